//
// Generated by NVIDIA NVVM Compiler
//
// Compiler Build ID: CL-36424714
// Cuda compilation tools, release 13.0, V13.0.88
// Based on NVVM 20.0.0
//

.version 9.0
.target sm_100
.address_size 64

	// .globl	_Z12match_kernelPKhiPKciS2_iPh
.const .align 8 .b8 SQRT_M1[40] = {176, 160, 14, 74, 39, 27, 6, 0, 157, 24, 143, 252, 165, 213, 0, 0, 96, 12, 189, 156, 94, 239, 7, 0, 158, 76, 128, 166, 149, 133, 7, 0, 29, 252, 4, 72, 50, 184, 2};
.const .align 8 .b8 EDWARDS_D[40] = {163, 120, 89, 19, 202, 77, 3, 0, 189, 110, 21, 59, 40, 168, 1, 0, 41, 192, 1, 96, 162, 231, 5, 0, 187, 60, 160, 99, 198, 57, 7, 0, 255, 182, 226, 206, 54, 32, 5};
.const .align 8 .b8 EDWARDS_D2[40] = {89, 241, 178, 38, 148, 155, 6, 0, 122, 221, 42, 118, 80, 80, 3, 0, 82, 128, 3, 192, 68, 207, 3, 0, 119, 121, 64, 199, 140, 115, 6, 0, 255, 109, 197, 157, 109, 64, 2};
.const .align 8 .b8 INVSQRT_A_MINUS_D[40] = {234, 64, 93, 128, 170, 253, 0, 0, 57, 211, 87, 46, 72, 235, 2, 0, 88, 188, 116, 2, 97, 7, 0, 0, 255, 200, 61, 97, 11, 81, 6, 0, 255, 250, 92, 144, 200, 134, 7};
.const .align 1 .b8 BASE58_ALPHABET_DEVICE[59] = {49, 50, 51, 52, 53, 54, 55, 56, 57, 65, 66, 67, 68, 69, 70, 71, 72, 74, 75, 76, 77, 78, 80, 81, 82, 83, 84, 85, 86, 87, 88, 89, 90, 97, 98, 99, 100, 101, 102, 103, 104, 105, 106, 107, 109, 110, 111, 112, 113, 114, 115, 116, 117, 118, 119, 120, 121, 122};
.const .align 8 .b8 ADDRESS_CHECKSUM_BASE_LANES[136] = {98, 108, 111, 99, 107, 110, 101, 116, 95, 115, 116, 101, 97, 108, 116, 104, 95, 97, 100, 100, 114, 101, 115, 115, 95, 99, 104, 101, 99, 107, 115, 117, 109, 98, 108, 111, 99, 107, 110, 101, 116, 95, 109, 97, 105, 110, 110, 101, 116, 0, 0, 0, 0, 0, 0, 0, 0, 0, 0, 0, 0, 0, 0, 0, 0, 0, 0, 0, 0, 0, 0, 0, 0, 0, 0, 0, 0, 0, 0, 0, 0, 0, 0, 0, 0, 0, 0, 0, 0, 0, 0, 0, 0, 0, 0, 0, 0, 0, 0, 0, 0, 0, 0, 0, 0, 0, 0, 0, 0, 0, 0, 0, 0, 6, 0, 0, 0, 0, 0, 0, 0, 0, 0, 0, 0, 0, 0, 0, 0, 0, 0, 0, 0, 0, 0, 128};
.const .align 8 .b8 KECCAKF_RNDC[192] = {1, 0, 0, 0, 0, 0, 0, 0, 130, 128, 0, 0, 0, 0, 0, 0, 138, 128, 0, 0, 0, 0, 0, 128, 0, 128, 0, 128, 0, 0, 0, 128, 139, 128, 0, 0, 0, 0, 0, 0, 1, 0, 0, 128, 0, 0, 0, 0, 129, 128, 0, 128, 0, 0, 0, 128, 9, 128, 0, 0, 0, 0, 0, 128, 138, 0, 0, 0, 0, 0, 0, 0, 136, 0, 0, 0, 0, 0, 0, 0, 9, 128, 0, 128, 0, 0, 0, 0, 10, 0, 0, 128, 0, 0, 0, 0, 139, 128, 0, 128, 0, 0, 0, 0, 139, 0, 0, 0, 0, 0, 0, 128, 137, 128, 0, 0, 0, 0, 0, 128, 3, 128, 0, 0, 0, 0, 0, 128, 2, 128, 0, 0, 0, 0, 0, 128, 128, 0, 0, 0, 0, 0, 0, 128, 10, 128, 0, 0, 0, 0, 0, 0, 10, 0, 0, 128, 0, 0, 0, 128, 129, 128, 0, 128, 0, 0, 0, 128, 128, 128, 0, 0, 0, 0, 0, 128, 1, 0, 0, 128, 0, 0, 0, 0, 8, 128, 0, 128, 0, 0, 0, 128};
.const .align 4 .b8 KECCAKF_ROTC[96] = {1, 0, 0, 0, 3, 0, 0, 0, 6, 0, 0, 0, 10, 0, 0, 0, 15, 0, 0, 0, 21, 0, 0, 0, 28, 0, 0, 0, 36, 0, 0, 0, 45, 0, 0, 0, 55, 0, 0, 0, 2, 0, 0, 0, 14, 0, 0, 0, 27, 0, 0, 0, 41, 0, 0, 0, 56, 0, 0, 0, 8, 0, 0, 0, 25, 0, 0, 0, 43, 0, 0, 0, 62, 0, 0, 0, 18, 0, 0, 0, 39, 0, 0, 0, 61, 0, 0, 0, 20, 0, 0, 0, 44};
.const .align 4 .b8 KECCAKF_PILN[96] = {10, 0, 0, 0, 7, 0, 0, 0, 11, 0, 0, 0, 17, 0, 0, 0, 18, 0, 0, 0, 3, 0, 0, 0, 5, 0, 0, 0, 16, 0, 0, 0, 8, 0, 0, 0, 21, 0, 0, 0, 24, 0, 0, 0, 4, 0, 0, 0, 15, 0, 0, 0, 23, 0, 0, 0, 19, 0, 0, 0, 13, 0, 0, 0, 12, 0, 0, 0, 2, 0, 0, 0, 20, 0, 0, 0, 14, 0, 0, 0, 22, 0, 0, 0, 9, 0, 0, 0, 6, 0, 0, 0, 1};
.global .align 8 .b8 d_gen_table[3840];
.global .align 8 .b8 d_view_pub_fe[40];
// _ZZ13vanity_kernelPKyS0_S0_S0_PKhS2_iyS0_iyyiPhE11s_gen_table has been demoted
// _ZZ20vanity_kernel_prefixPKyS0_S0_S0_PKhS2_iiPhE11s_gen_table has been demoted
// _ZZ22verify_compress_kernelPKyS0_S0_S0_iPhE11s_gen_table has been demoted

.visible .entry _Z12match_kernelPKhiPKciS2_iPh(
	.param .u64 .ptr .align 1 _Z12match_kernelPKhiPKciS2_iPh_param_0,
	.param .u32 _Z12match_kernelPKhiPKciS2_iPh_param_1,
	.param .u64 .ptr .align 1 _Z12match_kernelPKhiPKciS2_iPh_param_2,
	.param .u32 _Z12match_kernelPKhiPKciS2_iPh_param_3,
	.param .u64 .ptr .align 1 _Z12match_kernelPKhiPKciS2_iPh_param_4,
	.param .u32 _Z12match_kernelPKhiPKciS2_iPh_param_5,
	.param .u64 .ptr .align 1 _Z12match_kernelPKhiPKciS2_iPh_param_6
)
{
	.local .align 16 .b8 	__local_depot0[448];
	.reg .b64 	%SP;
	.reg .b64 	%SPL;
	.reg .pred 	%p<124>;
	.reg .b16 	%rs<158>;
	.reg .b32 	%r<636>;
	.reg .b64 	%rd<729>;

	mov.u64 	%SPL, __local_depot0;
	ld.param.u32 	%r89, [_Z12match_kernelPKhiPKciS2_iPh_param_1];
	ld.param.u32 	%r87, [_Z12match_kernelPKhiPKciS2_iPh_param_3];
	ld.param.u32 	%r88, [_Z12match_kernelPKhiPKciS2_iPh_param_5];
	add.u64 	%rd1, %SPL, 0;
	add.u64 	%rd2, %SPL, 240;
	add.u64 	%rd3, %SPL, 240;
	add.u64 	%rd4, %SPL, 112;
	mov.u32 	%r90, %ctaid.x;
	mov.u32 	%r91, %ntid.x;
	mov.u32 	%r92, %tid.x;
	mad.lo.s32 	%r1, %r90, %r91, %r92;
	setp.ge.s32 	%p5, %r1, %r89;
	@%p5 bra 	$L__BB0_124;
	ld.param.u64 	%rd692, [_Z12match_kernelPKhiPKciS2_iPh_param_0];
	cvta.to.global.u64 	%rd164, %rd692;
	shl.b32 	%r94, %r1, 6;
	cvt.s64.s32 	%rd165, %r94;
	add.s64 	%rd166, %rd164, %rd165;
	ld.global.u8 	%rs1, [%rd166];
	ld.global.u8 	%rs2, [%rd166+1];
	ld.global.u8 	%rs3, [%rd166+2];
	ld.global.u8 	%rs4, [%rd166+3];
	ld.global.u8 	%rs5, [%rd166+4];
	ld.global.u8 	%rs6, [%rd166+5];
	ld.global.u8 	%rs7, [%rd166+6];
	ld.global.u8 	%rs8, [%rd166+7];
	ld.global.u8 	%rs9, [%rd166+8];
	ld.global.u8 	%rs10, [%rd166+9];
	ld.global.u8 	%rs11, [%rd166+10];
	ld.global.u8 	%rs12, [%rd166+11];
	ld.global.u8 	%rs13, [%rd166+12];
	ld.global.u8 	%rs14, [%rd166+13];
	ld.global.u8 	%rs15, [%rd166+14];
	ld.global.u8 	%rs16, [%rd166+15];
	cvt.u32.u16 	%r95, %rs16;
	cvt.u32.u16 	%r96, %rs15;
	prmt.b32 	%r97, %r96, %r95, 0x3340U;
	cvt.u32.u16 	%r98, %rs14;
	cvt.u32.u16 	%r99, %rs13;
	prmt.b32 	%r100, %r99, %r98, 0x3340U;
	prmt.b32 	%r101, %r100, %r97, 0x5410U;
	cvt.u32.u16 	%r102, %rs12;
	cvt.u32.u16 	%r103, %rs11;
	prmt.b32 	%r104, %r103, %r102, 0x3340U;
	cvt.u32.u16 	%r105, %rs10;
	cvt.u32.u16 	%r106, %rs9;
	prmt.b32 	%r107, %r106, %r105, 0x3340U;
	prmt.b32 	%r108, %r107, %r104, 0x5410U;
	cvt.u32.u16 	%r109, %rs8;
	cvt.u32.u16 	%r110, %rs7;
	prmt.b32 	%r111, %r110, %r109, 0x3340U;
	cvt.u32.u16 	%r112, %rs6;
	cvt.u32.u16 	%r113, %rs5;
	prmt.b32 	%r114, %r113, %r112, 0x3340U;
	prmt.b32 	%r115, %r114, %r111, 0x5410U;
	cvt.u32.u16 	%r116, %rs4;
	cvt.u32.u16 	%r117, %rs3;
	prmt.b32 	%r118, %r117, %r116, 0x3340U;
	cvt.u32.u16 	%r119, %rs2;
	cvt.u32.u16 	%r120, %rs1;
	prmt.b32 	%r121, %r120, %r119, 0x3340U;
	prmt.b32 	%r122, %r121, %r118, 0x5410U;
	st.local.v4.b32 	[%rd4], {%r122, %r115, %r108, %r101};
	ld.global.u8 	%rs17, [%rd166+16];
	ld.global.u8 	%rs18, [%rd166+17];
	ld.global.u8 	%rs19, [%rd166+18];
	ld.global.u8 	%rs20, [%rd166+19];
	ld.global.u8 	%rs21, [%rd166+20];
	ld.global.u8 	%rs22, [%rd166+21];
	ld.global.u8 	%rs23, [%rd166+22];
	ld.global.u8 	%rs24, [%rd166+23];
	ld.global.u8 	%rs25, [%rd166+24];
	ld.global.u8 	%rs26, [%rd166+25];
	ld.global.u8 	%rs27, [%rd166+26];
	ld.global.u8 	%rs28, [%rd166+27];
	ld.global.u8 	%rs29, [%rd166+28];
	ld.global.u8 	%rs30, [%rd166+29];
	ld.global.u8 	%rs31, [%rd166+30];
	ld.global.u8 	%rs32, [%rd166+31];
	cvt.u32.u16 	%r123, %rs32;
	cvt.u32.u16 	%r124, %rs31;
	prmt.b32 	%r125, %r124, %r123, 0x3340U;
	cvt.u32.u16 	%r126, %rs30;
	cvt.u32.u16 	%r127, %rs29;
	prmt.b32 	%r128, %r127, %r126, 0x3340U;
	prmt.b32 	%r129, %r128, %r125, 0x5410U;
	cvt.u32.u16 	%r130, %rs28;
	cvt.u32.u16 	%r131, %rs27;
	prmt.b32 	%r132, %r131, %r130, 0x3340U;
	cvt.u32.u16 	%r133, %rs26;
	cvt.u32.u16 	%r134, %rs25;
	prmt.b32 	%r135, %r134, %r133, 0x3340U;
	prmt.b32 	%r136, %r135, %r132, 0x5410U;
	cvt.u32.u16 	%r137, %rs24;
	cvt.u32.u16 	%r138, %rs23;
	prmt.b32 	%r139, %r138, %r137, 0x3340U;
	cvt.u32.u16 	%r140, %rs22;
	cvt.u32.u16 	%r141, %rs21;
	prmt.b32 	%r142, %r141, %r140, 0x3340U;
	prmt.b32 	%r143, %r142, %r139, 0x5410U;
	cvt.u32.u16 	%r144, %rs20;
	cvt.u32.u16 	%r145, %rs19;
	prmt.b32 	%r146, %r145, %r144, 0x3340U;
	cvt.u32.u16 	%r147, %rs18;
	cvt.u32.u16 	%r148, %rs17;
	prmt.b32 	%r149, %r148, %r147, 0x3340U;
	prmt.b32 	%r150, %r149, %r146, 0x5410U;
	st.local.v4.b32 	[%rd4+16], {%r150, %r143, %r136, %r129};
	ld.global.u8 	%rs33, [%rd166+32];
	ld.global.u8 	%rs34, [%rd166+33];
	ld.global.u8 	%rs35, [%rd166+34];
	ld.global.u8 	%rs36, [%rd166+35];
	ld.global.u8 	%rs37, [%rd166+36];
	ld.global.u8 	%rs38, [%rd166+37];
	ld.global.u8 	%rs39, [%rd166+38];
	ld.global.u8 	%rs40, [%rd166+39];
	ld.global.u8 	%rs41, [%rd166+40];
	ld.global.u8 	%rs42, [%rd166+41];
	ld.global.u8 	%rs43, [%rd166+42];
	ld.global.u8 	%rs44, [%rd166+43];
	ld.global.u8 	%rs45, [%rd166+44];
	ld.global.u8 	%rs46, [%rd166+45];
	ld.global.u8 	%rs47, [%rd166+46];
	ld.global.u8 	%rs48, [%rd166+47];
	cvt.u32.u16 	%r151, %rs48;
	cvt.u32.u16 	%r152, %rs47;
	prmt.b32 	%r153, %r152, %r151, 0x3340U;
	cvt.u32.u16 	%r154, %rs46;
	cvt.u32.u16 	%r155, %rs45;
	prmt.b32 	%r156, %r155, %r154, 0x3340U;
	prmt.b32 	%r157, %r156, %r153, 0x5410U;
	cvt.u32.u16 	%r158, %rs44;
	cvt.u32.u16 	%r159, %rs43;
	prmt.b32 	%r160, %r159, %r158, 0x3340U;
	cvt.u32.u16 	%r161, %rs42;
	cvt.u32.u16 	%r162, %rs41;
	prmt.b32 	%r163, %r162, %r161, 0x3340U;
	prmt.b32 	%r164, %r163, %r160, 0x5410U;
	cvt.u32.u16 	%r165, %rs40;
	cvt.u32.u16 	%r166, %rs39;
	prmt.b32 	%r167, %r166, %r165, 0x3340U;
	cvt.u32.u16 	%r168, %rs38;
	cvt.u32.u16 	%r169, %rs37;
	prmt.b32 	%r170, %r169, %r168, 0x3340U;
	prmt.b32 	%r171, %r170, %r167, 0x5410U;
	cvt.u32.u16 	%r172, %rs36;
	cvt.u32.u16 	%r173, %rs35;
	prmt.b32 	%r174, %r173, %r172, 0x3340U;
	cvt.u32.u16 	%r175, %rs34;
	cvt.u32.u16 	%r176, %rs33;
	prmt.b32 	%r177, %r176, %r175, 0x3340U;
	prmt.b32 	%r178, %r177, %r174, 0x5410U;
	st.local.v4.b32 	[%rd4+32], {%r178, %r171, %r164, %r157};
	ld.global.u8 	%rs49, [%rd166+48];
	ld.global.u8 	%rs50, [%rd166+49];
	ld.global.u8 	%rs51, [%rd166+50];
	ld.global.u8 	%rs52, [%rd166+51];
	ld.global.u8 	%rs53, [%rd166+52];
	ld.global.u8 	%rs54, [%rd166+53];
	ld.global.u8 	%rs55, [%rd166+54];
	ld.global.u8 	%rs56, [%rd166+55];
	ld.global.u8 	%rs57, [%rd166+56];
	ld.global.u8 	%rs58, [%rd166+57];
	ld.global.u8 	%rs59, [%rd166+58];
	ld.global.u8 	%rs60, [%rd166+59];
	ld.global.u8 	%rs61, [%rd166+60];
	ld.global.u8 	%rs62, [%rd166+61];
	ld.global.u8 	%rs63, [%rd166+62];
	ld.global.u8 	%rs64, [%rd166+63];
	cvt.u32.u16 	%r179, %rs64;
	cvt.u32.u16 	%r180, %rs63;
	prmt.b32 	%r181, %r180, %r179, 0x3340U;
	cvt.u32.u16 	%r182, %rs62;
	cvt.u32.u16 	%r183, %rs61;
	prmt.b32 	%r184, %r183, %r182, 0x3340U;
	prmt.b32 	%r185, %r184, %r181, 0x5410U;
	cvt.u32.u16 	%r186, %rs60;
	cvt.u32.u16 	%r187, %rs59;
	prmt.b32 	%r188, %r187, %r186, 0x3340U;
	cvt.u32.u16 	%r189, %rs58;
	cvt.u32.u16 	%r190, %rs57;
	prmt.b32 	%r191, %r190, %r189, 0x3340U;
	prmt.b32 	%r192, %r191, %r188, 0x5410U;
	cvt.u32.u16 	%r193, %rs56;
	cvt.u32.u16 	%r194, %rs55;
	prmt.b32 	%r195, %r194, %r193, 0x3340U;
	cvt.u32.u16 	%r196, %rs54;
	cvt.u32.u16 	%r197, %rs53;
	prmt.b32 	%r198, %r197, %r196, 0x3340U;
	prmt.b32 	%r199, %r198, %r195, 0x5410U;
	cvt.u32.u16 	%r200, %rs52;
	cvt.u32.u16 	%r201, %rs51;
	prmt.b32 	%r202, %r201, %r200, 0x3340U;
	cvt.u32.u16 	%r203, %rs50;
	cvt.u32.u16 	%r204, %rs49;
	prmt.b32 	%r205, %r204, %r203, 0x3340U;
	prmt.b32 	%r206, %r205, %r202, 0x5410U;
	st.local.v4.b32 	[%rd4+48], {%r206, %r199, %r192, %r185};
	ld.const.u64 	%rd720, [ADDRESS_CHECKSUM_BASE_LANES];
	st.local.u64 	[%rd3], %rd720;
	ld.const.u64 	%rd715, [ADDRESS_CHECKSUM_BASE_LANES+8];
	st.local.u64 	[%rd3+8], %rd715;
	ld.const.u64 	%rd710, [ADDRESS_CHECKSUM_BASE_LANES+16];
	st.local.u64 	[%rd3+16], %rd710;
	ld.const.u64 	%rd705, [ADDRESS_CHECKSUM_BASE_LANES+24];
	st.local.u64 	[%rd3+24], %rd705;
	ld.const.u64 	%rd700, [ADDRESS_CHECKSUM_BASE_LANES+32];
	st.local.u64 	[%rd3+32], %rd700;
	ld.const.u64 	%rd719, [ADDRESS_CHECKSUM_BASE_LANES+40];
	st.local.u64 	[%rd3+40], %rd719;
	ld.const.u64 	%rd167, [ADDRESS_CHECKSUM_BASE_LANES+48];
	st.local.u64 	[%rd3+48], %rd167;
	ld.const.u64 	%rd168, [ADDRESS_CHECKSUM_BASE_LANES+56];
	st.local.u64 	[%rd3+56], %rd168;
	ld.const.u64 	%rd169, [ADDRESS_CHECKSUM_BASE_LANES+64];
	st.local.u64 	[%rd3+64], %rd169;
	ld.const.u64 	%rd170, [ADDRESS_CHECKSUM_BASE_LANES+72];
	ld.const.u64 	%rd171, [ADDRESS_CHECKSUM_BASE_LANES+80];
	st.local.u64 	[%rd3+80], %rd171;
	ld.const.u64 	%rd172, [ADDRESS_CHECKSUM_BASE_LANES+88];
	st.local.u64 	[%rd3+88], %rd172;
	ld.const.u64 	%rd173, [ADDRESS_CHECKSUM_BASE_LANES+96];
	st.local.u64 	[%rd3+96], %rd173;
	ld.const.u64 	%rd174, [ADDRESS_CHECKSUM_BASE_LANES+104];
	ld.const.u64 	%rd175, [ADDRESS_CHECKSUM_BASE_LANES+112];
	ld.const.u64 	%rd717, [ADDRESS_CHECKSUM_BASE_LANES+120];
	st.local.u64 	[%rd3+120], %rd717;
	ld.const.u64 	%rd712, [ADDRESS_CHECKSUM_BASE_LANES+128];
	st.local.u64 	[%rd3+128], %rd712;
	mov.b64 	%rd696, 0;
	st.local.u64 	[%rd3+160], %rd696;
	cvt.u64.u16 	%rd176, %rs4;
	cvt.u64.u16 	%rd177, %rs5;
	cvt.u64.u16 	%rd178, %rs6;
	cvt.u64.u16 	%rd179, %rs7;
	cvt.u64.u16 	%rd180, %rs8;
	and.b64  	%rd181, %rd180, 255;
	shl.b64 	%rd182, %rd179, 56;
	shl.b64 	%rd183, %rd178, 48;
	and.b64  	%rd184, %rd183, 71776119061217280;
	shl.b64 	%rd185, %rd177, 40;
	and.b64  	%rd186, %rd185, 280375465082880;
	shl.b64 	%rd187, %rd176, 32;
	and.b64  	%rd188, %rd187, 1095216660480;
	and.b32  	%r207, %r117, 255;
	mul.wide.u32 	%rd189, %r207, 16777216;
	and.b32  	%r208, %r119, 255;
	mul.wide.u32 	%rd190, %r208, 65536;
	and.b32  	%r209, %r120, 255;
	mul.wide.u32 	%rd191, %r209, 256;
	or.b64  	%rd192, %rd190, %rd191;
	or.b64  	%rd193, %rd189, %rd192;
	or.b64  	%rd194, %rd188, %rd193;
	or.b64  	%rd195, %rd186, %rd194;
	or.b64  	%rd196, %rd184, %rd195;
	or.b64  	%rd197, %rd182, %rd196;
	xor.b64  	%rd714, %rd167, %rd197;
	cvt.u64.u16 	%rd198, %rs12;
	cvt.u64.u16 	%rd199, %rs13;
	cvt.u64.u16 	%rd200, %rs14;
	cvt.u64.u16 	%rd201, %rs15;
	cvt.u64.u16 	%rd202, %rs16;
	and.b64  	%rd203, %rd202, 255;
	shl.b64 	%rd204, %rd201, 56;
	shl.b64 	%rd205, %rd200, 48;
	and.b64  	%rd206, %rd205, 71776119061217280;
	shl.b64 	%rd207, %rd199, 40;
	and.b64  	%rd208, %rd207, 280375465082880;
	shl.b64 	%rd209, %rd198, 32;
	and.b64  	%rd210, %rd209, 1095216660480;
	and.b32  	%r210, %r103, 255;
	mul.wide.u32 	%rd211, %r210, 16777216;
	and.b32  	%r211, %r105, 255;
	mul.wide.u32 	%rd212, %r211, 65536;
	and.b32  	%r212, %r106, 255;
	mul.wide.u32 	%rd213, %r212, 256;
	or.b64  	%rd214, %rd212, %rd213;
	or.b64  	%rd215, %rd211, %rd214;
	or.b64  	%rd216, %rd210, %rd215;
	or.b64  	%rd217, %rd208, %rd216;
	or.b64  	%rd218, %rd206, %rd217;
	or.b64  	%rd219, %rd204, %rd218;
	xor.b64  	%rd220, %rd219, %rd181;
	xor.b64  	%rd709, %rd220, %rd168;
	cvt.u64.u16 	%rd221, %rs20;
	cvt.u64.u16 	%rd222, %rs21;
	cvt.u64.u16 	%rd223, %rs22;
	cvt.u64.u16 	%rd224, %rs23;
	cvt.u64.u16 	%rd225, %rs24;
	and.b64  	%rd226, %rd225, 255;
	shl.b64 	%rd227, %rd224, 56;
	shl.b64 	%rd228, %rd223, 48;
	and.b64  	%rd229, %rd228, 71776119061217280;
	shl.b64 	%rd230, %rd222, 40;
	and.b64  	%rd231, %rd230, 280375465082880;
	shl.b64 	%rd232, %rd221, 32;
	and.b64  	%rd233, %rd232, 1095216660480;
	and.b32  	%r213, %r145, 255;
	mul.wide.u32 	%rd234, %r213, 16777216;
	and.b32  	%r214, %r147, 255;
	mul.wide.u32 	%rd235, %r214, 65536;
	and.b32  	%r215, %r148, 255;
	mul.wide.u32 	%rd236, %r215, 256;
	or.b64  	%rd237, %rd235, %rd236;
	or.b64  	%rd238, %rd234, %rd237;
	or.b64  	%rd239, %rd233, %rd238;
	or.b64  	%rd240, %rd231, %rd239;
	or.b64  	%rd241, %rd229, %rd240;
	or.b64  	%rd242, %rd227, %rd241;
	xor.b64  	%rd243, %rd242, %rd203;
	xor.b64  	%rd704, %rd243, %rd169;
	xor.b64  	%rd244, %rd170, %rd226;
	cvt.u64.u16 	%rd245, %rs28;
	cvt.u64.u16 	%rd246, %rs29;
	cvt.u64.u16 	%rd247, %rs30;
	cvt.u64.u16 	%rd248, %rs31;
	cvt.u64.u16 	%rd249, %rs32;
	and.b64  	%rd250, %rd249, 255;
	shl.b64 	%rd251, %rd248, 56;
	shl.b64 	%rd252, %rd247, 48;
	and.b64  	%rd253, %rd252, 71776119061217280;
	shl.b64 	%rd254, %rd246, 40;
	and.b64  	%rd255, %rd254, 280375465082880;
	shl.b64 	%rd256, %rd245, 32;
	and.b64  	%rd257, %rd256, 1095216660480;
	and.b32  	%r216, %r131, 255;
	mul.wide.u32 	%rd258, %r216, 16777216;
	and.b32  	%r217, %r133, 255;
	mul.wide.u32 	%rd259, %r217, 65536;
	and.b32  	%r218, %r134, 255;
	mul.wide.u32 	%rd260, %r218, 256;
	or.b64  	%rd261, %rd259, %rd260;
	or.b64  	%rd262, %rd258, %rd261;
	or.b64  	%rd263, %rd257, %rd262;
	or.b64  	%rd264, %rd255, %rd263;
	or.b64  	%rd265, %rd253, %rd264;
	or.b64  	%rd266, %rd251, %rd265;
	xor.b64  	%rd699, %rd244, %rd266;
	cvt.u64.u16 	%rd267, %rs36;
	cvt.u64.u16 	%rd268, %rs37;
	cvt.u64.u16 	%rd269, %rs38;
	cvt.u64.u16 	%rd270, %rs39;
	cvt.u64.u16 	%rd271, %rs40;
	and.b64  	%rd272, %rd271, 255;
	shl.b64 	%rd273, %rd270, 56;
	shl.b64 	%rd274, %rd269, 48;
	and.b64  	%rd275, %rd274, 71776119061217280;
	shl.b64 	%rd276, %rd268, 40;
	and.b64  	%rd277, %rd276, 280375465082880;
	shl.b64 	%rd278, %rd267, 32;
	and.b64  	%rd279, %rd278, 1095216660480;
	and.b32  	%r219, %r173, 255;
	mul.wide.u32 	%rd280, %r219, 16777216;
	and.b32  	%r220, %r175, 255;
	mul.wide.u32 	%rd281, %r220, 65536;
	and.b32  	%r221, %r176, 255;
	mul.wide.u32 	%rd282, %r221, 256;
	or.b64  	%rd283, %rd281, %rd282;
	or.b64  	%rd284, %rd280, %rd283;
	or.b64  	%rd285, %rd279, %rd284;
	or.b64  	%rd286, %rd277, %rd285;
	or.b64  	%rd287, %rd275, %rd286;
	or.b64  	%rd288, %rd273, %rd287;
	xor.b64  	%rd289, %rd288, %rd250;
	xor.b64  	%rd718, %rd289, %rd171;
	cvt.u64.u16 	%rd290, %rs44;
	cvt.u64.u16 	%rd291, %rs45;
	cvt.u64.u16 	%rd292, %rs46;
	cvt.u64.u16 	%rd293, %rs47;
	cvt.u64.u16 	%rd294, %rs48;
	and.b64  	%rd295, %rd294, 255;
	shl.b64 	%rd296, %rd293, 56;
	shl.b64 	%rd297, %rd292, 48;
	and.b64  	%rd298, %rd297, 71776119061217280;
	shl.b64 	%rd299, %rd291, 40;
	and.b64  	%rd300, %rd299, 280375465082880;
	shl.b64 	%rd301, %rd290, 32;
	and.b64  	%rd302, %rd301, 1095216660480;
	and.b32  	%r222, %r159, 255;
	mul.wide.u32 	%rd303, %r222, 16777216;
	and.b32  	%r223, %r161, 255;
	mul.wide.u32 	%rd304, %r223, 65536;
	and.b32  	%r224, %r162, 255;
	mul.wide.u32 	%rd305, %r224, 256;
	or.b64  	%rd306, %rd304, %rd305;
	or.b64  	%rd307, %rd303, %rd306;
	or.b64  	%rd308, %rd302, %rd307;
	or.b64  	%rd309, %rd300, %rd308;
	or.b64  	%rd310, %rd298, %rd309;
	or.b64  	%rd311, %rd296, %rd310;
	xor.b64  	%rd312, %rd311, %rd272;
	xor.b64  	%rd713, %rd312, %rd172;
	cvt.u64.u16 	%rd313, %rs52;
	cvt.u64.u16 	%rd314, %rs53;
	cvt.u64.u16 	%rd315, %rs54;
	cvt.u64.u16 	%rd316, %rs55;
	cvt.u64.u16 	%rd317, %rs56;
	and.b64  	%rd318, %rd317, 255;
	shl.b64 	%rd319, %rd316, 56;
	shl.b64 	%rd320, %rd315, 48;
	and.b64  	%rd321, %rd320, 71776119061217280;
	shl.b64 	%rd322, %rd314, 40;
	and.b64  	%rd323, %rd322, 280375465082880;
	shl.b64 	%rd324, %rd313, 32;
	and.b64  	%rd325, %rd324, 1095216660480;
	and.b32  	%r225, %r201, 255;
	mul.wide.u32 	%rd326, %r225, 16777216;
	and.b32  	%r226, %r203, 255;
	mul.wide.u32 	%rd327, %r226, 65536;
	and.b32  	%r227, %r204, 255;
	mul.wide.u32 	%rd328, %r227, 256;
	or.b64  	%rd329, %rd327, %rd328;
	or.b64  	%rd330, %rd326, %rd329;
	or.b64  	%rd331, %rd325, %rd330;
	or.b64  	%rd332, %rd323, %rd331;
	or.b64  	%rd333, %rd321, %rd332;
	or.b64  	%rd334, %rd319, %rd333;
	xor.b64  	%rd335, %rd334, %rd295;
	xor.b64  	%rd708, %rd335, %rd173;
	xor.b64  	%rd336, %rd174, %rd318;
	cvt.u64.u16 	%rd337, %rs60;
	cvt.u64.u16 	%rd338, %rs61;
	cvt.u64.u16 	%rd339, %rs62;
	cvt.u64.u16 	%rd340, %rs63;
	cvt.u64.u16 	%rd341, %rs64;
	and.b64  	%rd342, %rd341, 255;
	shl.b64 	%rd343, %rd340, 56;
	shl.b64 	%rd344, %rd339, 48;
	and.b64  	%rd345, %rd344, 71776119061217280;
	shl.b64 	%rd346, %rd338, 40;
	and.b64  	%rd347, %rd346, 280375465082880;
	shl.b64 	%rd348, %rd337, 32;
	and.b64  	%rd349, %rd348, 1095216660480;
	and.b32  	%r228, %r187, 255;
	mul.wide.u32 	%rd350, %r228, 16777216;
	and.b32  	%r229, %r189, 255;
	mul.wide.u32 	%rd351, %r229, 65536;
	and.b32  	%r230, %r190, 255;
	mul.wide.u32 	%rd352, %r230, 256;
	or.b64  	%rd353, %rd351, %rd352;
	or.b64  	%rd354, %rd350, %rd353;
	or.b64  	%rd355, %rd349, %rd354;
	or.b64  	%rd356, %rd347, %rd355;
	or.b64  	%rd357, %rd345, %rd356;
	or.b64  	%rd358, %rd343, %rd357;
	xor.b64  	%rd703, %rd336, %rd358;
	xor.b64  	%rd698, %rd175, %rd342;
	ld.const.u32 	%r231, [KECCAKF_PILN];
	ld.const.u32 	%r232, [KECCAKF_PILN+4];
	ld.const.u32 	%r233, [KECCAKF_ROTC+4];
	ld.const.u32 	%r234, [KECCAKF_PILN+8];
	ld.const.u32 	%r235, [KECCAKF_ROTC+8];
	ld.const.u32 	%r236, [KECCAKF_PILN+12];
	ld.const.u32 	%r237, [KECCAKF_ROTC+12];
	ld.const.u32 	%r238, [KECCAKF_PILN+16];
	ld.const.u32 	%r239, [KECCAKF_ROTC+16];
	ld.const.u32 	%r240, [KECCAKF_PILN+20];
	ld.const.u32 	%r241, [KECCAKF_ROTC+20];
	ld.const.u32 	%r242, [KECCAKF_PILN+24];
	ld.const.u32 	%r243, [KECCAKF_ROTC+24];
	ld.const.u32 	%r244, [KECCAKF_PILN+28];
	ld.const.u32 	%r245, [KECCAKF_ROTC+28];
	ld.const.u32 	%r246, [KECCAKF_PILN+32];
	ld.const.u32 	%r247, [KECCAKF_ROTC+32];
	ld.const.u32 	%r248, [KECCAKF_PILN+36];
	ld.const.u32 	%r249, [KECCAKF_ROTC+36];
	ld.const.u32 	%r250, [KECCAKF_PILN+40];
	ld.const.u32 	%r251, [KECCAKF_ROTC+40];
	ld.const.u32 	%r252, [KECCAKF_PILN+44];
	ld.const.u32 	%r253, [KECCAKF_ROTC+44];
	ld.const.u32 	%r254, [KECCAKF_PILN+48];
	ld.const.u32 	%r255, [KECCAKF_ROTC+48];
	ld.const.u32 	%r256, [KECCAKF_PILN+52];
	ld.const.u32 	%r257, [KECCAKF_ROTC+52];
	ld.const.u32 	%r258, [KECCAKF_PILN+56];
	ld.const.u32 	%r259, [KECCAKF_ROTC+56];
	ld.const.u32 	%r260, [KECCAKF_PILN+60];
	ld.const.u32 	%r261, [KECCAKF_ROTC+60];
	ld.const.u32 	%r262, [KECCAKF_PILN+64];
	ld.const.u32 	%r263, [KECCAKF_ROTC+64];
	ld.const.u32 	%r264, [KECCAKF_PILN+68];
	ld.const.u32 	%r265, [KECCAKF_ROTC+68];
	ld.const.u32 	%r266, [KECCAKF_PILN+72];
	ld.const.u32 	%r267, [KECCAKF_ROTC+72];
	ld.const.u32 	%r268, [KECCAKF_PILN+76];
	ld.const.u32 	%r269, [KECCAKF_ROTC+76];
	ld.const.u32 	%r270, [KECCAKF_PILN+80];
	ld.const.u32 	%r271, [KECCAKF_ROTC+80];
	ld.const.u32 	%r272, [KECCAKF_PILN+84];
	ld.const.u32 	%r273, [KECCAKF_ROTC+84];
	ld.const.u32 	%r274, [KECCAKF_PILN+88];
	ld.const.u32 	%r275, [KECCAKF_ROTC+88];
	ld.const.u32 	%r276, [KECCAKF_PILN+92];
	ld.const.u32 	%r277, [KECCAKF_ROTC+92];
	mul.wide.s32 	%rd359, %r231, 8;
	add.s64 	%rd22, %rd3, %rd359;
	mul.wide.s32 	%rd360, %r232, 8;
	add.s64 	%rd23, %rd3, %rd360;
	cvt.u64.u32 	%rd24, %r233;
	sub.s32 	%r278, 64, %r233;
	cvt.u64.u32 	%rd25, %r278;
	mul.wide.s32 	%rd361, %r234, 8;
	add.s64 	%rd26, %rd3, %rd361;
	cvt.u64.u32 	%rd27, %r235;
	sub.s32 	%r279, 64, %r235;
	cvt.u64.u32 	%rd28, %r279;
	mul.wide.s32 	%rd362, %r236, 8;
	add.s64 	%rd29, %rd3, %rd362;
	sub.s32 	%r280, 64, %r237;
	cvt.u64.u32 	%rd30, %r280;
	mul.wide.s32 	%rd363, %r238, 8;
	add.s64 	%rd31, %rd3, %rd363;
	sub.s32 	%r281, 64, %r239;
	cvt.u64.u32 	%rd32, %r281;
	mul.wide.s32 	%rd364, %r240, 8;
	add.s64 	%rd33, %rd3, %rd364;
	sub.s32 	%r282, 64, %r241;
	cvt.u64.u32 	%rd34, %r282;
	mul.wide.s32 	%rd365, %r242, 8;
	add.s64 	%rd35, %rd3, %rd365;
	sub.s32 	%r283, 64, %r243;
	cvt.u64.u32 	%rd36, %r283;
	mul.wide.s32 	%rd366, %r244, 8;
	add.s64 	%rd37, %rd3, %rd366;
	cvt.u64.u32 	%rd38, %r245;
	sub.s32 	%r284, 64, %r245;
	cvt.u64.u32 	%rd39, %r284;
	mul.wide.s32 	%rd367, %r246, 8;
	add.s64 	%rd40, %rd3, %rd367;
	cvt.u64.u32 	%rd41, %r247;
	sub.s32 	%r285, 64, %r247;
	cvt.u64.u32 	%rd42, %r285;
	mul.wide.s32 	%rd368, %r248, 8;
	add.s64 	%rd43, %rd3, %rd368;
	sub.s32 	%r286, 64, %r249;
	cvt.u64.u32 	%rd44, %r286;
	mul.wide.s32 	%rd369, %r250, 8;
	add.s64 	%rd45, %rd3, %rd369;
	sub.s32 	%r287, 64, %r251;
	cvt.u64.u32 	%rd46, %r287;
	mul.wide.s32 	%rd370, %r252, 8;
	add.s64 	%rd47, %rd3, %rd370;
	sub.s32 	%r288, 64, %r253;
	cvt.u64.u32 	%rd48, %r288;
	mul.wide.s32 	%rd371, %r254, 8;
	add.s64 	%rd49, %rd3, %rd371;
	sub.s32 	%r289, 64, %r255;
	cvt.u64.u32 	%rd50, %r289;
	mul.wide.s32 	%rd372, %r256, 8;
	add.s64 	%rd51, %rd3, %rd372;
	sub.s32 	%r290, 64, %r257;
	cvt.u64.u32 	%rd52, %r290;
	mul.wide.s32 	%rd373, %r258, 8;
	add.s64 	%rd53, %rd3, %rd373;
	sub.s32 	%r291, 64, %r259;
	cvt.u64.u32 	%rd54, %r291;
	mul.wide.s32 	%rd374, %r260, 8;
	add.s64 	%rd55, %rd3, %rd374;
	sub.s32 	%r292, 64, %r261;
	cvt.u64.u32 	%rd56, %r292;
	mul.wide.s32 	%rd375, %r262, 8;
	add.s64 	%rd57, %rd3, %rd375;
	sub.s32 	%r293, 64, %r263;
	cvt.u64.u32 	%rd58, %r293;
	mul.wide.s32 	%rd376, %r264, 8;
	add.s64 	%rd59, %rd3, %rd376;
	cvt.u64.u32 	%rd60, %r265;
	sub.s32 	%r294, 64, %r265;
	cvt.u64.u32 	%rd61, %r294;
	mul.wide.s32 	%rd377, %r266, 8;
	add.s64 	%rd62, %rd3, %rd377;
	cvt.u64.u32 	%rd63, %r267;
	sub.s32 	%r295, 64, %r267;
	cvt.u64.u32 	%rd64, %r295;
	mul.wide.s32 	%rd378, %r268, 8;
	add.s64 	%rd65, %rd3, %rd378;
	cvt.u64.u32 	%rd66, %r269;
	sub.s32 	%r296, 64, %r269;
	cvt.u64.u32 	%rd67, %r296;
	mul.wide.s32 	%rd379, %r270, 8;
	add.s64 	%rd68, %rd3, %rd379;
	cvt.u64.u32 	%rd69, %r271;
	sub.s32 	%r297, 64, %r271;
	cvt.u64.u32 	%rd70, %r297;
	mul.wide.s32 	%rd380, %r272, 8;
	add.s64 	%rd71, %rd3, %rd380;
	cvt.u64.u32 	%rd72, %r273;
	sub.s32 	%r298, 64, %r273;
	cvt.u64.u32 	%rd73, %r298;
	mul.wide.s32 	%rd381, %r274, 8;
	add.s64 	%rd74, %rd3, %rd381;
	cvt.u64.u32 	%rd75, %r275;
	sub.s32 	%r299, 64, %r275;
	cvt.u64.u32 	%rd76, %r299;
	mul.wide.s32 	%rd382, %r276, 8;
	add.s64 	%rd77, %rd3, %rd382;
	cvt.u64.u32 	%rd78, %r277;
	sub.s32 	%r300, 64, %r277;
	cvt.u64.u32 	%rd79, %r300;
	mov.b32 	%r598, 0;
	ld.const.u32 	%r321, [KECCAKF_ROTC];
	mov.u64 	%rd697, %rd696;
	mov.u64 	%rd701, %rd696;
	mov.u64 	%rd702, %rd696;
	mov.u64 	%rd706, %rd696;
	mov.u64 	%rd707, %rd696;
	mov.u64 	%rd711, %rd696;
	mov.u64 	%rd716, %rd696;
$L__BB0_2:
	xor.b64  	%rd383, %rd719, %rd720;
	xor.b64  	%rd384, %rd383, %rd718;
	xor.b64  	%rd385, %rd384, %rd717;
	xor.b64  	%rd386, %rd385, %rd716;
	xor.b64  	%rd387, %rd714, %rd715;
	xor.b64  	%rd388, %rd387, %rd713;
	xor.b64  	%rd389, %rd388, %rd712;
	xor.b64  	%rd390, %rd389, %rd711;
	xor.b64  	%rd391, %rd709, %rd710;
	xor.b64  	%rd392, %rd391, %rd708;
	xor.b64  	%rd393, %rd392, %rd707;
	xor.b64  	%rd394, %rd393, %rd706;
	xor.b64  	%rd395, %rd704, %rd705;
	xor.b64  	%rd396, %rd395, %rd703;
	xor.b64  	%rd397, %rd396, %rd702;
	xor.b64  	%rd398, %rd397, %rd701;
	xor.b64  	%rd399, %rd699, %rd700;
	xor.b64  	%rd400, %rd399, %rd698;
	xor.b64  	%rd401, %rd400, %rd697;
	xor.b64  	%rd402, %rd401, %rd696;
	mov.b64 	{%r301, %r302}, %rd390;
	shf.l.wrap.b32 	%r303, %r301, %r302, 1;
	shf.l.wrap.b32 	%r304, %r302, %r301, 1;
	mov.b64 	%rd403, {%r304, %r303};
	xor.b64  	%rd404, %rd403, %rd402;
	xor.b64  	%rd405, %rd404, %rd720;
	st.local.u64 	[%rd3], %rd405;
	xor.b64  	%rd406, %rd719, %rd404;
	st.local.u64 	[%rd3+40], %rd406;
	xor.b64  	%rd407, %rd718, %rd404;
	st.local.u64 	[%rd3+80], %rd407;
	xor.b64  	%rd408, %rd717, %rd404;
	st.local.u64 	[%rd3+120], %rd408;
	xor.b64  	%rd409, %rd716, %rd404;
	st.local.u64 	[%rd3+160], %rd409;
	mov.b64 	{%r305, %r306}, %rd394;
	shf.l.wrap.b32 	%r307, %r305, %r306, 1;
	shf.l.wrap.b32 	%r308, %r306, %r305, 1;
	mov.b64 	%rd410, {%r308, %r307};
	xor.b64  	%rd411, %rd410, %rd386;
	xor.b64  	%rd412, %rd411, %rd715;
	st.local.u64 	[%rd3+8], %rd412;
	xor.b64  	%rd413, %rd714, %rd411;
	st.local.u64 	[%rd3+48], %rd413;
	xor.b64  	%rd414, %rd713, %rd411;
	st.local.u64 	[%rd3+88], %rd414;
	xor.b64  	%rd415, %rd712, %rd411;
	st.local.u64 	[%rd3+128], %rd415;
	xor.b64  	%rd416, %rd711, %rd411;
	st.local.u64 	[%rd3+168], %rd416;
	mov.b64 	{%r309, %r310}, %rd398;
	shf.l.wrap.b32 	%r311, %r309, %r310, 1;
	shf.l.wrap.b32 	%r312, %r310, %r309, 1;
	mov.b64 	%rd417, {%r312, %r311};
	xor.b64  	%rd418, %rd417, %rd390;
	xor.b64  	%rd419, %rd418, %rd710;
	st.local.u64 	[%rd3+16], %rd419;
	xor.b64  	%rd420, %rd709, %rd418;
	st.local.u64 	[%rd3+56], %rd420;
	xor.b64  	%rd421, %rd708, %rd418;
	st.local.u64 	[%rd3+96], %rd421;
	xor.b64  	%rd422, %rd707, %rd418;
	st.local.u64 	[%rd3+136], %rd422;
	xor.b64  	%rd423, %rd706, %rd418;
	st.local.u64 	[%rd3+176], %rd423;
	mov.b64 	{%r313, %r314}, %rd402;
	shf.l.wrap.b32 	%r315, %r313, %r314, 1;
	shf.l.wrap.b32 	%r316, %r314, %r313, 1;
	mov.b64 	%rd424, {%r316, %r315};
	xor.b64  	%rd425, %rd424, %rd394;
	xor.b64  	%rd426, %rd425, %rd705;
	st.local.u64 	[%rd3+24], %rd426;
	xor.b64  	%rd427, %rd704, %rd425;
	st.local.u64 	[%rd3+64], %rd427;
	xor.b64  	%rd428, %rd703, %rd425;
	st.local.u64 	[%rd3+104], %rd428;
	xor.b64  	%rd429, %rd702, %rd425;
	st.local.u64 	[%rd3+144], %rd429;
	xor.b64  	%rd430, %rd701, %rd425;
	st.local.u64 	[%rd3+184], %rd430;
	mov.b64 	{%r317, %r318}, %rd386;
	shf.l.wrap.b32 	%r319, %r317, %r318, 1;
	shf.l.wrap.b32 	%r320, %r318, %r317, 1;
	mov.b64 	%rd431, {%r320, %r319};
	xor.b64  	%rd432, %rd431, %rd398;
	xor.b64  	%rd433, %rd432, %rd700;
	st.local.u64 	[%rd3+32], %rd433;
	xor.b64  	%rd434, %rd699, %rd432;
	st.local.u64 	[%rd3+72], %rd434;
	xor.b64  	%rd435, %rd698, %rd432;
	st.local.u64 	[%rd3+112], %rd435;
	xor.b64  	%rd436, %rd697, %rd432;
	st.local.u64 	[%rd3+152], %rd436;
	xor.b64  	%rd437, %rd696, %rd432;
	st.local.u64 	[%rd3+192], %rd437;
	ld.local.u64 	%rd438, [%rd22];
	neg.s32 	%r322, %r321;
	and.b32  	%r323, %r322, 63;
	shr.u64 	%rd439, %rd412, %r323;
	and.b32  	%r324, %r321, 63;
	shl.b64 	%rd440, %rd412, %r324;
	or.b64  	%rd441, %rd440, %rd439;
	st.local.u64 	[%rd22], %rd441;
	ld.local.u64 	%rd442, [%rd23];
	cvt.u32.u64 	%r325, %rd24;
	shl.b64 	%rd443, %rd438, %r325;
	cvt.u32.u64 	%r326, %rd25;
	shr.u64 	%rd444, %rd438, %r326;
	or.b64  	%rd445, %rd444, %rd443;
	st.local.u64 	[%rd23], %rd445;
	ld.local.u64 	%rd446, [%rd26];
	cvt.u32.u64 	%r327, %rd27;
	shl.b64 	%rd447, %rd442, %r327;
	cvt.u32.u64 	%r328, %rd28;
	shr.u64 	%rd448, %rd442, %r328;
	or.b64  	%rd449, %rd448, %rd447;
	st.local.u64 	[%rd26], %rd449;
	ld.local.u64 	%rd450, [%rd29];
	shl.b64 	%rd451, %rd446, %r237;
	cvt.u32.u64 	%r330, %rd30;
	shr.u64 	%rd452, %rd446, %r330;
	or.b64  	%rd453, %rd452, %rd451;
	st.local.u64 	[%rd29], %rd453;
	ld.local.u64 	%rd454, [%rd31];
	shl.b64 	%rd455, %rd450, %r239;
	cvt.u32.u64 	%r332, %rd32;
	shr.u64 	%rd456, %rd450, %r332;
	or.b64  	%rd457, %rd456, %rd455;
	st.local.u64 	[%rd31], %rd457;
	ld.local.u64 	%rd458, [%rd33];
	shl.b64 	%rd459, %rd454, %r241;
	cvt.u32.u64 	%r334, %rd34;
	shr.u64 	%rd460, %rd454, %r334;
	or.b64  	%rd461, %rd460, %rd459;
	st.local.u64 	[%rd33], %rd461;
	ld.local.u64 	%rd462, [%rd35];
	shl.b64 	%rd463, %rd458, %r243;
	cvt.u32.u64 	%r336, %rd36;
	shr.u64 	%rd464, %rd458, %r336;
	or.b64  	%rd465, %rd464, %rd463;
	st.local.u64 	[%rd35], %rd465;
	ld.local.u64 	%rd466, [%rd37];
	cvt.u32.u64 	%r337, %rd38;
	shl.b64 	%rd467, %rd462, %r337;
	cvt.u32.u64 	%r338, %rd39;
	shr.u64 	%rd468, %rd462, %r338;
	or.b64  	%rd469, %rd468, %rd467;
	st.local.u64 	[%rd37], %rd469;
	ld.local.u64 	%rd470, [%rd40];
	cvt.u32.u64 	%r339, %rd41;
	shl.b64 	%rd471, %rd466, %r339;
	cvt.u32.u64 	%r340, %rd42;
	shr.u64 	%rd472, %rd466, %r340;
	or.b64  	%rd473, %rd472, %rd471;
	st.local.u64 	[%rd40], %rd473;
	ld.local.u64 	%rd474, [%rd43];
	shl.b64 	%rd475, %rd470, %r249;
	cvt.u32.u64 	%r342, %rd44;
	shr.u64 	%rd476, %rd470, %r342;
	or.b64  	%rd477, %rd476, %rd475;
	st.local.u64 	[%rd43], %rd477;
	ld.local.u64 	%rd478, [%rd45];
	shl.b64 	%rd479, %rd474, %r251;
	cvt.u32.u64 	%r344, %rd46;
	shr.u64 	%rd480, %rd474, %r344;
	or.b64  	%rd481, %rd480, %rd479;
	st.local.u64 	[%rd45], %rd481;
	ld.local.u64 	%rd482, [%rd47];
	shl.b64 	%rd483, %rd478, %r253;
	cvt.u32.u64 	%r346, %rd48;
	shr.u64 	%rd484, %rd478, %r346;
	or.b64  	%rd485, %rd484, %rd483;
	st.local.u64 	[%rd47], %rd485;
	ld.local.u64 	%rd486, [%rd49];
	shl.b64 	%rd487, %rd482, %r255;
	cvt.u32.u64 	%r348, %rd50;
	shr.u64 	%rd488, %rd482, %r348;
	or.b64  	%rd489, %rd488, %rd487;
	st.local.u64 	[%rd49], %rd489;
	ld.local.u64 	%rd490, [%rd51];
	shl.b64 	%rd491, %rd486, %r257;
	cvt.u32.u64 	%r350, %rd52;
	shr.u64 	%rd492, %rd486, %r350;
	or.b64  	%rd493, %rd492, %rd491;
	st.local.u64 	[%rd51], %rd493;
	ld.local.u64 	%rd494, [%rd53];
	shl.b64 	%rd495, %rd490, %r259;
	cvt.u32.u64 	%r352, %rd54;
	shr.u64 	%rd496, %rd490, %r352;
	or.b64  	%rd497, %rd496, %rd495;
	st.local.u64 	[%rd53], %rd497;
	ld.local.u64 	%rd498, [%rd55];
	shl.b64 	%rd499, %rd494, %r261;
	cvt.u32.u64 	%r354, %rd56;
	shr.u64 	%rd500, %rd494, %r354;
	or.b64  	%rd501, %rd500, %rd499;
	st.local.u64 	[%rd55], %rd501;
	ld.local.u64 	%rd502, [%rd57];
	shl.b64 	%rd503, %rd498, %r263;
	cvt.u32.u64 	%r356, %rd58;
	shr.u64 	%rd504, %rd498, %r356;
	or.b64  	%rd505, %rd504, %rd503;
	st.local.u64 	[%rd57], %rd505;
	ld.local.u64 	%rd506, [%rd59];
	cvt.u32.u64 	%r357, %rd60;
	shl.b64 	%rd507, %rd502, %r357;
	cvt.u32.u64 	%r358, %rd61;
	shr.u64 	%rd508, %rd502, %r358;
	or.b64  	%rd509, %rd508, %rd507;
	st.local.u64 	[%rd59], %rd509;
	ld.local.u64 	%rd510, [%rd62];
	cvt.u32.u64 	%r359, %rd63;
	shl.b64 	%rd511, %rd506, %r359;
	cvt.u32.u64 	%r360, %rd64;
	shr.u64 	%rd512, %rd506, %r360;
	or.b64  	%rd513, %rd512, %rd511;
	st.local.u64 	[%rd62], %rd513;
	ld.local.u64 	%rd514, [%rd65];
	cvt.u32.u64 	%r361, %rd66;
	shl.b64 	%rd515, %rd510, %r361;
	cvt.u32.u64 	%r362, %rd67;
	shr.u64 	%rd516, %rd510, %r362;
	or.b64  	%rd517, %rd516, %rd515;
	st.local.u64 	[%rd65], %rd517;
	ld.local.u64 	%rd518, [%rd68];
	cvt.u32.u64 	%r363, %rd69;
	shl.b64 	%rd519, %rd514, %r363;
	cvt.u32.u64 	%r364, %rd70;
	shr.u64 	%rd520, %rd514, %r364;
	or.b64  	%rd521, %rd520, %rd519;
	st.local.u64 	[%rd68], %rd521;
	ld.local.u64 	%rd522, [%rd71];
	cvt.u32.u64 	%r365, %rd72;
	shl.b64 	%rd523, %rd518, %r365;
	cvt.u32.u64 	%r366, %rd73;
	shr.u64 	%rd524, %rd518, %r366;
	or.b64  	%rd525, %rd524, %rd523;
	st.local.u64 	[%rd71], %rd525;
	ld.local.u64 	%rd526, [%rd74];
	cvt.u32.u64 	%r367, %rd75;
	shl.b64 	%rd527, %rd522, %r367;
	cvt.u32.u64 	%r368, %rd76;
	shr.u64 	%rd528, %rd522, %r368;
	or.b64  	%rd529, %rd528, %rd527;
	st.local.u64 	[%rd74], %rd529;
	cvt.u32.u64 	%r369, %rd78;
	shl.b64 	%rd530, %rd526, %r369;
	cvt.u32.u64 	%r370, %rd79;
	shr.u64 	%rd531, %rd526, %r370;
	or.b64  	%rd532, %rd531, %rd530;
	st.local.u64 	[%rd77], %rd532;
	ld.local.u64 	%rd533, [%rd3];
	ld.local.u64 	%rd534, [%rd3+8];
	ld.local.u64 	%rd535, [%rd3+16];
	ld.local.u64 	%rd536, [%rd3+24];
	ld.local.u64 	%rd537, [%rd3+32];
	not.b64 	%rd538, %rd534;
	and.b64  	%rd539, %rd535, %rd538;
	not.b64 	%rd540, %rd535;
	and.b64  	%rd541, %rd536, %rd540;
	xor.b64  	%rd715, %rd541, %rd534;
	st.local.u64 	[%rd3+8], %rd715;
	not.b64 	%rd542, %rd536;
	and.b64  	%rd543, %rd537, %rd542;
	xor.b64  	%rd710, %rd543, %rd535;
	st.local.u64 	[%rd3+16], %rd710;
	not.b64 	%rd544, %rd537;
	and.b64  	%rd545, %rd533, %rd544;
	xor.b64  	%rd705, %rd545, %rd536;
	st.local.u64 	[%rd3+24], %rd705;
	not.b64 	%rd546, %rd533;
	and.b64  	%rd547, %rd534, %rd546;
	xor.b64  	%rd700, %rd537, %rd547;
	st.local.u64 	[%rd3+32], %rd700;
	ld.local.u64 	%rd548, [%rd3+40];
	ld.local.u64 	%rd549, [%rd3+48];
	ld.local.u64 	%rd550, [%rd3+56];
	ld.local.u64 	%rd551, [%rd3+64];
	ld.local.u64 	%rd552, [%rd3+72];
	not.b64 	%rd553, %rd549;
	and.b64  	%rd554, %rd550, %rd553;
	xor.b64  	%rd719, %rd554, %rd548;
	st.local.u64 	[%rd3+40], %rd719;
	not.b64 	%rd555, %rd550;
	and.b64  	%rd556, %rd551, %rd555;
	xor.b64  	%rd714, %rd556, %rd549;
	st.local.u64 	[%rd3+48], %rd714;
	not.b64 	%rd557, %rd551;
	and.b64  	%rd558, %rd552, %rd557;
	xor.b64  	%rd709, %rd558, %rd550;
	st.local.u64 	[%rd3+56], %rd709;
	not.b64 	%rd559, %rd552;
	and.b64  	%rd560, %rd548, %rd559;
	xor.b64  	%rd704, %rd560, %rd551;
	st.local.u64 	[%rd3+64], %rd704;
	not.b64 	%rd561, %rd548;
	and.b64  	%rd562, %rd549, %rd561;
	xor.b64  	%rd699, %rd552, %rd562;
	st.local.u64 	[%rd3+72], %rd699;
	ld.local.u64 	%rd563, [%rd3+80];
	ld.local.u64 	%rd564, [%rd3+88];
	ld.local.u64 	%rd565, [%rd3+96];
	ld.local.u64 	%rd566, [%rd3+104];
	ld.local.u64 	%rd567, [%rd3+112];
	not.b64 	%rd568, %rd564;
	and.b64  	%rd569, %rd565, %rd568;
	xor.b64  	%rd718, %rd569, %rd563;
	st.local.u64 	[%rd3+80], %rd718;
	not.b64 	%rd570, %rd565;
	and.b64  	%rd571, %rd566, %rd570;
	xor.b64  	%rd713, %rd571, %rd564;
	st.local.u64 	[%rd3+88], %rd713;
	not.b64 	%rd572, %rd566;
	and.b64  	%rd573, %rd567, %rd572;
	xor.b64  	%rd708, %rd573, %rd565;
	st.local.u64 	[%rd3+96], %rd708;
	not.b64 	%rd574, %rd567;
	and.b64  	%rd575, %rd563, %rd574;
	xor.b64  	%rd703, %rd575, %rd566;
	st.local.u64 	[%rd3+104], %rd703;
	not.b64 	%rd576, %rd563;
	and.b64  	%rd577, %rd564, %rd576;
	xor.b64  	%rd698, %rd567, %rd577;
	st.local.u64 	[%rd3+112], %rd698;
	ld.local.u64 	%rd578, [%rd3+120];
	ld.local.u64 	%rd579, [%rd3+128];
	ld.local.u64 	%rd580, [%rd3+136];
	ld.local.u64 	%rd581, [%rd3+144];
	ld.local.u64 	%rd582, [%rd3+152];
	not.b64 	%rd583, %rd579;
	and.b64  	%rd584, %rd580, %rd583;
	xor.b64  	%rd717, %rd584, %rd578;
	st.local.u64 	[%rd3+120], %rd717;
	not.b64 	%rd585, %rd580;
	and.b64  	%rd586, %rd581, %rd585;
	xor.b64  	%rd712, %rd586, %rd579;
	st.local.u64 	[%rd3+128], %rd712;
	not.b64 	%rd587, %rd581;
	and.b64  	%rd588, %rd582, %rd587;
	xor.b64  	%rd707, %rd588, %rd580;
	st.local.u64 	[%rd3+136], %rd707;
	not.b64 	%rd589, %rd582;
	and.b64  	%rd590, %rd578, %rd589;
	xor.b64  	%rd702, %rd590, %rd581;
	st.local.u64 	[%rd3+144], %rd702;
	not.b64 	%rd591, %rd578;
	and.b64  	%rd592, %rd579, %rd591;
	xor.b64  	%rd697, %rd582, %rd592;
	st.local.u64 	[%rd3+152], %rd697;
	ld.local.u64 	%rd593, [%rd3+160];
	ld.local.u64 	%rd594, [%rd3+168];
	ld.local.u64 	%rd595, [%rd3+176];
	ld.local.u64 	%rd596, [%rd3+184];
	ld.local.u64 	%rd597, [%rd3+192];
	not.b64 	%rd598, %rd594;
	and.b64  	%rd599, %rd595, %rd598;
	xor.b64  	%rd716, %rd599, %rd593;
	st.local.u64 	[%rd3+160], %rd716;
	not.b64 	%rd600, %rd595;
	and.b64  	%rd601, %rd596, %rd600;
	xor.b64  	%rd711, %rd601, %rd594;
	st.local.u64 	[%rd3+168], %rd711;
	not.b64 	%rd602, %rd596;
	and.b64  	%rd603, %rd597, %rd602;
	xor.b64  	%rd706, %rd603, %rd595;
	st.local.u64 	[%rd3+176], %rd706;
	not.b64 	%rd604, %rd597;
	and.b64  	%rd605, %rd593, %rd604;
	xor.b64  	%rd701, %rd605, %rd596;
	st.local.u64 	[%rd3+184], %rd701;
	not.b64 	%rd606, %rd593;
	and.b64  	%rd607, %rd594, %rd606;
	xor.b64  	%rd696, %rd597, %rd607;
	st.local.u64 	[%rd3+192], %rd696;
	mul.wide.u32 	%rd608, %r598, 8;
	mov.u64 	%rd609, KECCAKF_RNDC;
	add.s64 	%rd610, %rd609, %rd608;
	ld.const.u64 	%rd611, [%rd610];
	xor.b64  	%rd612, %rd539, %rd611;
	xor.b64  	%rd720, %rd612, %rd533;
	st.local.u64 	[%rd3], %rd720;
	add.s32 	%r598, %r598, 1;
	setp.ne.s32 	%p6, %r598, 24;
	@%p6 bra 	$L__BB0_2;
	cvt.u16.u64 	%rs65, %rd720;
	shr.u64 	%rd613, %rd720, 8;
	cvt.u16.u64 	%rs66, %rd613;
	shr.u64 	%rd614, %rd720, 16;
	cvt.u16.u64 	%rs67, %rd614;
	shr.u64 	%rd615, %rd720, 24;
	cvt.u16.u64 	%rs68, %rd615;
	cvt.u32.u64 	%r372, %rd615;
	cvt.u32.u64 	%r373, %rd614;
	prmt.b32 	%r374, %r373, %r372, 0x3340U;
	cvt.u32.u64 	%r375, %rd720;
	cvt.u32.u64 	%r376, %rd613;
	prmt.b32 	%r377, %r375, %r376, 0x3340U;
	prmt.b32 	%r378, %r377, %r374, 0x5410U;
	st.local.u32 	[%rd4+64], %r378;
	mov.b32 	%r607, 0;
	mov.u32 	%r600, %r607;
$L__BB0_4:
	cvt.u64.u32 	%rd616, %r600;
	add.s64 	%rd617, %rd4, %rd616;
	ld.local.u8 	%r604, [%rd617];
	setp.lt.s32 	%p7, %r607, 1;
	@%p7 bra 	$L__BB0_95;
	and.b32  	%r12, %r607, 3;
	setp.lt.u32 	%p8, %r607, 4;
	mov.b32 	%r603, 0;
	@%p8 bra 	$L__BB0_90;
	and.b32  	%r603, %r607, 2147483644;
	neg.s32 	%r605, %r603;
	mov.u64 	%rd722, %rd1;
	bra.uni 	$L__BB0_89;
$L__BB0_7:
	add.s32 	%r4, %r607, -1;
	setp.lt.s32 	%p15, %r607, 2;
	mov.b32 	%r626, 0;
	@%p15 bra 	$L__BB0_14;
	add.s32 	%r411, %r607, -2;
	and.b32  	%r5, %r4, 3;
	setp.lt.u32 	%p16, %r411, 3;
	mov.b32 	%r610, 0;
	mov.u32 	%r626, %r610;
	@%p16 bra 	$L__BB0_11;
	and.b32  	%r610, %r4, -4;
	neg.s32 	%r608, %r610;
	shl.b32 	%r412, %r4, 2;
	and.b32  	%r626, %r412, -16;
	mov.u64 	%rd723, %rd2;
	mov.u64 	%rd724, %rd1;
$L__BB0_10:
	ld.local.v4.u32 	{%r413, %r414, %r415, %r416}, [%rd724];
	mul.hi.u32 	%r417, %r413, -1925330167;
	shr.u32 	%r418, %r417, 5;
	mul.lo.s32 	%r419, %r418, 58;
	sub.s32 	%r420, %r413, %r419;
	mul.hi.u32 	%r421, %r418, 148102321;
	shr.u32 	%r422, %r421, 1;
	mul.lo.s32 	%r423, %r422, 58;
	sub.s32 	%r424, %r418, %r423;
	shr.u32 	%r425, %r413, 2;
	mul.hi.u32 	%r426, %r425, 1307386003;
	shr.u32 	%r427, %r426, 8;
	mul.hi.u32 	%r428, %r427, 74051161;
	mul.lo.s32 	%r429, %r428, 58;
	sub.s32 	%r430, %r427, %r429;
	mul.hi.u32 	%r431, %r413, 721316415;
	shr.u32 	%r432, %r431, 15;
	mul.hi.u32 	%r433, %r414, -1925330167;
	shr.u32 	%r434, %r433, 5;
	mul.lo.s32 	%r435, %r434, 58;
	sub.s32 	%r436, %r414, %r435;
	mul.hi.u32 	%r437, %r434, 148102321;
	shr.u32 	%r438, %r437, 1;
	mul.lo.s32 	%r439, %r438, 58;
	sub.s32 	%r440, %r434, %r439;
	shr.u32 	%r441, %r414, 2;
	mul.hi.u32 	%r442, %r441, 1307386003;
	shr.u32 	%r443, %r442, 8;
	mul.hi.u32 	%r444, %r443, 74051161;
	mul.lo.s32 	%r445, %r444, 58;
	sub.s32 	%r446, %r443, %r445;
	mul.hi.u32 	%r447, %r414, 721316415;
	shr.u32 	%r448, %r447, 15;
	mul.hi.u32 	%r449, %r415, -1925330167;
	shr.u32 	%r450, %r449, 5;
	mul.lo.s32 	%r451, %r450, 58;
	sub.s32 	%r452, %r415, %r451;
	mul.hi.u32 	%r453, %r450, 148102321;
	shr.u32 	%r454, %r453, 1;
	mul.lo.s32 	%r455, %r454, 58;
	sub.s32 	%r456, %r450, %r455;
	shr.u32 	%r457, %r415, 2;
	mul.hi.u32 	%r458, %r457, 1307386003;
	shr.u32 	%r459, %r458, 8;
	mul.hi.u32 	%r460, %r459, 74051161;
	mul.lo.s32 	%r461, %r460, 58;
	sub.s32 	%r462, %r459, %r461;
	mul.hi.u32 	%r463, %r415, 721316415;
	shr.u32 	%r464, %r463, 15;
	mul.hi.u32 	%r465, %r416, -1925330167;
	shr.u32 	%r466, %r465, 5;
	mul.lo.s32 	%r467, %r466, 58;
	sub.s32 	%r468, %r416, %r467;
	mul.hi.u32 	%r469, %r466, 148102321;
	shr.u32 	%r470, %r469, 1;
	mul.lo.s32 	%r471, %r470, 58;
	sub.s32 	%r472, %r466, %r471;
	shr.u32 	%r473, %r416, 2;
	mul.hi.u32 	%r474, %r473, 1307386003;
	shr.u32 	%r475, %r474, 8;
	mul.hi.u32 	%r476, %r475, 74051161;
	mul.lo.s32 	%r477, %r476, 58;
	sub.s32 	%r478, %r475, %r477;
	mul.hi.u32 	%r479, %r416, 721316415;
	shr.u32 	%r480, %r479, 15;
	prmt.b32 	%r481, %r468, %r472, 0x3340U;
	prmt.b32 	%r482, %r478, %r480, 0x3340U;
	prmt.b32 	%r483, %r481, %r482, 0x5410U;
	prmt.b32 	%r484, %r452, %r456, 0x3340U;
	prmt.b32 	%r485, %r462, %r464, 0x3340U;
	prmt.b32 	%r486, %r484, %r485, 0x5410U;
	prmt.b32 	%r487, %r436, %r440, 0x3340U;
	prmt.b32 	%r488, %r446, %r448, 0x3340U;
	prmt.b32 	%r489, %r487, %r488, 0x5410U;
	prmt.b32 	%r490, %r420, %r424, 0x3340U;
	prmt.b32 	%r491, %r430, %r432, 0x3340U;
	prmt.b32 	%r492, %r490, %r491, 0x5410U;
	st.local.v4.b32 	[%rd723], {%r492, %r489, %r486, %r483};
	add.s32 	%r608, %r608, 4;
	add.s64 	%rd724, %rd724, 16;
	add.s64 	%rd723, %rd723, 16;
	setp.ne.s32 	%p17, %r608, 0;
	@%p17 bra 	$L__BB0_10;
$L__BB0_11:
	setp.eq.s32 	%p18, %r5, 0;
	@%p18 bra 	$L__BB0_14;
	mul.wide.u32 	%rd650, %r610, 4;
	add.s64 	%rd726, %rd1, %rd650;
	neg.s32 	%r612, %r5;
	cvt.u64.u32 	%rd651, %r626;
	add.s64 	%rd652, %rd651, %rd2;
	add.s64 	%rd725, %rd652, 3;
	shl.b32 	%r493, %r5, 2;
	add.s32 	%r626, %r626, %r493;
$L__BB0_13:
	.pragma "nounroll";
	ld.local.u32 	%r494, [%rd726];
	mul.hi.u32 	%r495, %r494, -1925330167;
	shr.u32 	%r496, %r495, 5;
	mul.lo.s32 	%r497, %r496, 58;
	sub.s32 	%r498, %r494, %r497;
	st.local.u8 	[%rd725+-3], %r498;
	mul.hi.u32 	%r499, %r496, 148102321;
	shr.u32 	%r500, %r499, 1;
	mul.lo.s32 	%r501, %r500, 58;
	sub.s32 	%r502, %r496, %r501;
	st.local.u8 	[%rd725+-2], %r502;
	shr.u32 	%r503, %r494, 2;
	mul.hi.u32 	%r504, %r503, 1307386003;
	shr.u32 	%r505, %r504, 8;
	mul.hi.u32 	%r506, %r505, 74051161;
	mul.lo.s32 	%r507, %r506, 58;
	sub.s32 	%r508, %r505, %r507;
	st.local.u8 	[%rd725+-1], %r508;
	mul.hi.u32 	%r509, %r494, 721316415;
	shr.u32 	%r510, %r509, 15;
	st.local.u8 	[%rd725], %r510;
	add.s64 	%rd726, %rd726, 4;
	add.s32 	%r612, %r612, 1;
	setp.ne.s32 	%p19, %r612, 0;
	add.s64 	%rd725, %rd725, 4;
	@%p19 bra 	$L__BB0_13;
$L__BB0_14:
	setp.lt.s32 	%p20, %r607, 1;
	@%p20 bra 	$L__BB0_18;
	mul.wide.u32 	%rd653, %r4, 4;
	add.s64 	%rd654, %rd1, %rd653;
	ld.local.u32 	%r614, [%rd654];
	setp.eq.s32 	%p21, %r614, 0;
	@%p21 bra 	$L__BB0_18;
	mov.u32 	%r615, %r626;
$L__BB0_17:
	add.s32 	%r626, %r615, 1;
	cvt.u64.u32 	%rd655, %r615;
	add.s64 	%rd656, %rd2, %rd655;
	mul.hi.u32 	%r511, %r614, -1925330167;
	shr.u32 	%r41, %r511, 5;
	mul.lo.s32 	%r512, %r41, 58;
	sub.s32 	%r513, %r614, %r512;
	st.local.u8 	[%rd656], %r513;
	setp.gt.u32 	%p22, %r614, 57;
	mov.u32 	%r614, %r41;
	mov.u32 	%r615, %r626;
	@%p22 bra 	$L__BB0_17;
$L__BB0_18:
	setp.ne.s16 	%p23, %rs1, 0;
	mov.b32 	%r617, 0;
	@%p23 bra 	$L__BB0_86;
	setp.ne.s16 	%p24, %rs2, 0;
	mov.b32 	%r617, 1;
	@%p24 bra 	$L__BB0_86;
	setp.ne.s16 	%p25, %rs3, 0;
	mov.b32 	%r617, 2;
	@%p25 bra 	$L__BB0_86;
	setp.ne.s16 	%p26, %rs4, 0;
	mov.b32 	%r617, 3;
	@%p26 bra 	$L__BB0_86;
	setp.ne.s16 	%p27, %rs5, 0;
	mov.b32 	%r617, 4;
	@%p27 bra 	$L__BB0_86;
	setp.ne.s16 	%p28, %rs6, 0;
	mov.b32 	%r617, 5;
	@%p28 bra 	$L__BB0_86;
	setp.ne.s16 	%p29, %rs7, 0;
	mov.b32 	%r617, 6;
	@%p29 bra 	$L__BB0_86;
	setp.ne.s16 	%p30, %rs8, 0;
	mov.b32 	%r617, 7;
	@%p30 bra 	$L__BB0_86;
	setp.ne.s16 	%p31, %rs9, 0;
	mov.b32 	%r617, 8;
	@%p31 bra 	$L__BB0_86;
	setp.ne.s16 	%p32, %rs10, 0;
	mov.b32 	%r617, 9;
	@%p32 bra 	$L__BB0_86;
	setp.ne.s16 	%p33, %rs11, 0;
	mov.b32 	%r617, 10;
	@%p33 bra 	$L__BB0_86;
	setp.ne.s16 	%p34, %rs12, 0;
	mov.b32 	%r617, 11;
	@%p34 bra 	$L__BB0_86;
	setp.ne.s16 	%p35, %rs13, 0;
	mov.b32 	%r617, 12;
	@%p35 bra 	$L__BB0_86;
	setp.ne.s16 	%p36, %rs14, 0;
	mov.b32 	%r617, 13;
	@%p36 bra 	$L__BB0_86;
	setp.ne.s16 	%p37, %rs15, 0;
	mov.b32 	%r617, 14;
	@%p37 bra 	$L__BB0_86;
	setp.ne.s16 	%p38, %rs16, 0;
	mov.b32 	%r617, 15;
	@%p38 bra 	$L__BB0_86;
	setp.ne.s16 	%p39, %rs17, 0;
	mov.b32 	%r617, 16;
	@%p39 bra 	$L__BB0_86;
	setp.ne.s16 	%p40, %rs18, 0;
	mov.b32 	%r617, 17;
	@%p40 bra 	$L__BB0_86;
	setp.ne.s16 	%p41, %rs19, 0;
	mov.b32 	%r617, 18;
	@%p41 bra 	$L__BB0_86;
	setp.ne.s16 	%p42, %rs20, 0;
	mov.b32 	%r617, 19;
	@%p42 bra 	$L__BB0_86;
	setp.ne.s16 	%p43, %rs21, 0;
	mov.b32 	%r617, 20;
	@%p43 bra 	$L__BB0_86;
	setp.ne.s16 	%p44, %rs22, 0;
	mov.b32 	%r617, 21;
	@%p44 bra 	$L__BB0_86;
	setp.ne.s16 	%p45, %rs23, 0;
	mov.b32 	%r617, 22;
	@%p45 bra 	$L__BB0_86;
	setp.ne.s16 	%p46, %rs24, 0;
	mov.b32 	%r617, 23;
	@%p46 bra 	$L__BB0_86;
	setp.ne.s16 	%p47, %rs25, 0;
	mov.b32 	%r617, 24;
	@%p47 bra 	$L__BB0_86;
	setp.ne.s16 	%p48, %rs26, 0;
	mov.b32 	%r617, 25;
	@%p48 bra 	$L__BB0_86;
	setp.ne.s16 	%p49, %rs27, 0;
	mov.b32 	%r617, 26;
	@%p49 bra 	$L__BB0_86;
	setp.ne.s16 	%p50, %rs28, 0;
	mov.b32 	%r617, 27;
	@%p50 bra 	$L__BB0_86;
	setp.ne.s16 	%p51, %rs29, 0;
	mov.b32 	%r617, 28;
	@%p51 bra 	$L__BB0_86;
	setp.ne.s16 	%p52, %rs30, 0;
	mov.b32 	%r617, 29;
	@%p52 bra 	$L__BB0_86;
	setp.ne.s16 	%p53, %rs31, 0;
	mov.b32 	%r617, 30;
	@%p53 bra 	$L__BB0_86;
	setp.ne.s16 	%p54, %rs32, 0;
	mov.b32 	%r617, 31;
	@%p54 bra 	$L__BB0_86;
	setp.ne.s16 	%p55, %rs33, 0;
	mov.b32 	%r617, 32;
	@%p55 bra 	$L__BB0_86;
	setp.ne.s16 	%p56, %rs34, 0;
	mov.b32 	%r617, 33;
	@%p56 bra 	$L__BB0_86;
	setp.ne.s16 	%p57, %rs35, 0;
	mov.b32 	%r617, 34;
	@%p57 bra 	$L__BB0_86;
	setp.ne.s16 	%p58, %rs36, 0;
	mov.b32 	%r617, 35;
	@%p58 bra 	$L__BB0_86;
	setp.ne.s16 	%p59, %rs37, 0;
	mov.b32 	%r617, 36;
	@%p59 bra 	$L__BB0_86;
	setp.ne.s16 	%p60, %rs38, 0;
	mov.b32 	%r617, 37;
	@%p60 bra 	$L__BB0_86;
	setp.ne.s16 	%p61, %rs39, 0;
	mov.b32 	%r617, 38;
	@%p61 bra 	$L__BB0_86;
	setp.ne.s16 	%p62, %rs40, 0;
	mov.b32 	%r617, 39;
	@%p62 bra 	$L__BB0_86;
	setp.ne.s16 	%p63, %rs41, 0;
	mov.b32 	%r617, 40;
	@%p63 bra 	$L__BB0_86;
	setp.ne.s16 	%p64, %rs42, 0;
	mov.b32 	%r617, 41;
	@%p64 bra 	$L__BB0_86;
	setp.ne.s16 	%p65, %rs43, 0;
	mov.b32 	%r617, 42;
	@%p65 bra 	$L__BB0_86;
	setp.ne.s16 	%p66, %rs44, 0;
	mov.b32 	%r617, 43;
	@%p66 bra 	$L__BB0_86;
	setp.ne.s16 	%p67, %rs45, 0;
	mov.b32 	%r617, 44;
	@%p67 bra 	$L__BB0_86;
	setp.ne.s16 	%p68, %rs46, 0;
	mov.b32 	%r617, 45;
	@%p68 bra 	$L__BB0_86;
	setp.ne.s16 	%p69, %rs47, 0;
	mov.b32 	%r617, 46;
	@%p69 bra 	$L__BB0_86;
	setp.ne.s16 	%p70, %rs48, 0;
	mov.b32 	%r617, 47;
	@%p70 bra 	$L__BB0_86;
	setp.ne.s16 	%p71, %rs49, 0;
	mov.b32 	%r617, 48;
	@%p71 bra 	$L__BB0_86;
	setp.ne.s16 	%p72, %rs50, 0;
	mov.b32 	%r617, 49;
	@%p72 bra 	$L__BB0_86;
	setp.ne.s16 	%p73, %rs51, 0;
	mov.b32 	%r617, 50;
	@%p73 bra 	$L__BB0_86;
	setp.ne.s16 	%p74, %rs52, 0;
	mov.b32 	%r617, 51;
	@%p74 bra 	$L__BB0_86;
	setp.ne.s16 	%p75, %rs53, 0;
	mov.b32 	%r617, 52;
	@%p75 bra 	$L__BB0_86;
	setp.ne.s16 	%p76, %rs54, 0;
	mov.b32 	%r617, 53;
	@%p76 bra 	$L__BB0_86;
	setp.ne.s16 	%p77, %rs55, 0;
	mov.b32 	%r617, 54;
	@%p77 bra 	$L__BB0_86;
	setp.ne.s16 	%p78, %rs56, 0;
	mov.b32 	%r617, 55;
	@%p78 bra 	$L__BB0_86;
	setp.ne.s16 	%p79, %rs57, 0;
	mov.b32 	%r617, 56;
	@%p79 bra 	$L__BB0_86;
	setp.ne.s16 	%p80, %rs58, 0;
	mov.b32 	%r617, 57;
	@%p80 bra 	$L__BB0_86;
	setp.ne.s16 	%p81, %rs59, 0;
	mov.b32 	%r617, 58;
	@%p81 bra 	$L__BB0_86;
	setp.ne.s16 	%p82, %rs60, 0;
	mov.b32 	%r617, 59;
	@%p82 bra 	$L__BB0_86;
	setp.ne.s16 	%p83, %rs61, 0;
	mov.b32 	%r617, 60;
	@%p83 bra 	$L__BB0_86;
	setp.ne.s16 	%p84, %rs62, 0;
	mov.b32 	%r617, 61;
	@%p84 bra 	$L__BB0_86;
	setp.ne.s16 	%p85, %rs63, 0;
	mov.b32 	%r617, 62;
	@%p85 bra 	$L__BB0_86;
	setp.ne.s16 	%p86, %rs64, 0;
	mov.b32 	%r617, 63;
	@%p86 bra 	$L__BB0_86;
	and.b16  	%rs133, %rs65, 255;
	setp.ne.s16 	%p87, %rs133, 0;
	mov.b32 	%r617, 64;
	@%p87 bra 	$L__BB0_86;
	and.b16  	%rs134, %rs66, 255;
	setp.ne.s16 	%p88, %rs134, 0;
	mov.b32 	%r617, 65;
	@%p88 bra 	$L__BB0_86;
	and.b16  	%rs135, %rs67, 255;
	setp.ne.s16 	%p89, %rs135, 0;
	mov.b32 	%r617, 66;
	@%p89 bra 	$L__BB0_86;
	and.b16  	%rs136, %rs68, 255;
	setp.eq.s16 	%p90, %rs136, 0;
	selp.b32 	%r617, 68, 67, %p90;
$L__BB0_86:
	setp.ne.s16 	%p91, %rs1, 0;
	@%p91 bra 	$L__BB0_108;
	add.s32 	%r582, %r617, -1;
	and.b32  	%r45, %r617, 15;
	setp.lt.u32 	%p92, %r582, 15;
	@%p92 bra 	$L__BB0_99;
	and.b32  	%r583, %r617, 112;
	neg.s32 	%r627, %r583;
	bra.uni 	$L__BB0_98;
$L__BB0_89:
	ld.local.v4.u32 	{%r381, %r382, %r383, %r384}, [%rd722];
	mul.wide.u32 	%rd618, %r381, 256;
	cvt.u64.u32 	%rd619, %r604;
	add.s64 	%rd620, %rd618, %rd619;
	mul.hi.u64 	%rd621, %rd620, 1630075605887;
	cvt.u32.u64 	%r385, %rd621;
	mov.b64 	%rd622, 11316496;
	cvt.u32.u64 	%r386, %rd622;
	mul.lo.s32 	%r387, %r385, %r386;
	cvt.u32.u64 	%r388, %rd620;
	sub.s32 	%r389, %r388, %r387;
	mul.wide.u32 	%rd623, %r382, 256;
	add.s64 	%rd624, %rd623, %rd621;
	mul.hi.u64 	%rd625, %rd624, 1630075605887;
	cvt.u32.u64 	%r390, %rd625;
	mul.lo.s32 	%r391, %r390, %r386;
	cvt.u32.u64 	%r392, %rd624;
	sub.s32 	%r393, %r392, %r391;
	mul.wide.u32 	%rd626, %r383, 256;
	add.s64 	%rd627, %rd626, %rd625;
	mul.hi.u64 	%rd628, %rd627, 1630075605887;
	cvt.u32.u64 	%r394, %rd628;
	mul.lo.s32 	%r395, %r394, %r386;
	cvt.u32.u64 	%r396, %rd627;
	sub.s32 	%r397, %r396, %r395;
	mul.wide.u32 	%rd629, %r384, 256;
	add.s64 	%rd630, %rd629, %rd628;
	mul.hi.u64 	%rd631, %rd630, 1630075605887;
	cvt.u32.u64 	%r604, %rd631;
	mul.lo.s32 	%r398, %r604, %r386;
	cvt.u32.u64 	%r399, %rd630;
	sub.s32 	%r400, %r399, %r398;
	st.local.v4.u32 	[%rd722], {%r389, %r393, %r397, %r400};
	add.s32 	%r605, %r605, 4;
	add.s64 	%rd722, %rd722, 16;
	setp.eq.s32 	%p9, %r605, 0;
	@%p9 bra 	$L__BB0_90;
	bra.uni 	$L__BB0_89;
$L__BB0_90:
	setp.eq.s32 	%p10, %r12, 0;
	@%p10 bra 	$L__BB0_95;
	mul.wide.u32 	%rd632, %r603, 4;
	add.s64 	%rd130, %rd1, %rd632;
	ld.local.u32 	%r401, [%rd130];
	mul.wide.u32 	%rd633, %r401, 256;
	cvt.u64.u32 	%rd634, %r604;
	add.s64 	%rd635, %rd633, %rd634;
	mul.hi.u64 	%rd721, %rd635, 1630075605887;
	mul.lo.s64 	%rd636, %rd721, 11316496;
	sub.s64 	%rd637, %rd635, %rd636;
	st.local.u32 	[%rd130], %rd637;
	setp.eq.s32 	%p11, %r12, 1;
	@%p11 bra 	$L__BB0_94;
	ld.local.u32 	%r402, [%rd130+4];
	mul.wide.u32 	%rd638, %r402, 256;
	add.s64 	%rd639, %rd638, %rd721;
	mul.hi.u64 	%rd640, %rd639, 3260151211773;
	shr.u64 	%rd721, %rd640, 1;
	mul.lo.s64 	%rd641, %rd721, 11316496;
	sub.s64 	%rd642, %rd639, %rd641;
	st.local.u32 	[%rd130+4], %rd642;
	setp.eq.s32 	%p12, %r12, 2;
	@%p12 bra 	$L__BB0_94;
	ld.local.u32 	%r403, [%rd130+8];
	mul.wide.u32 	%rd643, %r403, 256;
	add.s64 	%rd644, %rd643, %rd721;
	mul.hi.u64 	%rd645, %rd644, 3260151211773;
	shr.u64 	%rd721, %rd645, 1;
	mul.lo.s64 	%rd646, %rd721, 11316496;
	sub.s64 	%rd647, %rd644, %rd646;
	st.local.u32 	[%rd130+8], %rd647;
$L__BB0_94:
	cvt.u32.u64 	%r604, %rd721;
$L__BB0_95:
	setp.eq.s32 	%p13, %r604, 0;
	@%p13 bra 	$L__BB0_97;
	mul.hi.u32 	%r404, %r604, 1591870709;
	shr.u32 	%r405, %r404, 22;
	mul.lo.s32 	%r406, %r405, 11316496;
	sub.s32 	%r407, %r604, %r406;
	mul.wide.s32 	%rd648, %r607, 4;
	add.s64 	%rd649, %rd1, %rd648;
	st.local.u32 	[%rd649], %r407;
	add.s32 	%r607, %r607, 1;
$L__BB0_97:
	add.s32 	%r600, %r600, 1;
	setp.eq.s32 	%p14, %r600, 68;
	@%p14 bra 	$L__BB0_7;
	bra.uni 	$L__BB0_4;
$L__BB0_98:
	.pragma "nounroll";
	cvt.s64.s32 	%rd657, %r626;
	add.s64 	%rd658, %rd2, %rd657;
	mov.b16 	%rs138, 0;
	st.local.u8 	[%rd658], %rs138;
	st.local.u8 	[%rd658+1], %rs138;
	st.local.u8 	[%rd658+2], %rs138;
	st.local.u8 	[%rd658+3], %rs138;
	st.local.u8 	[%rd658+4], %rs138;
	st.local.u8 	[%rd658+5], %rs138;
	st.local.u8 	[%rd658+6], %rs138;
	st.local.u8 	[%rd658+7], %rs138;
	st.local.u8 	[%rd658+8], %rs138;
	st.local.u8 	[%rd658+9], %rs138;
	st.local.u8 	[%rd658+10], %rs138;
	st.local.u8 	[%rd658+11], %rs138;
	st.local.u8 	[%rd658+12], %rs138;
	st.local.u8 	[%rd658+13], %rs138;
	st.local.u8 	[%rd658+14], %rs138;
	add.s32 	%r626, %r626, 16;
	st.local.u8 	[%rd658+15], %rs138;
	add.s32 	%r627, %r627, 16;
	setp.eq.s32 	%p93, %r627, 0;
	@%p93 bra 	$L__BB0_99;
	bra.uni 	$L__BB0_98;
$L__BB0_99:
	setp.eq.s32 	%p94, %r45, 0;
	@%p94 bra 	$L__BB0_108;
	and.b32  	%r49, %r617, 7;
	setp.lt.u32 	%p95, %r45, 8;
	@%p95 bra 	$L__BB0_102;
	cvt.s64.s32 	%rd659, %r626;
	add.s64 	%rd660, %rd2, %rd659;
	mov.b16 	%rs139, 0;
	st.local.u8 	[%rd660], %rs139;
	st.local.u8 	[%rd660+1], %rs139;
	st.local.u8 	[%rd660+2], %rs139;
	st.local.u8 	[%rd660+3], %rs139;
	st.local.u8 	[%rd660+4], %rs139;
	st.local.u8 	[%rd660+5], %rs139;
	st.local.u8 	[%rd660+6], %rs139;
	st.local.u8 	[%rd660+7], %rs139;
	add.s32 	%r626, %r626, 8;
$L__BB0_102:
	setp.eq.s32 	%p96, %r49, 0;
	@%p96 bra 	$L__BB0_108;
	and.b32  	%r53, %r617, 3;
	setp.lt.u32 	%p97, %r49, 4;
	@%p97 bra 	$L__BB0_105;
	cvt.s64.s32 	%rd661, %r626;
	add.s64 	%rd662, %rd2, %rd661;
	mov.b16 	%rs140, 0;
	st.local.u8 	[%rd662], %rs140;
	st.local.u8 	[%rd662+1], %rs140;
	st.local.u8 	[%rd662+2], %rs140;
	st.local.u8 	[%rd662+3], %rs140;
	add.s32 	%r626, %r626, 4;
$L__BB0_105:
	setp.eq.s32 	%p98, %r53, 0;
	@%p98 bra 	$L__BB0_108;
	neg.s32 	%r624, %r53;
$L__BB0_107:
	.pragma "nounroll";
	cvt.s64.s32 	%rd663, %r626;
	add.s64 	%rd664, %rd2, %rd663;
	add.s32 	%r626, %r626, 1;
	mov.b16 	%rs141, 0;
	st.local.u8 	[%rd664], %rs141;
	add.s32 	%r624, %r624, 1;
	setp.ne.s32 	%p99, %r624, 0;
	@%p99 bra 	$L__BB0_107;
$L__BB0_108:
	setp.lt.s32 	%p100, %r626, 1;
	@%p100 bra 	$L__BB0_115;
	and.b32  	%r63, %r626, 3;
	setp.lt.u32 	%p101, %r626, 4;
	mov.b32 	%r631, 0;
	@%p101 bra 	$L__BB0_112;
	and.b32  	%r631, %r626, 2147483644;
	neg.s32 	%r630, %r631;
	add.s64 	%rd147, %rd2, -1;
	add.s32 	%r629, %r626, -1;
	mov.u64 	%rd668, BASE58_ALPHABET_DEVICE;
	mov.u64 	%rd727, %rd4;
$L__BB0_111:
	cvt.s64.s32 	%rd665, %r629;
	add.s64 	%rd666, %rd147, %rd665;
	ld.local.u8 	%rd667, [%rd666+1];
	add.s64 	%rd669, %rd668, %rd667;
	ld.local.u8 	%rd670, [%rd666];
	add.s64 	%rd671, %rd668, %rd670;
	ld.local.u8 	%rd672, [%rd666+-1];
	add.s64 	%rd673, %rd668, %rd672;
	ld.local.u8 	%rd674, [%rd666+-2];
	add.s64 	%rd675, %rd668, %rd674;
	ld.const.u8 	%r587, [%rd675];
	ld.const.u8 	%r588, [%rd673];
	prmt.b32 	%r589, %r588, %r587, 0x3340U;
	ld.const.u8 	%r590, [%rd671];
	ld.const.u8 	%r591, [%rd669];
	prmt.b32 	%r592, %r591, %r590, 0x3340U;
	prmt.b32 	%r593, %r592, %r589, 0x5410U;
	st.local.u32 	[%rd727], %r593;
	add.s32 	%r630, %r630, 4;
	add.s64 	%rd727, %rd727, 4;
	add.s32 	%r629, %r629, -4;
	setp.ne.s32 	%p102, %r630, 0;
	@%p102 bra 	$L__BB0_111;
$L__BB0_112:
	setp.eq.s32 	%p103, %r63, 0;
	@%p103 bra 	$L__BB0_115;
	cvt.u64.u32 	%rd676, %r631;
	add.s64 	%rd728, %rd4, %rd676;
	not.b32 	%r594, %r631;
	add.s32 	%r633, %r594, %r626;
	neg.s32 	%r632, %r63;
	mov.u64 	%rd680, BASE58_ALPHABET_DEVICE;
$L__BB0_114:
	.pragma "nounroll";
	cvt.s64.s32 	%rd677, %r633;
	add.s64 	%rd678, %rd2, %rd677;
	ld.local.u8 	%rd679, [%rd678];
	add.s64 	%rd681, %rd680, %rd679;
	ld.const.u8 	%rs142, [%rd681];
	st.local.u8 	[%rd728], %rs142;
	add.s64 	%rd728, %rd728, 1;
	add.s32 	%r633, %r633, -1;
	add.s32 	%r632, %r632, 1;
	setp.ne.s32 	%p104, %r632, 0;
	@%p104 bra 	$L__BB0_114;
$L__BB0_115:
	setp.lt.s32 	%p106, %r87, 1;
	mov.pred 	%p122, -1;
	@%p106 bra 	$L__BB0_119;
	setp.gt.s32 	%p108, %r87, %r626;
	mov.pred 	%p122, 0;
	@%p108 bra 	$L__BB0_119;
	ld.param.u64 	%rd693, [_Z12match_kernelPKhiPKciS2_iPh_param_2];
	cvta.to.global.u64 	%rd153, %rd693;
	mov.b32 	%r634, 0;
$L__BB0_118:
	cvt.u64.u32 	%rd682, %r634;
	add.s64 	%rd683, %rd4, %rd682;
	ld.local.u8 	%rs143, [%rd683];
	add.s16 	%rs144, %rs143, -65;
	and.b16  	%rs145, %rs144, 255;
	setp.lt.u16 	%p109, %rs145, 26;
	add.s16 	%rs146, %rs143, 32;
	selp.b16 	%rs147, %rs146, %rs143, %p109;
	and.b16  	%rs148, %rs147, 255;
	add.s64 	%rd684, %rd153, %rd682;
	ld.global.u8 	%rs149, [%rd684];
	setp.eq.s16 	%p122, %rs148, %rs149;
	add.s32 	%r634, %r634, 1;
	setp.ne.s32 	%p110, %r634, %r87;
	and.pred  	%p111, %p122, %p110;
	@%p111 bra 	$L__BB0_118;
$L__BB0_119:
	setp.lt.s32 	%p113, %r88, 1;
	not.pred 	%p114, %p122;
	mov.pred 	%p123, -1;
	or.pred  	%p115, %p113, %p114;
	@%p115 bra 	$L__BB0_123;
	setp.lt.s32 	%p117, %r626, %r88;
	mov.pred 	%p123, 0;
	@%p117 bra 	$L__BB0_123;
	ld.param.u64 	%rd694, [_Z12match_kernelPKhiPKciS2_iPh_param_4];
	sub.s32 	%r84, %r626, %r88;
	cvta.to.global.u64 	%rd154, %rd694;
	mov.b32 	%r635, 0;
$L__BB0_122:
	add.s32 	%r597, %r84, %r635;
	cvt.s64.s32 	%rd685, %r597;
	add.s64 	%rd686, %rd4, %rd685;
	ld.local.u8 	%rs150, [%rd686];
	add.s16 	%rs151, %rs150, -65;
	and.b16  	%rs152, %rs151, 255;
	setp.lt.u16 	%p118, %rs152, 26;
	add.s16 	%rs153, %rs150, 32;
	selp.b16 	%rs154, %rs153, %rs150, %p118;
	and.b16  	%rs155, %rs154, 255;
	cvt.u64.u32 	%rd687, %r635;
	add.s64 	%rd688, %rd154, %rd687;
	ld.global.u8 	%rs156, [%rd688];
	setp.eq.s16 	%p123, %rs155, %rs156;
	add.s32 	%r635, %r635, 1;
	setp.ne.s32 	%p119, %r635, %r88;
	and.pred  	%p120, %p123, %p119;
	@%p120 bra 	$L__BB0_122;
$L__BB0_123:
	ld.param.u64 	%rd695, [_Z12match_kernelPKhiPKciS2_iPh_param_6];
	and.pred  	%p121, %p122, %p123;
	selp.u16 	%rs157, 1, 0, %p121;
	cvt.s64.s32 	%rd689, %r1;
	cvta.to.global.u64 	%rd690, %rd695;
	add.s64 	%rd691, %rd690, %rd689;
	st.global.u8 	[%rd691], %rs157;
$L__BB0_124:
	ret;

}
	// .globl	_Z13vanity_kernelPKyS0_S0_S0_PKhS2_iyS0_iyyiPh
.visible .entry _Z13vanity_kernelPKyS0_S0_S0_PKhS2_iyS0_iyyiPh(
	.param .u64 .ptr .align 1 _Z13vanity_kernelPKyS0_S0_S0_PKhS2_iyS0_iyyiPh_param_0,
	.param .u64 .ptr .align 1 _Z13vanity_kernelPKyS0_S0_S0_PKhS2_iyS0_iyyiPh_param_1,
	.param .u64 .ptr .align 1 _Z13vanity_kernelPKyS0_S0_S0_PKhS2_iyS0_iyyiPh_param_2,
	.param .u64 .ptr .align 1 _Z13vanity_kernelPKyS0_S0_S0_PKhS2_iyS0_iyyiPh_param_3,
	.param .u64 .ptr .align 1 _Z13vanity_kernelPKyS0_S0_S0_PKhS2_iyS0_iyyiPh_param_4,
	.param .u64 .ptr .align 1 _Z13vanity_kernelPKyS0_S0_S0_PKhS2_iyS0_iyyiPh_param_5,
	.param .u32 _Z13vanity_kernelPKyS0_S0_S0_PKhS2_iyS0_iyyiPh_param_6,
	.param .u64 _Z13vanity_kernelPKyS0_S0_S0_PKhS2_iyS0_iyyiPh_param_7,
	.param .u64 .ptr .align 1 _Z13vanity_kernelPKyS0_S0_S0_PKhS2_iyS0_iyyiPh_param_8,
	.param .u32 _Z13vanity_kernelPKyS0_S0_S0_PKhS2_iyS0_iyyiPh_param_9,
	.param .u64 _Z13vanity_kernelPKyS0_S0_S0_PKhS2_iyS0_iyyiPh_param_10,
	.param .u64 _Z13vanity_kernelPKyS0_S0_S0_PKhS2_iyS0_iyyiPh_param_11,
	.param .u32 _Z13vanity_kernelPKyS0_S0_S0_PKhS2_iyS0_iyyiPh_param_12,
	.param .u64 .ptr .align 1 _Z13vanity_kernelPKyS0_S0_S0_PKhS2_iyS0_iyyiPh_param_13
)
.maxntid 256
.minnctapersm 2
{
	.local .align 8 .b8 	__local_depot1[200];
	.reg .b64 	%SP;
	.reg .b64 	%SPL;
	.reg .pred 	%p<528>;
	.reg .b16 	%rs<616>;
	.reg .b32 	%r<5067>;
	.reg .b32 	%f<3>;
	.reg .b64 	%rd<11067>;
	// demoted variable
	.shared .align 8 .b8 _ZZ13vanity_kernelPKyS0_S0_S0_PKhS2_iyS0_iyyiPhE11s_gen_table[3840];
	mov.u64 	%SPL, __local_depot1;
	ld.param.u64 	%rd644, [_Z13vanity_kernelPKyS0_S0_S0_PKhS2_iyS0_iyyiPh_param_0];
	ld.param.u64 	%rd645, [_Z13vanity_kernelPKyS0_S0_S0_PKhS2_iyS0_iyyiPh_param_1];
	ld.param.u64 	%rd646, [_Z13vanity_kernelPKyS0_S0_S0_PKhS2_iyS0_iyyiPh_param_2];
	ld.param.u64 	%rd647, [_Z13vanity_kernelPKyS0_S0_S0_PKhS2_iyS0_iyyiPh_param_3];
	ld.param.u32 	%r482, [_Z13vanity_kernelPKyS0_S0_S0_PKhS2_iyS0_iyyiPh_param_12];
	add.u64 	%rd1, %SPL, 0;
	add.u64 	%rd2, %SPL, 0;
	add.u64 	%rd3, %SPL, 0;
	mov.u32 	%r483, %ctaid.x;
	mov.u32 	%r1, %ntid.x;
	mov.u32 	%r4884, %tid.x;
	mad.lo.s32 	%r3, %r483, %r1, %r4884;
	add.s32 	%r484, %r4884, %r1;
	max.u32 	%r485, %r484, 480;
	setp.lt.u32 	%p26, %r484, 480;
	selp.u32 	%r486, 1, 0, %p26;
	add.s32 	%r487, %r484, %r486;
	sub.s32 	%r488, %r485, %r487;
	div.u32 	%r489, %r488, %r1;
	add.s32 	%r4, %r489, %r486;
	and.b32  	%r490, %r4, 3;
	setp.eq.s32 	%p27, %r490, 3;
	@%p27 bra 	$L__BB1_3;
	add.s32 	%r491, %r4, 1;
	and.b32  	%r492, %r491, 3;
	shl.b32 	%r493, %r4884, 3;
	mov.u32 	%r494, _ZZ13vanity_kernelPKyS0_S0_S0_PKhS2_iyS0_iyyiPhE11s_gen_table;
	add.s32 	%r4878, %r494, %r493;
	shl.b32 	%r6, %r1, 3;
	mul.wide.u32 	%rd658, %r4884, 8;
	mov.u64 	%rd659, d_gen_table;
	add.s64 	%rd10876, %rd659, %rd658;
	mul.wide.u32 	%rd5, %r1, 8;
	neg.s32 	%r4877, %r492;
	mad.lo.s32 	%r4884, %r1, %r492, %r4884;
$L__BB1_2:
	.pragma "nounroll";
	ld.global.u64 	%rd660, [%rd10876];
	st.shared.u64 	[%r4878], %rd660;
	add.s32 	%r4878, %r4878, %r6;
	add.s64 	%rd10876, %rd10876, %rd5;
	add.s32 	%r4877, %r4877, 1;
	setp.ne.s32 	%p28, %r4877, 0;
	@%p28 bra 	$L__BB1_2;
$L__BB1_3:
	setp.lt.u32 	%p29, %r4, 3;
	@%p29 bra 	$L__BB1_6;
	mov.u32 	%r495, _ZZ13vanity_kernelPKyS0_S0_S0_PKhS2_iyS0_iyyiPhE11s_gen_table;
	mad.lo.s32 	%r14, %r1, 24, %r495;
	shl.b32 	%r4883, %r4884, 3;
	shl.b32 	%r16, %r1, 5;
	mad.lo.s32 	%r4882, %r1, 3, %r4884;
	shl.b32 	%r18, %r1, 2;
	shl.b32 	%r496, %r1, 4;
	add.s32 	%r19, %r495, %r496;
	shl.b32 	%r497, %r1, 1;
	add.s32 	%r4881, %r4884, %r497;
	shl.b32 	%r498, %r1, 3;
	add.s32 	%r21, %r495, %r498;
	add.s32 	%r4880, %r1, %r4884;
	mov.u64 	%rd662, d_gen_table;
$L__BB1_5:
	mul.wide.u32 	%rd661, %r4884, 8;
	add.s64 	%rd663, %rd662, %rd661;
	ld.global.u64 	%rd664, [%rd663];
	add.s32 	%r500, %r495, %r4883;
	st.shared.u64 	[%r500], %rd664;
	add.s32 	%r501, %r4884, %r1;
	mul.wide.u32 	%rd665, %r4880, 8;
	add.s64 	%rd666, %rd662, %rd665;
	ld.global.u64 	%rd667, [%rd666];
	add.s32 	%r502, %r21, %r4883;
	st.shared.u64 	[%r502], %rd667;
	add.s32 	%r503, %r501, %r1;
	mul.wide.u32 	%rd668, %r4881, 8;
	add.s64 	%rd669, %rd662, %rd668;
	ld.global.u64 	%rd670, [%rd669];
	add.s32 	%r504, %r19, %r4883;
	st.shared.u64 	[%r504], %rd670;
	add.s32 	%r505, %r503, %r1;
	mul.wide.u32 	%rd671, %r4882, 8;
	add.s64 	%rd672, %rd662, %rd671;
	ld.global.u64 	%rd673, [%rd672];
	add.s32 	%r506, %r14, %r4883;
	st.shared.u64 	[%r506], %rd673;
	add.s32 	%r4884, %r505, %r1;
	add.s32 	%r4883, %r4883, %r16;
	add.s32 	%r4882, %r4882, %r18;
	add.s32 	%r4881, %r4881, %r18;
	add.s32 	%r4880, %r4880, %r18;
	setp.lt.u32 	%p30, %r4884, 480;
	@%p30 bra 	$L__BB1_5;
$L__BB1_6:
	bar.sync 	0;
	shr.s32 	%r507, %r482, 3;
	setp.ge.s32 	%p31, %r3, %r507;
	@%p31 bra 	$L__BB1_395;
	cvta.to.global.u64 	%rd674, %rd647;
	cvta.to.global.u64 	%rd675, %rd646;
	cvta.to.global.u64 	%rd676, %rd645;
	cvta.to.global.u64 	%rd677, %rd644;
	ld.global.u64 	%rd10937, [%rd677];
	ld.global.u64 	%rd10942, [%rd676];
	ld.global.u64 	%rd10947, [%rd675];
	ld.global.u64 	%rd10952, [%rd674];
	ld.global.u64 	%rd10938, [%rd677+8];
	ld.global.u64 	%rd10943, [%rd676+8];
	ld.global.u64 	%rd10948, [%rd675+8];
	ld.global.u64 	%rd10953, [%rd674+8];
	ld.global.u64 	%rd10939, [%rd677+16];
	ld.global.u64 	%rd10944, [%rd676+16];
	ld.global.u64 	%rd10949, [%rd675+16];
	ld.global.u64 	%rd10954, [%rd674+16];
	ld.global.u64 	%rd10940, [%rd677+24];
	ld.global.u64 	%rd10945, [%rd676+24];
	ld.global.u64 	%rd10950, [%rd675+24];
	ld.global.u64 	%rd10955, [%rd674+24];
	ld.global.u64 	%rd10941, [%rd677+32];
	ld.global.u64 	%rd10946, [%rd676+32];
	ld.global.u64 	%rd10951, [%rd675+32];
	ld.global.u64 	%rd10956, [%rd674+32];
	mov.b32 	%r4885, 3;
	mov.u32 	%r511, %tid.x;
	mad.lo.s32 	%r512, %r483, %r1, %r511;
	shl.b32 	%r513, %r512, 3;
	mov.u32 	%r516, _ZZ13vanity_kernelPKyS0_S0_S0_PKhS2_iyS0_iyyiPhE11s_gen_table;
$L__BB1_8:
	shr.u32 	%r514, %r513, %r4885;
	and.b32  	%r515, %r514, 1;
	setp.eq.b32 	%p32, %r515, 1;
	not.pred 	%p33, %p32;
	@%p33 bra 	$L__BB1_10;
	ld.const.u64 	%rd678, [EDWARDS_D2+32];
	ld.const.u64 	%rd679, [EDWARDS_D2+24];
	ld.const.u64 	%rd680, [EDWARDS_D2+16];
	ld.const.u64 	%rd681, [EDWARDS_D2+8];
	mul.lo.s64 	%rd682, %rd681, 19;
	mul.lo.s64 	%rd683, %rd680, 19;
	mul.lo.s64 	%rd684, %rd679, 19;
	mul.lo.s64 	%rd685, %rd678, 19;
	ld.const.u64 	%rd686, [EDWARDS_D2];
	mad.lo.s32 	%r517, %r4885, 160, %r516;
	sub.s64 	%rd687, %rd10942, %rd10937;
	add.s64 	%rd688, %rd687, 4503599627370458;
	sub.s64 	%rd689, %rd10943, %rd10938;
	add.s64 	%rd690, %rd689, 4503599627370494;
	sub.s64 	%rd691, %rd10944, %rd10939;
	add.s64 	%rd692, %rd691, 4503599627370494;
	sub.s64 	%rd693, %rd10945, %rd10940;
	add.s64 	%rd694, %rd693, 4503599627370494;
	sub.s64 	%rd695, %rd10946, %rd10941;
	add.s64 	%rd696, %rd695, 4503599627370494;
	ld.shared.u64 	%rd697, [%r517+40];
	ld.shared.u64 	%rd698, [%r517];
	sub.s64 	%rd699, %rd697, %rd698;
	add.s64 	%rd700, %rd699, 4503599627370458;
	ld.shared.u64 	%rd701, [%r517+48];
	ld.shared.u64 	%rd702, [%r517+8];
	sub.s64 	%rd703, %rd701, %rd702;
	add.s64 	%rd704, %rd703, 4503599627370494;
	ld.shared.u64 	%rd705, [%r517+56];
	ld.shared.u64 	%rd706, [%r517+16];
	sub.s64 	%rd707, %rd705, %rd706;
	add.s64 	%rd708, %rd707, 4503599627370494;
	ld.shared.u64 	%rd709, [%r517+64];
	ld.shared.u64 	%rd710, [%r517+24];
	sub.s64 	%rd711, %rd709, %rd710;
	add.s64 	%rd712, %rd711, 4503599627370494;
	ld.shared.u64 	%rd713, [%r517+72];
	ld.shared.u64 	%rd714, [%r517+32];
	sub.s64 	%rd715, %rd713, %rd714;
	add.s64 	%rd716, %rd715, 4503599627370494;
	mul.lo.s64 	%rd717, %rd704, 19;
	mul.lo.s64 	%rd718, %rd708, 19;
	mul.lo.s64 	%rd719, %rd712, 19;
	mul.lo.s64 	%rd720, %rd716, 19;
	mul.lo.s64 	%rd721, %rd700, %rd688;
	mul.hi.u64 	%rd722, %rd700, %rd688;
	mul.lo.s64 	%rd723, %rd720, %rd690;
	mul.hi.u64 	%rd724, %rd720, %rd690;
	mul.lo.s64 	%rd725, %rd719, %rd692;
	mul.hi.u64 	%rd726, %rd719, %rd692;
	mul.lo.s64 	%rd727, %rd718, %rd694;
	mul.hi.u64 	%rd728, %rd718, %rd694;
	mul.lo.s64 	%rd729, %rd717, %rd696;
	mul.hi.u64 	%rd730, %rd717, %rd696;
	add.cc.s64 	%rd731, %rd729, %rd721;
	addc.cc.s64 	%rd732, %rd730, %rd722;
	add.cc.s64 	%rd733, %rd731, %rd727;
	addc.cc.s64 	%rd734, %rd732, %rd728;
	add.cc.s64 	%rd735, %rd733, %rd725;
	addc.cc.s64 	%rd736, %rd734, %rd726;
	add.cc.s64 	%rd737, %rd735, %rd723;
	addc.cc.s64 	%rd738, %rd736, %rd724;
	mul.lo.s64 	%rd739, %rd704, %rd688;
	mul.hi.u64 	%rd740, %rd704, %rd688;
	mul.lo.s64 	%rd741, %rd700, %rd690;
	mul.hi.u64 	%rd742, %rd700, %rd690;
	add.cc.s64 	%rd743, %rd739, %rd741;
	addc.cc.s64 	%rd744, %rd740, %rd742;
	mul.lo.s64 	%rd745, %rd720, %rd692;
	mul.hi.u64 	%rd746, %rd720, %rd692;
	mul.lo.s64 	%rd747, %rd719, %rd694;
	mul.hi.u64 	%rd748, %rd719, %rd694;
	mul.lo.s64 	%rd749, %rd718, %rd696;
	mul.hi.u64 	%rd750, %rd718, %rd696;
	mul.lo.s64 	%rd751, %rd708, %rd688;
	mul.hi.u64 	%rd752, %rd708, %rd688;
	mul.lo.s64 	%rd753, %rd704, %rd690;
	mul.hi.u64 	%rd754, %rd704, %rd690;
	mul.lo.s64 	%rd755, %rd700, %rd692;
	mul.hi.u64 	%rd756, %rd700, %rd692;
	mul.lo.s64 	%rd757, %rd720, %rd694;
	mul.hi.u64 	%rd758, %rd720, %rd694;
	mul.lo.s64 	%rd759, %rd719, %rd696;
	mul.hi.u64 	%rd760, %rd719, %rd696;
	mul.lo.s64 	%rd761, %rd712, %rd688;
	mul.hi.u64 	%rd762, %rd712, %rd688;
	mul.lo.s64 	%rd763, %rd708, %rd690;
	mul.hi.u64 	%rd764, %rd708, %rd690;
	mul.lo.s64 	%rd765, %rd704, %rd692;
	mul.hi.u64 	%rd766, %rd704, %rd692;
	mul.lo.s64 	%rd767, %rd700, %rd694;
	mul.hi.u64 	%rd768, %rd700, %rd694;
	mul.lo.s64 	%rd769, %rd720, %rd696;
	mul.hi.u64 	%rd770, %rd720, %rd696;
	mul.lo.s64 	%rd771, %rd716, %rd688;
	mul.hi.u64 	%rd772, %rd716, %rd688;
	mul.lo.s64 	%rd773, %rd712, %rd690;
	mul.hi.u64 	%rd774, %rd712, %rd690;
	mul.lo.s64 	%rd775, %rd708, %rd692;
	mul.hi.u64 	%rd776, %rd708, %rd692;
	mul.lo.s64 	%rd777, %rd704, %rd694;
	mul.hi.u64 	%rd778, %rd704, %rd694;
	mul.lo.s64 	%rd779, %rd700, %rd696;
	mul.hi.u64 	%rd780, %rd700, %rd696;
	mov.b64 	{%r518, %r519}, %rd738;
	mov.b64 	{%r520, %r521}, %rd737;
	shf.l.wrap.b32 	%r522, %r521, %r518, 13;
	shf.l.wrap.b32 	%r523, %r518, %r519, 13;
	mov.b64 	%rd781, {%r522, %r523};
	and.b64  	%rd782, %rd737, 2251799813685247;
	add.cc.s64 	%rd783, %rd743, %rd749;
	addc.cc.s64 	%rd784, %rd744, %rd750;
	add.cc.s64 	%rd785, %rd783, %rd747;
	addc.cc.s64 	%rd786, %rd784, %rd748;
	add.cc.s64 	%rd787, %rd785, %rd745;
	addc.cc.s64 	%rd788, %rd786, %rd746;
	add.cc.s64 	%rd789, %rd787, %rd781;
	addc.cc.s64 	%rd790, %rd788, 0;
	mov.b64 	{%r524, %r525}, %rd790;
	mov.b64 	{%r526, %r527}, %rd789;
	shf.l.wrap.b32 	%r528, %r527, %r524, 13;
	shf.l.wrap.b32 	%r529, %r524, %r525, 13;
	mov.b64 	%rd791, {%r528, %r529};
	and.b64  	%rd792, %rd789, 2251799813685247;
	add.cc.s64 	%rd793, %rd753, %rd755;
	addc.cc.s64 	%rd794, %rd754, %rd756;
	add.cc.s64 	%rd795, %rd793, %rd751;
	addc.cc.s64 	%rd796, %rd794, %rd752;
	add.cc.s64 	%rd797, %rd795, %rd759;
	addc.cc.s64 	%rd798, %rd796, %rd760;
	add.cc.s64 	%rd799, %rd797, %rd757;
	addc.cc.s64 	%rd800, %rd798, %rd758;
	add.cc.s64 	%rd801, %rd799, %rd791;
	addc.cc.s64 	%rd802, %rd800, 0;
	mov.b64 	{%r530, %r531}, %rd802;
	mov.b64 	{%r532, %r533}, %rd801;
	shf.l.wrap.b32 	%r534, %r533, %r530, 13;
	shf.l.wrap.b32 	%r535, %r530, %r531, 13;
	mov.b64 	%rd803, {%r534, %r535};
	and.b64  	%rd804, %rd801, 2251799813685247;
	add.cc.s64 	%rd805, %rd765, %rd767;
	addc.cc.s64 	%rd806, %rd766, %rd768;
	add.cc.s64 	%rd807, %rd805, %rd763;
	addc.cc.s64 	%rd808, %rd806, %rd764;
	add.cc.s64 	%rd809, %rd807, %rd761;
	addc.cc.s64 	%rd810, %rd808, %rd762;
	add.cc.s64 	%rd811, %rd809, %rd769;
	addc.cc.s64 	%rd812, %rd810, %rd770;
	add.cc.s64 	%rd813, %rd811, %rd803;
	addc.cc.s64 	%rd814, %rd812, 0;
	mov.b64 	{%r536, %r537}, %rd814;
	mov.b64 	{%r538, %r539}, %rd813;
	shf.l.wrap.b32 	%r540, %r539, %r536, 13;
	shf.l.wrap.b32 	%r541, %r536, %r537, 13;
	mov.b64 	%rd815, {%r540, %r541};
	and.b64  	%rd816, %rd813, 2251799813685247;
	add.cc.s64 	%rd817, %rd777, %rd779;
	addc.cc.s64 	%rd818, %rd778, %rd780;
	add.cc.s64 	%rd819, %rd817, %rd775;
	addc.cc.s64 	%rd820, %rd818, %rd776;
	add.cc.s64 	%rd821, %rd819, %rd773;
	addc.cc.s64 	%rd822, %rd820, %rd774;
	add.cc.s64 	%rd823, %rd821, %rd771;
	addc.cc.s64 	%rd824, %rd822, %rd772;
	add.cc.s64 	%rd825, %rd823, %rd815;
	addc.cc.s64 	%rd826, %rd824, 0;
	mov.b64 	{%r542, %r543}, %rd826;
	mov.b64 	{%r544, %r545}, %rd825;
	shf.l.wrap.b32 	%r546, %r545, %r542, 13;
	shf.l.wrap.b32 	%r547, %r542, %r543, 13;
	mov.b64 	%rd827, {%r546, %r547};
	and.b64  	%rd828, %rd825, 2251799813685247;
	mad.lo.s64 	%rd829, %rd827, 19, %rd782;
	shr.u64 	%rd830, %rd829, 51;
	and.b64  	%rd831, %rd829, 2251799813685247;
	add.s64 	%rd832, %rd830, %rd792;
	add.s64 	%rd833, %rd10937, %rd10942;
	add.s64 	%rd834, %rd10938, %rd10943;
	add.s64 	%rd835, %rd10939, %rd10944;
	add.s64 	%rd836, %rd10940, %rd10945;
	add.s64 	%rd837, %rd10941, %rd10946;
	add.s64 	%rd838, %rd698, %rd697;
	add.s64 	%rd839, %rd702, %rd701;
	add.s64 	%rd840, %rd706, %rd705;
	add.s64 	%rd841, %rd710, %rd709;
	add.s64 	%rd842, %rd714, %rd713;
	mul.lo.s64 	%rd843, %rd839, 19;
	mul.lo.s64 	%rd844, %rd840, 19;
	mul.lo.s64 	%rd845, %rd841, 19;
	mul.lo.s64 	%rd846, %rd842, 19;
	mul.lo.s64 	%rd847, %rd838, %rd833;
	mul.hi.u64 	%rd848, %rd838, %rd833;
	mul.lo.s64 	%rd849, %rd846, %rd834;
	mul.hi.u64 	%rd850, %rd846, %rd834;
	mul.lo.s64 	%rd851, %rd845, %rd835;
	mul.hi.u64 	%rd852, %rd845, %rd835;
	mul.lo.s64 	%rd853, %rd844, %rd836;
	mul.hi.u64 	%rd854, %rd844, %rd836;
	mul.lo.s64 	%rd855, %rd843, %rd837;
	mul.hi.u64 	%rd856, %rd843, %rd837;
	add.cc.s64 	%rd857, %rd855, %rd847;
	addc.cc.s64 	%rd858, %rd856, %rd848;
	add.cc.s64 	%rd859, %rd857, %rd853;
	addc.cc.s64 	%rd860, %rd858, %rd854;
	add.cc.s64 	%rd861, %rd859, %rd851;
	addc.cc.s64 	%rd862, %rd860, %rd852;
	add.cc.s64 	%rd863, %rd861, %rd849;
	addc.cc.s64 	%rd864, %rd862, %rd850;
	mul.lo.s64 	%rd865, %rd839, %rd833;
	mul.hi.u64 	%rd866, %rd839, %rd833;
	mul.lo.s64 	%rd867, %rd838, %rd834;
	mul.hi.u64 	%rd868, %rd838, %rd834;
	add.cc.s64 	%rd869, %rd865, %rd867;
	addc.cc.s64 	%rd870, %rd866, %rd868;
	mul.lo.s64 	%rd871, %rd846, %rd835;
	mul.hi.u64 	%rd872, %rd846, %rd835;
	mul.lo.s64 	%rd873, %rd845, %rd836;
	mul.hi.u64 	%rd874, %rd845, %rd836;
	mul.lo.s64 	%rd875, %rd844, %rd837;
	mul.hi.u64 	%rd876, %rd844, %rd837;
	mul.lo.s64 	%rd877, %rd840, %rd833;
	mul.hi.u64 	%rd878, %rd840, %rd833;
	mul.lo.s64 	%rd879, %rd839, %rd834;
	mul.hi.u64 	%rd880, %rd839, %rd834;
	mul.lo.s64 	%rd881, %rd838, %rd835;
	mul.hi.u64 	%rd882, %rd838, %rd835;
	mul.lo.s64 	%rd883, %rd846, %rd836;
	mul.hi.u64 	%rd884, %rd846, %rd836;
	mul.lo.s64 	%rd885, %rd845, %rd837;
	mul.hi.u64 	%rd886, %rd845, %rd837;
	mul.lo.s64 	%rd887, %rd841, %rd833;
	mul.hi.u64 	%rd888, %rd841, %rd833;
	mul.lo.s64 	%rd889, %rd840, %rd834;
	mul.hi.u64 	%rd890, %rd840, %rd834;
	mul.lo.s64 	%rd891, %rd839, %rd835;
	mul.hi.u64 	%rd892, %rd839, %rd835;
	mul.lo.s64 	%rd893, %rd838, %rd836;
	mul.hi.u64 	%rd894, %rd838, %rd836;
	mul.lo.s64 	%rd895, %rd846, %rd837;
	mul.hi.u64 	%rd896, %rd846, %rd837;
	mul.lo.s64 	%rd897, %rd842, %rd833;
	mul.hi.u64 	%rd898, %rd842, %rd833;
	mul.lo.s64 	%rd899, %rd841, %rd834;
	mul.hi.u64 	%rd900, %rd841, %rd834;
	mul.lo.s64 	%rd901, %rd840, %rd835;
	mul.hi.u64 	%rd902, %rd840, %rd835;
	mul.lo.s64 	%rd903, %rd839, %rd836;
	mul.hi.u64 	%rd904, %rd839, %rd836;
	mul.lo.s64 	%rd905, %rd838, %rd837;
	mul.hi.u64 	%rd906, %rd838, %rd837;
	mov.b64 	{%r548, %r549}, %rd864;
	mov.b64 	{%r550, %r551}, %rd863;
	shf.l.wrap.b32 	%r552, %r551, %r548, 13;
	shf.l.wrap.b32 	%r553, %r548, %r549, 13;
	mov.b64 	%rd907, {%r552, %r553};
	and.b64  	%rd908, %rd863, 2251799813685247;
	add.cc.s64 	%rd909, %rd869, %rd875;
	addc.cc.s64 	%rd910, %rd870, %rd876;
	add.cc.s64 	%rd911, %rd909, %rd873;
	addc.cc.s64 	%rd912, %rd910, %rd874;
	add.cc.s64 	%rd913, %rd911, %rd871;
	addc.cc.s64 	%rd914, %rd912, %rd872;
	add.cc.s64 	%rd915, %rd913, %rd907;
	addc.cc.s64 	%rd916, %rd914, 0;
	mov.b64 	{%r554, %r555}, %rd916;
	mov.b64 	{%r556, %r557}, %rd915;
	shf.l.wrap.b32 	%r558, %r557, %r554, 13;
	shf.l.wrap.b32 	%r559, %r554, %r555, 13;
	mov.b64 	%rd917, {%r558, %r559};
	and.b64  	%rd918, %rd915, 2251799813685247;
	add.cc.s64 	%rd919, %rd879, %rd881;
	addc.cc.s64 	%rd920, %rd880, %rd882;
	add.cc.s64 	%rd921, %rd919, %rd877;
	addc.cc.s64 	%rd922, %rd920, %rd878;
	add.cc.s64 	%rd923, %rd921, %rd885;
	addc.cc.s64 	%rd924, %rd922, %rd886;
	add.cc.s64 	%rd925, %rd923, %rd883;
	addc.cc.s64 	%rd926, %rd924, %rd884;
	add.cc.s64 	%rd927, %rd925, %rd917;
	addc.cc.s64 	%rd928, %rd926, 0;
	mov.b64 	{%r560, %r561}, %rd928;
	mov.b64 	{%r562, %r563}, %rd927;
	shf.l.wrap.b32 	%r564, %r563, %r560, 13;
	shf.l.wrap.b32 	%r565, %r560, %r561, 13;
	mov.b64 	%rd929, {%r564, %r565};
	and.b64  	%rd930, %rd927, 2251799813685247;
	add.cc.s64 	%rd931, %rd891, %rd893;
	addc.cc.s64 	%rd932, %rd892, %rd894;
	add.cc.s64 	%rd933, %rd931, %rd889;
	addc.cc.s64 	%rd934, %rd932, %rd890;
	add.cc.s64 	%rd935, %rd933, %rd887;
	addc.cc.s64 	%rd936, %rd934, %rd888;
	add.cc.s64 	%rd937, %rd935, %rd895;
	addc.cc.s64 	%rd938, %rd936, %rd896;
	add.cc.s64 	%rd939, %rd937, %rd929;
	addc.cc.s64 	%rd940, %rd938, 0;
	mov.b64 	{%r566, %r567}, %rd940;
	mov.b64 	{%r568, %r569}, %rd939;
	shf.l.wrap.b32 	%r570, %r569, %r566, 13;
	shf.l.wrap.b32 	%r571, %r566, %r567, 13;
	mov.b64 	%rd941, {%r570, %r571};
	and.b64  	%rd942, %rd939, 2251799813685247;
	add.cc.s64 	%rd943, %rd903, %rd905;
	addc.cc.s64 	%rd944, %rd904, %rd906;
	add.cc.s64 	%rd945, %rd943, %rd901;
	addc.cc.s64 	%rd946, %rd944, %rd902;
	add.cc.s64 	%rd947, %rd945, %rd899;
	addc.cc.s64 	%rd948, %rd946, %rd900;
	add.cc.s64 	%rd949, %rd947, %rd897;
	addc.cc.s64 	%rd950, %rd948, %rd898;
	add.cc.s64 	%rd951, %rd949, %rd941;
	addc.cc.s64 	%rd952, %rd950, 0;
	mov.b64 	{%r572, %r573}, %rd952;
	mov.b64 	{%r574, %r575}, %rd951;
	shf.l.wrap.b32 	%r576, %r575, %r572, 13;
	shf.l.wrap.b32 	%r577, %r572, %r573, 13;
	mov.b64 	%rd953, {%r576, %r577};
	and.b64  	%rd954, %rd951, 2251799813685247;
	mad.lo.s64 	%rd955, %rd953, 19, %rd908;
	shr.u64 	%rd956, %rd955, 51;
	and.b64  	%rd957, %rd955, 2251799813685247;
	add.s64 	%rd958, %rd956, %rd918;
	ld.shared.u64 	%rd959, [%r517+120];
	ld.shared.u64 	%rd960, [%r517+128];
	ld.shared.u64 	%rd961, [%r517+136];
	ld.shared.u64 	%rd962, [%r517+144];
	ld.shared.u64 	%rd963, [%r517+152];
	mul.lo.s64 	%rd964, %rd960, 19;
	mul.lo.s64 	%rd965, %rd961, 19;
	mul.lo.s64 	%rd966, %rd962, 19;
	mul.lo.s64 	%rd967, %rd963, 19;
	mul.lo.s64 	%rd968, %rd959, %rd10952;
	mul.hi.u64 	%rd969, %rd959, %rd10952;
	mul.lo.s64 	%rd970, %rd967, %rd10953;
	mul.hi.u64 	%rd971, %rd967, %rd10953;
	mul.lo.s64 	%rd972, %rd966, %rd10954;
	mul.hi.u64 	%rd973, %rd966, %rd10954;
	mul.lo.s64 	%rd974, %rd965, %rd10955;
	mul.hi.u64 	%rd975, %rd965, %rd10955;
	mul.lo.s64 	%rd976, %rd964, %rd10956;
	mul.hi.u64 	%rd977, %rd964, %rd10956;
	add.cc.s64 	%rd978, %rd976, %rd968;
	addc.cc.s64 	%rd979, %rd977, %rd969;
	add.cc.s64 	%rd980, %rd978, %rd974;
	addc.cc.s64 	%rd981, %rd979, %rd975;
	add.cc.s64 	%rd982, %rd980, %rd972;
	addc.cc.s64 	%rd983, %rd981, %rd973;
	add.cc.s64 	%rd984, %rd982, %rd970;
	addc.cc.s64 	%rd985, %rd983, %rd971;
	mul.lo.s64 	%rd986, %rd960, %rd10952;
	mul.hi.u64 	%rd987, %rd960, %rd10952;
	mul.lo.s64 	%rd988, %rd959, %rd10953;
	mul.hi.u64 	%rd989, %rd959, %rd10953;
	add.cc.s64 	%rd990, %rd986, %rd988;
	addc.cc.s64 	%rd991, %rd987, %rd989;
	mul.lo.s64 	%rd992, %rd967, %rd10954;
	mul.hi.u64 	%rd993, %rd967, %rd10954;
	mul.lo.s64 	%rd994, %rd966, %rd10955;
	mul.hi.u64 	%rd995, %rd966, %rd10955;
	mul.lo.s64 	%rd996, %rd965, %rd10956;
	mul.hi.u64 	%rd997, %rd965, %rd10956;
	mul.lo.s64 	%rd998, %rd961, %rd10952;
	mul.hi.u64 	%rd999, %rd961, %rd10952;
	mul.lo.s64 	%rd1000, %rd960, %rd10953;
	mul.hi.u64 	%rd1001, %rd960, %rd10953;
	mul.lo.s64 	%rd1002, %rd959, %rd10954;
	mul.hi.u64 	%rd1003, %rd959, %rd10954;
	mul.lo.s64 	%rd1004, %rd967, %rd10955;
	mul.hi.u64 	%rd1005, %rd967, %rd10955;
	mul.lo.s64 	%rd1006, %rd966, %rd10956;
	mul.hi.u64 	%rd1007, %rd966, %rd10956;
	mul.lo.s64 	%rd1008, %rd962, %rd10952;
	mul.hi.u64 	%rd1009, %rd962, %rd10952;
	mul.lo.s64 	%rd1010, %rd961, %rd10953;
	mul.hi.u64 	%rd1011, %rd961, %rd10953;
	mul.lo.s64 	%rd1012, %rd960, %rd10954;
	mul.hi.u64 	%rd1013, %rd960, %rd10954;
	mul.lo.s64 	%rd1014, %rd959, %rd10955;
	mul.hi.u64 	%rd1015, %rd959, %rd10955;
	mul.lo.s64 	%rd1016, %rd967, %rd10956;
	mul.hi.u64 	%rd1017, %rd967, %rd10956;
	mul.lo.s64 	%rd1018, %rd963, %rd10952;
	mul.hi.u64 	%rd1019, %rd963, %rd10952;
	mul.lo.s64 	%rd1020, %rd962, %rd10953;
	mul.hi.u64 	%rd1021, %rd962, %rd10953;
	mul.lo.s64 	%rd1022, %rd961, %rd10954;
	mul.hi.u64 	%rd1023, %rd961, %rd10954;
	mul.lo.s64 	%rd1024, %rd960, %rd10955;
	mul.hi.u64 	%rd1025, %rd960, %rd10955;
	mul.lo.s64 	%rd1026, %rd959, %rd10956;
	mul.hi.u64 	%rd1027, %rd959, %rd10956;
	mov.b64 	{%r578, %r579}, %rd985;
	mov.b64 	{%r580, %r581}, %rd984;
	shf.l.wrap.b32 	%r582, %r581, %r578, 13;
	shf.l.wrap.b32 	%r583, %r578, %r579, 13;
	mov.b64 	%rd1028, {%r582, %r583};
	and.b64  	%rd1029, %rd984, 2251799813685247;
	add.cc.s64 	%rd1030, %rd990, %rd996;
	addc.cc.s64 	%rd1031, %rd991, %rd997;
	add.cc.s64 	%rd1032, %rd1030, %rd994;
	addc.cc.s64 	%rd1033, %rd1031, %rd995;
	add.cc.s64 	%rd1034, %rd1032, %rd992;
	addc.cc.s64 	%rd1035, %rd1033, %rd993;
	add.cc.s64 	%rd1036, %rd1034, %rd1028;
	addc.cc.s64 	%rd1037, %rd1035, 0;
	mov.b64 	{%r584, %r585}, %rd1037;
	mov.b64 	{%r586, %r587}, %rd1036;
	shf.l.wrap.b32 	%r588, %r587, %r584, 13;
	shf.l.wrap.b32 	%r589, %r584, %r585, 13;
	mov.b64 	%rd1038, {%r588, %r589};
	and.b64  	%rd1039, %rd1036, 2251799813685247;
	add.cc.s64 	%rd1040, %rd1000, %rd1002;
	addc.cc.s64 	%rd1041, %rd1001, %rd1003;
	add.cc.s64 	%rd1042, %rd1040, %rd998;
	addc.cc.s64 	%rd1043, %rd1041, %rd999;
	add.cc.s64 	%rd1044, %rd1042, %rd1006;
	addc.cc.s64 	%rd1045, %rd1043, %rd1007;
	add.cc.s64 	%rd1046, %rd1044, %rd1004;
	addc.cc.s64 	%rd1047, %rd1045, %rd1005;
	add.cc.s64 	%rd1048, %rd1046, %rd1038;
	addc.cc.s64 	%rd1049, %rd1047, 0;
	mov.b64 	{%r590, %r591}, %rd1049;
	mov.b64 	{%r592, %r593}, %rd1048;
	shf.l.wrap.b32 	%r594, %r593, %r590, 13;
	shf.l.wrap.b32 	%r595, %r590, %r591, 13;
	mov.b64 	%rd1050, {%r594, %r595};
	add.cc.s64 	%rd1051, %rd1012, %rd1014;
	addc.cc.s64 	%rd1052, %rd1013, %rd1015;
	add.cc.s64 	%rd1053, %rd1051, %rd1010;
	addc.cc.s64 	%rd1054, %rd1052, %rd1011;
	add.cc.s64 	%rd1055, %rd1053, %rd1008;
	addc.cc.s64 	%rd1056, %rd1054, %rd1009;
	add.cc.s64 	%rd1057, %rd1055, %rd1016;
	addc.cc.s64 	%rd1058, %rd1056, %rd1017;
	add.cc.s64 	%rd1059, %rd1057, %rd1050;
	addc.cc.s64 	%rd1060, %rd1058, 0;
	mov.b64 	{%r596, %r597}, %rd1060;
	mov.b64 	{%r598, %r599}, %rd1059;
	shf.l.wrap.b32 	%r600, %r599, %r596, 13;
	shf.l.wrap.b32 	%r601, %r596, %r597, 13;
	mov.b64 	%rd1061, {%r600, %r601};
	add.cc.s64 	%rd1062, %rd1024, %rd1026;
	addc.cc.s64 	%rd1063, %rd1025, %rd1027;
	add.cc.s64 	%rd1064, %rd1062, %rd1022;
	addc.cc.s64 	%rd1065, %rd1063, %rd1023;
	add.cc.s64 	%rd1066, %rd1064, %rd1020;
	addc.cc.s64 	%rd1067, %rd1065, %rd1021;
	add.cc.s64 	%rd1068, %rd1066, %rd1018;
	addc.cc.s64 	%rd1069, %rd1067, %rd1019;
	add.cc.s64 	%rd1070, %rd1068, %rd1061;
	addc.cc.s64 	%rd1071, %rd1069, 0;
	mov.b64 	{%r602, %r603}, %rd1071;
	mov.b64 	{%r604, %r605}, %rd1070;
	shf.l.wrap.b32 	%r606, %r605, %r602, 13;
	shf.l.wrap.b32 	%r607, %r602, %r603, 13;
	mov.b64 	%rd1072, {%r606, %r607};
	mad.lo.s64 	%rd1073, %rd1072, 19, %rd1029;
	shr.u64 	%rd1074, %rd1073, 51;
	and.b64  	%rd1075, %rd1073, 2251799813685247;
	add.s64 	%rd1076, %rd1074, %rd1039;
	mul.lo.s64 	%rd1077, %rd1075, %rd686;
	mul.hi.u64 	%rd1078, %rd1075, %rd686;
	mul.lo.s64 	%rd1079, %rd1076, %rd685;
	mul.hi.u64 	%rd1080, %rd1076, %rd685;
	and.b64  	%rd1081, %rd1048, 2251799813685247;
	mul.lo.s64 	%rd1082, %rd1081, %rd684;
	mul.hi.u64 	%rd1083, %rd1081, %rd684;
	and.b64  	%rd1084, %rd1059, 2251799813685247;
	mul.lo.s64 	%rd1085, %rd1084, %rd683;
	mul.hi.u64 	%rd1086, %rd1084, %rd683;
	and.b64  	%rd1087, %rd1070, 2251799813685247;
	mul.lo.s64 	%rd1088, %rd1087, %rd682;
	mul.hi.u64 	%rd1089, %rd1087, %rd682;
	add.cc.s64 	%rd1090, %rd1085, %rd1082;
	addc.cc.s64 	%rd1091, %rd1086, %rd1083;
	add.cc.s64 	%rd1092, %rd1090, %rd1088;
	addc.cc.s64 	%rd1093, %rd1091, %rd1089;
	add.cc.s64 	%rd1094, %rd1092, %rd1077;
	addc.cc.s64 	%rd1095, %rd1093, %rd1078;
	add.cc.s64 	%rd1096, %rd1094, %rd1079;
	addc.cc.s64 	%rd1097, %rd1095, %rd1080;
	mul.lo.s64 	%rd1098, %rd1075, %rd681;
	mul.hi.u64 	%rd1099, %rd1075, %rd681;
	mul.lo.s64 	%rd1100, %rd1076, %rd686;
	mul.hi.u64 	%rd1101, %rd1076, %rd686;
	mul.lo.s64 	%rd1102, %rd1081, %rd685;
	mul.hi.u64 	%rd1103, %rd1081, %rd685;
	mul.lo.s64 	%rd1104, %rd1084, %rd684;
	mul.hi.u64 	%rd1105, %rd1084, %rd684;
	mul.lo.s64 	%rd1106, %rd1087, %rd683;
	mul.hi.u64 	%rd1107, %rd1087, %rd683;
	mul.lo.s64 	%rd1108, %rd1075, %rd680;
	mul.hi.u64 	%rd1109, %rd1075, %rd680;
	mul.lo.s64 	%rd1110, %rd1076, %rd681;
	mul.hi.u64 	%rd1111, %rd1076, %rd681;
	mul.lo.s64 	%rd1112, %rd1081, %rd686;
	mul.hi.u64 	%rd1113, %rd1081, %rd686;
	mul.lo.s64 	%rd1114, %rd1084, %rd685;
	mul.hi.u64 	%rd1115, %rd1084, %rd685;
	mul.lo.s64 	%rd1116, %rd1087, %rd684;
	mul.hi.u64 	%rd1117, %rd1087, %rd684;
	mul.lo.s64 	%rd1118, %rd1075, %rd679;
	mul.hi.u64 	%rd1119, %rd1075, %rd679;
	mul.lo.s64 	%rd1120, %rd1076, %rd680;
	mul.hi.u64 	%rd1121, %rd1076, %rd680;
	mul.lo.s64 	%rd1122, %rd1081, %rd681;
	mul.hi.u64 	%rd1123, %rd1081, %rd681;
	mul.lo.s64 	%rd1124, %rd1084, %rd686;
	mul.hi.u64 	%rd1125, %rd1084, %rd686;
	mul.lo.s64 	%rd1126, %rd1087, %rd685;
	mul.hi.u64 	%rd1127, %rd1087, %rd685;
	mul.lo.s64 	%rd1128, %rd1075, %rd678;
	mul.hi.u64 	%rd1129, %rd1075, %rd678;
	mul.lo.s64 	%rd1130, %rd1076, %rd679;
	mul.hi.u64 	%rd1131, %rd1076, %rd679;
	mul.lo.s64 	%rd1132, %rd1081, %rd680;
	mul.hi.u64 	%rd1133, %rd1081, %rd680;
	mul.lo.s64 	%rd1134, %rd1084, %rd681;
	mul.hi.u64 	%rd1135, %rd1084, %rd681;
	mul.lo.s64 	%rd1136, %rd1087, %rd686;
	mul.hi.u64 	%rd1137, %rd1087, %rd686;
	mov.b64 	{%r608, %r609}, %rd1097;
	mov.b64 	{%r610, %r611}, %rd1096;
	shf.l.wrap.b32 	%r612, %r611, %r608, 13;
	shf.l.wrap.b32 	%r613, %r608, %r609, 13;
	mov.b64 	%rd1138, {%r612, %r613};
	and.b64  	%rd1139, %rd1096, 2251799813685247;
	add.cc.s64 	%rd1140, %rd1104, %rd1102;
	addc.cc.s64 	%rd1141, %rd1105, %rd1103;
	add.cc.s64 	%rd1142, %rd1140, %rd1106;
	addc.cc.s64 	%rd1143, %rd1141, %rd1107;
	add.cc.s64 	%rd1144, %rd1142, %rd1098;
	addc.cc.s64 	%rd1145, %rd1143, %rd1099;
	add.cc.s64 	%rd1146, %rd1144, %rd1100;
	addc.cc.s64 	%rd1147, %rd1145, %rd1101;
	add.cc.s64 	%rd1148, %rd1146, %rd1138;
	addc.cc.s64 	%rd1149, %rd1147, 0;
	mov.b64 	{%r614, %r615}, %rd1149;
	mov.b64 	{%r616, %r617}, %rd1148;
	shf.l.wrap.b32 	%r618, %r617, %r614, 13;
	shf.l.wrap.b32 	%r619, %r614, %r615, 13;
	mov.b64 	%rd1150, {%r618, %r619};
	and.b64  	%rd1151, %rd1148, 2251799813685247;
	add.cc.s64 	%rd1152, %rd1114, %rd1112;
	addc.cc.s64 	%rd1153, %rd1115, %rd1113;
	add.cc.s64 	%rd1154, %rd1152, %rd1116;
	addc.cc.s64 	%rd1155, %rd1153, %rd1117;
	add.cc.s64 	%rd1156, %rd1154, %rd1108;
	addc.cc.s64 	%rd1157, %rd1155, %rd1109;
	add.cc.s64 	%rd1158, %rd1156, %rd1110;
	addc.cc.s64 	%rd1159, %rd1157, %rd1111;
	add.cc.s64 	%rd1160, %rd1158, %rd1150;
	addc.cc.s64 	%rd1161, %rd1159, 0;
	mov.b64 	{%r620, %r621}, %rd1161;
	mov.b64 	{%r622, %r623}, %rd1160;
	shf.l.wrap.b32 	%r624, %r623, %r620, 13;
	shf.l.wrap.b32 	%r625, %r620, %r621, 13;
	mov.b64 	%rd1162, {%r624, %r625};
	and.b64  	%rd1163, %rd1160, 2251799813685247;
	add.cc.s64 	%rd1164, %rd1124, %rd1122;
	addc.cc.s64 	%rd1165, %rd1125, %rd1123;
	add.cc.s64 	%rd1166, %rd1164, %rd1126;
	addc.cc.s64 	%rd1167, %rd1165, %rd1127;
	add.cc.s64 	%rd1168, %rd1166, %rd1118;
	addc.cc.s64 	%rd1169, %rd1167, %rd1119;
	add.cc.s64 	%rd1170, %rd1168, %rd1120;
	addc.cc.s64 	%rd1171, %rd1169, %rd1121;
	add.cc.s64 	%rd1172, %rd1170, %rd1162;
	addc.cc.s64 	%rd1173, %rd1171, 0;
	mov.b64 	{%r626, %r627}, %rd1173;
	mov.b64 	{%r628, %r629}, %rd1172;
	shf.l.wrap.b32 	%r630, %r629, %r626, 13;
	shf.l.wrap.b32 	%r631, %r626, %r627, 13;
	mov.b64 	%rd1174, {%r630, %r631};
	and.b64  	%rd1175, %rd1172, 2251799813685247;
	add.cc.s64 	%rd1176, %rd1134, %rd1132;
	addc.cc.s64 	%rd1177, %rd1135, %rd1133;
	add.cc.s64 	%rd1178, %rd1176, %rd1136;
	addc.cc.s64 	%rd1179, %rd1177, %rd1137;
	add.cc.s64 	%rd1180, %rd1178, %rd1128;
	addc.cc.s64 	%rd1181, %rd1179, %rd1129;
	add.cc.s64 	%rd1182, %rd1180, %rd1130;
	addc.cc.s64 	%rd1183, %rd1181, %rd1131;
	add.cc.s64 	%rd1184, %rd1182, %rd1174;
	addc.cc.s64 	%rd1185, %rd1183, 0;
	mov.b64 	{%r632, %r633}, %rd1185;
	mov.b64 	{%r634, %r635}, %rd1184;
	shf.l.wrap.b32 	%r636, %r635, %r632, 13;
	shf.l.wrap.b32 	%r637, %r632, %r633, 13;
	mov.b64 	%rd1186, {%r636, %r637};
	and.b64  	%rd1187, %rd1184, 2251799813685247;
	mad.lo.s64 	%rd1188, %rd1186, 19, %rd1139;
	shr.u64 	%rd1189, %rd1188, 51;
	and.b64  	%rd1190, %rd1188, 2251799813685247;
	add.s64 	%rd1191, %rd1189, %rd1151;
	ld.shared.u64 	%rd1192, [%r517+80];
	ld.shared.u64 	%rd1193, [%r517+88];
	ld.shared.u64 	%rd1194, [%r517+96];
	ld.shared.u64 	%rd1195, [%r517+104];
	ld.shared.u64 	%rd1196, [%r517+112];
	mul.lo.s64 	%rd1197, %rd1193, 19;
	mul.lo.s64 	%rd1198, %rd1194, 19;
	mul.lo.s64 	%rd1199, %rd1195, 19;
	mul.lo.s64 	%rd1200, %rd1196, 19;
	mul.lo.s64 	%rd1201, %rd1192, %rd10947;
	mul.hi.u64 	%rd1202, %rd1192, %rd10947;
	mul.lo.s64 	%rd1203, %rd1200, %rd10948;
	mul.hi.u64 	%rd1204, %rd1200, %rd10948;
	mul.lo.s64 	%rd1205, %rd1199, %rd10949;
	mul.hi.u64 	%rd1206, %rd1199, %rd10949;
	mul.lo.s64 	%rd1207, %rd1198, %rd10950;
	mul.hi.u64 	%rd1208, %rd1198, %rd10950;
	mul.lo.s64 	%rd1209, %rd1197, %rd10951;
	mul.hi.u64 	%rd1210, %rd1197, %rd10951;
	add.cc.s64 	%rd1211, %rd1209, %rd1201;
	addc.cc.s64 	%rd1212, %rd1210, %rd1202;
	add.cc.s64 	%rd1213, %rd1211, %rd1207;
	addc.cc.s64 	%rd1214, %rd1212, %rd1208;
	add.cc.s64 	%rd1215, %rd1213, %rd1205;
	addc.cc.s64 	%rd1216, %rd1214, %rd1206;
	add.cc.s64 	%rd1217, %rd1215, %rd1203;
	addc.cc.s64 	%rd1218, %rd1216, %rd1204;
	mul.lo.s64 	%rd1219, %rd1193, %rd10947;
	mul.hi.u64 	%rd1220, %rd1193, %rd10947;
	mul.lo.s64 	%rd1221, %rd1192, %rd10948;
	mul.hi.u64 	%rd1222, %rd1192, %rd10948;
	add.cc.s64 	%rd1223, %rd1219, %rd1221;
	addc.cc.s64 	%rd1224, %rd1220, %rd1222;
	mul.lo.s64 	%rd1225, %rd1200, %rd10949;
	mul.hi.u64 	%rd1226, %rd1200, %rd10949;
	mul.lo.s64 	%rd1227, %rd1199, %rd10950;
	mul.hi.u64 	%rd1228, %rd1199, %rd10950;
	mul.lo.s64 	%rd1229, %rd1198, %rd10951;
	mul.hi.u64 	%rd1230, %rd1198, %rd10951;
	mul.lo.s64 	%rd1231, %rd1194, %rd10947;
	mul.hi.u64 	%rd1232, %rd1194, %rd10947;
	mul.lo.s64 	%rd1233, %rd1193, %rd10948;
	mul.hi.u64 	%rd1234, %rd1193, %rd10948;
	mul.lo.s64 	%rd1235, %rd1192, %rd10949;
	mul.hi.u64 	%rd1236, %rd1192, %rd10949;
	mul.lo.s64 	%rd1237, %rd1200, %rd10950;
	mul.hi.u64 	%rd1238, %rd1200, %rd10950;
	mul.lo.s64 	%rd1239, %rd1199, %rd10951;
	mul.hi.u64 	%rd1240, %rd1199, %rd10951;
	mul.lo.s64 	%rd1241, %rd1195, %rd10947;
	mul.hi.u64 	%rd1242, %rd1195, %rd10947;
	mul.lo.s64 	%rd1243, %rd1194, %rd10948;
	mul.hi.u64 	%rd1244, %rd1194, %rd10948;
	mul.lo.s64 	%rd1245, %rd1193, %rd10949;
	mul.hi.u64 	%rd1246, %rd1193, %rd10949;
	mul.lo.s64 	%rd1247, %rd1192, %rd10950;
	mul.hi.u64 	%rd1248, %rd1192, %rd10950;
	mul.lo.s64 	%rd1249, %rd1200, %rd10951;
	mul.hi.u64 	%rd1250, %rd1200, %rd10951;
	mul.lo.s64 	%rd1251, %rd1196, %rd10947;
	mul.hi.u64 	%rd1252, %rd1196, %rd10947;
	mul.lo.s64 	%rd1253, %rd1195, %rd10948;
	mul.hi.u64 	%rd1254, %rd1195, %rd10948;
	mul.lo.s64 	%rd1255, %rd1194, %rd10949;
	mul.hi.u64 	%rd1256, %rd1194, %rd10949;
	mul.lo.s64 	%rd1257, %rd1193, %rd10950;
	mul.hi.u64 	%rd1258, %rd1193, %rd10950;
	mul.lo.s64 	%rd1259, %rd1192, %rd10951;
	mul.hi.u64 	%rd1260, %rd1192, %rd10951;
	mov.b64 	{%r638, %r639}, %rd1218;
	mov.b64 	{%r640, %r641}, %rd1217;
	shf.l.wrap.b32 	%r642, %r641, %r638, 13;
	shf.l.wrap.b32 	%r643, %r638, %r639, 13;
	mov.b64 	%rd1261, {%r642, %r643};
	and.b64  	%rd1262, %rd1217, 2251799813685247;
	add.cc.s64 	%rd1263, %rd1223, %rd1229;
	addc.cc.s64 	%rd1264, %rd1224, %rd1230;
	add.cc.s64 	%rd1265, %rd1263, %rd1227;
	addc.cc.s64 	%rd1266, %rd1264, %rd1228;
	add.cc.s64 	%rd1267, %rd1265, %rd1225;
	addc.cc.s64 	%rd1268, %rd1266, %rd1226;
	add.cc.s64 	%rd1269, %rd1267, %rd1261;
	addc.cc.s64 	%rd1270, %rd1268, 0;
	mov.b64 	{%r644, %r645}, %rd1270;
	mov.b64 	{%r646, %r647}, %rd1269;
	shf.l.wrap.b32 	%r648, %r647, %r644, 13;
	shf.l.wrap.b32 	%r649, %r644, %r645, 13;
	mov.b64 	%rd1271, {%r648, %r649};
	and.b64  	%rd1272, %rd1269, 2251799813685247;
	add.cc.s64 	%rd1273, %rd1233, %rd1235;
	addc.cc.s64 	%rd1274, %rd1234, %rd1236;
	add.cc.s64 	%rd1275, %rd1273, %rd1231;
	addc.cc.s64 	%rd1276, %rd1274, %rd1232;
	add.cc.s64 	%rd1277, %rd1275, %rd1239;
	addc.cc.s64 	%rd1278, %rd1276, %rd1240;
	add.cc.s64 	%rd1279, %rd1277, %rd1237;
	addc.cc.s64 	%rd1280, %rd1278, %rd1238;
	add.cc.s64 	%rd1281, %rd1279, %rd1271;
	addc.cc.s64 	%rd1282, %rd1280, 0;
	mov.b64 	{%r650, %r651}, %rd1282;
	mov.b64 	{%r652, %r653}, %rd1281;
	shf.l.wrap.b32 	%r654, %r653, %r650, 13;
	shf.l.wrap.b32 	%r655, %r650, %r651, 13;
	mov.b64 	%rd1283, {%r654, %r655};
	add.cc.s64 	%rd1284, %rd1245, %rd1247;
	addc.cc.s64 	%rd1285, %rd1246, %rd1248;
	add.cc.s64 	%rd1286, %rd1284, %rd1243;
	addc.cc.s64 	%rd1287, %rd1285, %rd1244;
	add.cc.s64 	%rd1288, %rd1286, %rd1241;
	addc.cc.s64 	%rd1289, %rd1287, %rd1242;
	add.cc.s64 	%rd1290, %rd1288, %rd1249;
	addc.cc.s64 	%rd1291, %rd1289, %rd1250;
	add.cc.s64 	%rd1292, %rd1290, %rd1283;
	addc.cc.s64 	%rd1293, %rd1291, 0;
	mov.b64 	{%r656, %r657}, %rd1293;
	mov.b64 	{%r658, %r659}, %rd1292;
	shf.l.wrap.b32 	%r660, %r659, %r656, 13;
	shf.l.wrap.b32 	%r661, %r656, %r657, 13;
	mov.b64 	%rd1294, {%r660, %r661};
	add.cc.s64 	%rd1295, %rd1257, %rd1259;
	addc.cc.s64 	%rd1296, %rd1258, %rd1260;
	add.cc.s64 	%rd1297, %rd1295, %rd1255;
	addc.cc.s64 	%rd1298, %rd1296, %rd1256;
	add.cc.s64 	%rd1299, %rd1297, %rd1253;
	addc.cc.s64 	%rd1300, %rd1298, %rd1254;
	add.cc.s64 	%rd1301, %rd1299, %rd1251;
	addc.cc.s64 	%rd1302, %rd1300, %rd1252;
	add.cc.s64 	%rd1303, %rd1301, %rd1294;
	addc.cc.s64 	%rd1304, %rd1302, 0;
	mov.b64 	{%r662, %r663}, %rd1304;
	mov.b64 	{%r664, %r665}, %rd1303;
	shf.l.wrap.b32 	%r666, %r665, %r662, 13;
	shf.l.wrap.b32 	%r667, %r662, %r663, 13;
	mov.b64 	%rd1305, {%r666, %r667};
	mad.lo.s64 	%rd1306, %rd1305, 19, %rd1262;
	shr.u64 	%rd1307, %rd1306, 51;
	add.s64 	%rd1308, %rd1307, %rd1272;
	shl.b64 	%rd1309, %rd1306, 1;
	and.b64  	%rd1310, %rd1309, 4503599627370494;
	shl.b64 	%rd1311, %rd1308, 1;
	shl.b64 	%rd1312, %rd1281, 1;
	and.b64  	%rd1313, %rd1312, 4503599627370494;
	shl.b64 	%rd1314, %rd1292, 1;
	and.b64  	%rd1315, %rd1314, 4503599627370494;
	shl.b64 	%rd1316, %rd1303, 1;
	and.b64  	%rd1317, %rd1316, 4503599627370494;
	sub.s64 	%rd1318, %rd957, %rd831;
	add.s64 	%rd1319, %rd1318, 4503599627370458;
	sub.s64 	%rd1320, %rd958, %rd832;
	add.s64 	%rd1321, %rd1320, 4503599627370494;
	sub.s64 	%rd1322, %rd930, %rd804;
	add.s64 	%rd1323, %rd1322, 4503599627370494;
	sub.s64 	%rd1324, %rd942, %rd816;
	add.s64 	%rd1325, %rd1324, 4503599627370494;
	sub.s64 	%rd1326, %rd954, %rd828;
	add.s64 	%rd1327, %rd1326, 4503599627370494;
	sub.s64 	%rd1328, %rd1310, %rd1190;
	add.s64 	%rd1329, %rd1328, 4503599627370458;
	sub.s64 	%rd1330, %rd1311, %rd1191;
	add.s64 	%rd1331, %rd1330, 4503599627370494;
	sub.s64 	%rd1332, %rd1313, %rd1163;
	add.s64 	%rd1333, %rd1332, 4503599627370494;
	sub.s64 	%rd1334, %rd1315, %rd1175;
	add.s64 	%rd1335, %rd1334, 4503599627370494;
	sub.s64 	%rd1336, %rd1317, %rd1187;
	add.s64 	%rd1337, %rd1336, 4503599627370494;
	add.s64 	%rd1338, %rd1190, %rd1310;
	add.s64 	%rd1339, %rd1191, %rd1311;
	add.s64 	%rd1340, %rd1163, %rd1313;
	add.s64 	%rd1341, %rd1175, %rd1315;
	add.s64 	%rd1342, %rd1187, %rd1317;
	add.s64 	%rd1343, %rd957, %rd831;
	add.s64 	%rd1344, %rd958, %rd832;
	add.s64 	%rd1345, %rd930, %rd804;
	add.s64 	%rd1346, %rd942, %rd816;
	add.s64 	%rd1347, %rd954, %rd828;
	mul.lo.s64 	%rd1348, %rd1331, 19;
	mul.lo.s64 	%rd1349, %rd1333, 19;
	mul.lo.s64 	%rd1350, %rd1335, 19;
	mul.lo.s64 	%rd1351, %rd1337, 19;
	mul.lo.s64 	%rd1352, %rd1329, %rd1319;
	mul.hi.u64 	%rd1353, %rd1329, %rd1319;
	mul.lo.s64 	%rd1354, %rd1351, %rd1321;
	mul.hi.u64 	%rd1355, %rd1351, %rd1321;
	mul.lo.s64 	%rd1356, %rd1350, %rd1323;
	mul.hi.u64 	%rd1357, %rd1350, %rd1323;
	mul.lo.s64 	%rd1358, %rd1349, %rd1325;
	mul.hi.u64 	%rd1359, %rd1349, %rd1325;
	mul.lo.s64 	%rd1360, %rd1348, %rd1327;
	mul.hi.u64 	%rd1361, %rd1348, %rd1327;
	add.cc.s64 	%rd1362, %rd1356, %rd1358;
	addc.cc.s64 	%rd1363, %rd1357, %rd1359;
	add.cc.s64 	%rd1364, %rd1362, %rd1354;
	addc.cc.s64 	%rd1365, %rd1363, %rd1355;
	add.cc.s64 	%rd1366, %rd1364, %rd1352;
	addc.cc.s64 	%rd1367, %rd1365, %rd1353;
	add.cc.s64 	%rd1368, %rd1366, %rd1360;
	addc.cc.s64 	%rd1369, %rd1367, %rd1361;
	mul.lo.s64 	%rd1370, %rd1331, %rd1319;
	mul.hi.u64 	%rd1371, %rd1331, %rd1319;
	mul.lo.s64 	%rd1372, %rd1329, %rd1321;
	mul.hi.u64 	%rd1373, %rd1329, %rd1321;
	mul.lo.s64 	%rd1374, %rd1351, %rd1323;
	mul.hi.u64 	%rd1375, %rd1351, %rd1323;
	mul.lo.s64 	%rd1376, %rd1350, %rd1325;
	mul.hi.u64 	%rd1377, %rd1350, %rd1325;
	mul.lo.s64 	%rd1378, %rd1349, %rd1327;
	mul.hi.u64 	%rd1379, %rd1349, %rd1327;
	mul.lo.s64 	%rd1380, %rd1333, %rd1319;
	mul.hi.u64 	%rd1381, %rd1333, %rd1319;
	mul.lo.s64 	%rd1382, %rd1331, %rd1321;
	mul.hi.u64 	%rd1383, %rd1331, %rd1321;
	mul.lo.s64 	%rd1384, %rd1329, %rd1323;
	mul.hi.u64 	%rd1385, %rd1329, %rd1323;
	mul.lo.s64 	%rd1386, %rd1351, %rd1325;
	mul.hi.u64 	%rd1387, %rd1351, %rd1325;
	mul.lo.s64 	%rd1388, %rd1350, %rd1327;
	mul.hi.u64 	%rd1389, %rd1350, %rd1327;
	mul.lo.s64 	%rd1390, %rd1335, %rd1319;
	mul.hi.u64 	%rd1391, %rd1335, %rd1319;
	mul.lo.s64 	%rd1392, %rd1333, %rd1321;
	mul.hi.u64 	%rd1393, %rd1333, %rd1321;
	add.cc.s64 	%rd1394, %rd1390, %rd1392;
	addc.cc.s64 	%rd1395, %rd1391, %rd1393;
	mul.lo.s64 	%rd1396, %rd1331, %rd1323;
	mul.hi.u64 	%rd1397, %rd1331, %rd1323;
	mul.lo.s64 	%rd1398, %rd1329, %rd1325;
	mul.hi.u64 	%rd1399, %rd1329, %rd1325;
	mul.lo.s64 	%rd1400, %rd1351, %rd1327;
	mul.hi.u64 	%rd1401, %rd1351, %rd1327;
	mul.lo.s64 	%rd1402, %rd1337, %rd1319;
	mul.hi.u64 	%rd1403, %rd1337, %rd1319;
	mul.lo.s64 	%rd1404, %rd1335, %rd1321;
	mul.hi.u64 	%rd1405, %rd1335, %rd1321;
	mul.lo.s64 	%rd1406, %rd1333, %rd1323;
	mul.hi.u64 	%rd1407, %rd1333, %rd1323;
	mul.lo.s64 	%rd1408, %rd1331, %rd1325;
	mul.hi.u64 	%rd1409, %rd1331, %rd1325;
	mul.lo.s64 	%rd1410, %rd1329, %rd1327;
	mul.hi.u64 	%rd1411, %rd1329, %rd1327;
	mov.b64 	{%r668, %r669}, %rd1369;
	mov.b64 	{%r670, %r671}, %rd1368;
	shf.l.wrap.b32 	%r672, %r671, %r668, 13;
	shf.l.wrap.b32 	%r673, %r668, %r669, 13;
	mov.b64 	%rd1412, {%r672, %r673};
	shr.u64 	%rd1413, %rd1369, 51;
	and.b64  	%rd1414, %rd1368, 2251799813685247;
	add.cc.s64 	%rd1415, %rd1376, %rd1378;
	addc.cc.s64 	%rd1416, %rd1377, %rd1379;
	add.cc.s64 	%rd1417, %rd1415, %rd1374;
	addc.cc.s64 	%rd1418, %rd1416, %rd1375;
	add.cc.s64 	%rd1419, %rd1417, %rd1372;
	addc.cc.s64 	%rd1420, %rd1418, %rd1373;
	add.cc.s64 	%rd1421, %rd1419, %rd1370;
	addc.cc.s64 	%rd1422, %rd1420, %rd1371;
	add.cc.s64 	%rd1423, %rd1421, %rd1412;
	addc.cc.s64 	%rd1424, %rd1422, %rd1413;
	mov.b64 	{%r674, %r675}, %rd1424;
	mov.b64 	{%r676, %r677}, %rd1423;
	shf.l.wrap.b32 	%r678, %r677, %r674, 13;
	shf.l.wrap.b32 	%r679, %r674, %r675, 13;
	mov.b64 	%rd1425, {%r678, %r679};
	shr.u64 	%rd1426, %rd1424, 51;
	and.b64  	%rd1427, %rd1423, 2251799813685247;
	add.cc.s64 	%rd1428, %rd1388, %rd1380;
	addc.cc.s64 	%rd1429, %rd1389, %rd1381;
	add.cc.s64 	%rd1430, %rd1428, %rd1386;
	addc.cc.s64 	%rd1431, %rd1429, %rd1387;
	add.cc.s64 	%rd1432, %rd1430, %rd1384;
	addc.cc.s64 	%rd1433, %rd1431, %rd1385;
	add.cc.s64 	%rd1434, %rd1432, %rd1382;
	addc.cc.s64 	%rd1435, %rd1433, %rd1383;
	add.cc.s64 	%rd1436, %rd1434, %rd1425;
	addc.cc.s64 	%rd1437, %rd1435, %rd1426;
	mov.b64 	{%r680, %r681}, %rd1437;
	mov.b64 	{%r682, %r683}, %rd1436;
	shf.l.wrap.b32 	%r684, %r683, %r680, 13;
	shf.l.wrap.b32 	%r685, %r680, %r681, 13;
	mov.b64 	%rd1438, {%r684, %r685};
	shr.u64 	%rd1439, %rd1437, 51;
	and.b64  	%rd10939, %rd1436, 2251799813685247;
	add.cc.s64 	%rd1440, %rd1394, %rd1400;
	addc.cc.s64 	%rd1441, %rd1395, %rd1401;
	add.cc.s64 	%rd1442, %rd1440, %rd1398;
	addc.cc.s64 	%rd1443, %rd1441, %rd1399;
	add.cc.s64 	%rd1444, %rd1442, %rd1396;
	addc.cc.s64 	%rd1445, %rd1443, %rd1397;
	add.cc.s64 	%rd1446, %rd1444, %rd1438;
	addc.cc.s64 	%rd1447, %rd1445, %rd1439;
	mov.b64 	{%r686, %r687}, %rd1447;
	mov.b64 	{%r688, %r689}, %rd1446;
	shf.l.wrap.b32 	%r690, %r689, %r686, 13;
	shf.l.wrap.b32 	%r691, %r686, %r687, 13;
	mov.b64 	%rd1448, {%r690, %r691};
	shr.u64 	%rd1449, %rd1447, 51;
	and.b64  	%rd10940, %rd1446, 2251799813685247;
	add.cc.s64 	%rd1450, %rd1404, %rd1406;
	addc.cc.s64 	%rd1451, %rd1405, %rd1407;
	add.cc.s64 	%rd1452, %rd1450, %rd1402;
	addc.cc.s64 	%rd1453, %rd1451, %rd1403;
	add.cc.s64 	%rd1454, %rd1452, %rd1410;
	addc.cc.s64 	%rd1455, %rd1453, %rd1411;
	add.cc.s64 	%rd1456, %rd1454, %rd1408;
	addc.cc.s64 	%rd1457, %rd1455, %rd1409;
	add.cc.s64 	%rd1458, %rd1456, %rd1448;
	addc.cc.s64 	%rd1459, %rd1457, %rd1449;
	mov.b64 	{%r692, %r693}, %rd1459;
	mov.b64 	{%r694, %r695}, %rd1458;
	shf.l.wrap.b32 	%r696, %r695, %r692, 13;
	shf.l.wrap.b32 	%r697, %r692, %r693, 13;
	mov.b64 	%rd1460, {%r696, %r697};
	and.b64  	%rd10941, %rd1458, 2251799813685247;
	mad.lo.s64 	%rd1461, %rd1460, 19, %rd1414;
	shr.u64 	%rd1462, %rd1461, 51;
	and.b64  	%rd10937, %rd1461, 2251799813685247;
	add.s64 	%rd10938, %rd1462, %rd1427;
	mul.lo.s64 	%rd1463, %rd1344, 19;
	mul.lo.s64 	%rd1464, %rd1345, 19;
	mul.lo.s64 	%rd1465, %rd1346, 19;
	mul.lo.s64 	%rd1466, %rd1347, 19;
	mul.lo.s64 	%rd1467, %rd1338, %rd1343;
	mul.hi.u64 	%rd1468, %rd1338, %rd1343;
	mul.lo.s64 	%rd1469, %rd1339, %rd1466;
	mul.hi.u64 	%rd1470, %rd1339, %rd1466;
	mul.lo.s64 	%rd1471, %rd1340, %rd1465;
	mul.hi.u64 	%rd1472, %rd1340, %rd1465;
	mul.lo.s64 	%rd1473, %rd1341, %rd1464;
	mul.hi.u64 	%rd1474, %rd1341, %rd1464;
	mul.lo.s64 	%rd1475, %rd1342, %rd1463;
	mul.hi.u64 	%rd1476, %rd1342, %rd1463;
	add.cc.s64 	%rd1477, %rd1473, %rd1471;
	addc.cc.s64 	%rd1478, %rd1474, %rd1472;
	add.cc.s64 	%rd1479, %rd1477, %rd1475;
	addc.cc.s64 	%rd1480, %rd1478, %rd1476;
	add.cc.s64 	%rd1481, %rd1479, %rd1467;
	addc.cc.s64 	%rd1482, %rd1480, %rd1468;
	add.cc.s64 	%rd1483, %rd1481, %rd1469;
	addc.cc.s64 	%rd1484, %rd1482, %rd1470;
	mul.lo.s64 	%rd1485, %rd1338, %rd1344;
	mul.hi.u64 	%rd1486, %rd1338, %rd1344;
	mul.lo.s64 	%rd1487, %rd1339, %rd1343;
	mul.hi.u64 	%rd1488, %rd1339, %rd1343;
	mul.lo.s64 	%rd1489, %rd1340, %rd1466;
	mul.hi.u64 	%rd1490, %rd1340, %rd1466;
	mul.lo.s64 	%rd1491, %rd1341, %rd1465;
	mul.hi.u64 	%rd1492, %rd1341, %rd1465;
	mul.lo.s64 	%rd1493, %rd1342, %rd1464;
	mul.hi.u64 	%rd1494, %rd1342, %rd1464;
	mul.lo.s64 	%rd1495, %rd1338, %rd1345;
	mul.hi.u64 	%rd1496, %rd1338, %rd1345;
	mul.lo.s64 	%rd1497, %rd1339, %rd1344;
	mul.hi.u64 	%rd1498, %rd1339, %rd1344;
	mul.lo.s64 	%rd1499, %rd1340, %rd1343;
	mul.hi.u64 	%rd1500, %rd1340, %rd1343;
	mul.lo.s64 	%rd1501, %rd1341, %rd1466;
	mul.hi.u64 	%rd1502, %rd1341, %rd1466;
	mul.lo.s64 	%rd1503, %rd1342, %rd1465;
	mul.hi.u64 	%rd1504, %rd1342, %rd1465;
	mul.lo.s64 	%rd1505, %rd1338, %rd1346;
	mul.hi.u64 	%rd1506, %rd1338, %rd1346;
	mul.lo.s64 	%rd1507, %rd1339, %rd1345;
	mul.hi.u64 	%rd1508, %rd1339, %rd1345;
	mul.lo.s64 	%rd1509, %rd1340, %rd1344;
	mul.hi.u64 	%rd1510, %rd1340, %rd1344;
	mul.lo.s64 	%rd1511, %rd1341, %rd1343;
	mul.hi.u64 	%rd1512, %rd1341, %rd1343;
	mul.lo.s64 	%rd1513, %rd1342, %rd1466;
	mul.hi.u64 	%rd1514, %rd1342, %rd1466;
	mul.lo.s64 	%rd1515, %rd1338, %rd1347;
	mul.hi.u64 	%rd1516, %rd1338, %rd1347;
	mul.lo.s64 	%rd1517, %rd1339, %rd1346;
	mul.hi.u64 	%rd1518, %rd1339, %rd1346;
	mul.lo.s64 	%rd1519, %rd1340, %rd1345;
	mul.hi.u64 	%rd1520, %rd1340, %rd1345;
	mul.lo.s64 	%rd1521, %rd1341, %rd1344;
	mul.hi.u64 	%rd1522, %rd1341, %rd1344;
	mul.lo.s64 	%rd1523, %rd1342, %rd1343;
	mul.hi.u64 	%rd1524, %rd1342, %rd1343;
	mov.b64 	{%r698, %r699}, %rd1484;
	mov.b64 	{%r700, %r701}, %rd1483;
	shf.l.wrap.b32 	%r702, %r701, %r698, 13;
	shf.l.wrap.b32 	%r703, %r698, %r699, 13;
	mov.b64 	%rd1525, {%r702, %r703};
	shr.u64 	%rd1526, %rd1484, 51;
	and.b64  	%rd1527, %rd1483, 2251799813685247;
	add.cc.s64 	%rd1528, %rd1491, %rd1489;
	addc.cc.s64 	%rd1529, %rd1492, %rd1490;
	add.cc.s64 	%rd1530, %rd1528, %rd1493;
	addc.cc.s64 	%rd1531, %rd1529, %rd1494;
	add.cc.s64 	%rd1532, %rd1530, %rd1485;
	addc.cc.s64 	%rd1533, %rd1531, %rd1486;
	add.cc.s64 	%rd1534, %rd1532, %rd1487;
	addc.cc.s64 	%rd1535, %rd1533, %rd1488;
	add.cc.s64 	%rd1536, %rd1534, %rd1525;
	addc.cc.s64 	%rd1537, %rd1535, %rd1526;
	mov.b64 	{%r704, %r705}, %rd1537;
	mov.b64 	{%r706, %r707}, %rd1536;
	shf.l.wrap.b32 	%r708, %r707, %r704, 13;
	shf.l.wrap.b32 	%r709, %r704, %r705, 13;
	mov.b64 	%rd1538, {%r708, %r709};
	shr.u64 	%rd1539, %rd1537, 51;
	and.b64  	%rd1540, %rd1536, 2251799813685247;
	add.cc.s64 	%rd1541, %rd1501, %rd1499;
	addc.cc.s64 	%rd1542, %rd1502, %rd1500;
	add.cc.s64 	%rd1543, %rd1541, %rd1503;
	addc.cc.s64 	%rd1544, %rd1542, %rd1504;
	add.cc.s64 	%rd1545, %rd1543, %rd1495;
	addc.cc.s64 	%rd1546, %rd1544, %rd1496;
	add.cc.s64 	%rd1547, %rd1545, %rd1497;
	addc.cc.s64 	%rd1548, %rd1546, %rd1498;
	add.cc.s64 	%rd1549, %rd1547, %rd1538;
	addc.cc.s64 	%rd1550, %rd1548, %rd1539;
	mov.b64 	{%r710, %r711}, %rd1550;
	mov.b64 	{%r712, %r713}, %rd1549;
	shf.l.wrap.b32 	%r714, %r713, %r710, 13;
	shf.l.wrap.b32 	%r715, %r710, %r711, 13;
	mov.b64 	%rd1551, {%r714, %r715};
	shr.u64 	%rd1552, %rd1550, 51;
	and.b64  	%rd10944, %rd1549, 2251799813685247;
	add.cc.s64 	%rd1553, %rd1511, %rd1509;
	addc.cc.s64 	%rd1554, %rd1512, %rd1510;
	add.cc.s64 	%rd1555, %rd1553, %rd1513;
	addc.cc.s64 	%rd1556, %rd1554, %rd1514;
	add.cc.s64 	%rd1557, %rd1555, %rd1505;
	addc.cc.s64 	%rd1558, %rd1556, %rd1506;
	add.cc.s64 	%rd1559, %rd1557, %rd1507;
	addc.cc.s64 	%rd1560, %rd1558, %rd1508;
	add.cc.s64 	%rd1561, %rd1559, %rd1551;
	addc.cc.s64 	%rd1562, %rd1560, %rd1552;
	mov.b64 	{%r716, %r717}, %rd1562;
	mov.b64 	{%r718, %r719}, %rd1561;
	shf.l.wrap.b32 	%r720, %r719, %r716, 13;
	shf.l.wrap.b32 	%r721, %r716, %r717, 13;
	mov.b64 	%rd1563, {%r720, %r721};
	shr.u64 	%rd1564, %rd1562, 51;
	and.b64  	%rd10945, %rd1561, 2251799813685247;
	add.cc.s64 	%rd1565, %rd1521, %rd1519;
	addc.cc.s64 	%rd1566, %rd1522, %rd1520;
	add.cc.s64 	%rd1567, %rd1565, %rd1523;
	addc.cc.s64 	%rd1568, %rd1566, %rd1524;
	add.cc.s64 	%rd1569, %rd1567, %rd1515;
	addc.cc.s64 	%rd1570, %rd1568, %rd1516;
	add.cc.s64 	%rd1571, %rd1569, %rd1517;
	addc.cc.s64 	%rd1572, %rd1570, %rd1518;
	add.cc.s64 	%rd1573, %rd1571, %rd1563;
	addc.cc.s64 	%rd1574, %rd1572, %rd1564;
	mov.b64 	{%r722, %r723}, %rd1574;
	mov.b64 	{%r724, %r725}, %rd1573;
	shf.l.wrap.b32 	%r726, %r725, %r722, 13;
	shf.l.wrap.b32 	%r727, %r722, %r723, 13;
	mov.b64 	%rd1575, {%r726, %r727};
	and.b64  	%rd10946, %rd1573, 2251799813685247;
	mad.lo.s64 	%rd1576, %rd1575, 19, %rd1527;
	shr.u64 	%rd1577, %rd1576, 51;
	and.b64  	%rd10942, %rd1576, 2251799813685247;
	add.s64 	%rd10943, %rd1577, %rd1540;
	mul.lo.s64 	%rd1578, %rd1339, 19;
	mul.lo.s64 	%rd1579, %rd1340, 19;
	mul.lo.s64 	%rd1580, %rd1341, 19;
	mul.lo.s64 	%rd1581, %rd1342, 19;
	mul.lo.s64 	%rd1582, %rd1329, %rd1338;
	mul.hi.u64 	%rd1583, %rd1329, %rd1338;
	mul.lo.s64 	%rd1584, %rd1331, %rd1581;
	mul.hi.u64 	%rd1585, %rd1331, %rd1581;
	mul.lo.s64 	%rd1586, %rd1580, %rd1333;
	mul.hi.u64 	%rd1587, %rd1580, %rd1333;
	mul.lo.s64 	%rd1588, %rd1335, %rd1579;
	mul.hi.u64 	%rd1589, %rd1335, %rd1579;
	mul.lo.s64 	%rd1590, %rd1578, %rd1337;
	mul.hi.u64 	%rd1591, %rd1578, %rd1337;
	add.cc.s64 	%rd1592, %rd1586, %rd1588;
	addc.cc.s64 	%rd1593, %rd1587, %rd1589;
	add.cc.s64 	%rd1594, %rd1592, %rd1582;
	addc.cc.s64 	%rd1595, %rd1593, %rd1583;
	add.cc.s64 	%rd1596, %rd1594, %rd1584;
	addc.cc.s64 	%rd1597, %rd1595, %rd1585;
	add.cc.s64 	%rd1598, %rd1596, %rd1590;
	addc.cc.s64 	%rd1599, %rd1597, %rd1591;
	mul.lo.s64 	%rd1600, %rd1339, %rd1329;
	mul.hi.u64 	%rd1601, %rd1339, %rd1329;
	mul.lo.s64 	%rd1602, %rd1331, %rd1338;
	mul.hi.u64 	%rd1603, %rd1331, %rd1338;
	mul.lo.s64 	%rd1604, %rd1581, %rd1333;
	mul.hi.u64 	%rd1605, %rd1581, %rd1333;
	mul.lo.s64 	%rd1606, %rd1580, %rd1335;
	mul.hi.u64 	%rd1607, %rd1580, %rd1335;
	mul.lo.s64 	%rd1608, %rd1337, %rd1579;
	mul.hi.u64 	%rd1609, %rd1337, %rd1579;
	mul.lo.s64 	%rd1610, %rd1329, %rd1340;
	mul.hi.u64 	%rd1611, %rd1329, %rd1340;
	mul.lo.s64 	%rd1612, %rd1331, %rd1339;
	mul.hi.u64 	%rd1613, %rd1331, %rd1339;
	mul.lo.s64 	%rd1614, %rd1338, %rd1333;
	mul.hi.u64 	%rd1615, %rd1338, %rd1333;
	mul.lo.s64 	%rd1616, %rd1581, %rd1335;
	mul.hi.u64 	%rd1617, %rd1581, %rd1335;
	mul.lo.s64 	%rd1618, %rd1337, %rd1580;
	mul.hi.u64 	%rd1619, %rd1337, %rd1580;
	mul.lo.s64 	%rd1620, %rd1329, %rd1341;
	mul.hi.u64 	%rd1621, %rd1329, %rd1341;
	mul.lo.s64 	%rd1622, %rd1331, %rd1340;
	mul.hi.u64 	%rd1623, %rd1331, %rd1340;
	mul.lo.s64 	%rd1624, %rd1339, %rd1333;
	mul.hi.u64 	%rd1625, %rd1339, %rd1333;
	mul.lo.s64 	%rd1626, %rd1338, %rd1335;
	mul.hi.u64 	%rd1627, %rd1338, %rd1335;
	mul.lo.s64 	%rd1628, %rd1581, %rd1337;
	mul.hi.u64 	%rd1629, %rd1581, %rd1337;
	mul.lo.s64 	%rd1630, %rd1329, %rd1342;
	mul.hi.u64 	%rd1631, %rd1329, %rd1342;
	mul.lo.s64 	%rd1632, %rd1331, %rd1341;
	mul.hi.u64 	%rd1633, %rd1331, %rd1341;
	mul.lo.s64 	%rd1634, %rd1333, %rd1340;
	mul.hi.u64 	%rd1635, %rd1333, %rd1340;
	mul.lo.s64 	%rd1636, %rd1339, %rd1335;
	mul.hi.u64 	%rd1637, %rd1339, %rd1335;
	mul.lo.s64 	%rd1638, %rd1338, %rd1337;
	mul.hi.u64 	%rd1639, %rd1338, %rd1337;
	mov.b64 	{%r728, %r729}, %rd1599;
	mov.b64 	{%r730, %r731}, %rd1598;
	shf.l.wrap.b32 	%r732, %r731, %r728, 13;
	shf.l.wrap.b32 	%r733, %r728, %r729, 13;
	mov.b64 	%rd1640, {%r732, %r733};
	shr.u64 	%rd1641, %rd1599, 51;
	and.b64  	%rd1642, %rd1598, 2251799813685247;
	add.cc.s64 	%rd1643, %rd1608, %rd1606;
	addc.cc.s64 	%rd1644, %rd1609, %rd1607;
	add.cc.s64 	%rd1645, %rd1643, %rd1604;
	addc.cc.s64 	%rd1646, %rd1644, %rd1605;
	add.cc.s64 	%rd1647, %rd1645, %rd1602;
	addc.cc.s64 	%rd1648, %rd1646, %rd1603;
	add.cc.s64 	%rd1649, %rd1647, %rd1600;
	addc.cc.s64 	%rd1650, %rd1648, %rd1601;
	add.cc.s64 	%rd1651, %rd1649, %rd1640;
	addc.cc.s64 	%rd1652, %rd1650, %rd1641;
	mov.b64 	{%r734, %r735}, %rd1652;
	mov.b64 	{%r736, %r737}, %rd1651;
	shf.l.wrap.b32 	%r738, %r737, %r734, 13;
	shf.l.wrap.b32 	%r739, %r734, %r735, 13;
	mov.b64 	%rd1653, {%r738, %r739};
	shr.u64 	%rd1654, %rd1652, 51;
	and.b64  	%rd1655, %rd1651, 2251799813685247;
	add.cc.s64 	%rd1656, %rd1616, %rd1618;
	addc.cc.s64 	%rd1657, %rd1617, %rd1619;
	add.cc.s64 	%rd1658, %rd1656, %rd1610;
	addc.cc.s64 	%rd1659, %rd1657, %rd1611;
	add.cc.s64 	%rd1660, %rd1658, %rd1614;
	addc.cc.s64 	%rd1661, %rd1659, %rd1615;
	add.cc.s64 	%rd1662, %rd1660, %rd1612;
	addc.cc.s64 	%rd1663, %rd1661, %rd1613;
	add.cc.s64 	%rd1664, %rd1662, %rd1653;
	addc.cc.s64 	%rd1665, %rd1663, %rd1654;
	mov.b64 	{%r740, %r741}, %rd1665;
	mov.b64 	{%r742, %r743}, %rd1664;
	shf.l.wrap.b32 	%r744, %r743, %r740, 13;
	shf.l.wrap.b32 	%r745, %r740, %r741, 13;
	mov.b64 	%rd1666, {%r744, %r745};
	shr.u64 	%rd1667, %rd1665, 51;
	and.b64  	%rd10949, %rd1664, 2251799813685247;
	add.cc.s64 	%rd1668, %rd1620, %rd1628;
	addc.cc.s64 	%rd1669, %rd1621, %rd1629;
	add.cc.s64 	%rd1670, %rd1668, %rd1626;
	addc.cc.s64 	%rd1671, %rd1669, %rd1627;
	add.cc.s64 	%rd1672, %rd1670, %rd1622;
	addc.cc.s64 	%rd1673, %rd1671, %rd1623;
	add.cc.s64 	%rd1674, %rd1672, %rd1624;
	addc.cc.s64 	%rd1675, %rd1673, %rd1625;
	add.cc.s64 	%rd1676, %rd1674, %rd1666;
	addc.cc.s64 	%rd1677, %rd1675, %rd1667;
	mov.b64 	{%r746, %r747}, %rd1677;
	mov.b64 	{%r748, %r749}, %rd1676;
	shf.l.wrap.b32 	%r750, %r749, %r746, 13;
	shf.l.wrap.b32 	%r751, %r746, %r747, 13;
	mov.b64 	%rd1678, {%r750, %r751};
	shr.u64 	%rd1679, %rd1677, 51;
	and.b64  	%rd10950, %rd1676, 2251799813685247;
	add.cc.s64 	%rd1680, %rd1630, %rd1634;
	addc.cc.s64 	%rd1681, %rd1631, %rd1635;
	add.cc.s64 	%rd1682, %rd1680, %rd1638;
	addc.cc.s64 	%rd1683, %rd1681, %rd1639;
	add.cc.s64 	%rd1684, %rd1682, %rd1632;
	addc.cc.s64 	%rd1685, %rd1683, %rd1633;
	add.cc.s64 	%rd1686, %rd1684, %rd1636;
	addc.cc.s64 	%rd1687, %rd1685, %rd1637;
	add.cc.s64 	%rd1688, %rd1686, %rd1678;
	addc.cc.s64 	%rd1689, %rd1687, %rd1679;
	mov.b64 	{%r752, %r753}, %rd1689;
	mov.b64 	{%r754, %r755}, %rd1688;
	shf.l.wrap.b32 	%r756, %r755, %r752, 13;
	shf.l.wrap.b32 	%r757, %r752, %r753, 13;
	mov.b64 	%rd1690, {%r756, %r757};
	and.b64  	%rd10951, %rd1688, 2251799813685247;
	mad.lo.s64 	%rd1691, %rd1690, 19, %rd1642;
	shr.u64 	%rd1692, %rd1691, 51;
	and.b64  	%rd10947, %rd1691, 2251799813685247;
	add.s64 	%rd10948, %rd1692, %rd1655;
	mul.lo.s64 	%rd1693, %rd1319, %rd1343;
	mul.hi.u64 	%rd1694, %rd1319, %rd1343;
	mul.lo.s64 	%rd1695, %rd1321, %rd1466;
	mul.hi.u64 	%rd1696, %rd1321, %rd1466;
	mul.lo.s64 	%rd1697, %rd1465, %rd1323;
	mul.hi.u64 	%rd1698, %rd1465, %rd1323;
	mul.lo.s64 	%rd1699, %rd1325, %rd1464;
	mul.hi.u64 	%rd1700, %rd1325, %rd1464;
	mul.lo.s64 	%rd1701, %rd1463, %rd1327;
	mul.hi.u64 	%rd1702, %rd1463, %rd1327;
	add.cc.s64 	%rd1703, %rd1697, %rd1699;
	addc.cc.s64 	%rd1704, %rd1698, %rd1700;
	add.cc.s64 	%rd1705, %rd1703, %rd1693;
	addc.cc.s64 	%rd1706, %rd1704, %rd1694;
	add.cc.s64 	%rd1707, %rd1705, %rd1695;
	addc.cc.s64 	%rd1708, %rd1706, %rd1696;
	add.cc.s64 	%rd1709, %rd1707, %rd1701;
	addc.cc.s64 	%rd1710, %rd1708, %rd1702;
	mul.lo.s64 	%rd1711, %rd1344, %rd1319;
	mul.hi.u64 	%rd1712, %rd1344, %rd1319;
	mul.lo.s64 	%rd1713, %rd1321, %rd1343;
	mul.hi.u64 	%rd1714, %rd1321, %rd1343;
	mul.lo.s64 	%rd1715, %rd1466, %rd1323;
	mul.hi.u64 	%rd1716, %rd1466, %rd1323;
	mul.lo.s64 	%rd1717, %rd1465, %rd1325;
	mul.hi.u64 	%rd1718, %rd1465, %rd1325;
	mul.lo.s64 	%rd1719, %rd1327, %rd1464;
	mul.hi.u64 	%rd1720, %rd1327, %rd1464;
	mul.lo.s64 	%rd1721, %rd1319, %rd1345;
	mul.hi.u64 	%rd1722, %rd1319, %rd1345;
	mul.lo.s64 	%rd1723, %rd1321, %rd1344;
	mul.hi.u64 	%rd1724, %rd1321, %rd1344;
	mul.lo.s64 	%rd1725, %rd1343, %rd1323;
	mul.hi.u64 	%rd1726, %rd1343, %rd1323;
	mul.lo.s64 	%rd1727, %rd1466, %rd1325;
	mul.hi.u64 	%rd1728, %rd1466, %rd1325;
	mul.lo.s64 	%rd1729, %rd1327, %rd1465;
	mul.hi.u64 	%rd1730, %rd1327, %rd1465;
	mul.lo.s64 	%rd1731, %rd1319, %rd1346;
	mul.hi.u64 	%rd1732, %rd1319, %rd1346;
	mul.lo.s64 	%rd1733, %rd1321, %rd1345;
	mul.hi.u64 	%rd1734, %rd1321, %rd1345;
	mul.lo.s64 	%rd1735, %rd1344, %rd1323;
	mul.hi.u64 	%rd1736, %rd1344, %rd1323;
	mul.lo.s64 	%rd1737, %rd1343, %rd1325;
	mul.hi.u64 	%rd1738, %rd1343, %rd1325;
	mul.lo.s64 	%rd1739, %rd1466, %rd1327;
	mul.hi.u64 	%rd1740, %rd1466, %rd1327;
	mul.lo.s64 	%rd1741, %rd1319, %rd1347;
	mul.hi.u64 	%rd1742, %rd1319, %rd1347;
	mul.lo.s64 	%rd1743, %rd1321, %rd1346;
	mul.hi.u64 	%rd1744, %rd1321, %rd1346;
	mul.lo.s64 	%rd1745, %rd1323, %rd1345;
	mul.hi.u64 	%rd1746, %rd1323, %rd1345;
	mul.lo.s64 	%rd1747, %rd1344, %rd1325;
	mul.hi.u64 	%rd1748, %rd1344, %rd1325;
	mul.lo.s64 	%rd1749, %rd1343, %rd1327;
	mul.hi.u64 	%rd1750, %rd1343, %rd1327;
	mov.b64 	{%r758, %r759}, %rd1710;
	mov.b64 	{%r760, %r761}, %rd1709;
	shf.l.wrap.b32 	%r762, %r761, %r758, 13;
	shf.l.wrap.b32 	%r763, %r758, %r759, 13;
	mov.b64 	%rd1751, {%r762, %r763};
	shr.u64 	%rd1752, %rd1710, 51;
	and.b64  	%rd1753, %rd1709, 2251799813685247;
	add.cc.s64 	%rd1754, %rd1719, %rd1717;
	addc.cc.s64 	%rd1755, %rd1720, %rd1718;
	add.cc.s64 	%rd1756, %rd1754, %rd1715;
	addc.cc.s64 	%rd1757, %rd1755, %rd1716;
	add.cc.s64 	%rd1758, %rd1756, %rd1713;
	addc.cc.s64 	%rd1759, %rd1757, %rd1714;
	add.cc.s64 	%rd1760, %rd1758, %rd1711;
	addc.cc.s64 	%rd1761, %rd1759, %rd1712;
	add.cc.s64 	%rd1762, %rd1760, %rd1751;
	addc.cc.s64 	%rd1763, %rd1761, %rd1752;
	mov.b64 	{%r764, %r765}, %rd1763;
	mov.b64 	{%r766, %r767}, %rd1762;
	shf.l.wrap.b32 	%r768, %r767, %r764, 13;
	shf.l.wrap.b32 	%r769, %r764, %r765, 13;
	mov.b64 	%rd1764, {%r768, %r769};
	shr.u64 	%rd1765, %rd1763, 51;
	and.b64  	%rd1766, %rd1762, 2251799813685247;
	add.cc.s64 	%rd1767, %rd1727, %rd1729;
	addc.cc.s64 	%rd1768, %rd1728, %rd1730;
	add.cc.s64 	%rd1769, %rd1767, %rd1721;
	addc.cc.s64 	%rd1770, %rd1768, %rd1722;
	add.cc.s64 	%rd1771, %rd1769, %rd1725;
	addc.cc.s64 	%rd1772, %rd1770, %rd1726;
	add.cc.s64 	%rd1773, %rd1771, %rd1723;
	addc.cc.s64 	%rd1774, %rd1772, %rd1724;
	add.cc.s64 	%rd1775, %rd1773, %rd1764;
	addc.cc.s64 	%rd1776, %rd1774, %rd1765;
	mov.b64 	{%r770, %r771}, %rd1776;
	mov.b64 	{%r772, %r773}, %rd1775;
	shf.l.wrap.b32 	%r774, %r773, %r770, 13;
	shf.l.wrap.b32 	%r775, %r770, %r771, 13;
	mov.b64 	%rd1777, {%r774, %r775};
	shr.u64 	%rd1778, %rd1776, 51;
	and.b64  	%rd10954, %rd1775, 2251799813685247;
	add.cc.s64 	%rd1779, %rd1731, %rd1739;
	addc.cc.s64 	%rd1780, %rd1732, %rd1740;
	add.cc.s64 	%rd1781, %rd1779, %rd1737;
	addc.cc.s64 	%rd1782, %rd1780, %rd1738;
	add.cc.s64 	%rd1783, %rd1781, %rd1733;
	addc.cc.s64 	%rd1784, %rd1782, %rd1734;
	add.cc.s64 	%rd1785, %rd1783, %rd1735;
	addc.cc.s64 	%rd1786, %rd1784, %rd1736;
	add.cc.s64 	%rd1787, %rd1785, %rd1777;
	addc.cc.s64 	%rd1788, %rd1786, %rd1778;
	mov.b64 	{%r776, %r777}, %rd1788;
	mov.b64 	{%r778, %r779}, %rd1787;
	shf.l.wrap.b32 	%r780, %r779, %r776, 13;
	shf.l.wrap.b32 	%r781, %r776, %r777, 13;
	mov.b64 	%rd1789, {%r780, %r781};
	shr.u64 	%rd1790, %rd1788, 51;
	and.b64  	%rd10955, %rd1787, 2251799813685247;
	add.cc.s64 	%rd1791, %rd1741, %rd1745;
	addc.cc.s64 	%rd1792, %rd1742, %rd1746;
	add.cc.s64 	%rd1793, %rd1791, %rd1749;
	addc.cc.s64 	%rd1794, %rd1792, %rd1750;
	add.cc.s64 	%rd1795, %rd1793, %rd1743;
	addc.cc.s64 	%rd1796, %rd1794, %rd1744;
	add.cc.s64 	%rd1797, %rd1795, %rd1747;
	addc.cc.s64 	%rd1798, %rd1796, %rd1748;
	add.cc.s64 	%rd1799, %rd1797, %rd1789;
	addc.cc.s64 	%rd1800, %rd1798, %rd1790;
	mov.b64 	{%r782, %r783}, %rd1800;
	mov.b64 	{%r784, %r785}, %rd1799;
	shf.l.wrap.b32 	%r786, %r785, %r782, 13;
	shf.l.wrap.b32 	%r787, %r782, %r783, 13;
	mov.b64 	%rd1801, {%r786, %r787};
	and.b64  	%rd10956, %rd1799, 2251799813685247;
	mad.lo.s64 	%rd1802, %rd1801, 19, %rd1753;
	shr.u64 	%rd1803, %rd1802, 51;
	and.b64  	%rd10952, %rd1802, 2251799813685247;
	add.s64 	%rd10953, %rd1803, %rd1766;
$L__BB1_10:
	add.s32 	%r4885, %r4885, 1;
	setp.ne.s32 	%p34, %r4885, 24;
	@%p34 bra 	$L__BB1_8;
	ld.param.u32 	%r4874, [_Z13vanity_kernelPKyS0_S0_S0_PKhS2_iyS0_iyyiPh_param_9];
	ld.param.u64 	%rd10861, [_Z13vanity_kernelPKyS0_S0_S0_PKhS2_iyS0_iyyiPh_param_7];
	ld.param.u32 	%r4871, [_Z13vanity_kernelPKyS0_S0_S0_PKhS2_iyS0_iyyiPh_param_6];
	ld.const.u64 	%rd1804, [SQRT_M1];
	ld.const.u64 	%rd1805, [SQRT_M1+8];
	ld.const.u64 	%rd1806, [SQRT_M1+16];
	ld.const.u64 	%rd1807, [SQRT_M1+24];
	ld.const.u64 	%rd1808, [SQRT_M1+32];
	mul.lo.s64 	%rd1809, %rd1805, 19;
	mul.lo.s64 	%rd1810, %rd1806, 19;
	mul.lo.s64 	%rd1811, %rd1807, 19;
	mul.lo.s64 	%rd1812, %rd1808, 19;
	mul.lo.s64 	%rd1813, %rd1804, 4503599627370457;
	mul.hi.u64 	%rd1814, %rd1804, 4503599627370457;
	mul.lo.s64 	%rd1815, %rd1808, 85568392920039386;
	mul.hi.u64 	%rd1816, %rd1812, 4503599627370494;
	mul.lo.s64 	%rd1817, %rd1807, 85568392920039386;
	mul.hi.u64 	%rd1818, %rd1811, 4503599627370494;
	mul.lo.s64 	%rd1819, %rd1806, 85568392920039386;
	mul.hi.u64 	%rd1820, %rd1810, 4503599627370494;
	mul.lo.s64 	%rd1821, %rd1805, 85568392920039386;
	mul.hi.u64 	%rd1822, %rd1809, 4503599627370494;
	add.cc.s64 	%rd1823, %rd1821, %rd1813;
	addc.cc.s64 	%rd1824, %rd1822, %rd1814;
	add.cc.s64 	%rd1825, %rd1823, %rd1819;
	addc.cc.s64 	%rd1826, %rd1824, %rd1820;
	add.cc.s64 	%rd1827, %rd1825, %rd1817;
	addc.cc.s64 	%rd1828, %rd1826, %rd1818;
	add.cc.s64 	%rd1829, %rd1827, %rd1815;
	addc.cc.s64 	%rd1830, %rd1828, %rd1816;
	mul.lo.s64 	%rd1831, %rd1805, 4503599627370457;
	mul.hi.u64 	%rd1832, %rd1805, 4503599627370457;
	mul.lo.s64 	%rd1833, %rd1804, 4503599627370494;
	mul.hi.u64 	%rd1834, %rd1804, 4503599627370494;
	add.cc.s64 	%rd1835, %rd1831, %rd1833;
	addc.cc.s64 	%rd1836, %rd1832, %rd1834;
	mul.lo.s64 	%rd1837, %rd1806, 4503599627370457;
	mul.hi.u64 	%rd1838, %rd1806, 4503599627370457;
	mul.lo.s64 	%rd1839, %rd1807, 4503599627370457;
	mul.hi.u64 	%rd1840, %rd1807, 4503599627370457;
	mul.lo.s64 	%rd1841, %rd1808, 4503599627370457;
	mul.hi.u64 	%rd1842, %rd1808, 4503599627370457;
	mov.b64 	{%r789, %r790}, %rd1830;
	mov.b64 	{%r791, %r792}, %rd1829;
	shf.l.wrap.b32 	%r793, %r792, %r789, 13;
	shf.l.wrap.b32 	%r794, %r789, %r790, 13;
	mov.b64 	%rd1843, {%r793, %r794};
	and.b64  	%rd1844, %rd1829, 2251799813685247;
	add.cc.s64 	%rd1845, %rd1835, %rd1819;
	addc.cc.s64 	%rd1846, %rd1836, %rd1820;
	add.cc.s64 	%rd1847, %rd1845, %rd1817;
	addc.cc.s64 	%rd1848, %rd1846, %rd1818;
	add.cc.s64 	%rd1849, %rd1847, %rd1815;
	addc.cc.s64 	%rd1850, %rd1848, %rd1816;
	add.cc.s64 	%rd1851, %rd1849, %rd1843;
	addc.cc.s64 	%rd1852, %rd1850, 0;
	mov.b64 	{%r795, %r796}, %rd1852;
	mov.b64 	{%r797, %r798}, %rd1851;
	shf.l.wrap.b32 	%r799, %r798, %r795, 13;
	shf.l.wrap.b32 	%r800, %r795, %r796, 13;
	mov.b64 	%rd1853, {%r799, %r800};
	and.b64  	%rd1854, %rd1851, 2251799813685247;
	mul.lo.s64 	%rd1855, %rd1805, 37;
	mul.hi.u64 	%rd1856, %rd1805, 37;
	add.cc.s64 	%rd1857, %rd1835, %rd1855;
	addc.cc.s64 	%rd1858, %rd1836, %rd1856;
	add.cc.s64 	%rd1859, %rd1857, %rd1837;
	addc.cc.s64 	%rd1860, %rd1858, %rd1838;
	add.cc.s64 	%rd1861, %rd1859, %rd1817;
	addc.cc.s64 	%rd1862, %rd1860, %rd1818;
	add.cc.s64 	%rd1863, %rd1861, %rd1815;
	addc.cc.s64 	%rd1864, %rd1862, %rd1816;
	add.cc.s64 	%rd1865, %rd1863, %rd1853;
	addc.cc.s64 	%rd1866, %rd1864, 0;
	mov.b64 	{%r801, %r802}, %rd1866;
	mov.b64 	{%r803, %r804}, %rd1865;
	shf.l.wrap.b32 	%r805, %r804, %r801, 13;
	shf.l.wrap.b32 	%r806, %r801, %r802, 13;
	mov.b64 	%rd1867, {%r805, %r806};
	and.b64  	%rd88, %rd1865, 2251799813685247;
	mul.lo.s64 	%rd1868, %rd1806, 37;
	mul.hi.u64 	%rd1869, %rd1806, 37;
	add.cc.s64 	%rd1870, %rd1859, %rd1868;
	addc.cc.s64 	%rd1871, %rd1860, %rd1869;
	add.cc.s64 	%rd1872, %rd1870, %rd1839;
	addc.cc.s64 	%rd1873, %rd1871, %rd1840;
	add.cc.s64 	%rd1874, %rd1872, %rd1815;
	addc.cc.s64 	%rd1875, %rd1873, %rd1816;
	add.cc.s64 	%rd1876, %rd1874, %rd1867;
	addc.cc.s64 	%rd1877, %rd1875, 0;
	mov.b64 	{%r807, %r808}, %rd1877;
	mov.b64 	{%r809, %r810}, %rd1876;
	shf.l.wrap.b32 	%r811, %r810, %r807, 13;
	shf.l.wrap.b32 	%r812, %r807, %r808, 13;
	mov.b64 	%rd1878, {%r811, %r812};
	and.b64  	%rd89, %rd1876, 2251799813685247;
	mul.lo.s64 	%rd1879, %rd1807, 37;
	mul.hi.u64 	%rd1880, %rd1807, 37;
	add.cc.s64 	%rd1881, %rd1872, %rd1879;
	addc.cc.s64 	%rd1882, %rd1873, %rd1880;
	add.cc.s64 	%rd1883, %rd1881, %rd1841;
	addc.cc.s64 	%rd1884, %rd1882, %rd1842;
	add.cc.s64 	%rd1885, %rd1883, %rd1878;
	addc.cc.s64 	%rd1886, %rd1884, 0;
	mov.b64 	{%r813, %r814}, %rd1886;
	mov.b64 	{%r815, %r816}, %rd1885;
	shf.l.wrap.b32 	%r817, %r816, %r813, 13;
	shf.l.wrap.b32 	%r818, %r813, %r814, 13;
	mov.b64 	%rd1887, {%r817, %r818};
	and.b64  	%rd90, %rd1885, 2251799813685247;
	mad.lo.s64 	%rd1888, %rd1887, 19, %rd1844;
	shr.u64 	%rd1889, %rd1888, 51;
	and.b64  	%rd91, %rd1888, 2251799813685247;
	add.s64 	%rd92, %rd1854, %rd1889;
	setp.eq.s32 	%p1, %r4871, 0;
	setp.eq.s32 	%p2, %r4874, 0;
	shr.u64 	%rd1890, %rd10861, 32;
	setp.lt.u64 	%p35, %rd10861, 4294967296;
	selp.b64 	%rd1891, %rd10861, %rd1890, %p35;
	cvt.u32.u64 	%r819, %rd1891;
	max.u64 	%rd1892, %rd10861, 4294967296;
	cvt.u32.u64 	%r820, %rd1892;
	setp.eq.s64 	%p36, %rd1891, 0;
	clz.b32 	%r821, %r819;
	selp.b32 	%r35, 32, %r821, %p36;
	shf.l.wrap.b32 	%r36, %r820, %r819, %r35;
	and.b32  	%r822, %r35, 31;
	shl.b32 	%r823, %r820, %r822;
	cvt.u64.u32 	%rd93, %r823;
	mov.b32 	%r824, 17185;
	mov.b32 	%r825, 63;
	prmt.b32 	%r826, %r36, %r825, %r824;
	mov.b32 	%f1, %r826;
	mov.b32 	%r4886, 0;
	ld.const.u64 	%rd6258, [INVSQRT_A_MINUS_D+32];
	ld.const.u64 	%rd6259, [INVSQRT_A_MINUS_D+24];
	ld.const.u64 	%rd6260, [INVSQRT_A_MINUS_D+16];
	ld.const.u64 	%rd6261, [INVSQRT_A_MINUS_D+8];
	ld.const.u64 	%rd6266, [INVSQRT_A_MINUS_D];
	rcp.approx.f32 	%f2, %f1;
$L__BB1_12:
	mov.u32 	%r37, %r4886;
	setp.eq.s32 	%p37, %r37, 0;
	@%p37 bra 	$L__BB1_14;
	ld.const.u64 	%rd1893, [EDWARDS_D2+32];
	ld.const.u64 	%rd1894, [EDWARDS_D2+24];
	ld.const.u64 	%rd1895, [EDWARDS_D2+16];
	ld.const.u64 	%rd1896, [EDWARDS_D2+8];
	mul.lo.s64 	%rd1897, %rd1896, 19;
	mul.lo.s64 	%rd1898, %rd1895, 19;
	mul.lo.s64 	%rd1899, %rd1894, 19;
	mul.lo.s64 	%rd1900, %rd1893, 19;
	ld.const.u64 	%rd1901, [EDWARDS_D2];
	sub.s64 	%rd1902, %rd10942, %rd10937;
	add.s64 	%rd1903, %rd1902, 4503599627370458;
	sub.s64 	%rd1904, %rd10943, %rd10938;
	add.s64 	%rd1905, %rd1904, 4503599627370494;
	sub.s64 	%rd1906, %rd10944, %rd10939;
	add.s64 	%rd1907, %rd1906, 4503599627370494;
	sub.s64 	%rd1908, %rd10945, %rd10940;
	add.s64 	%rd1909, %rd1908, 4503599627370494;
	sub.s64 	%rd1910, %rd10946, %rd10941;
	add.s64 	%rd1911, %rd1910, 4503599627370494;
	ld.shared.u64 	%rd1912, [_ZZ13vanity_kernelPKyS0_S0_S0_PKhS2_iyS0_iyyiPhE11s_gen_table+40];
	ld.shared.u64 	%rd1913, [_ZZ13vanity_kernelPKyS0_S0_S0_PKhS2_iyS0_iyyiPhE11s_gen_table];
	sub.s64 	%rd1914, %rd1912, %rd1913;
	add.s64 	%rd1915, %rd1914, 4503599627370458;
	ld.shared.u64 	%rd1916, [_ZZ13vanity_kernelPKyS0_S0_S0_PKhS2_iyS0_iyyiPhE11s_gen_table+48];
	ld.shared.u64 	%rd1917, [_ZZ13vanity_kernelPKyS0_S0_S0_PKhS2_iyS0_iyyiPhE11s_gen_table+8];
	sub.s64 	%rd1918, %rd1916, %rd1917;
	add.s64 	%rd1919, %rd1918, 4503599627370494;
	ld.shared.u64 	%rd1920, [_ZZ13vanity_kernelPKyS0_S0_S0_PKhS2_iyS0_iyyiPhE11s_gen_table+56];
	ld.shared.u64 	%rd1921, [_ZZ13vanity_kernelPKyS0_S0_S0_PKhS2_iyS0_iyyiPhE11s_gen_table+16];
	sub.s64 	%rd1922, %rd1920, %rd1921;
	add.s64 	%rd1923, %rd1922, 4503599627370494;
	ld.shared.u64 	%rd1924, [_ZZ13vanity_kernelPKyS0_S0_S0_PKhS2_iyS0_iyyiPhE11s_gen_table+64];
	ld.shared.u64 	%rd1925, [_ZZ13vanity_kernelPKyS0_S0_S0_PKhS2_iyS0_iyyiPhE11s_gen_table+24];
	sub.s64 	%rd1926, %rd1924, %rd1925;
	add.s64 	%rd1927, %rd1926, 4503599627370494;
	ld.shared.u64 	%rd1928, [_ZZ13vanity_kernelPKyS0_S0_S0_PKhS2_iyS0_iyyiPhE11s_gen_table+72];
	ld.shared.u64 	%rd1929, [_ZZ13vanity_kernelPKyS0_S0_S0_PKhS2_iyS0_iyyiPhE11s_gen_table+32];
	sub.s64 	%rd1930, %rd1928, %rd1929;
	add.s64 	%rd1931, %rd1930, 4503599627370494;
	mul.lo.s64 	%rd1932, %rd1919, 19;
	mul.lo.s64 	%rd1933, %rd1923, 19;
	mul.lo.s64 	%rd1934, %rd1927, 19;
	mul.lo.s64 	%rd1935, %rd1931, 19;
	mul.lo.s64 	%rd1936, %rd1915, %rd1903;
	mul.hi.u64 	%rd1937, %rd1915, %rd1903;
	mul.lo.s64 	%rd1938, %rd1935, %rd1905;
	mul.hi.u64 	%rd1939, %rd1935, %rd1905;
	mul.lo.s64 	%rd1940, %rd1934, %rd1907;
	mul.hi.u64 	%rd1941, %rd1934, %rd1907;
	mul.lo.s64 	%rd1942, %rd1933, %rd1909;
	mul.hi.u64 	%rd1943, %rd1933, %rd1909;
	mul.lo.s64 	%rd1944, %rd1932, %rd1911;
	mul.hi.u64 	%rd1945, %rd1932, %rd1911;
	add.cc.s64 	%rd1946, %rd1944, %rd1936;
	addc.cc.s64 	%rd1947, %rd1945, %rd1937;
	add.cc.s64 	%rd1948, %rd1946, %rd1942;
	addc.cc.s64 	%rd1949, %rd1947, %rd1943;
	add.cc.s64 	%rd1950, %rd1948, %rd1940;
	addc.cc.s64 	%rd1951, %rd1949, %rd1941;
	add.cc.s64 	%rd1952, %rd1950, %rd1938;
	addc.cc.s64 	%rd1953, %rd1951, %rd1939;
	mul.lo.s64 	%rd1954, %rd1919, %rd1903;
	mul.hi.u64 	%rd1955, %rd1919, %rd1903;
	mul.lo.s64 	%rd1956, %rd1915, %rd1905;
	mul.hi.u64 	%rd1957, %rd1915, %rd1905;
	add.cc.s64 	%rd1958, %rd1954, %rd1956;
	addc.cc.s64 	%rd1959, %rd1955, %rd1957;
	mul.lo.s64 	%rd1960, %rd1935, %rd1907;
	mul.hi.u64 	%rd1961, %rd1935, %rd1907;
	mul.lo.s64 	%rd1962, %rd1934, %rd1909;
	mul.hi.u64 	%rd1963, %rd1934, %rd1909;
	mul.lo.s64 	%rd1964, %rd1933, %rd1911;
	mul.hi.u64 	%rd1965, %rd1933, %rd1911;
	mul.lo.s64 	%rd1966, %rd1923, %rd1903;
	mul.hi.u64 	%rd1967, %rd1923, %rd1903;
	mul.lo.s64 	%rd1968, %rd1919, %rd1905;
	mul.hi.u64 	%rd1969, %rd1919, %rd1905;
	mul.lo.s64 	%rd1970, %rd1915, %rd1907;
	mul.hi.u64 	%rd1971, %rd1915, %rd1907;
	mul.lo.s64 	%rd1972, %rd1935, %rd1909;
	mul.hi.u64 	%rd1973, %rd1935, %rd1909;
	mul.lo.s64 	%rd1974, %rd1934, %rd1911;
	mul.hi.u64 	%rd1975, %rd1934, %rd1911;
	mul.lo.s64 	%rd1976, %rd1927, %rd1903;
	mul.hi.u64 	%rd1977, %rd1927, %rd1903;
	mul.lo.s64 	%rd1978, %rd1923, %rd1905;
	mul.hi.u64 	%rd1979, %rd1923, %rd1905;
	mul.lo.s64 	%rd1980, %rd1919, %rd1907;
	mul.hi.u64 	%rd1981, %rd1919, %rd1907;
	mul.lo.s64 	%rd1982, %rd1915, %rd1909;
	mul.hi.u64 	%rd1983, %rd1915, %rd1909;
	mul.lo.s64 	%rd1984, %rd1935, %rd1911;
	mul.hi.u64 	%rd1985, %rd1935, %rd1911;
	mul.lo.s64 	%rd1986, %rd1931, %rd1903;
	mul.hi.u64 	%rd1987, %rd1931, %rd1903;
	mul.lo.s64 	%rd1988, %rd1927, %rd1905;
	mul.hi.u64 	%rd1989, %rd1927, %rd1905;
	mul.lo.s64 	%rd1990, %rd1923, %rd1907;
	mul.hi.u64 	%rd1991, %rd1923, %rd1907;
	mul.lo.s64 	%rd1992, %rd1919, %rd1909;
	mul.hi.u64 	%rd1993, %rd1919, %rd1909;
	mul.lo.s64 	%rd1994, %rd1915, %rd1911;
	mul.hi.u64 	%rd1995, %rd1915, %rd1911;
	mov.b64 	{%r827, %r828}, %rd1953;
	mov.b64 	{%r829, %r830}, %rd1952;
	shf.l.wrap.b32 	%r831, %r830, %r827, 13;
	shf.l.wrap.b32 	%r832, %r827, %r828, 13;
	mov.b64 	%rd1996, {%r831, %r832};
	and.b64  	%rd1997, %rd1952, 2251799813685247;
	add.cc.s64 	%rd1998, %rd1958, %rd1964;
	addc.cc.s64 	%rd1999, %rd1959, %rd1965;
	add.cc.s64 	%rd2000, %rd1998, %rd1962;
	addc.cc.s64 	%rd2001, %rd1999, %rd1963;
	add.cc.s64 	%rd2002, %rd2000, %rd1960;
	addc.cc.s64 	%rd2003, %rd2001, %rd1961;
	add.cc.s64 	%rd2004, %rd2002, %rd1996;
	addc.cc.s64 	%rd2005, %rd2003, 0;
	mov.b64 	{%r833, %r834}, %rd2005;
	mov.b64 	{%r835, %r836}, %rd2004;
	shf.l.wrap.b32 	%r837, %r836, %r833, 13;
	shf.l.wrap.b32 	%r838, %r833, %r834, 13;
	mov.b64 	%rd2006, {%r837, %r838};
	and.b64  	%rd2007, %rd2004, 2251799813685247;
	add.cc.s64 	%rd2008, %rd1968, %rd1970;
	addc.cc.s64 	%rd2009, %rd1969, %rd1971;
	add.cc.s64 	%rd2010, %rd2008, %rd1966;
	addc.cc.s64 	%rd2011, %rd2009, %rd1967;
	add.cc.s64 	%rd2012, %rd2010, %rd1974;
	addc.cc.s64 	%rd2013, %rd2011, %rd1975;
	add.cc.s64 	%rd2014, %rd2012, %rd1972;
	addc.cc.s64 	%rd2015, %rd2013, %rd1973;
	add.cc.s64 	%rd2016, %rd2014, %rd2006;
	addc.cc.s64 	%rd2017, %rd2015, 0;
	mov.b64 	{%r839, %r840}, %rd2017;
	mov.b64 	{%r841, %r842}, %rd2016;
	shf.l.wrap.b32 	%r843, %r842, %r839, 13;
	shf.l.wrap.b32 	%r844, %r839, %r840, 13;
	mov.b64 	%rd2018, {%r843, %r844};
	and.b64  	%rd2019, %rd2016, 2251799813685247;
	add.cc.s64 	%rd2020, %rd1980, %rd1982;
	addc.cc.s64 	%rd2021, %rd1981, %rd1983;
	add.cc.s64 	%rd2022, %rd2020, %rd1978;
	addc.cc.s64 	%rd2023, %rd2021, %rd1979;
	add.cc.s64 	%rd2024, %rd2022, %rd1976;
	addc.cc.s64 	%rd2025, %rd2023, %rd1977;
	add.cc.s64 	%rd2026, %rd2024, %rd1984;
	addc.cc.s64 	%rd2027, %rd2025, %rd1985;
	add.cc.s64 	%rd2028, %rd2026, %rd2018;
	addc.cc.s64 	%rd2029, %rd2027, 0;
	mov.b64 	{%r845, %r846}, %rd2029;
	mov.b64 	{%r847, %r848}, %rd2028;
	shf.l.wrap.b32 	%r849, %r848, %r845, 13;
	shf.l.wrap.b32 	%r850, %r845, %r846, 13;
	mov.b64 	%rd2030, {%r849, %r850};
	and.b64  	%rd2031, %rd2028, 2251799813685247;
	add.cc.s64 	%rd2032, %rd1992, %rd1994;
	addc.cc.s64 	%rd2033, %rd1993, %rd1995;
	add.cc.s64 	%rd2034, %rd2032, %rd1990;
	addc.cc.s64 	%rd2035, %rd2033, %rd1991;
	add.cc.s64 	%rd2036, %rd2034, %rd1988;
	addc.cc.s64 	%rd2037, %rd2035, %rd1989;
	add.cc.s64 	%rd2038, %rd2036, %rd1986;
	addc.cc.s64 	%rd2039, %rd2037, %rd1987;
	add.cc.s64 	%rd2040, %rd2038, %rd2030;
	addc.cc.s64 	%rd2041, %rd2039, 0;
	mov.b64 	{%r851, %r852}, %rd2041;
	mov.b64 	{%r853, %r854}, %rd2040;
	shf.l.wrap.b32 	%r855, %r854, %r851, 13;
	shf.l.wrap.b32 	%r856, %r851, %r852, 13;
	mov.b64 	%rd2042, {%r855, %r856};
	and.b64  	%rd2043, %rd2040, 2251799813685247;
	mad.lo.s64 	%rd2044, %rd2042, 19, %rd1997;
	shr.u64 	%rd2045, %rd2044, 51;
	and.b64  	%rd2046, %rd2044, 2251799813685247;
	add.s64 	%rd2047, %rd2045, %rd2007;
	add.s64 	%rd2048, %rd10937, %rd10942;
	add.s64 	%rd2049, %rd10938, %rd10943;
	add.s64 	%rd2050, %rd10939, %rd10944;
	add.s64 	%rd2051, %rd10940, %rd10945;
	add.s64 	%rd2052, %rd10941, %rd10946;
	add.s64 	%rd2053, %rd1913, %rd1912;
	add.s64 	%rd2054, %rd1917, %rd1916;
	add.s64 	%rd2055, %rd1921, %rd1920;
	add.s64 	%rd2056, %rd1925, %rd1924;
	add.s64 	%rd2057, %rd1929, %rd1928;
	mul.lo.s64 	%rd2058, %rd2054, 19;
	mul.lo.s64 	%rd2059, %rd2055, 19;
	mul.lo.s64 	%rd2060, %rd2056, 19;
	mul.lo.s64 	%rd2061, %rd2057, 19;
	mul.lo.s64 	%rd2062, %rd2053, %rd2048;
	mul.hi.u64 	%rd2063, %rd2053, %rd2048;
	mul.lo.s64 	%rd2064, %rd2061, %rd2049;
	mul.hi.u64 	%rd2065, %rd2061, %rd2049;
	mul.lo.s64 	%rd2066, %rd2060, %rd2050;
	mul.hi.u64 	%rd2067, %rd2060, %rd2050;
	mul.lo.s64 	%rd2068, %rd2059, %rd2051;
	mul.hi.u64 	%rd2069, %rd2059, %rd2051;
	mul.lo.s64 	%rd2070, %rd2058, %rd2052;
	mul.hi.u64 	%rd2071, %rd2058, %rd2052;
	add.cc.s64 	%rd2072, %rd2070, %rd2062;
	addc.cc.s64 	%rd2073, %rd2071, %rd2063;
	add.cc.s64 	%rd2074, %rd2072, %rd2068;
	addc.cc.s64 	%rd2075, %rd2073, %rd2069;
	add.cc.s64 	%rd2076, %rd2074, %rd2066;
	addc.cc.s64 	%rd2077, %rd2075, %rd2067;
	add.cc.s64 	%rd2078, %rd2076, %rd2064;
	addc.cc.s64 	%rd2079, %rd2077, %rd2065;
	mul.lo.s64 	%rd2080, %rd2054, %rd2048;
	mul.hi.u64 	%rd2081, %rd2054, %rd2048;
	mul.lo.s64 	%rd2082, %rd2053, %rd2049;
	mul.hi.u64 	%rd2083, %rd2053, %rd2049;
	add.cc.s64 	%rd2084, %rd2080, %rd2082;
	addc.cc.s64 	%rd2085, %rd2081, %rd2083;
	mul.lo.s64 	%rd2086, %rd2061, %rd2050;
	mul.hi.u64 	%rd2087, %rd2061, %rd2050;
	mul.lo.s64 	%rd2088, %rd2060, %rd2051;
	mul.hi.u64 	%rd2089, %rd2060, %rd2051;
	mul.lo.s64 	%rd2090, %rd2059, %rd2052;
	mul.hi.u64 	%rd2091, %rd2059, %rd2052;
	mul.lo.s64 	%rd2092, %rd2055, %rd2048;
	mul.hi.u64 	%rd2093, %rd2055, %rd2048;
	mul.lo.s64 	%rd2094, %rd2054, %rd2049;
	mul.hi.u64 	%rd2095, %rd2054, %rd2049;
	mul.lo.s64 	%rd2096, %rd2053, %rd2050;
	mul.hi.u64 	%rd2097, %rd2053, %rd2050;
	mul.lo.s64 	%rd2098, %rd2061, %rd2051;
	mul.hi.u64 	%rd2099, %rd2061, %rd2051;
	mul.lo.s64 	%rd2100, %rd2060, %rd2052;
	mul.hi.u64 	%rd2101, %rd2060, %rd2052;
	mul.lo.s64 	%rd2102, %rd2056, %rd2048;
	mul.hi.u64 	%rd2103, %rd2056, %rd2048;
	mul.lo.s64 	%rd2104, %rd2055, %rd2049;
	mul.hi.u64 	%rd2105, %rd2055, %rd2049;
	mul.lo.s64 	%rd2106, %rd2054, %rd2050;
	mul.hi.u64 	%rd2107, %rd2054, %rd2050;
	mul.lo.s64 	%rd2108, %rd2053, %rd2051;
	mul.hi.u64 	%rd2109, %rd2053, %rd2051;
	mul.lo.s64 	%rd2110, %rd2061, %rd2052;
	mul.hi.u64 	%rd2111, %rd2061, %rd2052;
	mul.lo.s64 	%rd2112, %rd2057, %rd2048;
	mul.hi.u64 	%rd2113, %rd2057, %rd2048;
	mul.lo.s64 	%rd2114, %rd2056, %rd2049;
	mul.hi.u64 	%rd2115, %rd2056, %rd2049;
	mul.lo.s64 	%rd2116, %rd2055, %rd2050;
	mul.hi.u64 	%rd2117, %rd2055, %rd2050;
	mul.lo.s64 	%rd2118, %rd2054, %rd2051;
	mul.hi.u64 	%rd2119, %rd2054, %rd2051;
	mul.lo.s64 	%rd2120, %rd2053, %rd2052;
	mul.hi.u64 	%rd2121, %rd2053, %rd2052;
	mov.b64 	{%r857, %r858}, %rd2079;
	mov.b64 	{%r859, %r860}, %rd2078;
	shf.l.wrap.b32 	%r861, %r860, %r857, 13;
	shf.l.wrap.b32 	%r862, %r857, %r858, 13;
	mov.b64 	%rd2122, {%r861, %r862};
	and.b64  	%rd2123, %rd2078, 2251799813685247;
	add.cc.s64 	%rd2124, %rd2084, %rd2090;
	addc.cc.s64 	%rd2125, %rd2085, %rd2091;
	add.cc.s64 	%rd2126, %rd2124, %rd2088;
	addc.cc.s64 	%rd2127, %rd2125, %rd2089;
	add.cc.s64 	%rd2128, %rd2126, %rd2086;
	addc.cc.s64 	%rd2129, %rd2127, %rd2087;
	add.cc.s64 	%rd2130, %rd2128, %rd2122;
	addc.cc.s64 	%rd2131, %rd2129, 0;
	mov.b64 	{%r863, %r864}, %rd2131;
	mov.b64 	{%r865, %r866}, %rd2130;
	shf.l.wrap.b32 	%r867, %r866, %r863, 13;
	shf.l.wrap.b32 	%r868, %r863, %r864, 13;
	mov.b64 	%rd2132, {%r867, %r868};
	and.b64  	%rd2133, %rd2130, 2251799813685247;
	add.cc.s64 	%rd2134, %rd2094, %rd2096;
	addc.cc.s64 	%rd2135, %rd2095, %rd2097;
	add.cc.s64 	%rd2136, %rd2134, %rd2092;
	addc.cc.s64 	%rd2137, %rd2135, %rd2093;
	add.cc.s64 	%rd2138, %rd2136, %rd2100;
	addc.cc.s64 	%rd2139, %rd2137, %rd2101;
	add.cc.s64 	%rd2140, %rd2138, %rd2098;
	addc.cc.s64 	%rd2141, %rd2139, %rd2099;
	add.cc.s64 	%rd2142, %rd2140, %rd2132;
	addc.cc.s64 	%rd2143, %rd2141, 0;
	mov.b64 	{%r869, %r870}, %rd2143;
	mov.b64 	{%r871, %r872}, %rd2142;
	shf.l.wrap.b32 	%r873, %r872, %r869, 13;
	shf.l.wrap.b32 	%r874, %r869, %r870, 13;
	mov.b64 	%rd2144, {%r873, %r874};
	and.b64  	%rd2145, %rd2142, 2251799813685247;
	add.cc.s64 	%rd2146, %rd2106, %rd2108;
	addc.cc.s64 	%rd2147, %rd2107, %rd2109;
	add.cc.s64 	%rd2148, %rd2146, %rd2104;
	addc.cc.s64 	%rd2149, %rd2147, %rd2105;
	add.cc.s64 	%rd2150, %rd2148, %rd2102;
	addc.cc.s64 	%rd2151, %rd2149, %rd2103;
	add.cc.s64 	%rd2152, %rd2150, %rd2110;
	addc.cc.s64 	%rd2153, %rd2151, %rd2111;
	add.cc.s64 	%rd2154, %rd2152, %rd2144;
	addc.cc.s64 	%rd2155, %rd2153, 0;
	mov.b64 	{%r875, %r876}, %rd2155;
	mov.b64 	{%r877, %r878}, %rd2154;
	shf.l.wrap.b32 	%r879, %r878, %r875, 13;
	shf.l.wrap.b32 	%r880, %r875, %r876, 13;
	mov.b64 	%rd2156, {%r879, %r880};
	and.b64  	%rd2157, %rd2154, 2251799813685247;
	add.cc.s64 	%rd2158, %rd2118, %rd2120;
	addc.cc.s64 	%rd2159, %rd2119, %rd2121;
	add.cc.s64 	%rd2160, %rd2158, %rd2116;
	addc.cc.s64 	%rd2161, %rd2159, %rd2117;
	add.cc.s64 	%rd2162, %rd2160, %rd2114;
	addc.cc.s64 	%rd2163, %rd2161, %rd2115;
	add.cc.s64 	%rd2164, %rd2162, %rd2112;
	addc.cc.s64 	%rd2165, %rd2163, %rd2113;
	add.cc.s64 	%rd2166, %rd2164, %rd2156;
	addc.cc.s64 	%rd2167, %rd2165, 0;
	mov.b64 	{%r881, %r882}, %rd2167;
	mov.b64 	{%r883, %r884}, %rd2166;
	shf.l.wrap.b32 	%r885, %r884, %r881, 13;
	shf.l.wrap.b32 	%r886, %r881, %r882, 13;
	mov.b64 	%rd2168, {%r885, %r886};
	and.b64  	%rd2169, %rd2166, 2251799813685247;
	mad.lo.s64 	%rd2170, %rd2168, 19, %rd2123;
	shr.u64 	%rd2171, %rd2170, 51;
	and.b64  	%rd2172, %rd2170, 2251799813685247;
	add.s64 	%rd2173, %rd2171, %rd2133;
	ld.shared.u64 	%rd2174, [_ZZ13vanity_kernelPKyS0_S0_S0_PKhS2_iyS0_iyyiPhE11s_gen_table+120];
	ld.shared.u64 	%rd2175, [_ZZ13vanity_kernelPKyS0_S0_S0_PKhS2_iyS0_iyyiPhE11s_gen_table+128];
	ld.shared.u64 	%rd2176, [_ZZ13vanity_kernelPKyS0_S0_S0_PKhS2_iyS0_iyyiPhE11s_gen_table+136];
	ld.shared.u64 	%rd2177, [_ZZ13vanity_kernelPKyS0_S0_S0_PKhS2_iyS0_iyyiPhE11s_gen_table+144];
	ld.shared.u64 	%rd2178, [_ZZ13vanity_kernelPKyS0_S0_S0_PKhS2_iyS0_iyyiPhE11s_gen_table+152];
	mul.lo.s64 	%rd2179, %rd2175, 19;
	mul.lo.s64 	%rd2180, %rd2176, 19;
	mul.lo.s64 	%rd2181, %rd2177, 19;
	mul.lo.s64 	%rd2182, %rd2178, 19;
	mul.lo.s64 	%rd2183, %rd2174, %rd10952;
	mul.hi.u64 	%rd2184, %rd2174, %rd10952;
	mul.lo.s64 	%rd2185, %rd2182, %rd10953;
	mul.hi.u64 	%rd2186, %rd2182, %rd10953;
	mul.lo.s64 	%rd2187, %rd2181, %rd10954;
	mul.hi.u64 	%rd2188, %rd2181, %rd10954;
	mul.lo.s64 	%rd2189, %rd2180, %rd10955;
	mul.hi.u64 	%rd2190, %rd2180, %rd10955;
	mul.lo.s64 	%rd2191, %rd2179, %rd10956;
	mul.hi.u64 	%rd2192, %rd2179, %rd10956;
	add.cc.s64 	%rd2193, %rd2191, %rd2183;
	addc.cc.s64 	%rd2194, %rd2192, %rd2184;
	add.cc.s64 	%rd2195, %rd2193, %rd2189;
	addc.cc.s64 	%rd2196, %rd2194, %rd2190;
	add.cc.s64 	%rd2197, %rd2195, %rd2187;
	addc.cc.s64 	%rd2198, %rd2196, %rd2188;
	add.cc.s64 	%rd2199, %rd2197, %rd2185;
	addc.cc.s64 	%rd2200, %rd2198, %rd2186;
	mul.lo.s64 	%rd2201, %rd2175, %rd10952;
	mul.hi.u64 	%rd2202, %rd2175, %rd10952;
	mul.lo.s64 	%rd2203, %rd2174, %rd10953;
	mul.hi.u64 	%rd2204, %rd2174, %rd10953;
	add.cc.s64 	%rd2205, %rd2201, %rd2203;
	addc.cc.s64 	%rd2206, %rd2202, %rd2204;
	mul.lo.s64 	%rd2207, %rd2182, %rd10954;
	mul.hi.u64 	%rd2208, %rd2182, %rd10954;
	mul.lo.s64 	%rd2209, %rd2181, %rd10955;
	mul.hi.u64 	%rd2210, %rd2181, %rd10955;
	mul.lo.s64 	%rd2211, %rd2180, %rd10956;
	mul.hi.u64 	%rd2212, %rd2180, %rd10956;
	mul.lo.s64 	%rd2213, %rd2176, %rd10952;
	mul.hi.u64 	%rd2214, %rd2176, %rd10952;
	mul.lo.s64 	%rd2215, %rd2175, %rd10953;
	mul.hi.u64 	%rd2216, %rd2175, %rd10953;
	mul.lo.s64 	%rd2217, %rd2174, %rd10954;
	mul.hi.u64 	%rd2218, %rd2174, %rd10954;
	mul.lo.s64 	%rd2219, %rd2182, %rd10955;
	mul.hi.u64 	%rd2220, %rd2182, %rd10955;
	mul.lo.s64 	%rd2221, %rd2181, %rd10956;
	mul.hi.u64 	%rd2222, %rd2181, %rd10956;
	mul.lo.s64 	%rd2223, %rd2177, %rd10952;
	mul.hi.u64 	%rd2224, %rd2177, %rd10952;
	mul.lo.s64 	%rd2225, %rd2176, %rd10953;
	mul.hi.u64 	%rd2226, %rd2176, %rd10953;
	mul.lo.s64 	%rd2227, %rd2175, %rd10954;
	mul.hi.u64 	%rd2228, %rd2175, %rd10954;
	mul.lo.s64 	%rd2229, %rd2174, %rd10955;
	mul.hi.u64 	%rd2230, %rd2174, %rd10955;
	mul.lo.s64 	%rd2231, %rd2182, %rd10956;
	mul.hi.u64 	%rd2232, %rd2182, %rd10956;
	mul.lo.s64 	%rd2233, %rd2178, %rd10952;
	mul.hi.u64 	%rd2234, %rd2178, %rd10952;
	mul.lo.s64 	%rd2235, %rd2177, %rd10953;
	mul.hi.u64 	%rd2236, %rd2177, %rd10953;
	mul.lo.s64 	%rd2237, %rd2176, %rd10954;
	mul.hi.u64 	%rd2238, %rd2176, %rd10954;
	mul.lo.s64 	%rd2239, %rd2175, %rd10955;
	mul.hi.u64 	%rd2240, %rd2175, %rd10955;
	mul.lo.s64 	%rd2241, %rd2174, %rd10956;
	mul.hi.u64 	%rd2242, %rd2174, %rd10956;
	mov.b64 	{%r887, %r888}, %rd2200;
	mov.b64 	{%r889, %r890}, %rd2199;
	shf.l.wrap.b32 	%r891, %r890, %r887, 13;
	shf.l.wrap.b32 	%r892, %r887, %r888, 13;
	mov.b64 	%rd2243, {%r891, %r892};
	and.b64  	%rd2244, %rd2199, 2251799813685247;
	add.cc.s64 	%rd2245, %rd2205, %rd2211;
	addc.cc.s64 	%rd2246, %rd2206, %rd2212;
	add.cc.s64 	%rd2247, %rd2245, %rd2209;
	addc.cc.s64 	%rd2248, %rd2246, %rd2210;
	add.cc.s64 	%rd2249, %rd2247, %rd2207;
	addc.cc.s64 	%rd2250, %rd2248, %rd2208;
	add.cc.s64 	%rd2251, %rd2249, %rd2243;
	addc.cc.s64 	%rd2252, %rd2250, 0;
	mov.b64 	{%r893, %r894}, %rd2252;
	mov.b64 	{%r895, %r896}, %rd2251;
	shf.l.wrap.b32 	%r897, %r896, %r893, 13;
	shf.l.wrap.b32 	%r898, %r893, %r894, 13;
	mov.b64 	%rd2253, {%r897, %r898};
	and.b64  	%rd2254, %rd2251, 2251799813685247;
	add.cc.s64 	%rd2255, %rd2215, %rd2217;
	addc.cc.s64 	%rd2256, %rd2216, %rd2218;
	add.cc.s64 	%rd2257, %rd2255, %rd2213;
	addc.cc.s64 	%rd2258, %rd2256, %rd2214;
	add.cc.s64 	%rd2259, %rd2257, %rd2221;
	addc.cc.s64 	%rd2260, %rd2258, %rd2222;
	add.cc.s64 	%rd2261, %rd2259, %rd2219;
	addc.cc.s64 	%rd2262, %rd2260, %rd2220;
	add.cc.s64 	%rd2263, %rd2261, %rd2253;
	addc.cc.s64 	%rd2264, %rd2262, 0;
	mov.b64 	{%r899, %r900}, %rd2264;
	mov.b64 	{%r901, %r902}, %rd2263;
	shf.l.wrap.b32 	%r903, %r902, %r899, 13;
	shf.l.wrap.b32 	%r904, %r899, %r900, 13;
	mov.b64 	%rd2265, {%r903, %r904};
	add.cc.s64 	%rd2266, %rd2227, %rd2229;
	addc.cc.s64 	%rd2267, %rd2228, %rd2230;
	add.cc.s64 	%rd2268, %rd2266, %rd2225;
	addc.cc.s64 	%rd2269, %rd2267, %rd2226;
	add.cc.s64 	%rd2270, %rd2268, %rd2223;
	addc.cc.s64 	%rd2271, %rd2269, %rd2224;
	add.cc.s64 	%rd2272, %rd2270, %rd2231;
	addc.cc.s64 	%rd2273, %rd2271, %rd2232;
	add.cc.s64 	%rd2274, %rd2272, %rd2265;
	addc.cc.s64 	%rd2275, %rd2273, 0;
	mov.b64 	{%r905, %r906}, %rd2275;
	mov.b64 	{%r907, %r908}, %rd2274;
	shf.l.wrap.b32 	%r909, %r908, %r905, 13;
	shf.l.wrap.b32 	%r910, %r905, %r906, 13;
	mov.b64 	%rd2276, {%r909, %r910};
	add.cc.s64 	%rd2277, %rd2239, %rd2241;
	addc.cc.s64 	%rd2278, %rd2240, %rd2242;
	add.cc.s64 	%rd2279, %rd2277, %rd2237;
	addc.cc.s64 	%rd2280, %rd2278, %rd2238;
	add.cc.s64 	%rd2281, %rd2279, %rd2235;
	addc.cc.s64 	%rd2282, %rd2280, %rd2236;
	add.cc.s64 	%rd2283, %rd2281, %rd2233;
	addc.cc.s64 	%rd2284, %rd2282, %rd2234;
	add.cc.s64 	%rd2285, %rd2283, %rd2276;
	addc.cc.s64 	%rd2286, %rd2284, 0;
	mov.b64 	{%r911, %r912}, %rd2286;
	mov.b64 	{%r913, %r914}, %rd2285;
	shf.l.wrap.b32 	%r915, %r914, %r911, 13;
	shf.l.wrap.b32 	%r916, %r911, %r912, 13;
	mov.b64 	%rd2287, {%r915, %r916};
	mad.lo.s64 	%rd2288, %rd2287, 19, %rd2244;
	shr.u64 	%rd2289, %rd2288, 51;
	and.b64  	%rd2290, %rd2288, 2251799813685247;
	add.s64 	%rd2291, %rd2289, %rd2254;
	mul.lo.s64 	%rd2292, %rd2290, %rd1901;
	mul.hi.u64 	%rd2293, %rd2290, %rd1901;
	mul.lo.s64 	%rd2294, %rd2291, %rd1900;
	mul.hi.u64 	%rd2295, %rd2291, %rd1900;
	and.b64  	%rd2296, %rd2263, 2251799813685247;
	mul.lo.s64 	%rd2297, %rd2296, %rd1899;
	mul.hi.u64 	%rd2298, %rd2296, %rd1899;
	and.b64  	%rd2299, %rd2274, 2251799813685247;
	mul.lo.s64 	%rd2300, %rd2299, %rd1898;
	mul.hi.u64 	%rd2301, %rd2299, %rd1898;
	and.b64  	%rd2302, %rd2285, 2251799813685247;
	mul.lo.s64 	%rd2303, %rd2302, %rd1897;
	mul.hi.u64 	%rd2304, %rd2302, %rd1897;
	add.cc.s64 	%rd2305, %rd2300, %rd2297;
	addc.cc.s64 	%rd2306, %rd2301, %rd2298;
	add.cc.s64 	%rd2307, %rd2305, %rd2303;
	addc.cc.s64 	%rd2308, %rd2306, %rd2304;
	add.cc.s64 	%rd2309, %rd2307, %rd2292;
	addc.cc.s64 	%rd2310, %rd2308, %rd2293;
	add.cc.s64 	%rd2311, %rd2309, %rd2294;
	addc.cc.s64 	%rd2312, %rd2310, %rd2295;
	mul.lo.s64 	%rd2313, %rd2290, %rd1896;
	mul.hi.u64 	%rd2314, %rd2290, %rd1896;
	mul.lo.s64 	%rd2315, %rd2291, %rd1901;
	mul.hi.u64 	%rd2316, %rd2291, %rd1901;
	mul.lo.s64 	%rd2317, %rd2296, %rd1900;
	mul.hi.u64 	%rd2318, %rd2296, %rd1900;
	mul.lo.s64 	%rd2319, %rd2299, %rd1899;
	mul.hi.u64 	%rd2320, %rd2299, %rd1899;
	mul.lo.s64 	%rd2321, %rd2302, %rd1898;
	mul.hi.u64 	%rd2322, %rd2302, %rd1898;
	mul.lo.s64 	%rd2323, %rd2290, %rd1895;
	mul.hi.u64 	%rd2324, %rd2290, %rd1895;
	mul.lo.s64 	%rd2325, %rd2291, %rd1896;
	mul.hi.u64 	%rd2326, %rd2291, %rd1896;
	mul.lo.s64 	%rd2327, %rd2296, %rd1901;
	mul.hi.u64 	%rd2328, %rd2296, %rd1901;
	mul.lo.s64 	%rd2329, %rd2299, %rd1900;
	mul.hi.u64 	%rd2330, %rd2299, %rd1900;
	mul.lo.s64 	%rd2331, %rd2302, %rd1899;
	mul.hi.u64 	%rd2332, %rd2302, %rd1899;
	mul.lo.s64 	%rd2333, %rd2290, %rd1894;
	mul.hi.u64 	%rd2334, %rd2290, %rd1894;
	mul.lo.s64 	%rd2335, %rd2291, %rd1895;
	mul.hi.u64 	%rd2336, %rd2291, %rd1895;
	mul.lo.s64 	%rd2337, %rd2296, %rd1896;
	mul.hi.u64 	%rd2338, %rd2296, %rd1896;
	mul.lo.s64 	%rd2339, %rd2299, %rd1901;
	mul.hi.u64 	%rd2340, %rd2299, %rd1901;
	mul.lo.s64 	%rd2341, %rd2302, %rd1900;
	mul.hi.u64 	%rd2342, %rd2302, %rd1900;
	mul.lo.s64 	%rd2343, %rd2290, %rd1893;
	mul.hi.u64 	%rd2344, %rd2290, %rd1893;
	mul.lo.s64 	%rd2345, %rd2291, %rd1894;
	mul.hi.u64 	%rd2346, %rd2291, %rd1894;
	mul.lo.s64 	%rd2347, %rd2296, %rd1895;
	mul.hi.u64 	%rd2348, %rd2296, %rd1895;
	mul.lo.s64 	%rd2349, %rd2299, %rd1896;
	mul.hi.u64 	%rd2350, %rd2299, %rd1896;
	mul.lo.s64 	%rd2351, %rd2302, %rd1901;
	mul.hi.u64 	%rd2352, %rd2302, %rd1901;
	mov.b64 	{%r917, %r918}, %rd2312;
	mov.b64 	{%r919, %r920}, %rd2311;
	shf.l.wrap.b32 	%r921, %r920, %r917, 13;
	shf.l.wrap.b32 	%r922, %r917, %r918, 13;
	mov.b64 	%rd2353, {%r921, %r922};
	and.b64  	%rd2354, %rd2311, 2251799813685247;
	add.cc.s64 	%rd2355, %rd2319, %rd2317;
	addc.cc.s64 	%rd2356, %rd2320, %rd2318;
	add.cc.s64 	%rd2357, %rd2355, %rd2321;
	addc.cc.s64 	%rd2358, %rd2356, %rd2322;
	add.cc.s64 	%rd2359, %rd2357, %rd2313;
	addc.cc.s64 	%rd2360, %rd2358, %rd2314;
	add.cc.s64 	%rd2361, %rd2359, %rd2315;
	addc.cc.s64 	%rd2362, %rd2360, %rd2316;
	add.cc.s64 	%rd2363, %rd2361, %rd2353;
	addc.cc.s64 	%rd2364, %rd2362, 0;
	mov.b64 	{%r923, %r924}, %rd2364;
	mov.b64 	{%r925, %r926}, %rd2363;
	shf.l.wrap.b32 	%r927, %r926, %r923, 13;
	shf.l.wrap.b32 	%r928, %r923, %r924, 13;
	mov.b64 	%rd2365, {%r927, %r928};
	and.b64  	%rd2366, %rd2363, 2251799813685247;
	add.cc.s64 	%rd2367, %rd2329, %rd2327;
	addc.cc.s64 	%rd2368, %rd2330, %rd2328;
	add.cc.s64 	%rd2369, %rd2367, %rd2331;
	addc.cc.s64 	%rd2370, %rd2368, %rd2332;
	add.cc.s64 	%rd2371, %rd2369, %rd2323;
	addc.cc.s64 	%rd2372, %rd2370, %rd2324;
	add.cc.s64 	%rd2373, %rd2371, %rd2325;
	addc.cc.s64 	%rd2374, %rd2372, %rd2326;
	add.cc.s64 	%rd2375, %rd2373, %rd2365;
	addc.cc.s64 	%rd2376, %rd2374, 0;
	mov.b64 	{%r929, %r930}, %rd2376;
	mov.b64 	{%r931, %r932}, %rd2375;
	shf.l.wrap.b32 	%r933, %r932, %r929, 13;
	shf.l.wrap.b32 	%r934, %r929, %r930, 13;
	mov.b64 	%rd2377, {%r933, %r934};
	and.b64  	%rd2378, %rd2375, 2251799813685247;
	add.cc.s64 	%rd2379, %rd2339, %rd2337;
	addc.cc.s64 	%rd2380, %rd2340, %rd2338;
	add.cc.s64 	%rd2381, %rd2379, %rd2341;
	addc.cc.s64 	%rd2382, %rd2380, %rd2342;
	add.cc.s64 	%rd2383, %rd2381, %rd2333;
	addc.cc.s64 	%rd2384, %rd2382, %rd2334;
	add.cc.s64 	%rd2385, %rd2383, %rd2335;
	addc.cc.s64 	%rd2386, %rd2384, %rd2336;
	add.cc.s64 	%rd2387, %rd2385, %rd2377;
	addc.cc.s64 	%rd2388, %rd2386, 0;
	mov.b64 	{%r935, %r936}, %rd2388;
	mov.b64 	{%r937, %r938}, %rd2387;
	shf.l.wrap.b32 	%r939, %r938, %r935, 13;
	shf.l.wrap.b32 	%r940, %r935, %r936, 13;
	mov.b64 	%rd2389, {%r939, %r940};
	and.b64  	%rd2390, %rd2387, 2251799813685247;
	add.cc.s64 	%rd2391, %rd2349, %rd2347;
	addc.cc.s64 	%rd2392, %rd2350, %rd2348;
	add.cc.s64 	%rd2393, %rd2391, %rd2351;
	addc.cc.s64 	%rd2394, %rd2392, %rd2352;
	add.cc.s64 	%rd2395, %rd2393, %rd2343;
	addc.cc.s64 	%rd2396, %rd2394, %rd2344;
	add.cc.s64 	%rd2397, %rd2395, %rd2345;
	addc.cc.s64 	%rd2398, %rd2396, %rd2346;
	add.cc.s64 	%rd2399, %rd2397, %rd2389;
	addc.cc.s64 	%rd2400, %rd2398, 0;
	mov.b64 	{%r941, %r942}, %rd2400;
	mov.b64 	{%r943, %r944}, %rd2399;
	shf.l.wrap.b32 	%r945, %r944, %r941, 13;
	shf.l.wrap.b32 	%r946, %r941, %r942, 13;
	mov.b64 	%rd2401, {%r945, %r946};
	and.b64  	%rd2402, %rd2399, 2251799813685247;
	mad.lo.s64 	%rd2403, %rd2401, 19, %rd2354;
	shr.u64 	%rd2404, %rd2403, 51;
	and.b64  	%rd2405, %rd2403, 2251799813685247;
	add.s64 	%rd2406, %rd2404, %rd2366;
	ld.shared.u64 	%rd2407, [_ZZ13vanity_kernelPKyS0_S0_S0_PKhS2_iyS0_iyyiPhE11s_gen_table+80];
	ld.shared.u64 	%rd2408, [_ZZ13vanity_kernelPKyS0_S0_S0_PKhS2_iyS0_iyyiPhE11s_gen_table+88];
	ld.shared.u64 	%rd2409, [_ZZ13vanity_kernelPKyS0_S0_S0_PKhS2_iyS0_iyyiPhE11s_gen_table+96];
	ld.shared.u64 	%rd2410, [_ZZ13vanity_kernelPKyS0_S0_S0_PKhS2_iyS0_iyyiPhE11s_gen_table+104];
	ld.shared.u64 	%rd2411, [_ZZ13vanity_kernelPKyS0_S0_S0_PKhS2_iyS0_iyyiPhE11s_gen_table+112];
	mul.lo.s64 	%rd2412, %rd2408, 19;
	mul.lo.s64 	%rd2413, %rd2409, 19;
	mul.lo.s64 	%rd2414, %rd2410, 19;
	mul.lo.s64 	%rd2415, %rd2411, 19;
	mul.lo.s64 	%rd2416, %rd2407, %rd10947;
	mul.hi.u64 	%rd2417, %rd2407, %rd10947;
	mul.lo.s64 	%rd2418, %rd2415, %rd10948;
	mul.hi.u64 	%rd2419, %rd2415, %rd10948;
	mul.lo.s64 	%rd2420, %rd2414, %rd10949;
	mul.hi.u64 	%rd2421, %rd2414, %rd10949;
	mul.lo.s64 	%rd2422, %rd2413, %rd10950;
	mul.hi.u64 	%rd2423, %rd2413, %rd10950;
	mul.lo.s64 	%rd2424, %rd2412, %rd10951;
	mul.hi.u64 	%rd2425, %rd2412, %rd10951;
	add.cc.s64 	%rd2426, %rd2424, %rd2416;
	addc.cc.s64 	%rd2427, %rd2425, %rd2417;
	add.cc.s64 	%rd2428, %rd2426, %rd2422;
	addc.cc.s64 	%rd2429, %rd2427, %rd2423;
	add.cc.s64 	%rd2430, %rd2428, %rd2420;
	addc.cc.s64 	%rd2431, %rd2429, %rd2421;
	add.cc.s64 	%rd2432, %rd2430, %rd2418;
	addc.cc.s64 	%rd2433, %rd2431, %rd2419;
	mul.lo.s64 	%rd2434, %rd2408, %rd10947;
	mul.hi.u64 	%rd2435, %rd2408, %rd10947;
	mul.lo.s64 	%rd2436, %rd2407, %rd10948;
	mul.hi.u64 	%rd2437, %rd2407, %rd10948;
	add.cc.s64 	%rd2438, %rd2434, %rd2436;
	addc.cc.s64 	%rd2439, %rd2435, %rd2437;
	mul.lo.s64 	%rd2440, %rd2415, %rd10949;
	mul.hi.u64 	%rd2441, %rd2415, %rd10949;
	mul.lo.s64 	%rd2442, %rd2414, %rd10950;
	mul.hi.u64 	%rd2443, %rd2414, %rd10950;
	mul.lo.s64 	%rd2444, %rd2413, %rd10951;
	mul.hi.u64 	%rd2445, %rd2413, %rd10951;
	mul.lo.s64 	%rd2446, %rd2409, %rd10947;
	mul.hi.u64 	%rd2447, %rd2409, %rd10947;
	mul.lo.s64 	%rd2448, %rd2408, %rd10948;
	mul.hi.u64 	%rd2449, %rd2408, %rd10948;
	mul.lo.s64 	%rd2450, %rd2407, %rd10949;
	mul.hi.u64 	%rd2451, %rd2407, %rd10949;
	mul.lo.s64 	%rd2452, %rd2415, %rd10950;
	mul.hi.u64 	%rd2453, %rd2415, %rd10950;
	mul.lo.s64 	%rd2454, %rd2414, %rd10951;
	mul.hi.u64 	%rd2455, %rd2414, %rd10951;
	mul.lo.s64 	%rd2456, %rd2410, %rd10947;
	mul.hi.u64 	%rd2457, %rd2410, %rd10947;
	mul.lo.s64 	%rd2458, %rd2409, %rd10948;
	mul.hi.u64 	%rd2459, %rd2409, %rd10948;
	mul.lo.s64 	%rd2460, %rd2408, %rd10949;
	mul.hi.u64 	%rd2461, %rd2408, %rd10949;
	mul.lo.s64 	%rd2462, %rd2407, %rd10950;
	mul.hi.u64 	%rd2463, %rd2407, %rd10950;
	mul.lo.s64 	%rd2464, %rd2415, %rd10951;
	mul.hi.u64 	%rd2465, %rd2415, %rd10951;
	mul.lo.s64 	%rd2466, %rd2411, %rd10947;
	mul.hi.u64 	%rd2467, %rd2411, %rd10947;
	mul.lo.s64 	%rd2468, %rd2410, %rd10948;
	mul.hi.u64 	%rd2469, %rd2410, %rd10948;
	mul.lo.s64 	%rd2470, %rd2409, %rd10949;
	mul.hi.u64 	%rd2471, %rd2409, %rd10949;
	mul.lo.s64 	%rd2472, %rd2408, %rd10950;
	mul.hi.u64 	%rd2473, %rd2408, %rd10950;
	mul.lo.s64 	%rd2474, %rd2407, %rd10951;
	mul.hi.u64 	%rd2475, %rd2407, %rd10951;
	mov.b64 	{%r947, %r948}, %rd2433;
	mov.b64 	{%r949, %r950}, %rd2432;
	shf.l.wrap.b32 	%r951, %r950, %r947, 13;
	shf.l.wrap.b32 	%r952, %r947, %r948, 13;
	mov.b64 	%rd2476, {%r951, %r952};
	and.b64  	%rd2477, %rd2432, 2251799813685247;
	add.cc.s64 	%rd2478, %rd2438, %rd2444;
	addc.cc.s64 	%rd2479, %rd2439, %rd2445;
	add.cc.s64 	%rd2480, %rd2478, %rd2442;
	addc.cc.s64 	%rd2481, %rd2479, %rd2443;
	add.cc.s64 	%rd2482, %rd2480, %rd2440;
	addc.cc.s64 	%rd2483, %rd2481, %rd2441;
	add.cc.s64 	%rd2484, %rd2482, %rd2476;
	addc.cc.s64 	%rd2485, %rd2483, 0;
	mov.b64 	{%r953, %r954}, %rd2485;
	mov.b64 	{%r955, %r956}, %rd2484;
	shf.l.wrap.b32 	%r957, %r956, %r953, 13;
	shf.l.wrap.b32 	%r958, %r953, %r954, 13;
	mov.b64 	%rd2486, {%r957, %r958};
	and.b64  	%rd2487, %rd2484, 2251799813685247;
	add.cc.s64 	%rd2488, %rd2448, %rd2450;
	addc.cc.s64 	%rd2489, %rd2449, %rd2451;
	add.cc.s64 	%rd2490, %rd2488, %rd2446;
	addc.cc.s64 	%rd2491, %rd2489, %rd2447;
	add.cc.s64 	%rd2492, %rd2490, %rd2454;
	addc.cc.s64 	%rd2493, %rd2491, %rd2455;
	add.cc.s64 	%rd2494, %rd2492, %rd2452;
	addc.cc.s64 	%rd2495, %rd2493, %rd2453;
	add.cc.s64 	%rd2496, %rd2494, %rd2486;
	addc.cc.s64 	%rd2497, %rd2495, 0;
	mov.b64 	{%r959, %r960}, %rd2497;
	mov.b64 	{%r961, %r962}, %rd2496;
	shf.l.wrap.b32 	%r963, %r962, %r959, 13;
	shf.l.wrap.b32 	%r964, %r959, %r960, 13;
	mov.b64 	%rd2498, {%r963, %r964};
	add.cc.s64 	%rd2499, %rd2460, %rd2462;
	addc.cc.s64 	%rd2500, %rd2461, %rd2463;
	add.cc.s64 	%rd2501, %rd2499, %rd2458;
	addc.cc.s64 	%rd2502, %rd2500, %rd2459;
	add.cc.s64 	%rd2503, %rd2501, %rd2456;
	addc.cc.s64 	%rd2504, %rd2502, %rd2457;
	add.cc.s64 	%rd2505, %rd2503, %rd2464;
	addc.cc.s64 	%rd2506, %rd2504, %rd2465;
	add.cc.s64 	%rd2507, %rd2505, %rd2498;
	addc.cc.s64 	%rd2508, %rd2506, 0;
	mov.b64 	{%r965, %r966}, %rd2508;
	mov.b64 	{%r967, %r968}, %rd2507;
	shf.l.wrap.b32 	%r969, %r968, %r965, 13;
	shf.l.wrap.b32 	%r970, %r965, %r966, 13;
	mov.b64 	%rd2509, {%r969, %r970};
	add.cc.s64 	%rd2510, %rd2472, %rd2474;
	addc.cc.s64 	%rd2511, %rd2473, %rd2475;
	add.cc.s64 	%rd2512, %rd2510, %rd2470;
	addc.cc.s64 	%rd2513, %rd2511, %rd2471;
	add.cc.s64 	%rd2514, %rd2512, %rd2468;
	addc.cc.s64 	%rd2515, %rd2513, %rd2469;
	add.cc.s64 	%rd2516, %rd2514, %rd2466;
	addc.cc.s64 	%rd2517, %rd2515, %rd2467;
	add.cc.s64 	%rd2518, %rd2516, %rd2509;
	addc.cc.s64 	%rd2519, %rd2517, 0;
	mov.b64 	{%r971, %r972}, %rd2519;
	mov.b64 	{%r973, %r974}, %rd2518;
	shf.l.wrap.b32 	%r975, %r974, %r971, 13;
	shf.l.wrap.b32 	%r976, %r971, %r972, 13;
	mov.b64 	%rd2520, {%r975, %r976};
	mad.lo.s64 	%rd2521, %rd2520, 19, %rd2477;
	shr.u64 	%rd2522, %rd2521, 51;
	add.s64 	%rd2523, %rd2522, %rd2487;
	shl.b64 	%rd2524, %rd2521, 1;
	and.b64  	%rd2525, %rd2524, 4503599627370494;
	shl.b64 	%rd2526, %rd2523, 1;
	shl.b64 	%rd2527, %rd2496, 1;
	and.b64  	%rd2528, %rd2527, 4503599627370494;
	shl.b64 	%rd2529, %rd2507, 1;
	and.b64  	%rd2530, %rd2529, 4503599627370494;
	shl.b64 	%rd2531, %rd2518, 1;
	and.b64  	%rd2532, %rd2531, 4503599627370494;
	sub.s64 	%rd2533, %rd2172, %rd2046;
	add.s64 	%rd2534, %rd2533, 4503599627370458;
	sub.s64 	%rd2535, %rd2173, %rd2047;
	add.s64 	%rd2536, %rd2535, 4503599627370494;
	sub.s64 	%rd2537, %rd2145, %rd2019;
	add.s64 	%rd2538, %rd2537, 4503599627370494;
	sub.s64 	%rd2539, %rd2157, %rd2031;
	add.s64 	%rd2540, %rd2539, 4503599627370494;
	sub.s64 	%rd2541, %rd2169, %rd2043;
	add.s64 	%rd2542, %rd2541, 4503599627370494;
	sub.s64 	%rd2543, %rd2525, %rd2405;
	add.s64 	%rd2544, %rd2543, 4503599627370458;
	sub.s64 	%rd2545, %rd2526, %rd2406;
	add.s64 	%rd2546, %rd2545, 4503599627370494;
	sub.s64 	%rd2547, %rd2528, %rd2378;
	add.s64 	%rd2548, %rd2547, 4503599627370494;
	sub.s64 	%rd2549, %rd2530, %rd2390;
	add.s64 	%rd2550, %rd2549, 4503599627370494;
	sub.s64 	%rd2551, %rd2532, %rd2402;
	add.s64 	%rd2552, %rd2551, 4503599627370494;
	add.s64 	%rd2553, %rd2405, %rd2525;
	add.s64 	%rd2554, %rd2406, %rd2526;
	add.s64 	%rd2555, %rd2378, %rd2528;
	add.s64 	%rd2556, %rd2390, %rd2530;
	add.s64 	%rd2557, %rd2402, %rd2532;
	add.s64 	%rd2558, %rd2172, %rd2046;
	add.s64 	%rd2559, %rd2173, %rd2047;
	add.s64 	%rd2560, %rd2145, %rd2019;
	add.s64 	%rd2561, %rd2157, %rd2031;
	add.s64 	%rd2562, %rd2169, %rd2043;
	mul.lo.s64 	%rd2563, %rd2546, 19;
	mul.lo.s64 	%rd2564, %rd2548, 19;
	mul.lo.s64 	%rd2565, %rd2550, 19;
	mul.lo.s64 	%rd2566, %rd2552, 19;
	mul.lo.s64 	%rd2567, %rd2544, %rd2534;
	mul.hi.u64 	%rd2568, %rd2544, %rd2534;
	mul.lo.s64 	%rd2569, %rd2566, %rd2536;
	mul.hi.u64 	%rd2570, %rd2566, %rd2536;
	mul.lo.s64 	%rd2571, %rd2565, %rd2538;
	mul.hi.u64 	%rd2572, %rd2565, %rd2538;
	mul.lo.s64 	%rd2573, %rd2564, %rd2540;
	mul.hi.u64 	%rd2574, %rd2564, %rd2540;
	mul.lo.s64 	%rd2575, %rd2563, %rd2542;
	mul.hi.u64 	%rd2576, %rd2563, %rd2542;
	add.cc.s64 	%rd2577, %rd2571, %rd2573;
	addc.cc.s64 	%rd2578, %rd2572, %rd2574;
	add.cc.s64 	%rd2579, %rd2577, %rd2569;
	addc.cc.s64 	%rd2580, %rd2578, %rd2570;
	add.cc.s64 	%rd2581, %rd2579, %rd2567;
	addc.cc.s64 	%rd2582, %rd2580, %rd2568;
	add.cc.s64 	%rd2583, %rd2581, %rd2575;
	addc.cc.s64 	%rd2584, %rd2582, %rd2576;
	mul.lo.s64 	%rd2585, %rd2546, %rd2534;
	mul.hi.u64 	%rd2586, %rd2546, %rd2534;
	mul.lo.s64 	%rd2587, %rd2544, %rd2536;
	mul.hi.u64 	%rd2588, %rd2544, %rd2536;
	mul.lo.s64 	%rd2589, %rd2566, %rd2538;
	mul.hi.u64 	%rd2590, %rd2566, %rd2538;
	mul.lo.s64 	%rd2591, %rd2565, %rd2540;
	mul.hi.u64 	%rd2592, %rd2565, %rd2540;
	mul.lo.s64 	%rd2593, %rd2564, %rd2542;
	mul.hi.u64 	%rd2594, %rd2564, %rd2542;
	mul.lo.s64 	%rd2595, %rd2548, %rd2534;
	mul.hi.u64 	%rd2596, %rd2548, %rd2534;
	mul.lo.s64 	%rd2597, %rd2546, %rd2536;
	mul.hi.u64 	%rd2598, %rd2546, %rd2536;
	mul.lo.s64 	%rd2599, %rd2544, %rd2538;
	mul.hi.u64 	%rd2600, %rd2544, %rd2538;
	mul.lo.s64 	%rd2601, %rd2566, %rd2540;
	mul.hi.u64 	%rd2602, %rd2566, %rd2540;
	mul.lo.s64 	%rd2603, %rd2565, %rd2542;
	mul.hi.u64 	%rd2604, %rd2565, %rd2542;
	mul.lo.s64 	%rd2605, %rd2550, %rd2534;
	mul.hi.u64 	%rd2606, %rd2550, %rd2534;
	mul.lo.s64 	%rd2607, %rd2548, %rd2536;
	mul.hi.u64 	%rd2608, %rd2548, %rd2536;
	add.cc.s64 	%rd2609, %rd2605, %rd2607;
	addc.cc.s64 	%rd2610, %rd2606, %rd2608;
	mul.lo.s64 	%rd2611, %rd2546, %rd2538;
	mul.hi.u64 	%rd2612, %rd2546, %rd2538;
	mul.lo.s64 	%rd2613, %rd2544, %rd2540;
	mul.hi.u64 	%rd2614, %rd2544, %rd2540;
	mul.lo.s64 	%rd2615, %rd2566, %rd2542;
	mul.hi.u64 	%rd2616, %rd2566, %rd2542;
	mul.lo.s64 	%rd2617, %rd2552, %rd2534;
	mul.hi.u64 	%rd2618, %rd2552, %rd2534;
	mul.lo.s64 	%rd2619, %rd2550, %rd2536;
	mul.hi.u64 	%rd2620, %rd2550, %rd2536;
	mul.lo.s64 	%rd2621, %rd2548, %rd2538;
	mul.hi.u64 	%rd2622, %rd2548, %rd2538;
	mul.lo.s64 	%rd2623, %rd2546, %rd2540;
	mul.hi.u64 	%rd2624, %rd2546, %rd2540;
	mul.lo.s64 	%rd2625, %rd2544, %rd2542;
	mul.hi.u64 	%rd2626, %rd2544, %rd2542;
	mov.b64 	{%r977, %r978}, %rd2584;
	mov.b64 	{%r979, %r980}, %rd2583;
	shf.l.wrap.b32 	%r981, %r980, %r977, 13;
	shf.l.wrap.b32 	%r982, %r977, %r978, 13;
	mov.b64 	%rd2627, {%r981, %r982};
	shr.u64 	%rd2628, %rd2584, 51;
	and.b64  	%rd2629, %rd2583, 2251799813685247;
	add.cc.s64 	%rd2630, %rd2591, %rd2593;
	addc.cc.s64 	%rd2631, %rd2592, %rd2594;
	add.cc.s64 	%rd2632, %rd2630, %rd2589;
	addc.cc.s64 	%rd2633, %rd2631, %rd2590;
	add.cc.s64 	%rd2634, %rd2632, %rd2587;
	addc.cc.s64 	%rd2635, %rd2633, %rd2588;
	add.cc.s64 	%rd2636, %rd2634, %rd2585;
	addc.cc.s64 	%rd2637, %rd2635, %rd2586;
	add.cc.s64 	%rd2638, %rd2636, %rd2627;
	addc.cc.s64 	%rd2639, %rd2637, %rd2628;
	mov.b64 	{%r983, %r984}, %rd2639;
	mov.b64 	{%r985, %r986}, %rd2638;
	shf.l.wrap.b32 	%r987, %r986, %r983, 13;
	shf.l.wrap.b32 	%r988, %r983, %r984, 13;
	mov.b64 	%rd2640, {%r987, %r988};
	shr.u64 	%rd2641, %rd2639, 51;
	and.b64  	%rd2642, %rd2638, 2251799813685247;
	add.cc.s64 	%rd2643, %rd2603, %rd2595;
	addc.cc.s64 	%rd2644, %rd2604, %rd2596;
	add.cc.s64 	%rd2645, %rd2643, %rd2601;
	addc.cc.s64 	%rd2646, %rd2644, %rd2602;
	add.cc.s64 	%rd2647, %rd2645, %rd2599;
	addc.cc.s64 	%rd2648, %rd2646, %rd2600;
	add.cc.s64 	%rd2649, %rd2647, %rd2597;
	addc.cc.s64 	%rd2650, %rd2648, %rd2598;
	add.cc.s64 	%rd2651, %rd2649, %rd2640;
	addc.cc.s64 	%rd2652, %rd2650, %rd2641;
	mov.b64 	{%r989, %r990}, %rd2652;
	mov.b64 	{%r991, %r992}, %rd2651;
	shf.l.wrap.b32 	%r993, %r992, %r989, 13;
	shf.l.wrap.b32 	%r994, %r989, %r990, 13;
	mov.b64 	%rd2653, {%r993, %r994};
	shr.u64 	%rd2654, %rd2652, 51;
	and.b64  	%rd10939, %rd2651, 2251799813685247;
	add.cc.s64 	%rd2655, %rd2609, %rd2615;
	addc.cc.s64 	%rd2656, %rd2610, %rd2616;
	add.cc.s64 	%rd2657, %rd2655, %rd2613;
	addc.cc.s64 	%rd2658, %rd2656, %rd2614;
	add.cc.s64 	%rd2659, %rd2657, %rd2611;
	addc.cc.s64 	%rd2660, %rd2658, %rd2612;
	add.cc.s64 	%rd2661, %rd2659, %rd2653;
	addc.cc.s64 	%rd2662, %rd2660, %rd2654;
	mov.b64 	{%r995, %r996}, %rd2662;
	mov.b64 	{%r997, %r998}, %rd2661;
	shf.l.wrap.b32 	%r999, %r998, %r995, 13;
	shf.l.wrap.b32 	%r1000, %r995, %r996, 13;
	mov.b64 	%rd2663, {%r999, %r1000};
	shr.u64 	%rd2664, %rd2662, 51;
	and.b64  	%rd10940, %rd2661, 2251799813685247;
	add.cc.s64 	%rd2665, %rd2619, %rd2621;
	addc.cc.s64 	%rd2666, %rd2620, %rd2622;
	add.cc.s64 	%rd2667, %rd2665, %rd2617;
	addc.cc.s64 	%rd2668, %rd2666, %rd2618;
	add.cc.s64 	%rd2669, %rd2667, %rd2625;
	addc.cc.s64 	%rd2670, %rd2668, %rd2626;
	add.cc.s64 	%rd2671, %rd2669, %rd2623;
	addc.cc.s64 	%rd2672, %rd2670, %rd2624;
	add.cc.s64 	%rd2673, %rd2671, %rd2663;
	addc.cc.s64 	%rd2674, %rd2672, %rd2664;
	mov.b64 	{%r1001, %r1002}, %rd2674;
	mov.b64 	{%r1003, %r1004}, %rd2673;
	shf.l.wrap.b32 	%r1005, %r1004, %r1001, 13;
	shf.l.wrap.b32 	%r1006, %r1001, %r1002, 13;
	mov.b64 	%rd2675, {%r1005, %r1006};
	and.b64  	%rd10941, %rd2673, 2251799813685247;
	mad.lo.s64 	%rd2676, %rd2675, 19, %rd2629;
	shr.u64 	%rd2677, %rd2676, 51;
	and.b64  	%rd10937, %rd2676, 2251799813685247;
	add.s64 	%rd10938, %rd2677, %rd2642;
	mul.lo.s64 	%rd2678, %rd2559, 19;
	mul.lo.s64 	%rd2679, %rd2560, 19;
	mul.lo.s64 	%rd2680, %rd2561, 19;
	mul.lo.s64 	%rd2681, %rd2562, 19;
	mul.lo.s64 	%rd2682, %rd2553, %rd2558;
	mul.hi.u64 	%rd2683, %rd2553, %rd2558;
	mul.lo.s64 	%rd2684, %rd2554, %rd2681;
	mul.hi.u64 	%rd2685, %rd2554, %rd2681;
	mul.lo.s64 	%rd2686, %rd2555, %rd2680;
	mul.hi.u64 	%rd2687, %rd2555, %rd2680;
	mul.lo.s64 	%rd2688, %rd2556, %rd2679;
	mul.hi.u64 	%rd2689, %rd2556, %rd2679;
	mul.lo.s64 	%rd2690, %rd2557, %rd2678;
	mul.hi.u64 	%rd2691, %rd2557, %rd2678;
	add.cc.s64 	%rd2692, %rd2688, %rd2686;
	addc.cc.s64 	%rd2693, %rd2689, %rd2687;
	add.cc.s64 	%rd2694, %rd2692, %rd2690;
	addc.cc.s64 	%rd2695, %rd2693, %rd2691;
	add.cc.s64 	%rd2696, %rd2694, %rd2682;
	addc.cc.s64 	%rd2697, %rd2695, %rd2683;
	add.cc.s64 	%rd2698, %rd2696, %rd2684;
	addc.cc.s64 	%rd2699, %rd2697, %rd2685;
	mul.lo.s64 	%rd2700, %rd2553, %rd2559;
	mul.hi.u64 	%rd2701, %rd2553, %rd2559;
	mul.lo.s64 	%rd2702, %rd2554, %rd2558;
	mul.hi.u64 	%rd2703, %rd2554, %rd2558;
	mul.lo.s64 	%rd2704, %rd2555, %rd2681;
	mul.hi.u64 	%rd2705, %rd2555, %rd2681;
	mul.lo.s64 	%rd2706, %rd2556, %rd2680;
	mul.hi.u64 	%rd2707, %rd2556, %rd2680;
	mul.lo.s64 	%rd2708, %rd2557, %rd2679;
	mul.hi.u64 	%rd2709, %rd2557, %rd2679;
	mul.lo.s64 	%rd2710, %rd2553, %rd2560;
	mul.hi.u64 	%rd2711, %rd2553, %rd2560;
	mul.lo.s64 	%rd2712, %rd2554, %rd2559;
	mul.hi.u64 	%rd2713, %rd2554, %rd2559;
	mul.lo.s64 	%rd2714, %rd2555, %rd2558;
	mul.hi.u64 	%rd2715, %rd2555, %rd2558;
	mul.lo.s64 	%rd2716, %rd2556, %rd2681;
	mul.hi.u64 	%rd2717, %rd2556, %rd2681;
	mul.lo.s64 	%rd2718, %rd2557, %rd2680;
	mul.hi.u64 	%rd2719, %rd2557, %rd2680;
	mul.lo.s64 	%rd2720, %rd2553, %rd2561;
	mul.hi.u64 	%rd2721, %rd2553, %rd2561;
	mul.lo.s64 	%rd2722, %rd2554, %rd2560;
	mul.hi.u64 	%rd2723, %rd2554, %rd2560;
	mul.lo.s64 	%rd2724, %rd2555, %rd2559;
	mul.hi.u64 	%rd2725, %rd2555, %rd2559;
	mul.lo.s64 	%rd2726, %rd2556, %rd2558;
	mul.hi.u64 	%rd2727, %rd2556, %rd2558;
	mul.lo.s64 	%rd2728, %rd2557, %rd2681;
	mul.hi.u64 	%rd2729, %rd2557, %rd2681;
	mul.lo.s64 	%rd2730, %rd2553, %rd2562;
	mul.hi.u64 	%rd2731, %rd2553, %rd2562;
	mul.lo.s64 	%rd2732, %rd2554, %rd2561;
	mul.hi.u64 	%rd2733, %rd2554, %rd2561;
	mul.lo.s64 	%rd2734, %rd2555, %rd2560;
	mul.hi.u64 	%rd2735, %rd2555, %rd2560;
	mul.lo.s64 	%rd2736, %rd2556, %rd2559;
	mul.hi.u64 	%rd2737, %rd2556, %rd2559;
	mul.lo.s64 	%rd2738, %rd2557, %rd2558;
	mul.hi.u64 	%rd2739, %rd2557, %rd2558;
	mov.b64 	{%r1007, %r1008}, %rd2699;
	mov.b64 	{%r1009, %r1010}, %rd2698;
	shf.l.wrap.b32 	%r1011, %r1010, %r1007, 13;
	shf.l.wrap.b32 	%r1012, %r1007, %r1008, 13;
	mov.b64 	%rd2740, {%r1011, %r1012};
	shr.u64 	%rd2741, %rd2699, 51;
	and.b64  	%rd2742, %rd2698, 2251799813685247;
	add.cc.s64 	%rd2743, %rd2706, %rd2704;
	addc.cc.s64 	%rd2744, %rd2707, %rd2705;
	add.cc.s64 	%rd2745, %rd2743, %rd2708;
	addc.cc.s64 	%rd2746, %rd2744, %rd2709;
	add.cc.s64 	%rd2747, %rd2745, %rd2700;
	addc.cc.s64 	%rd2748, %rd2746, %rd2701;
	add.cc.s64 	%rd2749, %rd2747, %rd2702;
	addc.cc.s64 	%rd2750, %rd2748, %rd2703;
	add.cc.s64 	%rd2751, %rd2749, %rd2740;
	addc.cc.s64 	%rd2752, %rd2750, %rd2741;
	mov.b64 	{%r1013, %r1014}, %rd2752;
	mov.b64 	{%r1015, %r1016}, %rd2751;
	shf.l.wrap.b32 	%r1017, %r1016, %r1013, 13;
	shf.l.wrap.b32 	%r1018, %r1013, %r1014, 13;
	mov.b64 	%rd2753, {%r1017, %r1018};
	shr.u64 	%rd2754, %rd2752, 51;
	and.b64  	%rd2755, %rd2751, 2251799813685247;
	add.cc.s64 	%rd2756, %rd2716, %rd2714;
	addc.cc.s64 	%rd2757, %rd2717, %rd2715;
	add.cc.s64 	%rd2758, %rd2756, %rd2718;
	addc.cc.s64 	%rd2759, %rd2757, %rd2719;
	add.cc.s64 	%rd2760, %rd2758, %rd2710;
	addc.cc.s64 	%rd2761, %rd2759, %rd2711;
	add.cc.s64 	%rd2762, %rd2760, %rd2712;
	addc.cc.s64 	%rd2763, %rd2761, %rd2713;
	add.cc.s64 	%rd2764, %rd2762, %rd2753;
	addc.cc.s64 	%rd2765, %rd2763, %rd2754;
	mov.b64 	{%r1019, %r1020}, %rd2765;
	mov.b64 	{%r1021, %r1022}, %rd2764;
	shf.l.wrap.b32 	%r1023, %r1022, %r1019, 13;
	shf.l.wrap.b32 	%r1024, %r1019, %r1020, 13;
	mov.b64 	%rd2766, {%r1023, %r1024};
	shr.u64 	%rd2767, %rd2765, 51;
	and.b64  	%rd10944, %rd2764, 2251799813685247;
	add.cc.s64 	%rd2768, %rd2726, %rd2724;
	addc.cc.s64 	%rd2769, %rd2727, %rd2725;
	add.cc.s64 	%rd2770, %rd2768, %rd2728;
	addc.cc.s64 	%rd2771, %rd2769, %rd2729;
	add.cc.s64 	%rd2772, %rd2770, %rd2720;
	addc.cc.s64 	%rd2773, %rd2771, %rd2721;
	add.cc.s64 	%rd2774, %rd2772, %rd2722;
	addc.cc.s64 	%rd2775, %rd2773, %rd2723;
	add.cc.s64 	%rd2776, %rd2774, %rd2766;
	addc.cc.s64 	%rd2777, %rd2775, %rd2767;
	mov.b64 	{%r1025, %r1026}, %rd2777;
	mov.b64 	{%r1027, %r1028}, %rd2776;
	shf.l.wrap.b32 	%r1029, %r1028, %r1025, 13;
	shf.l.wrap.b32 	%r1030, %r1025, %r1026, 13;
	mov.b64 	%rd2778, {%r1029, %r1030};
	shr.u64 	%rd2779, %rd2777, 51;
	and.b64  	%rd10945, %rd2776, 2251799813685247;
	add.cc.s64 	%rd2780, %rd2736, %rd2734;
	addc.cc.s64 	%rd2781, %rd2737, %rd2735;
	add.cc.s64 	%rd2782, %rd2780, %rd2738;
	addc.cc.s64 	%rd2783, %rd2781, %rd2739;
	add.cc.s64 	%rd2784, %rd2782, %rd2730;
	addc.cc.s64 	%rd2785, %rd2783, %rd2731;
	add.cc.s64 	%rd2786, %rd2784, %rd2732;
	addc.cc.s64 	%rd2787, %rd2785, %rd2733;
	add.cc.s64 	%rd2788, %rd2786, %rd2778;
	addc.cc.s64 	%rd2789, %rd2787, %rd2779;
	mov.b64 	{%r1031, %r1032}, %rd2789;
	mov.b64 	{%r1033, %r1034}, %rd2788;
	shf.l.wrap.b32 	%r1035, %r1034, %r1031, 13;
	shf.l.wrap.b32 	%r1036, %r1031, %r1032, 13;
	mov.b64 	%rd2790, {%r1035, %r1036};
	and.b64  	%rd10946, %rd2788, 2251799813685247;
	mad.lo.s64 	%rd2791, %rd2790, 19, %rd2742;
	shr.u64 	%rd2792, %rd2791, 51;
	and.b64  	%rd10942, %rd2791, 2251799813685247;
	add.s64 	%rd10943, %rd2792, %rd2755;
	mul.lo.s64 	%rd2793, %rd2554, 19;
	mul.lo.s64 	%rd2794, %rd2555, 19;
	mul.lo.s64 	%rd2795, %rd2556, 19;
	mul.lo.s64 	%rd2796, %rd2557, 19;
	mul.lo.s64 	%rd2797, %rd2544, %rd2553;
	mul.hi.u64 	%rd2798, %rd2544, %rd2553;
	mul.lo.s64 	%rd2799, %rd2546, %rd2796;
	mul.hi.u64 	%rd2800, %rd2546, %rd2796;
	mul.lo.s64 	%rd2801, %rd2795, %rd2548;
	mul.hi.u64 	%rd2802, %rd2795, %rd2548;
	mul.lo.s64 	%rd2803, %rd2550, %rd2794;
	mul.hi.u64 	%rd2804, %rd2550, %rd2794;
	mul.lo.s64 	%rd2805, %rd2793, %rd2552;
	mul.hi.u64 	%rd2806, %rd2793, %rd2552;
	add.cc.s64 	%rd2807, %rd2801, %rd2803;
	addc.cc.s64 	%rd2808, %rd2802, %rd2804;
	add.cc.s64 	%rd2809, %rd2807, %rd2797;
	addc.cc.s64 	%rd2810, %rd2808, %rd2798;
	add.cc.s64 	%rd2811, %rd2809, %rd2799;
	addc.cc.s64 	%rd2812, %rd2810, %rd2800;
	add.cc.s64 	%rd2813, %rd2811, %rd2805;
	addc.cc.s64 	%rd2814, %rd2812, %rd2806;
	mul.lo.s64 	%rd2815, %rd2554, %rd2544;
	mul.hi.u64 	%rd2816, %rd2554, %rd2544;
	mul.lo.s64 	%rd2817, %rd2546, %rd2553;
	mul.hi.u64 	%rd2818, %rd2546, %rd2553;
	mul.lo.s64 	%rd2819, %rd2796, %rd2548;
	mul.hi.u64 	%rd2820, %rd2796, %rd2548;
	mul.lo.s64 	%rd2821, %rd2795, %rd2550;
	mul.hi.u64 	%rd2822, %rd2795, %rd2550;
	mul.lo.s64 	%rd2823, %rd2552, %rd2794;
	mul.hi.u64 	%rd2824, %rd2552, %rd2794;
	mul.lo.s64 	%rd2825, %rd2544, %rd2555;
	mul.hi.u64 	%rd2826, %rd2544, %rd2555;
	mul.lo.s64 	%rd2827, %rd2546, %rd2554;
	mul.hi.u64 	%rd2828, %rd2546, %rd2554;
	mul.lo.s64 	%rd2829, %rd2553, %rd2548;
	mul.hi.u64 	%rd2830, %rd2553, %rd2548;
	mul.lo.s64 	%rd2831, %rd2796, %rd2550;
	mul.hi.u64 	%rd2832, %rd2796, %rd2550;
	mul.lo.s64 	%rd2833, %rd2552, %rd2795;
	mul.hi.u64 	%rd2834, %rd2552, %rd2795;
	mul.lo.s64 	%rd2835, %rd2544, %rd2556;
	mul.hi.u64 	%rd2836, %rd2544, %rd2556;
	mul.lo.s64 	%rd2837, %rd2546, %rd2555;
	mul.hi.u64 	%rd2838, %rd2546, %rd2555;
	mul.lo.s64 	%rd2839, %rd2554, %rd2548;
	mul.hi.u64 	%rd2840, %rd2554, %rd2548;
	mul.lo.s64 	%rd2841, %rd2553, %rd2550;
	mul.hi.u64 	%rd2842, %rd2553, %rd2550;
	mul.lo.s64 	%rd2843, %rd2796, %rd2552;
	mul.hi.u64 	%rd2844, %rd2796, %rd2552;
	mul.lo.s64 	%rd2845, %rd2544, %rd2557;
	mul.hi.u64 	%rd2846, %rd2544, %rd2557;
	mul.lo.s64 	%rd2847, %rd2546, %rd2556;
	mul.hi.u64 	%rd2848, %rd2546, %rd2556;
	mul.lo.s64 	%rd2849, %rd2548, %rd2555;
	mul.hi.u64 	%rd2850, %rd2548, %rd2555;
	mul.lo.s64 	%rd2851, %rd2554, %rd2550;
	mul.hi.u64 	%rd2852, %rd2554, %rd2550;
	mul.lo.s64 	%rd2853, %rd2553, %rd2552;
	mul.hi.u64 	%rd2854, %rd2553, %rd2552;
	mov.b64 	{%r1037, %r1038}, %rd2814;
	mov.b64 	{%r1039, %r1040}, %rd2813;
	shf.l.wrap.b32 	%r1041, %r1040, %r1037, 13;
	shf.l.wrap.b32 	%r1042, %r1037, %r1038, 13;
	mov.b64 	%rd2855, {%r1041, %r1042};
	shr.u64 	%rd2856, %rd2814, 51;
	and.b64  	%rd2857, %rd2813, 2251799813685247;
	add.cc.s64 	%rd2858, %rd2823, %rd2821;
	addc.cc.s64 	%rd2859, %rd2824, %rd2822;
	add.cc.s64 	%rd2860, %rd2858, %rd2819;
	addc.cc.s64 	%rd2861, %rd2859, %rd2820;
	add.cc.s64 	%rd2862, %rd2860, %rd2817;
	addc.cc.s64 	%rd2863, %rd2861, %rd2818;
	add.cc.s64 	%rd2864, %rd2862, %rd2815;
	addc.cc.s64 	%rd2865, %rd2863, %rd2816;
	add.cc.s64 	%rd2866, %rd2864, %rd2855;
	addc.cc.s64 	%rd2867, %rd2865, %rd2856;
	mov.b64 	{%r1043, %r1044}, %rd2867;
	mov.b64 	{%r1045, %r1046}, %rd2866;
	shf.l.wrap.b32 	%r1047, %r1046, %r1043, 13;
	shf.l.wrap.b32 	%r1048, %r1043, %r1044, 13;
	mov.b64 	%rd2868, {%r1047, %r1048};
	shr.u64 	%rd2869, %rd2867, 51;
	and.b64  	%rd2870, %rd2866, 2251799813685247;
	add.cc.s64 	%rd2871, %rd2831, %rd2833;
	addc.cc.s64 	%rd2872, %rd2832, %rd2834;
	add.cc.s64 	%rd2873, %rd2871, %rd2825;
	addc.cc.s64 	%rd2874, %rd2872, %rd2826;
	add.cc.s64 	%rd2875, %rd2873, %rd2829;
	addc.cc.s64 	%rd2876, %rd2874, %rd2830;
	add.cc.s64 	%rd2877, %rd2875, %rd2827;
	addc.cc.s64 	%rd2878, %rd2876, %rd2828;
	add.cc.s64 	%rd2879, %rd2877, %rd2868;
	addc.cc.s64 	%rd2880, %rd2878, %rd2869;
	mov.b64 	{%r1049, %r1050}, %rd2880;
	mov.b64 	{%r1051, %r1052}, %rd2879;
	shf.l.wrap.b32 	%r1053, %r1052, %r1049, 13;
	shf.l.wrap.b32 	%r1054, %r1049, %r1050, 13;
	mov.b64 	%rd2881, {%r1053, %r1054};
	shr.u64 	%rd2882, %rd2880, 51;
	and.b64  	%rd10949, %rd2879, 2251799813685247;
	add.cc.s64 	%rd2883, %rd2835, %rd2843;
	addc.cc.s64 	%rd2884, %rd2836, %rd2844;
	add.cc.s64 	%rd2885, %rd2883, %rd2841;
	addc.cc.s64 	%rd2886, %rd2884, %rd2842;
	add.cc.s64 	%rd2887, %rd2885, %rd2837;
	addc.cc.s64 	%rd2888, %rd2886, %rd2838;
	add.cc.s64 	%rd2889, %rd2887, %rd2839;
	addc.cc.s64 	%rd2890, %rd2888, %rd2840;
	add.cc.s64 	%rd2891, %rd2889, %rd2881;
	addc.cc.s64 	%rd2892, %rd2890, %rd2882;
	mov.b64 	{%r1055, %r1056}, %rd2892;
	mov.b64 	{%r1057, %r1058}, %rd2891;
	shf.l.wrap.b32 	%r1059, %r1058, %r1055, 13;
	shf.l.wrap.b32 	%r1060, %r1055, %r1056, 13;
	mov.b64 	%rd2893, {%r1059, %r1060};
	shr.u64 	%rd2894, %rd2892, 51;
	and.b64  	%rd10950, %rd2891, 2251799813685247;
	add.cc.s64 	%rd2895, %rd2845, %rd2849;
	addc.cc.s64 	%rd2896, %rd2846, %rd2850;
	add.cc.s64 	%rd2897, %rd2895, %rd2853;
	addc.cc.s64 	%rd2898, %rd2896, %rd2854;
	add.cc.s64 	%rd2899, %rd2897, %rd2847;
	addc.cc.s64 	%rd2900, %rd2898, %rd2848;
	add.cc.s64 	%rd2901, %rd2899, %rd2851;
	addc.cc.s64 	%rd2902, %rd2900, %rd2852;
	add.cc.s64 	%rd2903, %rd2901, %rd2893;
	addc.cc.s64 	%rd2904, %rd2902, %rd2894;
	mov.b64 	{%r1061, %r1062}, %rd2904;
	mov.b64 	{%r1063, %r1064}, %rd2903;
	shf.l.wrap.b32 	%r1065, %r1064, %r1061, 13;
	shf.l.wrap.b32 	%r1066, %r1061, %r1062, 13;
	mov.b64 	%rd2905, {%r1065, %r1066};
	and.b64  	%rd10951, %rd2903, 2251799813685247;
	mad.lo.s64 	%rd2906, %rd2905, 19, %rd2857;
	shr.u64 	%rd2907, %rd2906, 51;
	and.b64  	%rd10947, %rd2906, 2251799813685247;
	add.s64 	%rd10948, %rd2907, %rd2870;
	mul.lo.s64 	%rd2908, %rd2534, %rd2558;
	mul.hi.u64 	%rd2909, %rd2534, %rd2558;
	mul.lo.s64 	%rd2910, %rd2536, %rd2681;
	mul.hi.u64 	%rd2911, %rd2536, %rd2681;
	mul.lo.s64 	%rd2912, %rd2680, %rd2538;
	mul.hi.u64 	%rd2913, %rd2680, %rd2538;
	mul.lo.s64 	%rd2914, %rd2540, %rd2679;
	mul.hi.u64 	%rd2915, %rd2540, %rd2679;
	mul.lo.s64 	%rd2916, %rd2678, %rd2542;
	mul.hi.u64 	%rd2917, %rd2678, %rd2542;
	add.cc.s64 	%rd2918, %rd2912, %rd2914;
	addc.cc.s64 	%rd2919, %rd2913, %rd2915;
	add.cc.s64 	%rd2920, %rd2918, %rd2908;
	addc.cc.s64 	%rd2921, %rd2919, %rd2909;
	add.cc.s64 	%rd2922, %rd2920, %rd2910;
	addc.cc.s64 	%rd2923, %rd2921, %rd2911;
	add.cc.s64 	%rd2924, %rd2922, %rd2916;
	addc.cc.s64 	%rd2925, %rd2923, %rd2917;
	mul.lo.s64 	%rd2926, %rd2559, %rd2534;
	mul.hi.u64 	%rd2927, %rd2559, %rd2534;
	mul.lo.s64 	%rd2928, %rd2536, %rd2558;
	mul.hi.u64 	%rd2929, %rd2536, %rd2558;
	mul.lo.s64 	%rd2930, %rd2681, %rd2538;
	mul.hi.u64 	%rd2931, %rd2681, %rd2538;
	mul.lo.s64 	%rd2932, %rd2680, %rd2540;
	mul.hi.u64 	%rd2933, %rd2680, %rd2540;
	mul.lo.s64 	%rd2934, %rd2542, %rd2679;
	mul.hi.u64 	%rd2935, %rd2542, %rd2679;
	mul.lo.s64 	%rd2936, %rd2534, %rd2560;
	mul.hi.u64 	%rd2937, %rd2534, %rd2560;
	mul.lo.s64 	%rd2938, %rd2536, %rd2559;
	mul.hi.u64 	%rd2939, %rd2536, %rd2559;
	mul.lo.s64 	%rd2940, %rd2558, %rd2538;
	mul.hi.u64 	%rd2941, %rd2558, %rd2538;
	mul.lo.s64 	%rd2942, %rd2681, %rd2540;
	mul.hi.u64 	%rd2943, %rd2681, %rd2540;
	mul.lo.s64 	%rd2944, %rd2542, %rd2680;
	mul.hi.u64 	%rd2945, %rd2542, %rd2680;
	mul.lo.s64 	%rd2946, %rd2534, %rd2561;
	mul.hi.u64 	%rd2947, %rd2534, %rd2561;
	mul.lo.s64 	%rd2948, %rd2536, %rd2560;
	mul.hi.u64 	%rd2949, %rd2536, %rd2560;
	mul.lo.s64 	%rd2950, %rd2559, %rd2538;
	mul.hi.u64 	%rd2951, %rd2559, %rd2538;
	mul.lo.s64 	%rd2952, %rd2558, %rd2540;
	mul.hi.u64 	%rd2953, %rd2558, %rd2540;
	mul.lo.s64 	%rd2954, %rd2681, %rd2542;
	mul.hi.u64 	%rd2955, %rd2681, %rd2542;
	mul.lo.s64 	%rd2956, %rd2534, %rd2562;
	mul.hi.u64 	%rd2957, %rd2534, %rd2562;
	mul.lo.s64 	%rd2958, %rd2536, %rd2561;
	mul.hi.u64 	%rd2959, %rd2536, %rd2561;
	mul.lo.s64 	%rd2960, %rd2538, %rd2560;
	mul.hi.u64 	%rd2961, %rd2538, %rd2560;
	mul.lo.s64 	%rd2962, %rd2559, %rd2540;
	mul.hi.u64 	%rd2963, %rd2559, %rd2540;
	mul.lo.s64 	%rd2964, %rd2558, %rd2542;
	mul.hi.u64 	%rd2965, %rd2558, %rd2542;
	mov.b64 	{%r1067, %r1068}, %rd2925;
	mov.b64 	{%r1069, %r1070}, %rd2924;
	shf.l.wrap.b32 	%r1071, %r1070, %r1067, 13;
	shf.l.wrap.b32 	%r1072, %r1067, %r1068, 13;
	mov.b64 	%rd2966, {%r1071, %r1072};
	shr.u64 	%rd2967, %rd2925, 51;
	and.b64  	%rd2968, %rd2924, 2251799813685247;
	add.cc.s64 	%rd2969, %rd2934, %rd2932;
	addc.cc.s64 	%rd2970, %rd2935, %rd2933;
	add.cc.s64 	%rd2971, %rd2969, %rd2930;
	addc.cc.s64 	%rd2972, %rd2970, %rd2931;
	add.cc.s64 	%rd2973, %rd2971, %rd2928;
	addc.cc.s64 	%rd2974, %rd2972, %rd2929;
	add.cc.s64 	%rd2975, %rd2973, %rd2926;
	addc.cc.s64 	%rd2976, %rd2974, %rd2927;
	add.cc.s64 	%rd2977, %rd2975, %rd2966;
	addc.cc.s64 	%rd2978, %rd2976, %rd2967;
	mov.b64 	{%r1073, %r1074}, %rd2978;
	mov.b64 	{%r1075, %r1076}, %rd2977;
	shf.l.wrap.b32 	%r1077, %r1076, %r1073, 13;
	shf.l.wrap.b32 	%r1078, %r1073, %r1074, 13;
	mov.b64 	%rd2979, {%r1077, %r1078};
	shr.u64 	%rd2980, %rd2978, 51;
	and.b64  	%rd2981, %rd2977, 2251799813685247;
	add.cc.s64 	%rd2982, %rd2942, %rd2944;
	addc.cc.s64 	%rd2983, %rd2943, %rd2945;
	add.cc.s64 	%rd2984, %rd2982, %rd2936;
	addc.cc.s64 	%rd2985, %rd2983, %rd2937;
	add.cc.s64 	%rd2986, %rd2984, %rd2940;
	addc.cc.s64 	%rd2987, %rd2985, %rd2941;
	add.cc.s64 	%rd2988, %rd2986, %rd2938;
	addc.cc.s64 	%rd2989, %rd2987, %rd2939;
	add.cc.s64 	%rd2990, %rd2988, %rd2979;
	addc.cc.s64 	%rd2991, %rd2989, %rd2980;
	mov.b64 	{%r1079, %r1080}, %rd2991;
	mov.b64 	{%r1081, %r1082}, %rd2990;
	shf.l.wrap.b32 	%r1083, %r1082, %r1079, 13;
	shf.l.wrap.b32 	%r1084, %r1079, %r1080, 13;
	mov.b64 	%rd2992, {%r1083, %r1084};
	shr.u64 	%rd2993, %rd2991, 51;
	and.b64  	%rd10954, %rd2990, 2251799813685247;
	add.cc.s64 	%rd2994, %rd2946, %rd2954;
	addc.cc.s64 	%rd2995, %rd2947, %rd2955;
	add.cc.s64 	%rd2996, %rd2994, %rd2952;
	addc.cc.s64 	%rd2997, %rd2995, %rd2953;
	add.cc.s64 	%rd2998, %rd2996, %rd2948;
	addc.cc.s64 	%rd2999, %rd2997, %rd2949;
	add.cc.s64 	%rd3000, %rd2998, %rd2950;
	addc.cc.s64 	%rd3001, %rd2999, %rd2951;
	add.cc.s64 	%rd3002, %rd3000, %rd2992;
	addc.cc.s64 	%rd3003, %rd3001, %rd2993;
	mov.b64 	{%r1085, %r1086}, %rd3003;
	mov.b64 	{%r1087, %r1088}, %rd3002;
	shf.l.wrap.b32 	%r1089, %r1088, %r1085, 13;
	shf.l.wrap.b32 	%r1090, %r1085, %r1086, 13;
	mov.b64 	%rd3004, {%r1089, %r1090};
	shr.u64 	%rd3005, %rd3003, 51;
	and.b64  	%rd10955, %rd3002, 2251799813685247;
	add.cc.s64 	%rd3006, %rd2956, %rd2960;
	addc.cc.s64 	%rd3007, %rd2957, %rd2961;
	add.cc.s64 	%rd3008, %rd3006, %rd2964;
	addc.cc.s64 	%rd3009, %rd3007, %rd2965;
	add.cc.s64 	%rd3010, %rd3008, %rd2958;
	addc.cc.s64 	%rd3011, %rd3009, %rd2959;
	add.cc.s64 	%rd3012, %rd3010, %rd2962;
	addc.cc.s64 	%rd3013, %rd3011, %rd2963;
	add.cc.s64 	%rd3014, %rd3012, %rd3004;
	addc.cc.s64 	%rd3015, %rd3013, %rd3005;
	mov.b64 	{%r1091, %r1092}, %rd3015;
	mov.b64 	{%r1093, %r1094}, %rd3014;
	shf.l.wrap.b32 	%r1095, %r1094, %r1091, 13;
	shf.l.wrap.b32 	%r1096, %r1091, %r1092, 13;
	mov.b64 	%rd3016, {%r1095, %r1096};
	and.b64  	%rd10956, %rd3014, 2251799813685247;
	mad.lo.s64 	%rd3017, %rd3016, 19, %rd2968;
	shr.u64 	%rd3018, %rd3017, 51;
	and.b64  	%rd10952, %rd3017, 2251799813685247;
	add.s64 	%rd10953, %rd3018, %rd2981;
$L__BB1_14:
	add.s64 	%rd3019, %rd10942, %rd10947;
	add.s64 	%rd3020, %rd10943, %rd10948;
	add.s64 	%rd3021, %rd10944, %rd10949;
	add.s64 	%rd3022, %rd10945, %rd10950;
	add.s64 	%rd3023, %rd10946, %rd10951;
	sub.s64 	%rd3024, %rd10947, %rd10942;
	add.s64 	%rd3025, %rd3024, 4503599627370458;
	sub.s64 	%rd3026, %rd10948, %rd10943;
	add.s64 	%rd3027, %rd3026, 4503599627370494;
	sub.s64 	%rd3028, %rd10949, %rd10944;
	add.s64 	%rd3029, %rd3028, 4503599627370494;
	sub.s64 	%rd3030, %rd10950, %rd10945;
	add.s64 	%rd3031, %rd3030, 4503599627370494;
	sub.s64 	%rd3032, %rd10951, %rd10946;
	add.s64 	%rd3033, %rd3032, 4503599627370494;
	mul.lo.s64 	%rd3034, %rd3027, 19;
	mul.lo.s64 	%rd3035, %rd3029, 19;
	mul.lo.s64 	%rd3036, %rd3031, 19;
	mul.lo.s64 	%rd3037, %rd3033, 19;
	mul.lo.s64 	%rd3038, %rd3025, %rd3019;
	mul.hi.u64 	%rd3039, %rd3025, %rd3019;
	mul.lo.s64 	%rd3040, %rd3037, %rd3020;
	mul.hi.u64 	%rd3041, %rd3037, %rd3020;
	mul.lo.s64 	%rd3042, %rd3036, %rd3021;
	mul.hi.u64 	%rd3043, %rd3036, %rd3021;
	mul.lo.s64 	%rd3044, %rd3035, %rd3022;
	mul.hi.u64 	%rd3045, %rd3035, %rd3022;
	mul.lo.s64 	%rd3046, %rd3034, %rd3023;
	mul.hi.u64 	%rd3047, %rd3034, %rd3023;
	add.cc.s64 	%rd3048, %rd3046, %rd3038;
	addc.cc.s64 	%rd3049, %rd3047, %rd3039;
	add.cc.s64 	%rd3050, %rd3048, %rd3044;
	addc.cc.s64 	%rd3051, %rd3049, %rd3045;
	add.cc.s64 	%rd3052, %rd3050, %rd3042;
	addc.cc.s64 	%rd3053, %rd3051, %rd3043;
	add.cc.s64 	%rd3054, %rd3052, %rd3040;
	addc.cc.s64 	%rd3055, %rd3053, %rd3041;
	mul.lo.s64 	%rd3056, %rd3027, %rd3019;
	mul.hi.u64 	%rd3057, %rd3027, %rd3019;
	mul.lo.s64 	%rd3058, %rd3025, %rd3020;
	mul.hi.u64 	%rd3059, %rd3025, %rd3020;
	add.cc.s64 	%rd3060, %rd3056, %rd3058;
	addc.cc.s64 	%rd3061, %rd3057, %rd3059;
	mul.lo.s64 	%rd3062, %rd3037, %rd3021;
	mul.hi.u64 	%rd3063, %rd3037, %rd3021;
	mul.lo.s64 	%rd3064, %rd3036, %rd3022;
	mul.hi.u64 	%rd3065, %rd3036, %rd3022;
	mul.lo.s64 	%rd3066, %rd3035, %rd3023;
	mul.hi.u64 	%rd3067, %rd3035, %rd3023;
	mul.lo.s64 	%rd3068, %rd3029, %rd3019;
	mul.hi.u64 	%rd3069, %rd3029, %rd3019;
	mul.lo.s64 	%rd3070, %rd3027, %rd3020;
	mul.hi.u64 	%rd3071, %rd3027, %rd3020;
	mul.lo.s64 	%rd3072, %rd3025, %rd3021;
	mul.hi.u64 	%rd3073, %rd3025, %rd3021;
	mul.lo.s64 	%rd3074, %rd3037, %rd3022;
	mul.hi.u64 	%rd3075, %rd3037, %rd3022;
	mul.lo.s64 	%rd3076, %rd3036, %rd3023;
	mul.hi.u64 	%rd3077, %rd3036, %rd3023;
	mul.lo.s64 	%rd3078, %rd3031, %rd3019;
	mul.hi.u64 	%rd3079, %rd3031, %rd3019;
	mul.lo.s64 	%rd3080, %rd3029, %rd3020;
	mul.hi.u64 	%rd3081, %rd3029, %rd3020;
	mul.lo.s64 	%rd3082, %rd3027, %rd3021;
	mul.hi.u64 	%rd3083, %rd3027, %rd3021;
	mul.lo.s64 	%rd3084, %rd3025, %rd3022;
	mul.hi.u64 	%rd3085, %rd3025, %rd3022;
	mul.lo.s64 	%rd3086, %rd3037, %rd3023;
	mul.hi.u64 	%rd3087, %rd3037, %rd3023;
	mul.lo.s64 	%rd3088, %rd3033, %rd3019;
	mul.hi.u64 	%rd3089, %rd3033, %rd3019;
	mul.lo.s64 	%rd3090, %rd3031, %rd3020;
	mul.hi.u64 	%rd3091, %rd3031, %rd3020;
	mul.lo.s64 	%rd3092, %rd3029, %rd3021;
	mul.hi.u64 	%rd3093, %rd3029, %rd3021;
	mul.lo.s64 	%rd3094, %rd3027, %rd3022;
	mul.hi.u64 	%rd3095, %rd3027, %rd3022;
	mul.lo.s64 	%rd3096, %rd3025, %rd3023;
	mul.hi.u64 	%rd3097, %rd3025, %rd3023;
	mov.b64 	{%r1098, %r1099}, %rd3055;
	mov.b64 	{%r1100, %r1101}, %rd3054;
	shf.l.wrap.b32 	%r1102, %r1101, %r1098, 13;
	shf.l.wrap.b32 	%r1103, %r1098, %r1099, 13;
	mov.b64 	%rd3098, {%r1102, %r1103};
	and.b64  	%rd3099, %rd3054, 2251799813685247;
	add.cc.s64 	%rd3100, %rd3060, %rd3066;
	addc.cc.s64 	%rd3101, %rd3061, %rd3067;
	add.cc.s64 	%rd3102, %rd3100, %rd3064;
	addc.cc.s64 	%rd3103, %rd3101, %rd3065;
	add.cc.s64 	%rd3104, %rd3102, %rd3062;
	addc.cc.s64 	%rd3105, %rd3103, %rd3063;
	add.cc.s64 	%rd3106, %rd3104, %rd3098;
	addc.cc.s64 	%rd3107, %rd3105, 0;
	mov.b64 	{%r1104, %r1105}, %rd3107;
	mov.b64 	{%r1106, %r1107}, %rd3106;
	shf.l.wrap.b32 	%r1108, %r1107, %r1104, 13;
	shf.l.wrap.b32 	%r1109, %r1104, %r1105, 13;
	mov.b64 	%rd3108, {%r1108, %r1109};
	and.b64  	%rd3109, %rd3106, 2251799813685247;
	add.cc.s64 	%rd3110, %rd3070, %rd3072;
	addc.cc.s64 	%rd3111, %rd3071, %rd3073;
	add.cc.s64 	%rd3112, %rd3110, %rd3068;
	addc.cc.s64 	%rd3113, %rd3111, %rd3069;
	add.cc.s64 	%rd3114, %rd3112, %rd3076;
	addc.cc.s64 	%rd3115, %rd3113, %rd3077;
	add.cc.s64 	%rd3116, %rd3114, %rd3074;
	addc.cc.s64 	%rd3117, %rd3115, %rd3075;
	add.cc.s64 	%rd154, %rd3116, %rd3108;
	addc.cc.s64 	%rd3118, %rd3117, 0;
	mov.b64 	{%r1110, %r1111}, %rd3118;
	mov.b64 	{%r1112, %r1113}, %rd154;
	shf.l.wrap.b32 	%r1114, %r1113, %r1110, 13;
	shf.l.wrap.b32 	%r1115, %r1110, %r1111, 13;
	mov.b64 	%rd3119, {%r1114, %r1115};
	add.cc.s64 	%rd3120, %rd3082, %rd3084;
	addc.cc.s64 	%rd3121, %rd3083, %rd3085;
	add.cc.s64 	%rd3122, %rd3120, %rd3080;
	addc.cc.s64 	%rd3123, %rd3121, %rd3081;
	add.cc.s64 	%rd3124, %rd3122, %rd3078;
	addc.cc.s64 	%rd3125, %rd3123, %rd3079;
	add.cc.s64 	%rd3126, %rd3124, %rd3086;
	addc.cc.s64 	%rd3127, %rd3125, %rd3087;
	add.cc.s64 	%rd155, %rd3126, %rd3119;
	addc.cc.s64 	%rd3128, %rd3127, 0;
	mov.b64 	{%r1116, %r1117}, %rd3128;
	mov.b64 	{%r1118, %r1119}, %rd155;
	shf.l.wrap.b32 	%r1120, %r1119, %r1116, 13;
	shf.l.wrap.b32 	%r1121, %r1116, %r1117, 13;
	mov.b64 	%rd3129, {%r1120, %r1121};
	add.cc.s64 	%rd3130, %rd3094, %rd3096;
	addc.cc.s64 	%rd3131, %rd3095, %rd3097;
	add.cc.s64 	%rd3132, %rd3130, %rd3092;
	addc.cc.s64 	%rd3133, %rd3131, %rd3093;
	add.cc.s64 	%rd3134, %rd3132, %rd3090;
	addc.cc.s64 	%rd3135, %rd3133, %rd3091;
	add.cc.s64 	%rd3136, %rd3134, %rd3088;
	addc.cc.s64 	%rd3137, %rd3135, %rd3089;
	add.cc.s64 	%rd156, %rd3136, %rd3129;
	addc.cc.s64 	%rd3138, %rd3137, 0;
	mov.b64 	{%r1122, %r1123}, %rd3138;
	mov.b64 	{%r1124, %r1125}, %rd156;
	shf.l.wrap.b32 	%r1126, %r1125, %r1122, 13;
	shf.l.wrap.b32 	%r1127, %r1122, %r1123, 13;
	mov.b64 	%rd3139, {%r1126, %r1127};
	mad.lo.s64 	%rd3140, %rd3139, 19, %rd3099;
	shr.u64 	%rd3141, %rd3140, 51;
	and.b64  	%rd157, %rd3140, 2251799813685247;
	add.s64 	%rd158, %rd3141, %rd3109;
	mul.lo.s64 	%rd3142, %rd10943, 19;
	mul.lo.s64 	%rd3143, %rd10944, 19;
	mul.lo.s64 	%rd3144, %rd10945, 19;
	mul.lo.s64 	%rd3145, %rd10946, 19;
	mul.lo.s64 	%rd3146, %rd10942, %rd10937;
	mul.hi.u64 	%rd3147, %rd10942, %rd10937;
	mul.lo.s64 	%rd3148, %rd3145, %rd10938;
	mul.hi.u64 	%rd3149, %rd3145, %rd10938;
	mul.lo.s64 	%rd3150, %rd3144, %rd10939;
	mul.hi.u64 	%rd3151, %rd3144, %rd10939;
	mul.lo.s64 	%rd3152, %rd3143, %rd10940;
	mul.hi.u64 	%rd3153, %rd3143, %rd10940;
	mul.lo.s64 	%rd3154, %rd3142, %rd10941;
	mul.hi.u64 	%rd3155, %rd3142, %rd10941;
	add.cc.s64 	%rd3156, %rd3154, %rd3146;
	addc.cc.s64 	%rd3157, %rd3155, %rd3147;
	add.cc.s64 	%rd3158, %rd3156, %rd3152;
	addc.cc.s64 	%rd3159, %rd3157, %rd3153;
	add.cc.s64 	%rd3160, %rd3158, %rd3150;
	addc.cc.s64 	%rd3161, %rd3159, %rd3151;
	add.cc.s64 	%rd3162, %rd3160, %rd3148;
	addc.cc.s64 	%rd3163, %rd3161, %rd3149;
	mul.lo.s64 	%rd3164, %rd10943, %rd10937;
	mul.hi.u64 	%rd3165, %rd10943, %rd10937;
	mul.lo.s64 	%rd3166, %rd10942, %rd10938;
	mul.hi.u64 	%rd3167, %rd10942, %rd10938;
	add.cc.s64 	%rd3168, %rd3164, %rd3166;
	addc.cc.s64 	%rd3169, %rd3165, %rd3167;
	mul.lo.s64 	%rd3170, %rd3145, %rd10939;
	mul.hi.u64 	%rd3171, %rd3145, %rd10939;
	mul.lo.s64 	%rd3172, %rd3144, %rd10940;
	mul.hi.u64 	%rd3173, %rd3144, %rd10940;
	mul.lo.s64 	%rd3174, %rd3143, %rd10941;
	mul.hi.u64 	%rd3175, %rd3143, %rd10941;
	mul.lo.s64 	%rd3176, %rd10944, %rd10937;
	mul.hi.u64 	%rd3177, %rd10944, %rd10937;
	mul.lo.s64 	%rd3178, %rd10943, %rd10938;
	mul.hi.u64 	%rd3179, %rd10943, %rd10938;
	mul.lo.s64 	%rd3180, %rd10942, %rd10939;
	mul.hi.u64 	%rd3181, %rd10942, %rd10939;
	mul.lo.s64 	%rd3182, %rd3145, %rd10940;
	mul.hi.u64 	%rd3183, %rd3145, %rd10940;
	mul.lo.s64 	%rd3184, %rd3144, %rd10941;
	mul.hi.u64 	%rd3185, %rd3144, %rd10941;
	mul.lo.s64 	%rd3186, %rd10945, %rd10937;
	mul.hi.u64 	%rd3187, %rd10945, %rd10937;
	mul.lo.s64 	%rd3188, %rd10944, %rd10938;
	mul.hi.u64 	%rd3189, %rd10944, %rd10938;
	mul.lo.s64 	%rd3190, %rd10943, %rd10939;
	mul.hi.u64 	%rd3191, %rd10943, %rd10939;
	mul.lo.s64 	%rd3192, %rd10942, %rd10940;
	mul.hi.u64 	%rd3193, %rd10942, %rd10940;
	mul.lo.s64 	%rd3194, %rd3145, %rd10941;
	mul.hi.u64 	%rd3195, %rd3145, %rd10941;
	mul.lo.s64 	%rd3196, %rd10946, %rd10937;
	mul.hi.u64 	%rd3197, %rd10946, %rd10937;
	mul.lo.s64 	%rd3198, %rd10945, %rd10938;
	mul.hi.u64 	%rd3199, %rd10945, %rd10938;
	mul.lo.s64 	%rd3200, %rd10944, %rd10939;
	mul.hi.u64 	%rd3201, %rd10944, %rd10939;
	mul.lo.s64 	%rd3202, %rd10943, %rd10940;
	mul.hi.u64 	%rd3203, %rd10943, %rd10940;
	mul.lo.s64 	%rd3204, %rd10942, %rd10941;
	mul.hi.u64 	%rd3205, %rd10942, %rd10941;
	mov.b64 	{%r1128, %r1129}, %rd3163;
	mov.b64 	{%r1130, %r1131}, %rd3162;
	shf.l.wrap.b32 	%r1132, %r1131, %r1128, 13;
	shf.l.wrap.b32 	%r1133, %r1128, %r1129, 13;
	mov.b64 	%rd3206, {%r1132, %r1133};
	and.b64  	%rd3207, %rd3162, 2251799813685247;
	add.cc.s64 	%rd3208, %rd3168, %rd3174;
	addc.cc.s64 	%rd3209, %rd3169, %rd3175;
	add.cc.s64 	%rd3210, %rd3208, %rd3172;
	addc.cc.s64 	%rd3211, %rd3209, %rd3173;
	add.cc.s64 	%rd3212, %rd3210, %rd3170;
	addc.cc.s64 	%rd3213, %rd3211, %rd3171;
	add.cc.s64 	%rd3214, %rd3212, %rd3206;
	addc.cc.s64 	%rd3215, %rd3213, 0;
	mov.b64 	{%r1134, %r1135}, %rd3215;
	mov.b64 	{%r1136, %r1137}, %rd3214;
	shf.l.wrap.b32 	%r1138, %r1137, %r1134, 13;
	shf.l.wrap.b32 	%r1139, %r1134, %r1135, 13;
	mov.b64 	%rd3216, {%r1138, %r1139};
	and.b64  	%rd3217, %rd3214, 2251799813685247;
	add.cc.s64 	%rd3218, %rd3178, %rd3180;
	addc.cc.s64 	%rd3219, %rd3179, %rd3181;
	add.cc.s64 	%rd3220, %rd3218, %rd3176;
	addc.cc.s64 	%rd3221, %rd3219, %rd3177;
	add.cc.s64 	%rd3222, %rd3220, %rd3184;
	addc.cc.s64 	%rd3223, %rd3221, %rd3185;
	add.cc.s64 	%rd3224, %rd3222, %rd3182;
	addc.cc.s64 	%rd3225, %rd3223, %rd3183;
	add.cc.s64 	%rd3226, %rd3224, %rd3216;
	addc.cc.s64 	%rd3227, %rd3225, 0;
	mov.b64 	{%r1140, %r1141}, %rd3227;
	mov.b64 	{%r1142, %r1143}, %rd3226;
	shf.l.wrap.b32 	%r1144, %r1143, %r1140, 13;
	shf.l.wrap.b32 	%r1145, %r1140, %r1141, 13;
	mov.b64 	%rd3228, {%r1144, %r1145};
	and.b64  	%rd167, %rd3226, 2251799813685247;
	add.cc.s64 	%rd3229, %rd3190, %rd3192;
	addc.cc.s64 	%rd3230, %rd3191, %rd3193;
	add.cc.s64 	%rd3231, %rd3229, %rd3188;
	addc.cc.s64 	%rd3232, %rd3230, %rd3189;
	add.cc.s64 	%rd3233, %rd3231, %rd3186;
	addc.cc.s64 	%rd3234, %rd3232, %rd3187;
	add.cc.s64 	%rd3235, %rd3233, %rd3194;
	addc.cc.s64 	%rd3236, %rd3234, %rd3195;
	add.cc.s64 	%rd3237, %rd3235, %rd3228;
	addc.cc.s64 	%rd3238, %rd3236, 0;
	mov.b64 	{%r1146, %r1147}, %rd3238;
	mov.b64 	{%r1148, %r1149}, %rd3237;
	shf.l.wrap.b32 	%r1150, %r1149, %r1146, 13;
	shf.l.wrap.b32 	%r1151, %r1146, %r1147, 13;
	mov.b64 	%rd3239, {%r1150, %r1151};
	and.b64  	%rd164, %rd3237, 2251799813685247;
	add.cc.s64 	%rd3240, %rd3202, %rd3204;
	addc.cc.s64 	%rd3241, %rd3203, %rd3205;
	add.cc.s64 	%rd3242, %rd3240, %rd3200;
	addc.cc.s64 	%rd3243, %rd3241, %rd3201;
	add.cc.s64 	%rd3244, %rd3242, %rd3198;
	addc.cc.s64 	%rd3245, %rd3243, %rd3199;
	add.cc.s64 	%rd3246, %rd3244, %rd3196;
	addc.cc.s64 	%rd3247, %rd3245, %rd3197;
	add.cc.s64 	%rd3248, %rd3246, %rd3239;
	addc.cc.s64 	%rd3249, %rd3247, 0;
	mov.b64 	{%r1152, %r1153}, %rd3249;
	mov.b64 	{%r1154, %r1155}, %rd3248;
	shf.l.wrap.b32 	%r1156, %r1155, %r1152, 13;
	shf.l.wrap.b32 	%r1157, %r1152, %r1153, 13;
	mov.b64 	%rd3250, {%r1156, %r1157};
	and.b64  	%rd162, %rd3248, 2251799813685247;
	mad.lo.s64 	%rd3251, %rd3250, 19, %rd3207;
	shr.u64 	%rd3252, %rd3251, 51;
	and.b64  	%rd160, %rd3251, 2251799813685247;
	add.s64 	%rd161, %rd3252, %rd3217;
	shl.b64 	%rd3253, %rd3251, 1;
	and.b64  	%rd3254, %rd3253, 4503599627370494;
	shl.b64 	%rd3255, %rd161, 1;
	mul.lo.s64 	%rd3256, %rd160, %rd160;
	mul.hi.u64 	%rd3257, %rd160, %rd160;
	mul.lo.s64 	%rd3258, %rd161, 38;
	mul.lo.s64 	%rd3259, %rd162, %rd3258;
	mul.hi.u64 	%rd3260, %rd162, %rd3258;
	mul.lo.s64 	%rd3261, %rd167, 38;
	mul.lo.s64 	%rd3262, %rd164, %rd3261;
	mul.hi.u64 	%rd3263, %rd164, %rd3261;
	add.cc.s64 	%rd3264, %rd3256, %rd3262;
	addc.cc.s64 	%rd3265, %rd3257, %rd3263;
	add.cc.s64 	%rd3266, %rd3264, %rd3259;
	addc.cc.s64 	%rd3267, %rd3265, %rd3260;
	mul.lo.s64 	%rd3268, %rd3254, %rd161;
	mul.hi.u64 	%rd3269, %rd3254, %rd161;
	mul.lo.s64 	%rd3270, %rd162, %rd3261;
	mul.hi.u64 	%rd3271, %rd162, %rd3261;
	mul.lo.s64 	%rd166, %rd164, 19;
	mul.lo.s64 	%rd3272, %rd164, %rd166;
	mul.hi.u64 	%rd3273, %rd164, %rd166;
	mul.lo.s64 	%rd3274, %rd167, %rd3254;
	mul.hi.u64 	%rd3275, %rd167, %rd3254;
	mul.lo.s64 	%rd3276, %rd161, %rd161;
	mul.hi.u64 	%rd3277, %rd161, %rd161;
	mul.lo.s64 	%rd3278, %rd164, 38;
	mul.lo.s64 	%rd3279, %rd162, %rd3278;
	mul.hi.u64 	%rd3280, %rd162, %rd3278;
	mul.lo.s64 	%rd3281, %rd164, %rd3254;
	mul.hi.u64 	%rd3282, %rd164, %rd3254;
	mul.lo.s64 	%rd3283, %rd167, %rd3255;
	mul.hi.u64 	%rd3284, %rd167, %rd3255;
	mul.lo.s64 	%rd169, %rd162, 19;
	mul.lo.s64 	%rd3285, %rd162, %rd169;
	mul.hi.u64 	%rd3286, %rd162, %rd169;
	mul.lo.s64 	%rd3287, %rd162, %rd3254;
	mul.hi.u64 	%rd3288, %rd162, %rd3254;
	mul.lo.s64 	%rd3289, %rd164, %rd3255;
	mul.hi.u64 	%rd3290, %rd164, %rd3255;
	mul.lo.s64 	%rd3291, %rd167, %rd167;
	mul.hi.u64 	%rd3292, %rd167, %rd167;
	mov.b64 	{%r1158, %r1159}, %rd3267;
	mov.b64 	{%r1160, %r1161}, %rd3266;
	shf.l.wrap.b32 	%r1162, %r1161, %r1158, 13;
	shf.l.wrap.b32 	%r1163, %r1158, %r1159, 13;
	mov.b64 	%rd3293, {%r1162, %r1163};
	and.b64  	%rd3294, %rd3266, 2251799813685247;
	add.cc.s64 	%rd3295, %rd3272, %rd3270;
	addc.cc.s64 	%rd3296, %rd3273, %rd3271;
	add.cc.s64 	%rd3297, %rd3295, %rd3268;
	addc.cc.s64 	%rd3298, %rd3296, %rd3269;
	add.cc.s64 	%rd3299, %rd3297, %rd3293;
	addc.cc.s64 	%rd3300, %rd3298, 0;
	mov.b64 	{%r1164, %r1165}, %rd3300;
	mov.b64 	{%r1166, %r1167}, %rd3299;
	shf.l.wrap.b32 	%r1168, %r1167, %r1164, 13;
	shf.l.wrap.b32 	%r1169, %r1164, %r1165, 13;
	mov.b64 	%rd3301, {%r1168, %r1169};
	shr.u64 	%rd3302, %rd3300, 51;
	and.b64  	%rd3303, %rd3299, 2251799813685247;
	add.cc.s64 	%rd3304, %rd3276, %rd3279;
	addc.cc.s64 	%rd3305, %rd3277, %rd3280;
	add.cc.s64 	%rd3306, %rd3304, %rd3274;
	addc.cc.s64 	%rd3307, %rd3305, %rd3275;
	add.cc.s64 	%rd3308, %rd3306, %rd3301;
	addc.cc.s64 	%rd3309, %rd3307, %rd3302;
	mov.b64 	{%r1170, %r1171}, %rd3309;
	mov.b64 	{%r1172, %r1173}, %rd3308;
	shf.l.wrap.b32 	%r1174, %r1173, %r1170, 13;
	shf.l.wrap.b32 	%r1175, %r1170, %r1171, 13;
	mov.b64 	%rd3310, {%r1174, %r1175};
	shr.u64 	%rd3311, %rd3309, 51;
	and.b64  	%rd3312, %rd3308, 2251799813685247;
	add.cc.s64 	%rd3313, %rd3281, %rd3285;
	addc.cc.s64 	%rd3314, %rd3282, %rd3286;
	add.cc.s64 	%rd3315, %rd3313, %rd3283;
	addc.cc.s64 	%rd3316, %rd3314, %rd3284;
	add.cc.s64 	%rd3317, %rd3315, %rd3310;
	addc.cc.s64 	%rd3318, %rd3316, %rd3311;
	mov.b64 	{%r1176, %r1177}, %rd3318;
	mov.b64 	{%r1178, %r1179}, %rd3317;
	shf.l.wrap.b32 	%r1180, %r1179, %r1176, 13;
	shf.l.wrap.b32 	%r1181, %r1176, %r1177, 13;
	mov.b64 	%rd3319, {%r1180, %r1181};
	shr.u64 	%rd3320, %rd3318, 51;
	and.b64  	%rd3321, %rd3317, 2251799813685247;
	add.cc.s64 	%rd3322, %rd3287, %rd3291;
	addc.cc.s64 	%rd3323, %rd3288, %rd3292;
	add.cc.s64 	%rd3324, %rd3322, %rd3289;
	addc.cc.s64 	%rd3325, %rd3323, %rd3290;
	add.cc.s64 	%rd3326, %rd3324, %rd3319;
	addc.cc.s64 	%rd3327, %rd3325, %rd3320;
	mov.b64 	{%r1182, %r1183}, %rd3327;
	mov.b64 	{%r1184, %r1185}, %rd3326;
	shf.l.wrap.b32 	%r1186, %r1185, %r1182, 13;
	shf.l.wrap.b32 	%r1187, %r1182, %r1183, 13;
	mov.b64 	%rd3328, {%r1186, %r1187};
	and.b64  	%rd3329, %rd3326, 2251799813685247;
	mad.lo.s64 	%rd3330, %rd3328, 19, %rd3294;
	shr.u64 	%rd3331, %rd3330, 51;
	and.b64  	%rd3332, %rd3330, 2251799813685247;
	add.s64 	%rd3333, %rd3331, %rd3303;
	mul.lo.s64 	%rd3334, %rd3333, 19;
	mul.lo.s64 	%rd3335, %rd3312, 19;
	mul.lo.s64 	%rd3336, %rd3321, 19;
	mul.lo.s64 	%rd3337, %rd3329, 19;
	mul.lo.s64 	%rd3338, %rd3332, %rd157;
	mul.hi.u64 	%rd3339, %rd3332, %rd157;
	mul.lo.s64 	%rd3340, %rd3337, %rd158;
	mul.hi.u64 	%rd3341, %rd3337, %rd158;
	and.b64  	%rd170, %rd154, 2251799813685247;
	mul.lo.s64 	%rd3342, %rd170, %rd3336;
	mul.hi.u64 	%rd3343, %rd170, %rd3336;
	and.b64  	%rd172, %rd155, 2251799813685247;
	mul.lo.s64 	%rd3344, %rd172, %rd3335;
	mul.hi.u64 	%rd3345, %rd172, %rd3335;
	and.b64  	%rd174, %rd156, 2251799813685247;
	mul.lo.s64 	%rd3346, %rd174, %rd3334;
	mul.hi.u64 	%rd3347, %rd174, %rd3334;
	add.cc.s64 	%rd3348, %rd3342, %rd3344;
	addc.cc.s64 	%rd3349, %rd3343, %rd3345;
	add.cc.s64 	%rd3350, %rd3348, %rd3340;
	addc.cc.s64 	%rd3351, %rd3349, %rd3341;
	add.cc.s64 	%rd3352, %rd3350, %rd3338;
	addc.cc.s64 	%rd3353, %rd3351, %rd3339;
	add.cc.s64 	%rd3354, %rd3352, %rd3346;
	addc.cc.s64 	%rd3355, %rd3353, %rd3347;
	mul.lo.s64 	%rd3356, %rd3333, %rd157;
	mul.hi.u64 	%rd3357, %rd3333, %rd157;
	mul.lo.s64 	%rd3358, %rd3332, %rd158;
	mul.hi.u64 	%rd3359, %rd3332, %rd158;
	mul.lo.s64 	%rd3360, %rd170, %rd3337;
	mul.hi.u64 	%rd3361, %rd170, %rd3337;
	mul.lo.s64 	%rd3362, %rd172, %rd3336;
	mul.hi.u64 	%rd3363, %rd172, %rd3336;
	mul.lo.s64 	%rd3364, %rd174, %rd3335;
	mul.hi.u64 	%rd3365, %rd174, %rd3335;
	mul.lo.s64 	%rd3366, %rd3312, %rd157;
	mul.hi.u64 	%rd3367, %rd3312, %rd157;
	mul.lo.s64 	%rd3368, %rd3333, %rd158;
	mul.hi.u64 	%rd3369, %rd3333, %rd158;
	mul.lo.s64 	%rd3370, %rd170, %rd3332;
	mul.hi.u64 	%rd3371, %rd170, %rd3332;
	mul.lo.s64 	%rd3372, %rd172, %rd3337;
	mul.hi.u64 	%rd3373, %rd172, %rd3337;
	mul.lo.s64 	%rd3374, %rd174, %rd3336;
	mul.hi.u64 	%rd3375, %rd174, %rd3336;
	mul.lo.s64 	%rd3376, %rd3321, %rd157;
	mul.hi.u64 	%rd3377, %rd3321, %rd157;
	mul.lo.s64 	%rd3378, %rd3312, %rd158;
	mul.hi.u64 	%rd3379, %rd3312, %rd158;
	add.cc.s64 	%rd3380, %rd3376, %rd3378;
	addc.cc.s64 	%rd3381, %rd3377, %rd3379;
	mul.lo.s64 	%rd3382, %rd170, %rd3333;
	mul.hi.u64 	%rd3383, %rd170, %rd3333;
	mul.lo.s64 	%rd3384, %rd172, %rd3332;
	mul.hi.u64 	%rd3385, %rd172, %rd3332;
	mul.lo.s64 	%rd3386, %rd174, %rd3337;
	mul.hi.u64 	%rd3387, %rd174, %rd3337;
	mul.lo.s64 	%rd3388, %rd3329, %rd157;
	mul.hi.u64 	%rd3389, %rd3329, %rd157;
	mul.lo.s64 	%rd3390, %rd3321, %rd158;
	mul.hi.u64 	%rd3391, %rd3321, %rd158;
	mul.lo.s64 	%rd3392, %rd3312, %rd170;
	mul.hi.u64 	%rd3393, %rd3312, %rd170;
	mul.lo.s64 	%rd3394, %rd172, %rd3333;
	mul.hi.u64 	%rd3395, %rd172, %rd3333;
	mul.lo.s64 	%rd3396, %rd174, %rd3332;
	mul.hi.u64 	%rd3397, %rd174, %rd3332;
	mov.b64 	{%r1188, %r1189}, %rd3355;
	mov.b64 	{%r1190, %r1191}, %rd3354;
	shf.l.wrap.b32 	%r1192, %r1191, %r1188, 13;
	shf.l.wrap.b32 	%r1193, %r1188, %r1189, 13;
	mov.b64 	%rd3398, {%r1192, %r1193};
	shr.u64 	%rd3399, %rd3355, 51;
	and.b64  	%rd3400, %rd3354, 2251799813685247;
	add.cc.s64 	%rd3401, %rd3362, %rd3364;
	addc.cc.s64 	%rd3402, %rd3363, %rd3365;
	add.cc.s64 	%rd3403, %rd3401, %rd3360;
	addc.cc.s64 	%rd3404, %rd3402, %rd3361;
	add.cc.s64 	%rd3405, %rd3403, %rd3358;
	addc.cc.s64 	%rd3406, %rd3404, %rd3359;
	add.cc.s64 	%rd3407, %rd3405, %rd3356;
	addc.cc.s64 	%rd3408, %rd3406, %rd3357;
	add.cc.s64 	%rd3409, %rd3407, %rd3398;
	addc.cc.s64 	%rd3410, %rd3408, %rd3399;
	mov.b64 	{%r1194, %r1195}, %rd3410;
	mov.b64 	{%r1196, %r1197}, %rd3409;
	shf.l.wrap.b32 	%r1198, %r1197, %r1194, 13;
	shf.l.wrap.b32 	%r1199, %r1194, %r1195, 13;
	mov.b64 	%rd3411, {%r1198, %r1199};
	shr.u64 	%rd3412, %rd3410, 51;
	and.b64  	%rd3413, %rd3409, 2251799813685247;
	add.cc.s64 	%rd3414, %rd3374, %rd3366;
	addc.cc.s64 	%rd3415, %rd3375, %rd3367;
	add.cc.s64 	%rd3416, %rd3414, %rd3372;
	addc.cc.s64 	%rd3417, %rd3415, %rd3373;
	add.cc.s64 	%rd3418, %rd3416, %rd3370;
	addc.cc.s64 	%rd3419, %rd3417, %rd3371;
	add.cc.s64 	%rd3420, %rd3418, %rd3368;
	addc.cc.s64 	%rd3421, %rd3419, %rd3369;
	add.cc.s64 	%rd3422, %rd3420, %rd3411;
	addc.cc.s64 	%rd3423, %rd3421, %rd3412;
	mov.b64 	{%r1200, %r1201}, %rd3423;
	mov.b64 	{%r1202, %r1203}, %rd3422;
	shf.l.wrap.b32 	%r1204, %r1203, %r1200, 13;
	shf.l.wrap.b32 	%r1205, %r1200, %r1201, 13;
	mov.b64 	%rd3424, {%r1204, %r1205};
	shr.u64 	%rd3425, %rd3423, 51;
	and.b64  	%rd183, %rd3422, 2251799813685247;
	add.cc.s64 	%rd3426, %rd3380, %rd3386;
	addc.cc.s64 	%rd3427, %rd3381, %rd3387;
	add.cc.s64 	%rd3428, %rd3426, %rd3384;
	addc.cc.s64 	%rd3429, %rd3427, %rd3385;
	add.cc.s64 	%rd3430, %rd3428, %rd3382;
	addc.cc.s64 	%rd3431, %rd3429, %rd3383;
	add.cc.s64 	%rd3432, %rd3430, %rd3424;
	addc.cc.s64 	%rd3433, %rd3431, %rd3425;
	mov.b64 	{%r1206, %r1207}, %rd3433;
	mov.b64 	{%r1208, %r1209}, %rd3432;
	shf.l.wrap.b32 	%r1210, %r1209, %r1206, 13;
	shf.l.wrap.b32 	%r1211, %r1206, %r1207, 13;
	mov.b64 	%rd3434, {%r1210, %r1211};
	shr.u64 	%rd3435, %rd3433, 51;
	and.b64  	%rd180, %rd3432, 2251799813685247;
	add.cc.s64 	%rd3436, %rd3390, %rd3392;
	addc.cc.s64 	%rd3437, %rd3391, %rd3393;
	add.cc.s64 	%rd3438, %rd3436, %rd3388;
	addc.cc.s64 	%rd3439, %rd3437, %rd3389;
	add.cc.s64 	%rd3440, %rd3438, %rd3396;
	addc.cc.s64 	%rd3441, %rd3439, %rd3397;
	add.cc.s64 	%rd3442, %rd3440, %rd3394;
	addc.cc.s64 	%rd3443, %rd3441, %rd3395;
	add.cc.s64 	%rd3444, %rd3442, %rd3434;
	addc.cc.s64 	%rd3445, %rd3443, %rd3435;
	mov.b64 	{%r1212, %r1213}, %rd3445;
	mov.b64 	{%r1214, %r1215}, %rd3444;
	shf.l.wrap.b32 	%r1216, %r1215, %r1212, 13;
	shf.l.wrap.b32 	%r1217, %r1212, %r1213, 13;
	mov.b64 	%rd3446, {%r1216, %r1217};
	and.b64  	%rd178, %rd3444, 2251799813685247;
	mad.lo.s64 	%rd3447, %rd3446, 19, %rd3400;
	shr.u64 	%rd3448, %rd3447, 51;
	and.b64  	%rd176, %rd3447, 2251799813685247;
	add.s64 	%rd177, %rd3448, %rd3413;
	shl.b64 	%rd3449, %rd3447, 1;
	and.b64  	%rd3450, %rd3449, 4503599627370494;
	shl.b64 	%rd3451, %rd177, 1;
	mul.lo.s64 	%rd3452, %rd176, %rd176;
	mul.hi.u64 	%rd3453, %rd176, %rd176;
	mul.lo.s64 	%rd3454, %rd177, 38;
	mul.lo.s64 	%rd3455, %rd178, %rd3454;
	mul.hi.u64 	%rd3456, %rd178, %rd3454;
	mul.lo.s64 	%rd3457, %rd183, 38;
	mul.lo.s64 	%rd3458, %rd180, %rd3457;
	mul.hi.u64 	%rd3459, %rd180, %rd3457;
	add.cc.s64 	%rd3460, %rd3452, %rd3458;
	addc.cc.s64 	%rd3461, %rd3453, %rd3459;
	add.cc.s64 	%rd3462, %rd3460, %rd3455;
	addc.cc.s64 	%rd3463, %rd3461, %rd3456;
	mul.lo.s64 	%rd3464, %rd3450, %rd177;
	mul.hi.u64 	%rd3465, %rd3450, %rd177;
	mul.lo.s64 	%rd3466, %rd178, %rd3457;
	mul.hi.u64 	%rd3467, %rd178, %rd3457;
	mul.lo.s64 	%rd182, %rd180, 19;
	mul.lo.s64 	%rd3468, %rd180, %rd182;
	mul.hi.u64 	%rd3469, %rd180, %rd182;
	mul.lo.s64 	%rd3470, %rd183, %rd3450;
	mul.hi.u64 	%rd3471, %rd183, %rd3450;
	mul.lo.s64 	%rd3472, %rd177, %rd177;
	mul.hi.u64 	%rd3473, %rd177, %rd177;
	mul.lo.s64 	%rd3474, %rd180, 38;
	mul.lo.s64 	%rd3475, %rd178, %rd3474;
	mul.hi.u64 	%rd3476, %rd178, %rd3474;
	mul.lo.s64 	%rd3477, %rd180, %rd3450;
	mul.hi.u64 	%rd3478, %rd180, %rd3450;
	mul.lo.s64 	%rd3479, %rd183, %rd3451;
	mul.hi.u64 	%rd3480, %rd183, %rd3451;
	mul.lo.s64 	%rd185, %rd178, 19;
	mul.lo.s64 	%rd3481, %rd178, %rd185;
	mul.hi.u64 	%rd3482, %rd178, %rd185;
	mul.lo.s64 	%rd3483, %rd178, %rd3450;
	mul.hi.u64 	%rd3484, %rd178, %rd3450;
	mul.lo.s64 	%rd3485, %rd180, %rd3451;
	mul.hi.u64 	%rd3486, %rd180, %rd3451;
	mul.lo.s64 	%rd3487, %rd183, %rd183;
	mul.hi.u64 	%rd3488, %rd183, %rd183;
	mov.b64 	{%r1218, %r1219}, %rd3463;
	mov.b64 	{%r1220, %r1221}, %rd3462;
	shf.l.wrap.b32 	%r1222, %r1221, %r1218, 13;
	shf.l.wrap.b32 	%r1223, %r1218, %r1219, 13;
	mov.b64 	%rd3489, {%r1222, %r1223};
	and.b64  	%rd3490, %rd3462, 2251799813685247;
	add.cc.s64 	%rd3491, %rd3468, %rd3466;
	addc.cc.s64 	%rd3492, %rd3469, %rd3467;
	add.cc.s64 	%rd3493, %rd3491, %rd3464;
	addc.cc.s64 	%rd3494, %rd3492, %rd3465;
	add.cc.s64 	%rd3495, %rd3493, %rd3489;
	addc.cc.s64 	%rd3496, %rd3494, 0;
	mov.b64 	{%r1224, %r1225}, %rd3496;
	mov.b64 	{%r1226, %r1227}, %rd3495;
	shf.l.wrap.b32 	%r1228, %r1227, %r1224, 13;
	shf.l.wrap.b32 	%r1229, %r1224, %r1225, 13;
	mov.b64 	%rd3497, {%r1228, %r1229};
	shr.u64 	%rd3498, %rd3496, 51;
	and.b64  	%rd3499, %rd3495, 2251799813685247;
	add.cc.s64 	%rd3500, %rd3472, %rd3475;
	addc.cc.s64 	%rd3501, %rd3473, %rd3476;
	add.cc.s64 	%rd3502, %rd3500, %rd3470;
	addc.cc.s64 	%rd3503, %rd3501, %rd3471;
	add.cc.s64 	%rd3504, %rd3502, %rd3497;
	addc.cc.s64 	%rd3505, %rd3503, %rd3498;
	mov.b64 	{%r1230, %r1231}, %rd3505;
	mov.b64 	{%r1232, %r1233}, %rd3504;
	shf.l.wrap.b32 	%r1234, %r1233, %r1230, 13;
	shf.l.wrap.b32 	%r1235, %r1230, %r1231, 13;
	mov.b64 	%rd3506, {%r1234, %r1235};
	shr.u64 	%rd3507, %rd3505, 51;
	add.cc.s64 	%rd3508, %rd3477, %rd3481;
	addc.cc.s64 	%rd3509, %rd3478, %rd3482;
	add.cc.s64 	%rd3510, %rd3508, %rd3479;
	addc.cc.s64 	%rd3511, %rd3509, %rd3480;
	add.cc.s64 	%rd3512, %rd3510, %rd3506;
	addc.cc.s64 	%rd3513, %rd3511, %rd3507;
	mov.b64 	{%r1236, %r1237}, %rd3513;
	mov.b64 	{%r1238, %r1239}, %rd3512;
	shf.l.wrap.b32 	%r1240, %r1239, %r1236, 13;
	shf.l.wrap.b32 	%r1241, %r1236, %r1237, 13;
	mov.b64 	%rd3514, {%r1240, %r1241};
	shr.u64 	%rd3515, %rd3513, 51;
	add.cc.s64 	%rd3516, %rd3483, %rd3487;
	addc.cc.s64 	%rd3517, %rd3484, %rd3488;
	add.cc.s64 	%rd3518, %rd3516, %rd3485;
	addc.cc.s64 	%rd3519, %rd3517, %rd3486;
	add.cc.s64 	%rd3520, %rd3518, %rd3514;
	addc.cc.s64 	%rd3521, %rd3519, %rd3515;
	mov.b64 	{%r1242, %r1243}, %rd3521;
	mov.b64 	{%r1244, %r1245}, %rd3520;
	shf.l.wrap.b32 	%r1246, %r1245, %r1242, 13;
	shf.l.wrap.b32 	%r1247, %r1242, %r1243, 13;
	mov.b64 	%rd3522, {%r1246, %r1247};
	mad.lo.s64 	%rd3523, %rd3522, 19, %rd3490;
	shr.u64 	%rd3524, %rd3523, 51;
	and.b64  	%rd3525, %rd3523, 2251799813685247;
	add.s64 	%rd3526, %rd3524, %rd3499;
	mul.lo.s64 	%rd3527, %rd177, 19;
	mul.lo.s64 	%rd186, %rd183, 19;
	mul.lo.s64 	%rd3528, %rd3525, %rd176;
	mul.hi.u64 	%rd3529, %rd3525, %rd176;
	mul.lo.s64 	%rd3530, %rd3526, %rd185;
	mul.hi.u64 	%rd3531, %rd3526, %rd185;
	and.b64  	%rd3532, %rd3504, 2251799813685247;
	mul.lo.s64 	%rd3533, %rd3532, %rd182;
	mul.hi.u64 	%rd3534, %rd3532, %rd182;
	and.b64  	%rd3535, %rd3512, 2251799813685247;
	mul.lo.s64 	%rd3536, %rd3535, %rd186;
	mul.hi.u64 	%rd3537, %rd3535, %rd186;
	and.b64  	%rd3538, %rd3520, 2251799813685247;
	mul.lo.s64 	%rd3539, %rd3538, %rd3527;
	mul.hi.u64 	%rd3540, %rd3538, %rd3527;
	add.cc.s64 	%rd3541, %rd3536, %rd3533;
	addc.cc.s64 	%rd3542, %rd3537, %rd3534;
	add.cc.s64 	%rd3543, %rd3541, %rd3539;
	addc.cc.s64 	%rd3544, %rd3542, %rd3540;
	add.cc.s64 	%rd3545, %rd3543, %rd3528;
	addc.cc.s64 	%rd3546, %rd3544, %rd3529;
	add.cc.s64 	%rd3547, %rd3545, %rd3530;
	addc.cc.s64 	%rd3548, %rd3546, %rd3531;
	mul.lo.s64 	%rd3549, %rd3525, %rd177;
	mul.hi.u64 	%rd3550, %rd3525, %rd177;
	mul.lo.s64 	%rd3551, %rd3526, %rd176;
	mul.hi.u64 	%rd3552, %rd3526, %rd176;
	mul.lo.s64 	%rd3553, %rd3532, %rd185;
	mul.hi.u64 	%rd3554, %rd3532, %rd185;
	mul.lo.s64 	%rd3555, %rd3535, %rd182;
	mul.hi.u64 	%rd3556, %rd3535, %rd182;
	mul.lo.s64 	%rd3557, %rd3538, %rd186;
	mul.hi.u64 	%rd3558, %rd3538, %rd186;
	mul.lo.s64 	%rd3559, %rd183, %rd3525;
	mul.hi.u64 	%rd3560, %rd183, %rd3525;
	mul.lo.s64 	%rd3561, %rd3526, %rd177;
	mul.hi.u64 	%rd3562, %rd3526, %rd177;
	mul.lo.s64 	%rd3563, %rd3532, %rd176;
	mul.hi.u64 	%rd3564, %rd3532, %rd176;
	mul.lo.s64 	%rd3565, %rd3535, %rd185;
	mul.hi.u64 	%rd3566, %rd3535, %rd185;
	mul.lo.s64 	%rd3567, %rd3538, %rd182;
	mul.hi.u64 	%rd3568, %rd3538, %rd182;
	mul.lo.s64 	%rd3569, %rd180, %rd3525;
	mul.hi.u64 	%rd3570, %rd180, %rd3525;
	mul.lo.s64 	%rd3571, %rd183, %rd3526;
	mul.hi.u64 	%rd3572, %rd183, %rd3526;
	mul.lo.s64 	%rd3573, %rd3532, %rd177;
	mul.hi.u64 	%rd3574, %rd3532, %rd177;
	mul.lo.s64 	%rd3575, %rd3535, %rd176;
	mul.hi.u64 	%rd3576, %rd3535, %rd176;
	mul.lo.s64 	%rd3577, %rd3538, %rd185;
	mul.hi.u64 	%rd3578, %rd3538, %rd185;
	mul.lo.s64 	%rd3579, %rd178, %rd3525;
	mul.hi.u64 	%rd3580, %rd178, %rd3525;
	mul.lo.s64 	%rd3581, %rd180, %rd3526;
	mul.hi.u64 	%rd3582, %rd180, %rd3526;
	mul.lo.s64 	%rd3583, %rd3532, %rd183;
	mul.hi.u64 	%rd3584, %rd3532, %rd183;
	mul.lo.s64 	%rd3585, %rd3535, %rd177;
	mul.hi.u64 	%rd3586, %rd3535, %rd177;
	mul.lo.s64 	%rd3587, %rd3538, %rd176;
	mul.hi.u64 	%rd3588, %rd3538, %rd176;
	mov.b64 	{%r1248, %r1249}, %rd3548;
	mov.b64 	{%r1250, %r1251}, %rd3547;
	shf.l.wrap.b32 	%r1252, %r1251, %r1248, 13;
	shf.l.wrap.b32 	%r1253, %r1248, %r1249, 13;
	mov.b64 	%rd3589, {%r1252, %r1253};
	shr.u64 	%rd3590, %rd3548, 51;
	and.b64  	%rd3591, %rd3547, 2251799813685247;
	add.cc.s64 	%rd3592, %rd3555, %rd3553;
	addc.cc.s64 	%rd3593, %rd3556, %rd3554;
	add.cc.s64 	%rd3594, %rd3592, %rd3557;
	addc.cc.s64 	%rd3595, %rd3593, %rd3558;
	add.cc.s64 	%rd3596, %rd3594, %rd3549;
	addc.cc.s64 	%rd3597, %rd3595, %rd3550;
	add.cc.s64 	%rd3598, %rd3596, %rd3551;
	addc.cc.s64 	%rd3599, %rd3597, %rd3552;
	add.cc.s64 	%rd3600, %rd3598, %rd3589;
	addc.cc.s64 	%rd3601, %rd3599, %rd3590;
	mov.b64 	{%r1254, %r1255}, %rd3601;
	mov.b64 	{%r1256, %r1257}, %rd3600;
	shf.l.wrap.b32 	%r1258, %r1257, %r1254, 13;
	shf.l.wrap.b32 	%r1259, %r1254, %r1255, 13;
	mov.b64 	%rd3602, {%r1258, %r1259};
	shr.u64 	%rd3603, %rd3601, 51;
	and.b64  	%rd3604, %rd3600, 2251799813685247;
	add.cc.s64 	%rd3605, %rd3565, %rd3563;
	addc.cc.s64 	%rd3606, %rd3566, %rd3564;
	add.cc.s64 	%rd3607, %rd3605, %rd3567;
	addc.cc.s64 	%rd3608, %rd3606, %rd3568;
	add.cc.s64 	%rd3609, %rd3607, %rd3559;
	addc.cc.s64 	%rd3610, %rd3608, %rd3560;
	add.cc.s64 	%rd3611, %rd3609, %rd3561;
	addc.cc.s64 	%rd3612, %rd3610, %rd3562;
	add.cc.s64 	%rd3613, %rd3611, %rd3602;
	addc.cc.s64 	%rd3614, %rd3612, %rd3603;
	mov.b64 	{%r1260, %r1261}, %rd3614;
	mov.b64 	{%r1262, %r1263}, %rd3613;
	shf.l.wrap.b32 	%r1264, %r1263, %r1260, 13;
	shf.l.wrap.b32 	%r1265, %r1260, %r1261, 13;
	mov.b64 	%rd3615, {%r1264, %r1265};
	shr.u64 	%rd3616, %rd3614, 51;
	and.b64  	%rd195, %rd3613, 2251799813685247;
	add.cc.s64 	%rd3617, %rd3575, %rd3573;
	addc.cc.s64 	%rd3618, %rd3576, %rd3574;
	add.cc.s64 	%rd3619, %rd3617, %rd3577;
	addc.cc.s64 	%rd3620, %rd3618, %rd3578;
	add.cc.s64 	%rd3621, %rd3619, %rd3569;
	addc.cc.s64 	%rd3622, %rd3620, %rd3570;
	add.cc.s64 	%rd3623, %rd3621, %rd3571;
	addc.cc.s64 	%rd3624, %rd3622, %rd3572;
	add.cc.s64 	%rd3625, %rd3623, %rd3615;
	addc.cc.s64 	%rd3626, %rd3624, %rd3616;
	mov.b64 	{%r1266, %r1267}, %rd3626;
	mov.b64 	{%r1268, %r1269}, %rd3625;
	shf.l.wrap.b32 	%r1270, %r1269, %r1266, 13;
	shf.l.wrap.b32 	%r1271, %r1266, %r1267, 13;
	mov.b64 	%rd3627, {%r1270, %r1271};
	shr.u64 	%rd3628, %rd3626, 51;
	and.b64  	%rd192, %rd3625, 2251799813685247;
	add.cc.s64 	%rd3629, %rd3585, %rd3583;
	addc.cc.s64 	%rd3630, %rd3586, %rd3584;
	add.cc.s64 	%rd3631, %rd3629, %rd3587;
	addc.cc.s64 	%rd3632, %rd3630, %rd3588;
	add.cc.s64 	%rd3633, %rd3631, %rd3579;
	addc.cc.s64 	%rd3634, %rd3632, %rd3580;
	add.cc.s64 	%rd3635, %rd3633, %rd3581;
	addc.cc.s64 	%rd3636, %rd3634, %rd3582;
	add.cc.s64 	%rd3637, %rd3635, %rd3627;
	addc.cc.s64 	%rd3638, %rd3636, %rd3628;
	mov.b64 	{%r1272, %r1273}, %rd3638;
	mov.b64 	{%r1274, %r1275}, %rd3637;
	shf.l.wrap.b32 	%r1276, %r1275, %r1272, 13;
	shf.l.wrap.b32 	%r1277, %r1272, %r1273, 13;
	mov.b64 	%rd3639, {%r1276, %r1277};
	and.b64  	%rd190, %rd3637, 2251799813685247;
	mad.lo.s64 	%rd3640, %rd3639, 19, %rd3591;
	shr.u64 	%rd3641, %rd3640, 51;
	and.b64  	%rd188, %rd3640, 2251799813685247;
	add.s64 	%rd189, %rd3641, %rd3604;
	shl.b64 	%rd3642, %rd3640, 1;
	and.b64  	%rd3643, %rd3642, 4503599627370494;
	shl.b64 	%rd3644, %rd189, 1;
	mul.lo.s64 	%rd3645, %rd188, %rd188;
	mul.hi.u64 	%rd3646, %rd188, %rd188;
	mul.lo.s64 	%rd3647, %rd189, 38;
	mul.lo.s64 	%rd3648, %rd190, %rd3647;
	mul.hi.u64 	%rd3649, %rd190, %rd3647;
	mul.lo.s64 	%rd3650, %rd195, 38;
	mul.lo.s64 	%rd3651, %rd192, %rd3650;
	mul.hi.u64 	%rd3652, %rd192, %rd3650;
	add.cc.s64 	%rd3653, %rd3645, %rd3651;
	addc.cc.s64 	%rd3654, %rd3646, %rd3652;
	add.cc.s64 	%rd3655, %rd3653, %rd3648;
	addc.cc.s64 	%rd3656, %rd3654, %rd3649;
	mul.lo.s64 	%rd3657, %rd3643, %rd189;
	mul.hi.u64 	%rd3658, %rd3643, %rd189;
	mul.lo.s64 	%rd3659, %rd190, %rd3650;
	mul.hi.u64 	%rd3660, %rd190, %rd3650;
	mul.lo.s64 	%rd194, %rd192, 19;
	mul.lo.s64 	%rd3661, %rd192, %rd194;
	mul.hi.u64 	%rd3662, %rd192, %rd194;
	mul.lo.s64 	%rd3663, %rd195, %rd3643;
	mul.hi.u64 	%rd3664, %rd195, %rd3643;
	mul.lo.s64 	%rd3665, %rd189, %rd189;
	mul.hi.u64 	%rd3666, %rd189, %rd189;
	mul.lo.s64 	%rd3667, %rd192, 38;
	mul.lo.s64 	%rd3668, %rd190, %rd3667;
	mul.hi.u64 	%rd3669, %rd190, %rd3667;
	mul.lo.s64 	%rd3670, %rd192, %rd3643;
	mul.hi.u64 	%rd3671, %rd192, %rd3643;
	mul.lo.s64 	%rd3672, %rd195, %rd3644;
	mul.hi.u64 	%rd3673, %rd195, %rd3644;
	mul.lo.s64 	%rd197, %rd190, 19;
	mul.lo.s64 	%rd3674, %rd190, %rd197;
	mul.hi.u64 	%rd3675, %rd190, %rd197;
	mul.lo.s64 	%rd3676, %rd190, %rd3643;
	mul.hi.u64 	%rd3677, %rd190, %rd3643;
	mul.lo.s64 	%rd3678, %rd192, %rd3644;
	mul.hi.u64 	%rd3679, %rd192, %rd3644;
	mul.lo.s64 	%rd3680, %rd195, %rd195;
	mul.hi.u64 	%rd3681, %rd195, %rd195;
	mov.b64 	{%r1278, %r1279}, %rd3656;
	mov.b64 	{%r1280, %r1281}, %rd3655;
	shf.l.wrap.b32 	%r1282, %r1281, %r1278, 13;
	shf.l.wrap.b32 	%r1283, %r1278, %r1279, 13;
	mov.b64 	%rd3682, {%r1282, %r1283};
	and.b64  	%rd3683, %rd3655, 2251799813685247;
	add.cc.s64 	%rd3684, %rd3661, %rd3659;
	addc.cc.s64 	%rd3685, %rd3662, %rd3660;
	add.cc.s64 	%rd3686, %rd3684, %rd3657;
	addc.cc.s64 	%rd3687, %rd3685, %rd3658;
	add.cc.s64 	%rd3688, %rd3686, %rd3682;
	addc.cc.s64 	%rd3689, %rd3687, 0;
	mov.b64 	{%r1284, %r1285}, %rd3689;
	mov.b64 	{%r1286, %r1287}, %rd3688;
	shf.l.wrap.b32 	%r1288, %r1287, %r1284, 13;
	shf.l.wrap.b32 	%r1289, %r1284, %r1285, 13;
	mov.b64 	%rd3690, {%r1288, %r1289};
	shr.u64 	%rd3691, %rd3689, 51;
	and.b64  	%rd3692, %rd3688, 2251799813685247;
	add.cc.s64 	%rd3693, %rd3665, %rd3668;
	addc.cc.s64 	%rd3694, %rd3666, %rd3669;
	add.cc.s64 	%rd3695, %rd3693, %rd3663;
	addc.cc.s64 	%rd3696, %rd3694, %rd3664;
	add.cc.s64 	%rd3697, %rd3695, %rd3690;
	addc.cc.s64 	%rd3698, %rd3696, %rd3691;
	mov.b64 	{%r1290, %r1291}, %rd3698;
	mov.b64 	{%r1292, %r1293}, %rd3697;
	shf.l.wrap.b32 	%r1294, %r1293, %r1290, 13;
	shf.l.wrap.b32 	%r1295, %r1290, %r1291, 13;
	mov.b64 	%rd3699, {%r1294, %r1295};
	shr.u64 	%rd3700, %rd3698, 51;
	add.cc.s64 	%rd3701, %rd3670, %rd3674;
	addc.cc.s64 	%rd3702, %rd3671, %rd3675;
	add.cc.s64 	%rd3703, %rd3701, %rd3672;
	addc.cc.s64 	%rd3704, %rd3702, %rd3673;
	add.cc.s64 	%rd3705, %rd3703, %rd3699;
	addc.cc.s64 	%rd3706, %rd3704, %rd3700;
	mov.b64 	{%r1296, %r1297}, %rd3706;
	mov.b64 	{%r1298, %r1299}, %rd3705;
	shf.l.wrap.b32 	%r1300, %r1299, %r1296, 13;
	shf.l.wrap.b32 	%r1301, %r1296, %r1297, 13;
	mov.b64 	%rd3707, {%r1300, %r1301};
	shr.u64 	%rd3708, %rd3706, 51;
	add.cc.s64 	%rd3709, %rd3676, %rd3680;
	addc.cc.s64 	%rd3710, %rd3677, %rd3681;
	add.cc.s64 	%rd3711, %rd3709, %rd3678;
	addc.cc.s64 	%rd3712, %rd3710, %rd3679;
	add.cc.s64 	%rd3713, %rd3711, %rd3707;
	addc.cc.s64 	%rd3714, %rd3712, %rd3708;
	mov.b64 	{%r1302, %r1303}, %rd3714;
	mov.b64 	{%r1304, %r1305}, %rd3713;
	shf.l.wrap.b32 	%r1306, %r1305, %r1302, 13;
	shf.l.wrap.b32 	%r1307, %r1302, %r1303, 13;
	mov.b64 	%rd3715, {%r1306, %r1307};
	mad.lo.s64 	%rd3716, %rd3715, 19, %rd3683;
	shr.u64 	%rd3717, %rd3716, 51;
	and.b64  	%rd3718, %rd3716, 2251799813685247;
	add.s64 	%rd3719, %rd3717, %rd3692;
	mul.lo.s64 	%rd3720, %rd3718, %rd176;
	mul.hi.u64 	%rd3721, %rd3718, %rd176;
	mul.lo.s64 	%rd3722, %rd3719, %rd185;
	mul.hi.u64 	%rd3723, %rd3719, %rd185;
	and.b64  	%rd3724, %rd3697, 2251799813685247;
	mul.lo.s64 	%rd3725, %rd3724, %rd182;
	mul.hi.u64 	%rd3726, %rd3724, %rd182;
	and.b64  	%rd3727, %rd3705, 2251799813685247;
	mul.lo.s64 	%rd3728, %rd3727, %rd186;
	mul.hi.u64 	%rd3729, %rd3727, %rd186;
	and.b64  	%rd3730, %rd3713, 2251799813685247;
	mul.lo.s64 	%rd3731, %rd3730, %rd3527;
	mul.hi.u64 	%rd3732, %rd3730, %rd3527;
	add.cc.s64 	%rd3733, %rd3728, %rd3725;
	addc.cc.s64 	%rd3734, %rd3729, %rd3726;
	add.cc.s64 	%rd3735, %rd3733, %rd3731;
	addc.cc.s64 	%rd3736, %rd3734, %rd3732;
	add.cc.s64 	%rd3737, %rd3735, %rd3720;
	addc.cc.s64 	%rd3738, %rd3736, %rd3721;
	add.cc.s64 	%rd3739, %rd3737, %rd3722;
	addc.cc.s64 	%rd3740, %rd3738, %rd3723;
	mul.lo.s64 	%rd3741, %rd3718, %rd177;
	mul.hi.u64 	%rd3742, %rd3718, %rd177;
	mul.lo.s64 	%rd3743, %rd3719, %rd176;
	mul.hi.u64 	%rd3744, %rd3719, %rd176;
	mul.lo.s64 	%rd3745, %rd3724, %rd185;
	mul.hi.u64 	%rd3746, %rd3724, %rd185;
	mul.lo.s64 	%rd3747, %rd3727, %rd182;
	mul.hi.u64 	%rd3748, %rd3727, %rd182;
	mul.lo.s64 	%rd3749, %rd3730, %rd186;
	mul.hi.u64 	%rd3750, %rd3730, %rd186;
	mul.lo.s64 	%rd3751, %rd183, %rd3718;
	mul.hi.u64 	%rd3752, %rd183, %rd3718;
	mul.lo.s64 	%rd3753, %rd3719, %rd177;
	mul.hi.u64 	%rd3754, %rd3719, %rd177;
	mul.lo.s64 	%rd3755, %rd3724, %rd176;
	mul.hi.u64 	%rd3756, %rd3724, %rd176;
	mul.lo.s64 	%rd3757, %rd3727, %rd185;
	mul.hi.u64 	%rd3758, %rd3727, %rd185;
	mul.lo.s64 	%rd3759, %rd3730, %rd182;
	mul.hi.u64 	%rd3760, %rd3730, %rd182;
	mul.lo.s64 	%rd3761, %rd180, %rd3718;
	mul.hi.u64 	%rd3762, %rd180, %rd3718;
	mul.lo.s64 	%rd3763, %rd183, %rd3719;
	mul.hi.u64 	%rd3764, %rd183, %rd3719;
	mul.lo.s64 	%rd3765, %rd3724, %rd177;
	mul.hi.u64 	%rd3766, %rd3724, %rd177;
	mul.lo.s64 	%rd3767, %rd3727, %rd176;
	mul.hi.u64 	%rd3768, %rd3727, %rd176;
	mul.lo.s64 	%rd3769, %rd3730, %rd185;
	mul.hi.u64 	%rd3770, %rd3730, %rd185;
	mul.lo.s64 	%rd3771, %rd178, %rd3718;
	mul.hi.u64 	%rd3772, %rd178, %rd3718;
	mul.lo.s64 	%rd3773, %rd180, %rd3719;
	mul.hi.u64 	%rd3774, %rd180, %rd3719;
	mul.lo.s64 	%rd3775, %rd3724, %rd183;
	mul.hi.u64 	%rd3776, %rd3724, %rd183;
	mul.lo.s64 	%rd3777, %rd3727, %rd177;
	mul.hi.u64 	%rd3778, %rd3727, %rd177;
	mul.lo.s64 	%rd3779, %rd3730, %rd176;
	mul.hi.u64 	%rd3780, %rd3730, %rd176;
	mov.b64 	{%r1308, %r1309}, %rd3740;
	mov.b64 	{%r1310, %r1311}, %rd3739;
	shf.l.wrap.b32 	%r1312, %r1311, %r1308, 13;
	shf.l.wrap.b32 	%r1313, %r1308, %r1309, 13;
	mov.b64 	%rd3781, {%r1312, %r1313};
	shr.u64 	%rd3782, %rd3740, 51;
	and.b64  	%rd3783, %rd3739, 2251799813685247;
	add.cc.s64 	%rd3784, %rd3747, %rd3745;
	addc.cc.s64 	%rd3785, %rd3748, %rd3746;
	add.cc.s64 	%rd3786, %rd3784, %rd3749;
	addc.cc.s64 	%rd3787, %rd3785, %rd3750;
	add.cc.s64 	%rd3788, %rd3786, %rd3741;
	addc.cc.s64 	%rd3789, %rd3787, %rd3742;
	add.cc.s64 	%rd3790, %rd3788, %rd3743;
	addc.cc.s64 	%rd3791, %rd3789, %rd3744;
	add.cc.s64 	%rd3792, %rd3790, %rd3781;
	addc.cc.s64 	%rd3793, %rd3791, %rd3782;
	mov.b64 	{%r1314, %r1315}, %rd3793;
	mov.b64 	{%r1316, %r1317}, %rd3792;
	shf.l.wrap.b32 	%r1318, %r1317, %r1314, 13;
	shf.l.wrap.b32 	%r1319, %r1314, %r1315, 13;
	mov.b64 	%rd3794, {%r1318, %r1319};
	shr.u64 	%rd3795, %rd3793, 51;
	and.b64  	%rd3796, %rd3792, 2251799813685247;
	add.cc.s64 	%rd3797, %rd3757, %rd3755;
	addc.cc.s64 	%rd3798, %rd3758, %rd3756;
	add.cc.s64 	%rd3799, %rd3797, %rd3759;
	addc.cc.s64 	%rd3800, %rd3798, %rd3760;
	add.cc.s64 	%rd3801, %rd3799, %rd3751;
	addc.cc.s64 	%rd3802, %rd3800, %rd3752;
	add.cc.s64 	%rd3803, %rd3801, %rd3753;
	addc.cc.s64 	%rd3804, %rd3802, %rd3754;
	add.cc.s64 	%rd3805, %rd3803, %rd3794;
	addc.cc.s64 	%rd3806, %rd3804, %rd3795;
	mov.b64 	{%r1320, %r1321}, %rd3806;
	mov.b64 	{%r1322, %r1323}, %rd3805;
	shf.l.wrap.b32 	%r1324, %r1323, %r1320, 13;
	shf.l.wrap.b32 	%r1325, %r1320, %r1321, 13;
	mov.b64 	%rd3807, {%r1324, %r1325};
	shr.u64 	%rd3808, %rd3806, 51;
	add.cc.s64 	%rd3809, %rd3767, %rd3765;
	addc.cc.s64 	%rd3810, %rd3768, %rd3766;
	add.cc.s64 	%rd3811, %rd3809, %rd3769;
	addc.cc.s64 	%rd3812, %rd3810, %rd3770;
	add.cc.s64 	%rd3813, %rd3811, %rd3761;
	addc.cc.s64 	%rd3814, %rd3812, %rd3762;
	add.cc.s64 	%rd3815, %rd3813, %rd3763;
	addc.cc.s64 	%rd3816, %rd3814, %rd3764;
	add.cc.s64 	%rd3817, %rd3815, %rd3807;
	addc.cc.s64 	%rd3818, %rd3816, %rd3808;
	mov.b64 	{%r1326, %r1327}, %rd3818;
	mov.b64 	{%r1328, %r1329}, %rd3817;
	shf.l.wrap.b32 	%r1330, %r1329, %r1326, 13;
	shf.l.wrap.b32 	%r1331, %r1326, %r1327, 13;
	mov.b64 	%rd3819, {%r1330, %r1331};
	shr.u64 	%rd3820, %rd3818, 51;
	add.cc.s64 	%rd3821, %rd3777, %rd3775;
	addc.cc.s64 	%rd3822, %rd3778, %rd3776;
	add.cc.s64 	%rd3823, %rd3821, %rd3779;
	addc.cc.s64 	%rd3824, %rd3822, %rd3780;
	add.cc.s64 	%rd3825, %rd3823, %rd3771;
	addc.cc.s64 	%rd3826, %rd3824, %rd3772;
	add.cc.s64 	%rd3827, %rd3825, %rd3773;
	addc.cc.s64 	%rd3828, %rd3826, %rd3774;
	add.cc.s64 	%rd3829, %rd3827, %rd3819;
	addc.cc.s64 	%rd3830, %rd3828, %rd3820;
	mov.b64 	{%r1332, %r1333}, %rd3830;
	mov.b64 	{%r1334, %r1335}, %rd3829;
	shf.l.wrap.b32 	%r1336, %r1335, %r1332, 13;
	shf.l.wrap.b32 	%r1337, %r1332, %r1333, 13;
	mov.b64 	%rd3831, {%r1336, %r1337};
	mad.lo.s64 	%rd3832, %rd3831, 19, %rd3783;
	shr.u64 	%rd3833, %rd3832, 51;
	and.b64  	%rd3834, %rd3832, 2251799813685247;
	add.s64 	%rd3835, %rd3833, %rd3796;
	and.b64  	%rd3836, %rd3805, 2251799813685247;
	and.b64  	%rd3837, %rd3817, 2251799813685247;
	and.b64  	%rd3838, %rd3829, 2251799813685247;
	shr.u64 	%rd3839, %rd3835, 51;
	and.b64  	%rd3840, %rd3835, 2251799813685247;
	add.s64 	%rd3841, %rd3836, %rd3839;
	shr.u64 	%rd3842, %rd3841, 51;
	and.b64  	%rd206, %rd3841, 2251799813685247;
	add.s64 	%rd3843, %rd3842, %rd3837;
	shr.u64 	%rd3844, %rd3843, 51;
	and.b64  	%rd203, %rd3843, 2251799813685247;
	add.s64 	%rd3845, %rd3844, %rd3838;
	shr.u64 	%rd3846, %rd3845, 51;
	and.b64  	%rd201, %rd3845, 2251799813685247;
	mad.lo.s64 	%rd3847, %rd3846, 19, %rd3834;
	shr.u64 	%rd3848, %rd3847, 51;
	and.b64  	%rd199, %rd3847, 2251799813685247;
	add.s64 	%rd200, %rd3848, %rd3840;
	shl.b64 	%rd3849, %rd3847, 1;
	and.b64  	%rd3850, %rd3849, 4503599627370494;
	shl.b64 	%rd3851, %rd200, 1;
	mul.lo.s64 	%rd3852, %rd199, %rd199;
	mul.hi.u64 	%rd3853, %rd199, %rd199;
	mul.lo.s64 	%rd3854, %rd200, 38;
	mul.lo.s64 	%rd3855, %rd201, %rd3854;
	mul.hi.u64 	%rd3856, %rd201, %rd3854;
	mul.lo.s64 	%rd3857, %rd206, 38;
	mul.lo.s64 	%rd3858, %rd203, %rd3857;
	mul.hi.u64 	%rd3859, %rd203, %rd3857;
	add.cc.s64 	%rd3860, %rd3852, %rd3858;
	addc.cc.s64 	%rd3861, %rd3853, %rd3859;
	add.cc.s64 	%rd3862, %rd3860, %rd3855;
	addc.cc.s64 	%rd3863, %rd3861, %rd3856;
	mul.lo.s64 	%rd3864, %rd3850, %rd200;
	mul.hi.u64 	%rd3865, %rd3850, %rd200;
	mul.lo.s64 	%rd3866, %rd201, %rd3857;
	mul.hi.u64 	%rd3867, %rd201, %rd3857;
	mul.lo.s64 	%rd205, %rd203, 19;
	mul.lo.s64 	%rd3868, %rd203, %rd205;
	mul.hi.u64 	%rd3869, %rd203, %rd205;
	mul.lo.s64 	%rd3870, %rd206, %rd3850;
	mul.hi.u64 	%rd3871, %rd206, %rd3850;
	mul.lo.s64 	%rd3872, %rd200, %rd200;
	mul.hi.u64 	%rd3873, %rd200, %rd200;
	mul.lo.s64 	%rd3874, %rd203, 38;
	mul.lo.s64 	%rd3875, %rd201, %rd3874;
	mul.hi.u64 	%rd3876, %rd201, %rd3874;
	mul.lo.s64 	%rd3877, %rd203, %rd3850;
	mul.hi.u64 	%rd3878, %rd203, %rd3850;
	mul.lo.s64 	%rd3879, %rd206, %rd3851;
	mul.hi.u64 	%rd3880, %rd206, %rd3851;
	mul.lo.s64 	%rd208, %rd201, 19;
	mul.lo.s64 	%rd3881, %rd201, %rd208;
	mul.hi.u64 	%rd3882, %rd201, %rd208;
	mul.lo.s64 	%rd3883, %rd201, %rd3850;
	mul.hi.u64 	%rd3884, %rd201, %rd3850;
	mul.lo.s64 	%rd3885, %rd203, %rd3851;
	mul.hi.u64 	%rd3886, %rd203, %rd3851;
	mul.lo.s64 	%rd3887, %rd206, %rd206;
	mul.hi.u64 	%rd3888, %rd206, %rd206;
	mov.b64 	{%r1338, %r1339}, %rd3863;
	mov.b64 	{%r1340, %r1341}, %rd3862;
	shf.l.wrap.b32 	%r1342, %r1341, %r1338, 13;
	shf.l.wrap.b32 	%r1343, %r1338, %r1339, 13;
	mov.b64 	%rd3889, {%r1342, %r1343};
	and.b64  	%rd3890, %rd3862, 2251799813685247;
	add.cc.s64 	%rd3891, %rd3868, %rd3866;
	addc.cc.s64 	%rd3892, %rd3869, %rd3867;
	add.cc.s64 	%rd3893, %rd3891, %rd3864;
	addc.cc.s64 	%rd3894, %rd3892, %rd3865;
	add.cc.s64 	%rd3895, %rd3893, %rd3889;
	addc.cc.s64 	%rd3896, %rd3894, 0;
	mov.b64 	{%r1344, %r1345}, %rd3896;
	mov.b64 	{%r1346, %r1347}, %rd3895;
	shf.l.wrap.b32 	%r1348, %r1347, %r1344, 13;
	shf.l.wrap.b32 	%r1349, %r1344, %r1345, 13;
	mov.b64 	%rd3897, {%r1348, %r1349};
	shr.u64 	%rd3898, %rd3896, 51;
	and.b64  	%rd3899, %rd3895, 2251799813685247;
	add.cc.s64 	%rd3900, %rd3872, %rd3875;
	addc.cc.s64 	%rd3901, %rd3873, %rd3876;
	add.cc.s64 	%rd3902, %rd3900, %rd3870;
	addc.cc.s64 	%rd3903, %rd3901, %rd3871;
	add.cc.s64 	%rd3904, %rd3902, %rd3897;
	addc.cc.s64 	%rd3905, %rd3903, %rd3898;
	mov.b64 	{%r1350, %r1351}, %rd3905;
	mov.b64 	{%r1352, %r1353}, %rd3904;
	shf.l.wrap.b32 	%r1354, %r1353, %r1350, 13;
	shf.l.wrap.b32 	%r1355, %r1350, %r1351, 13;
	mov.b64 	%rd3906, {%r1354, %r1355};
	shr.u64 	%rd3907, %rd3905, 51;
	and.b64  	%rd3908, %rd3904, 2251799813685247;
	add.cc.s64 	%rd3909, %rd3877, %rd3881;
	addc.cc.s64 	%rd3910, %rd3878, %rd3882;
	add.cc.s64 	%rd3911, %rd3909, %rd3879;
	addc.cc.s64 	%rd3912, %rd3910, %rd3880;
	add.cc.s64 	%rd3913, %rd3911, %rd3906;
	addc.cc.s64 	%rd3914, %rd3912, %rd3907;
	mov.b64 	{%r1356, %r1357}, %rd3914;
	mov.b64 	{%r1358, %r1359}, %rd3913;
	shf.l.wrap.b32 	%r1360, %r1359, %r1356, 13;
	shf.l.wrap.b32 	%r1361, %r1356, %r1357, 13;
	mov.b64 	%rd3915, {%r1360, %r1361};
	shr.u64 	%rd3916, %rd3914, 51;
	and.b64  	%rd3917, %rd3913, 2251799813685247;
	add.cc.s64 	%rd3918, %rd3883, %rd3887;
	addc.cc.s64 	%rd3919, %rd3884, %rd3888;
	add.cc.s64 	%rd3920, %rd3918, %rd3885;
	addc.cc.s64 	%rd3921, %rd3919, %rd3886;
	add.cc.s64 	%rd3922, %rd3920, %rd3915;
	addc.cc.s64 	%rd3923, %rd3921, %rd3916;
	mov.b64 	{%r1362, %r1363}, %rd3923;
	mov.b64 	{%r1364, %r1365}, %rd3922;
	shf.l.wrap.b32 	%r1366, %r1365, %r1362, 13;
	shf.l.wrap.b32 	%r1367, %r1362, %r1363, 13;
	mov.b64 	%rd3924, {%r1366, %r1367};
	and.b64  	%rd3925, %rd3922, 2251799813685247;
	mad.lo.s64 	%rd3926, %rd3924, 19, %rd3890;
	shr.u64 	%rd3927, %rd3926, 51;
	and.b64  	%rd3928, %rd3926, 2251799813685247;
	add.s64 	%rd3929, %rd3927, %rd3899;
	shl.b64 	%rd3930, %rd3926, 1;
	and.b64  	%rd3931, %rd3930, 4503599627370494;
	shl.b64 	%rd3932, %rd3929, 1;
	mul.lo.s64 	%rd3933, %rd3928, %rd3928;
	mul.hi.u64 	%rd3934, %rd3928, %rd3928;
	mul.lo.s64 	%rd3935, %rd3929, 38;
	mul.lo.s64 	%rd3936, %rd3925, %rd3935;
	mul.hi.u64 	%rd3937, %rd3925, %rd3935;
	mul.lo.s64 	%rd3938, %rd3908, 38;
	mul.lo.s64 	%rd3939, %rd3917, %rd3938;
	mul.hi.u64 	%rd3940, %rd3917, %rd3938;
	add.cc.s64 	%rd3941, %rd3933, %rd3939;
	addc.cc.s64 	%rd3942, %rd3934, %rd3940;
	add.cc.s64 	%rd3943, %rd3941, %rd3936;
	addc.cc.s64 	%rd3944, %rd3942, %rd3937;
	mul.lo.s64 	%rd3945, %rd3931, %rd3929;
	mul.hi.u64 	%rd3946, %rd3931, %rd3929;
	mul.lo.s64 	%rd3947, %rd3925, %rd3938;
	mul.hi.u64 	%rd3948, %rd3925, %rd3938;
	mul.lo.s64 	%rd3949, %rd3917, 19;
	mul.lo.s64 	%rd3950, %rd3917, %rd3949;
	mul.hi.u64 	%rd3951, %rd3917, %rd3949;
	mul.lo.s64 	%rd3952, %rd3908, %rd3931;
	mul.hi.u64 	%rd3953, %rd3908, %rd3931;
	mul.lo.s64 	%rd3954, %rd3929, %rd3929;
	mul.hi.u64 	%rd3955, %rd3929, %rd3929;
	mul.lo.s64 	%rd3956, %rd3917, 38;
	mul.lo.s64 	%rd3957, %rd3925, %rd3956;
	mul.hi.u64 	%rd3958, %rd3925, %rd3956;
	mul.lo.s64 	%rd3959, %rd3917, %rd3931;
	mul.hi.u64 	%rd3960, %rd3917, %rd3931;
	mul.lo.s64 	%rd3961, %rd3908, %rd3932;
	mul.hi.u64 	%rd3962, %rd3908, %rd3932;
	mul.lo.s64 	%rd3963, %rd3925, 19;
	mul.lo.s64 	%rd3964, %rd3925, %rd3963;
	mul.hi.u64 	%rd3965, %rd3925, %rd3963;
	mul.lo.s64 	%rd3966, %rd3925, %rd3931;
	mul.hi.u64 	%rd3967, %rd3925, %rd3931;
	mul.lo.s64 	%rd3968, %rd3917, %rd3932;
	mul.hi.u64 	%rd3969, %rd3917, %rd3932;
	mul.lo.s64 	%rd3970, %rd3908, %rd3908;
	mul.hi.u64 	%rd3971, %rd3908, %rd3908;
	mov.b64 	{%r1368, %r1369}, %rd3944;
	mov.b64 	{%r1370, %r1371}, %rd3943;
	shf.l.wrap.b32 	%r1372, %r1371, %r1368, 13;
	shf.l.wrap.b32 	%r1373, %r1368, %r1369, 13;
	mov.b64 	%rd3972, {%r1372, %r1373};
	and.b64  	%rd3973, %rd3943, 2251799813685247;
	add.cc.s64 	%rd3974, %rd3950, %rd3947;
	addc.cc.s64 	%rd3975, %rd3951, %rd3948;
	add.cc.s64 	%rd3976, %rd3974, %rd3945;
	addc.cc.s64 	%rd3977, %rd3975, %rd3946;
	add.cc.s64 	%rd3978, %rd3976, %rd3972;
	addc.cc.s64 	%rd3979, %rd3977, 0;
	mov.b64 	{%r1374, %r1375}, %rd3979;
	mov.b64 	{%r1376, %r1377}, %rd3978;
	shf.l.wrap.b32 	%r1378, %r1377, %r1374, 13;
	shf.l.wrap.b32 	%r1379, %r1374, %r1375, 13;
	mov.b64 	%rd3980, {%r1378, %r1379};
	shr.u64 	%rd3981, %rd3979, 51;
	and.b64  	%rd3982, %rd3978, 2251799813685247;
	add.cc.s64 	%rd3983, %rd3954, %rd3957;
	addc.cc.s64 	%rd3984, %rd3955, %rd3958;
	add.cc.s64 	%rd3985, %rd3983, %rd3952;
	addc.cc.s64 	%rd3986, %rd3984, %rd3953;
	add.cc.s64 	%rd3987, %rd3985, %rd3980;
	addc.cc.s64 	%rd3988, %rd3986, %rd3981;
	mov.b64 	{%r1380, %r1381}, %rd3988;
	mov.b64 	{%r1382, %r1383}, %rd3987;
	shf.l.wrap.b32 	%r1384, %r1383, %r1380, 13;
	shf.l.wrap.b32 	%r1385, %r1380, %r1381, 13;
	mov.b64 	%rd3989, {%r1384, %r1385};
	shr.u64 	%rd3990, %rd3988, 51;
	add.cc.s64 	%rd3991, %rd3959, %rd3964;
	addc.cc.s64 	%rd3992, %rd3960, %rd3965;
	add.cc.s64 	%rd3993, %rd3991, %rd3961;
	addc.cc.s64 	%rd3994, %rd3992, %rd3962;
	add.cc.s64 	%rd3995, %rd3993, %rd3989;
	addc.cc.s64 	%rd3996, %rd3994, %rd3990;
	mov.b64 	{%r1386, %r1387}, %rd3996;
	mov.b64 	{%r1388, %r1389}, %rd3995;
	shf.l.wrap.b32 	%r1390, %r1389, %r1386, 13;
	shf.l.wrap.b32 	%r1391, %r1386, %r1387, 13;
	mov.b64 	%rd3997, {%r1390, %r1391};
	shr.u64 	%rd3998, %rd3996, 51;
	add.cc.s64 	%rd3999, %rd3966, %rd3970;
	addc.cc.s64 	%rd4000, %rd3967, %rd3971;
	add.cc.s64 	%rd4001, %rd3999, %rd3968;
	addc.cc.s64 	%rd4002, %rd4000, %rd3969;
	add.cc.s64 	%rd4003, %rd4001, %rd3997;
	addc.cc.s64 	%rd4004, %rd4002, %rd3998;
	mov.b64 	{%r1392, %r1393}, %rd4004;
	mov.b64 	{%r1394, %r1395}, %rd4003;
	shf.l.wrap.b32 	%r1396, %r1395, %r1392, 13;
	shf.l.wrap.b32 	%r1397, %r1392, %r1393, 13;
	mov.b64 	%rd4005, {%r1396, %r1397};
	mad.lo.s64 	%rd4006, %rd4005, 19, %rd3973;
	shr.u64 	%rd4007, %rd4006, 51;
	add.s64 	%rd4008, %rd4007, %rd3982;
	and.b64  	%rd4009, %rd4003, 2251799813685247;
	and.b64  	%rd4010, %rd3995, 2251799813685247;
	and.b64  	%rd4011, %rd3987, 2251799813685247;
	and.b64  	%rd4012, %rd4006, 2251799813685247;
	shl.b64 	%rd4013, %rd4006, 1;
	and.b64  	%rd4014, %rd4013, 4503599627370494;
	shl.b64 	%rd4015, %rd4008, 1;
	mul.lo.s64 	%rd4016, %rd4012, %rd4012;
	mul.hi.u64 	%rd4017, %rd4012, %rd4012;
	mul.lo.s64 	%rd4018, %rd4008, 38;
	mul.lo.s64 	%rd4019, %rd4009, %rd4018;
	mul.hi.u64 	%rd4020, %rd4009, %rd4018;
	mul.lo.s64 	%rd4021, %rd4011, 38;
	mul.lo.s64 	%rd4022, %rd4010, %rd4021;
	mul.hi.u64 	%rd4023, %rd4010, %rd4021;
	add.cc.s64 	%rd4024, %rd4022, %rd4016;
	addc.cc.s64 	%rd4025, %rd4023, %rd4017;
	add.cc.s64 	%rd4026, %rd4024, %rd4019;
	addc.cc.s64 	%rd4027, %rd4025, %rd4020;
	mul.lo.s64 	%rd4028, %rd4014, %rd4008;
	mul.hi.u64 	%rd4029, %rd4014, %rd4008;
	mul.lo.s64 	%rd4030, %rd4009, %rd4021;
	mul.hi.u64 	%rd4031, %rd4009, %rd4021;
	add.cc.s64 	%rd4032, %rd4030, %rd4028;
	addc.cc.s64 	%rd4033, %rd4031, %rd4029;
	mul.lo.s64 	%rd4034, %rd4010, 19;
	mul.lo.s64 	%rd4035, %rd4010, %rd4034;
	mul.hi.u64 	%rd4036, %rd4010, %rd4034;
	add.cc.s64 	%rd4037, %rd4032, %rd4035;
	addc.cc.s64 	%rd4038, %rd4033, %rd4036;
	mul.lo.s64 	%rd4039, %rd4011, %rd4014;
	mul.hi.u64 	%rd4040, %rd4011, %rd4014;
	mul.lo.s64 	%rd4041, %rd4008, %rd4008;
	mul.hi.u64 	%rd4042, %rd4008, %rd4008;
	add.cc.s64 	%rd4043, %rd4039, %rd4041;
	addc.cc.s64 	%rd4044, %rd4040, %rd4042;
	mul.lo.s64 	%rd4045, %rd4010, 38;
	mul.lo.s64 	%rd4046, %rd4009, %rd4045;
	mul.hi.u64 	%rd4047, %rd4009, %rd4045;
	add.cc.s64 	%rd4048, %rd4043, %rd4046;
	addc.cc.s64 	%rd4049, %rd4044, %rd4047;
	mul.lo.s64 	%rd4050, %rd4010, %rd4014;
	mul.hi.u64 	%rd4051, %rd4010, %rd4014;
	mul.lo.s64 	%rd4052, %rd4011, %rd4015;
	mul.hi.u64 	%rd4053, %rd4011, %rd4015;
	add.cc.s64 	%rd4054, %rd4050, %rd4052;
	addc.cc.s64 	%rd4055, %rd4051, %rd4053;
	mul.lo.s64 	%rd4056, %rd4009, 19;
	mul.lo.s64 	%rd4057, %rd4009, %rd4056;
	mul.hi.u64 	%rd4058, %rd4009, %rd4056;
	add.cc.s64 	%rd4059, %rd4054, %rd4057;
	addc.cc.s64 	%rd4060, %rd4055, %rd4058;
	mul.lo.s64 	%rd4061, %rd4009, %rd4014;
	mul.hi.u64 	%rd4062, %rd4009, %rd4014;
	mul.lo.s64 	%rd4063, %rd4010, %rd4015;
	mul.hi.u64 	%rd4064, %rd4010, %rd4015;
	mul.lo.s64 	%rd4065, %rd4011, %rd4011;
	mul.hi.u64 	%rd4066, %rd4011, %rd4011;
	mov.b64 	{%r1398, %r1399}, %rd4027;
	mov.b64 	{%r1400, %r1401}, %rd4026;
	shf.l.wrap.b32 	%r1402, %r1401, %r1398, 13;
	shf.l.wrap.b32 	%r1403, %r1398, %r1399, 13;
	mov.b64 	%rd4067, {%r1402, %r1403};
	and.b64  	%rd4068, %rd4026, 2251799813685247;
	add.cc.s64 	%rd4069, %rd4037, %rd4067;
	addc.cc.s64 	%rd4070, %rd4038, 0;
	mov.b64 	{%r1404, %r1405}, %rd4070;
	mov.b64 	{%r1406, %r1407}, %rd4069;
	shf.l.wrap.b32 	%r1408, %r1407, %r1404, 13;
	shf.l.wrap.b32 	%r1409, %r1404, %r1405, 13;
	mov.b64 	%rd4071, {%r1408, %r1409};
	shr.u64 	%rd4072, %rd4070, 51;
	and.b64  	%rd4073, %rd4069, 2251799813685247;
	add.cc.s64 	%rd4074, %rd4048, %rd4071;
	addc.cc.s64 	%rd4075, %rd4049, %rd4072;
	mov.b64 	{%r1410, %r1411}, %rd4075;
	mov.b64 	{%r1412, %r1413}, %rd4074;
	shf.l.wrap.b32 	%r1414, %r1413, %r1410, 13;
	shf.l.wrap.b32 	%r1415, %r1410, %r1411, 13;
	mov.b64 	%rd4076, {%r1414, %r1415};
	shr.u64 	%rd4077, %rd4075, 51;
	add.cc.s64 	%rd4078, %rd4059, %rd4076;
	addc.cc.s64 	%rd4079, %rd4060, %rd4077;
	mov.b64 	{%r1416, %r1417}, %rd4079;
	mov.b64 	{%r1418, %r1419}, %rd4078;
	shf.l.wrap.b32 	%r1420, %r1419, %r1416, 13;
	shf.l.wrap.b32 	%r1421, %r1416, %r1417, 13;
	mov.b64 	%rd4080, {%r1420, %r1421};
	shr.u64 	%rd4081, %rd4079, 51;
	add.cc.s64 	%rd4082, %rd4063, %rd4065;
	addc.cc.s64 	%rd4083, %rd4064, %rd4066;
	add.cc.s64 	%rd4084, %rd4082, %rd4061;
	addc.cc.s64 	%rd4085, %rd4083, %rd4062;
	add.cc.s64 	%rd4086, %rd4084, %rd4080;
	addc.cc.s64 	%rd4087, %rd4085, %rd4081;
	mov.b64 	{%r1422, %r1423}, %rd4087;
	mov.b64 	{%r1424, %r1425}, %rd4086;
	shf.l.wrap.b32 	%r1426, %r1425, %r1422, 13;
	shf.l.wrap.b32 	%r1427, %r1422, %r1423, 13;
	mov.b64 	%rd4088, {%r1426, %r1427};
	mad.lo.s64 	%rd4089, %rd4088, 19, %rd4068;
	shr.u64 	%rd4090, %rd4089, 51;
	add.s64 	%rd4091, %rd4090, %rd4073;
	and.b64  	%rd4092, %rd4089, 2251799813685247;
	and.b64  	%rd4093, %rd4074, 2251799813685247;
	and.b64  	%rd4094, %rd4078, 2251799813685247;
	and.b64  	%rd4095, %rd4086, 2251799813685247;
	mul.lo.s64 	%rd4096, %rd4091, 19;
	mul.lo.s64 	%rd4097, %rd4093, 19;
	mul.lo.s64 	%rd4098, %rd4094, 19;
	mul.lo.s64 	%rd4099, %rd4095, 19;
	mul.lo.s64 	%rd4100, %rd4092, %rd199;
	mul.hi.u64 	%rd4101, %rd4092, %rd199;
	mul.lo.s64 	%rd4102, %rd4099, %rd200;
	mul.hi.u64 	%rd4103, %rd4099, %rd200;
	mul.lo.s64 	%rd4104, %rd206, %rd4098;
	mul.hi.u64 	%rd4105, %rd206, %rd4098;
	mul.lo.s64 	%rd4106, %rd203, %rd4097;
	mul.hi.u64 	%rd4107, %rd203, %rd4097;
	mul.lo.s64 	%rd4108, %rd201, %rd4096;
	mul.hi.u64 	%rd4109, %rd201, %rd4096;
	add.cc.s64 	%rd4110, %rd4108, %rd4100;
	addc.cc.s64 	%rd4111, %rd4109, %rd4101;
	add.cc.s64 	%rd4112, %rd4110, %rd4106;
	addc.cc.s64 	%rd4113, %rd4111, %rd4107;
	add.cc.s64 	%rd4114, %rd4112, %rd4104;
	addc.cc.s64 	%rd4115, %rd4113, %rd4105;
	add.cc.s64 	%rd4116, %rd4114, %rd4102;
	addc.cc.s64 	%rd4117, %rd4115, %rd4103;
	mul.lo.s64 	%rd4118, %rd4091, %rd199;
	mul.hi.u64 	%rd4119, %rd4091, %rd199;
	mul.lo.s64 	%rd4120, %rd4092, %rd200;
	mul.hi.u64 	%rd4121, %rd4092, %rd200;
	add.cc.s64 	%rd4122, %rd4118, %rd4120;
	addc.cc.s64 	%rd4123, %rd4119, %rd4121;
	mul.lo.s64 	%rd4124, %rd206, %rd4099;
	mul.hi.u64 	%rd4125, %rd206, %rd4099;
	mul.lo.s64 	%rd4126, %rd203, %rd4098;
	mul.hi.u64 	%rd4127, %rd203, %rd4098;
	mul.lo.s64 	%rd4128, %rd201, %rd4097;
	mul.hi.u64 	%rd4129, %rd201, %rd4097;
	mul.lo.s64 	%rd4130, %rd4093, %rd199;
	mul.hi.u64 	%rd4131, %rd4093, %rd199;
	mul.lo.s64 	%rd4132, %rd4091, %rd200;
	mul.hi.u64 	%rd4133, %rd4091, %rd200;
	mul.lo.s64 	%rd4134, %rd206, %rd4092;
	mul.hi.u64 	%rd4135, %rd206, %rd4092;
	mul.lo.s64 	%rd4136, %rd203, %rd4099;
	mul.hi.u64 	%rd4137, %rd203, %rd4099;
	mul.lo.s64 	%rd4138, %rd201, %rd4098;
	mul.hi.u64 	%rd4139, %rd201, %rd4098;
	mul.lo.s64 	%rd4140, %rd4094, %rd199;
	mul.hi.u64 	%rd4141, %rd4094, %rd199;
	mul.lo.s64 	%rd4142, %rd4093, %rd200;
	mul.hi.u64 	%rd4143, %rd4093, %rd200;
	mul.lo.s64 	%rd4144, %rd206, %rd4091;
	mul.hi.u64 	%rd4145, %rd206, %rd4091;
	mul.lo.s64 	%rd4146, %rd203, %rd4092;
	mul.hi.u64 	%rd4147, %rd203, %rd4092;
	mul.lo.s64 	%rd4148, %rd201, %rd4099;
	mul.hi.u64 	%rd4149, %rd201, %rd4099;
	mul.lo.s64 	%rd4150, %rd4095, %rd199;
	mul.hi.u64 	%rd4151, %rd4095, %rd199;
	mul.lo.s64 	%rd4152, %rd4094, %rd200;
	mul.hi.u64 	%rd4153, %rd4094, %rd200;
	mul.lo.s64 	%rd4154, %rd4093, %rd206;
	mul.hi.u64 	%rd4155, %rd4093, %rd206;
	mul.lo.s64 	%rd4156, %rd203, %rd4091;
	mul.hi.u64 	%rd4157, %rd203, %rd4091;
	mul.lo.s64 	%rd4158, %rd201, %rd4092;
	mul.hi.u64 	%rd4159, %rd201, %rd4092;
	mov.b64 	{%r1428, %r1429}, %rd4117;
	mov.b64 	{%r1430, %r1431}, %rd4116;
	shf.l.wrap.b32 	%r1432, %r1431, %r1428, 13;
	shf.l.wrap.b32 	%r1433, %r1428, %r1429, 13;
	mov.b64 	%rd4160, {%r1432, %r1433};
	shr.u64 	%rd4161, %rd4117, 51;
	and.b64  	%rd4162, %rd4116, 2251799813685247;
	add.cc.s64 	%rd4163, %rd4122, %rd4128;
	addc.cc.s64 	%rd4164, %rd4123, %rd4129;
	add.cc.s64 	%rd4165, %rd4163, %rd4126;
	addc.cc.s64 	%rd4166, %rd4164, %rd4127;
	add.cc.s64 	%rd4167, %rd4165, %rd4124;
	addc.cc.s64 	%rd4168, %rd4166, %rd4125;
	add.cc.s64 	%rd4169, %rd4167, %rd4160;
	addc.cc.s64 	%rd4170, %rd4168, %rd4161;
	mov.b64 	{%r1434, %r1435}, %rd4170;
	mov.b64 	{%r1436, %r1437}, %rd4169;
	shf.l.wrap.b32 	%r1438, %r1437, %r1434, 13;
	shf.l.wrap.b32 	%r1439, %r1434, %r1435, 13;
	mov.b64 	%rd4171, {%r1438, %r1439};
	shr.u64 	%rd4172, %rd4170, 51;
	and.b64  	%rd4173, %rd4169, 2251799813685247;
	add.cc.s64 	%rd4174, %rd4134, %rd4132;
	addc.cc.s64 	%rd4175, %rd4135, %rd4133;
	add.cc.s64 	%rd4176, %rd4174, %rd4130;
	addc.cc.s64 	%rd4177, %rd4175, %rd4131;
	add.cc.s64 	%rd4178, %rd4176, %rd4138;
	addc.cc.s64 	%rd4179, %rd4177, %rd4139;
	add.cc.s64 	%rd4180, %rd4178, %rd4136;
	addc.cc.s64 	%rd4181, %rd4179, %rd4137;
	add.cc.s64 	%rd4182, %rd4180, %rd4171;
	addc.cc.s64 	%rd4183, %rd4181, %rd4172;
	mov.b64 	{%r1440, %r1441}, %rd4183;
	mov.b64 	{%r1442, %r1443}, %rd4182;
	shf.l.wrap.b32 	%r1444, %r1443, %r1440, 13;
	shf.l.wrap.b32 	%r1445, %r1440, %r1441, 13;
	mov.b64 	%rd4184, {%r1444, %r1445};
	shr.u64 	%rd4185, %rd4183, 51;
	and.b64  	%rd4186, %rd4182, 2251799813685247;
	add.cc.s64 	%rd4187, %rd4146, %rd4144;
	addc.cc.s64 	%rd4188, %rd4147, %rd4145;
	add.cc.s64 	%rd4189, %rd4187, %rd4142;
	addc.cc.s64 	%rd4190, %rd4188, %rd4143;
	add.cc.s64 	%rd4191, %rd4189, %rd4140;
	addc.cc.s64 	%rd4192, %rd4190, %rd4141;
	add.cc.s64 	%rd4193, %rd4191, %rd4148;
	addc.cc.s64 	%rd4194, %rd4192, %rd4149;
	add.cc.s64 	%rd4195, %rd4193, %rd4184;
	addc.cc.s64 	%rd4196, %rd4194, %rd4185;
	mov.b64 	{%r1446, %r1447}, %rd4196;
	mov.b64 	{%r1448, %r1449}, %rd4195;
	shf.l.wrap.b32 	%r1450, %r1449, %r1446, 13;
	shf.l.wrap.b32 	%r1451, %r1446, %r1447, 13;
	mov.b64 	%rd4197, {%r1450, %r1451};
	shr.u64 	%rd4198, %rd4196, 51;
	and.b64  	%rd4199, %rd4195, 2251799813685247;
	add.cc.s64 	%rd4200, %rd4158, %rd4156;
	addc.cc.s64 	%rd4201, %rd4159, %rd4157;
	add.cc.s64 	%rd4202, %rd4200, %rd4154;
	addc.cc.s64 	%rd4203, %rd4201, %rd4155;
	add.cc.s64 	%rd4204, %rd4202, %rd4152;
	addc.cc.s64 	%rd4205, %rd4203, %rd4153;
	add.cc.s64 	%rd4206, %rd4204, %rd4150;
	addc.cc.s64 	%rd4207, %rd4205, %rd4151;
	add.cc.s64 	%rd4208, %rd4206, %rd4197;
	addc.cc.s64 	%rd4209, %rd4207, %rd4198;
	mov.b64 	{%r1452, %r1453}, %rd4209;
	mov.b64 	{%r1454, %r1455}, %rd4208;
	shf.l.wrap.b32 	%r1456, %r1455, %r1452, 13;
	shf.l.wrap.b32 	%r1457, %r1452, %r1453, 13;
	mov.b64 	%rd4210, {%r1456, %r1457};
	and.b64  	%rd4211, %rd4208, 2251799813685247;
	mad.lo.s64 	%rd4212, %rd4210, 19, %rd4162;
	shr.u64 	%rd4213, %rd4212, 51;
	and.b64  	%rd4214, %rd4212, 2251799813685247;
	add.s64 	%rd4215, %rd4213, %rd4173;
	mul.lo.s64 	%rd4216, %rd4215, 19;
	mul.lo.s64 	%rd4217, %rd4186, 19;
	mul.lo.s64 	%rd4218, %rd4199, 19;
	mul.lo.s64 	%rd4219, %rd4211, 19;
	mul.lo.s64 	%rd4220, %rd4214, %rd3928;
	mul.hi.u64 	%rd4221, %rd4214, %rd3928;
	mul.lo.s64 	%rd4222, %rd4219, %rd3929;
	mul.hi.u64 	%rd4223, %rd4219, %rd3929;
	mul.lo.s64 	%rd4224, %rd3908, %rd4218;
	mul.hi.u64 	%rd4225, %rd3908, %rd4218;
	mul.lo.s64 	%rd4226, %rd3917, %rd4217;
	mul.hi.u64 	%rd4227, %rd3917, %rd4217;
	mul.lo.s64 	%rd4228, %rd3925, %rd4216;
	mul.hi.u64 	%rd4229, %rd3925, %rd4216;
	add.cc.s64 	%rd4230, %rd4224, %rd4226;
	addc.cc.s64 	%rd4231, %rd4225, %rd4227;
	add.cc.s64 	%rd4232, %rd4230, %rd4222;
	addc.cc.s64 	%rd4233, %rd4231, %rd4223;
	add.cc.s64 	%rd4234, %rd4232, %rd4220;
	addc.cc.s64 	%rd4235, %rd4233, %rd4221;
	add.cc.s64 	%rd4236, %rd4234, %rd4228;
	addc.cc.s64 	%rd4237, %rd4235, %rd4229;
	mul.lo.s64 	%rd4238, %rd4215, %rd3928;
	mul.hi.u64 	%rd4239, %rd4215, %rd3928;
	mul.lo.s64 	%rd4240, %rd4214, %rd3929;
	mul.hi.u64 	%rd4241, %rd4214, %rd3929;
	mul.lo.s64 	%rd4242, %rd3908, %rd4219;
	mul.hi.u64 	%rd4243, %rd3908, %rd4219;
	mul.lo.s64 	%rd4244, %rd3917, %rd4218;
	mul.hi.u64 	%rd4245, %rd3917, %rd4218;
	mul.lo.s64 	%rd4246, %rd3925, %rd4217;
	mul.hi.u64 	%rd4247, %rd3925, %rd4217;
	mul.lo.s64 	%rd4248, %rd4186, %rd3928;
	mul.hi.u64 	%rd4249, %rd4186, %rd3928;
	mul.lo.s64 	%rd4250, %rd4215, %rd3929;
	mul.hi.u64 	%rd4251, %rd4215, %rd3929;
	mul.lo.s64 	%rd4252, %rd3908, %rd4214;
	mul.hi.u64 	%rd4253, %rd3908, %rd4214;
	mul.lo.s64 	%rd4254, %rd3917, %rd4219;
	mul.hi.u64 	%rd4255, %rd3917, %rd4219;
	mul.lo.s64 	%rd4256, %rd3925, %rd4218;
	mul.hi.u64 	%rd4257, %rd3925, %rd4218;
	mul.lo.s64 	%rd4258, %rd4199, %rd3928;
	mul.hi.u64 	%rd4259, %rd4199, %rd3928;
	mul.lo.s64 	%rd4260, %rd4186, %rd3929;
	mul.hi.u64 	%rd4261, %rd4186, %rd3929;
	add.cc.s64 	%rd4262, %rd4258, %rd4260;
	addc.cc.s64 	%rd4263, %rd4259, %rd4261;
	mul.lo.s64 	%rd4264, %rd3908, %rd4215;
	mul.hi.u64 	%rd4265, %rd3908, %rd4215;
	mul.lo.s64 	%rd4266, %rd3917, %rd4214;
	mul.hi.u64 	%rd4267, %rd3917, %rd4214;
	mul.lo.s64 	%rd4268, %rd3925, %rd4219;
	mul.hi.u64 	%rd4269, %rd3925, %rd4219;
	mul.lo.s64 	%rd4270, %rd4211, %rd3928;
	mul.hi.u64 	%rd4271, %rd4211, %rd3928;
	mul.lo.s64 	%rd4272, %rd4199, %rd3929;
	mul.hi.u64 	%rd4273, %rd4199, %rd3929;
	mul.lo.s64 	%rd4274, %rd4186, %rd3908;
	mul.hi.u64 	%rd4275, %rd4186, %rd3908;
	mul.lo.s64 	%rd4276, %rd3917, %rd4215;
	mul.hi.u64 	%rd4277, %rd3917, %rd4215;
	mul.lo.s64 	%rd4278, %rd3925, %rd4214;
	mul.hi.u64 	%rd4279, %rd3925, %rd4214;
	mov.b64 	{%r1458, %r1459}, %rd4237;
	mov.b64 	{%r1460, %r1461}, %rd4236;
	shf.l.wrap.b32 	%r1462, %r1461, %r1458, 13;
	shf.l.wrap.b32 	%r1463, %r1458, %r1459, 13;
	mov.b64 	%rd4280, {%r1462, %r1463};
	shr.u64 	%rd4281, %rd4237, 51;
	and.b64  	%rd4282, %rd4236, 2251799813685247;
	add.cc.s64 	%rd4283, %rd4244, %rd4246;
	addc.cc.s64 	%rd4284, %rd4245, %rd4247;
	add.cc.s64 	%rd4285, %rd4283, %rd4242;
	addc.cc.s64 	%rd4286, %rd4284, %rd4243;
	add.cc.s64 	%rd4287, %rd4285, %rd4240;
	addc.cc.s64 	%rd4288, %rd4286, %rd4241;
	add.cc.s64 	%rd4289, %rd4287, %rd4238;
	addc.cc.s64 	%rd4290, %rd4288, %rd4239;
	add.cc.s64 	%rd4291, %rd4289, %rd4280;
	addc.cc.s64 	%rd4292, %rd4290, %rd4281;
	mov.b64 	{%r1464, %r1465}, %rd4292;
	mov.b64 	{%r1466, %r1467}, %rd4291;
	shf.l.wrap.b32 	%r1468, %r1467, %r1464, 13;
	shf.l.wrap.b32 	%r1469, %r1464, %r1465, 13;
	mov.b64 	%rd4293, {%r1468, %r1469};
	shr.u64 	%rd4294, %rd4292, 51;
	and.b64  	%rd4295, %rd4291, 2251799813685247;
	add.cc.s64 	%rd4296, %rd4256, %rd4248;
	addc.cc.s64 	%rd4297, %rd4257, %rd4249;
	add.cc.s64 	%rd4298, %rd4296, %rd4254;
	addc.cc.s64 	%rd4299, %rd4297, %rd4255;
	add.cc.s64 	%rd4300, %rd4298, %rd4252;
	addc.cc.s64 	%rd4301, %rd4299, %rd4253;
	add.cc.s64 	%rd4302, %rd4300, %rd4250;
	addc.cc.s64 	%rd4303, %rd4301, %rd4251;
	add.cc.s64 	%rd4304, %rd4302, %rd4293;
	addc.cc.s64 	%rd4305, %rd4303, %rd4294;
	mov.b64 	{%r1470, %r1471}, %rd4305;
	mov.b64 	{%r1472, %r1473}, %rd4304;
	shf.l.wrap.b32 	%r1474, %r1473, %r1470, 13;
	shf.l.wrap.b32 	%r1475, %r1470, %r1471, 13;
	mov.b64 	%rd4306, {%r1474, %r1475};
	shr.u64 	%rd4307, %rd4305, 51;
	and.b64  	%rd4308, %rd4304, 2251799813685247;
	add.cc.s64 	%rd4309, %rd4262, %rd4268;
	addc.cc.s64 	%rd4310, %rd4263, %rd4269;
	add.cc.s64 	%rd4311, %rd4309, %rd4266;
	addc.cc.s64 	%rd4312, %rd4310, %rd4267;
	add.cc.s64 	%rd4313, %rd4311, %rd4264;
	addc.cc.s64 	%rd4314, %rd4312, %rd4265;
	add.cc.s64 	%rd4315, %rd4313, %rd4306;
	addc.cc.s64 	%rd4316, %rd4314, %rd4307;
	mov.b64 	{%r1476, %r1477}, %rd4316;
	mov.b64 	{%r1478, %r1479}, %rd4315;
	shf.l.wrap.b32 	%r1480, %r1479, %r1476, 13;
	shf.l.wrap.b32 	%r1481, %r1476, %r1477, 13;
	mov.b64 	%rd4317, {%r1480, %r1481};
	shr.u64 	%rd4318, %rd4316, 51;
	and.b64  	%rd4319, %rd4315, 2251799813685247;
	add.cc.s64 	%rd4320, %rd4272, %rd4274;
	addc.cc.s64 	%rd4321, %rd4273, %rd4275;
	add.cc.s64 	%rd4322, %rd4320, %rd4270;
	addc.cc.s64 	%rd4323, %rd4321, %rd4271;
	add.cc.s64 	%rd4324, %rd4322, %rd4278;
	addc.cc.s64 	%rd4325, %rd4323, %rd4279;
	add.cc.s64 	%rd4326, %rd4324, %rd4276;
	addc.cc.s64 	%rd4327, %rd4325, %rd4277;
	add.cc.s64 	%rd4328, %rd4326, %rd4317;
	addc.cc.s64 	%rd4329, %rd4327, %rd4318;
	mov.b64 	{%r1482, %r1483}, %rd4329;
	mov.b64 	{%r1484, %r1485}, %rd4328;
	shf.l.wrap.b32 	%r1486, %r1485, %r1482, 13;
	shf.l.wrap.b32 	%r1487, %r1482, %r1483, 13;
	mov.b64 	%rd4330, {%r1486, %r1487};
	and.b64  	%rd4331, %rd4328, 2251799813685247;
	mad.lo.s64 	%rd4332, %rd4330, 19, %rd4282;
	shr.u64 	%rd4333, %rd4332, 51;
	and.b64  	%rd4334, %rd4332, 2251799813685247;
	add.s64 	%rd4335, %rd4333, %rd4295;
	shl.b64 	%rd4336, %rd4332, 1;
	and.b64  	%rd4337, %rd4336, 4503599627370494;
	shl.b64 	%rd4338, %rd4335, 1;
	mul.lo.s64 	%rd4339, %rd4334, %rd4334;
	mul.hi.u64 	%rd4340, %rd4334, %rd4334;
	mul.lo.s64 	%rd4341, %rd4335, 38;
	mul.lo.s64 	%rd4342, %rd4331, %rd4341;
	mul.hi.u64 	%rd4343, %rd4331, %rd4341;
	mul.lo.s64 	%rd4344, %rd4308, 38;
	mul.lo.s64 	%rd4345, %rd4319, %rd4344;
	mul.hi.u64 	%rd4346, %rd4319, %rd4344;
	add.cc.s64 	%rd4347, %rd4339, %rd4345;
	addc.cc.s64 	%rd4348, %rd4340, %rd4346;
	add.cc.s64 	%rd4349, %rd4347, %rd4342;
	addc.cc.s64 	%rd4350, %rd4348, %rd4343;
	mul.lo.s64 	%rd4351, %rd4337, %rd4335;
	mul.hi.u64 	%rd4352, %rd4337, %rd4335;
	mul.lo.s64 	%rd4353, %rd4331, %rd4344;
	mul.hi.u64 	%rd4354, %rd4331, %rd4344;
	mul.lo.s64 	%rd4355, %rd4319, 19;
	mul.lo.s64 	%rd4356, %rd4319, %rd4355;
	mul.hi.u64 	%rd4357, %rd4319, %rd4355;
	mul.lo.s64 	%rd4358, %rd4308, %rd4337;
	mul.hi.u64 	%rd4359, %rd4308, %rd4337;
	mul.lo.s64 	%rd4360, %rd4335, %rd4335;
	mul.hi.u64 	%rd4361, %rd4335, %rd4335;
	mul.lo.s64 	%rd4362, %rd4319, 38;
	mul.lo.s64 	%rd4363, %rd4331, %rd4362;
	mul.hi.u64 	%rd4364, %rd4331, %rd4362;
	mul.lo.s64 	%rd4365, %rd4319, %rd4337;
	mul.hi.u64 	%rd4366, %rd4319, %rd4337;
	mul.lo.s64 	%rd4367, %rd4308, %rd4338;
	mul.hi.u64 	%rd4368, %rd4308, %rd4338;
	mul.lo.s64 	%rd4369, %rd4331, 19;
	mul.lo.s64 	%rd4370, %rd4331, %rd4369;
	mul.hi.u64 	%rd4371, %rd4331, %rd4369;
	mul.lo.s64 	%rd4372, %rd4331, %rd4337;
	mul.hi.u64 	%rd4373, %rd4331, %rd4337;
	mul.lo.s64 	%rd4374, %rd4319, %rd4338;
	mul.hi.u64 	%rd4375, %rd4319, %rd4338;
	mul.lo.s64 	%rd4376, %rd4308, %rd4308;
	mul.hi.u64 	%rd4377, %rd4308, %rd4308;
	mov.b64 	{%r1488, %r1489}, %rd4350;
	mov.b64 	{%r1490, %r1491}, %rd4349;
	shf.l.wrap.b32 	%r1492, %r1491, %r1488, 13;
	shf.l.wrap.b32 	%r1493, %r1488, %r1489, 13;
	mov.b64 	%rd4378, {%r1492, %r1493};
	and.b64  	%rd4379, %rd4349, 2251799813685247;
	add.cc.s64 	%rd4380, %rd4356, %rd4353;
	addc.cc.s64 	%rd4381, %rd4357, %rd4354;
	add.cc.s64 	%rd4382, %rd4380, %rd4351;
	addc.cc.s64 	%rd4383, %rd4381, %rd4352;
	add.cc.s64 	%rd4384, %rd4382, %rd4378;
	addc.cc.s64 	%rd4385, %rd4383, 0;
	mov.b64 	{%r1494, %r1495}, %rd4385;
	mov.b64 	{%r1496, %r1497}, %rd4384;
	shf.l.wrap.b32 	%r1498, %r1497, %r1494, 13;
	shf.l.wrap.b32 	%r1499, %r1494, %r1495, 13;
	mov.b64 	%rd4386, {%r1498, %r1499};
	shr.u64 	%rd4387, %rd4385, 51;
	and.b64  	%rd4388, %rd4384, 2251799813685247;
	add.cc.s64 	%rd4389, %rd4360, %rd4363;
	addc.cc.s64 	%rd4390, %rd4361, %rd4364;
	add.cc.s64 	%rd4391, %rd4389, %rd4358;
	addc.cc.s64 	%rd4392, %rd4390, %rd4359;
	add.cc.s64 	%rd4393, %rd4391, %rd4386;
	addc.cc.s64 	%rd4394, %rd4392, %rd4387;
	mov.b64 	{%r1500, %r1501}, %rd4394;
	mov.b64 	{%r1502, %r1503}, %rd4393;
	shf.l.wrap.b32 	%r1504, %r1503, %r1500, 13;
	shf.l.wrap.b32 	%r1505, %r1500, %r1501, 13;
	mov.b64 	%rd4395, {%r1504, %r1505};
	shr.u64 	%rd4396, %rd4394, 51;
	and.b64  	%rd4397, %rd4393, 2251799813685247;
	add.cc.s64 	%rd4398, %rd4365, %rd4370;
	addc.cc.s64 	%rd4399, %rd4366, %rd4371;
	add.cc.s64 	%rd4400, %rd4398, %rd4367;
	addc.cc.s64 	%rd4401, %rd4399, %rd4368;
	add.cc.s64 	%rd4402, %rd4400, %rd4395;
	addc.cc.s64 	%rd4403, %rd4401, %rd4396;
	mov.b64 	{%r1506, %r1507}, %rd4403;
	mov.b64 	{%r1508, %r1509}, %rd4402;
	shf.l.wrap.b32 	%r1510, %r1509, %r1506, 13;
	shf.l.wrap.b32 	%r1511, %r1506, %r1507, 13;
	mov.b64 	%rd4404, {%r1510, %r1511};
	shr.u64 	%rd4405, %rd4403, 51;
	and.b64  	%rd4406, %rd4402, 2251799813685247;
	add.cc.s64 	%rd4407, %rd4372, %rd4376;
	addc.cc.s64 	%rd4408, %rd4373, %rd4377;
	add.cc.s64 	%rd4409, %rd4407, %rd4374;
	addc.cc.s64 	%rd4410, %rd4408, %rd4375;
	add.cc.s64 	%rd4411, %rd4409, %rd4404;
	addc.cc.s64 	%rd4412, %rd4410, %rd4405;
	mov.b64 	{%r1512, %r1513}, %rd4412;
	mov.b64 	{%r1514, %r1515}, %rd4411;
	shf.l.wrap.b32 	%r1516, %r1515, %r1512, 13;
	shf.l.wrap.b32 	%r1517, %r1512, %r1513, 13;
	mov.b64 	%rd4413, {%r1516, %r1517};
	and.b64  	%rd4414, %rd4411, 2251799813685247;
	mad.lo.s64 	%rd4415, %rd4413, 19, %rd4379;
	shr.u64 	%rd4416, %rd4415, 51;
	and.b64  	%rd4417, %rd4415, 2251799813685247;
	add.s64 	%rd4418, %rd4416, %rd4388;
	mul.lo.s64 	%rd4419, %rd4418, 19;
	mul.lo.s64 	%rd4420, %rd4397, 19;
	mul.lo.s64 	%rd4421, %rd4406, 19;
	mul.lo.s64 	%rd4422, %rd4414, 19;
	mul.lo.s64 	%rd4423, %rd4417, %rd4214;
	mul.hi.u64 	%rd4424, %rd4417, %rd4214;
	mul.lo.s64 	%rd4425, %rd4422, %rd4215;
	mul.hi.u64 	%rd4426, %rd4422, %rd4215;
	mul.lo.s64 	%rd4427, %rd4186, %rd4421;
	mul.hi.u64 	%rd4428, %rd4186, %rd4421;
	mul.lo.s64 	%rd4429, %rd4199, %rd4420;
	mul.hi.u64 	%rd4430, %rd4199, %rd4420;
	mul.lo.s64 	%rd4431, %rd4211, %rd4419;
	mul.hi.u64 	%rd4432, %rd4211, %rd4419;
	add.cc.s64 	%rd4433, %rd4427, %rd4429;
	addc.cc.s64 	%rd4434, %rd4428, %rd4430;
	add.cc.s64 	%rd4435, %rd4433, %rd4425;
	addc.cc.s64 	%rd4436, %rd4434, %rd4426;
	add.cc.s64 	%rd4437, %rd4435, %rd4423;
	addc.cc.s64 	%rd4438, %rd4436, %rd4424;
	add.cc.s64 	%rd4439, %rd4437, %rd4431;
	addc.cc.s64 	%rd4440, %rd4438, %rd4432;
	mul.lo.s64 	%rd4441, %rd4418, %rd4214;
	mul.hi.u64 	%rd4442, %rd4418, %rd4214;
	mul.lo.s64 	%rd4443, %rd4417, %rd4215;
	mul.hi.u64 	%rd4444, %rd4417, %rd4215;
	mul.lo.s64 	%rd4445, %rd4186, %rd4422;
	mul.hi.u64 	%rd4446, %rd4186, %rd4422;
	mul.lo.s64 	%rd4447, %rd4199, %rd4421;
	mul.hi.u64 	%rd4448, %rd4199, %rd4421;
	mul.lo.s64 	%rd4449, %rd4211, %rd4420;
	mul.hi.u64 	%rd4450, %rd4211, %rd4420;
	mul.lo.s64 	%rd4451, %rd4397, %rd4214;
	mul.hi.u64 	%rd4452, %rd4397, %rd4214;
	mul.lo.s64 	%rd4453, %rd4418, %rd4215;
	mul.hi.u64 	%rd4454, %rd4418, %rd4215;
	mul.lo.s64 	%rd4455, %rd4186, %rd4417;
	mul.hi.u64 	%rd4456, %rd4186, %rd4417;
	mul.lo.s64 	%rd4457, %rd4199, %rd4422;
	mul.hi.u64 	%rd4458, %rd4199, %rd4422;
	mul.lo.s64 	%rd4459, %rd4211, %rd4421;
	mul.hi.u64 	%rd4460, %rd4211, %rd4421;
	mul.lo.s64 	%rd4461, %rd4406, %rd4214;
	mul.hi.u64 	%rd4462, %rd4406, %rd4214;
	mul.lo.s64 	%rd4463, %rd4397, %rd4215;
	mul.hi.u64 	%rd4464, %rd4397, %rd4215;
	add.cc.s64 	%rd4465, %rd4461, %rd4463;
	addc.cc.s64 	%rd4466, %rd4462, %rd4464;
	mul.lo.s64 	%rd4467, %rd4186, %rd4418;
	mul.hi.u64 	%rd4468, %rd4186, %rd4418;
	mul.lo.s64 	%rd4469, %rd4199, %rd4417;
	mul.hi.u64 	%rd4470, %rd4199, %rd4417;
	mul.lo.s64 	%rd4471, %rd4211, %rd4422;
	mul.hi.u64 	%rd4472, %rd4211, %rd4422;
	mul.lo.s64 	%rd4473, %rd4414, %rd4214;
	mul.hi.u64 	%rd4474, %rd4414, %rd4214;
	mul.lo.s64 	%rd4475, %rd4406, %rd4215;
	mul.hi.u64 	%rd4476, %rd4406, %rd4215;
	mul.lo.s64 	%rd4477, %rd4397, %rd4186;
	mul.hi.u64 	%rd4478, %rd4397, %rd4186;
	mul.lo.s64 	%rd4479, %rd4199, %rd4418;
	mul.hi.u64 	%rd4480, %rd4199, %rd4418;
	mul.lo.s64 	%rd4481, %rd4211, %rd4417;
	mul.hi.u64 	%rd4482, %rd4211, %rd4417;
	mov.b64 	{%r1518, %r1519}, %rd4440;
	mov.b64 	{%r1520, %r1521}, %rd4439;
	shf.l.wrap.b32 	%r1522, %r1521, %r1518, 13;
	shf.l.wrap.b32 	%r1523, %r1518, %r1519, 13;
	mov.b64 	%rd4483, {%r1522, %r1523};
	shr.u64 	%rd4484, %rd4440, 51;
	and.b64  	%rd4485, %rd4439, 2251799813685247;
	add.cc.s64 	%rd4486, %rd4447, %rd4449;
	addc.cc.s64 	%rd4487, %rd4448, %rd4450;
	add.cc.s64 	%rd4488, %rd4486, %rd4445;
	addc.cc.s64 	%rd4489, %rd4487, %rd4446;
	add.cc.s64 	%rd4490, %rd4488, %rd4443;
	addc.cc.s64 	%rd4491, %rd4489, %rd4444;
	add.cc.s64 	%rd4492, %rd4490, %rd4441;
	addc.cc.s64 	%rd4493, %rd4491, %rd4442;
	add.cc.s64 	%rd4494, %rd4492, %rd4483;
	addc.cc.s64 	%rd4495, %rd4493, %rd4484;
	mov.b64 	{%r1524, %r1525}, %rd4495;
	mov.b64 	{%r1526, %r1527}, %rd4494;
	shf.l.wrap.b32 	%r1528, %r1527, %r1524, 13;
	shf.l.wrap.b32 	%r1529, %r1524, %r1525, 13;
	mov.b64 	%rd4496, {%r1528, %r1529};
	shr.u64 	%rd4497, %rd4495, 51;
	and.b64  	%rd4498, %rd4494, 2251799813685247;
	add.cc.s64 	%rd4499, %rd4459, %rd4451;
	addc.cc.s64 	%rd4500, %rd4460, %rd4452;
	add.cc.s64 	%rd4501, %rd4499, %rd4457;
	addc.cc.s64 	%rd4502, %rd4500, %rd4458;
	add.cc.s64 	%rd4503, %rd4501, %rd4455;
	addc.cc.s64 	%rd4504, %rd4502, %rd4456;
	add.cc.s64 	%rd4505, %rd4503, %rd4453;
	addc.cc.s64 	%rd4506, %rd4504, %rd4454;
	add.cc.s64 	%rd4507, %rd4505, %rd4496;
	addc.cc.s64 	%rd4508, %rd4506, %rd4497;
	mov.b64 	{%r1530, %r1531}, %rd4508;
	mov.b64 	{%r1532, %r1533}, %rd4507;
	shf.l.wrap.b32 	%r1534, %r1533, %r1530, 13;
	shf.l.wrap.b32 	%r1535, %r1530, %r1531, 13;
	mov.b64 	%rd4509, {%r1534, %r1535};
	shr.u64 	%rd4510, %rd4508, 51;
	and.b64  	%rd217, %rd4507, 2251799813685247;
	add.cc.s64 	%rd4511, %rd4465, %rd4471;
	addc.cc.s64 	%rd4512, %rd4466, %rd4472;
	add.cc.s64 	%rd4513, %rd4511, %rd4469;
	addc.cc.s64 	%rd4514, %rd4512, %rd4470;
	add.cc.s64 	%rd4515, %rd4513, %rd4467;
	addc.cc.s64 	%rd4516, %rd4514, %rd4468;
	add.cc.s64 	%rd4517, %rd4515, %rd4509;
	addc.cc.s64 	%rd4518, %rd4516, %rd4510;
	mov.b64 	{%r1536, %r1537}, %rd4518;
	mov.b64 	{%r1538, %r1539}, %rd4517;
	shf.l.wrap.b32 	%r1540, %r1539, %r1536, 13;
	shf.l.wrap.b32 	%r1541, %r1536, %r1537, 13;
	mov.b64 	%rd4519, {%r1540, %r1541};
	shr.u64 	%rd4520, %rd4518, 51;
	and.b64  	%rd214, %rd4517, 2251799813685247;
	add.cc.s64 	%rd4521, %rd4475, %rd4477;
	addc.cc.s64 	%rd4522, %rd4476, %rd4478;
	add.cc.s64 	%rd4523, %rd4521, %rd4473;
	addc.cc.s64 	%rd4524, %rd4522, %rd4474;
	add.cc.s64 	%rd4525, %rd4523, %rd4481;
	addc.cc.s64 	%rd4526, %rd4524, %rd4482;
	add.cc.s64 	%rd4527, %rd4525, %rd4479;
	addc.cc.s64 	%rd4528, %rd4526, %rd4480;
	add.cc.s64 	%rd4529, %rd4527, %rd4519;
	addc.cc.s64 	%rd4530, %rd4528, %rd4520;
	mov.b64 	{%r1542, %r1543}, %rd4530;
	mov.b64 	{%r1544, %r1545}, %rd4529;
	shf.l.wrap.b32 	%r1546, %r1545, %r1542, 13;
	shf.l.wrap.b32 	%r1547, %r1542, %r1543, 13;
	mov.b64 	%rd4531, {%r1546, %r1547};
	and.b64  	%rd212, %rd4529, 2251799813685247;
	mad.lo.s64 	%rd4532, %rd4531, 19, %rd4485;
	shr.u64 	%rd4533, %rd4532, 51;
	and.b64  	%rd210, %rd4532, 2251799813685247;
	add.s64 	%rd211, %rd4533, %rd4498;
	shl.b64 	%rd4534, %rd4532, 1;
	and.b64  	%rd4535, %rd4534, 4503599627370494;
	shl.b64 	%rd4536, %rd211, 1;
	mul.lo.s64 	%rd4537, %rd210, %rd210;
	mul.hi.u64 	%rd4538, %rd210, %rd210;
	mul.lo.s64 	%rd4539, %rd211, 38;
	mul.lo.s64 	%rd4540, %rd212, %rd4539;
	mul.hi.u64 	%rd4541, %rd212, %rd4539;
	mul.lo.s64 	%rd4542, %rd217, 38;
	mul.lo.s64 	%rd4543, %rd214, %rd4542;
	mul.hi.u64 	%rd4544, %rd214, %rd4542;
	add.cc.s64 	%rd4545, %rd4537, %rd4543;
	addc.cc.s64 	%rd4546, %rd4538, %rd4544;
	add.cc.s64 	%rd4547, %rd4545, %rd4540;
	addc.cc.s64 	%rd4548, %rd4546, %rd4541;
	mul.lo.s64 	%rd4549, %rd4535, %rd211;
	mul.hi.u64 	%rd4550, %rd4535, %rd211;
	mul.lo.s64 	%rd4551, %rd212, %rd4542;
	mul.hi.u64 	%rd4552, %rd212, %rd4542;
	mul.lo.s64 	%rd216, %rd214, 19;
	mul.lo.s64 	%rd4553, %rd214, %rd216;
	mul.hi.u64 	%rd4554, %rd214, %rd216;
	mul.lo.s64 	%rd4555, %rd217, %rd4535;
	mul.hi.u64 	%rd4556, %rd217, %rd4535;
	mul.lo.s64 	%rd4557, %rd211, %rd211;
	mul.hi.u64 	%rd4558, %rd211, %rd211;
	mul.lo.s64 	%rd4559, %rd214, 38;
	mul.lo.s64 	%rd4560, %rd212, %rd4559;
	mul.hi.u64 	%rd4561, %rd212, %rd4559;
	mul.lo.s64 	%rd4562, %rd214, %rd4535;
	mul.hi.u64 	%rd4563, %rd214, %rd4535;
	mul.lo.s64 	%rd4564, %rd217, %rd4536;
	mul.hi.u64 	%rd4565, %rd217, %rd4536;
	mul.lo.s64 	%rd219, %rd212, 19;
	mul.lo.s64 	%rd4566, %rd212, %rd219;
	mul.hi.u64 	%rd4567, %rd212, %rd219;
	mul.lo.s64 	%rd4568, %rd212, %rd4535;
	mul.hi.u64 	%rd4569, %rd212, %rd4535;
	mul.lo.s64 	%rd4570, %rd214, %rd4536;
	mul.hi.u64 	%rd4571, %rd214, %rd4536;
	mul.lo.s64 	%rd4572, %rd217, %rd217;
	mul.hi.u64 	%rd4573, %rd217, %rd217;
	mov.b64 	{%r1548, %r1549}, %rd4548;
	mov.b64 	{%r1550, %r1551}, %rd4547;
	shf.l.wrap.b32 	%r1552, %r1551, %r1548, 13;
	shf.l.wrap.b32 	%r1553, %r1548, %r1549, 13;
	mov.b64 	%rd4574, {%r1552, %r1553};
	and.b64  	%rd4575, %rd4547, 2251799813685247;
	add.cc.s64 	%rd4576, %rd4553, %rd4551;
	addc.cc.s64 	%rd4577, %rd4554, %rd4552;
	add.cc.s64 	%rd4578, %rd4576, %rd4549;
	addc.cc.s64 	%rd4579, %rd4577, %rd4550;
	add.cc.s64 	%rd4580, %rd4578, %rd4574;
	addc.cc.s64 	%rd4581, %rd4579, 0;
	mov.b64 	{%r1554, %r1555}, %rd4581;
	mov.b64 	{%r1556, %r1557}, %rd4580;
	shf.l.wrap.b32 	%r1558, %r1557, %r1554, 13;
	shf.l.wrap.b32 	%r1559, %r1554, %r1555, 13;
	mov.b64 	%rd4582, {%r1558, %r1559};
	shr.u64 	%rd4583, %rd4581, 51;
	and.b64  	%rd4584, %rd4580, 2251799813685247;
	add.cc.s64 	%rd4585, %rd4557, %rd4560;
	addc.cc.s64 	%rd4586, %rd4558, %rd4561;
	add.cc.s64 	%rd4587, %rd4585, %rd4555;
	addc.cc.s64 	%rd4588, %rd4586, %rd4556;
	add.cc.s64 	%rd10958, %rd4587, %rd4582;
	addc.cc.s64 	%rd4589, %rd4588, %rd4583;
	mov.b64 	{%r1560, %r1561}, %rd4589;
	mov.b64 	{%r1562, %r1563}, %rd10958;
	shf.l.wrap.b32 	%r1564, %r1563, %r1560, 13;
	shf.l.wrap.b32 	%r1565, %r1560, %r1561, 13;
	mov.b64 	%rd4590, {%r1564, %r1565};
	shr.u64 	%rd4591, %rd4589, 51;
	add.cc.s64 	%rd4592, %rd4562, %rd4566;
	addc.cc.s64 	%rd4593, %rd4563, %rd4567;
	add.cc.s64 	%rd4594, %rd4592, %rd4564;
	addc.cc.s64 	%rd4595, %rd4593, %rd4565;
	add.cc.s64 	%rd10959, %rd4594, %rd4590;
	addc.cc.s64 	%rd4596, %rd4595, %rd4591;
	mov.b64 	{%r1566, %r1567}, %rd4596;
	mov.b64 	{%r1568, %r1569}, %rd10959;
	shf.l.wrap.b32 	%r1570, %r1569, %r1566, 13;
	shf.l.wrap.b32 	%r1571, %r1566, %r1567, 13;
	mov.b64 	%rd4597, {%r1570, %r1571};
	shr.u64 	%rd4598, %rd4596, 51;
	add.cc.s64 	%rd4599, %rd4568, %rd4572;
	addc.cc.s64 	%rd4600, %rd4569, %rd4573;
	add.cc.s64 	%rd4601, %rd4599, %rd4570;
	addc.cc.s64 	%rd4602, %rd4600, %rd4571;
	add.cc.s64 	%rd10960, %rd4601, %rd4597;
	addc.cc.s64 	%rd4603, %rd4602, %rd4598;
	mov.b64 	{%r1572, %r1573}, %rd4603;
	mov.b64 	{%r1574, %r1575}, %rd10960;
	shf.l.wrap.b32 	%r1576, %r1575, %r1572, 13;
	shf.l.wrap.b32 	%r1577, %r1572, %r1573, 13;
	mov.b64 	%rd4604, {%r1576, %r1577};
	mad.lo.s64 	%rd4605, %rd4604, 19, %rd4575;
	shr.u64 	%rd4606, %rd4605, 51;
	add.s64 	%rd10961, %rd4606, %rd4584;
	and.b64  	%rd10957, %rd4605, 2251799813685247;
	mov.b32 	%r4887, 0;
$L__BB1_15:
	and.b64  	%rd4607, %rd10960, 2251799813685247;
	and.b64  	%rd4608, %rd10959, 2251799813685247;
	and.b64  	%rd4609, %rd10958, 2251799813685247;
	shl.b64 	%rd4610, %rd10957, 1;
	shl.b64 	%rd4611, %rd10961, 1;
	mul.lo.s64 	%rd4612, %rd10957, %rd10957;
	mul.hi.u64 	%rd4613, %rd10957, %rd10957;
	mul.lo.s64 	%rd4614, %rd10961, 38;
	mul.lo.s64 	%rd4615, %rd4607, %rd4614;
	mul.hi.u64 	%rd4616, %rd4607, %rd4614;
	mul.lo.s64 	%rd4617, %rd4609, 38;
	mul.lo.s64 	%rd4618, %rd4617, %rd4608;
	mul.hi.u64 	%rd4619, %rd4617, %rd4608;
	add.cc.s64 	%rd4620, %rd4618, %rd4612;
	addc.cc.s64 	%rd4621, %rd4619, %rd4613;
	add.cc.s64 	%rd4622, %rd4620, %rd4615;
	addc.cc.s64 	%rd4623, %rd4621, %rd4616;
	mul.lo.s64 	%rd4624, %rd4610, %rd10961;
	mul.hi.u64 	%rd4625, %rd4610, %rd10961;
	mul.lo.s64 	%rd4626, %rd4607, %rd4617;
	mul.hi.u64 	%rd4627, %rd4607, %rd4617;
	add.cc.s64 	%rd4628, %rd4626, %rd4624;
	addc.cc.s64 	%rd4629, %rd4627, %rd4625;
	mul.lo.s64 	%rd4630, %rd4608, 19;
	mul.lo.s64 	%rd4631, %rd4630, %rd4608;
	mul.hi.u64 	%rd4632, %rd4630, %rd4608;
	add.cc.s64 	%rd4633, %rd4628, %rd4631;
	addc.cc.s64 	%rd4634, %rd4629, %rd4632;
	mul.lo.s64 	%rd4635, %rd4609, %rd4610;
	mul.hi.u64 	%rd4636, %rd4609, %rd4610;
	mul.lo.s64 	%rd4637, %rd10961, %rd10961;
	mul.hi.u64 	%rd4638, %rd10961, %rd10961;
	add.cc.s64 	%rd4639, %rd4635, %rd4637;
	addc.cc.s64 	%rd4640, %rd4636, %rd4638;
	mul.lo.s64 	%rd4641, %rd4608, 38;
	mul.lo.s64 	%rd4642, %rd4641, %rd4607;
	mul.hi.u64 	%rd4643, %rd4641, %rd4607;
	add.cc.s64 	%rd4644, %rd4639, %rd4642;
	addc.cc.s64 	%rd4645, %rd4640, %rd4643;
	mul.lo.s64 	%rd4646, %rd4608, %rd4610;
	mul.hi.u64 	%rd4647, %rd4608, %rd4610;
	mul.lo.s64 	%rd4648, %rd4609, %rd4611;
	mul.hi.u64 	%rd4649, %rd4609, %rd4611;
	add.cc.s64 	%rd4650, %rd4646, %rd4648;
	addc.cc.s64 	%rd4651, %rd4647, %rd4649;
	mul.lo.s64 	%rd4652, %rd4607, 19;
	mul.lo.s64 	%rd4653, %rd4652, %rd4607;
	mul.hi.u64 	%rd4654, %rd4652, %rd4607;
	add.cc.s64 	%rd4655, %rd4650, %rd4653;
	addc.cc.s64 	%rd4656, %rd4651, %rd4654;
	mul.lo.s64 	%rd4657, %rd4607, %rd4610;
	mul.hi.u64 	%rd4658, %rd4607, %rd4610;
	mul.lo.s64 	%rd4659, %rd4608, %rd4611;
	mul.hi.u64 	%rd4660, %rd4608, %rd4611;
	mul.lo.s64 	%rd4661, %rd4609, %rd4609;
	mul.hi.u64 	%rd4662, %rd4609, %rd4609;
	mov.b64 	{%r1578, %r1579}, %rd4623;
	mov.b64 	{%r1580, %r1581}, %rd4622;
	shf.l.wrap.b32 	%r1582, %r1581, %r1578, 13;
	shf.l.wrap.b32 	%r1583, %r1578, %r1579, 13;
	mov.b64 	%rd4663, {%r1582, %r1583};
	and.b64  	%rd4664, %rd4622, 2251799813685247;
	add.cc.s64 	%rd4665, %rd4633, %rd4663;
	addc.cc.s64 	%rd4666, %rd4634, 0;
	mov.b64 	{%r1584, %r1585}, %rd4666;
	mov.b64 	{%r1586, %r1587}, %rd4665;
	shf.l.wrap.b32 	%r1588, %r1587, %r1584, 13;
	shf.l.wrap.b32 	%r1589, %r1584, %r1585, 13;
	mov.b64 	%rd4667, {%r1588, %r1589};
	and.b64  	%rd4668, %rd4665, 2251799813685247;
	add.cc.s64 	%rd10958, %rd4644, %rd4667;
	addc.cc.s64 	%rd231, %rd4645, 0;
	mov.b64 	{%r1590, %r1591}, %rd231;
	mov.b64 	{%r1592, %r1593}, %rd10958;
	shf.l.wrap.b32 	%r1594, %r1593, %r1590, 13;
	shf.l.wrap.b32 	%r1595, %r1590, %r1591, 13;
	mov.b64 	%rd4669, {%r1594, %r1595};
	add.cc.s64 	%rd10959, %rd4655, %rd4669;
	addc.cc.s64 	%rd234, %rd4656, 0;
	mov.b64 	{%r1596, %r1597}, %rd234;
	mov.b64 	{%r1598, %r1599}, %rd10959;
	shf.l.wrap.b32 	%r1600, %r1599, %r1596, 13;
	shf.l.wrap.b32 	%r1601, %r1596, %r1597, 13;
	mov.b64 	%rd4670, {%r1600, %r1601};
	shr.u64 	%rd4671, %rd234, 51;
	add.cc.s64 	%rd4672, %rd4659, %rd4661;
	addc.cc.s64 	%rd4673, %rd4660, %rd4662;
	add.cc.s64 	%rd4674, %rd4672, %rd4657;
	addc.cc.s64 	%rd4675, %rd4673, %rd4658;
	add.cc.s64 	%rd10960, %rd4674, %rd4670;
	addc.cc.s64 	%rd237, %rd4675, %rd4671;
	mov.b64 	{%r1602, %r1603}, %rd237;
	mov.b64 	{%r1604, %r1605}, %rd10960;
	shf.l.wrap.b32 	%r1606, %r1605, %r1602, 13;
	shf.l.wrap.b32 	%r1607, %r1602, %r1603, 13;
	mov.b64 	%rd4676, {%r1606, %r1607};
	mad.lo.s64 	%rd4677, %rd4676, 19, %rd4664;
	shr.u64 	%rd4678, %rd4677, 51;
	add.s64 	%rd10961, %rd4678, %rd4668;
	and.b64  	%rd10957, %rd4677, 2251799813685247;
	add.s32 	%r4887, %r4887, 1;
	setp.ne.s32 	%p38, %r4887, 4;
	@%p38 bra 	$L__BB1_15;
	mul.lo.s64 	%rd4679, %rd211, 19;
	mul.lo.s64 	%rd4680, %rd217, 19;
	mul.lo.s64 	%rd4681, %rd10957, %rd210;
	mul.hi.u64 	%rd4682, %rd10957, %rd210;
	mul.lo.s64 	%rd4683, %rd10961, %rd219;
	mul.hi.u64 	%rd4684, %rd10961, %rd219;
	add.cc.s64 	%rd4685, %rd4681, %rd4683;
	addc.cc.s64 	%rd4686, %rd4682, %rd4684;
	and.b64  	%rd4687, %rd10958, 2251799813685247;
	mul.lo.s64 	%rd4688, %rd4687, %rd216;
	mul.hi.u64 	%rd4689, %rd4687, %rd216;
	add.cc.s64 	%rd4690, %rd4685, %rd4688;
	addc.cc.s64 	%rd4691, %rd4686, %rd4689;
	and.b64  	%rd4692, %rd10959, 2251799813685247;
	mul.lo.s64 	%rd4693, %rd4692, %rd4680;
	mul.hi.u64 	%rd4694, %rd4692, %rd4680;
	add.cc.s64 	%rd4695, %rd4690, %rd4693;
	addc.cc.s64 	%rd4696, %rd4691, %rd4694;
	and.b64  	%rd4697, %rd10960, 2251799813685247;
	mul.lo.s64 	%rd4698, %rd4697, %rd4679;
	mul.hi.u64 	%rd4699, %rd4697, %rd4679;
	add.cc.s64 	%rd4700, %rd4695, %rd4698;
	addc.cc.s64 	%rd4701, %rd4696, %rd4699;
	mul.lo.s64 	%rd4702, %rd10957, %rd211;
	mul.hi.u64 	%rd4703, %rd10957, %rd211;
	mul.lo.s64 	%rd4704, %rd10961, %rd210;
	mul.hi.u64 	%rd4705, %rd10961, %rd210;
	add.cc.s64 	%rd4706, %rd4702, %rd4704;
	addc.cc.s64 	%rd4707, %rd4703, %rd4705;
	mul.lo.s64 	%rd4708, %rd4687, %rd219;
	mul.hi.u64 	%rd4709, %rd4687, %rd219;
	add.cc.s64 	%rd4710, %rd4706, %rd4708;
	addc.cc.s64 	%rd4711, %rd4707, %rd4709;
	mul.lo.s64 	%rd4712, %rd4692, %rd216;
	mul.hi.u64 	%rd4713, %rd4692, %rd216;
	add.cc.s64 	%rd4714, %rd4710, %rd4712;
	addc.cc.s64 	%rd4715, %rd4711, %rd4713;
	mul.lo.s64 	%rd4716, %rd4697, %rd4680;
	mul.hi.u64 	%rd4717, %rd4697, %rd4680;
	add.cc.s64 	%rd4718, %rd4714, %rd4716;
	addc.cc.s64 	%rd4719, %rd4715, %rd4717;
	mul.lo.s64 	%rd4720, %rd217, %rd10957;
	mul.hi.u64 	%rd4721, %rd217, %rd10957;
	mul.lo.s64 	%rd4722, %rd10961, %rd211;
	mul.hi.u64 	%rd4723, %rd10961, %rd211;
	add.cc.s64 	%rd4724, %rd4720, %rd4722;
	addc.cc.s64 	%rd4725, %rd4721, %rd4723;
	mul.lo.s64 	%rd4726, %rd4687, %rd210;
	mul.hi.u64 	%rd4727, %rd4687, %rd210;
	add.cc.s64 	%rd4728, %rd4724, %rd4726;
	addc.cc.s64 	%rd4729, %rd4725, %rd4727;
	mul.lo.s64 	%rd4730, %rd4692, %rd219;
	mul.hi.u64 	%rd4731, %rd4692, %rd219;
	add.cc.s64 	%rd4732, %rd4728, %rd4730;
	addc.cc.s64 	%rd4733, %rd4729, %rd4731;
	mul.lo.s64 	%rd4734, %rd4697, %rd216;
	mul.hi.u64 	%rd4735, %rd4697, %rd216;
	add.cc.s64 	%rd4736, %rd4732, %rd4734;
	addc.cc.s64 	%rd4737, %rd4733, %rd4735;
	mul.lo.s64 	%rd4738, %rd214, %rd10957;
	mul.hi.u64 	%rd4739, %rd214, %rd10957;
	mul.lo.s64 	%rd4740, %rd217, %rd10961;
	mul.hi.u64 	%rd4741, %rd217, %rd10961;
	add.cc.s64 	%rd4742, %rd4738, %rd4740;
	addc.cc.s64 	%rd4743, %rd4739, %rd4741;
	mul.lo.s64 	%rd4744, %rd4687, %rd211;
	mul.hi.u64 	%rd4745, %rd4687, %rd211;
	add.cc.s64 	%rd4746, %rd4742, %rd4744;
	addc.cc.s64 	%rd4747, %rd4743, %rd4745;
	mul.lo.s64 	%rd4748, %rd4692, %rd210;
	mul.hi.u64 	%rd4749, %rd4692, %rd210;
	add.cc.s64 	%rd4750, %rd4746, %rd4748;
	addc.cc.s64 	%rd4751, %rd4747, %rd4749;
	mul.lo.s64 	%rd4752, %rd4697, %rd219;
	mul.hi.u64 	%rd4753, %rd4697, %rd219;
	add.cc.s64 	%rd4754, %rd4750, %rd4752;
	addc.cc.s64 	%rd4755, %rd4751, %rd4753;
	mul.lo.s64 	%rd4756, %rd212, %rd10957;
	mul.hi.u64 	%rd4757, %rd212, %rd10957;
	mul.lo.s64 	%rd4758, %rd214, %rd10961;
	mul.hi.u64 	%rd4759, %rd214, %rd10961;
	add.cc.s64 	%rd4760, %rd4756, %rd4758;
	addc.cc.s64 	%rd4761, %rd4757, %rd4759;
	mul.lo.s64 	%rd4762, %rd4687, %rd217;
	mul.hi.u64 	%rd4763, %rd4687, %rd217;
	add.cc.s64 	%rd4764, %rd4760, %rd4762;
	addc.cc.s64 	%rd4765, %rd4761, %rd4763;
	mul.lo.s64 	%rd4766, %rd4692, %rd211;
	mul.hi.u64 	%rd4767, %rd4692, %rd211;
	add.cc.s64 	%rd4768, %rd4764, %rd4766;
	addc.cc.s64 	%rd4769, %rd4765, %rd4767;
	mul.lo.s64 	%rd4770, %rd4697, %rd210;
	mul.hi.u64 	%rd4771, %rd4697, %rd210;
	add.cc.s64 	%rd4772, %rd4768, %rd4770;
	addc.cc.s64 	%rd4773, %rd4769, %rd4771;
	mov.b64 	{%r1609, %r1610}, %rd4701;
	mov.b64 	{%r1611, %r1612}, %rd4700;
	shf.l.wrap.b32 	%r1613, %r1612, %r1609, 13;
	shf.l.wrap.b32 	%r1614, %r1609, %r1610, 13;
	mov.b64 	%rd4774, {%r1613, %r1614};
	shr.u64 	%rd4775, %rd4701, 51;
	and.b64  	%rd4776, %rd4700, 2251799813685247;
	add.cc.s64 	%rd4777, %rd4718, %rd4774;
	addc.cc.s64 	%rd4778, %rd4719, %rd4775;
	mov.b64 	{%r1615, %r1616}, %rd4778;
	mov.b64 	{%r1617, %r1618}, %rd4777;
	shf.l.wrap.b32 	%r1619, %r1618, %r1615, 13;
	shf.l.wrap.b32 	%r1620, %r1615, %r1616, 13;
	mov.b64 	%rd4779, {%r1619, %r1620};
	shr.u64 	%rd4780, %rd4778, 51;
	and.b64  	%rd4781, %rd4777, 2251799813685247;
	add.cc.s64 	%rd4782, %rd4736, %rd4779;
	addc.cc.s64 	%rd4783, %rd4737, %rd4780;
	mov.b64 	{%r1621, %r1622}, %rd4783;
	mov.b64 	{%r1623, %r1624}, %rd4782;
	shf.l.wrap.b32 	%r1625, %r1624, %r1621, 13;
	shf.l.wrap.b32 	%r1626, %r1621, %r1622, 13;
	mov.b64 	%rd4784, {%r1625, %r1626};
	shr.u64 	%rd4785, %rd4783, 51;
	and.b64  	%rd249, %rd4782, 2251799813685247;
	add.cc.s64 	%rd4786, %rd4754, %rd4784;
	addc.cc.s64 	%rd4787, %rd4755, %rd4785;
	mov.b64 	{%r1627, %r1628}, %rd4787;
	mov.b64 	{%r1629, %r1630}, %rd4786;
	shf.l.wrap.b32 	%r1631, %r1630, %r1627, 13;
	shf.l.wrap.b32 	%r1632, %r1627, %r1628, 13;
	mov.b64 	%rd4788, {%r1631, %r1632};
	shr.u64 	%rd4789, %rd4787, 51;
	and.b64  	%rd246, %rd4786, 2251799813685247;
	add.cc.s64 	%rd4790, %rd4772, %rd4788;
	addc.cc.s64 	%rd4791, %rd4773, %rd4789;
	mov.b64 	{%r1633, %r1634}, %rd4791;
	mov.b64 	{%r1635, %r1636}, %rd4790;
	shf.l.wrap.b32 	%r1637, %r1636, %r1633, 13;
	shf.l.wrap.b32 	%r1638, %r1633, %r1634, 13;
	mov.b64 	%rd4792, {%r1637, %r1638};
	and.b64  	%rd244, %rd4790, 2251799813685247;
	mad.lo.s64 	%rd4793, %rd4792, 19, %rd4776;
	shr.u64 	%rd4794, %rd4793, 51;
	and.b64  	%rd242, %rd4793, 2251799813685247;
	add.s64 	%rd243, %rd4794, %rd4781;
	shl.b64 	%rd4795, %rd4793, 1;
	and.b64  	%rd4796, %rd4795, 4503599627370494;
	shl.b64 	%rd4797, %rd243, 1;
	mul.lo.s64 	%rd4798, %rd242, %rd242;
	mul.hi.u64 	%rd4799, %rd242, %rd242;
	mul.lo.s64 	%rd4800, %rd243, 38;
	mul.lo.s64 	%rd4801, %rd244, %rd4800;
	mul.hi.u64 	%rd4802, %rd244, %rd4800;
	mul.lo.s64 	%rd4803, %rd249, 38;
	mul.lo.s64 	%rd4804, %rd246, %rd4803;
	mul.hi.u64 	%rd4805, %rd246, %rd4803;
	add.cc.s64 	%rd4806, %rd4798, %rd4804;
	addc.cc.s64 	%rd4807, %rd4799, %rd4805;
	add.cc.s64 	%rd4808, %rd4806, %rd4801;
	addc.cc.s64 	%rd4809, %rd4807, %rd4802;
	mul.lo.s64 	%rd4810, %rd4796, %rd243;
	mul.hi.u64 	%rd4811, %rd4796, %rd243;
	mul.lo.s64 	%rd4812, %rd244, %rd4803;
	mul.hi.u64 	%rd4813, %rd244, %rd4803;
	mul.lo.s64 	%rd248, %rd246, 19;
	mul.lo.s64 	%rd4814, %rd246, %rd248;
	mul.hi.u64 	%rd4815, %rd246, %rd248;
	mul.lo.s64 	%rd4816, %rd249, %rd4796;
	mul.hi.u64 	%rd4817, %rd249, %rd4796;
	mul.lo.s64 	%rd4818, %rd243, %rd243;
	mul.hi.u64 	%rd4819, %rd243, %rd243;
	mul.lo.s64 	%rd4820, %rd246, 38;
	mul.lo.s64 	%rd4821, %rd244, %rd4820;
	mul.hi.u64 	%rd4822, %rd244, %rd4820;
	mul.lo.s64 	%rd4823, %rd246, %rd4796;
	mul.hi.u64 	%rd4824, %rd246, %rd4796;
	mul.lo.s64 	%rd4825, %rd249, %rd4797;
	mul.hi.u64 	%rd4826, %rd249, %rd4797;
	mul.lo.s64 	%rd251, %rd244, 19;
	mul.lo.s64 	%rd4827, %rd244, %rd251;
	mul.hi.u64 	%rd4828, %rd244, %rd251;
	mul.lo.s64 	%rd4829, %rd244, %rd4796;
	mul.hi.u64 	%rd4830, %rd244, %rd4796;
	mul.lo.s64 	%rd4831, %rd246, %rd4797;
	mul.hi.u64 	%rd4832, %rd246, %rd4797;
	mul.lo.s64 	%rd4833, %rd249, %rd249;
	mul.hi.u64 	%rd4834, %rd249, %rd249;
	mov.b64 	{%r1639, %r1640}, %rd4809;
	mov.b64 	{%r1641, %r1642}, %rd4808;
	shf.l.wrap.b32 	%r1643, %r1642, %r1639, 13;
	shf.l.wrap.b32 	%r1644, %r1639, %r1640, 13;
	mov.b64 	%rd4835, {%r1643, %r1644};
	and.b64  	%rd4836, %rd4808, 2251799813685247;
	add.cc.s64 	%rd4837, %rd4814, %rd4812;
	addc.cc.s64 	%rd4838, %rd4815, %rd4813;
	add.cc.s64 	%rd4839, %rd4837, %rd4810;
	addc.cc.s64 	%rd4840, %rd4838, %rd4811;
	add.cc.s64 	%rd4841, %rd4839, %rd4835;
	addc.cc.s64 	%rd4842, %rd4840, 0;
	mov.b64 	{%r1645, %r1646}, %rd4842;
	mov.b64 	{%r1647, %r1648}, %rd4841;
	shf.l.wrap.b32 	%r1649, %r1648, %r1645, 13;
	shf.l.wrap.b32 	%r1650, %r1645, %r1646, 13;
	mov.b64 	%rd4843, {%r1649, %r1650};
	shr.u64 	%rd4844, %rd4842, 51;
	and.b64  	%rd4845, %rd4841, 2251799813685247;
	add.cc.s64 	%rd4846, %rd4818, %rd4821;
	addc.cc.s64 	%rd4847, %rd4819, %rd4822;
	add.cc.s64 	%rd4848, %rd4846, %rd4816;
	addc.cc.s64 	%rd4849, %rd4847, %rd4817;
	add.cc.s64 	%rd10963, %rd4848, %rd4843;
	addc.cc.s64 	%rd4850, %rd4849, %rd4844;
	mov.b64 	{%r1651, %r1652}, %rd4850;
	mov.b64 	{%r1653, %r1654}, %rd10963;
	shf.l.wrap.b32 	%r1655, %r1654, %r1651, 13;
	shf.l.wrap.b32 	%r1656, %r1651, %r1652, 13;
	mov.b64 	%rd4851, {%r1655, %r1656};
	shr.u64 	%rd4852, %rd4850, 51;
	add.cc.s64 	%rd4853, %rd4823, %rd4827;
	addc.cc.s64 	%rd4854, %rd4824, %rd4828;
	add.cc.s64 	%rd4855, %rd4853, %rd4825;
	addc.cc.s64 	%rd4856, %rd4854, %rd4826;
	add.cc.s64 	%rd10964, %rd4855, %rd4851;
	addc.cc.s64 	%rd4857, %rd4856, %rd4852;
	mov.b64 	{%r1657, %r1658}, %rd4857;
	mov.b64 	{%r1659, %r1660}, %rd10964;
	shf.l.wrap.b32 	%r1661, %r1660, %r1657, 13;
	shf.l.wrap.b32 	%r1662, %r1657, %r1658, 13;
	mov.b64 	%rd4858, {%r1661, %r1662};
	shr.u64 	%rd4859, %rd4857, 51;
	add.cc.s64 	%rd4860, %rd4829, %rd4833;
	addc.cc.s64 	%rd4861, %rd4830, %rd4834;
	add.cc.s64 	%rd4862, %rd4860, %rd4831;
	addc.cc.s64 	%rd4863, %rd4861, %rd4832;
	add.cc.s64 	%rd10965, %rd4862, %rd4858;
	addc.cc.s64 	%rd4864, %rd4863, %rd4859;
	mov.b64 	{%r1663, %r1664}, %rd4864;
	mov.b64 	{%r1665, %r1666}, %rd10965;
	shf.l.wrap.b32 	%r1667, %r1666, %r1663, 13;
	shf.l.wrap.b32 	%r1668, %r1663, %r1664, 13;
	mov.b64 	%rd4865, {%r1667, %r1668};
	mad.lo.s64 	%rd4866, %rd4865, 19, %rd4836;
	shr.u64 	%rd4867, %rd4866, 51;
	add.s64 	%rd10966, %rd4867, %rd4845;
	and.b64  	%rd10962, %rd4866, 2251799813685247;
	mov.b32 	%r4888, 1;
$L__BB1_17:
	and.b64  	%rd4868, %rd10965, 2251799813685247;
	and.b64  	%rd4869, %rd10964, 2251799813685247;
	and.b64  	%rd4870, %rd10963, 2251799813685247;
	shl.b64 	%rd4871, %rd10962, 1;
	shl.b64 	%rd4872, %rd10966, 1;
	mul.lo.s64 	%rd4873, %rd10962, %rd10962;
	mul.hi.u64 	%rd4874, %rd10962, %rd10962;
	mul.lo.s64 	%rd4875, %rd10966, 38;
	mul.lo.s64 	%rd4876, %rd4868, %rd4875;
	mul.hi.u64 	%rd4877, %rd4868, %rd4875;
	mul.lo.s64 	%rd4878, %rd4870, 38;
	mul.lo.s64 	%rd4879, %rd4878, %rd4869;
	mul.hi.u64 	%rd4880, %rd4878, %rd4869;
	add.cc.s64 	%rd4881, %rd4879, %rd4873;
	addc.cc.s64 	%rd4882, %rd4880, %rd4874;
	add.cc.s64 	%rd4883, %rd4881, %rd4876;
	addc.cc.s64 	%rd4884, %rd4882, %rd4877;
	mul.lo.s64 	%rd4885, %rd4871, %rd10966;
	mul.hi.u64 	%rd4886, %rd4871, %rd10966;
	mul.lo.s64 	%rd4887, %rd4868, %rd4878;
	mul.hi.u64 	%rd4888, %rd4868, %rd4878;
	add.cc.s64 	%rd4889, %rd4887, %rd4885;
	addc.cc.s64 	%rd4890, %rd4888, %rd4886;
	mul.lo.s64 	%rd4891, %rd4869, 19;
	mul.lo.s64 	%rd4892, %rd4891, %rd4869;
	mul.hi.u64 	%rd4893, %rd4891, %rd4869;
	add.cc.s64 	%rd4894, %rd4889, %rd4892;
	addc.cc.s64 	%rd4895, %rd4890, %rd4893;
	mul.lo.s64 	%rd4896, %rd4870, %rd4871;
	mul.hi.u64 	%rd4897, %rd4870, %rd4871;
	mul.lo.s64 	%rd4898, %rd10966, %rd10966;
	mul.hi.u64 	%rd4899, %rd10966, %rd10966;
	add.cc.s64 	%rd4900, %rd4896, %rd4898;
	addc.cc.s64 	%rd4901, %rd4897, %rd4899;
	mul.lo.s64 	%rd4902, %rd4869, 38;
	mul.lo.s64 	%rd4903, %rd4902, %rd4868;
	mul.hi.u64 	%rd4904, %rd4902, %rd4868;
	add.cc.s64 	%rd4905, %rd4900, %rd4903;
	addc.cc.s64 	%rd4906, %rd4901, %rd4904;
	mul.lo.s64 	%rd4907, %rd4869, %rd4871;
	mul.hi.u64 	%rd4908, %rd4869, %rd4871;
	mul.lo.s64 	%rd4909, %rd4870, %rd4872;
	mul.hi.u64 	%rd4910, %rd4870, %rd4872;
	add.cc.s64 	%rd4911, %rd4907, %rd4909;
	addc.cc.s64 	%rd4912, %rd4908, %rd4910;
	mul.lo.s64 	%rd4913, %rd4868, 19;
	mul.lo.s64 	%rd4914, %rd4913, %rd4868;
	mul.hi.u64 	%rd4915, %rd4913, %rd4868;
	add.cc.s64 	%rd4916, %rd4911, %rd4914;
	addc.cc.s64 	%rd4917, %rd4912, %rd4915;
	mul.lo.s64 	%rd4918, %rd4868, %rd4871;
	mul.hi.u64 	%rd4919, %rd4868, %rd4871;
	mul.lo.s64 	%rd4920, %rd4869, %rd4872;
	mul.hi.u64 	%rd4921, %rd4869, %rd4872;
	mul.lo.s64 	%rd4922, %rd4870, %rd4870;
	mul.hi.u64 	%rd4923, %rd4870, %rd4870;
	mov.b64 	{%r1669, %r1670}, %rd4884;
	mov.b64 	{%r1671, %r1672}, %rd4883;
	shf.l.wrap.b32 	%r1673, %r1672, %r1669, 13;
	shf.l.wrap.b32 	%r1674, %r1669, %r1670, 13;
	mov.b64 	%rd4924, {%r1673, %r1674};
	and.b64  	%rd4925, %rd4883, 2251799813685247;
	add.cc.s64 	%rd4926, %rd4894, %rd4924;
	addc.cc.s64 	%rd4927, %rd4895, 0;
	mov.b64 	{%r1675, %r1676}, %rd4927;
	mov.b64 	{%r1677, %r1678}, %rd4926;
	shf.l.wrap.b32 	%r1679, %r1678, %r1675, 13;
	shf.l.wrap.b32 	%r1680, %r1675, %r1676, 13;
	mov.b64 	%rd4928, {%r1679, %r1680};
	and.b64  	%rd4929, %rd4926, 2251799813685247;
	add.cc.s64 	%rd10963, %rd4905, %rd4928;
	addc.cc.s64 	%rd263, %rd4906, 0;
	mov.b64 	{%r1681, %r1682}, %rd263;
	mov.b64 	{%r1683, %r1684}, %rd10963;
	shf.l.wrap.b32 	%r1685, %r1684, %r1681, 13;
	shf.l.wrap.b32 	%r1686, %r1681, %r1682, 13;
	mov.b64 	%rd4930, {%r1685, %r1686};
	add.cc.s64 	%rd10964, %rd4916, %rd4930;
	addc.cc.s64 	%rd266, %rd4917, 0;
	mov.b64 	{%r1687, %r1688}, %rd266;
	mov.b64 	{%r1689, %r1690}, %rd10964;
	shf.l.wrap.b32 	%r1691, %r1690, %r1687, 13;
	shf.l.wrap.b32 	%r1692, %r1687, %r1688, 13;
	mov.b64 	%rd4931, {%r1691, %r1692};
	shr.u64 	%rd4932, %rd266, 51;
	add.cc.s64 	%rd4933, %rd4920, %rd4922;
	addc.cc.s64 	%rd4934, %rd4921, %rd4923;
	add.cc.s64 	%rd4935, %rd4933, %rd4918;
	addc.cc.s64 	%rd4936, %rd4934, %rd4919;
	add.cc.s64 	%rd10965, %rd4935, %rd4931;
	addc.cc.s64 	%rd269, %rd4936, %rd4932;
	mov.b64 	{%r1693, %r1694}, %rd269;
	mov.b64 	{%r1695, %r1696}, %rd10965;
	shf.l.wrap.b32 	%r1697, %r1696, %r1693, 13;
	shf.l.wrap.b32 	%r1698, %r1693, %r1694, 13;
	mov.b64 	%rd4937, {%r1697, %r1698};
	mad.lo.s64 	%rd4938, %rd4937, 19, %rd4925;
	shr.u64 	%rd4939, %rd4938, 51;
	add.s64 	%rd10966, %rd4939, %rd4929;
	add.s32 	%r4888, %r4888, 1;
	and.b64  	%rd10962, %rd4938, 2251799813685247;
	setp.ne.s32 	%p39, %r4888, 10;
	@%p39 bra 	$L__BB1_17;
	mul.lo.s64 	%rd4940, %rd243, 19;
	mul.lo.s64 	%rd273, %rd249, 19;
	mul.lo.s64 	%rd4941, %rd10962, %rd242;
	mul.hi.u64 	%rd4942, %rd10962, %rd242;
	mul.lo.s64 	%rd4943, %rd10966, %rd251;
	mul.hi.u64 	%rd4944, %rd10966, %rd251;
	add.cc.s64 	%rd4945, %rd4941, %rd4943;
	addc.cc.s64 	%rd4946, %rd4942, %rd4944;
	and.b64  	%rd4947, %rd10963, 2251799813685247;
	mul.lo.s64 	%rd4948, %rd4947, %rd248;
	mul.hi.u64 	%rd4949, %rd4947, %rd248;
	add.cc.s64 	%rd4950, %rd4945, %rd4948;
	addc.cc.s64 	%rd4951, %rd4946, %rd4949;
	and.b64  	%rd4952, %rd10964, 2251799813685247;
	mul.lo.s64 	%rd4953, %rd4952, %rd273;
	mul.hi.u64 	%rd4954, %rd4952, %rd273;
	add.cc.s64 	%rd4955, %rd4950, %rd4953;
	addc.cc.s64 	%rd4956, %rd4951, %rd4954;
	and.b64  	%rd4957, %rd10965, 2251799813685247;
	mul.lo.s64 	%rd4958, %rd4957, %rd4940;
	mul.hi.u64 	%rd4959, %rd4957, %rd4940;
	add.cc.s64 	%rd4960, %rd4955, %rd4958;
	addc.cc.s64 	%rd4961, %rd4956, %rd4959;
	mul.lo.s64 	%rd4962, %rd10962, %rd243;
	mul.hi.u64 	%rd4963, %rd10962, %rd243;
	mul.lo.s64 	%rd4964, %rd10966, %rd242;
	mul.hi.u64 	%rd4965, %rd10966, %rd242;
	add.cc.s64 	%rd4966, %rd4962, %rd4964;
	addc.cc.s64 	%rd4967, %rd4963, %rd4965;
	mul.lo.s64 	%rd4968, %rd4947, %rd251;
	mul.hi.u64 	%rd4969, %rd4947, %rd251;
	add.cc.s64 	%rd4970, %rd4966, %rd4968;
	addc.cc.s64 	%rd4971, %rd4967, %rd4969;
	mul.lo.s64 	%rd4972, %rd4952, %rd248;
	mul.hi.u64 	%rd4973, %rd4952, %rd248;
	add.cc.s64 	%rd4974, %rd4970, %rd4972;
	addc.cc.s64 	%rd4975, %rd4971, %rd4973;
	mul.lo.s64 	%rd4976, %rd4957, %rd273;
	mul.hi.u64 	%rd4977, %rd4957, %rd273;
	add.cc.s64 	%rd4978, %rd4974, %rd4976;
	addc.cc.s64 	%rd4979, %rd4975, %rd4977;
	mul.lo.s64 	%rd4980, %rd249, %rd10962;
	mul.hi.u64 	%rd4981, %rd249, %rd10962;
	mul.lo.s64 	%rd4982, %rd10966, %rd243;
	mul.hi.u64 	%rd4983, %rd10966, %rd243;
	add.cc.s64 	%rd4984, %rd4980, %rd4982;
	addc.cc.s64 	%rd4985, %rd4981, %rd4983;
	mul.lo.s64 	%rd4986, %rd4947, %rd242;
	mul.hi.u64 	%rd4987, %rd4947, %rd242;
	add.cc.s64 	%rd4988, %rd4984, %rd4986;
	addc.cc.s64 	%rd4989, %rd4985, %rd4987;
	mul.lo.s64 	%rd4990, %rd4952, %rd251;
	mul.hi.u64 	%rd4991, %rd4952, %rd251;
	add.cc.s64 	%rd4992, %rd4988, %rd4990;
	addc.cc.s64 	%rd4993, %rd4989, %rd4991;
	mul.lo.s64 	%rd4994, %rd4957, %rd248;
	mul.hi.u64 	%rd4995, %rd4957, %rd248;
	add.cc.s64 	%rd4996, %rd4992, %rd4994;
	addc.cc.s64 	%rd4997, %rd4993, %rd4995;
	mul.lo.s64 	%rd4998, %rd246, %rd10962;
	mul.hi.u64 	%rd4999, %rd246, %rd10962;
	mul.lo.s64 	%rd5000, %rd249, %rd10966;
	mul.hi.u64 	%rd5001, %rd249, %rd10966;
	add.cc.s64 	%rd5002, %rd4998, %rd5000;
	addc.cc.s64 	%rd5003, %rd4999, %rd5001;
	mul.lo.s64 	%rd5004, %rd4947, %rd243;
	mul.hi.u64 	%rd5005, %rd4947, %rd243;
	add.cc.s64 	%rd5006, %rd5002, %rd5004;
	addc.cc.s64 	%rd5007, %rd5003, %rd5005;
	mul.lo.s64 	%rd5008, %rd4952, %rd242;
	mul.hi.u64 	%rd5009, %rd4952, %rd242;
	add.cc.s64 	%rd5010, %rd5006, %rd5008;
	addc.cc.s64 	%rd5011, %rd5007, %rd5009;
	mul.lo.s64 	%rd5012, %rd4957, %rd251;
	mul.hi.u64 	%rd5013, %rd4957, %rd251;
	add.cc.s64 	%rd5014, %rd5010, %rd5012;
	addc.cc.s64 	%rd5015, %rd5011, %rd5013;
	mul.lo.s64 	%rd5016, %rd244, %rd10962;
	mul.hi.u64 	%rd5017, %rd244, %rd10962;
	mul.lo.s64 	%rd5018, %rd246, %rd10966;
	mul.hi.u64 	%rd5019, %rd246, %rd10966;
	add.cc.s64 	%rd5020, %rd5016, %rd5018;
	addc.cc.s64 	%rd5021, %rd5017, %rd5019;
	mul.lo.s64 	%rd5022, %rd4947, %rd249;
	mul.hi.u64 	%rd5023, %rd4947, %rd249;
	add.cc.s64 	%rd5024, %rd5020, %rd5022;
	addc.cc.s64 	%rd5025, %rd5021, %rd5023;
	mul.lo.s64 	%rd5026, %rd4952, %rd243;
	mul.hi.u64 	%rd5027, %rd4952, %rd243;
	add.cc.s64 	%rd5028, %rd5024, %rd5026;
	addc.cc.s64 	%rd5029, %rd5025, %rd5027;
	mul.lo.s64 	%rd5030, %rd4957, %rd242;
	mul.hi.u64 	%rd5031, %rd4957, %rd242;
	add.cc.s64 	%rd5032, %rd5028, %rd5030;
	addc.cc.s64 	%rd5033, %rd5029, %rd5031;
	mov.b64 	{%r1700, %r1701}, %rd4961;
	mov.b64 	{%r1702, %r1703}, %rd4960;
	shf.l.wrap.b32 	%r1704, %r1703, %r1700, 13;
	shf.l.wrap.b32 	%r1705, %r1700, %r1701, 13;
	mov.b64 	%rd5034, {%r1704, %r1705};
	shr.u64 	%rd5035, %rd4961, 51;
	and.b64  	%rd5036, %rd4960, 2251799813685247;
	add.cc.s64 	%rd5037, %rd4978, %rd5034;
	addc.cc.s64 	%rd5038, %rd4979, %rd5035;
	mov.b64 	{%r1706, %r1707}, %rd5038;
	mov.b64 	{%r1708, %r1709}, %rd5037;
	shf.l.wrap.b32 	%r1710, %r1709, %r1706, 13;
	shf.l.wrap.b32 	%r1711, %r1706, %r1707, 13;
	mov.b64 	%rd5039, {%r1710, %r1711};
	shr.u64 	%rd5040, %rd5038, 51;
	and.b64  	%rd5041, %rd5037, 2251799813685247;
	add.cc.s64 	%rd5042, %rd4996, %rd5039;
	addc.cc.s64 	%rd5043, %rd4997, %rd5040;
	mov.b64 	{%r1712, %r1713}, %rd5043;
	mov.b64 	{%r1714, %r1715}, %rd5042;
	shf.l.wrap.b32 	%r1716, %r1715, %r1712, 13;
	shf.l.wrap.b32 	%r1717, %r1712, %r1713, 13;
	mov.b64 	%rd5044, {%r1716, %r1717};
	shr.u64 	%rd5045, %rd5043, 51;
	and.b64  	%rd282, %rd5042, 2251799813685247;
	add.cc.s64 	%rd5046, %rd5014, %rd5044;
	addc.cc.s64 	%rd5047, %rd5015, %rd5045;
	mov.b64 	{%r1718, %r1719}, %rd5047;
	mov.b64 	{%r1720, %r1721}, %rd5046;
	shf.l.wrap.b32 	%r1722, %r1721, %r1718, 13;
	shf.l.wrap.b32 	%r1723, %r1718, %r1719, 13;
	mov.b64 	%rd5048, {%r1722, %r1723};
	shr.u64 	%rd5049, %rd5047, 51;
	and.b64  	%rd279, %rd5046, 2251799813685247;
	add.cc.s64 	%rd5050, %rd5032, %rd5048;
	addc.cc.s64 	%rd5051, %rd5033, %rd5049;
	mov.b64 	{%r1724, %r1725}, %rd5051;
	mov.b64 	{%r1726, %r1727}, %rd5050;
	shf.l.wrap.b32 	%r1728, %r1727, %r1724, 13;
	shf.l.wrap.b32 	%r1729, %r1724, %r1725, 13;
	mov.b64 	%rd5052, {%r1728, %r1729};
	and.b64  	%rd277, %rd5050, 2251799813685247;
	mad.lo.s64 	%rd5053, %rd5052, 19, %rd5036;
	shr.u64 	%rd5054, %rd5053, 51;
	and.b64  	%rd275, %rd5053, 2251799813685247;
	add.s64 	%rd276, %rd5054, %rd5041;
	shl.b64 	%rd5055, %rd5053, 1;
	and.b64  	%rd5056, %rd5055, 4503599627370494;
	shl.b64 	%rd5057, %rd276, 1;
	mul.lo.s64 	%rd5058, %rd275, %rd275;
	mul.hi.u64 	%rd5059, %rd275, %rd275;
	mul.lo.s64 	%rd5060, %rd276, 38;
	mul.lo.s64 	%rd5061, %rd277, %rd5060;
	mul.hi.u64 	%rd5062, %rd277, %rd5060;
	mul.lo.s64 	%rd5063, %rd282, 38;
	mul.lo.s64 	%rd5064, %rd279, %rd5063;
	mul.hi.u64 	%rd5065, %rd279, %rd5063;
	add.cc.s64 	%rd5066, %rd5058, %rd5064;
	addc.cc.s64 	%rd5067, %rd5059, %rd5065;
	add.cc.s64 	%rd5068, %rd5066, %rd5061;
	addc.cc.s64 	%rd5069, %rd5067, %rd5062;
	mul.lo.s64 	%rd5070, %rd5056, %rd276;
	mul.hi.u64 	%rd5071, %rd5056, %rd276;
	mul.lo.s64 	%rd5072, %rd277, %rd5063;
	mul.hi.u64 	%rd5073, %rd277, %rd5063;
	mul.lo.s64 	%rd281, %rd279, 19;
	mul.lo.s64 	%rd5074, %rd279, %rd281;
	mul.hi.u64 	%rd5075, %rd279, %rd281;
	mul.lo.s64 	%rd5076, %rd282, %rd5056;
	mul.hi.u64 	%rd5077, %rd282, %rd5056;
	mul.lo.s64 	%rd5078, %rd276, %rd276;
	mul.hi.u64 	%rd5079, %rd276, %rd276;
	mul.lo.s64 	%rd5080, %rd279, 38;
	mul.lo.s64 	%rd5081, %rd277, %rd5080;
	mul.hi.u64 	%rd5082, %rd277, %rd5080;
	mul.lo.s64 	%rd5083, %rd279, %rd5056;
	mul.hi.u64 	%rd5084, %rd279, %rd5056;
	mul.lo.s64 	%rd5085, %rd282, %rd5057;
	mul.hi.u64 	%rd5086, %rd282, %rd5057;
	mul.lo.s64 	%rd284, %rd277, 19;
	mul.lo.s64 	%rd5087, %rd277, %rd284;
	mul.hi.u64 	%rd5088, %rd277, %rd284;
	mul.lo.s64 	%rd5089, %rd277, %rd5056;
	mul.hi.u64 	%rd5090, %rd277, %rd5056;
	mul.lo.s64 	%rd5091, %rd279, %rd5057;
	mul.hi.u64 	%rd5092, %rd279, %rd5057;
	mul.lo.s64 	%rd5093, %rd282, %rd282;
	mul.hi.u64 	%rd5094, %rd282, %rd282;
	mov.b64 	{%r1730, %r1731}, %rd5069;
	mov.b64 	{%r1732, %r1733}, %rd5068;
	shf.l.wrap.b32 	%r1734, %r1733, %r1730, 13;
	shf.l.wrap.b32 	%r1735, %r1730, %r1731, 13;
	mov.b64 	%rd5095, {%r1734, %r1735};
	and.b64  	%rd5096, %rd5068, 2251799813685247;
	add.cc.s64 	%rd5097, %rd5074, %rd5072;
	addc.cc.s64 	%rd5098, %rd5075, %rd5073;
	add.cc.s64 	%rd5099, %rd5097, %rd5070;
	addc.cc.s64 	%rd5100, %rd5098, %rd5071;
	add.cc.s64 	%rd5101, %rd5099, %rd5095;
	addc.cc.s64 	%rd5102, %rd5100, 0;
	mov.b64 	{%r1736, %r1737}, %rd5102;
	mov.b64 	{%r1738, %r1739}, %rd5101;
	shf.l.wrap.b32 	%r1740, %r1739, %r1736, 13;
	shf.l.wrap.b32 	%r1741, %r1736, %r1737, 13;
	mov.b64 	%rd5103, {%r1740, %r1741};
	shr.u64 	%rd5104, %rd5102, 51;
	and.b64  	%rd5105, %rd5101, 2251799813685247;
	add.cc.s64 	%rd5106, %rd5078, %rd5081;
	addc.cc.s64 	%rd5107, %rd5079, %rd5082;
	add.cc.s64 	%rd5108, %rd5106, %rd5076;
	addc.cc.s64 	%rd5109, %rd5107, %rd5077;
	add.cc.s64 	%rd10968, %rd5108, %rd5103;
	addc.cc.s64 	%rd5110, %rd5109, %rd5104;
	mov.b64 	{%r1742, %r1743}, %rd5110;
	mov.b64 	{%r1744, %r1745}, %rd10968;
	shf.l.wrap.b32 	%r1746, %r1745, %r1742, 13;
	shf.l.wrap.b32 	%r1747, %r1742, %r1743, 13;
	mov.b64 	%rd5111, {%r1746, %r1747};
	shr.u64 	%rd5112, %rd5110, 51;
	add.cc.s64 	%rd5113, %rd5083, %rd5087;
	addc.cc.s64 	%rd5114, %rd5084, %rd5088;
	add.cc.s64 	%rd5115, %rd5113, %rd5085;
	addc.cc.s64 	%rd5116, %rd5114, %rd5086;
	add.cc.s64 	%rd10969, %rd5115, %rd5111;
	addc.cc.s64 	%rd5117, %rd5116, %rd5112;
	mov.b64 	{%r1748, %r1749}, %rd5117;
	mov.b64 	{%r1750, %r1751}, %rd10969;
	shf.l.wrap.b32 	%r1752, %r1751, %r1748, 13;
	shf.l.wrap.b32 	%r1753, %r1748, %r1749, 13;
	mov.b64 	%rd5118, {%r1752, %r1753};
	shr.u64 	%rd5119, %rd5117, 51;
	add.cc.s64 	%rd5120, %rd5089, %rd5093;
	addc.cc.s64 	%rd5121, %rd5090, %rd5094;
	add.cc.s64 	%rd5122, %rd5120, %rd5091;
	addc.cc.s64 	%rd5123, %rd5121, %rd5092;
	add.cc.s64 	%rd10970, %rd5122, %rd5118;
	addc.cc.s64 	%rd5124, %rd5123, %rd5119;
	mov.b64 	{%r1754, %r1755}, %rd5124;
	mov.b64 	{%r1756, %r1757}, %rd10970;
	shf.l.wrap.b32 	%r1758, %r1757, %r1754, 13;
	shf.l.wrap.b32 	%r1759, %r1754, %r1755, 13;
	mov.b64 	%rd5125, {%r1758, %r1759};
	mad.lo.s64 	%rd5126, %rd5125, 19, %rd5096;
	shr.u64 	%rd5127, %rd5126, 51;
	add.s64 	%rd10971, %rd5127, %rd5105;
	and.b64  	%rd10967, %rd5126, 2251799813685247;
	mov.b32 	%r4889, 1;
$L__BB1_19:
	and.b64  	%rd5128, %rd10970, 2251799813685247;
	and.b64  	%rd5129, %rd10969, 2251799813685247;
	and.b64  	%rd5130, %rd10968, 2251799813685247;
	shl.b64 	%rd5131, %rd10967, 1;
	shl.b64 	%rd5132, %rd10971, 1;
	mul.lo.s64 	%rd5133, %rd10967, %rd10967;
	mul.hi.u64 	%rd5134, %rd10967, %rd10967;
	mul.lo.s64 	%rd5135, %rd10971, 38;
	mul.lo.s64 	%rd5136, %rd5128, %rd5135;
	mul.hi.u64 	%rd5137, %rd5128, %rd5135;
	mul.lo.s64 	%rd5138, %rd5130, 38;
	mul.lo.s64 	%rd5139, %rd5138, %rd5129;
	mul.hi.u64 	%rd5140, %rd5138, %rd5129;
	add.cc.s64 	%rd5141, %rd5139, %rd5133;
	addc.cc.s64 	%rd5142, %rd5140, %rd5134;
	add.cc.s64 	%rd5143, %rd5141, %rd5136;
	addc.cc.s64 	%rd5144, %rd5142, %rd5137;
	mul.lo.s64 	%rd5145, %rd5131, %rd10971;
	mul.hi.u64 	%rd5146, %rd5131, %rd10971;
	mul.lo.s64 	%rd5147, %rd5128, %rd5138;
	mul.hi.u64 	%rd5148, %rd5128, %rd5138;
	add.cc.s64 	%rd5149, %rd5147, %rd5145;
	addc.cc.s64 	%rd5150, %rd5148, %rd5146;
	mul.lo.s64 	%rd5151, %rd5129, 19;
	mul.lo.s64 	%rd5152, %rd5151, %rd5129;
	mul.hi.u64 	%rd5153, %rd5151, %rd5129;
	add.cc.s64 	%rd5154, %rd5149, %rd5152;
	addc.cc.s64 	%rd5155, %rd5150, %rd5153;
	mul.lo.s64 	%rd5156, %rd5130, %rd5131;
	mul.hi.u64 	%rd5157, %rd5130, %rd5131;
	mul.lo.s64 	%rd5158, %rd10971, %rd10971;
	mul.hi.u64 	%rd5159, %rd10971, %rd10971;
	add.cc.s64 	%rd5160, %rd5156, %rd5158;
	addc.cc.s64 	%rd5161, %rd5157, %rd5159;
	mul.lo.s64 	%rd5162, %rd5129, 38;
	mul.lo.s64 	%rd5163, %rd5162, %rd5128;
	mul.hi.u64 	%rd5164, %rd5162, %rd5128;
	add.cc.s64 	%rd5165, %rd5160, %rd5163;
	addc.cc.s64 	%rd5166, %rd5161, %rd5164;
	mul.lo.s64 	%rd5167, %rd5129, %rd5131;
	mul.hi.u64 	%rd5168, %rd5129, %rd5131;
	mul.lo.s64 	%rd5169, %rd5130, %rd5132;
	mul.hi.u64 	%rd5170, %rd5130, %rd5132;
	add.cc.s64 	%rd5171, %rd5167, %rd5169;
	addc.cc.s64 	%rd5172, %rd5168, %rd5170;
	mul.lo.s64 	%rd5173, %rd5128, 19;
	mul.lo.s64 	%rd5174, %rd5173, %rd5128;
	mul.hi.u64 	%rd5175, %rd5173, %rd5128;
	add.cc.s64 	%rd5176, %rd5171, %rd5174;
	addc.cc.s64 	%rd5177, %rd5172, %rd5175;
	mul.lo.s64 	%rd5178, %rd5128, %rd5131;
	mul.hi.u64 	%rd5179, %rd5128, %rd5131;
	mul.lo.s64 	%rd5180, %rd5129, %rd5132;
	mul.hi.u64 	%rd5181, %rd5129, %rd5132;
	mul.lo.s64 	%rd5182, %rd5130, %rd5130;
	mul.hi.u64 	%rd5183, %rd5130, %rd5130;
	mov.b64 	{%r1760, %r1761}, %rd5144;
	mov.b64 	{%r1762, %r1763}, %rd5143;
	shf.l.wrap.b32 	%r1764, %r1763, %r1760, 13;
	shf.l.wrap.b32 	%r1765, %r1760, %r1761, 13;
	mov.b64 	%rd5184, {%r1764, %r1765};
	and.b64  	%rd5185, %rd5143, 2251799813685247;
	add.cc.s64 	%rd5186, %rd5154, %rd5184;
	addc.cc.s64 	%rd5187, %rd5155, 0;
	mov.b64 	{%r1766, %r1767}, %rd5187;
	mov.b64 	{%r1768, %r1769}, %rd5186;
	shf.l.wrap.b32 	%r1770, %r1769, %r1766, 13;
	shf.l.wrap.b32 	%r1771, %r1766, %r1767, 13;
	mov.b64 	%rd5188, {%r1770, %r1771};
	and.b64  	%rd5189, %rd5186, 2251799813685247;
	add.cc.s64 	%rd10968, %rd5165, %rd5188;
	addc.cc.s64 	%rd296, %rd5166, 0;
	mov.b64 	{%r1772, %r1773}, %rd296;
	mov.b64 	{%r1774, %r1775}, %rd10968;
	shf.l.wrap.b32 	%r1776, %r1775, %r1772, 13;
	shf.l.wrap.b32 	%r1777, %r1772, %r1773, 13;
	mov.b64 	%rd5190, {%r1776, %r1777};
	add.cc.s64 	%rd10969, %rd5176, %rd5190;
	addc.cc.s64 	%rd299, %rd5177, 0;
	mov.b64 	{%r1778, %r1779}, %rd299;
	mov.b64 	{%r1780, %r1781}, %rd10969;
	shf.l.wrap.b32 	%r1782, %r1781, %r1778, 13;
	shf.l.wrap.b32 	%r1783, %r1778, %r1779, 13;
	mov.b64 	%rd5191, {%r1782, %r1783};
	shr.u64 	%rd5192, %rd299, 51;
	add.cc.s64 	%rd5193, %rd5180, %rd5182;
	addc.cc.s64 	%rd5194, %rd5181, %rd5183;
	add.cc.s64 	%rd5195, %rd5193, %rd5178;
	addc.cc.s64 	%rd5196, %rd5194, %rd5179;
	add.cc.s64 	%rd10970, %rd5195, %rd5191;
	addc.cc.s64 	%rd302, %rd5196, %rd5192;
	mov.b64 	{%r1784, %r1785}, %rd302;
	mov.b64 	{%r1786, %r1787}, %rd10970;
	shf.l.wrap.b32 	%r1788, %r1787, %r1784, 13;
	shf.l.wrap.b32 	%r1789, %r1784, %r1785, 13;
	mov.b64 	%rd5197, {%r1788, %r1789};
	mad.lo.s64 	%rd5198, %rd5197, 19, %rd5185;
	shr.u64 	%rd5199, %rd5198, 51;
	add.s64 	%rd10971, %rd5199, %rd5189;
	add.s32 	%r4889, %r4889, 1;
	and.b64  	%rd10967, %rd5198, 2251799813685247;
	setp.ne.s32 	%p40, %r4889, 20;
	@%p40 bra 	$L__BB1_19;
	mul.lo.s64 	%rd5200, %rd276, 19;
	mul.lo.s64 	%rd5201, %rd282, 19;
	mul.lo.s64 	%rd5202, %rd10967, %rd275;
	mul.hi.u64 	%rd5203, %rd10967, %rd275;
	mul.lo.s64 	%rd5204, %rd10971, %rd284;
	mul.hi.u64 	%rd5205, %rd10971, %rd284;
	add.cc.s64 	%rd5206, %rd5202, %rd5204;
	addc.cc.s64 	%rd5207, %rd5203, %rd5205;
	and.b64  	%rd5208, %rd10968, 2251799813685247;
	mul.lo.s64 	%rd5209, %rd5208, %rd281;
	mul.hi.u64 	%rd5210, %rd5208, %rd281;
	add.cc.s64 	%rd5211, %rd5206, %rd5209;
	addc.cc.s64 	%rd5212, %rd5207, %rd5210;
	and.b64  	%rd5213, %rd10969, 2251799813685247;
	mul.lo.s64 	%rd5214, %rd5213, %rd5201;
	mul.hi.u64 	%rd5215, %rd5213, %rd5201;
	add.cc.s64 	%rd5216, %rd5211, %rd5214;
	addc.cc.s64 	%rd5217, %rd5212, %rd5215;
	and.b64  	%rd5218, %rd10970, 2251799813685247;
	mul.lo.s64 	%rd5219, %rd5218, %rd5200;
	mul.hi.u64 	%rd5220, %rd5218, %rd5200;
	add.cc.s64 	%rd5221, %rd5216, %rd5219;
	addc.cc.s64 	%rd5222, %rd5217, %rd5220;
	mul.lo.s64 	%rd5223, %rd10967, %rd276;
	mul.hi.u64 	%rd5224, %rd10967, %rd276;
	mul.lo.s64 	%rd5225, %rd10971, %rd275;
	mul.hi.u64 	%rd5226, %rd10971, %rd275;
	add.cc.s64 	%rd5227, %rd5223, %rd5225;
	addc.cc.s64 	%rd5228, %rd5224, %rd5226;
	mul.lo.s64 	%rd5229, %rd5208, %rd284;
	mul.hi.u64 	%rd5230, %rd5208, %rd284;
	add.cc.s64 	%rd5231, %rd5227, %rd5229;
	addc.cc.s64 	%rd5232, %rd5228, %rd5230;
	mul.lo.s64 	%rd5233, %rd5213, %rd281;
	mul.hi.u64 	%rd5234, %rd5213, %rd281;
	add.cc.s64 	%rd5235, %rd5231, %rd5233;
	addc.cc.s64 	%rd5236, %rd5232, %rd5234;
	mul.lo.s64 	%rd5237, %rd5218, %rd5201;
	mul.hi.u64 	%rd5238, %rd5218, %rd5201;
	add.cc.s64 	%rd5239, %rd5235, %rd5237;
	addc.cc.s64 	%rd5240, %rd5236, %rd5238;
	mul.lo.s64 	%rd5241, %rd282, %rd10967;
	mul.hi.u64 	%rd5242, %rd282, %rd10967;
	mul.lo.s64 	%rd5243, %rd10971, %rd276;
	mul.hi.u64 	%rd5244, %rd10971, %rd276;
	add.cc.s64 	%rd5245, %rd5241, %rd5243;
	addc.cc.s64 	%rd5246, %rd5242, %rd5244;
	mul.lo.s64 	%rd5247, %rd5208, %rd275;
	mul.hi.u64 	%rd5248, %rd5208, %rd275;
	add.cc.s64 	%rd5249, %rd5245, %rd5247;
	addc.cc.s64 	%rd5250, %rd5246, %rd5248;
	mul.lo.s64 	%rd5251, %rd5213, %rd284;
	mul.hi.u64 	%rd5252, %rd5213, %rd284;
	add.cc.s64 	%rd5253, %rd5249, %rd5251;
	addc.cc.s64 	%rd5254, %rd5250, %rd5252;
	mul.lo.s64 	%rd5255, %rd5218, %rd281;
	mul.hi.u64 	%rd5256, %rd5218, %rd281;
	add.cc.s64 	%rd5257, %rd5253, %rd5255;
	addc.cc.s64 	%rd5258, %rd5254, %rd5256;
	mul.lo.s64 	%rd5259, %rd279, %rd10967;
	mul.hi.u64 	%rd5260, %rd279, %rd10967;
	mul.lo.s64 	%rd5261, %rd282, %rd10971;
	mul.hi.u64 	%rd5262, %rd282, %rd10971;
	add.cc.s64 	%rd5263, %rd5259, %rd5261;
	addc.cc.s64 	%rd5264, %rd5260, %rd5262;
	mul.lo.s64 	%rd5265, %rd5208, %rd276;
	mul.hi.u64 	%rd5266, %rd5208, %rd276;
	add.cc.s64 	%rd5267, %rd5263, %rd5265;
	addc.cc.s64 	%rd5268, %rd5264, %rd5266;
	mul.lo.s64 	%rd5269, %rd5213, %rd275;
	mul.hi.u64 	%rd5270, %rd5213, %rd275;
	add.cc.s64 	%rd5271, %rd5267, %rd5269;
	addc.cc.s64 	%rd5272, %rd5268, %rd5270;
	mul.lo.s64 	%rd5273, %rd5218, %rd284;
	mul.hi.u64 	%rd5274, %rd5218, %rd284;
	add.cc.s64 	%rd5275, %rd5271, %rd5273;
	addc.cc.s64 	%rd5276, %rd5272, %rd5274;
	mul.lo.s64 	%rd5277, %rd277, %rd10967;
	mul.hi.u64 	%rd5278, %rd277, %rd10967;
	mul.lo.s64 	%rd5279, %rd279, %rd10971;
	mul.hi.u64 	%rd5280, %rd279, %rd10971;
	add.cc.s64 	%rd5281, %rd5277, %rd5279;
	addc.cc.s64 	%rd5282, %rd5278, %rd5280;
	mul.lo.s64 	%rd5283, %rd5208, %rd282;
	mul.hi.u64 	%rd5284, %rd5208, %rd282;
	add.cc.s64 	%rd5285, %rd5281, %rd5283;
	addc.cc.s64 	%rd5286, %rd5282, %rd5284;
	mul.lo.s64 	%rd5287, %rd5213, %rd276;
	mul.hi.u64 	%rd5288, %rd5213, %rd276;
	add.cc.s64 	%rd5289, %rd5285, %rd5287;
	addc.cc.s64 	%rd5290, %rd5286, %rd5288;
	mul.lo.s64 	%rd5291, %rd5218, %rd275;
	mul.hi.u64 	%rd5292, %rd5218, %rd275;
	add.cc.s64 	%rd5293, %rd5289, %rd5291;
	addc.cc.s64 	%rd5294, %rd5290, %rd5292;
	mov.b64 	{%r1791, %r1792}, %rd5222;
	mov.b64 	{%r1793, %r1794}, %rd5221;
	shf.l.wrap.b32 	%r1795, %r1794, %r1791, 13;
	shf.l.wrap.b32 	%r1796, %r1791, %r1792, 13;
	mov.b64 	%rd5295, {%r1795, %r1796};
	shr.u64 	%rd5296, %rd5222, 51;
	and.b64  	%rd5297, %rd5221, 2251799813685247;
	add.cc.s64 	%rd5298, %rd5239, %rd5295;
	addc.cc.s64 	%rd5299, %rd5240, %rd5296;
	mov.b64 	{%r1797, %r1798}, %rd5299;
	mov.b64 	{%r1799, %r1800}, %rd5298;
	shf.l.wrap.b32 	%r1801, %r1800, %r1797, 13;
	shf.l.wrap.b32 	%r1802, %r1797, %r1798, 13;
	mov.b64 	%rd5300, {%r1801, %r1802};
	shr.u64 	%rd5301, %rd5299, 51;
	and.b64  	%rd5302, %rd5298, 2251799813685247;
	add.cc.s64 	%rd5303, %rd5257, %rd5300;
	addc.cc.s64 	%rd5304, %rd5258, %rd5301;
	mov.b64 	{%r1803, %r1804}, %rd5304;
	mov.b64 	{%r1805, %r1806}, %rd5303;
	shf.l.wrap.b32 	%r1807, %r1806, %r1803, 13;
	shf.l.wrap.b32 	%r1808, %r1803, %r1804, 13;
	mov.b64 	%rd5305, {%r1807, %r1808};
	shr.u64 	%rd5306, %rd5304, 51;
	and.b64  	%rd5307, %rd5303, 2251799813685247;
	add.cc.s64 	%rd5308, %rd5275, %rd5305;
	addc.cc.s64 	%rd5309, %rd5276, %rd5306;
	mov.b64 	{%r1809, %r1810}, %rd5309;
	mov.b64 	{%r1811, %r1812}, %rd5308;
	shf.l.wrap.b32 	%r1813, %r1812, %r1809, 13;
	shf.l.wrap.b32 	%r1814, %r1809, %r1810, 13;
	mov.b64 	%rd5310, {%r1813, %r1814};
	shr.u64 	%rd5311, %rd5309, 51;
	and.b64  	%rd5312, %rd5308, 2251799813685247;
	add.cc.s64 	%rd5313, %rd5293, %rd5310;
	addc.cc.s64 	%rd5314, %rd5294, %rd5311;
	mov.b64 	{%r1815, %r1816}, %rd5314;
	mov.b64 	{%r1817, %r1818}, %rd5313;
	shf.l.wrap.b32 	%r1819, %r1818, %r1815, 13;
	shf.l.wrap.b32 	%r1820, %r1815, %r1816, 13;
	mov.b64 	%rd5315, {%r1819, %r1820};
	and.b64  	%rd5316, %rd5313, 2251799813685247;
	mad.lo.s64 	%rd5317, %rd5315, 19, %rd5297;
	shr.u64 	%rd5318, %rd5317, 51;
	and.b64  	%rd5319, %rd5317, 2251799813685247;
	add.s64 	%rd5320, %rd5318, %rd5302;
	shl.b64 	%rd5321, %rd5317, 1;
	and.b64  	%rd5322, %rd5321, 4503599627370494;
	shl.b64 	%rd5323, %rd5320, 1;
	mul.lo.s64 	%rd5324, %rd5319, %rd5319;
	mul.hi.u64 	%rd5325, %rd5319, %rd5319;
	mul.lo.s64 	%rd5326, %rd5320, 38;
	mul.lo.s64 	%rd5327, %rd5316, %rd5326;
	mul.hi.u64 	%rd5328, %rd5316, %rd5326;
	mul.lo.s64 	%rd5329, %rd5307, 38;
	mul.lo.s64 	%rd5330, %rd5312, %rd5329;
	mul.hi.u64 	%rd5331, %rd5312, %rd5329;
	add.cc.s64 	%rd5332, %rd5324, %rd5330;
	addc.cc.s64 	%rd5333, %rd5325, %rd5331;
	add.cc.s64 	%rd5334, %rd5332, %rd5327;
	addc.cc.s64 	%rd5335, %rd5333, %rd5328;
	mul.lo.s64 	%rd5336, %rd5322, %rd5320;
	mul.hi.u64 	%rd5337, %rd5322, %rd5320;
	mul.lo.s64 	%rd5338, %rd5316, %rd5329;
	mul.hi.u64 	%rd5339, %rd5316, %rd5329;
	mul.lo.s64 	%rd5340, %rd5312, 19;
	mul.lo.s64 	%rd5341, %rd5312, %rd5340;
	mul.hi.u64 	%rd5342, %rd5312, %rd5340;
	mul.lo.s64 	%rd5343, %rd5307, %rd5322;
	mul.hi.u64 	%rd5344, %rd5307, %rd5322;
	mul.lo.s64 	%rd5345, %rd5320, %rd5320;
	mul.hi.u64 	%rd5346, %rd5320, %rd5320;
	mul.lo.s64 	%rd5347, %rd5312, 38;
	mul.lo.s64 	%rd5348, %rd5316, %rd5347;
	mul.hi.u64 	%rd5349, %rd5316, %rd5347;
	mul.lo.s64 	%rd5350, %rd5312, %rd5322;
	mul.hi.u64 	%rd5351, %rd5312, %rd5322;
	mul.lo.s64 	%rd5352, %rd5307, %rd5323;
	mul.hi.u64 	%rd5353, %rd5307, %rd5323;
	mul.lo.s64 	%rd5354, %rd5316, 19;
	mul.lo.s64 	%rd5355, %rd5316, %rd5354;
	mul.hi.u64 	%rd5356, %rd5316, %rd5354;
	mul.lo.s64 	%rd5357, %rd5316, %rd5322;
	mul.hi.u64 	%rd5358, %rd5316, %rd5322;
	mul.lo.s64 	%rd5359, %rd5312, %rd5323;
	mul.hi.u64 	%rd5360, %rd5312, %rd5323;
	mul.lo.s64 	%rd5361, %rd5307, %rd5307;
	mul.hi.u64 	%rd5362, %rd5307, %rd5307;
	mov.b64 	{%r1821, %r1822}, %rd5335;
	mov.b64 	{%r1823, %r1824}, %rd5334;
	shf.l.wrap.b32 	%r1825, %r1824, %r1821, 13;
	shf.l.wrap.b32 	%r1826, %r1821, %r1822, 13;
	mov.b64 	%rd5363, {%r1825, %r1826};
	and.b64  	%rd5364, %rd5334, 2251799813685247;
	add.cc.s64 	%rd5365, %rd5341, %rd5338;
	addc.cc.s64 	%rd5366, %rd5342, %rd5339;
	add.cc.s64 	%rd5367, %rd5365, %rd5336;
	addc.cc.s64 	%rd5368, %rd5366, %rd5337;
	add.cc.s64 	%rd5369, %rd5367, %rd5363;
	addc.cc.s64 	%rd5370, %rd5368, 0;
	mov.b64 	{%r1827, %r1828}, %rd5370;
	mov.b64 	{%r1829, %r1830}, %rd5369;
	shf.l.wrap.b32 	%r1831, %r1830, %r1827, 13;
	shf.l.wrap.b32 	%r1832, %r1827, %r1828, 13;
	mov.b64 	%rd5371, {%r1831, %r1832};
	shr.u64 	%rd5372, %rd5370, 51;
	and.b64  	%rd5373, %rd5369, 2251799813685247;
	add.cc.s64 	%rd5374, %rd5345, %rd5348;
	addc.cc.s64 	%rd5375, %rd5346, %rd5349;
	add.cc.s64 	%rd5376, %rd5374, %rd5343;
	addc.cc.s64 	%rd5377, %rd5375, %rd5344;
	add.cc.s64 	%rd10973, %rd5376, %rd5371;
	addc.cc.s64 	%rd5378, %rd5377, %rd5372;
	mov.b64 	{%r1833, %r1834}, %rd5378;
	mov.b64 	{%r1835, %r1836}, %rd10973;
	shf.l.wrap.b32 	%r1837, %r1836, %r1833, 13;
	shf.l.wrap.b32 	%r1838, %r1833, %r1834, 13;
	mov.b64 	%rd5379, {%r1837, %r1838};
	shr.u64 	%rd5380, %rd5378, 51;
	add.cc.s64 	%rd5381, %rd5350, %rd5355;
	addc.cc.s64 	%rd5382, %rd5351, %rd5356;
	add.cc.s64 	%rd5383, %rd5381, %rd5352;
	addc.cc.s64 	%rd5384, %rd5382, %rd5353;
	add.cc.s64 	%rd10974, %rd5383, %rd5379;
	addc.cc.s64 	%rd5385, %rd5384, %rd5380;
	mov.b64 	{%r1839, %r1840}, %rd5385;
	mov.b64 	{%r1841, %r1842}, %rd10974;
	shf.l.wrap.b32 	%r1843, %r1842, %r1839, 13;
	shf.l.wrap.b32 	%r1844, %r1839, %r1840, 13;
	mov.b64 	%rd5386, {%r1843, %r1844};
	shr.u64 	%rd5387, %rd5385, 51;
	add.cc.s64 	%rd5388, %rd5357, %rd5361;
	addc.cc.s64 	%rd5389, %rd5358, %rd5362;
	add.cc.s64 	%rd5390, %rd5388, %rd5359;
	addc.cc.s64 	%rd5391, %rd5389, %rd5360;
	add.cc.s64 	%rd10975, %rd5390, %rd5386;
	addc.cc.s64 	%rd5392, %rd5391, %rd5387;
	mov.b64 	{%r1845, %r1846}, %rd5392;
	mov.b64 	{%r1847, %r1848}, %rd10975;
	shf.l.wrap.b32 	%r1849, %r1848, %r1845, 13;
	shf.l.wrap.b32 	%r1850, %r1845, %r1846, 13;
	mov.b64 	%rd5393, {%r1849, %r1850};
	mad.lo.s64 	%rd5394, %rd5393, 19, %rd5364;
	shr.u64 	%rd5395, %rd5394, 51;
	add.s64 	%rd10976, %rd5395, %rd5373;
	and.b64  	%rd10972, %rd5394, 2251799813685247;
	mov.b32 	%r4890, 1;
$L__BB1_21:
	and.b64  	%rd5396, %rd10975, 2251799813685247;
	and.b64  	%rd5397, %rd10974, 2251799813685247;
	and.b64  	%rd5398, %rd10973, 2251799813685247;
	shl.b64 	%rd5399, %rd10972, 1;
	shl.b64 	%rd5400, %rd10976, 1;
	mul.lo.s64 	%rd5401, %rd10972, %rd10972;
	mul.hi.u64 	%rd5402, %rd10972, %rd10972;
	mul.lo.s64 	%rd5403, %rd10976, 38;
	mul.lo.s64 	%rd5404, %rd5396, %rd5403;
	mul.hi.u64 	%rd5405, %rd5396, %rd5403;
	mul.lo.s64 	%rd5406, %rd5398, 38;
	mul.lo.s64 	%rd5407, %rd5406, %rd5397;
	mul.hi.u64 	%rd5408, %rd5406, %rd5397;
	add.cc.s64 	%rd5409, %rd5407, %rd5401;
	addc.cc.s64 	%rd5410, %rd5408, %rd5402;
	add.cc.s64 	%rd5411, %rd5409, %rd5404;
	addc.cc.s64 	%rd5412, %rd5410, %rd5405;
	mul.lo.s64 	%rd5413, %rd5399, %rd10976;
	mul.hi.u64 	%rd5414, %rd5399, %rd10976;
	mul.lo.s64 	%rd5415, %rd5396, %rd5406;
	mul.hi.u64 	%rd5416, %rd5396, %rd5406;
	add.cc.s64 	%rd5417, %rd5415, %rd5413;
	addc.cc.s64 	%rd5418, %rd5416, %rd5414;
	mul.lo.s64 	%rd5419, %rd5397, 19;
	mul.lo.s64 	%rd5420, %rd5419, %rd5397;
	mul.hi.u64 	%rd5421, %rd5419, %rd5397;
	add.cc.s64 	%rd5422, %rd5417, %rd5420;
	addc.cc.s64 	%rd5423, %rd5418, %rd5421;
	mul.lo.s64 	%rd5424, %rd5398, %rd5399;
	mul.hi.u64 	%rd5425, %rd5398, %rd5399;
	mul.lo.s64 	%rd5426, %rd10976, %rd10976;
	mul.hi.u64 	%rd5427, %rd10976, %rd10976;
	add.cc.s64 	%rd5428, %rd5424, %rd5426;
	addc.cc.s64 	%rd5429, %rd5425, %rd5427;
	mul.lo.s64 	%rd5430, %rd5397, 38;
	mul.lo.s64 	%rd5431, %rd5430, %rd5396;
	mul.hi.u64 	%rd5432, %rd5430, %rd5396;
	add.cc.s64 	%rd5433, %rd5428, %rd5431;
	addc.cc.s64 	%rd5434, %rd5429, %rd5432;
	mul.lo.s64 	%rd5435, %rd5397, %rd5399;
	mul.hi.u64 	%rd5436, %rd5397, %rd5399;
	mul.lo.s64 	%rd5437, %rd5398, %rd5400;
	mul.hi.u64 	%rd5438, %rd5398, %rd5400;
	add.cc.s64 	%rd5439, %rd5435, %rd5437;
	addc.cc.s64 	%rd5440, %rd5436, %rd5438;
	mul.lo.s64 	%rd5441, %rd5396, 19;
	mul.lo.s64 	%rd5442, %rd5441, %rd5396;
	mul.hi.u64 	%rd5443, %rd5441, %rd5396;
	add.cc.s64 	%rd5444, %rd5439, %rd5442;
	addc.cc.s64 	%rd5445, %rd5440, %rd5443;
	mul.lo.s64 	%rd5446, %rd5396, %rd5399;
	mul.hi.u64 	%rd5447, %rd5396, %rd5399;
	mul.lo.s64 	%rd5448, %rd5397, %rd5400;
	mul.hi.u64 	%rd5449, %rd5397, %rd5400;
	mul.lo.s64 	%rd5450, %rd5398, %rd5398;
	mul.hi.u64 	%rd5451, %rd5398, %rd5398;
	mov.b64 	{%r1851, %r1852}, %rd5412;
	mov.b64 	{%r1853, %r1854}, %rd5411;
	shf.l.wrap.b32 	%r1855, %r1854, %r1851, 13;
	shf.l.wrap.b32 	%r1856, %r1851, %r1852, 13;
	mov.b64 	%rd5452, {%r1855, %r1856};
	and.b64  	%rd5453, %rd5411, 2251799813685247;
	add.cc.s64 	%rd5454, %rd5422, %rd5452;
	addc.cc.s64 	%rd5455, %rd5423, 0;
	mov.b64 	{%r1857, %r1858}, %rd5455;
	mov.b64 	{%r1859, %r1860}, %rd5454;
	shf.l.wrap.b32 	%r1861, %r1860, %r1857, 13;
	shf.l.wrap.b32 	%r1862, %r1857, %r1858, 13;
	mov.b64 	%rd5456, {%r1861, %r1862};
	and.b64  	%rd5457, %rd5454, 2251799813685247;
	add.cc.s64 	%rd10973, %rd5433, %rd5456;
	addc.cc.s64 	%rd317, %rd5434, 0;
	mov.b64 	{%r1863, %r1864}, %rd317;
	mov.b64 	{%r1865, %r1866}, %rd10973;
	shf.l.wrap.b32 	%r1867, %r1866, %r1863, 13;
	shf.l.wrap.b32 	%r1868, %r1863, %r1864, 13;
	mov.b64 	%rd5458, {%r1867, %r1868};
	add.cc.s64 	%rd10974, %rd5444, %rd5458;
	addc.cc.s64 	%rd320, %rd5445, 0;
	mov.b64 	{%r1869, %r1870}, %rd320;
	mov.b64 	{%r1871, %r1872}, %rd10974;
	shf.l.wrap.b32 	%r1873, %r1872, %r1869, 13;
	shf.l.wrap.b32 	%r1874, %r1869, %r1870, 13;
	mov.b64 	%rd5459, {%r1873, %r1874};
	shr.u64 	%rd5460, %rd320, 51;
	add.cc.s64 	%rd5461, %rd5448, %rd5450;
	addc.cc.s64 	%rd5462, %rd5449, %rd5451;
	add.cc.s64 	%rd5463, %rd5461, %rd5446;
	addc.cc.s64 	%rd5464, %rd5462, %rd5447;
	add.cc.s64 	%rd10975, %rd5463, %rd5459;
	addc.cc.s64 	%rd323, %rd5464, %rd5460;
	mov.b64 	{%r1875, %r1876}, %rd323;
	mov.b64 	{%r1877, %r1878}, %rd10975;
	shf.l.wrap.b32 	%r1879, %r1878, %r1875, 13;
	shf.l.wrap.b32 	%r1880, %r1875, %r1876, 13;
	mov.b64 	%rd5465, {%r1879, %r1880};
	mad.lo.s64 	%rd5466, %rd5465, 19, %rd5453;
	shr.u64 	%rd5467, %rd5466, 51;
	add.s64 	%rd10976, %rd5467, %rd5457;
	add.s32 	%r4890, %r4890, 1;
	and.b64  	%rd10972, %rd5466, 2251799813685247;
	setp.ne.s32 	%p41, %r4890, 10;
	@%p41 bra 	$L__BB1_21;
	mul.lo.s64 	%rd5468, %rd243, 19;
	mul.lo.s64 	%rd5469, %rd10972, %rd242;
	mul.hi.u64 	%rd5470, %rd10972, %rd242;
	mul.lo.s64 	%rd5471, %rd10976, %rd251;
	mul.hi.u64 	%rd5472, %rd10976, %rd251;
	add.cc.s64 	%rd5473, %rd5469, %rd5471;
	addc.cc.s64 	%rd5474, %rd5470, %rd5472;
	and.b64  	%rd5475, %rd10973, 2251799813685247;
	mul.lo.s64 	%rd5476, %rd5475, %rd248;
	mul.hi.u64 	%rd5477, %rd5475, %rd248;
	add.cc.s64 	%rd5478, %rd5473, %rd5476;
	addc.cc.s64 	%rd5479, %rd5474, %rd5477;
	and.b64  	%rd5480, %rd10974, 2251799813685247;
	mul.lo.s64 	%rd5481, %rd5480, %rd273;
	mul.hi.u64 	%rd5482, %rd5480, %rd273;
	add.cc.s64 	%rd5483, %rd5478, %rd5481;
	addc.cc.s64 	%rd5484, %rd5479, %rd5482;
	and.b64  	%rd5485, %rd10975, 2251799813685247;
	mul.lo.s64 	%rd5486, %rd5485, %rd5468;
	mul.hi.u64 	%rd5487, %rd5485, %rd5468;
	add.cc.s64 	%rd5488, %rd5483, %rd5486;
	addc.cc.s64 	%rd5489, %rd5484, %rd5487;
	mul.lo.s64 	%rd5490, %rd10972, %rd243;
	mul.hi.u64 	%rd5491, %rd10972, %rd243;
	mul.lo.s64 	%rd5492, %rd10976, %rd242;
	mul.hi.u64 	%rd5493, %rd10976, %rd242;
	add.cc.s64 	%rd5494, %rd5490, %rd5492;
	addc.cc.s64 	%rd5495, %rd5491, %rd5493;
	mul.lo.s64 	%rd5496, %rd5475, %rd251;
	mul.hi.u64 	%rd5497, %rd5475, %rd251;
	add.cc.s64 	%rd5498, %rd5494, %rd5496;
	addc.cc.s64 	%rd5499, %rd5495, %rd5497;
	mul.lo.s64 	%rd5500, %rd5480, %rd248;
	mul.hi.u64 	%rd5501, %rd5480, %rd248;
	add.cc.s64 	%rd5502, %rd5498, %rd5500;
	addc.cc.s64 	%rd5503, %rd5499, %rd5501;
	mul.lo.s64 	%rd5504, %rd5485, %rd273;
	mul.hi.u64 	%rd5505, %rd5485, %rd273;
	add.cc.s64 	%rd5506, %rd5502, %rd5504;
	addc.cc.s64 	%rd5507, %rd5503, %rd5505;
	mul.lo.s64 	%rd5508, %rd249, %rd10972;
	mul.hi.u64 	%rd5509, %rd249, %rd10972;
	mul.lo.s64 	%rd5510, %rd10976, %rd243;
	mul.hi.u64 	%rd5511, %rd10976, %rd243;
	add.cc.s64 	%rd5512, %rd5508, %rd5510;
	addc.cc.s64 	%rd5513, %rd5509, %rd5511;
	mul.lo.s64 	%rd5514, %rd5475, %rd242;
	mul.hi.u64 	%rd5515, %rd5475, %rd242;
	add.cc.s64 	%rd5516, %rd5512, %rd5514;
	addc.cc.s64 	%rd5517, %rd5513, %rd5515;
	mul.lo.s64 	%rd5518, %rd5480, %rd251;
	mul.hi.u64 	%rd5519, %rd5480, %rd251;
	add.cc.s64 	%rd5520, %rd5516, %rd5518;
	addc.cc.s64 	%rd5521, %rd5517, %rd5519;
	mul.lo.s64 	%rd5522, %rd5485, %rd248;
	mul.hi.u64 	%rd5523, %rd5485, %rd248;
	add.cc.s64 	%rd5524, %rd5520, %rd5522;
	addc.cc.s64 	%rd5525, %rd5521, %rd5523;
	mul.lo.s64 	%rd5526, %rd246, %rd10972;
	mul.hi.u64 	%rd5527, %rd246, %rd10972;
	mul.lo.s64 	%rd5528, %rd249, %rd10976;
	mul.hi.u64 	%rd5529, %rd249, %rd10976;
	add.cc.s64 	%rd5530, %rd5526, %rd5528;
	addc.cc.s64 	%rd5531, %rd5527, %rd5529;
	mul.lo.s64 	%rd5532, %rd5475, %rd243;
	mul.hi.u64 	%rd5533, %rd5475, %rd243;
	add.cc.s64 	%rd5534, %rd5530, %rd5532;
	addc.cc.s64 	%rd5535, %rd5531, %rd5533;
	mul.lo.s64 	%rd5536, %rd5480, %rd242;
	mul.hi.u64 	%rd5537, %rd5480, %rd242;
	add.cc.s64 	%rd5538, %rd5534, %rd5536;
	addc.cc.s64 	%rd5539, %rd5535, %rd5537;
	mul.lo.s64 	%rd5540, %rd5485, %rd251;
	mul.hi.u64 	%rd5541, %rd5485, %rd251;
	add.cc.s64 	%rd5542, %rd5538, %rd5540;
	addc.cc.s64 	%rd5543, %rd5539, %rd5541;
	mul.lo.s64 	%rd5544, %rd244, %rd10972;
	mul.hi.u64 	%rd5545, %rd244, %rd10972;
	mul.lo.s64 	%rd5546, %rd246, %rd10976;
	mul.hi.u64 	%rd5547, %rd246, %rd10976;
	add.cc.s64 	%rd5548, %rd5544, %rd5546;
	addc.cc.s64 	%rd5549, %rd5545, %rd5547;
	mul.lo.s64 	%rd5550, %rd5475, %rd249;
	mul.hi.u64 	%rd5551, %rd5475, %rd249;
	add.cc.s64 	%rd5552, %rd5548, %rd5550;
	addc.cc.s64 	%rd5553, %rd5549, %rd5551;
	mul.lo.s64 	%rd5554, %rd5480, %rd243;
	mul.hi.u64 	%rd5555, %rd5480, %rd243;
	add.cc.s64 	%rd5556, %rd5552, %rd5554;
	addc.cc.s64 	%rd5557, %rd5553, %rd5555;
	mul.lo.s64 	%rd5558, %rd5485, %rd242;
	mul.hi.u64 	%rd5559, %rd5485, %rd242;
	add.cc.s64 	%rd5560, %rd5556, %rd5558;
	addc.cc.s64 	%rd5561, %rd5557, %rd5559;
	mov.b64 	{%r1882, %r1883}, %rd5489;
	mov.b64 	{%r1884, %r1885}, %rd5488;
	shf.l.wrap.b32 	%r1886, %r1885, %r1882, 13;
	shf.l.wrap.b32 	%r1887, %r1882, %r1883, 13;
	mov.b64 	%rd5562, {%r1886, %r1887};
	shr.u64 	%rd5563, %rd5489, 51;
	and.b64  	%rd5564, %rd5488, 2251799813685247;
	add.cc.s64 	%rd5565, %rd5506, %rd5562;
	addc.cc.s64 	%rd5566, %rd5507, %rd5563;
	mov.b64 	{%r1888, %r1889}, %rd5566;
	mov.b64 	{%r1890, %r1891}, %rd5565;
	shf.l.wrap.b32 	%r1892, %r1891, %r1888, 13;
	shf.l.wrap.b32 	%r1893, %r1888, %r1889, 13;
	mov.b64 	%rd5567, {%r1892, %r1893};
	shr.u64 	%rd5568, %rd5566, 51;
	and.b64  	%rd5569, %rd5565, 2251799813685247;
	add.cc.s64 	%rd5570, %rd5524, %rd5567;
	addc.cc.s64 	%rd5571, %rd5525, %rd5568;
	mov.b64 	{%r1894, %r1895}, %rd5571;
	mov.b64 	{%r1896, %r1897}, %rd5570;
	shf.l.wrap.b32 	%r1898, %r1897, %r1894, 13;
	shf.l.wrap.b32 	%r1899, %r1894, %r1895, 13;
	mov.b64 	%rd5572, {%r1898, %r1899};
	shr.u64 	%rd5573, %rd5571, 51;
	and.b64  	%rd335, %rd5570, 2251799813685247;
	add.cc.s64 	%rd5574, %rd5542, %rd5572;
	addc.cc.s64 	%rd5575, %rd5543, %rd5573;
	mov.b64 	{%r1900, %r1901}, %rd5575;
	mov.b64 	{%r1902, %r1903}, %rd5574;
	shf.l.wrap.b32 	%r1904, %r1903, %r1900, 13;
	shf.l.wrap.b32 	%r1905, %r1900, %r1901, 13;
	mov.b64 	%rd5576, {%r1904, %r1905};
	shr.u64 	%rd5577, %rd5575, 51;
	and.b64  	%rd332, %rd5574, 2251799813685247;
	add.cc.s64 	%rd5578, %rd5560, %rd5576;
	addc.cc.s64 	%rd5579, %rd5561, %rd5577;
	mov.b64 	{%r1906, %r1907}, %rd5579;
	mov.b64 	{%r1908, %r1909}, %rd5578;
	shf.l.wrap.b32 	%r1910, %r1909, %r1906, 13;
	shf.l.wrap.b32 	%r1911, %r1906, %r1907, 13;
	mov.b64 	%rd5580, {%r1910, %r1911};
	and.b64  	%rd330, %rd5578, 2251799813685247;
	mad.lo.s64 	%rd5581, %rd5580, 19, %rd5564;
	shr.u64 	%rd5582, %rd5581, 51;
	and.b64  	%rd328, %rd5581, 2251799813685247;
	add.s64 	%rd329, %rd5582, %rd5569;
	shl.b64 	%rd5583, %rd5581, 1;
	and.b64  	%rd5584, %rd5583, 4503599627370494;
	shl.b64 	%rd5585, %rd329, 1;
	mul.lo.s64 	%rd5586, %rd328, %rd328;
	mul.hi.u64 	%rd5587, %rd328, %rd328;
	mul.lo.s64 	%rd5588, %rd329, 38;
	mul.lo.s64 	%rd5589, %rd330, %rd5588;
	mul.hi.u64 	%rd5590, %rd330, %rd5588;
	mul.lo.s64 	%rd5591, %rd335, 38;
	mul.lo.s64 	%rd5592, %rd332, %rd5591;
	mul.hi.u64 	%rd5593, %rd332, %rd5591;
	add.cc.s64 	%rd5594, %rd5586, %rd5592;
	addc.cc.s64 	%rd5595, %rd5587, %rd5593;
	add.cc.s64 	%rd5596, %rd5594, %rd5589;
	addc.cc.s64 	%rd5597, %rd5595, %rd5590;
	mul.lo.s64 	%rd5598, %rd5584, %rd329;
	mul.hi.u64 	%rd5599, %rd5584, %rd329;
	mul.lo.s64 	%rd5600, %rd330, %rd5591;
	mul.hi.u64 	%rd5601, %rd330, %rd5591;
	mul.lo.s64 	%rd334, %rd332, 19;
	mul.lo.s64 	%rd5602, %rd332, %rd334;
	mul.hi.u64 	%rd5603, %rd332, %rd334;
	mul.lo.s64 	%rd5604, %rd335, %rd5584;
	mul.hi.u64 	%rd5605, %rd335, %rd5584;
	mul.lo.s64 	%rd5606, %rd329, %rd329;
	mul.hi.u64 	%rd5607, %rd329, %rd329;
	mul.lo.s64 	%rd5608, %rd332, 38;
	mul.lo.s64 	%rd5609, %rd330, %rd5608;
	mul.hi.u64 	%rd5610, %rd330, %rd5608;
	mul.lo.s64 	%rd5611, %rd332, %rd5584;
	mul.hi.u64 	%rd5612, %rd332, %rd5584;
	mul.lo.s64 	%rd5613, %rd335, %rd5585;
	mul.hi.u64 	%rd5614, %rd335, %rd5585;
	mul.lo.s64 	%rd337, %rd330, 19;
	mul.lo.s64 	%rd5615, %rd330, %rd337;
	mul.hi.u64 	%rd5616, %rd330, %rd337;
	mul.lo.s64 	%rd5617, %rd330, %rd5584;
	mul.hi.u64 	%rd5618, %rd330, %rd5584;
	mul.lo.s64 	%rd5619, %rd332, %rd5585;
	mul.hi.u64 	%rd5620, %rd332, %rd5585;
	mul.lo.s64 	%rd5621, %rd335, %rd335;
	mul.hi.u64 	%rd5622, %rd335, %rd335;
	mov.b64 	{%r1912, %r1913}, %rd5597;
	mov.b64 	{%r1914, %r1915}, %rd5596;
	shf.l.wrap.b32 	%r1916, %r1915, %r1912, 13;
	shf.l.wrap.b32 	%r1917, %r1912, %r1913, 13;
	mov.b64 	%rd5623, {%r1916, %r1917};
	and.b64  	%rd5624, %rd5596, 2251799813685247;
	add.cc.s64 	%rd5625, %rd5602, %rd5600;
	addc.cc.s64 	%rd5626, %rd5603, %rd5601;
	add.cc.s64 	%rd5627, %rd5625, %rd5598;
	addc.cc.s64 	%rd5628, %rd5626, %rd5599;
	add.cc.s64 	%rd5629, %rd5627, %rd5623;
	addc.cc.s64 	%rd5630, %rd5628, 0;
	mov.b64 	{%r1918, %r1919}, %rd5630;
	mov.b64 	{%r1920, %r1921}, %rd5629;
	shf.l.wrap.b32 	%r1922, %r1921, %r1918, 13;
	shf.l.wrap.b32 	%r1923, %r1918, %r1919, 13;
	mov.b64 	%rd5631, {%r1922, %r1923};
	shr.u64 	%rd5632, %rd5630, 51;
	and.b64  	%rd5633, %rd5629, 2251799813685247;
	add.cc.s64 	%rd5634, %rd5606, %rd5609;
	addc.cc.s64 	%rd5635, %rd5607, %rd5610;
	add.cc.s64 	%rd5636, %rd5634, %rd5604;
	addc.cc.s64 	%rd5637, %rd5635, %rd5605;
	add.cc.s64 	%rd10978, %rd5636, %rd5631;
	addc.cc.s64 	%rd5638, %rd5637, %rd5632;
	mov.b64 	{%r1924, %r1925}, %rd5638;
	mov.b64 	{%r1926, %r1927}, %rd10978;
	shf.l.wrap.b32 	%r1928, %r1927, %r1924, 13;
	shf.l.wrap.b32 	%r1929, %r1924, %r1925, 13;
	mov.b64 	%rd5639, {%r1928, %r1929};
	shr.u64 	%rd5640, %rd5638, 51;
	add.cc.s64 	%rd5641, %rd5611, %rd5615;
	addc.cc.s64 	%rd5642, %rd5612, %rd5616;
	add.cc.s64 	%rd5643, %rd5641, %rd5613;
	addc.cc.s64 	%rd5644, %rd5642, %rd5614;
	add.cc.s64 	%rd10979, %rd5643, %rd5639;
	addc.cc.s64 	%rd5645, %rd5644, %rd5640;
	mov.b64 	{%r1930, %r1931}, %rd5645;
	mov.b64 	{%r1932, %r1933}, %rd10979;
	shf.l.wrap.b32 	%r1934, %r1933, %r1930, 13;
	shf.l.wrap.b32 	%r1935, %r1930, %r1931, 13;
	mov.b64 	%rd5646, {%r1934, %r1935};
	shr.u64 	%rd5647, %rd5645, 51;
	add.cc.s64 	%rd5648, %rd5617, %rd5621;
	addc.cc.s64 	%rd5649, %rd5618, %rd5622;
	add.cc.s64 	%rd5650, %rd5648, %rd5619;
	addc.cc.s64 	%rd5651, %rd5649, %rd5620;
	add.cc.s64 	%rd10980, %rd5650, %rd5646;
	addc.cc.s64 	%rd5652, %rd5651, %rd5647;
	mov.b64 	{%r1936, %r1937}, %rd5652;
	mov.b64 	{%r1938, %r1939}, %rd10980;
	shf.l.wrap.b32 	%r1940, %r1939, %r1936, 13;
	shf.l.wrap.b32 	%r1941, %r1936, %r1937, 13;
	mov.b64 	%rd5653, {%r1940, %r1941};
	mad.lo.s64 	%rd5654, %rd5653, 19, %rd5624;
	shr.u64 	%rd5655, %rd5654, 51;
	add.s64 	%rd10981, %rd5655, %rd5633;
	and.b64  	%rd10977, %rd5654, 2251799813685247;
	mov.b32 	%r4891, 1;
$L__BB1_23:
	and.b64  	%rd5656, %rd10980, 2251799813685247;
	and.b64  	%rd5657, %rd10979, 2251799813685247;
	and.b64  	%rd5658, %rd10978, 2251799813685247;
	shl.b64 	%rd5659, %rd10977, 1;
	shl.b64 	%rd5660, %rd10981, 1;
	mul.lo.s64 	%rd5661, %rd10977, %rd10977;
	mul.hi.u64 	%rd5662, %rd10977, %rd10977;
	mul.lo.s64 	%rd5663, %rd10981, 38;
	mul.lo.s64 	%rd5664, %rd5656, %rd5663;
	mul.hi.u64 	%rd5665, %rd5656, %rd5663;
	mul.lo.s64 	%rd5666, %rd5658, 38;
	mul.lo.s64 	%rd5667, %rd5666, %rd5657;
	mul.hi.u64 	%rd5668, %rd5666, %rd5657;
	add.cc.s64 	%rd5669, %rd5667, %rd5661;
	addc.cc.s64 	%rd5670, %rd5668, %rd5662;
	add.cc.s64 	%rd5671, %rd5669, %rd5664;
	addc.cc.s64 	%rd5672, %rd5670, %rd5665;
	mul.lo.s64 	%rd5673, %rd5659, %rd10981;
	mul.hi.u64 	%rd5674, %rd5659, %rd10981;
	mul.lo.s64 	%rd5675, %rd5656, %rd5666;
	mul.hi.u64 	%rd5676, %rd5656, %rd5666;
	add.cc.s64 	%rd5677, %rd5675, %rd5673;
	addc.cc.s64 	%rd5678, %rd5676, %rd5674;
	mul.lo.s64 	%rd5679, %rd5657, 19;
	mul.lo.s64 	%rd5680, %rd5679, %rd5657;
	mul.hi.u64 	%rd5681, %rd5679, %rd5657;
	add.cc.s64 	%rd5682, %rd5677, %rd5680;
	addc.cc.s64 	%rd5683, %rd5678, %rd5681;
	mul.lo.s64 	%rd5684, %rd5658, %rd5659;
	mul.hi.u64 	%rd5685, %rd5658, %rd5659;
	mul.lo.s64 	%rd5686, %rd10981, %rd10981;
	mul.hi.u64 	%rd5687, %rd10981, %rd10981;
	add.cc.s64 	%rd5688, %rd5684, %rd5686;
	addc.cc.s64 	%rd5689, %rd5685, %rd5687;
	mul.lo.s64 	%rd5690, %rd5657, 38;
	mul.lo.s64 	%rd5691, %rd5690, %rd5656;
	mul.hi.u64 	%rd5692, %rd5690, %rd5656;
	add.cc.s64 	%rd5693, %rd5688, %rd5691;
	addc.cc.s64 	%rd5694, %rd5689, %rd5692;
	mul.lo.s64 	%rd5695, %rd5657, %rd5659;
	mul.hi.u64 	%rd5696, %rd5657, %rd5659;
	mul.lo.s64 	%rd5697, %rd5658, %rd5660;
	mul.hi.u64 	%rd5698, %rd5658, %rd5660;
	add.cc.s64 	%rd5699, %rd5695, %rd5697;
	addc.cc.s64 	%rd5700, %rd5696, %rd5698;
	mul.lo.s64 	%rd5701, %rd5656, 19;
	mul.lo.s64 	%rd5702, %rd5701, %rd5656;
	mul.hi.u64 	%rd5703, %rd5701, %rd5656;
	add.cc.s64 	%rd5704, %rd5699, %rd5702;
	addc.cc.s64 	%rd5705, %rd5700, %rd5703;
	mul.lo.s64 	%rd5706, %rd5656, %rd5659;
	mul.hi.u64 	%rd5707, %rd5656, %rd5659;
	mul.lo.s64 	%rd5708, %rd5657, %rd5660;
	mul.hi.u64 	%rd5709, %rd5657, %rd5660;
	mul.lo.s64 	%rd5710, %rd5658, %rd5658;
	mul.hi.u64 	%rd5711, %rd5658, %rd5658;
	mov.b64 	{%r1942, %r1943}, %rd5672;
	mov.b64 	{%r1944, %r1945}, %rd5671;
	shf.l.wrap.b32 	%r1946, %r1945, %r1942, 13;
	shf.l.wrap.b32 	%r1947, %r1942, %r1943, 13;
	mov.b64 	%rd5712, {%r1946, %r1947};
	and.b64  	%rd5713, %rd5671, 2251799813685247;
	add.cc.s64 	%rd5714, %rd5682, %rd5712;
	addc.cc.s64 	%rd5715, %rd5683, 0;
	mov.b64 	{%r1948, %r1949}, %rd5715;
	mov.b64 	{%r1950, %r1951}, %rd5714;
	shf.l.wrap.b32 	%r1952, %r1951, %r1948, 13;
	shf.l.wrap.b32 	%r1953, %r1948, %r1949, 13;
	mov.b64 	%rd5716, {%r1952, %r1953};
	and.b64  	%rd5717, %rd5714, 2251799813685247;
	add.cc.s64 	%rd10978, %rd5693, %rd5716;
	addc.cc.s64 	%rd349, %rd5694, 0;
	mov.b64 	{%r1954, %r1955}, %rd349;
	mov.b64 	{%r1956, %r1957}, %rd10978;
	shf.l.wrap.b32 	%r1958, %r1957, %r1954, 13;
	shf.l.wrap.b32 	%r1959, %r1954, %r1955, 13;
	mov.b64 	%rd5718, {%r1958, %r1959};
	add.cc.s64 	%rd10979, %rd5704, %rd5718;
	addc.cc.s64 	%rd352, %rd5705, 0;
	mov.b64 	{%r1960, %r1961}, %rd352;
	mov.b64 	{%r1962, %r1963}, %rd10979;
	shf.l.wrap.b32 	%r1964, %r1963, %r1960, 13;
	shf.l.wrap.b32 	%r1965, %r1960, %r1961, 13;
	mov.b64 	%rd5719, {%r1964, %r1965};
	shr.u64 	%rd5720, %rd352, 51;
	add.cc.s64 	%rd5721, %rd5708, %rd5710;
	addc.cc.s64 	%rd5722, %rd5709, %rd5711;
	add.cc.s64 	%rd5723, %rd5721, %rd5706;
	addc.cc.s64 	%rd5724, %rd5722, %rd5707;
	add.cc.s64 	%rd10980, %rd5723, %rd5719;
	addc.cc.s64 	%rd355, %rd5724, %rd5720;
	mov.b64 	{%r1966, %r1967}, %rd355;
	mov.b64 	{%r1968, %r1969}, %rd10980;
	shf.l.wrap.b32 	%r1970, %r1969, %r1966, 13;
	shf.l.wrap.b32 	%r1971, %r1966, %r1967, 13;
	mov.b64 	%rd5725, {%r1970, %r1971};
	mad.lo.s64 	%rd5726, %rd5725, 19, %rd5713;
	shr.u64 	%rd5727, %rd5726, 51;
	add.s64 	%rd10981, %rd5727, %rd5717;
	add.s32 	%r47, %r4891, 1;
	and.b64  	%rd10977, %rd5726, 2251799813685247;
	setp.lt.u32 	%p42, %r4891, 49;
	mov.u32 	%r4891, %r47;
	@%p42 bra 	$L__BB1_23;
	mul.lo.s64 	%rd5728, %rd329, 19;
	mul.lo.s64 	%rd359, %rd335, 19;
	mul.lo.s64 	%rd5729, %rd10977, %rd328;
	mul.hi.u64 	%rd5730, %rd10977, %rd328;
	mul.lo.s64 	%rd5731, %rd10981, %rd337;
	mul.hi.u64 	%rd5732, %rd10981, %rd337;
	add.cc.s64 	%rd5733, %rd5729, %rd5731;
	addc.cc.s64 	%rd5734, %rd5730, %rd5732;
	and.b64  	%rd5735, %rd10978, 2251799813685247;
	mul.lo.s64 	%rd5736, %rd5735, %rd334;
	mul.hi.u64 	%rd5737, %rd5735, %rd334;
	add.cc.s64 	%rd5738, %rd5733, %rd5736;
	addc.cc.s64 	%rd5739, %rd5734, %rd5737;
	and.b64  	%rd5740, %rd10979, 2251799813685247;
	mul.lo.s64 	%rd5741, %rd5740, %rd359;
	mul.hi.u64 	%rd5742, %rd5740, %rd359;
	add.cc.s64 	%rd5743, %rd5738, %rd5741;
	addc.cc.s64 	%rd5744, %rd5739, %rd5742;
	and.b64  	%rd5745, %rd10980, 2251799813685247;
	mul.lo.s64 	%rd5746, %rd5745, %rd5728;
	mul.hi.u64 	%rd5747, %rd5745, %rd5728;
	add.cc.s64 	%rd5748, %rd5743, %rd5746;
	addc.cc.s64 	%rd5749, %rd5744, %rd5747;
	mul.lo.s64 	%rd5750, %rd10977, %rd329;
	mul.hi.u64 	%rd5751, %rd10977, %rd329;
	mul.lo.s64 	%rd5752, %rd10981, %rd328;
	mul.hi.u64 	%rd5753, %rd10981, %rd328;
	add.cc.s64 	%rd5754, %rd5750, %rd5752;
	addc.cc.s64 	%rd5755, %rd5751, %rd5753;
	mul.lo.s64 	%rd5756, %rd5735, %rd337;
	mul.hi.u64 	%rd5757, %rd5735, %rd337;
	add.cc.s64 	%rd5758, %rd5754, %rd5756;
	addc.cc.s64 	%rd5759, %rd5755, %rd5757;
	mul.lo.s64 	%rd5760, %rd5740, %rd334;
	mul.hi.u64 	%rd5761, %rd5740, %rd334;
	add.cc.s64 	%rd5762, %rd5758, %rd5760;
	addc.cc.s64 	%rd5763, %rd5759, %rd5761;
	mul.lo.s64 	%rd5764, %rd5745, %rd359;
	mul.hi.u64 	%rd5765, %rd5745, %rd359;
	add.cc.s64 	%rd5766, %rd5762, %rd5764;
	addc.cc.s64 	%rd5767, %rd5763, %rd5765;
	mul.lo.s64 	%rd5768, %rd335, %rd10977;
	mul.hi.u64 	%rd5769, %rd335, %rd10977;
	mul.lo.s64 	%rd5770, %rd10981, %rd329;
	mul.hi.u64 	%rd5771, %rd10981, %rd329;
	add.cc.s64 	%rd5772, %rd5768, %rd5770;
	addc.cc.s64 	%rd5773, %rd5769, %rd5771;
	mul.lo.s64 	%rd5774, %rd5735, %rd328;
	mul.hi.u64 	%rd5775, %rd5735, %rd328;
	add.cc.s64 	%rd5776, %rd5772, %rd5774;
	addc.cc.s64 	%rd5777, %rd5773, %rd5775;
	mul.lo.s64 	%rd5778, %rd5740, %rd337;
	mul.hi.u64 	%rd5779, %rd5740, %rd337;
	add.cc.s64 	%rd5780, %rd5776, %rd5778;
	addc.cc.s64 	%rd5781, %rd5777, %rd5779;
	mul.lo.s64 	%rd5782, %rd5745, %rd334;
	mul.hi.u64 	%rd5783, %rd5745, %rd334;
	add.cc.s64 	%rd5784, %rd5780, %rd5782;
	addc.cc.s64 	%rd5785, %rd5781, %rd5783;
	mul.lo.s64 	%rd5786, %rd332, %rd10977;
	mul.hi.u64 	%rd5787, %rd332, %rd10977;
	mul.lo.s64 	%rd5788, %rd335, %rd10981;
	mul.hi.u64 	%rd5789, %rd335, %rd10981;
	add.cc.s64 	%rd5790, %rd5786, %rd5788;
	addc.cc.s64 	%rd5791, %rd5787, %rd5789;
	mul.lo.s64 	%rd5792, %rd5735, %rd329;
	mul.hi.u64 	%rd5793, %rd5735, %rd329;
	add.cc.s64 	%rd5794, %rd5790, %rd5792;
	addc.cc.s64 	%rd5795, %rd5791, %rd5793;
	mul.lo.s64 	%rd5796, %rd5740, %rd328;
	mul.hi.u64 	%rd5797, %rd5740, %rd328;
	add.cc.s64 	%rd5798, %rd5794, %rd5796;
	addc.cc.s64 	%rd5799, %rd5795, %rd5797;
	mul.lo.s64 	%rd5800, %rd5745, %rd337;
	mul.hi.u64 	%rd5801, %rd5745, %rd337;
	add.cc.s64 	%rd5802, %rd5798, %rd5800;
	addc.cc.s64 	%rd5803, %rd5799, %rd5801;
	mul.lo.s64 	%rd5804, %rd330, %rd10977;
	mul.hi.u64 	%rd5805, %rd330, %rd10977;
	mul.lo.s64 	%rd5806, %rd332, %rd10981;
	mul.hi.u64 	%rd5807, %rd332, %rd10981;
	add.cc.s64 	%rd5808, %rd5804, %rd5806;
	addc.cc.s64 	%rd5809, %rd5805, %rd5807;
	mul.lo.s64 	%rd5810, %rd5735, %rd335;
	mul.hi.u64 	%rd5811, %rd5735, %rd335;
	add.cc.s64 	%rd5812, %rd5808, %rd5810;
	addc.cc.s64 	%rd5813, %rd5809, %rd5811;
	mul.lo.s64 	%rd5814, %rd5740, %rd329;
	mul.hi.u64 	%rd5815, %rd5740, %rd329;
	add.cc.s64 	%rd5816, %rd5812, %rd5814;
	addc.cc.s64 	%rd5817, %rd5813, %rd5815;
	mul.lo.s64 	%rd5818, %rd5745, %rd328;
	mul.hi.u64 	%rd5819, %rd5745, %rd328;
	add.cc.s64 	%rd5820, %rd5816, %rd5818;
	addc.cc.s64 	%rd5821, %rd5817, %rd5819;
	mov.b64 	{%r1973, %r1974}, %rd5749;
	mov.b64 	{%r1975, %r1976}, %rd5748;
	shf.l.wrap.b32 	%r1977, %r1976, %r1973, 13;
	shf.l.wrap.b32 	%r1978, %r1973, %r1974, 13;
	mov.b64 	%rd5822, {%r1977, %r1978};
	shr.u64 	%rd5823, %rd5749, 51;
	and.b64  	%rd5824, %rd5748, 2251799813685247;
	add.cc.s64 	%rd5825, %rd5766, %rd5822;
	addc.cc.s64 	%rd5826, %rd5767, %rd5823;
	mov.b64 	{%r1979, %r1980}, %rd5826;
	mov.b64 	{%r1981, %r1982}, %rd5825;
	shf.l.wrap.b32 	%r1983, %r1982, %r1979, 13;
	shf.l.wrap.b32 	%r1984, %r1979, %r1980, 13;
	mov.b64 	%rd5827, {%r1983, %r1984};
	shr.u64 	%rd5828, %rd5826, 51;
	and.b64  	%rd5829, %rd5825, 2251799813685247;
	add.cc.s64 	%rd5830, %rd5784, %rd5827;
	addc.cc.s64 	%rd5831, %rd5785, %rd5828;
	mov.b64 	{%r1985, %r1986}, %rd5831;
	mov.b64 	{%r1987, %r1988}, %rd5830;
	shf.l.wrap.b32 	%r1989, %r1988, %r1985, 13;
	shf.l.wrap.b32 	%r1990, %r1985, %r1986, 13;
	mov.b64 	%rd5832, {%r1989, %r1990};
	shr.u64 	%rd5833, %rd5831, 51;
	and.b64  	%rd368, %rd5830, 2251799813685247;
	add.cc.s64 	%rd5834, %rd5802, %rd5832;
	addc.cc.s64 	%rd5835, %rd5803, %rd5833;
	mov.b64 	{%r1991, %r1992}, %rd5835;
	mov.b64 	{%r1993, %r1994}, %rd5834;
	shf.l.wrap.b32 	%r1995, %r1994, %r1991, 13;
	shf.l.wrap.b32 	%r1996, %r1991, %r1992, 13;
	mov.b64 	%rd5836, {%r1995, %r1996};
	shr.u64 	%rd5837, %rd5835, 51;
	and.b64  	%rd365, %rd5834, 2251799813685247;
	add.cc.s64 	%rd5838, %rd5820, %rd5836;
	addc.cc.s64 	%rd5839, %rd5821, %rd5837;
	mov.b64 	{%r1997, %r1998}, %rd5839;
	mov.b64 	{%r1999, %r2000}, %rd5838;
	shf.l.wrap.b32 	%r2001, %r2000, %r1997, 13;
	shf.l.wrap.b32 	%r2002, %r1997, %r1998, 13;
	mov.b64 	%rd5840, {%r2001, %r2002};
	and.b64  	%rd363, %rd5838, 2251799813685247;
	mad.lo.s64 	%rd5841, %rd5840, 19, %rd5824;
	shr.u64 	%rd5842, %rd5841, 51;
	and.b64  	%rd361, %rd5841, 2251799813685247;
	add.s64 	%rd362, %rd5842, %rd5829;
	shl.b64 	%rd5843, %rd5841, 1;
	and.b64  	%rd5844, %rd5843, 4503599627370494;
	shl.b64 	%rd5845, %rd362, 1;
	mul.lo.s64 	%rd5846, %rd361, %rd361;
	mul.hi.u64 	%rd5847, %rd361, %rd361;
	mul.lo.s64 	%rd5848, %rd362, 38;
	mul.lo.s64 	%rd5849, %rd363, %rd5848;
	mul.hi.u64 	%rd5850, %rd363, %rd5848;
	mul.lo.s64 	%rd5851, %rd368, 38;
	mul.lo.s64 	%rd5852, %rd365, %rd5851;
	mul.hi.u64 	%rd5853, %rd365, %rd5851;
	add.cc.s64 	%rd5854, %rd5846, %rd5852;
	addc.cc.s64 	%rd5855, %rd5847, %rd5853;
	add.cc.s64 	%rd5856, %rd5854, %rd5849;
	addc.cc.s64 	%rd5857, %rd5855, %rd5850;
	mul.lo.s64 	%rd5858, %rd5844, %rd362;
	mul.hi.u64 	%rd5859, %rd5844, %rd362;
	mul.lo.s64 	%rd5860, %rd363, %rd5851;
	mul.hi.u64 	%rd5861, %rd363, %rd5851;
	mul.lo.s64 	%rd367, %rd365, 19;
	mul.lo.s64 	%rd5862, %rd365, %rd367;
	mul.hi.u64 	%rd5863, %rd365, %rd367;
	mul.lo.s64 	%rd5864, %rd368, %rd5844;
	mul.hi.u64 	%rd5865, %rd368, %rd5844;
	mul.lo.s64 	%rd5866, %rd362, %rd362;
	mul.hi.u64 	%rd5867, %rd362, %rd362;
	mul.lo.s64 	%rd5868, %rd365, 38;
	mul.lo.s64 	%rd5869, %rd363, %rd5868;
	mul.hi.u64 	%rd5870, %rd363, %rd5868;
	mul.lo.s64 	%rd5871, %rd365, %rd5844;
	mul.hi.u64 	%rd5872, %rd365, %rd5844;
	mul.lo.s64 	%rd5873, %rd368, %rd5845;
	mul.hi.u64 	%rd5874, %rd368, %rd5845;
	mul.lo.s64 	%rd370, %rd363, 19;
	mul.lo.s64 	%rd5875, %rd363, %rd370;
	mul.hi.u64 	%rd5876, %rd363, %rd370;
	mul.lo.s64 	%rd5877, %rd363, %rd5844;
	mul.hi.u64 	%rd5878, %rd363, %rd5844;
	mul.lo.s64 	%rd5879, %rd365, %rd5845;
	mul.hi.u64 	%rd5880, %rd365, %rd5845;
	mul.lo.s64 	%rd5881, %rd368, %rd368;
	mul.hi.u64 	%rd5882, %rd368, %rd368;
	mov.b64 	{%r2003, %r2004}, %rd5857;
	mov.b64 	{%r2005, %r2006}, %rd5856;
	shf.l.wrap.b32 	%r2007, %r2006, %r2003, 13;
	shf.l.wrap.b32 	%r2008, %r2003, %r2004, 13;
	mov.b64 	%rd5883, {%r2007, %r2008};
	and.b64  	%rd5884, %rd5856, 2251799813685247;
	add.cc.s64 	%rd5885, %rd5862, %rd5860;
	addc.cc.s64 	%rd5886, %rd5863, %rd5861;
	add.cc.s64 	%rd5887, %rd5885, %rd5858;
	addc.cc.s64 	%rd5888, %rd5886, %rd5859;
	add.cc.s64 	%rd5889, %rd5887, %rd5883;
	addc.cc.s64 	%rd5890, %rd5888, 0;
	mov.b64 	{%r2009, %r2010}, %rd5890;
	mov.b64 	{%r2011, %r2012}, %rd5889;
	shf.l.wrap.b32 	%r2013, %r2012, %r2009, 13;
	shf.l.wrap.b32 	%r2014, %r2009, %r2010, 13;
	mov.b64 	%rd5891, {%r2013, %r2014};
	shr.u64 	%rd5892, %rd5890, 51;
	and.b64  	%rd5893, %rd5889, 2251799813685247;
	add.cc.s64 	%rd5894, %rd5866, %rd5869;
	addc.cc.s64 	%rd5895, %rd5867, %rd5870;
	add.cc.s64 	%rd5896, %rd5894, %rd5864;
	addc.cc.s64 	%rd5897, %rd5895, %rd5865;
	add.cc.s64 	%rd10983, %rd5896, %rd5891;
	addc.cc.s64 	%rd5898, %rd5897, %rd5892;
	mov.b64 	{%r2015, %r2016}, %rd5898;
	mov.b64 	{%r2017, %r2018}, %rd10983;
	shf.l.wrap.b32 	%r2019, %r2018, %r2015, 13;
	shf.l.wrap.b32 	%r2020, %r2015, %r2016, 13;
	mov.b64 	%rd5899, {%r2019, %r2020};
	shr.u64 	%rd5900, %rd5898, 51;
	add.cc.s64 	%rd5901, %rd5871, %rd5875;
	addc.cc.s64 	%rd5902, %rd5872, %rd5876;
	add.cc.s64 	%rd5903, %rd5901, %rd5873;
	addc.cc.s64 	%rd5904, %rd5902, %rd5874;
	add.cc.s64 	%rd10984, %rd5903, %rd5899;
	addc.cc.s64 	%rd5905, %rd5904, %rd5900;
	mov.b64 	{%r2021, %r2022}, %rd5905;
	mov.b64 	{%r2023, %r2024}, %rd10984;
	shf.l.wrap.b32 	%r2025, %r2024, %r2021, 13;
	shf.l.wrap.b32 	%r2026, %r2021, %r2022, 13;
	mov.b64 	%rd5906, {%r2025, %r2026};
	shr.u64 	%rd5907, %rd5905, 51;
	add.cc.s64 	%rd5908, %rd5877, %rd5881;
	addc.cc.s64 	%rd5909, %rd5878, %rd5882;
	add.cc.s64 	%rd5910, %rd5908, %rd5879;
	addc.cc.s64 	%rd5911, %rd5909, %rd5880;
	add.cc.s64 	%rd10985, %rd5910, %rd5906;
	addc.cc.s64 	%rd5912, %rd5911, %rd5907;
	mov.b64 	{%r2027, %r2028}, %rd5912;
	mov.b64 	{%r2029, %r2030}, %rd10985;
	shf.l.wrap.b32 	%r2031, %r2030, %r2027, 13;
	shf.l.wrap.b32 	%r2032, %r2027, %r2028, 13;
	mov.b64 	%rd5913, {%r2031, %r2032};
	mad.lo.s64 	%rd5914, %rd5913, 19, %rd5884;
	shr.u64 	%rd5915, %rd5914, 51;
	add.s64 	%rd10986, %rd5915, %rd5893;
	and.b64  	%rd10982, %rd5914, 2251799813685247;
	mov.b32 	%r4892, 1;
$L__BB1_25:
	and.b64  	%rd5916, %rd10985, 2251799813685247;
	and.b64  	%rd5917, %rd10984, 2251799813685247;
	and.b64  	%rd5918, %rd10983, 2251799813685247;
	shl.b64 	%rd5919, %rd10982, 1;
	shl.b64 	%rd5920, %rd10986, 1;
	mul.lo.s64 	%rd5921, %rd10982, %rd10982;
	mul.hi.u64 	%rd5922, %rd10982, %rd10982;
	mul.lo.s64 	%rd5923, %rd10986, 38;
	mul.lo.s64 	%rd5924, %rd5916, %rd5923;
	mul.hi.u64 	%rd5925, %rd5916, %rd5923;
	mul.lo.s64 	%rd5926, %rd5918, 38;
	mul.lo.s64 	%rd5927, %rd5926, %rd5917;
	mul.hi.u64 	%rd5928, %rd5926, %rd5917;
	add.cc.s64 	%rd5929, %rd5927, %rd5921;
	addc.cc.s64 	%rd5930, %rd5928, %rd5922;
	add.cc.s64 	%rd5931, %rd5929, %rd5924;
	addc.cc.s64 	%rd5932, %rd5930, %rd5925;
	mul.lo.s64 	%rd5933, %rd5919, %rd10986;
	mul.hi.u64 	%rd5934, %rd5919, %rd10986;
	mul.lo.s64 	%rd5935, %rd5916, %rd5926;
	mul.hi.u64 	%rd5936, %rd5916, %rd5926;
	add.cc.s64 	%rd5937, %rd5935, %rd5933;
	addc.cc.s64 	%rd5938, %rd5936, %rd5934;
	mul.lo.s64 	%rd5939, %rd5917, 19;
	mul.lo.s64 	%rd5940, %rd5939, %rd5917;
	mul.hi.u64 	%rd5941, %rd5939, %rd5917;
	add.cc.s64 	%rd5942, %rd5937, %rd5940;
	addc.cc.s64 	%rd5943, %rd5938, %rd5941;
	mul.lo.s64 	%rd5944, %rd5918, %rd5919;
	mul.hi.u64 	%rd5945, %rd5918, %rd5919;
	mul.lo.s64 	%rd5946, %rd10986, %rd10986;
	mul.hi.u64 	%rd5947, %rd10986, %rd10986;
	add.cc.s64 	%rd5948, %rd5944, %rd5946;
	addc.cc.s64 	%rd5949, %rd5945, %rd5947;
	mul.lo.s64 	%rd5950, %rd5917, 38;
	mul.lo.s64 	%rd5951, %rd5950, %rd5916;
	mul.hi.u64 	%rd5952, %rd5950, %rd5916;
	add.cc.s64 	%rd5953, %rd5948, %rd5951;
	addc.cc.s64 	%rd5954, %rd5949, %rd5952;
	mul.lo.s64 	%rd5955, %rd5917, %rd5919;
	mul.hi.u64 	%rd5956, %rd5917, %rd5919;
	mul.lo.s64 	%rd5957, %rd5918, %rd5920;
	mul.hi.u64 	%rd5958, %rd5918, %rd5920;
	add.cc.s64 	%rd5959, %rd5955, %rd5957;
	addc.cc.s64 	%rd5960, %rd5956, %rd5958;
	mul.lo.s64 	%rd5961, %rd5916, 19;
	mul.lo.s64 	%rd5962, %rd5961, %rd5916;
	mul.hi.u64 	%rd5963, %rd5961, %rd5916;
	add.cc.s64 	%rd5964, %rd5959, %rd5962;
	addc.cc.s64 	%rd5965, %rd5960, %rd5963;
	mul.lo.s64 	%rd5966, %rd5916, %rd5919;
	mul.hi.u64 	%rd5967, %rd5916, %rd5919;
	mul.lo.s64 	%rd5968, %rd5917, %rd5920;
	mul.hi.u64 	%rd5969, %rd5917, %rd5920;
	mul.lo.s64 	%rd5970, %rd5918, %rd5918;
	mul.hi.u64 	%rd5971, %rd5918, %rd5918;
	mov.b64 	{%r2033, %r2034}, %rd5932;
	mov.b64 	{%r2035, %r2036}, %rd5931;
	shf.l.wrap.b32 	%r2037, %r2036, %r2033, 13;
	shf.l.wrap.b32 	%r2038, %r2033, %r2034, 13;
	mov.b64 	%rd5972, {%r2037, %r2038};
	and.b64  	%rd5973, %rd5931, 2251799813685247;
	add.cc.s64 	%rd5974, %rd5942, %rd5972;
	addc.cc.s64 	%rd5975, %rd5943, 0;
	mov.b64 	{%r2039, %r2040}, %rd5975;
	mov.b64 	{%r2041, %r2042}, %rd5974;
	shf.l.wrap.b32 	%r2043, %r2042, %r2039, 13;
	shf.l.wrap.b32 	%r2044, %r2039, %r2040, 13;
	mov.b64 	%rd5976, {%r2043, %r2044};
	and.b64  	%rd5977, %rd5974, 2251799813685247;
	add.cc.s64 	%rd10983, %rd5953, %rd5976;
	addc.cc.s64 	%rd382, %rd5954, 0;
	mov.b64 	{%r2045, %r2046}, %rd382;
	mov.b64 	{%r2047, %r2048}, %rd10983;
	shf.l.wrap.b32 	%r2049, %r2048, %r2045, 13;
	shf.l.wrap.b32 	%r2050, %r2045, %r2046, 13;
	mov.b64 	%rd5978, {%r2049, %r2050};
	add.cc.s64 	%rd10984, %rd5964, %rd5978;
	addc.cc.s64 	%rd385, %rd5965, 0;
	mov.b64 	{%r2051, %r2052}, %rd385;
	mov.b64 	{%r2053, %r2054}, %rd10984;
	shf.l.wrap.b32 	%r2055, %r2054, %r2051, 13;
	shf.l.wrap.b32 	%r2056, %r2051, %r2052, 13;
	mov.b64 	%rd5979, {%r2055, %r2056};
	shr.u64 	%rd5980, %rd385, 51;
	add.cc.s64 	%rd5981, %rd5968, %rd5970;
	addc.cc.s64 	%rd5982, %rd5969, %rd5971;
	add.cc.s64 	%rd5983, %rd5981, %rd5966;
	addc.cc.s64 	%rd5984, %rd5982, %rd5967;
	add.cc.s64 	%rd10985, %rd5983, %rd5979;
	addc.cc.s64 	%rd388, %rd5984, %rd5980;
	mov.b64 	{%r2057, %r2058}, %rd388;
	mov.b64 	{%r2059, %r2060}, %rd10985;
	shf.l.wrap.b32 	%r2061, %r2060, %r2057, 13;
	shf.l.wrap.b32 	%r2062, %r2057, %r2058, 13;
	mov.b64 	%rd5985, {%r2061, %r2062};
	mad.lo.s64 	%rd5986, %rd5985, 19, %rd5973;
	shr.u64 	%rd5987, %rd5986, 51;
	add.s64 	%rd10986, %rd5987, %rd5977;
	add.s32 	%r49, %r4892, 1;
	and.b64  	%rd10982, %rd5986, 2251799813685247;
	setp.lt.u32 	%p43, %r4892, 99;
	mov.u32 	%r4892, %r49;
	@%p43 bra 	$L__BB1_25;
	mul.lo.s64 	%rd5988, %rd362, 19;
	mul.lo.s64 	%rd5989, %rd368, 19;
	mul.lo.s64 	%rd5990, %rd10982, %rd361;
	mul.hi.u64 	%rd5991, %rd10982, %rd361;
	mul.lo.s64 	%rd5992, %rd10986, %rd370;
	mul.hi.u64 	%rd5993, %rd10986, %rd370;
	add.cc.s64 	%rd5994, %rd5990, %rd5992;
	addc.cc.s64 	%rd5995, %rd5991, %rd5993;
	and.b64  	%rd5996, %rd10983, 2251799813685247;
	mul.lo.s64 	%rd5997, %rd5996, %rd367;
	mul.hi.u64 	%rd5998, %rd5996, %rd367;
	add.cc.s64 	%rd5999, %rd5994, %rd5997;
	addc.cc.s64 	%rd6000, %rd5995, %rd5998;
	and.b64  	%rd6001, %rd10984, 2251799813685247;
	mul.lo.s64 	%rd6002, %rd6001, %rd5989;
	mul.hi.u64 	%rd6003, %rd6001, %rd5989;
	add.cc.s64 	%rd6004, %rd5999, %rd6002;
	addc.cc.s64 	%rd6005, %rd6000, %rd6003;
	and.b64  	%rd6006, %rd10985, 2251799813685247;
	mul.lo.s64 	%rd6007, %rd6006, %rd5988;
	mul.hi.u64 	%rd6008, %rd6006, %rd5988;
	add.cc.s64 	%rd6009, %rd6004, %rd6007;
	addc.cc.s64 	%rd6010, %rd6005, %rd6008;
	mul.lo.s64 	%rd6011, %rd10982, %rd362;
	mul.hi.u64 	%rd6012, %rd10982, %rd362;
	mul.lo.s64 	%rd6013, %rd10986, %rd361;
	mul.hi.u64 	%rd6014, %rd10986, %rd361;
	add.cc.s64 	%rd6015, %rd6011, %rd6013;
	addc.cc.s64 	%rd6016, %rd6012, %rd6014;
	mul.lo.s64 	%rd6017, %rd5996, %rd370;
	mul.hi.u64 	%rd6018, %rd5996, %rd370;
	add.cc.s64 	%rd6019, %rd6015, %rd6017;
	addc.cc.s64 	%rd6020, %rd6016, %rd6018;
	mul.lo.s64 	%rd6021, %rd6001, %rd367;
	mul.hi.u64 	%rd6022, %rd6001, %rd367;
	add.cc.s64 	%rd6023, %rd6019, %rd6021;
	addc.cc.s64 	%rd6024, %rd6020, %rd6022;
	mul.lo.s64 	%rd6025, %rd6006, %rd5989;
	mul.hi.u64 	%rd6026, %rd6006, %rd5989;
	add.cc.s64 	%rd6027, %rd6023, %rd6025;
	addc.cc.s64 	%rd6028, %rd6024, %rd6026;
	mul.lo.s64 	%rd6029, %rd368, %rd10982;
	mul.hi.u64 	%rd6030, %rd368, %rd10982;
	mul.lo.s64 	%rd6031, %rd10986, %rd362;
	mul.hi.u64 	%rd6032, %rd10986, %rd362;
	add.cc.s64 	%rd6033, %rd6029, %rd6031;
	addc.cc.s64 	%rd6034, %rd6030, %rd6032;
	mul.lo.s64 	%rd6035, %rd5996, %rd361;
	mul.hi.u64 	%rd6036, %rd5996, %rd361;
	add.cc.s64 	%rd6037, %rd6033, %rd6035;
	addc.cc.s64 	%rd6038, %rd6034, %rd6036;
	mul.lo.s64 	%rd6039, %rd6001, %rd370;
	mul.hi.u64 	%rd6040, %rd6001, %rd370;
	add.cc.s64 	%rd6041, %rd6037, %rd6039;
	addc.cc.s64 	%rd6042, %rd6038, %rd6040;
	mul.lo.s64 	%rd6043, %rd6006, %rd367;
	mul.hi.u64 	%rd6044, %rd6006, %rd367;
	add.cc.s64 	%rd6045, %rd6041, %rd6043;
	addc.cc.s64 	%rd6046, %rd6042, %rd6044;
	mul.lo.s64 	%rd6047, %rd365, %rd10982;
	mul.hi.u64 	%rd6048, %rd365, %rd10982;
	mul.lo.s64 	%rd6049, %rd368, %rd10986;
	mul.hi.u64 	%rd6050, %rd368, %rd10986;
	add.cc.s64 	%rd6051, %rd6047, %rd6049;
	addc.cc.s64 	%rd6052, %rd6048, %rd6050;
	mul.lo.s64 	%rd6053, %rd5996, %rd362;
	mul.hi.u64 	%rd6054, %rd5996, %rd362;
	add.cc.s64 	%rd6055, %rd6051, %rd6053;
	addc.cc.s64 	%rd6056, %rd6052, %rd6054;
	mul.lo.s64 	%rd6057, %rd6001, %rd361;
	mul.hi.u64 	%rd6058, %rd6001, %rd361;
	add.cc.s64 	%rd6059, %rd6055, %rd6057;
	addc.cc.s64 	%rd6060, %rd6056, %rd6058;
	mul.lo.s64 	%rd6061, %rd6006, %rd370;
	mul.hi.u64 	%rd6062, %rd6006, %rd370;
	add.cc.s64 	%rd6063, %rd6059, %rd6061;
	addc.cc.s64 	%rd6064, %rd6060, %rd6062;
	mul.lo.s64 	%rd6065, %rd363, %rd10982;
	mul.hi.u64 	%rd6066, %rd363, %rd10982;
	mul.lo.s64 	%rd6067, %rd365, %rd10986;
	mul.hi.u64 	%rd6068, %rd365, %rd10986;
	add.cc.s64 	%rd6069, %rd6065, %rd6067;
	addc.cc.s64 	%rd6070, %rd6066, %rd6068;
	mul.lo.s64 	%rd6071, %rd5996, %rd368;
	mul.hi.u64 	%rd6072, %rd5996, %rd368;
	add.cc.s64 	%rd6073, %rd6069, %rd6071;
	addc.cc.s64 	%rd6074, %rd6070, %rd6072;
	mul.lo.s64 	%rd6075, %rd6001, %rd362;
	mul.hi.u64 	%rd6076, %rd6001, %rd362;
	add.cc.s64 	%rd6077, %rd6073, %rd6075;
	addc.cc.s64 	%rd6078, %rd6074, %rd6076;
	mul.lo.s64 	%rd6079, %rd6006, %rd361;
	mul.hi.u64 	%rd6080, %rd6006, %rd361;
	add.cc.s64 	%rd6081, %rd6077, %rd6079;
	addc.cc.s64 	%rd6082, %rd6078, %rd6080;
	mov.b64 	{%r2064, %r2065}, %rd6010;
	mov.b64 	{%r2066, %r2067}, %rd6009;
	shf.l.wrap.b32 	%r2068, %r2067, %r2064, 13;
	shf.l.wrap.b32 	%r2069, %r2064, %r2065, 13;
	mov.b64 	%rd6083, {%r2068, %r2069};
	shr.u64 	%rd6084, %rd6010, 51;
	and.b64  	%rd6085, %rd6009, 2251799813685247;
	add.cc.s64 	%rd6086, %rd6027, %rd6083;
	addc.cc.s64 	%rd6087, %rd6028, %rd6084;
	mov.b64 	{%r2070, %r2071}, %rd6087;
	mov.b64 	{%r2072, %r2073}, %rd6086;
	shf.l.wrap.b32 	%r2074, %r2073, %r2070, 13;
	shf.l.wrap.b32 	%r2075, %r2070, %r2071, 13;
	mov.b64 	%rd6088, {%r2074, %r2075};
	shr.u64 	%rd6089, %rd6087, 51;
	and.b64  	%rd6090, %rd6086, 2251799813685247;
	add.cc.s64 	%rd6091, %rd6045, %rd6088;
	addc.cc.s64 	%rd6092, %rd6046, %rd6089;
	mov.b64 	{%r2076, %r2077}, %rd6092;
	mov.b64 	{%r2078, %r2079}, %rd6091;
	shf.l.wrap.b32 	%r2080, %r2079, %r2076, 13;
	shf.l.wrap.b32 	%r2081, %r2076, %r2077, 13;
	mov.b64 	%rd6093, {%r2080, %r2081};
	shr.u64 	%rd6094, %rd6092, 51;
	and.b64  	%rd6095, %rd6091, 2251799813685247;
	add.cc.s64 	%rd6096, %rd6063, %rd6093;
	addc.cc.s64 	%rd6097, %rd6064, %rd6094;
	mov.b64 	{%r2082, %r2083}, %rd6097;
	mov.b64 	{%r2084, %r2085}, %rd6096;
	shf.l.wrap.b32 	%r2086, %r2085, %r2082, 13;
	shf.l.wrap.b32 	%r2087, %r2082, %r2083, 13;
	mov.b64 	%rd6098, {%r2086, %r2087};
	shr.u64 	%rd6099, %rd6097, 51;
	and.b64  	%rd6100, %rd6096, 2251799813685247;
	add.cc.s64 	%rd6101, %rd6081, %rd6098;
	addc.cc.s64 	%rd6102, %rd6082, %rd6099;
	mov.b64 	{%r2088, %r2089}, %rd6102;
	mov.b64 	{%r2090, %r2091}, %rd6101;
	shf.l.wrap.b32 	%r2092, %r2091, %r2088, 13;
	shf.l.wrap.b32 	%r2093, %r2088, %r2089, 13;
	mov.b64 	%rd6103, {%r2092, %r2093};
	and.b64  	%rd6104, %rd6101, 2251799813685247;
	mad.lo.s64 	%rd6105, %rd6103, 19, %rd6085;
	shr.u64 	%rd6106, %rd6105, 51;
	and.b64  	%rd6107, %rd6105, 2251799813685247;
	add.s64 	%rd6108, %rd6106, %rd6090;
	shl.b64 	%rd6109, %rd6105, 1;
	and.b64  	%rd6110, %rd6109, 4503599627370494;
	shl.b64 	%rd6111, %rd6108, 1;
	mul.lo.s64 	%rd6112, %rd6107, %rd6107;
	mul.hi.u64 	%rd6113, %rd6107, %rd6107;
	mul.lo.s64 	%rd6114, %rd6108, 38;
	mul.lo.s64 	%rd6115, %rd6104, %rd6114;
	mul.hi.u64 	%rd6116, %rd6104, %rd6114;
	mul.lo.s64 	%rd6117, %rd6095, 38;
	mul.lo.s64 	%rd6118, %rd6100, %rd6117;
	mul.hi.u64 	%rd6119, %rd6100, %rd6117;
	add.cc.s64 	%rd6120, %rd6112, %rd6118;
	addc.cc.s64 	%rd6121, %rd6113, %rd6119;
	add.cc.s64 	%rd6122, %rd6120, %rd6115;
	addc.cc.s64 	%rd6123, %rd6121, %rd6116;
	mul.lo.s64 	%rd6124, %rd6110, %rd6108;
	mul.hi.u64 	%rd6125, %rd6110, %rd6108;
	mul.lo.s64 	%rd6126, %rd6104, %rd6117;
	mul.hi.u64 	%rd6127, %rd6104, %rd6117;
	mul.lo.s64 	%rd6128, %rd6100, 19;
	mul.lo.s64 	%rd6129, %rd6100, %rd6128;
	mul.hi.u64 	%rd6130, %rd6100, %rd6128;
	mul.lo.s64 	%rd6131, %rd6095, %rd6110;
	mul.hi.u64 	%rd6132, %rd6095, %rd6110;
	mul.lo.s64 	%rd6133, %rd6108, %rd6108;
	mul.hi.u64 	%rd6134, %rd6108, %rd6108;
	mul.lo.s64 	%rd6135, %rd6100, 38;
	mul.lo.s64 	%rd6136, %rd6104, %rd6135;
	mul.hi.u64 	%rd6137, %rd6104, %rd6135;
	mul.lo.s64 	%rd6138, %rd6100, %rd6110;
	mul.hi.u64 	%rd6139, %rd6100, %rd6110;
	mul.lo.s64 	%rd6140, %rd6095, %rd6111;
	mul.hi.u64 	%rd6141, %rd6095, %rd6111;
	mul.lo.s64 	%rd6142, %rd6104, 19;
	mul.lo.s64 	%rd6143, %rd6104, %rd6142;
	mul.hi.u64 	%rd6144, %rd6104, %rd6142;
	mul.lo.s64 	%rd6145, %rd6104, %rd6110;
	mul.hi.u64 	%rd6146, %rd6104, %rd6110;
	mul.lo.s64 	%rd6147, %rd6100, %rd6111;
	mul.hi.u64 	%rd6148, %rd6100, %rd6111;
	mul.lo.s64 	%rd6149, %rd6095, %rd6095;
	mul.hi.u64 	%rd6150, %rd6095, %rd6095;
	mov.b64 	{%r2094, %r2095}, %rd6123;
	mov.b64 	{%r2096, %r2097}, %rd6122;
	shf.l.wrap.b32 	%r2098, %r2097, %r2094, 13;
	shf.l.wrap.b32 	%r2099, %r2094, %r2095, 13;
	mov.b64 	%rd6151, {%r2098, %r2099};
	and.b64  	%rd6152, %rd6122, 2251799813685247;
	add.cc.s64 	%rd6153, %rd6129, %rd6126;
	addc.cc.s64 	%rd6154, %rd6130, %rd6127;
	add.cc.s64 	%rd6155, %rd6153, %rd6124;
	addc.cc.s64 	%rd6156, %rd6154, %rd6125;
	add.cc.s64 	%rd6157, %rd6155, %rd6151;
	addc.cc.s64 	%rd6158, %rd6156, 0;
	mov.b64 	{%r2100, %r2101}, %rd6158;
	mov.b64 	{%r2102, %r2103}, %rd6157;
	shf.l.wrap.b32 	%r2104, %r2103, %r2100, 13;
	shf.l.wrap.b32 	%r2105, %r2100, %r2101, 13;
	mov.b64 	%rd6159, {%r2104, %r2105};
	shr.u64 	%rd6160, %rd6158, 51;
	and.b64  	%rd6161, %rd6157, 2251799813685247;
	add.cc.s64 	%rd6162, %rd6133, %rd6136;
	addc.cc.s64 	%rd6163, %rd6134, %rd6137;
	add.cc.s64 	%rd6164, %rd6162, %rd6131;
	addc.cc.s64 	%rd6165, %rd6163, %rd6132;
	add.cc.s64 	%rd10988, %rd6164, %rd6159;
	addc.cc.s64 	%rd6166, %rd6165, %rd6160;
	mov.b64 	{%r2106, %r2107}, %rd6166;
	mov.b64 	{%r2108, %r2109}, %rd10988;
	shf.l.wrap.b32 	%r2110, %r2109, %r2106, 13;
	shf.l.wrap.b32 	%r2111, %r2106, %r2107, 13;
	mov.b64 	%rd6167, {%r2110, %r2111};
	shr.u64 	%rd6168, %rd6166, 51;
	add.cc.s64 	%rd6169, %rd6138, %rd6143;
	addc.cc.s64 	%rd6170, %rd6139, %rd6144;
	add.cc.s64 	%rd6171, %rd6169, %rd6140;
	addc.cc.s64 	%rd6172, %rd6170, %rd6141;
	add.cc.s64 	%rd10989, %rd6171, %rd6167;
	addc.cc.s64 	%rd6173, %rd6172, %rd6168;
	mov.b64 	{%r2112, %r2113}, %rd6173;
	mov.b64 	{%r2114, %r2115}, %rd10989;
	shf.l.wrap.b32 	%r2116, %r2115, %r2112, 13;
	shf.l.wrap.b32 	%r2117, %r2112, %r2113, 13;
	mov.b64 	%rd6174, {%r2116, %r2117};
	shr.u64 	%rd6175, %rd6173, 51;
	add.cc.s64 	%rd6176, %rd6145, %rd6149;
	addc.cc.s64 	%rd6177, %rd6146, %rd6150;
	add.cc.s64 	%rd6178, %rd6176, %rd6147;
	addc.cc.s64 	%rd6179, %rd6177, %rd6148;
	add.cc.s64 	%rd10990, %rd6178, %rd6174;
	addc.cc.s64 	%rd6180, %rd6179, %rd6175;
	mov.b64 	{%r2118, %r2119}, %rd6180;
	mov.b64 	{%r2120, %r2121}, %rd10990;
	shf.l.wrap.b32 	%r2122, %r2121, %r2118, 13;
	shf.l.wrap.b32 	%r2123, %r2118, %r2119, 13;
	mov.b64 	%rd6181, {%r2122, %r2123};
	mad.lo.s64 	%rd6182, %rd6181, 19, %rd6152;
	shr.u64 	%rd6183, %rd6182, 51;
	add.s64 	%rd10991, %rd6183, %rd6161;
	and.b64  	%rd10987, %rd6182, 2251799813685247;
	mov.b32 	%r4893, 1;
$L__BB1_27:
	and.b64  	%rd6184, %rd10990, 2251799813685247;
	and.b64  	%rd6185, %rd10989, 2251799813685247;
	and.b64  	%rd6186, %rd10988, 2251799813685247;
	shl.b64 	%rd6187, %rd10987, 1;
	shl.b64 	%rd6188, %rd10991, 1;
	mul.lo.s64 	%rd6189, %rd10987, %rd10987;
	mul.hi.u64 	%rd6190, %rd10987, %rd10987;
	mul.lo.s64 	%rd6191, %rd10991, 38;
	mul.lo.s64 	%rd6192, %rd6184, %rd6191;
	mul.hi.u64 	%rd6193, %rd6184, %rd6191;
	mul.lo.s64 	%rd6194, %rd6186, 38;
	mul.lo.s64 	%rd6195, %rd6194, %rd6185;
	mul.hi.u64 	%rd6196, %rd6194, %rd6185;
	add.cc.s64 	%rd6197, %rd6195, %rd6189;
	addc.cc.s64 	%rd6198, %rd6196, %rd6190;
	add.cc.s64 	%rd6199, %rd6197, %rd6192;
	addc.cc.s64 	%rd6200, %rd6198, %rd6193;
	mul.lo.s64 	%rd6201, %rd6187, %rd10991;
	mul.hi.u64 	%rd6202, %rd6187, %rd10991;
	mul.lo.s64 	%rd6203, %rd6184, %rd6194;
	mul.hi.u64 	%rd6204, %rd6184, %rd6194;
	add.cc.s64 	%rd6205, %rd6203, %rd6201;
	addc.cc.s64 	%rd6206, %rd6204, %rd6202;
	mul.lo.s64 	%rd6207, %rd6185, 19;
	mul.lo.s64 	%rd6208, %rd6207, %rd6185;
	mul.hi.u64 	%rd6209, %rd6207, %rd6185;
	add.cc.s64 	%rd6210, %rd6205, %rd6208;
	addc.cc.s64 	%rd6211, %rd6206, %rd6209;
	mul.lo.s64 	%rd6212, %rd6186, %rd6187;
	mul.hi.u64 	%rd6213, %rd6186, %rd6187;
	mul.lo.s64 	%rd6214, %rd10991, %rd10991;
	mul.hi.u64 	%rd6215, %rd10991, %rd10991;
	add.cc.s64 	%rd6216, %rd6212, %rd6214;
	addc.cc.s64 	%rd6217, %rd6213, %rd6215;
	mul.lo.s64 	%rd6218, %rd6185, 38;
	mul.lo.s64 	%rd6219, %rd6218, %rd6184;
	mul.hi.u64 	%rd6220, %rd6218, %rd6184;
	add.cc.s64 	%rd6221, %rd6216, %rd6219;
	addc.cc.s64 	%rd6222, %rd6217, %rd6220;
	mul.lo.s64 	%rd6223, %rd6185, %rd6187;
	mul.hi.u64 	%rd6224, %rd6185, %rd6187;
	mul.lo.s64 	%rd6225, %rd6186, %rd6188;
	mul.hi.u64 	%rd6226, %rd6186, %rd6188;
	add.cc.s64 	%rd6227, %rd6223, %rd6225;
	addc.cc.s64 	%rd6228, %rd6224, %rd6226;
	mul.lo.s64 	%rd6229, %rd6184, 19;
	mul.lo.s64 	%rd6230, %rd6229, %rd6184;
	mul.hi.u64 	%rd6231, %rd6229, %rd6184;
	add.cc.s64 	%rd6232, %rd6227, %rd6230;
	addc.cc.s64 	%rd6233, %rd6228, %rd6231;
	mul.lo.s64 	%rd6234, %rd6184, %rd6187;
	mul.hi.u64 	%rd6235, %rd6184, %rd6187;
	mul.lo.s64 	%rd6236, %rd6185, %rd6188;
	mul.hi.u64 	%rd6237, %rd6185, %rd6188;
	mul.lo.s64 	%rd6238, %rd6186, %rd6186;
	mul.hi.u64 	%rd6239, %rd6186, %rd6186;
	mov.b64 	{%r2124, %r2125}, %rd6200;
	mov.b64 	{%r2126, %r2127}, %rd6199;
	shf.l.wrap.b32 	%r2128, %r2127, %r2124, 13;
	shf.l.wrap.b32 	%r2129, %r2124, %r2125, 13;
	mov.b64 	%rd6240, {%r2128, %r2129};
	and.b64  	%rd6241, %rd6199, 2251799813685247;
	add.cc.s64 	%rd6242, %rd6210, %rd6240;
	addc.cc.s64 	%rd6243, %rd6211, 0;
	mov.b64 	{%r2130, %r2131}, %rd6243;
	mov.b64 	{%r2132, %r2133}, %rd6242;
	shf.l.wrap.b32 	%r2134, %r2133, %r2130, 13;
	shf.l.wrap.b32 	%r2135, %r2130, %r2131, 13;
	mov.b64 	%rd6244, {%r2134, %r2135};
	and.b64  	%rd6245, %rd6242, 2251799813685247;
	add.cc.s64 	%rd10988, %rd6221, %rd6244;
	addc.cc.s64 	%rd403, %rd6222, 0;
	mov.b64 	{%r2136, %r2137}, %rd403;
	mov.b64 	{%r2138, %r2139}, %rd10988;
	shf.l.wrap.b32 	%r2140, %r2139, %r2136, 13;
	shf.l.wrap.b32 	%r2141, %r2136, %r2137, 13;
	mov.b64 	%rd6246, {%r2140, %r2141};
	add.cc.s64 	%rd10989, %rd6232, %rd6246;
	addc.cc.s64 	%rd406, %rd6233, 0;
	mov.b64 	{%r2142, %r2143}, %rd406;
	mov.b64 	{%r2144, %r2145}, %rd10989;
	shf.l.wrap.b32 	%r2146, %r2145, %r2142, 13;
	shf.l.wrap.b32 	%r2147, %r2142, %r2143, 13;
	mov.b64 	%rd6247, {%r2146, %r2147};
	shr.u64 	%rd6248, %rd406, 51;
	add.cc.s64 	%rd6249, %rd6236, %rd6238;
	addc.cc.s64 	%rd6250, %rd6237, %rd6239;
	add.cc.s64 	%rd6251, %rd6249, %rd6234;
	addc.cc.s64 	%rd6252, %rd6250, %rd6235;
	add.cc.s64 	%rd10990, %rd6251, %rd6247;
	addc.cc.s64 	%rd409, %rd6252, %rd6248;
	mov.b64 	{%r2148, %r2149}, %rd409;
	mov.b64 	{%r2150, %r2151}, %rd10990;
	shf.l.wrap.b32 	%r2152, %r2151, %r2148, 13;
	shf.l.wrap.b32 	%r2153, %r2148, %r2149, 13;
	mov.b64 	%rd6253, {%r2152, %r2153};
	mad.lo.s64 	%rd6254, %rd6253, 19, %rd6241;
	shr.u64 	%rd6255, %rd6254, 51;
	add.s64 	%rd10991, %rd6255, %rd6245;
	add.s32 	%r51, %r4893, 1;
	and.b64  	%rd10987, %rd6254, 2251799813685247;
	setp.lt.u32 	%p44, %r4893, 49;
	mov.u32 	%r4893, %r51;
	@%p44 bra 	$L__BB1_27;
	ld.param.u32 	%r4872, [_Z13vanity_kernelPKyS0_S0_S0_PKhS2_iyS0_iyyiPh_param_6];
	mul.lo.s64 	%rd6256, %rd329, 19;
	mul.lo.s64 	%rd6257, %rd177, 19;
	setp.lt.s32 	%p46, %r4872, 1;
	mul.lo.s64 	%rd6262, %rd6261, 19;
	mul.lo.s64 	%rd6263, %rd6260, 19;
	mul.lo.s64 	%rd6264, %rd6259, 19;
	mul.lo.s64 	%rd6265, %rd6258, 19;
	mul.lo.s64 	%rd6271, %rd1805, 19;
	mul.lo.s64 	%rd6272, %rd1806, 19;
	mul.lo.s64 	%rd6273, %rd1807, 19;
	mul.lo.s64 	%rd6274, %rd1808, 19;
	mul.lo.s64 	%rd6276, %rd10987, %rd328;
	mul.hi.u64 	%rd6277, %rd10987, %rd328;
	mul.lo.s64 	%rd6278, %rd10991, %rd337;
	mul.hi.u64 	%rd6279, %rd10991, %rd337;
	add.cc.s64 	%rd6280, %rd6276, %rd6278;
	addc.cc.s64 	%rd6281, %rd6277, %rd6279;
	and.b64  	%rd6282, %rd10988, 2251799813685247;
	mul.lo.s64 	%rd6283, %rd6282, %rd334;
	mul.hi.u64 	%rd6284, %rd6282, %rd334;
	add.cc.s64 	%rd6285, %rd6280, %rd6283;
	addc.cc.s64 	%rd6286, %rd6281, %rd6284;
	and.b64  	%rd6287, %rd10989, 2251799813685247;
	mul.lo.s64 	%rd6288, %rd6287, %rd359;
	mul.hi.u64 	%rd6289, %rd6287, %rd359;
	add.cc.s64 	%rd6290, %rd6285, %rd6288;
	addc.cc.s64 	%rd6291, %rd6286, %rd6289;
	and.b64  	%rd6292, %rd10990, 2251799813685247;
	mul.lo.s64 	%rd6293, %rd6292, %rd6256;
	mul.hi.u64 	%rd6294, %rd6292, %rd6256;
	add.cc.s64 	%rd6295, %rd6290, %rd6293;
	addc.cc.s64 	%rd6296, %rd6291, %rd6294;
	mul.lo.s64 	%rd6297, %rd10987, %rd329;
	mul.hi.u64 	%rd6298, %rd10987, %rd329;
	mul.lo.s64 	%rd6299, %rd10991, %rd328;
	mul.hi.u64 	%rd6300, %rd10991, %rd328;
	add.cc.s64 	%rd6301, %rd6297, %rd6299;
	addc.cc.s64 	%rd6302, %rd6298, %rd6300;
	mul.lo.s64 	%rd6303, %rd6282, %rd337;
	mul.hi.u64 	%rd6304, %rd6282, %rd337;
	add.cc.s64 	%rd6305, %rd6301, %rd6303;
	addc.cc.s64 	%rd6306, %rd6302, %rd6304;
	mul.lo.s64 	%rd6307, %rd6287, %rd334;
	mul.hi.u64 	%rd6308, %rd6287, %rd334;
	add.cc.s64 	%rd6309, %rd6305, %rd6307;
	addc.cc.s64 	%rd6310, %rd6306, %rd6308;
	mul.lo.s64 	%rd6311, %rd6292, %rd359;
	mul.hi.u64 	%rd6312, %rd6292, %rd359;
	add.cc.s64 	%rd6313, %rd6309, %rd6311;
	addc.cc.s64 	%rd6314, %rd6310, %rd6312;
	mul.lo.s64 	%rd6315, %rd335, %rd10987;
	mul.hi.u64 	%rd6316, %rd335, %rd10987;
	mul.lo.s64 	%rd6317, %rd10991, %rd329;
	mul.hi.u64 	%rd6318, %rd10991, %rd329;
	add.cc.s64 	%rd6319, %rd6315, %rd6317;
	addc.cc.s64 	%rd6320, %rd6316, %rd6318;
	mul.lo.s64 	%rd6321, %rd6282, %rd328;
	mul.hi.u64 	%rd6322, %rd6282, %rd328;
	add.cc.s64 	%rd6323, %rd6319, %rd6321;
	addc.cc.s64 	%rd6324, %rd6320, %rd6322;
	mul.lo.s64 	%rd6325, %rd6287, %rd337;
	mul.hi.u64 	%rd6326, %rd6287, %rd337;
	add.cc.s64 	%rd6327, %rd6323, %rd6325;
	addc.cc.s64 	%rd6328, %rd6324, %rd6326;
	mul.lo.s64 	%rd6329, %rd6292, %rd334;
	mul.hi.u64 	%rd6330, %rd6292, %rd334;
	add.cc.s64 	%rd6331, %rd6327, %rd6329;
	addc.cc.s64 	%rd6332, %rd6328, %rd6330;
	mul.lo.s64 	%rd6333, %rd332, %rd10987;
	mul.hi.u64 	%rd6334, %rd332, %rd10987;
	mul.lo.s64 	%rd6335, %rd335, %rd10991;
	mul.hi.u64 	%rd6336, %rd335, %rd10991;
	add.cc.s64 	%rd6337, %rd6333, %rd6335;
	addc.cc.s64 	%rd6338, %rd6334, %rd6336;
	mul.lo.s64 	%rd6339, %rd6282, %rd329;
	mul.hi.u64 	%rd6340, %rd6282, %rd329;
	add.cc.s64 	%rd6341, %rd6337, %rd6339;
	addc.cc.s64 	%rd6342, %rd6338, %rd6340;
	mul.lo.s64 	%rd6343, %rd6287, %rd328;
	mul.hi.u64 	%rd6344, %rd6287, %rd328;
	add.cc.s64 	%rd6345, %rd6341, %rd6343;
	addc.cc.s64 	%rd6346, %rd6342, %rd6344;
	mul.lo.s64 	%rd6347, %rd6292, %rd337;
	mul.hi.u64 	%rd6348, %rd6292, %rd337;
	add.cc.s64 	%rd6349, %rd6345, %rd6347;
	addc.cc.s64 	%rd6350, %rd6346, %rd6348;
	mul.lo.s64 	%rd6351, %rd330, %rd10987;
	mul.hi.u64 	%rd6352, %rd330, %rd10987;
	mul.lo.s64 	%rd6353, %rd332, %rd10991;
	mul.hi.u64 	%rd6354, %rd332, %rd10991;
	add.cc.s64 	%rd6355, %rd6351, %rd6353;
	addc.cc.s64 	%rd6356, %rd6352, %rd6354;
	mul.lo.s64 	%rd6357, %rd6282, %rd335;
	mul.hi.u64 	%rd6358, %rd6282, %rd335;
	add.cc.s64 	%rd6359, %rd6355, %rd6357;
	addc.cc.s64 	%rd6360, %rd6356, %rd6358;
	mul.lo.s64 	%rd6361, %rd6287, %rd329;
	mul.hi.u64 	%rd6362, %rd6287, %rd329;
	add.cc.s64 	%rd6363, %rd6359, %rd6361;
	addc.cc.s64 	%rd6364, %rd6360, %rd6362;
	mul.lo.s64 	%rd6365, %rd6292, %rd328;
	mul.hi.u64 	%rd6366, %rd6292, %rd328;
	add.cc.s64 	%rd6367, %rd6363, %rd6365;
	addc.cc.s64 	%rd6368, %rd6364, %rd6366;
	mov.b64 	{%r2154, %r2155}, %rd6296;
	mov.b64 	{%r2156, %r2157}, %rd6295;
	shf.l.wrap.b32 	%r2158, %r2157, %r2154, 13;
	shf.l.wrap.b32 	%r2159, %r2154, %r2155, 13;
	mov.b64 	%rd6369, {%r2158, %r2159};
	shr.u64 	%rd6370, %rd6296, 51;
	and.b64  	%rd6371, %rd6295, 2251799813685247;
	add.cc.s64 	%rd6372, %rd6313, %rd6369;
	addc.cc.s64 	%rd6373, %rd6314, %rd6370;
	mov.b64 	{%r2160, %r2161}, %rd6373;
	mov.b64 	{%r2162, %r2163}, %rd6372;
	shf.l.wrap.b32 	%r2164, %r2163, %r2160, 13;
	shf.l.wrap.b32 	%r2165, %r2160, %r2161, 13;
	mov.b64 	%rd6374, {%r2164, %r2165};
	shr.u64 	%rd6375, %rd6373, 51;
	and.b64  	%rd6376, %rd6372, 2251799813685247;
	add.cc.s64 	%rd6377, %rd6331, %rd6374;
	addc.cc.s64 	%rd6378, %rd6332, %rd6375;
	mov.b64 	{%r2166, %r2167}, %rd6378;
	mov.b64 	{%r2168, %r2169}, %rd6377;
	shf.l.wrap.b32 	%r2170, %r2169, %r2166, 13;
	shf.l.wrap.b32 	%r2171, %r2166, %r2167, 13;
	mov.b64 	%rd6379, {%r2170, %r2171};
	shr.u64 	%rd6380, %rd6378, 51;
	and.b64  	%rd6381, %rd6377, 2251799813685247;
	add.cc.s64 	%rd6382, %rd6349, %rd6379;
	addc.cc.s64 	%rd6383, %rd6350, %rd6380;
	mov.b64 	{%r2172, %r2173}, %rd6383;
	mov.b64 	{%r2174, %r2175}, %rd6382;
	shf.l.wrap.b32 	%r2176, %r2175, %r2172, 13;
	shf.l.wrap.b32 	%r2177, %r2172, %r2173, 13;
	mov.b64 	%rd6384, {%r2176, %r2177};
	shr.u64 	%rd6385, %rd6383, 51;
	and.b64  	%rd6386, %rd6382, 2251799813685247;
	add.cc.s64 	%rd6387, %rd6367, %rd6384;
	addc.cc.s64 	%rd6388, %rd6368, %rd6385;
	mov.b64 	{%r2178, %r2179}, %rd6388;
	mov.b64 	{%r2180, %r2181}, %rd6387;
	shf.l.wrap.b32 	%r2182, %r2181, %r2178, 13;
	shf.l.wrap.b32 	%r2183, %r2178, %r2179, 13;
	mov.b64 	%rd6389, {%r2182, %r2183};
	and.b64  	%rd6390, %rd6387, 2251799813685247;
	mad.lo.s64 	%rd6391, %rd6389, 19, %rd6371;
	shr.u64 	%rd6392, %rd6391, 51;
	and.b64  	%rd6393, %rd6391, 2251799813685247;
	add.s64 	%rd6394, %rd6392, %rd6376;
	shl.b64 	%rd6395, %rd6391, 1;
	and.b64  	%rd6396, %rd6395, 4503599627370494;
	shl.b64 	%rd6397, %rd6394, 1;
	mul.lo.s64 	%rd6398, %rd6393, %rd6393;
	mul.hi.u64 	%rd6399, %rd6393, %rd6393;
	mul.lo.s64 	%rd6400, %rd6394, 38;
	mul.lo.s64 	%rd6401, %rd6390, %rd6400;
	mul.hi.u64 	%rd6402, %rd6390, %rd6400;
	mul.lo.s64 	%rd6403, %rd6381, 38;
	mul.lo.s64 	%rd6404, %rd6386, %rd6403;
	mul.hi.u64 	%rd6405, %rd6386, %rd6403;
	add.cc.s64 	%rd6406, %rd6398, %rd6404;
	addc.cc.s64 	%rd6407, %rd6399, %rd6405;
	add.cc.s64 	%rd6408, %rd6406, %rd6401;
	addc.cc.s64 	%rd6409, %rd6407, %rd6402;
	mul.lo.s64 	%rd6410, %rd6396, %rd6394;
	mul.hi.u64 	%rd6411, %rd6396, %rd6394;
	mul.lo.s64 	%rd6412, %rd6390, %rd6403;
	mul.hi.u64 	%rd6413, %rd6390, %rd6403;
	mul.lo.s64 	%rd6414, %rd6386, 19;
	mul.lo.s64 	%rd6415, %rd6386, %rd6414;
	mul.hi.u64 	%rd6416, %rd6386, %rd6414;
	mul.lo.s64 	%rd6417, %rd6381, %rd6396;
	mul.hi.u64 	%rd6418, %rd6381, %rd6396;
	mul.lo.s64 	%rd6419, %rd6394, %rd6394;
	mul.hi.u64 	%rd6420, %rd6394, %rd6394;
	mul.lo.s64 	%rd6421, %rd6386, 38;
	mul.lo.s64 	%rd6422, %rd6390, %rd6421;
	mul.hi.u64 	%rd6423, %rd6390, %rd6421;
	mul.lo.s64 	%rd6424, %rd6386, %rd6396;
	mul.hi.u64 	%rd6425, %rd6386, %rd6396;
	mul.lo.s64 	%rd6426, %rd6381, %rd6397;
	mul.hi.u64 	%rd6427, %rd6381, %rd6397;
	mul.lo.s64 	%rd6428, %rd6390, 19;
	mul.lo.s64 	%rd6429, %rd6390, %rd6428;
	mul.hi.u64 	%rd6430, %rd6390, %rd6428;
	mul.lo.s64 	%rd6431, %rd6390, %rd6396;
	mul.hi.u64 	%rd6432, %rd6390, %rd6396;
	mul.lo.s64 	%rd6433, %rd6386, %rd6397;
	mul.hi.u64 	%rd6434, %rd6386, %rd6397;
	mul.lo.s64 	%rd6435, %rd6381, %rd6381;
	mul.hi.u64 	%rd6436, %rd6381, %rd6381;
	mov.b64 	{%r2184, %r2185}, %rd6409;
	mov.b64 	{%r2186, %r2187}, %rd6408;
	shf.l.wrap.b32 	%r2188, %r2187, %r2184, 13;
	shf.l.wrap.b32 	%r2189, %r2184, %r2185, 13;
	mov.b64 	%rd6437, {%r2188, %r2189};
	and.b64  	%rd6438, %rd6408, 2251799813685247;
	add.cc.s64 	%rd6439, %rd6415, %rd6412;
	addc.cc.s64 	%rd6440, %rd6416, %rd6413;
	add.cc.s64 	%rd6441, %rd6439, %rd6410;
	addc.cc.s64 	%rd6442, %rd6440, %rd6411;
	add.cc.s64 	%rd6443, %rd6441, %rd6437;
	addc.cc.s64 	%rd6444, %rd6442, 0;
	mov.b64 	{%r2190, %r2191}, %rd6444;
	mov.b64 	{%r2192, %r2193}, %rd6443;
	shf.l.wrap.b32 	%r2194, %r2193, %r2190, 13;
	shf.l.wrap.b32 	%r2195, %r2190, %r2191, 13;
	mov.b64 	%rd6445, {%r2194, %r2195};
	shr.u64 	%rd6446, %rd6444, 51;
	and.b64  	%rd6447, %rd6443, 2251799813685247;
	add.cc.s64 	%rd6448, %rd6419, %rd6422;
	addc.cc.s64 	%rd6449, %rd6420, %rd6423;
	add.cc.s64 	%rd6450, %rd6448, %rd6417;
	addc.cc.s64 	%rd6451, %rd6449, %rd6418;
	add.cc.s64 	%rd6452, %rd6450, %rd6445;
	addc.cc.s64 	%rd6453, %rd6451, %rd6446;
	mov.b64 	{%r2196, %r2197}, %rd6453;
	mov.b64 	{%r2198, %r2199}, %rd6452;
	shf.l.wrap.b32 	%r2200, %r2199, %r2196, 13;
	shf.l.wrap.b32 	%r2201, %r2196, %r2197, 13;
	mov.b64 	%rd6454, {%r2200, %r2201};
	shr.u64 	%rd6455, %rd6453, 51;
	add.cc.s64 	%rd6456, %rd6424, %rd6429;
	addc.cc.s64 	%rd6457, %rd6425, %rd6430;
	add.cc.s64 	%rd6458, %rd6456, %rd6426;
	addc.cc.s64 	%rd6459, %rd6457, %rd6427;
	add.cc.s64 	%rd6460, %rd6458, %rd6454;
	addc.cc.s64 	%rd6461, %rd6459, %rd6455;
	mov.b64 	{%r2202, %r2203}, %rd6461;
	mov.b64 	{%r2204, %r2205}, %rd6460;
	shf.l.wrap.b32 	%r2206, %r2205, %r2202, 13;
	shf.l.wrap.b32 	%r2207, %r2202, %r2203, 13;
	mov.b64 	%rd6462, {%r2206, %r2207};
	shr.u64 	%rd6463, %rd6461, 51;
	add.cc.s64 	%rd6464, %rd6431, %rd6435;
	addc.cc.s64 	%rd6465, %rd6432, %rd6436;
	add.cc.s64 	%rd6466, %rd6464, %rd6433;
	addc.cc.s64 	%rd6467, %rd6465, %rd6434;
	add.cc.s64 	%rd6468, %rd6466, %rd6462;
	addc.cc.s64 	%rd6469, %rd6467, %rd6463;
	mov.b64 	{%r2208, %r2209}, %rd6469;
	mov.b64 	{%r2210, %r2211}, %rd6468;
	shf.l.wrap.b32 	%r2212, %r2211, %r2208, 13;
	shf.l.wrap.b32 	%r2213, %r2208, %r2209, 13;
	mov.b64 	%rd6470, {%r2212, %r2213};
	mad.lo.s64 	%rd6471, %rd6470, 19, %rd6438;
	shr.u64 	%rd6472, %rd6471, 51;
	add.s64 	%rd6473, %rd6472, %rd6447;
	and.b64  	%rd6474, %rd6468, 2251799813685247;
	and.b64  	%rd6475, %rd6460, 2251799813685247;
	and.b64  	%rd6476, %rd6452, 2251799813685247;
	and.b64  	%rd6477, %rd6471, 2251799813685247;
	shl.b64 	%rd6478, %rd6471, 1;
	and.b64  	%rd6479, %rd6478, 4503599627370494;
	shl.b64 	%rd6480, %rd6473, 1;
	mul.lo.s64 	%rd6481, %rd6477, %rd6477;
	mul.hi.u64 	%rd6482, %rd6477, %rd6477;
	mul.lo.s64 	%rd6483, %rd6473, 38;
	mul.lo.s64 	%rd6484, %rd6474, %rd6483;
	mul.hi.u64 	%rd6485, %rd6474, %rd6483;
	mul.lo.s64 	%rd6486, %rd6476, 38;
	mul.lo.s64 	%rd6487, %rd6475, %rd6486;
	mul.hi.u64 	%rd6488, %rd6475, %rd6486;
	add.cc.s64 	%rd6489, %rd6487, %rd6481;
	addc.cc.s64 	%rd6490, %rd6488, %rd6482;
	add.cc.s64 	%rd6491, %rd6489, %rd6484;
	addc.cc.s64 	%rd6492, %rd6490, %rd6485;
	mul.lo.s64 	%rd6493, %rd6479, %rd6473;
	mul.hi.u64 	%rd6494, %rd6479, %rd6473;
	mul.lo.s64 	%rd6495, %rd6474, %rd6486;
	mul.hi.u64 	%rd6496, %rd6474, %rd6486;
	add.cc.s64 	%rd6497, %rd6495, %rd6493;
	addc.cc.s64 	%rd6498, %rd6496, %rd6494;
	mul.lo.s64 	%rd6499, %rd6475, 19;
	mul.lo.s64 	%rd6500, %rd6475, %rd6499;
	mul.hi.u64 	%rd6501, %rd6475, %rd6499;
	add.cc.s64 	%rd6502, %rd6497, %rd6500;
	addc.cc.s64 	%rd6503, %rd6498, %rd6501;
	mul.lo.s64 	%rd6504, %rd6476, %rd6479;
	mul.hi.u64 	%rd6505, %rd6476, %rd6479;
	mul.lo.s64 	%rd6506, %rd6473, %rd6473;
	mul.hi.u64 	%rd6507, %rd6473, %rd6473;
	add.cc.s64 	%rd6508, %rd6504, %rd6506;
	addc.cc.s64 	%rd6509, %rd6505, %rd6507;
	mul.lo.s64 	%rd6510, %rd6475, 38;
	mul.lo.s64 	%rd6511, %rd6474, %rd6510;
	mul.hi.u64 	%rd6512, %rd6474, %rd6510;
	add.cc.s64 	%rd6513, %rd6508, %rd6511;
	addc.cc.s64 	%rd6514, %rd6509, %rd6512;
	mul.lo.s64 	%rd6515, %rd6475, %rd6479;
	mul.hi.u64 	%rd6516, %rd6475, %rd6479;
	mul.lo.s64 	%rd6517, %rd6476, %rd6480;
	mul.hi.u64 	%rd6518, %rd6476, %rd6480;
	add.cc.s64 	%rd6519, %rd6515, %rd6517;
	addc.cc.s64 	%rd6520, %rd6516, %rd6518;
	mul.lo.s64 	%rd6521, %rd6474, 19;
	mul.lo.s64 	%rd6522, %rd6474, %rd6521;
	mul.hi.u64 	%rd6523, %rd6474, %rd6521;
	add.cc.s64 	%rd6524, %rd6519, %rd6522;
	addc.cc.s64 	%rd6525, %rd6520, %rd6523;
	mul.lo.s64 	%rd6526, %rd6474, %rd6479;
	mul.hi.u64 	%rd6527, %rd6474, %rd6479;
	mul.lo.s64 	%rd6528, %rd6475, %rd6480;
	mul.hi.u64 	%rd6529, %rd6475, %rd6480;
	mul.lo.s64 	%rd6530, %rd6476, %rd6476;
	mul.hi.u64 	%rd6531, %rd6476, %rd6476;
	mov.b64 	{%r2214, %r2215}, %rd6492;
	mov.b64 	{%r2216, %r2217}, %rd6491;
	shf.l.wrap.b32 	%r2218, %r2217, %r2214, 13;
	shf.l.wrap.b32 	%r2219, %r2214, %r2215, 13;
	mov.b64 	%rd6532, {%r2218, %r2219};
	and.b64  	%rd6533, %rd6491, 2251799813685247;
	add.cc.s64 	%rd6534, %rd6502, %rd6532;
	addc.cc.s64 	%rd6535, %rd6503, 0;
	mov.b64 	{%r2220, %r2221}, %rd6535;
	mov.b64 	{%r2222, %r2223}, %rd6534;
	shf.l.wrap.b32 	%r2224, %r2223, %r2220, 13;
	shf.l.wrap.b32 	%r2225, %r2220, %r2221, 13;
	mov.b64 	%rd6536, {%r2224, %r2225};
	shr.u64 	%rd6537, %rd6535, 51;
	and.b64  	%rd6538, %rd6534, 2251799813685247;
	add.cc.s64 	%rd6539, %rd6513, %rd6536;
	addc.cc.s64 	%rd6540, %rd6514, %rd6537;
	mov.b64 	{%r2226, %r2227}, %rd6540;
	mov.b64 	{%r2228, %r2229}, %rd6539;
	shf.l.wrap.b32 	%r2230, %r2229, %r2226, 13;
	shf.l.wrap.b32 	%r2231, %r2226, %r2227, 13;
	mov.b64 	%rd6541, {%r2230, %r2231};
	shr.u64 	%rd6542, %rd6540, 51;
	add.cc.s64 	%rd6543, %rd6524, %rd6541;
	addc.cc.s64 	%rd6544, %rd6525, %rd6542;
	mov.b64 	{%r2232, %r2233}, %rd6544;
	mov.b64 	{%r2234, %r2235}, %rd6543;
	shf.l.wrap.b32 	%r2236, %r2235, %r2232, 13;
	shf.l.wrap.b32 	%r2237, %r2232, %r2233, 13;
	mov.b64 	%rd6545, {%r2236, %r2237};
	shr.u64 	%rd6546, %rd6544, 51;
	add.cc.s64 	%rd6547, %rd6528, %rd6530;
	addc.cc.s64 	%rd6548, %rd6529, %rd6531;
	add.cc.s64 	%rd6549, %rd6547, %rd6526;
	addc.cc.s64 	%rd6550, %rd6548, %rd6527;
	add.cc.s64 	%rd6551, %rd6549, %rd6545;
	addc.cc.s64 	%rd6552, %rd6550, %rd6546;
	mov.b64 	{%r2238, %r2239}, %rd6552;
	mov.b64 	{%r2240, %r2241}, %rd6551;
	shf.l.wrap.b32 	%r2242, %r2241, %r2238, 13;
	shf.l.wrap.b32 	%r2243, %r2238, %r2239, 13;
	mov.b64 	%rd6553, {%r2242, %r2243};
	mad.lo.s64 	%rd6554, %rd6553, 19, %rd6533;
	shr.u64 	%rd6555, %rd6554, 51;
	add.s64 	%rd6556, %rd6555, %rd6538;
	and.b64  	%rd6557, %rd6554, 2251799813685247;
	mul.lo.s64 	%rd6558, %rd200, 19;
	mul.lo.s64 	%rd6559, %rd206, 19;
	mul.lo.s64 	%rd6560, %rd6557, %rd199;
	mul.hi.u64 	%rd6561, %rd6557, %rd199;
	mul.lo.s64 	%rd6562, %rd6556, %rd208;
	mul.hi.u64 	%rd6563, %rd6556, %rd208;
	add.cc.s64 	%rd6564, %rd6560, %rd6562;
	addc.cc.s64 	%rd6565, %rd6561, %rd6563;
	and.b64  	%rd6566, %rd6539, 2251799813685247;
	mul.lo.s64 	%rd6567, %rd6566, %rd205;
	mul.hi.u64 	%rd6568, %rd6566, %rd205;
	add.cc.s64 	%rd6569, %rd6564, %rd6567;
	addc.cc.s64 	%rd6570, %rd6565, %rd6568;
	and.b64  	%rd6571, %rd6543, 2251799813685247;
	mul.lo.s64 	%rd6572, %rd6571, %rd6559;
	mul.hi.u64 	%rd6573, %rd6571, %rd6559;
	add.cc.s64 	%rd6574, %rd6569, %rd6572;
	addc.cc.s64 	%rd6575, %rd6570, %rd6573;
	and.b64  	%rd6576, %rd6551, 2251799813685247;
	mul.lo.s64 	%rd6577, %rd6576, %rd6558;
	mul.hi.u64 	%rd6578, %rd6576, %rd6558;
	add.cc.s64 	%rd6579, %rd6574, %rd6577;
	addc.cc.s64 	%rd6580, %rd6575, %rd6578;
	mul.lo.s64 	%rd6581, %rd6557, %rd200;
	mul.hi.u64 	%rd6582, %rd6557, %rd200;
	mul.lo.s64 	%rd6583, %rd6556, %rd199;
	mul.hi.u64 	%rd6584, %rd6556, %rd199;
	add.cc.s64 	%rd6585, %rd6581, %rd6583;
	addc.cc.s64 	%rd6586, %rd6582, %rd6584;
	mul.lo.s64 	%rd6587, %rd6566, %rd208;
	mul.hi.u64 	%rd6588, %rd6566, %rd208;
	add.cc.s64 	%rd6589, %rd6585, %rd6587;
	addc.cc.s64 	%rd6590, %rd6586, %rd6588;
	mul.lo.s64 	%rd6591, %rd6571, %rd205;
	mul.hi.u64 	%rd6592, %rd6571, %rd205;
	add.cc.s64 	%rd6593, %rd6589, %rd6591;
	addc.cc.s64 	%rd6594, %rd6590, %rd6592;
	mul.lo.s64 	%rd6595, %rd6576, %rd6559;
	mul.hi.u64 	%rd6596, %rd6576, %rd6559;
	add.cc.s64 	%rd6597, %rd6593, %rd6595;
	addc.cc.s64 	%rd6598, %rd6594, %rd6596;
	mul.lo.s64 	%rd6599, %rd206, %rd6557;
	mul.hi.u64 	%rd6600, %rd206, %rd6557;
	mul.lo.s64 	%rd6601, %rd6556, %rd200;
	mul.hi.u64 	%rd6602, %rd6556, %rd200;
	add.cc.s64 	%rd6603, %rd6599, %rd6601;
	addc.cc.s64 	%rd6604, %rd6600, %rd6602;
	mul.lo.s64 	%rd6605, %rd6566, %rd199;
	mul.hi.u64 	%rd6606, %rd6566, %rd199;
	add.cc.s64 	%rd6607, %rd6603, %rd6605;
	addc.cc.s64 	%rd6608, %rd6604, %rd6606;
	mul.lo.s64 	%rd6609, %rd6571, %rd208;
	mul.hi.u64 	%rd6610, %rd6571, %rd208;
	add.cc.s64 	%rd6611, %rd6607, %rd6609;
	addc.cc.s64 	%rd6612, %rd6608, %rd6610;
	mul.lo.s64 	%rd6613, %rd6576, %rd205;
	mul.hi.u64 	%rd6614, %rd6576, %rd205;
	add.cc.s64 	%rd6615, %rd6611, %rd6613;
	addc.cc.s64 	%rd6616, %rd6612, %rd6614;
	mul.lo.s64 	%rd6617, %rd203, %rd6557;
	mul.hi.u64 	%rd6618, %rd203, %rd6557;
	mul.lo.s64 	%rd6619, %rd206, %rd6556;
	mul.hi.u64 	%rd6620, %rd206, %rd6556;
	add.cc.s64 	%rd6621, %rd6617, %rd6619;
	addc.cc.s64 	%rd6622, %rd6618, %rd6620;
	mul.lo.s64 	%rd6623, %rd6566, %rd200;
	mul.hi.u64 	%rd6624, %rd6566, %rd200;
	add.cc.s64 	%rd6625, %rd6621, %rd6623;
	addc.cc.s64 	%rd6626, %rd6622, %rd6624;
	mul.lo.s64 	%rd6627, %rd6571, %rd199;
	mul.hi.u64 	%rd6628, %rd6571, %rd199;
	add.cc.s64 	%rd6629, %rd6625, %rd6627;
	addc.cc.s64 	%rd6630, %rd6626, %rd6628;
	mul.lo.s64 	%rd6631, %rd6576, %rd208;
	mul.hi.u64 	%rd6632, %rd6576, %rd208;
	add.cc.s64 	%rd6633, %rd6629, %rd6631;
	addc.cc.s64 	%rd6634, %rd6630, %rd6632;
	mul.lo.s64 	%rd6635, %rd201, %rd6557;
	mul.hi.u64 	%rd6636, %rd201, %rd6557;
	mul.lo.s64 	%rd6637, %rd203, %rd6556;
	mul.hi.u64 	%rd6638, %rd203, %rd6556;
	add.cc.s64 	%rd6639, %rd6635, %rd6637;
	addc.cc.s64 	%rd6640, %rd6636, %rd6638;
	mul.lo.s64 	%rd6641, %rd6566, %rd206;
	mul.hi.u64 	%rd6642, %rd6566, %rd206;
	add.cc.s64 	%rd6643, %rd6639, %rd6641;
	addc.cc.s64 	%rd6644, %rd6640, %rd6642;
	mul.lo.s64 	%rd6645, %rd6571, %rd200;
	mul.hi.u64 	%rd6646, %rd6571, %rd200;
	add.cc.s64 	%rd6647, %rd6643, %rd6645;
	addc.cc.s64 	%rd6648, %rd6644, %rd6646;
	mul.lo.s64 	%rd6649, %rd6576, %rd199;
	mul.hi.u64 	%rd6650, %rd6576, %rd199;
	add.cc.s64 	%rd6651, %rd6647, %rd6649;
	addc.cc.s64 	%rd6652, %rd6648, %rd6650;
	mov.b64 	{%r2244, %r2245}, %rd6580;
	mov.b64 	{%r2246, %r2247}, %rd6579;
	shf.l.wrap.b32 	%r2248, %r2247, %r2244, 13;
	shf.l.wrap.b32 	%r2249, %r2244, %r2245, 13;
	mov.b64 	%rd6653, {%r2248, %r2249};
	shr.u64 	%rd6654, %rd6580, 51;
	and.b64  	%rd6655, %rd6579, 2251799813685247;
	add.cc.s64 	%rd6656, %rd6597, %rd6653;
	addc.cc.s64 	%rd6657, %rd6598, %rd6654;
	mov.b64 	{%r2250, %r2251}, %rd6657;
	mov.b64 	{%r2252, %r2253}, %rd6656;
	shf.l.wrap.b32 	%r2254, %r2253, %r2250, 13;
	shf.l.wrap.b32 	%r2255, %r2250, %r2251, 13;
	mov.b64 	%rd6658, {%r2254, %r2255};
	shr.u64 	%rd6659, %rd6657, 51;
	and.b64  	%rd6660, %rd6656, 2251799813685247;
	add.cc.s64 	%rd6661, %rd6615, %rd6658;
	addc.cc.s64 	%rd6662, %rd6616, %rd6659;
	mov.b64 	{%r2256, %r2257}, %rd6662;
	mov.b64 	{%r2258, %r2259}, %rd6661;
	shf.l.wrap.b32 	%r2260, %r2259, %r2256, 13;
	shf.l.wrap.b32 	%r2261, %r2256, %r2257, 13;
	mov.b64 	%rd6663, {%r2260, %r2261};
	shr.u64 	%rd6664, %rd6662, 51;
	add.cc.s64 	%rd6665, %rd6633, %rd6663;
	addc.cc.s64 	%rd6666, %rd6634, %rd6664;
	mov.b64 	{%r2262, %r2263}, %rd6666;
	mov.b64 	{%r2264, %r2265}, %rd6665;
	shf.l.wrap.b32 	%r2266, %r2265, %r2262, 13;
	shf.l.wrap.b32 	%r2267, %r2262, %r2263, 13;
	mov.b64 	%rd6667, {%r2266, %r2267};
	shr.u64 	%rd6668, %rd6666, 51;
	add.cc.s64 	%rd6669, %rd6651, %rd6667;
	addc.cc.s64 	%rd6670, %rd6652, %rd6668;
	mov.b64 	{%r2268, %r2269}, %rd6670;
	mov.b64 	{%r2270, %r2271}, %rd6669;
	shf.l.wrap.b32 	%r2272, %r2271, %r2268, 13;
	shf.l.wrap.b32 	%r2273, %r2268, %r2269, 13;
	mov.b64 	%rd6671, {%r2272, %r2273};
	mad.lo.s64 	%rd6672, %rd6671, 19, %rd6655;
	shr.u64 	%rd6673, %rd6672, 51;
	and.b64  	%rd6674, %rd6672, 2251799813685247;
	add.s64 	%rd6675, %rd6660, %rd6673;
	mul.lo.s64 	%rd6676, %rd189, 19;
	mul.lo.s64 	%rd6677, %rd195, 19;
	mul.lo.s64 	%rd6678, %rd6674, %rd188;
	mul.hi.u64 	%rd6679, %rd6674, %rd188;
	mul.lo.s64 	%rd6680, %rd6675, %rd197;
	mul.hi.u64 	%rd6681, %rd6675, %rd197;
	add.cc.s64 	%rd6682, %rd6680, %rd6678;
	addc.cc.s64 	%rd6683, %rd6681, %rd6679;
	and.b64  	%rd6684, %rd6661, 2251799813685247;
	mul.lo.s64 	%rd6685, %rd6684, %rd194;
	mul.hi.u64 	%rd6686, %rd6684, %rd194;
	add.cc.s64 	%rd6687, %rd6682, %rd6685;
	addc.cc.s64 	%rd6688, %rd6683, %rd6686;
	and.b64  	%rd6689, %rd6665, 2251799813685247;
	mul.lo.s64 	%rd6690, %rd6689, %rd6677;
	mul.hi.u64 	%rd6691, %rd6689, %rd6677;
	add.cc.s64 	%rd6692, %rd6687, %rd6690;
	addc.cc.s64 	%rd6693, %rd6688, %rd6691;
	and.b64  	%rd6694, %rd6669, 2251799813685247;
	mul.lo.s64 	%rd6695, %rd6694, %rd6676;
	mul.hi.u64 	%rd6696, %rd6694, %rd6676;
	add.cc.s64 	%rd6697, %rd6692, %rd6695;
	addc.cc.s64 	%rd6698, %rd6693, %rd6696;
	mul.lo.s64 	%rd6699, %rd6674, %rd189;
	mul.hi.u64 	%rd6700, %rd6674, %rd189;
	mul.lo.s64 	%rd6701, %rd6675, %rd188;
	mul.hi.u64 	%rd6702, %rd6675, %rd188;
	add.cc.s64 	%rd6703, %rd6701, %rd6699;
	addc.cc.s64 	%rd6704, %rd6702, %rd6700;
	mul.lo.s64 	%rd6705, %rd6684, %rd197;
	mul.hi.u64 	%rd6706, %rd6684, %rd197;
	add.cc.s64 	%rd6707, %rd6703, %rd6705;
	addc.cc.s64 	%rd6708, %rd6704, %rd6706;
	mul.lo.s64 	%rd6709, %rd6689, %rd194;
	mul.hi.u64 	%rd6710, %rd6689, %rd194;
	add.cc.s64 	%rd6711, %rd6707, %rd6709;
	addc.cc.s64 	%rd6712, %rd6708, %rd6710;
	mul.lo.s64 	%rd6713, %rd6694, %rd6677;
	mul.hi.u64 	%rd6714, %rd6694, %rd6677;
	add.cc.s64 	%rd6715, %rd6711, %rd6713;
	addc.cc.s64 	%rd6716, %rd6712, %rd6714;
	mul.lo.s64 	%rd6717, %rd195, %rd6674;
	mul.hi.u64 	%rd6718, %rd195, %rd6674;
	mul.lo.s64 	%rd6719, %rd6675, %rd189;
	mul.hi.u64 	%rd6720, %rd6675, %rd189;
	add.cc.s64 	%rd6721, %rd6719, %rd6717;
	addc.cc.s64 	%rd6722, %rd6720, %rd6718;
	mul.lo.s64 	%rd6723, %rd6684, %rd188;
	mul.hi.u64 	%rd6724, %rd6684, %rd188;
	add.cc.s64 	%rd6725, %rd6721, %rd6723;
	addc.cc.s64 	%rd6726, %rd6722, %rd6724;
	mul.lo.s64 	%rd6727, %rd6689, %rd197;
	mul.hi.u64 	%rd6728, %rd6689, %rd197;
	add.cc.s64 	%rd6729, %rd6725, %rd6727;
	addc.cc.s64 	%rd6730, %rd6726, %rd6728;
	mul.lo.s64 	%rd6731, %rd6694, %rd194;
	mul.hi.u64 	%rd6732, %rd6694, %rd194;
	add.cc.s64 	%rd6733, %rd6729, %rd6731;
	addc.cc.s64 	%rd6734, %rd6730, %rd6732;
	mul.lo.s64 	%rd6735, %rd192, %rd6674;
	mul.hi.u64 	%rd6736, %rd192, %rd6674;
	mul.lo.s64 	%rd6737, %rd195, %rd6675;
	mul.hi.u64 	%rd6738, %rd195, %rd6675;
	add.cc.s64 	%rd6739, %rd6737, %rd6735;
	addc.cc.s64 	%rd6740, %rd6738, %rd6736;
	mul.lo.s64 	%rd6741, %rd6684, %rd189;
	mul.hi.u64 	%rd6742, %rd6684, %rd189;
	add.cc.s64 	%rd6743, %rd6739, %rd6741;
	addc.cc.s64 	%rd6744, %rd6740, %rd6742;
	mul.lo.s64 	%rd6745, %rd6689, %rd188;
	mul.hi.u64 	%rd6746, %rd6689, %rd188;
	add.cc.s64 	%rd6747, %rd6743, %rd6745;
	addc.cc.s64 	%rd6748, %rd6744, %rd6746;
	mul.lo.s64 	%rd6749, %rd6694, %rd197;
	mul.hi.u64 	%rd6750, %rd6694, %rd197;
	add.cc.s64 	%rd6751, %rd6747, %rd6749;
	addc.cc.s64 	%rd6752, %rd6748, %rd6750;
	mul.lo.s64 	%rd6753, %rd190, %rd6674;
	mul.hi.u64 	%rd6754, %rd190, %rd6674;
	mul.lo.s64 	%rd6755, %rd192, %rd6675;
	mul.hi.u64 	%rd6756, %rd192, %rd6675;
	add.cc.s64 	%rd6757, %rd6755, %rd6753;
	addc.cc.s64 	%rd6758, %rd6756, %rd6754;
	mul.lo.s64 	%rd6759, %rd195, %rd6684;
	mul.hi.u64 	%rd6760, %rd195, %rd6684;
	add.cc.s64 	%rd6761, %rd6757, %rd6759;
	addc.cc.s64 	%rd6762, %rd6758, %rd6760;
	mul.lo.s64 	%rd6763, %rd6689, %rd189;
	mul.hi.u64 	%rd6764, %rd6689, %rd189;
	add.cc.s64 	%rd6765, %rd6761, %rd6763;
	addc.cc.s64 	%rd6766, %rd6762, %rd6764;
	mul.lo.s64 	%rd6767, %rd6694, %rd188;
	mul.hi.u64 	%rd6768, %rd6694, %rd188;
	add.cc.s64 	%rd6769, %rd6765, %rd6767;
	addc.cc.s64 	%rd6770, %rd6766, %rd6768;
	mov.b64 	{%r2274, %r2275}, %rd6698;
	mov.b64 	{%r2276, %r2277}, %rd6697;
	shf.l.wrap.b32 	%r2278, %r2277, %r2274, 13;
	shf.l.wrap.b32 	%r2279, %r2274, %r2275, 13;
	mov.b64 	%rd6771, {%r2278, %r2279};
	shr.u64 	%rd6772, %rd6698, 51;
	and.b64  	%rd6773, %rd6697, 2251799813685247;
	add.cc.s64 	%rd6774, %rd6715, %rd6771;
	addc.cc.s64 	%rd6775, %rd6716, %rd6772;
	mov.b64 	{%r2280, %r2281}, %rd6775;
	mov.b64 	{%r2282, %r2283}, %rd6774;
	shf.l.wrap.b32 	%r2284, %r2283, %r2280, 13;
	shf.l.wrap.b32 	%r2285, %r2280, %r2281, 13;
	mov.b64 	%rd6776, {%r2284, %r2285};
	shr.u64 	%rd6777, %rd6775, 51;
	and.b64  	%rd6778, %rd6774, 2251799813685247;
	add.cc.s64 	%rd6779, %rd6733, %rd6776;
	addc.cc.s64 	%rd6780, %rd6734, %rd6777;
	mov.b64 	{%r2286, %r2287}, %rd6780;
	mov.b64 	{%r2288, %r2289}, %rd6779;
	shf.l.wrap.b32 	%r2290, %r2289, %r2286, 13;
	shf.l.wrap.b32 	%r2291, %r2286, %r2287, 13;
	mov.b64 	%rd6781, {%r2290, %r2291};
	shr.u64 	%rd6782, %rd6780, 51;
	add.cc.s64 	%rd6783, %rd6751, %rd6781;
	addc.cc.s64 	%rd6784, %rd6752, %rd6782;
	mov.b64 	{%r2292, %r2293}, %rd6784;
	mov.b64 	{%r2294, %r2295}, %rd6783;
	shf.l.wrap.b32 	%r2296, %r2295, %r2292, 13;
	shf.l.wrap.b32 	%r2297, %r2292, %r2293, 13;
	mov.b64 	%rd6785, {%r2296, %r2297};
	shr.u64 	%rd6786, %rd6784, 51;
	add.cc.s64 	%rd6787, %rd6769, %rd6785;
	addc.cc.s64 	%rd6788, %rd6770, %rd6786;
	mov.b64 	{%r2298, %r2299}, %rd6788;
	mov.b64 	{%r2300, %r2301}, %rd6787;
	shf.l.wrap.b32 	%r2302, %r2301, %r2298, 13;
	shf.l.wrap.b32 	%r2303, %r2298, %r2299, 13;
	mov.b64 	%rd6789, {%r2302, %r2303};
	mad.lo.s64 	%rd6790, %rd6789, 19, %rd6773;
	shr.u64 	%rd6791, %rd6790, 51;
	and.b64  	%rd6792, %rd6790, 2251799813685247;
	add.s64 	%rd6793, %rd6791, %rd6778;
	and.b64  	%rd6794, %rd6779, 2251799813685247;
	and.b64  	%rd6795, %rd6783, 2251799813685247;
	and.b64  	%rd6796, %rd6787, 2251799813685247;
	shr.u64 	%rd6797, %rd6793, 51;
	and.b64  	%rd6798, %rd6793, 2251799813685247;
	add.s64 	%rd6799, %rd6794, %rd6797;
	shr.u64 	%rd6800, %rd6799, 51;
	and.b64  	%rd6801, %rd6799, 2251799813685247;
	add.s64 	%rd6802, %rd6800, %rd6795;
	shr.u64 	%rd6803, %rd6802, 51;
	and.b64  	%rd6804, %rd6802, 2251799813685247;
	add.s64 	%rd6805, %rd6803, %rd6796;
	shr.u64 	%rd6806, %rd6805, 51;
	and.b64  	%rd6807, %rd6805, 2251799813685247;
	mad.lo.s64 	%rd6808, %rd6806, 19, %rd6792;
	shr.u64 	%rd6809, %rd6808, 51;
	and.b64  	%rd6810, %rd6808, 2251799813685247;
	add.s64 	%rd6811, %rd6809, %rd6798;
	shl.b64 	%rd6812, %rd6808, 1;
	and.b64  	%rd6813, %rd6812, 4503599627370494;
	shl.b64 	%rd6814, %rd6811, 1;
	mul.lo.s64 	%rd6815, %rd6810, %rd6810;
	mul.hi.u64 	%rd6816, %rd6810, %rd6810;
	mul.lo.s64 	%rd6817, %rd6811, 38;
	mul.lo.s64 	%rd6818, %rd6807, %rd6817;
	mul.hi.u64 	%rd6819, %rd6807, %rd6817;
	mul.lo.s64 	%rd6820, %rd6801, 38;
	mul.lo.s64 	%rd6821, %rd6804, %rd6820;
	mul.hi.u64 	%rd6822, %rd6804, %rd6820;
	add.cc.s64 	%rd6823, %rd6815, %rd6821;
	addc.cc.s64 	%rd6824, %rd6816, %rd6822;
	add.cc.s64 	%rd6825, %rd6823, %rd6818;
	addc.cc.s64 	%rd6826, %rd6824, %rd6819;
	mul.lo.s64 	%rd6827, %rd6813, %rd6811;
	mul.hi.u64 	%rd6828, %rd6813, %rd6811;
	mul.lo.s64 	%rd6829, %rd6807, %rd6820;
	mul.hi.u64 	%rd6830, %rd6807, %rd6820;
	mul.lo.s64 	%rd6831, %rd6804, 19;
	mul.lo.s64 	%rd6832, %rd6804, %rd6831;
	mul.hi.u64 	%rd6833, %rd6804, %rd6831;
	mul.lo.s64 	%rd6834, %rd6801, %rd6813;
	mul.hi.u64 	%rd6835, %rd6801, %rd6813;
	mul.lo.s64 	%rd6836, %rd6811, %rd6811;
	mul.hi.u64 	%rd6837, %rd6811, %rd6811;
	mul.lo.s64 	%rd6838, %rd6804, 38;
	mul.lo.s64 	%rd6839, %rd6807, %rd6838;
	mul.hi.u64 	%rd6840, %rd6807, %rd6838;
	mul.lo.s64 	%rd6841, %rd6804, %rd6813;
	mul.hi.u64 	%rd6842, %rd6804, %rd6813;
	mul.lo.s64 	%rd6843, %rd6801, %rd6814;
	mul.hi.u64 	%rd6844, %rd6801, %rd6814;
	mul.lo.s64 	%rd6845, %rd6807, 19;
	mul.lo.s64 	%rd6846, %rd6807, %rd6845;
	mul.hi.u64 	%rd6847, %rd6807, %rd6845;
	mul.lo.s64 	%rd6848, %rd6807, %rd6813;
	mul.hi.u64 	%rd6849, %rd6807, %rd6813;
	mul.lo.s64 	%rd6850, %rd6804, %rd6814;
	mul.hi.u64 	%rd6851, %rd6804, %rd6814;
	mul.lo.s64 	%rd6852, %rd6801, %rd6801;
	mul.hi.u64 	%rd6853, %rd6801, %rd6801;
	mov.b64 	{%r2304, %r2305}, %rd6826;
	mov.b64 	{%r2306, %r2307}, %rd6825;
	shf.l.wrap.b32 	%r2308, %r2307, %r2304, 13;
	shf.l.wrap.b32 	%r2309, %r2304, %r2305, 13;
	mov.b64 	%rd6854, {%r2308, %r2309};
	and.b64  	%rd6855, %rd6825, 2251799813685247;
	add.cc.s64 	%rd6856, %rd6832, %rd6829;
	addc.cc.s64 	%rd6857, %rd6833, %rd6830;
	add.cc.s64 	%rd6858, %rd6856, %rd6827;
	addc.cc.s64 	%rd6859, %rd6857, %rd6828;
	add.cc.s64 	%rd6860, %rd6858, %rd6854;
	addc.cc.s64 	%rd6861, %rd6859, 0;
	mov.b64 	{%r2310, %r2311}, %rd6861;
	mov.b64 	{%r2312, %r2313}, %rd6860;
	shf.l.wrap.b32 	%r2314, %r2313, %r2310, 13;
	shf.l.wrap.b32 	%r2315, %r2310, %r2311, 13;
	mov.b64 	%rd6862, {%r2314, %r2315};
	shr.u64 	%rd6863, %rd6861, 51;
	and.b64  	%rd6864, %rd6860, 2251799813685247;
	add.cc.s64 	%rd6865, %rd6836, %rd6839;
	addc.cc.s64 	%rd6866, %rd6837, %rd6840;
	add.cc.s64 	%rd6867, %rd6865, %rd6834;
	addc.cc.s64 	%rd6868, %rd6866, %rd6835;
	add.cc.s64 	%rd6869, %rd6867, %rd6862;
	addc.cc.s64 	%rd6870, %rd6868, %rd6863;
	mov.b64 	{%r2316, %r2317}, %rd6870;
	mov.b64 	{%r2318, %r2319}, %rd6869;
	shf.l.wrap.b32 	%r2320, %r2319, %r2316, 13;
	shf.l.wrap.b32 	%r2321, %r2316, %r2317, 13;
	mov.b64 	%rd6871, {%r2320, %r2321};
	shr.u64 	%rd6872, %rd6870, 51;
	add.cc.s64 	%rd6873, %rd6841, %rd6846;
	addc.cc.s64 	%rd6874, %rd6842, %rd6847;
	add.cc.s64 	%rd6875, %rd6873, %rd6843;
	addc.cc.s64 	%rd6876, %rd6874, %rd6844;
	add.cc.s64 	%rd6877, %rd6875, %rd6871;
	addc.cc.s64 	%rd6878, %rd6876, %rd6872;
	mov.b64 	{%r2322, %r2323}, %rd6878;
	mov.b64 	{%r2324, %r2325}, %rd6877;
	shf.l.wrap.b32 	%r2326, %r2325, %r2322, 13;
	shf.l.wrap.b32 	%r2327, %r2322, %r2323, 13;
	mov.b64 	%rd6879, {%r2326, %r2327};
	shr.u64 	%rd6880, %rd6878, 51;
	add.cc.s64 	%rd6881, %rd6848, %rd6852;
	addc.cc.s64 	%rd6882, %rd6849, %rd6853;
	add.cc.s64 	%rd6883, %rd6881, %rd6850;
	addc.cc.s64 	%rd6884, %rd6882, %rd6851;
	add.cc.s64 	%rd6885, %rd6883, %rd6879;
	addc.cc.s64 	%rd6886, %rd6884, %rd6880;
	mov.b64 	{%r2328, %r2329}, %rd6886;
	mov.b64 	{%r2330, %r2331}, %rd6885;
	shf.l.wrap.b32 	%r2332, %r2331, %r2328, 13;
	shf.l.wrap.b32 	%r2333, %r2328, %r2329, 13;
	mov.b64 	%rd6887, {%r2332, %r2333};
	mad.lo.s64 	%rd6888, %rd6887, 19, %rd6855;
	shr.u64 	%rd6889, %rd6888, 51;
	and.b64  	%rd6890, %rd6888, 2251799813685247;
	add.s64 	%rd6891, %rd6889, %rd6864;
	mul.lo.s64 	%rd6892, %rd6890, %rd176;
	mul.hi.u64 	%rd6893, %rd6890, %rd176;
	mul.lo.s64 	%rd6894, %rd6891, %rd185;
	mul.hi.u64 	%rd6895, %rd6891, %rd185;
	and.b64  	%rd6896, %rd6869, 2251799813685247;
	mul.lo.s64 	%rd6897, %rd6896, %rd182;
	mul.hi.u64 	%rd6898, %rd6896, %rd182;
	and.b64  	%rd6899, %rd6877, 2251799813685247;
	mul.lo.s64 	%rd6900, %rd6899, %rd186;
	mul.hi.u64 	%rd6901, %rd6899, %rd186;
	and.b64  	%rd6902, %rd6885, 2251799813685247;
	mul.lo.s64 	%rd6903, %rd6902, %rd6257;
	mul.hi.u64 	%rd6904, %rd6902, %rd6257;
	add.cc.s64 	%rd6905, %rd6900, %rd6897;
	addc.cc.s64 	%rd6906, %rd6901, %rd6898;
	add.cc.s64 	%rd6907, %rd6905, %rd6903;
	addc.cc.s64 	%rd6908, %rd6906, %rd6904;
	add.cc.s64 	%rd6909, %rd6907, %rd6892;
	addc.cc.s64 	%rd6910, %rd6908, %rd6893;
	add.cc.s64 	%rd6911, %rd6909, %rd6894;
	addc.cc.s64 	%rd6912, %rd6910, %rd6895;
	mul.lo.s64 	%rd6913, %rd6890, %rd177;
	mul.hi.u64 	%rd6914, %rd6890, %rd177;
	mul.lo.s64 	%rd6915, %rd6891, %rd176;
	mul.hi.u64 	%rd6916, %rd6891, %rd176;
	mul.lo.s64 	%rd6917, %rd6896, %rd185;
	mul.hi.u64 	%rd6918, %rd6896, %rd185;
	mul.lo.s64 	%rd6919, %rd6899, %rd182;
	mul.hi.u64 	%rd6920, %rd6899, %rd182;
	mul.lo.s64 	%rd6921, %rd6902, %rd186;
	mul.hi.u64 	%rd6922, %rd6902, %rd186;
	mul.lo.s64 	%rd6923, %rd183, %rd6890;
	mul.hi.u64 	%rd6924, %rd183, %rd6890;
	mul.lo.s64 	%rd6925, %rd6891, %rd177;
	mul.hi.u64 	%rd6926, %rd6891, %rd177;
	mul.lo.s64 	%rd6927, %rd6896, %rd176;
	mul.hi.u64 	%rd6928, %rd6896, %rd176;
	mul.lo.s64 	%rd6929, %rd6899, %rd185;
	mul.hi.u64 	%rd6930, %rd6899, %rd185;
	mul.lo.s64 	%rd6931, %rd6902, %rd182;
	mul.hi.u64 	%rd6932, %rd6902, %rd182;
	mul.lo.s64 	%rd6933, %rd180, %rd6890;
	mul.hi.u64 	%rd6934, %rd180, %rd6890;
	mul.lo.s64 	%rd6935, %rd183, %rd6891;
	mul.hi.u64 	%rd6936, %rd183, %rd6891;
	mul.lo.s64 	%rd6937, %rd6896, %rd177;
	mul.hi.u64 	%rd6938, %rd6896, %rd177;
	mul.lo.s64 	%rd6939, %rd6899, %rd176;
	mul.hi.u64 	%rd6940, %rd6899, %rd176;
	mul.lo.s64 	%rd6941, %rd6902, %rd185;
	mul.hi.u64 	%rd6942, %rd6902, %rd185;
	mul.lo.s64 	%rd6943, %rd178, %rd6890;
	mul.hi.u64 	%rd6944, %rd178, %rd6890;
	mul.lo.s64 	%rd6945, %rd180, %rd6891;
	mul.hi.u64 	%rd6946, %rd180, %rd6891;
	mul.lo.s64 	%rd6947, %rd6896, %rd183;
	mul.hi.u64 	%rd6948, %rd6896, %rd183;
	mul.lo.s64 	%rd6949, %rd6899, %rd177;
	mul.hi.u64 	%rd6950, %rd6899, %rd177;
	mul.lo.s64 	%rd6951, %rd6902, %rd176;
	mul.hi.u64 	%rd6952, %rd6902, %rd176;
	mov.b64 	{%r2334, %r2335}, %rd6912;
	mov.b64 	{%r2336, %r2337}, %rd6911;
	shf.l.wrap.b32 	%r2338, %r2337, %r2334, 13;
	shf.l.wrap.b32 	%r2339, %r2334, %r2335, 13;
	mov.b64 	%rd6953, {%r2338, %r2339};
	shr.u64 	%rd6954, %rd6912, 51;
	and.b64  	%rd6955, %rd6911, 2251799813685247;
	add.cc.s64 	%rd6956, %rd6919, %rd6917;
	addc.cc.s64 	%rd6957, %rd6920, %rd6918;
	add.cc.s64 	%rd6958, %rd6956, %rd6921;
	addc.cc.s64 	%rd6959, %rd6957, %rd6922;
	add.cc.s64 	%rd6960, %rd6958, %rd6913;
	addc.cc.s64 	%rd6961, %rd6959, %rd6914;
	add.cc.s64 	%rd6962, %rd6960, %rd6915;
	addc.cc.s64 	%rd6963, %rd6961, %rd6916;
	add.cc.s64 	%rd6964, %rd6962, %rd6953;
	addc.cc.s64 	%rd6965, %rd6963, %rd6954;
	mov.b64 	{%r2340, %r2341}, %rd6965;
	mov.b64 	{%r2342, %r2343}, %rd6964;
	shf.l.wrap.b32 	%r2344, %r2343, %r2340, 13;
	shf.l.wrap.b32 	%r2345, %r2340, %r2341, 13;
	mov.b64 	%rd6966, {%r2344, %r2345};
	shr.u64 	%rd6967, %rd6965, 51;
	and.b64  	%rd6968, %rd6964, 2251799813685247;
	add.cc.s64 	%rd6969, %rd6929, %rd6927;
	addc.cc.s64 	%rd6970, %rd6930, %rd6928;
	add.cc.s64 	%rd6971, %rd6969, %rd6931;
	addc.cc.s64 	%rd6972, %rd6970, %rd6932;
	add.cc.s64 	%rd6973, %rd6971, %rd6923;
	addc.cc.s64 	%rd6974, %rd6972, %rd6924;
	add.cc.s64 	%rd6975, %rd6973, %rd6925;
	addc.cc.s64 	%rd6976, %rd6974, %rd6926;
	add.cc.s64 	%rd6977, %rd6975, %rd6966;
	addc.cc.s64 	%rd6978, %rd6976, %rd6967;
	mov.b64 	{%r2346, %r2347}, %rd6978;
	mov.b64 	{%r2348, %r2349}, %rd6977;
	shf.l.wrap.b32 	%r2350, %r2349, %r2346, 13;
	shf.l.wrap.b32 	%r2351, %r2346, %r2347, 13;
	mov.b64 	%rd6979, {%r2350, %r2351};
	shr.u64 	%rd6980, %rd6978, 51;
	and.b64  	%rd6981, %rd6977, 2251799813685247;
	add.cc.s64 	%rd6982, %rd6939, %rd6937;
	addc.cc.s64 	%rd6983, %rd6940, %rd6938;
	add.cc.s64 	%rd6984, %rd6982, %rd6941;
	addc.cc.s64 	%rd6985, %rd6983, %rd6942;
	add.cc.s64 	%rd6986, %rd6984, %rd6933;
	addc.cc.s64 	%rd6987, %rd6985, %rd6934;
	add.cc.s64 	%rd6988, %rd6986, %rd6935;
	addc.cc.s64 	%rd6989, %rd6987, %rd6936;
	add.cc.s64 	%rd6990, %rd6988, %rd6979;
	addc.cc.s64 	%rd6991, %rd6989, %rd6980;
	mov.b64 	{%r2352, %r2353}, %rd6991;
	mov.b64 	{%r2354, %r2355}, %rd6990;
	shf.l.wrap.b32 	%r2356, %r2355, %r2352, 13;
	shf.l.wrap.b32 	%r2357, %r2352, %r2353, 13;
	mov.b64 	%rd6992, {%r2356, %r2357};
	shr.u64 	%rd6993, %rd6991, 51;
	and.b64  	%rd6994, %rd6990, 2251799813685247;
	add.cc.s64 	%rd6995, %rd6949, %rd6947;
	addc.cc.s64 	%rd6996, %rd6950, %rd6948;
	add.cc.s64 	%rd6997, %rd6995, %rd6951;
	addc.cc.s64 	%rd6998, %rd6996, %rd6952;
	add.cc.s64 	%rd6999, %rd6997, %rd6943;
	addc.cc.s64 	%rd7000, %rd6998, %rd6944;
	add.cc.s64 	%rd7001, %rd6999, %rd6945;
	addc.cc.s64 	%rd7002, %rd7000, %rd6946;
	add.cc.s64 	%rd7003, %rd7001, %rd6992;
	addc.cc.s64 	%rd7004, %rd7002, %rd6993;
	mov.b64 	{%r2358, %r2359}, %rd7004;
	mov.b64 	{%r2360, %r2361}, %rd7003;
	shf.l.wrap.b32 	%r2362, %r2361, %r2358, 13;
	shf.l.wrap.b32 	%r2363, %r2358, %r2359, 13;
	mov.b64 	%rd7005, {%r2362, %r2363};
	and.b64  	%rd7006, %rd7003, 2251799813685247;
	mad.lo.s64 	%rd7007, %rd7005, 19, %rd6955;
	shr.u64 	%rd7008, %rd7007, 51;
	and.b64  	%rd7009, %rd7007, 2251799813685247;
	add.s64 	%rd7010, %rd7008, %rd6968;
	add.s64 	%rd7011, %rd7009, 1;
	shr.u64 	%rd7012, %rd7011, 51;
	and.b64  	%rd7013, %rd7011, 2251799813685247;
	add.s64 	%rd7014, %rd7012, %rd7010;
	shr.u64 	%rd7015, %rd7014, 51;
	and.b64  	%rd7016, %rd7014, 2251799813685247;
	add.s64 	%rd7017, %rd7015, %rd6981;
	shr.u64 	%rd7018, %rd7017, 51;
	and.b64  	%rd7019, %rd7017, 2251799813685247;
	add.s64 	%rd7020, %rd7018, %rd6994;
	shr.u64 	%rd7021, %rd7020, 51;
	and.b64  	%rd7022, %rd7020, 2251799813685247;
	add.s64 	%rd7023, %rd7021, %rd7006;
	shr.u64 	%rd7024, %rd7023, 51;
	and.b64  	%rd7025, %rd7023, 2251799813685247;
	mad.lo.s64 	%rd7026, %rd7024, 19, %rd7013;
	shr.u64 	%rd7027, %rd7026, 51;
	and.b64  	%rd7028, %rd7026, 2251799813685247;
	add.s64 	%rd7029, %rd7027, %rd7016;
	add.s64 	%rd7030, %rd7028, 19;
	shr.u64 	%rd7031, %rd7030, 51;
	add.s64 	%rd7032, %rd7031, %rd7029;
	shr.u64 	%rd7033, %rd7032, 51;
	add.s64 	%rd7034, %rd7033, %rd7019;
	shr.u64 	%rd7035, %rd7034, 51;
	add.s64 	%rd7036, %rd7035, %rd7022;
	shr.u64 	%rd7037, %rd7036, 51;
	add.s64 	%rd7038, %rd7037, %rd7025;
	shr.u64 	%rd7039, %rd7038, 51;
	mad.lo.s64 	%rd7040, %rd7039, 19, %rd7028;
	shr.u64 	%rd7041, %rd7040, 51;
	add.s64 	%rd7042, %rd7041, %rd7029;
	shr.u64 	%rd7043, %rd7042, 51;
	add.s64 	%rd7044, %rd7043, %rd7019;
	shr.u64 	%rd7045, %rd7044, 51;
	add.s64 	%rd7046, %rd7045, %rd7022;
	shr.u64 	%rd7047, %rd7046, 51;
	add.s64 	%rd7048, %rd7047, %rd7023;
	or.b64  	%rd7049, %rd7040, %rd7048;
	or.b64  	%rd7050, %rd7049, %rd7042;
	or.b64  	%rd7051, %rd7050, %rd7044;
	or.b64  	%rd7052, %rd7051, %rd7046;
	and.b64  	%rd7053, %rd7052, 2251799813685247;
	setp.eq.s64 	%p47, %rd7053, 0;
	sub.s64 	%rd7054, %rd7009, %rd91;
	add.s64 	%rd7055, %rd7054, 4503599627370458;
	shr.u64 	%rd7056, %rd7055, 51;
	and.b64  	%rd7057, %rd7055, 2251799813685247;
	sub.s64 	%rd7058, %rd7010, %rd92;
	add.s64 	%rd7059, %rd7058, %rd7056;
	add.s64 	%rd7060, %rd7059, 4503599627370494;
	shr.u64 	%rd7061, %rd7060, 51;
	and.b64  	%rd7062, %rd7060, 2251799813685247;
	sub.s64 	%rd7063, %rd6981, %rd88;
	add.s64 	%rd7064, %rd7063, %rd7061;
	add.s64 	%rd7065, %rd7064, 4503599627370494;
	shr.u64 	%rd7066, %rd7065, 51;
	and.b64  	%rd7067, %rd7065, 2251799813685247;
	sub.s64 	%rd7068, %rd6994, %rd89;
	add.s64 	%rd7069, %rd7068, %rd7066;
	add.s64 	%rd7070, %rd7069, 4503599627370494;
	shr.u64 	%rd7071, %rd7070, 51;
	and.b64  	%rd7072, %rd7070, 2251799813685247;
	sub.s64 	%rd7073, %rd7006, %rd90;
	add.s64 	%rd7074, %rd7073, %rd7071;
	add.s64 	%rd7075, %rd7074, 4503599627370494;
	shr.u64 	%rd7076, %rd7075, 51;
	and.b64  	%rd7077, %rd7075, 2251799813685247;
	mad.lo.s64 	%rd7078, %rd7076, 19, %rd7057;
	shr.u64 	%rd7079, %rd7078, 51;
	and.b64  	%rd7080, %rd7078, 2251799813685247;
	add.s64 	%rd7081, %rd7079, %rd7062;
	add.s64 	%rd7082, %rd7080, 19;
	shr.u64 	%rd7083, %rd7082, 51;
	add.s64 	%rd7084, %rd7083, %rd7081;
	shr.u64 	%rd7085, %rd7084, 51;
	add.s64 	%rd7086, %rd7085, %rd7067;
	shr.u64 	%rd7087, %rd7086, 51;
	add.s64 	%rd7088, %rd7087, %rd7072;
	shr.u64 	%rd7089, %rd7088, 51;
	add.s64 	%rd7090, %rd7089, %rd7077;
	shr.u64 	%rd7091, %rd7090, 51;
	mad.lo.s64 	%rd7092, %rd7091, 19, %rd7080;
	shr.u64 	%rd7093, %rd7092, 51;
	add.s64 	%rd7094, %rd7093, %rd7081;
	shr.u64 	%rd7095, %rd7094, 51;
	add.s64 	%rd7096, %rd7095, %rd7067;
	shr.u64 	%rd7097, %rd7096, 51;
	add.s64 	%rd7098, %rd7097, %rd7072;
	shr.u64 	%rd7099, %rd7098, 51;
	add.s64 	%rd7100, %rd7099, %rd7075;
	or.b64  	%rd7101, %rd7092, %rd7100;
	or.b64  	%rd7102, %rd7101, %rd7094;
	or.b64  	%rd7103, %rd7102, %rd7096;
	or.b64  	%rd7104, %rd7103, %rd7098;
	and.b64  	%rd7105, %rd7104, 2251799813685247;
	setp.eq.s64 	%p48, %rd7105, 0;
	mul.lo.s64 	%rd7106, %rd1804, %rd6810;
	mul.hi.u64 	%rd7107, %rd1804, %rd6810;
	mul.lo.s64 	%rd7108, %rd6274, %rd6811;
	mul.hi.u64 	%rd7109, %rd6274, %rd6811;
	mul.lo.s64 	%rd7110, %rd6801, %rd6273;
	mul.hi.u64 	%rd7111, %rd6801, %rd6273;
	mul.lo.s64 	%rd7112, %rd6804, %rd6272;
	mul.hi.u64 	%rd7113, %rd6804, %rd6272;
	mul.lo.s64 	%rd7114, %rd6807, %rd6271;
	mul.hi.u64 	%rd7115, %rd6807, %rd6271;
	add.cc.s64 	%rd7116, %rd7114, %rd7106;
	addc.cc.s64 	%rd7117, %rd7115, %rd7107;
	add.cc.s64 	%rd7118, %rd7116, %rd7112;
	addc.cc.s64 	%rd7119, %rd7117, %rd7113;
	add.cc.s64 	%rd7120, %rd7118, %rd7110;
	addc.cc.s64 	%rd7121, %rd7119, %rd7111;
	add.cc.s64 	%rd7122, %rd7120, %rd7108;
	addc.cc.s64 	%rd7123, %rd7121, %rd7109;
	mul.lo.s64 	%rd7124, %rd1805, %rd6810;
	mul.hi.u64 	%rd7125, %rd1805, %rd6810;
	mul.lo.s64 	%rd7126, %rd1804, %rd6811;
	mul.hi.u64 	%rd7127, %rd1804, %rd6811;
	add.cc.s64 	%rd7128, %rd7124, %rd7126;
	addc.cc.s64 	%rd7129, %rd7125, %rd7127;
	mul.lo.s64 	%rd7130, %rd6801, %rd6274;
	mul.hi.u64 	%rd7131, %rd6801, %rd6274;
	mul.lo.s64 	%rd7132, %rd6804, %rd6273;
	mul.hi.u64 	%rd7133, %rd6804, %rd6273;
	mul.lo.s64 	%rd7134, %rd6807, %rd6272;
	mul.hi.u64 	%rd7135, %rd6807, %rd6272;
	mul.lo.s64 	%rd7136, %rd1806, %rd6810;
	mul.hi.u64 	%rd7137, %rd1806, %rd6810;
	mul.lo.s64 	%rd7138, %rd1805, %rd6811;
	mul.hi.u64 	%rd7139, %rd1805, %rd6811;
	mul.lo.s64 	%rd7140, %rd6801, %rd1804;
	mul.hi.u64 	%rd7141, %rd6801, %rd1804;
	mul.lo.s64 	%rd7142, %rd6804, %rd6274;
	mul.hi.u64 	%rd7143, %rd6804, %rd6274;
	mul.lo.s64 	%rd7144, %rd6807, %rd6273;
	mul.hi.u64 	%rd7145, %rd6807, %rd6273;
	mul.lo.s64 	%rd7146, %rd1807, %rd6810;
	mul.hi.u64 	%rd7147, %rd1807, %rd6810;
	mul.lo.s64 	%rd7148, %rd1806, %rd6811;
	mul.hi.u64 	%rd7149, %rd1806, %rd6811;
	mul.lo.s64 	%rd7150, %rd6801, %rd1805;
	mul.hi.u64 	%rd7151, %rd6801, %rd1805;
	mul.lo.s64 	%rd7152, %rd6804, %rd1804;
	mul.hi.u64 	%rd7153, %rd6804, %rd1804;
	mul.lo.s64 	%rd7154, %rd6807, %rd6274;
	mul.hi.u64 	%rd7155, %rd6807, %rd6274;
	mul.lo.s64 	%rd7156, %rd1808, %rd6810;
	mul.hi.u64 	%rd7157, %rd1808, %rd6810;
	mul.lo.s64 	%rd7158, %rd1807, %rd6811;
	mul.hi.u64 	%rd7159, %rd1807, %rd6811;
	mul.lo.s64 	%rd7160, %rd6801, %rd1806;
	mul.hi.u64 	%rd7161, %rd6801, %rd1806;
	mul.lo.s64 	%rd7162, %rd6804, %rd1805;
	mul.hi.u64 	%rd7163, %rd6804, %rd1805;
	mul.lo.s64 	%rd7164, %rd6807, %rd1804;
	mul.hi.u64 	%rd7165, %rd6807, %rd1804;
	mov.b64 	{%r2364, %r2365}, %rd7123;
	mov.b64 	{%r2366, %r2367}, %rd7122;
	shf.l.wrap.b32 	%r2368, %r2367, %r2364, 13;
	shf.l.wrap.b32 	%r2369, %r2364, %r2365, 13;
	mov.b64 	%rd7166, {%r2368, %r2369};
	and.b64  	%rd7167, %rd7122, 2251799813685247;
	add.cc.s64 	%rd7168, %rd7128, %rd7134;
	addc.cc.s64 	%rd7169, %rd7129, %rd7135;
	add.cc.s64 	%rd7170, %rd7168, %rd7132;
	addc.cc.s64 	%rd7171, %rd7169, %rd7133;
	add.cc.s64 	%rd7172, %rd7170, %rd7130;
	addc.cc.s64 	%rd7173, %rd7171, %rd7131;
	add.cc.s64 	%rd7174, %rd7172, %rd7166;
	addc.cc.s64 	%rd7175, %rd7173, 0;
	mov.b64 	{%r2370, %r2371}, %rd7175;
	mov.b64 	{%r2372, %r2373}, %rd7174;
	shf.l.wrap.b32 	%r2374, %r2373, %r2370, 13;
	shf.l.wrap.b32 	%r2375, %r2370, %r2371, 13;
	mov.b64 	%rd7176, {%r2374, %r2375};
	and.b64  	%rd7177, %rd7174, 2251799813685247;
	add.cc.s64 	%rd7178, %rd7138, %rd7140;
	addc.cc.s64 	%rd7179, %rd7139, %rd7141;
	add.cc.s64 	%rd7180, %rd7178, %rd7136;
	addc.cc.s64 	%rd7181, %rd7179, %rd7137;
	add.cc.s64 	%rd7182, %rd7180, %rd7144;
	addc.cc.s64 	%rd7183, %rd7181, %rd7145;
	add.cc.s64 	%rd7184, %rd7182, %rd7142;
	addc.cc.s64 	%rd7185, %rd7183, %rd7143;
	add.cc.s64 	%rd7186, %rd7184, %rd7176;
	addc.cc.s64 	%rd7187, %rd7185, 0;
	mov.b64 	{%r2376, %r2377}, %rd7187;
	mov.b64 	{%r2378, %r2379}, %rd7186;
	shf.l.wrap.b32 	%r2380, %r2379, %r2376, 13;
	shf.l.wrap.b32 	%r2381, %r2376, %r2377, 13;
	mov.b64 	%rd7188, {%r2380, %r2381};
	and.b64  	%rd7189, %rd7186, 2251799813685247;
	add.cc.s64 	%rd7190, %rd7150, %rd7152;
	addc.cc.s64 	%rd7191, %rd7151, %rd7153;
	add.cc.s64 	%rd7192, %rd7190, %rd7148;
	addc.cc.s64 	%rd7193, %rd7191, %rd7149;
	add.cc.s64 	%rd7194, %rd7192, %rd7146;
	addc.cc.s64 	%rd7195, %rd7193, %rd7147;
	add.cc.s64 	%rd7196, %rd7194, %rd7154;
	addc.cc.s64 	%rd7197, %rd7195, %rd7155;
	add.cc.s64 	%rd7198, %rd7196, %rd7188;
	addc.cc.s64 	%rd7199, %rd7197, 0;
	mov.b64 	{%r2382, %r2383}, %rd7199;
	mov.b64 	{%r2384, %r2385}, %rd7198;
	shf.l.wrap.b32 	%r2386, %r2385, %r2382, 13;
	shf.l.wrap.b32 	%r2387, %r2382, %r2383, 13;
	mov.b64 	%rd7200, {%r2386, %r2387};
	and.b64  	%rd7201, %rd7198, 2251799813685247;
	add.cc.s64 	%rd7202, %rd7162, %rd7164;
	addc.cc.s64 	%rd7203, %rd7163, %rd7165;
	add.cc.s64 	%rd7204, %rd7202, %rd7160;
	addc.cc.s64 	%rd7205, %rd7203, %rd7161;
	add.cc.s64 	%rd7206, %rd7204, %rd7158;
	addc.cc.s64 	%rd7207, %rd7205, %rd7159;
	add.cc.s64 	%rd7208, %rd7206, %rd7156;
	addc.cc.s64 	%rd7209, %rd7207, %rd7157;
	add.cc.s64 	%rd7210, %rd7208, %rd7200;
	addc.cc.s64 	%rd7211, %rd7209, 0;
	mov.b64 	{%r2388, %r2389}, %rd7211;
	mov.b64 	{%r2390, %r2391}, %rd7210;
	shf.l.wrap.b32 	%r2392, %r2391, %r2388, 13;
	shf.l.wrap.b32 	%r2393, %r2388, %r2389, 13;
	mov.b64 	%rd7212, {%r2392, %r2393};
	and.b64  	%rd7213, %rd7210, 2251799813685247;
	mad.lo.s64 	%rd7214, %rd7212, 19, %rd7167;
	shr.u64 	%rd7215, %rd7214, 51;
	and.b64  	%rd7216, %rd7214, 2251799813685247;
	add.s64 	%rd7217, %rd7215, %rd7177;
	or.pred  	%p49, %p47, %p48;
	selp.b64 	%rd7218, %rd7216, %rd6810, %p49;
	selp.b64 	%rd7219, %rd7217, %rd6811, %p49;
	selp.b64 	%rd7220, %rd7189, %rd6801, %p49;
	selp.b64 	%rd7221, %rd7201, %rd6804, %p49;
	selp.b64 	%rd7222, %rd7213, %rd6807, %p49;
	sub.s64 	%rd7223, 4503599627370458, %rd7218;
	sub.s64 	%rd7224, 4503599627370494, %rd7219;
	sub.s64 	%rd7225, 4503599627370494, %rd7220;
	sub.s64 	%rd7226, 4503599627370494, %rd7221;
	sub.s64 	%rd7227, 4503599627370494, %rd7222;
	shr.u64 	%rd7228, %rd7219, 51;
	and.b64  	%rd7229, %rd7219, 2251799813685247;
	add.s64 	%rd7230, %rd7228, %rd7220;
	shr.u64 	%rd7231, %rd7230, 51;
	and.b64  	%rd7232, %rd7230, 2251799813685247;
	add.s64 	%rd7233, %rd7231, %rd7221;
	shr.u64 	%rd7234, %rd7233, 51;
	and.b64  	%rd7235, %rd7233, 2251799813685247;
	add.s64 	%rd7236, %rd7234, %rd7222;
	shr.u64 	%rd7237, %rd7236, 51;
	and.b64  	%rd7238, %rd7236, 2251799813685247;
	mad.lo.s64 	%rd7239, %rd7237, 19, %rd7218;
	shr.u64 	%rd7240, %rd7239, 51;
	and.b64  	%rd7241, %rd7239, 2251799813685247;
	add.s64 	%rd7242, %rd7240, %rd7229;
	add.s64 	%rd7243, %rd7241, 19;
	shr.u64 	%rd7244, %rd7243, 51;
	add.s64 	%rd7245, %rd7242, %rd7244;
	shr.u64 	%rd7246, %rd7245, 51;
	add.s64 	%rd7247, %rd7246, %rd7232;
	shr.u64 	%rd7248, %rd7247, 51;
	add.s64 	%rd7249, %rd7248, %rd7235;
	shr.u64 	%rd7250, %rd7249, 51;
	add.s64 	%rd7251, %rd7250, %rd7238;
	shr.u64 	%rd7252, %rd7251, 51;
	add.s64 	%rd7253, %rd7252, %rd7239;
	and.b64  	%rd7254, %rd7253, 1;
	setp.eq.b64 	%p50, %rd7254, 1;
	selp.b64 	%rd7255, %rd7223, %rd7218, %p50;
	selp.b64 	%rd7256, %rd7224, %rd7219, %p50;
	selp.b64 	%rd7257, %rd7225, %rd7220, %p50;
	selp.b64 	%rd7258, %rd7226, %rd7221, %p50;
	selp.b64 	%rd7259, %rd7227, %rd7222, %p50;
	mul.lo.s64 	%rd7260, %rd158, 19;
	and.b64  	%rd7261, %rd154, 2251799813685247;
	mul.lo.s64 	%rd7262, %rd7261, 19;
	and.b64  	%rd7263, %rd155, 2251799813685247;
	mul.lo.s64 	%rd7264, %rd7263, 19;
	and.b64  	%rd7265, %rd156, 2251799813685247;
	mul.lo.s64 	%rd7266, %rd7265, 19;
	mul.lo.s64 	%rd7267, %rd7255, %rd157;
	mul.hi.u64 	%rd7268, %rd7255, %rd157;
	mul.lo.s64 	%rd7269, %rd7256, %rd7266;
	mul.hi.u64 	%rd7270, %rd7256, %rd7266;
	add.cc.s64 	%rd7271, %rd7269, %rd7267;
	addc.cc.s64 	%rd7272, %rd7270, %rd7268;
	mul.lo.s64 	%rd7273, %rd7257, %rd7264;
	mul.hi.u64 	%rd7274, %rd7257, %rd7264;
	add.cc.s64 	%rd7275, %rd7271, %rd7273;
	addc.cc.s64 	%rd7276, %rd7272, %rd7274;
	mul.lo.s64 	%rd7277, %rd7258, %rd7262;
	mul.hi.u64 	%rd7278, %rd7258, %rd7262;
	add.cc.s64 	%rd7279, %rd7275, %rd7277;
	addc.cc.s64 	%rd7280, %rd7276, %rd7278;
	mul.lo.s64 	%rd7281, %rd7259, %rd7260;
	mul.hi.u64 	%rd7282, %rd7259, %rd7260;
	add.cc.s64 	%rd7283, %rd7279, %rd7281;
	addc.cc.s64 	%rd7284, %rd7280, %rd7282;
	mul.lo.s64 	%rd7285, %rd7255, %rd158;
	mul.hi.u64 	%rd7286, %rd7255, %rd158;
	mul.lo.s64 	%rd7287, %rd7256, %rd157;
	mul.hi.u64 	%rd7288, %rd7256, %rd157;
	add.cc.s64 	%rd7289, %rd7287, %rd7285;
	addc.cc.s64 	%rd7290, %rd7288, %rd7286;
	mul.lo.s64 	%rd7291, %rd7257, %rd7266;
	mul.hi.u64 	%rd7292, %rd7257, %rd7266;
	add.cc.s64 	%rd7293, %rd7289, %rd7291;
	addc.cc.s64 	%rd7294, %rd7290, %rd7292;
	mul.lo.s64 	%rd7295, %rd7258, %rd7264;
	mul.hi.u64 	%rd7296, %rd7258, %rd7264;
	add.cc.s64 	%rd7297, %rd7293, %rd7295;
	addc.cc.s64 	%rd7298, %rd7294, %rd7296;
	mul.lo.s64 	%rd7299, %rd7259, %rd7262;
	mul.hi.u64 	%rd7300, %rd7259, %rd7262;
	add.cc.s64 	%rd7301, %rd7297, %rd7299;
	addc.cc.s64 	%rd7302, %rd7298, %rd7300;
	mul.lo.s64 	%rd7303, %rd170, %rd7255;
	mul.hi.u64 	%rd7304, %rd170, %rd7255;
	mul.lo.s64 	%rd7305, %rd7256, %rd158;
	mul.hi.u64 	%rd7306, %rd7256, %rd158;
	add.cc.s64 	%rd7307, %rd7305, %rd7303;
	addc.cc.s64 	%rd7308, %rd7306, %rd7304;
	mul.lo.s64 	%rd7309, %rd7257, %rd157;
	mul.hi.u64 	%rd7310, %rd7257, %rd157;
	add.cc.s64 	%rd7311, %rd7307, %rd7309;
	addc.cc.s64 	%rd7312, %rd7308, %rd7310;
	mul.lo.s64 	%rd7313, %rd7258, %rd7266;
	mul.hi.u64 	%rd7314, %rd7258, %rd7266;
	add.cc.s64 	%rd7315, %rd7311, %rd7313;
	addc.cc.s64 	%rd7316, %rd7312, %rd7314;
	mul.lo.s64 	%rd7317, %rd7259, %rd7264;
	mul.hi.u64 	%rd7318, %rd7259, %rd7264;
	add.cc.s64 	%rd7319, %rd7315, %rd7317;
	addc.cc.s64 	%rd7320, %rd7316, %rd7318;
	mul.lo.s64 	%rd7321, %rd172, %rd7255;
	mul.hi.u64 	%rd7322, %rd172, %rd7255;
	mul.lo.s64 	%rd7323, %rd170, %rd7256;
	mul.hi.u64 	%rd7324, %rd170, %rd7256;
	add.cc.s64 	%rd7325, %rd7323, %rd7321;
	addc.cc.s64 	%rd7326, %rd7324, %rd7322;
	mul.lo.s64 	%rd7327, %rd7257, %rd158;
	mul.hi.u64 	%rd7328, %rd7257, %rd158;
	add.cc.s64 	%rd7329, %rd7325, %rd7327;
	addc.cc.s64 	%rd7330, %rd7326, %rd7328;
	mul.lo.s64 	%rd7331, %rd7258, %rd157;
	mul.hi.u64 	%rd7332, %rd7258, %rd157;
	add.cc.s64 	%rd7333, %rd7329, %rd7331;
	addc.cc.s64 	%rd7334, %rd7330, %rd7332;
	mul.lo.s64 	%rd7335, %rd7259, %rd7266;
	mul.hi.u64 	%rd7336, %rd7259, %rd7266;
	add.cc.s64 	%rd7337, %rd7333, %rd7335;
	addc.cc.s64 	%rd7338, %rd7334, %rd7336;
	mul.lo.s64 	%rd7339, %rd174, %rd7255;
	mul.hi.u64 	%rd7340, %rd174, %rd7255;
	mul.lo.s64 	%rd7341, %rd172, %rd7256;
	mul.hi.u64 	%rd7342, %rd172, %rd7256;
	add.cc.s64 	%rd7343, %rd7341, %rd7339;
	addc.cc.s64 	%rd7344, %rd7342, %rd7340;
	mul.lo.s64 	%rd7345, %rd170, %rd7257;
	mul.hi.u64 	%rd7346, %rd170, %rd7257;
	add.cc.s64 	%rd7347, %rd7343, %rd7345;
	addc.cc.s64 	%rd7348, %rd7344, %rd7346;
	mul.lo.s64 	%rd7349, %rd7258, %rd158;
	mul.hi.u64 	%rd7350, %rd7258, %rd158;
	add.cc.s64 	%rd7351, %rd7347, %rd7349;
	addc.cc.s64 	%rd7352, %rd7348, %rd7350;
	mul.lo.s64 	%rd7353, %rd7259, %rd157;
	mul.hi.u64 	%rd7354, %rd7259, %rd157;
	add.cc.s64 	%rd7355, %rd7351, %rd7353;
	addc.cc.s64 	%rd7356, %rd7352, %rd7354;
	mov.b64 	{%r2394, %r2395}, %rd7284;
	mov.b64 	{%r2396, %r2397}, %rd7283;
	shf.l.wrap.b32 	%r2398, %r2397, %r2394, 13;
	shf.l.wrap.b32 	%r2399, %r2394, %r2395, 13;
	mov.b64 	%rd7357, {%r2398, %r2399};
	shr.u64 	%rd7358, %rd7284, 51;
	and.b64  	%rd7359, %rd7283, 2251799813685247;
	add.cc.s64 	%rd7360, %rd7301, %rd7357;
	addc.cc.s64 	%rd7361, %rd7302, %rd7358;
	mov.b64 	{%r2400, %r2401}, %rd7361;
	mov.b64 	{%r2402, %r2403}, %rd7360;
	shf.l.wrap.b32 	%r2404, %r2403, %r2400, 13;
	shf.l.wrap.b32 	%r2405, %r2400, %r2401, 13;
	mov.b64 	%rd7362, {%r2404, %r2405};
	shr.u64 	%rd7363, %rd7361, 51;
	and.b64  	%rd7364, %rd7360, 2251799813685247;
	add.cc.s64 	%rd7365, %rd7319, %rd7362;
	addc.cc.s64 	%rd7366, %rd7320, %rd7363;
	mov.b64 	{%r2406, %r2407}, %rd7366;
	mov.b64 	{%r2408, %r2409}, %rd7365;
	shf.l.wrap.b32 	%r2410, %r2409, %r2406, 13;
	shf.l.wrap.b32 	%r2411, %r2406, %r2407, 13;
	mov.b64 	%rd7367, {%r2410, %r2411};
	shr.u64 	%rd7368, %rd7366, 51;
	add.cc.s64 	%rd7369, %rd7337, %rd7367;
	addc.cc.s64 	%rd7370, %rd7338, %rd7368;
	mov.b64 	{%r2412, %r2413}, %rd7370;
	mov.b64 	{%r2414, %r2415}, %rd7369;
	shf.l.wrap.b32 	%r2416, %r2415, %r2412, 13;
	shf.l.wrap.b32 	%r2417, %r2412, %r2413, 13;
	mov.b64 	%rd7371, {%r2416, %r2417};
	shr.u64 	%rd7372, %rd7370, 51;
	add.cc.s64 	%rd7373, %rd7355, %rd7371;
	addc.cc.s64 	%rd7374, %rd7356, %rd7372;
	mov.b64 	{%r2418, %r2419}, %rd7374;
	mov.b64 	{%r2420, %r2421}, %rd7373;
	shf.l.wrap.b32 	%r2422, %r2421, %r2418, 13;
	shf.l.wrap.b32 	%r2423, %r2418, %r2419, 13;
	mov.b64 	%rd7375, {%r2422, %r2423};
	mad.lo.s64 	%rd7376, %rd7375, 19, %rd7359;
	shr.u64 	%rd7377, %rd7376, 51;
	and.b64  	%rd7378, %rd7376, 2251799813685247;
	add.s64 	%rd7379, %rd7377, %rd7364;
	mul.lo.s64 	%rd7380, %rd161, 19;
	mul.lo.s64 	%rd7381, %rd167, 19;
	mul.lo.s64 	%rd7382, %rd7255, %rd160;
	mul.hi.u64 	%rd7383, %rd7255, %rd160;
	mul.lo.s64 	%rd7384, %rd7256, %rd169;
	mul.hi.u64 	%rd7385, %rd7256, %rd169;
	add.cc.s64 	%rd7386, %rd7384, %rd7382;
	addc.cc.s64 	%rd7387, %rd7385, %rd7383;
	mul.lo.s64 	%rd7388, %rd7257, %rd166;
	mul.hi.u64 	%rd7389, %rd7257, %rd166;
	add.cc.s64 	%rd7390, %rd7386, %rd7388;
	addc.cc.s64 	%rd7391, %rd7387, %rd7389;
	mul.lo.s64 	%rd7392, %rd7258, %rd7381;
	mul.hi.u64 	%rd7393, %rd7258, %rd7381;
	add.cc.s64 	%rd7394, %rd7390, %rd7392;
	addc.cc.s64 	%rd7395, %rd7391, %rd7393;
	mul.lo.s64 	%rd7396, %rd7259, %rd7380;
	mul.hi.u64 	%rd7397, %rd7259, %rd7380;
	add.cc.s64 	%rd7398, %rd7394, %rd7396;
	addc.cc.s64 	%rd7399, %rd7395, %rd7397;
	mul.lo.s64 	%rd7400, %rd7255, %rd161;
	mul.hi.u64 	%rd7401, %rd7255, %rd161;
	mul.lo.s64 	%rd7402, %rd7256, %rd160;
	mul.hi.u64 	%rd7403, %rd7256, %rd160;
	add.cc.s64 	%rd7404, %rd7402, %rd7400;
	addc.cc.s64 	%rd7405, %rd7403, %rd7401;
	mul.lo.s64 	%rd7406, %rd7257, %rd169;
	mul.hi.u64 	%rd7407, %rd7257, %rd169;
	add.cc.s64 	%rd7408, %rd7404, %rd7406;
	addc.cc.s64 	%rd7409, %rd7405, %rd7407;
	mul.lo.s64 	%rd7410, %rd7258, %rd166;
	mul.hi.u64 	%rd7411, %rd7258, %rd166;
	add.cc.s64 	%rd7412, %rd7408, %rd7410;
	addc.cc.s64 	%rd7413, %rd7409, %rd7411;
	mul.lo.s64 	%rd7414, %rd7259, %rd7381;
	mul.hi.u64 	%rd7415, %rd7259, %rd7381;
	add.cc.s64 	%rd7416, %rd7412, %rd7414;
	addc.cc.s64 	%rd7417, %rd7413, %rd7415;
	mul.lo.s64 	%rd7418, %rd167, %rd7255;
	mul.hi.u64 	%rd7419, %rd167, %rd7255;
	mul.lo.s64 	%rd7420, %rd7256, %rd161;
	mul.hi.u64 	%rd7421, %rd7256, %rd161;
	add.cc.s64 	%rd7422, %rd7420, %rd7418;
	addc.cc.s64 	%rd7423, %rd7421, %rd7419;
	mul.lo.s64 	%rd7424, %rd7257, %rd160;
	mul.hi.u64 	%rd7425, %rd7257, %rd160;
	add.cc.s64 	%rd7426, %rd7422, %rd7424;
	addc.cc.s64 	%rd7427, %rd7423, %rd7425;
	mul.lo.s64 	%rd7428, %rd7258, %rd169;
	mul.hi.u64 	%rd7429, %rd7258, %rd169;
	add.cc.s64 	%rd7430, %rd7426, %rd7428;
	addc.cc.s64 	%rd7431, %rd7427, %rd7429;
	mul.lo.s64 	%rd7432, %rd7259, %rd166;
	mul.hi.u64 	%rd7433, %rd7259, %rd166;
	add.cc.s64 	%rd7434, %rd7430, %rd7432;
	addc.cc.s64 	%rd7435, %rd7431, %rd7433;
	mul.lo.s64 	%rd7436, %rd164, %rd7255;
	mul.hi.u64 	%rd7437, %rd164, %rd7255;
	mul.lo.s64 	%rd7438, %rd167, %rd7256;
	mul.hi.u64 	%rd7439, %rd167, %rd7256;
	add.cc.s64 	%rd7440, %rd7438, %rd7436;
	addc.cc.s64 	%rd7441, %rd7439, %rd7437;
	mul.lo.s64 	%rd7442, %rd7257, %rd161;
	mul.hi.u64 	%rd7443, %rd7257, %rd161;
	add.cc.s64 	%rd7444, %rd7440, %rd7442;
	addc.cc.s64 	%rd7445, %rd7441, %rd7443;
	mul.lo.s64 	%rd7446, %rd7258, %rd160;
	mul.hi.u64 	%rd7447, %rd7258, %rd160;
	add.cc.s64 	%rd7448, %rd7444, %rd7446;
	addc.cc.s64 	%rd7449, %rd7445, %rd7447;
	mul.lo.s64 	%rd7450, %rd7259, %rd169;
	mul.hi.u64 	%rd7451, %rd7259, %rd169;
	add.cc.s64 	%rd7452, %rd7448, %rd7450;
	addc.cc.s64 	%rd7453, %rd7449, %rd7451;
	mul.lo.s64 	%rd7454, %rd162, %rd7255;
	mul.hi.u64 	%rd7455, %rd162, %rd7255;
	mul.lo.s64 	%rd7456, %rd164, %rd7256;
	mul.hi.u64 	%rd7457, %rd164, %rd7256;
	add.cc.s64 	%rd7458, %rd7456, %rd7454;
	addc.cc.s64 	%rd7459, %rd7457, %rd7455;
	mul.lo.s64 	%rd7460, %rd167, %rd7257;
	mul.hi.u64 	%rd7461, %rd167, %rd7257;
	add.cc.s64 	%rd7462, %rd7458, %rd7460;
	addc.cc.s64 	%rd7463, %rd7459, %rd7461;
	mul.lo.s64 	%rd7464, %rd7258, %rd161;
	mul.hi.u64 	%rd7465, %rd7258, %rd161;
	add.cc.s64 	%rd7466, %rd7462, %rd7464;
	addc.cc.s64 	%rd7467, %rd7463, %rd7465;
	mul.lo.s64 	%rd7468, %rd7259, %rd160;
	mul.hi.u64 	%rd7469, %rd7259, %rd160;
	add.cc.s64 	%rd7470, %rd7466, %rd7468;
	addc.cc.s64 	%rd7471, %rd7467, %rd7469;
	mov.b64 	{%r2424, %r2425}, %rd7399;
	mov.b64 	{%r2426, %r2427}, %rd7398;
	shf.l.wrap.b32 	%r2428, %r2427, %r2424, 13;
	shf.l.wrap.b32 	%r2429, %r2424, %r2425, 13;
	mov.b64 	%rd7472, {%r2428, %r2429};
	shr.u64 	%rd7473, %rd7399, 51;
	and.b64  	%rd7474, %rd7398, 2251799813685247;
	add.cc.s64 	%rd7475, %rd7416, %rd7472;
	addc.cc.s64 	%rd7476, %rd7417, %rd7473;
	mov.b64 	{%r2430, %r2431}, %rd7476;
	mov.b64 	{%r2432, %r2433}, %rd7475;
	shf.l.wrap.b32 	%r2434, %r2433, %r2430, 13;
	shf.l.wrap.b32 	%r2435, %r2430, %r2431, 13;
	mov.b64 	%rd7477, {%r2434, %r2435};
	shr.u64 	%rd7478, %rd7476, 51;
	and.b64  	%rd7479, %rd7475, 2251799813685247;
	add.cc.s64 	%rd7480, %rd7434, %rd7477;
	addc.cc.s64 	%rd7481, %rd7435, %rd7478;
	mov.b64 	{%r2436, %r2437}, %rd7481;
	mov.b64 	{%r2438, %r2439}, %rd7480;
	shf.l.wrap.b32 	%r2440, %r2439, %r2436, 13;
	shf.l.wrap.b32 	%r2441, %r2436, %r2437, 13;
	mov.b64 	%rd7482, {%r2440, %r2441};
	shr.u64 	%rd7483, %rd7481, 51;
	and.b64  	%rd7484, %rd7480, 2251799813685247;
	add.cc.s64 	%rd7485, %rd7452, %rd7482;
	addc.cc.s64 	%rd7486, %rd7453, %rd7483;
	mov.b64 	{%r2442, %r2443}, %rd7486;
	mov.b64 	{%r2444, %r2445}, %rd7485;
	shf.l.wrap.b32 	%r2446, %r2445, %r2442, 13;
	shf.l.wrap.b32 	%r2447, %r2442, %r2443, 13;
	mov.b64 	%rd7487, {%r2446, %r2447};
	shr.u64 	%rd7488, %rd7486, 51;
	and.b64  	%rd7489, %rd7485, 2251799813685247;
	add.cc.s64 	%rd7490, %rd7470, %rd7487;
	addc.cc.s64 	%rd7491, %rd7471, %rd7488;
	mov.b64 	{%r2448, %r2449}, %rd7491;
	mov.b64 	{%r2450, %r2451}, %rd7490;
	shf.l.wrap.b32 	%r2452, %r2451, %r2448, 13;
	shf.l.wrap.b32 	%r2453, %r2448, %r2449, 13;
	mov.b64 	%rd7492, {%r2452, %r2453};
	and.b64  	%rd7493, %rd7490, 2251799813685247;
	mad.lo.s64 	%rd7494, %rd7492, 19, %rd7474;
	shr.u64 	%rd7495, %rd7494, 51;
	and.b64  	%rd7496, %rd7494, 2251799813685247;
	add.s64 	%rd7497, %rd7495, %rd7479;
	mul.lo.s64 	%rd7498, %rd7497, 19;
	mul.lo.s64 	%rd7499, %rd7484, 19;
	mul.lo.s64 	%rd7500, %rd7489, 19;
	mul.lo.s64 	%rd7501, %rd7493, 19;
	mul.lo.s64 	%rd7502, %rd7378, %rd7496;
	mul.hi.u64 	%rd7503, %rd7378, %rd7496;
	mul.lo.s64 	%rd7504, %rd7379, %rd7501;
	mul.hi.u64 	%rd7505, %rd7379, %rd7501;
	and.b64  	%rd7506, %rd7365, 2251799813685247;
	mul.lo.s64 	%rd7507, %rd7506, %rd7500;
	mul.hi.u64 	%rd7508, %rd7506, %rd7500;
	and.b64  	%rd7509, %rd7369, 2251799813685247;
	mul.lo.s64 	%rd7510, %rd7509, %rd7499;
	mul.hi.u64 	%rd7511, %rd7509, %rd7499;
	and.b64  	%rd7512, %rd7373, 2251799813685247;
	mul.lo.s64 	%rd7513, %rd7512, %rd7498;
	mul.hi.u64 	%rd7514, %rd7512, %rd7498;
	add.cc.s64 	%rd7515, %rd7507, %rd7510;
	addc.cc.s64 	%rd7516, %rd7508, %rd7511;
	add.cc.s64 	%rd7517, %rd7515, %rd7502;
	addc.cc.s64 	%rd7518, %rd7516, %rd7503;
	add.cc.s64 	%rd7519, %rd7517, %rd7504;
	addc.cc.s64 	%rd7520, %rd7518, %rd7505;
	add.cc.s64 	%rd7521, %rd7519, %rd7513;
	addc.cc.s64 	%rd7522, %rd7520, %rd7514;
	mul.lo.s64 	%rd7523, %rd7497, %rd7378;
	mul.hi.u64 	%rd7524, %rd7497, %rd7378;
	mul.lo.s64 	%rd7525, %rd7379, %rd7496;
	mul.hi.u64 	%rd7526, %rd7379, %rd7496;
	mul.lo.s64 	%rd7527, %rd7506, %rd7501;
	mul.hi.u64 	%rd7528, %rd7506, %rd7501;
	mul.lo.s64 	%rd7529, %rd7509, %rd7500;
	mul.hi.u64 	%rd7530, %rd7509, %rd7500;
	mul.lo.s64 	%rd7531, %rd7512, %rd7499;
	mul.hi.u64 	%rd7532, %rd7512, %rd7499;
	mul.lo.s64 	%rd7533, %rd7484, %rd7378;
	mul.hi.u64 	%rd7534, %rd7484, %rd7378;
	mul.lo.s64 	%rd7535, %rd7379, %rd7497;
	mul.hi.u64 	%rd7536, %rd7379, %rd7497;
	mul.lo.s64 	%rd7537, %rd7506, %rd7496;
	mul.hi.u64 	%rd7538, %rd7506, %rd7496;
	mul.lo.s64 	%rd7539, %rd7509, %rd7501;
	mul.hi.u64 	%rd7540, %rd7509, %rd7501;
	mul.lo.s64 	%rd7541, %rd7512, %rd7500;
	mul.hi.u64 	%rd7542, %rd7512, %rd7500;
	mul.lo.s64 	%rd7543, %rd7489, %rd7378;
	mul.hi.u64 	%rd7544, %rd7489, %rd7378;
	mul.lo.s64 	%rd7545, %rd7484, %rd7379;
	mul.hi.u64 	%rd7546, %rd7484, %rd7379;
	mul.lo.s64 	%rd7547, %rd7506, %rd7497;
	mul.hi.u64 	%rd7548, %rd7506, %rd7497;
	mul.lo.s64 	%rd7549, %rd7509, %rd7496;
	mul.hi.u64 	%rd7550, %rd7509, %rd7496;
	mul.lo.s64 	%rd7551, %rd7512, %rd7501;
	mul.hi.u64 	%rd7552, %rd7512, %rd7501;
	mul.lo.s64 	%rd7553, %rd7493, %rd7378;
	mul.hi.u64 	%rd7554, %rd7493, %rd7378;
	mul.lo.s64 	%rd7555, %rd7489, %rd7379;
	mul.hi.u64 	%rd7556, %rd7489, %rd7379;
	mul.lo.s64 	%rd7557, %rd7506, %rd7484;
	mul.hi.u64 	%rd7558, %rd7506, %rd7484;
	mul.lo.s64 	%rd7559, %rd7509, %rd7497;
	mul.hi.u64 	%rd7560, %rd7509, %rd7497;
	mul.lo.s64 	%rd7561, %rd7512, %rd7496;
	mul.hi.u64 	%rd7562, %rd7512, %rd7496;
	mov.b64 	{%r2454, %r2455}, %rd7522;
	mov.b64 	{%r2456, %r2457}, %rd7521;
	shf.l.wrap.b32 	%r2458, %r2457, %r2454, 13;
	shf.l.wrap.b32 	%r2459, %r2454, %r2455, 13;
	mov.b64 	%rd7563, {%r2458, %r2459};
	shr.u64 	%rd7564, %rd7522, 51;
	and.b64  	%rd7565, %rd7521, 2251799813685247;
	add.cc.s64 	%rd7566, %rd7531, %rd7529;
	addc.cc.s64 	%rd7567, %rd7532, %rd7530;
	add.cc.s64 	%rd7568, %rd7566, %rd7527;
	addc.cc.s64 	%rd7569, %rd7567, %rd7528;
	add.cc.s64 	%rd7570, %rd7568, %rd7525;
	addc.cc.s64 	%rd7571, %rd7569, %rd7526;
	add.cc.s64 	%rd7572, %rd7570, %rd7523;
	addc.cc.s64 	%rd7573, %rd7571, %rd7524;
	add.cc.s64 	%rd7574, %rd7572, %rd7563;
	addc.cc.s64 	%rd7575, %rd7573, %rd7564;
	mov.b64 	{%r2460, %r2461}, %rd7575;
	mov.b64 	{%r2462, %r2463}, %rd7574;
	shf.l.wrap.b32 	%r2464, %r2463, %r2460, 13;
	shf.l.wrap.b32 	%r2465, %r2460, %r2461, 13;
	mov.b64 	%rd7576, {%r2464, %r2465};
	shr.u64 	%rd7577, %rd7575, 51;
	and.b64  	%rd7578, %rd7574, 2251799813685247;
	add.cc.s64 	%rd7579, %rd7539, %rd7541;
	addc.cc.s64 	%rd7580, %rd7540, %rd7542;
	add.cc.s64 	%rd7581, %rd7579, %rd7533;
	addc.cc.s64 	%rd7582, %rd7580, %rd7534;
	add.cc.s64 	%rd7583, %rd7581, %rd7537;
	addc.cc.s64 	%rd7584, %rd7582, %rd7538;
	add.cc.s64 	%rd7585, %rd7583, %rd7535;
	addc.cc.s64 	%rd7586, %rd7584, %rd7536;
	add.cc.s64 	%rd7587, %rd7585, %rd7576;
	addc.cc.s64 	%rd7588, %rd7586, %rd7577;
	mov.b64 	{%r2466, %r2467}, %rd7588;
	mov.b64 	{%r2468, %r2469}, %rd7587;
	shf.l.wrap.b32 	%r2470, %r2469, %r2466, 13;
	shf.l.wrap.b32 	%r2471, %r2466, %r2467, 13;
	mov.b64 	%rd7589, {%r2470, %r2471};
	shr.u64 	%rd7590, %rd7588, 51;
	add.cc.s64 	%rd7591, %rd7543, %rd7551;
	addc.cc.s64 	%rd7592, %rd7544, %rd7552;
	add.cc.s64 	%rd7593, %rd7591, %rd7549;
	addc.cc.s64 	%rd7594, %rd7592, %rd7550;
	add.cc.s64 	%rd7595, %rd7593, %rd7545;
	addc.cc.s64 	%rd7596, %rd7594, %rd7546;
	add.cc.s64 	%rd7597, %rd7595, %rd7547;
	addc.cc.s64 	%rd7598, %rd7596, %rd7548;
	add.cc.s64 	%rd7599, %rd7597, %rd7589;
	addc.cc.s64 	%rd7600, %rd7598, %rd7590;
	mov.b64 	{%r2472, %r2473}, %rd7600;
	mov.b64 	{%r2474, %r2475}, %rd7599;
	shf.l.wrap.b32 	%r2476, %r2475, %r2472, 13;
	shf.l.wrap.b32 	%r2477, %r2472, %r2473, 13;
	mov.b64 	%rd7601, {%r2476, %r2477};
	shr.u64 	%rd7602, %rd7600, 51;
	add.cc.s64 	%rd7603, %rd7553, %rd7557;
	addc.cc.s64 	%rd7604, %rd7554, %rd7558;
	add.cc.s64 	%rd7605, %rd7603, %rd7561;
	addc.cc.s64 	%rd7606, %rd7604, %rd7562;
	add.cc.s64 	%rd7607, %rd7605, %rd7555;
	addc.cc.s64 	%rd7608, %rd7606, %rd7556;
	add.cc.s64 	%rd7609, %rd7607, %rd7559;
	addc.cc.s64 	%rd7610, %rd7608, %rd7560;
	add.cc.s64 	%rd7611, %rd7609, %rd7601;
	addc.cc.s64 	%rd7612, %rd7610, %rd7602;
	mov.b64 	{%r2478, %r2479}, %rd7612;
	mov.b64 	{%r2480, %r2481}, %rd7611;
	shf.l.wrap.b32 	%r2482, %r2481, %r2478, 13;
	shf.l.wrap.b32 	%r2483, %r2478, %r2479, 13;
	mov.b64 	%rd7613, {%r2482, %r2483};
	mad.lo.s64 	%rd7614, %rd7613, 19, %rd7565;
	shr.u64 	%rd7615, %rd7614, 51;
	and.b64  	%rd7616, %rd7614, 2251799813685247;
	add.s64 	%rd7617, %rd7615, %rd7578;
	mul.lo.s64 	%rd7618, %rd10953, 19;
	mul.lo.s64 	%rd7619, %rd10954, 19;
	mul.lo.s64 	%rd7620, %rd10955, 19;
	mul.lo.s64 	%rd7621, %rd10956, 19;
	mul.lo.s64 	%rd7622, %rd7616, %rd10952;
	mul.hi.u64 	%rd7623, %rd7616, %rd10952;
	mul.lo.s64 	%rd7624, %rd7617, %rd7621;
	mul.hi.u64 	%rd7625, %rd7617, %rd7621;
	and.b64  	%rd7626, %rd7587, 2251799813685247;
	mul.lo.s64 	%rd7627, %rd7626, %rd7620;
	mul.hi.u64 	%rd7628, %rd7626, %rd7620;
	and.b64  	%rd7629, %rd7599, 2251799813685247;
	mul.lo.s64 	%rd7630, %rd7629, %rd7619;
	mul.hi.u64 	%rd7631, %rd7629, %rd7619;
	and.b64  	%rd7632, %rd7611, 2251799813685247;
	mul.lo.s64 	%rd7633, %rd7632, %rd7618;
	mul.hi.u64 	%rd7634, %rd7632, %rd7618;
	add.cc.s64 	%rd7635, %rd7630, %rd7627;
	addc.cc.s64 	%rd7636, %rd7631, %rd7628;
	add.cc.s64 	%rd7637, %rd7635, %rd7633;
	addc.cc.s64 	%rd7638, %rd7636, %rd7634;
	add.cc.s64 	%rd7639, %rd7637, %rd7622;
	addc.cc.s64 	%rd7640, %rd7638, %rd7623;
	add.cc.s64 	%rd7641, %rd7639, %rd7624;
	addc.cc.s64 	%rd7642, %rd7640, %rd7625;
	mul.lo.s64 	%rd7643, %rd7616, %rd10953;
	mul.hi.u64 	%rd7644, %rd7616, %rd10953;
	mul.lo.s64 	%rd7645, %rd7617, %rd10952;
	mul.hi.u64 	%rd7646, %rd7617, %rd10952;
	mul.lo.s64 	%rd7647, %rd7626, %rd7621;
	mul.hi.u64 	%rd7648, %rd7626, %rd7621;
	mul.lo.s64 	%rd7649, %rd7629, %rd7620;
	mul.hi.u64 	%rd7650, %rd7629, %rd7620;
	mul.lo.s64 	%rd7651, %rd7632, %rd7619;
	mul.hi.u64 	%rd7652, %rd7632, %rd7619;
	mul.lo.s64 	%rd7653, %rd7616, %rd10954;
	mul.hi.u64 	%rd7654, %rd7616, %rd10954;
	mul.lo.s64 	%rd7655, %rd7617, %rd10953;
	mul.hi.u64 	%rd7656, %rd7617, %rd10953;
	mul.lo.s64 	%rd7657, %rd7626, %rd10952;
	mul.hi.u64 	%rd7658, %rd7626, %rd10952;
	mul.lo.s64 	%rd7659, %rd7629, %rd7621;
	mul.hi.u64 	%rd7660, %rd7629, %rd7621;
	mul.lo.s64 	%rd7661, %rd7632, %rd7620;
	mul.hi.u64 	%rd7662, %rd7632, %rd7620;
	mul.lo.s64 	%rd7663, %rd7616, %rd10955;
	mul.hi.u64 	%rd7664, %rd7616, %rd10955;
	mul.lo.s64 	%rd7665, %rd7617, %rd10954;
	mul.hi.u64 	%rd7666, %rd7617, %rd10954;
	mul.lo.s64 	%rd7667, %rd7626, %rd10953;
	mul.hi.u64 	%rd7668, %rd7626, %rd10953;
	mul.lo.s64 	%rd7669, %rd7629, %rd10952;
	mul.hi.u64 	%rd7670, %rd7629, %rd10952;
	mul.lo.s64 	%rd7671, %rd7632, %rd7621;
	mul.hi.u64 	%rd7672, %rd7632, %rd7621;
	mul.lo.s64 	%rd7673, %rd7616, %rd10956;
	mul.hi.u64 	%rd7674, %rd7616, %rd10956;
	mul.lo.s64 	%rd7675, %rd7617, %rd10955;
	mul.hi.u64 	%rd7676, %rd7617, %rd10955;
	mul.lo.s64 	%rd7677, %rd7626, %rd10954;
	mul.hi.u64 	%rd7678, %rd7626, %rd10954;
	mul.lo.s64 	%rd7679, %rd7629, %rd10953;
	mul.hi.u64 	%rd7680, %rd7629, %rd10953;
	mul.lo.s64 	%rd7681, %rd7632, %rd10952;
	mul.hi.u64 	%rd7682, %rd7632, %rd10952;
	mov.b64 	{%r2484, %r2485}, %rd7642;
	mov.b64 	{%r2486, %r2487}, %rd7641;
	shf.l.wrap.b32 	%r2488, %r2487, %r2484, 13;
	shf.l.wrap.b32 	%r2489, %r2484, %r2485, 13;
	mov.b64 	%rd7683, {%r2488, %r2489};
	and.b64  	%rd7684, %rd7641, 2251799813685247;
	add.cc.s64 	%rd7685, %rd7649, %rd7647;
	addc.cc.s64 	%rd7686, %rd7650, %rd7648;
	add.cc.s64 	%rd7687, %rd7685, %rd7651;
	addc.cc.s64 	%rd7688, %rd7686, %rd7652;
	add.cc.s64 	%rd7689, %rd7687, %rd7643;
	addc.cc.s64 	%rd7690, %rd7688, %rd7644;
	add.cc.s64 	%rd7691, %rd7689, %rd7645;
	addc.cc.s64 	%rd7692, %rd7690, %rd7646;
	add.cc.s64 	%rd7693, %rd7691, %rd7683;
	addc.cc.s64 	%rd7694, %rd7692, 0;
	mov.b64 	{%r2490, %r2491}, %rd7694;
	mov.b64 	{%r2492, %r2493}, %rd7693;
	shf.l.wrap.b32 	%r2494, %r2493, %r2490, 13;
	shf.l.wrap.b32 	%r2495, %r2490, %r2491, 13;
	mov.b64 	%rd7695, {%r2494, %r2495};
	and.b64  	%rd7696, %rd7693, 2251799813685247;
	add.cc.s64 	%rd7697, %rd7659, %rd7657;
	addc.cc.s64 	%rd7698, %rd7660, %rd7658;
	add.cc.s64 	%rd7699, %rd7697, %rd7661;
	addc.cc.s64 	%rd7700, %rd7698, %rd7662;
	add.cc.s64 	%rd7701, %rd7699, %rd7653;
	addc.cc.s64 	%rd7702, %rd7700, %rd7654;
	add.cc.s64 	%rd7703, %rd7701, %rd7655;
	addc.cc.s64 	%rd7704, %rd7702, %rd7656;
	add.cc.s64 	%rd7705, %rd7703, %rd7695;
	addc.cc.s64 	%rd7706, %rd7704, 0;
	mov.b64 	{%r2496, %r2497}, %rd7706;
	mov.b64 	{%r2498, %r2499}, %rd7705;
	shf.l.wrap.b32 	%r2500, %r2499, %r2496, 13;
	shf.l.wrap.b32 	%r2501, %r2496, %r2497, 13;
	mov.b64 	%rd7707, {%r2500, %r2501};
	and.b64  	%rd7708, %rd7705, 2251799813685247;
	add.cc.s64 	%rd7709, %rd7669, %rd7667;
	addc.cc.s64 	%rd7710, %rd7670, %rd7668;
	add.cc.s64 	%rd7711, %rd7709, %rd7671;
	addc.cc.s64 	%rd7712, %rd7710, %rd7672;
	add.cc.s64 	%rd7713, %rd7711, %rd7663;
	addc.cc.s64 	%rd7714, %rd7712, %rd7664;
	add.cc.s64 	%rd7715, %rd7713, %rd7665;
	addc.cc.s64 	%rd7716, %rd7714, %rd7666;
	add.cc.s64 	%rd7717, %rd7715, %rd7707;
	addc.cc.s64 	%rd7718, %rd7716, 0;
	mov.b64 	{%r2502, %r2503}, %rd7718;
	mov.b64 	{%r2504, %r2505}, %rd7717;
	shf.l.wrap.b32 	%r2506, %r2505, %r2502, 13;
	shf.l.wrap.b32 	%r2507, %r2502, %r2503, 13;
	mov.b64 	%rd7719, {%r2506, %r2507};
	and.b64  	%rd7720, %rd7717, 2251799813685247;
	add.cc.s64 	%rd7721, %rd7679, %rd7677;
	addc.cc.s64 	%rd7722, %rd7680, %rd7678;
	add.cc.s64 	%rd7723, %rd7721, %rd7681;
	addc.cc.s64 	%rd7724, %rd7722, %rd7682;
	add.cc.s64 	%rd7725, %rd7723, %rd7673;
	addc.cc.s64 	%rd7726, %rd7724, %rd7674;
	add.cc.s64 	%rd7727, %rd7725, %rd7675;
	addc.cc.s64 	%rd7728, %rd7726, %rd7676;
	add.cc.s64 	%rd7729, %rd7727, %rd7719;
	addc.cc.s64 	%rd7730, %rd7728, 0;
	mov.b64 	{%r2508, %r2509}, %rd7730;
	mov.b64 	{%r2510, %r2511}, %rd7729;
	shf.l.wrap.b32 	%r2512, %r2511, %r2508, 13;
	shf.l.wrap.b32 	%r2513, %r2508, %r2509, 13;
	mov.b64 	%rd7731, {%r2512, %r2513};
	and.b64  	%rd7732, %rd7729, 2251799813685247;
	mad.lo.s64 	%rd7733, %rd7731, 19, %rd7684;
	shr.u64 	%rd7734, %rd7733, 51;
	and.b64  	%rd7735, %rd7733, 2251799813685247;
	add.s64 	%rd7736, %rd7734, %rd7696;
	mul.lo.s64 	%rd7737, %rd1804, %rd10937;
	mul.hi.u64 	%rd7738, %rd1804, %rd10937;
	mul.lo.s64 	%rd7739, %rd6274, %rd10938;
	mul.hi.u64 	%rd7740, %rd6274, %rd10938;
	mul.lo.s64 	%rd7741, %rd6273, %rd10939;
	mul.hi.u64 	%rd7742, %rd6273, %rd10939;
	mul.lo.s64 	%rd7743, %rd6272, %rd10940;
	mul.hi.u64 	%rd7744, %rd6272, %rd10940;
	mul.lo.s64 	%rd7745, %rd6271, %rd10941;
	mul.hi.u64 	%rd7746, %rd6271, %rd10941;
	add.cc.s64 	%rd7747, %rd7745, %rd7737;
	addc.cc.s64 	%rd7748, %rd7746, %rd7738;
	add.cc.s64 	%rd7749, %rd7747, %rd7743;
	addc.cc.s64 	%rd7750, %rd7748, %rd7744;
	add.cc.s64 	%rd7751, %rd7749, %rd7741;
	addc.cc.s64 	%rd7752, %rd7750, %rd7742;
	add.cc.s64 	%rd7753, %rd7751, %rd7739;
	addc.cc.s64 	%rd7754, %rd7752, %rd7740;
	mul.lo.s64 	%rd7755, %rd1805, %rd10937;
	mul.hi.u64 	%rd7756, %rd1805, %rd10937;
	mul.lo.s64 	%rd7757, %rd1804, %rd10938;
	mul.hi.u64 	%rd7758, %rd1804, %rd10938;
	add.cc.s64 	%rd7759, %rd7755, %rd7757;
	addc.cc.s64 	%rd7760, %rd7756, %rd7758;
	mul.lo.s64 	%rd7761, %rd6274, %rd10939;
	mul.hi.u64 	%rd7762, %rd6274, %rd10939;
	mul.lo.s64 	%rd7763, %rd6273, %rd10940;
	mul.hi.u64 	%rd7764, %rd6273, %rd10940;
	mul.lo.s64 	%rd7765, %rd6272, %rd10941;
	mul.hi.u64 	%rd7766, %rd6272, %rd10941;
	mul.lo.s64 	%rd7767, %rd1806, %rd10937;
	mul.hi.u64 	%rd7768, %rd1806, %rd10937;
	mul.lo.s64 	%rd7769, %rd1805, %rd10938;
	mul.hi.u64 	%rd7770, %rd1805, %rd10938;
	mul.lo.s64 	%rd7771, %rd1804, %rd10939;
	mul.hi.u64 	%rd7772, %rd1804, %rd10939;
	mul.lo.s64 	%rd7773, %rd6274, %rd10940;
	mul.hi.u64 	%rd7774, %rd6274, %rd10940;
	mul.lo.s64 	%rd7775, %rd6273, %rd10941;
	mul.hi.u64 	%rd7776, %rd6273, %rd10941;
	mul.lo.s64 	%rd7777, %rd1807, %rd10937;
	mul.hi.u64 	%rd7778, %rd1807, %rd10937;
	mul.lo.s64 	%rd7779, %rd1806, %rd10938;
	mul.hi.u64 	%rd7780, %rd1806, %rd10938;
	mul.lo.s64 	%rd7781, %rd1805, %rd10939;
	mul.hi.u64 	%rd7782, %rd1805, %rd10939;
	mul.lo.s64 	%rd7783, %rd1804, %rd10940;
	mul.hi.u64 	%rd7784, %rd1804, %rd10940;
	mul.lo.s64 	%rd7785, %rd6274, %rd10941;
	mul.hi.u64 	%rd7786, %rd6274, %rd10941;
	mul.lo.s64 	%rd7787, %rd1808, %rd10937;
	mul.hi.u64 	%rd7788, %rd1808, %rd10937;
	mul.lo.s64 	%rd7789, %rd1807, %rd10938;
	mul.hi.u64 	%rd7790, %rd1807, %rd10938;
	mul.lo.s64 	%rd7791, %rd1806, %rd10939;
	mul.hi.u64 	%rd7792, %rd1806, %rd10939;
	mul.lo.s64 	%rd7793, %rd1805, %rd10940;
	mul.hi.u64 	%rd7794, %rd1805, %rd10940;
	mul.lo.s64 	%rd7795, %rd1804, %rd10941;
	mul.hi.u64 	%rd7796, %rd1804, %rd10941;
	mov.b64 	{%r2514, %r2515}, %rd7754;
	mov.b64 	{%r2516, %r2517}, %rd7753;
	shf.l.wrap.b32 	%r2518, %r2517, %r2514, 13;
	shf.l.wrap.b32 	%r2519, %r2514, %r2515, 13;
	mov.b64 	%rd7797, {%r2518, %r2519};
	and.b64  	%rd7798, %rd7753, 2251799813685247;
	add.cc.s64 	%rd7799, %rd7759, %rd7765;
	addc.cc.s64 	%rd7800, %rd7760, %rd7766;
	add.cc.s64 	%rd7801, %rd7799, %rd7763;
	addc.cc.s64 	%rd7802, %rd7800, %rd7764;
	add.cc.s64 	%rd7803, %rd7801, %rd7761;
	addc.cc.s64 	%rd7804, %rd7802, %rd7762;
	add.cc.s64 	%rd7805, %rd7803, %rd7797;
	addc.cc.s64 	%rd7806, %rd7804, 0;
	mov.b64 	{%r2520, %r2521}, %rd7806;
	mov.b64 	{%r2522, %r2523}, %rd7805;
	shf.l.wrap.b32 	%r2524, %r2523, %r2520, 13;
	shf.l.wrap.b32 	%r2525, %r2520, %r2521, 13;
	mov.b64 	%rd7807, {%r2524, %r2525};
	and.b64  	%rd7808, %rd7805, 2251799813685247;
	add.cc.s64 	%rd7809, %rd7769, %rd7771;
	addc.cc.s64 	%rd7810, %rd7770, %rd7772;
	add.cc.s64 	%rd7811, %rd7809, %rd7767;
	addc.cc.s64 	%rd7812, %rd7810, %rd7768;
	add.cc.s64 	%rd7813, %rd7811, %rd7775;
	addc.cc.s64 	%rd7814, %rd7812, %rd7776;
	add.cc.s64 	%rd7815, %rd7813, %rd7773;
	addc.cc.s64 	%rd7816, %rd7814, %rd7774;
	add.cc.s64 	%rd7817, %rd7815, %rd7807;
	addc.cc.s64 	%rd7818, %rd7816, 0;
	mov.b64 	{%r2526, %r2527}, %rd7818;
	mov.b64 	{%r2528, %r2529}, %rd7817;
	shf.l.wrap.b32 	%r2530, %r2529, %r2526, 13;
	shf.l.wrap.b32 	%r2531, %r2526, %r2527, 13;
	mov.b64 	%rd7819, {%r2530, %r2531};
	and.b64  	%rd7820, %rd7817, 2251799813685247;
	add.cc.s64 	%rd7821, %rd7781, %rd7783;
	addc.cc.s64 	%rd7822, %rd7782, %rd7784;
	add.cc.s64 	%rd7823, %rd7821, %rd7779;
	addc.cc.s64 	%rd7824, %rd7822, %rd7780;
	add.cc.s64 	%rd7825, %rd7823, %rd7777;
	addc.cc.s64 	%rd7826, %rd7824, %rd7778;
	add.cc.s64 	%rd7827, %rd7825, %rd7785;
	addc.cc.s64 	%rd7828, %rd7826, %rd7786;
	add.cc.s64 	%rd7829, %rd7827, %rd7819;
	addc.cc.s64 	%rd7830, %rd7828, 0;
	mov.b64 	{%r2532, %r2533}, %rd7830;
	mov.b64 	{%r2534, %r2535}, %rd7829;
	shf.l.wrap.b32 	%r2536, %r2535, %r2532, 13;
	shf.l.wrap.b32 	%r2537, %r2532, %r2533, 13;
	mov.b64 	%rd7831, {%r2536, %r2537};
	and.b64  	%rd7832, %rd7829, 2251799813685247;
	add.cc.s64 	%rd7833, %rd7793, %rd7795;
	addc.cc.s64 	%rd7834, %rd7794, %rd7796;
	add.cc.s64 	%rd7835, %rd7833, %rd7791;
	addc.cc.s64 	%rd7836, %rd7834, %rd7792;
	add.cc.s64 	%rd7837, %rd7835, %rd7789;
	addc.cc.s64 	%rd7838, %rd7836, %rd7790;
	add.cc.s64 	%rd7839, %rd7837, %rd7787;
	addc.cc.s64 	%rd7840, %rd7838, %rd7788;
	add.cc.s64 	%rd7841, %rd7839, %rd7831;
	addc.cc.s64 	%rd7842, %rd7840, 0;
	mov.b64 	{%r2538, %r2539}, %rd7842;
	mov.b64 	{%r2540, %r2541}, %rd7841;
	shf.l.wrap.b32 	%r2542, %r2541, %r2538, 13;
	shf.l.wrap.b32 	%r2543, %r2538, %r2539, 13;
	mov.b64 	%rd7843, {%r2542, %r2543};
	and.b64  	%rd7844, %rd7841, 2251799813685247;
	mad.lo.s64 	%rd7845, %rd7843, 19, %rd7798;
	shr.u64 	%rd7846, %rd7845, 51;
	and.b64  	%rd7847, %rd7845, 2251799813685247;
	add.s64 	%rd7848, %rd7846, %rd7808;
	mul.lo.s64 	%rd7849, %rd1804, %rd10942;
	mul.hi.u64 	%rd7850, %rd1804, %rd10942;
	mul.lo.s64 	%rd7851, %rd6274, %rd10943;
	mul.hi.u64 	%rd7852, %rd6274, %rd10943;
	mul.lo.s64 	%rd7853, %rd6273, %rd10944;
	mul.hi.u64 	%rd7854, %rd6273, %rd10944;
	mul.lo.s64 	%rd7855, %rd6272, %rd10945;
	mul.hi.u64 	%rd7856, %rd6272, %rd10945;
	mul.lo.s64 	%rd7857, %rd6271, %rd10946;
	mul.hi.u64 	%rd7858, %rd6271, %rd10946;
	add.cc.s64 	%rd7859, %rd7857, %rd7849;
	addc.cc.s64 	%rd7860, %rd7858, %rd7850;
	add.cc.s64 	%rd7861, %rd7859, %rd7855;
	addc.cc.s64 	%rd7862, %rd7860, %rd7856;
	add.cc.s64 	%rd7863, %rd7861, %rd7853;
	addc.cc.s64 	%rd7864, %rd7862, %rd7854;
	add.cc.s64 	%rd7865, %rd7863, %rd7851;
	addc.cc.s64 	%rd7866, %rd7864, %rd7852;
	mul.lo.s64 	%rd7867, %rd1805, %rd10942;
	mul.hi.u64 	%rd7868, %rd1805, %rd10942;
	mul.lo.s64 	%rd7869, %rd1804, %rd10943;
	mul.hi.u64 	%rd7870, %rd1804, %rd10943;
	add.cc.s64 	%rd7871, %rd7867, %rd7869;
	addc.cc.s64 	%rd7872, %rd7868, %rd7870;
	mul.lo.s64 	%rd7873, %rd6274, %rd10944;
	mul.hi.u64 	%rd7874, %rd6274, %rd10944;
	mul.lo.s64 	%rd7875, %rd6273, %rd10945;
	mul.hi.u64 	%rd7876, %rd6273, %rd10945;
	mul.lo.s64 	%rd7877, %rd6272, %rd10946;
	mul.hi.u64 	%rd7878, %rd6272, %rd10946;
	mul.lo.s64 	%rd7879, %rd1806, %rd10942;
	mul.hi.u64 	%rd7880, %rd1806, %rd10942;
	mul.lo.s64 	%rd7881, %rd1805, %rd10943;
	mul.hi.u64 	%rd7882, %rd1805, %rd10943;
	mul.lo.s64 	%rd7883, %rd1804, %rd10944;
	mul.hi.u64 	%rd7884, %rd1804, %rd10944;
	mul.lo.s64 	%rd7885, %rd6274, %rd10945;
	mul.hi.u64 	%rd7886, %rd6274, %rd10945;
	mul.lo.s64 	%rd7887, %rd6273, %rd10946;
	mul.hi.u64 	%rd7888, %rd6273, %rd10946;
	mul.lo.s64 	%rd7889, %rd1807, %rd10942;
	mul.hi.u64 	%rd7890, %rd1807, %rd10942;
	mul.lo.s64 	%rd7891, %rd1806, %rd10943;
	mul.hi.u64 	%rd7892, %rd1806, %rd10943;
	mul.lo.s64 	%rd7893, %rd1805, %rd10944;
	mul.hi.u64 	%rd7894, %rd1805, %rd10944;
	mul.lo.s64 	%rd7895, %rd1804, %rd10945;
	mul.hi.u64 	%rd7896, %rd1804, %rd10945;
	mul.lo.s64 	%rd7897, %rd6274, %rd10946;
	mul.hi.u64 	%rd7898, %rd6274, %rd10946;
	mul.lo.s64 	%rd7899, %rd1808, %rd10942;
	mul.hi.u64 	%rd7900, %rd1808, %rd10942;
	mul.lo.s64 	%rd7901, %rd1807, %rd10943;
	mul.hi.u64 	%rd7902, %rd1807, %rd10943;
	mul.lo.s64 	%rd7903, %rd1806, %rd10944;
	mul.hi.u64 	%rd7904, %rd1806, %rd10944;
	mul.lo.s64 	%rd7905, %rd1805, %rd10945;
	mul.hi.u64 	%rd7906, %rd1805, %rd10945;
	mul.lo.s64 	%rd7907, %rd1804, %rd10946;
	mul.hi.u64 	%rd7908, %rd1804, %rd10946;
	mov.b64 	{%r2544, %r2545}, %rd7866;
	mov.b64 	{%r2546, %r2547}, %rd7865;
	shf.l.wrap.b32 	%r2548, %r2547, %r2544, 13;
	shf.l.wrap.b32 	%r2549, %r2544, %r2545, 13;
	mov.b64 	%rd7909, {%r2548, %r2549};
	and.b64  	%rd7910, %rd7865, 2251799813685247;
	add.cc.s64 	%rd7911, %rd7871, %rd7877;
	addc.cc.s64 	%rd7912, %rd7872, %rd7878;
	add.cc.s64 	%rd7913, %rd7911, %rd7875;
	addc.cc.s64 	%rd7914, %rd7912, %rd7876;
	add.cc.s64 	%rd7915, %rd7913, %rd7873;
	addc.cc.s64 	%rd7916, %rd7914, %rd7874;
	add.cc.s64 	%rd7917, %rd7915, %rd7909;
	addc.cc.s64 	%rd7918, %rd7916, 0;
	mov.b64 	{%r2550, %r2551}, %rd7918;
	mov.b64 	{%r2552, %r2553}, %rd7917;
	shf.l.wrap.b32 	%r2554, %r2553, %r2550, 13;
	shf.l.wrap.b32 	%r2555, %r2550, %r2551, 13;
	mov.b64 	%rd7919, {%r2554, %r2555};
	and.b64  	%rd7920, %rd7917, 2251799813685247;
	add.cc.s64 	%rd7921, %rd7881, %rd7883;
	addc.cc.s64 	%rd7922, %rd7882, %rd7884;
	add.cc.s64 	%rd7923, %rd7921, %rd7879;
	addc.cc.s64 	%rd7924, %rd7922, %rd7880;
	add.cc.s64 	%rd7925, %rd7923, %rd7887;
	addc.cc.s64 	%rd7926, %rd7924, %rd7888;
	add.cc.s64 	%rd7927, %rd7925, %rd7885;
	addc.cc.s64 	%rd7928, %rd7926, %rd7886;
	add.cc.s64 	%rd7929, %rd7927, %rd7919;
	addc.cc.s64 	%rd7930, %rd7928, 0;
	mov.b64 	{%r2556, %r2557}, %rd7930;
	mov.b64 	{%r2558, %r2559}, %rd7929;
	shf.l.wrap.b32 	%r2560, %r2559, %r2556, 13;
	shf.l.wrap.b32 	%r2561, %r2556, %r2557, 13;
	mov.b64 	%rd7931, {%r2560, %r2561};
	and.b64  	%rd7932, %rd7929, 2251799813685247;
	add.cc.s64 	%rd7933, %rd7893, %rd7895;
	addc.cc.s64 	%rd7934, %rd7894, %rd7896;
	add.cc.s64 	%rd7935, %rd7933, %rd7891;
	addc.cc.s64 	%rd7936, %rd7934, %rd7892;
	add.cc.s64 	%rd7937, %rd7935, %rd7889;
	addc.cc.s64 	%rd7938, %rd7936, %rd7890;
	add.cc.s64 	%rd7939, %rd7937, %rd7897;
	addc.cc.s64 	%rd7940, %rd7938, %rd7898;
	add.cc.s64 	%rd7941, %rd7939, %rd7931;
	addc.cc.s64 	%rd7942, %rd7940, 0;
	mov.b64 	{%r2562, %r2563}, %rd7942;
	mov.b64 	{%r2564, %r2565}, %rd7941;
	shf.l.wrap.b32 	%r2566, %r2565, %r2562, 13;
	shf.l.wrap.b32 	%r2567, %r2562, %r2563, 13;
	mov.b64 	%rd7943, {%r2566, %r2567};
	and.b64  	%rd7944, %rd7941, 2251799813685247;
	add.cc.s64 	%rd7945, %rd7905, %rd7907;
	addc.cc.s64 	%rd7946, %rd7906, %rd7908;
	add.cc.s64 	%rd7947, %rd7945, %rd7903;
	addc.cc.s64 	%rd7948, %rd7946, %rd7904;
	add.cc.s64 	%rd7949, %rd7947, %rd7901;
	addc.cc.s64 	%rd7950, %rd7948, %rd7902;
	add.cc.s64 	%rd7951, %rd7949, %rd7899;
	addc.cc.s64 	%rd7952, %rd7950, %rd7900;
	add.cc.s64 	%rd7953, %rd7951, %rd7943;
	addc.cc.s64 	%rd7954, %rd7952, 0;
	mov.b64 	{%r2568, %r2569}, %rd7954;
	mov.b64 	{%r2570, %r2571}, %rd7953;
	shf.l.wrap.b32 	%r2572, %r2571, %r2568, 13;
	shf.l.wrap.b32 	%r2573, %r2568, %r2569, 13;
	mov.b64 	%rd7955, {%r2572, %r2573};
	and.b64  	%rd7956, %rd7953, 2251799813685247;
	mad.lo.s64 	%rd7957, %rd7955, 19, %rd7910;
	shr.u64 	%rd7958, %rd7957, 51;
	and.b64  	%rd7959, %rd7957, 2251799813685247;
	add.s64 	%rd7960, %rd7958, %rd7920;
	mul.lo.s64 	%rd7961, %rd6266, %rd7378;
	mul.hi.u64 	%rd7962, %rd6266, %rd7378;
	mul.lo.s64 	%rd7963, %rd6265, %rd7379;
	mul.hi.u64 	%rd7964, %rd6265, %rd7379;
	mul.lo.s64 	%rd7965, %rd7506, %rd6264;
	mul.hi.u64 	%rd7966, %rd7506, %rd6264;
	mul.lo.s64 	%rd7967, %rd7509, %rd6263;
	mul.hi.u64 	%rd7968, %rd7509, %rd6263;
	mul.lo.s64 	%rd7969, %rd7512, %rd6262;
	mul.hi.u64 	%rd7970, %rd7512, %rd6262;
	add.cc.s64 	%rd7971, %rd7969, %rd7961;
	addc.cc.s64 	%rd7972, %rd7970, %rd7962;
	add.cc.s64 	%rd7973, %rd7971, %rd7967;
	addc.cc.s64 	%rd7974, %rd7972, %rd7968;
	add.cc.s64 	%rd7975, %rd7973, %rd7965;
	addc.cc.s64 	%rd7976, %rd7974, %rd7966;
	add.cc.s64 	%rd7977, %rd7975, %rd7963;
	addc.cc.s64 	%rd7978, %rd7976, %rd7964;
	mul.lo.s64 	%rd7979, %rd6261, %rd7378;
	mul.hi.u64 	%rd7980, %rd6261, %rd7378;
	mul.lo.s64 	%rd7981, %rd6266, %rd7379;
	mul.hi.u64 	%rd7982, %rd6266, %rd7379;
	add.cc.s64 	%rd7983, %rd7979, %rd7981;
	addc.cc.s64 	%rd7984, %rd7980, %rd7982;
	mul.lo.s64 	%rd7985, %rd7506, %rd6265;
	mul.hi.u64 	%rd7986, %rd7506, %rd6265;
	mul.lo.s64 	%rd7987, %rd7509, %rd6264;
	mul.hi.u64 	%rd7988, %rd7509, %rd6264;
	mul.lo.s64 	%rd7989, %rd7512, %rd6263;
	mul.hi.u64 	%rd7990, %rd7512, %rd6263;
	mul.lo.s64 	%rd7991, %rd6260, %rd7378;
	mul.hi.u64 	%rd7992, %rd6260, %rd7378;
	mul.lo.s64 	%rd7993, %rd6261, %rd7379;
	mul.hi.u64 	%rd7994, %rd6261, %rd7379;
	mul.lo.s64 	%rd7995, %rd7506, %rd6266;
	mul.hi.u64 	%rd7996, %rd7506, %rd6266;
	mul.lo.s64 	%rd7997, %rd7509, %rd6265;
	mul.hi.u64 	%rd7998, %rd7509, %rd6265;
	mul.lo.s64 	%rd7999, %rd7512, %rd6264;
	mul.hi.u64 	%rd8000, %rd7512, %rd6264;
	mul.lo.s64 	%rd8001, %rd6259, %rd7378;
	mul.hi.u64 	%rd8002, %rd6259, %rd7378;
	mul.lo.s64 	%rd8003, %rd6260, %rd7379;
	mul.hi.u64 	%rd8004, %rd6260, %rd7379;
	mul.lo.s64 	%rd8005, %rd7506, %rd6261;
	mul.hi.u64 	%rd8006, %rd7506, %rd6261;
	mul.lo.s64 	%rd8007, %rd7509, %rd6266;
	mul.hi.u64 	%rd8008, %rd7509, %rd6266;
	mul.lo.s64 	%rd8009, %rd7512, %rd6265;
	mul.hi.u64 	%rd8010, %rd7512, %rd6265;
	mul.lo.s64 	%rd8011, %rd6258, %rd7378;
	mul.hi.u64 	%rd8012, %rd6258, %rd7378;
	mul.lo.s64 	%rd8013, %rd6259, %rd7379;
	mul.hi.u64 	%rd8014, %rd6259, %rd7379;
	mul.lo.s64 	%rd8015, %rd7506, %rd6260;
	mul.hi.u64 	%rd8016, %rd7506, %rd6260;
	mul.lo.s64 	%rd8017, %rd7509, %rd6261;
	mul.hi.u64 	%rd8018, %rd7509, %rd6261;
	mul.lo.s64 	%rd8019, %rd7512, %rd6266;
	mul.hi.u64 	%rd8020, %rd7512, %rd6266;
	mov.b64 	{%r2574, %r2575}, %rd7978;
	mov.b64 	{%r2576, %r2577}, %rd7977;
	shf.l.wrap.b32 	%r2578, %r2577, %r2574, 13;
	shf.l.wrap.b32 	%r2579, %r2574, %r2575, 13;
	mov.b64 	%rd8021, {%r2578, %r2579};
	and.b64  	%rd8022, %rd7977, 2251799813685247;
	add.cc.s64 	%rd8023, %rd7983, %rd7989;
	addc.cc.s64 	%rd8024, %rd7984, %rd7990;
	add.cc.s64 	%rd8025, %rd8023, %rd7987;
	addc.cc.s64 	%rd8026, %rd8024, %rd7988;
	add.cc.s64 	%rd8027, %rd8025, %rd7985;
	addc.cc.s64 	%rd8028, %rd8026, %rd7986;
	add.cc.s64 	%rd8029, %rd8027, %rd8021;
	addc.cc.s64 	%rd8030, %rd8028, 0;
	mov.b64 	{%r2580, %r2581}, %rd8030;
	mov.b64 	{%r2582, %r2583}, %rd8029;
	shf.l.wrap.b32 	%r2584, %r2583, %r2580, 13;
	shf.l.wrap.b32 	%r2585, %r2580, %r2581, 13;
	mov.b64 	%rd8031, {%r2584, %r2585};
	and.b64  	%rd8032, %rd8029, 2251799813685247;
	add.cc.s64 	%rd8033, %rd7993, %rd7995;
	addc.cc.s64 	%rd8034, %rd7994, %rd7996;
	add.cc.s64 	%rd8035, %rd8033, %rd7991;
	addc.cc.s64 	%rd8036, %rd8034, %rd7992;
	add.cc.s64 	%rd8037, %rd8035, %rd7999;
	addc.cc.s64 	%rd8038, %rd8036, %rd8000;
	add.cc.s64 	%rd8039, %rd8037, %rd7997;
	addc.cc.s64 	%rd8040, %rd8038, %rd7998;
	add.cc.s64 	%rd8041, %rd8039, %rd8031;
	addc.cc.s64 	%rd8042, %rd8040, 0;
	mov.b64 	{%r2586, %r2587}, %rd8042;
	mov.b64 	{%r2588, %r2589}, %rd8041;
	shf.l.wrap.b32 	%r2590, %r2589, %r2586, 13;
	shf.l.wrap.b32 	%r2591, %r2586, %r2587, 13;
	mov.b64 	%rd8043, {%r2590, %r2591};
	and.b64  	%rd8044, %rd8041, 2251799813685247;
	add.cc.s64 	%rd8045, %rd8005, %rd8007;
	addc.cc.s64 	%rd8046, %rd8006, %rd8008;
	add.cc.s64 	%rd8047, %rd8045, %rd8003;
	addc.cc.s64 	%rd8048, %rd8046, %rd8004;
	add.cc.s64 	%rd8049, %rd8047, %rd8001;
	addc.cc.s64 	%rd8050, %rd8048, %rd8002;
	add.cc.s64 	%rd8051, %rd8049, %rd8009;
	addc.cc.s64 	%rd8052, %rd8050, %rd8010;
	add.cc.s64 	%rd8053, %rd8051, %rd8043;
	addc.cc.s64 	%rd8054, %rd8052, 0;
	mov.b64 	{%r2592, %r2593}, %rd8054;
	mov.b64 	{%r2594, %r2595}, %rd8053;
	shf.l.wrap.b32 	%r2596, %r2595, %r2592, 13;
	shf.l.wrap.b32 	%r2597, %r2592, %r2593, 13;
	mov.b64 	%rd8055, {%r2596, %r2597};
	and.b64  	%rd8056, %rd8053, 2251799813685247;
	add.cc.s64 	%rd8057, %rd8017, %rd8019;
	addc.cc.s64 	%rd8058, %rd8018, %rd8020;
	add.cc.s64 	%rd8059, %rd8057, %rd8015;
	addc.cc.s64 	%rd8060, %rd8058, %rd8016;
	add.cc.s64 	%rd8061, %rd8059, %rd8013;
	addc.cc.s64 	%rd8062, %rd8060, %rd8014;
	add.cc.s64 	%rd8063, %rd8061, %rd8011;
	addc.cc.s64 	%rd8064, %rd8062, %rd8012;
	add.cc.s64 	%rd8065, %rd8063, %rd8055;
	addc.cc.s64 	%rd8066, %rd8064, 0;
	mov.b64 	{%r2598, %r2599}, %rd8066;
	mov.b64 	{%r2600, %r2601}, %rd8065;
	shf.l.wrap.b32 	%r2602, %r2601, %r2598, 13;
	shf.l.wrap.b32 	%r2603, %r2598, %r2599, 13;
	mov.b64 	%rd8067, {%r2602, %r2603};
	and.b64  	%rd8068, %rd8065, 2251799813685247;
	mad.lo.s64 	%rd8069, %rd8067, 19, %rd8022;
	shr.u64 	%rd8070, %rd8069, 51;
	and.b64  	%rd8071, %rd8069, 2251799813685247;
	add.s64 	%rd8072, %rd8070, %rd8032;
	mul.lo.s64 	%rd8073, %rd7736, 19;
	mul.lo.s64 	%rd8074, %rd7708, 19;
	mul.lo.s64 	%rd8075, %rd7720, 19;
	mul.lo.s64 	%rd8076, %rd7732, 19;
	mul.lo.s64 	%rd8077, %rd7735, %rd10952;
	mul.hi.u64 	%rd8078, %rd7735, %rd10952;
	mul.lo.s64 	%rd8079, %rd8076, %rd10953;
	mul.hi.u64 	%rd8080, %rd8076, %rd10953;
	mul.lo.s64 	%rd8081, %rd10954, %rd8075;
	mul.hi.u64 	%rd8082, %rd10954, %rd8075;
	mul.lo.s64 	%rd8083, %rd10955, %rd8074;
	mul.hi.u64 	%rd8084, %rd10955, %rd8074;
	mul.lo.s64 	%rd8085, %rd8073, %rd10956;
	mul.hi.u64 	%rd8086, %rd8073, %rd10956;
	add.cc.s64 	%rd8087, %rd8081, %rd8079;
	addc.cc.s64 	%rd8088, %rd8082, %rd8080;
	add.cc.s64 	%rd8089, %rd8087, %rd8083;
	addc.cc.s64 	%rd8090, %rd8088, %rd8084;
	add.cc.s64 	%rd8091, %rd8089, %rd8077;
	addc.cc.s64 	%rd8092, %rd8090, %rd8078;
	add.cc.s64 	%rd8093, %rd8091, %rd8085;
	addc.cc.s64 	%rd8094, %rd8092, %rd8086;
	mul.lo.s64 	%rd8095, %rd7736, %rd10952;
	mul.hi.u64 	%rd8096, %rd7736, %rd10952;
	mul.lo.s64 	%rd8097, %rd7735, %rd10953;
	mul.hi.u64 	%rd8098, %rd7735, %rd10953;
	mul.lo.s64 	%rd8099, %rd10954, %rd8076;
	mul.hi.u64 	%rd8100, %rd10954, %rd8076;
	mul.lo.s64 	%rd8101, %rd10955, %rd8075;
	mul.hi.u64 	%rd8102, %rd10955, %rd8075;
	mul.lo.s64 	%rd8103, %rd10956, %rd8074;
	mul.hi.u64 	%rd8104, %rd10956, %rd8074;
	mul.lo.s64 	%rd8105, %rd7708, %rd10952;
	mul.hi.u64 	%rd8106, %rd7708, %rd10952;
	mul.lo.s64 	%rd8107, %rd7736, %rd10953;
	mul.hi.u64 	%rd8108, %rd7736, %rd10953;
	mul.lo.s64 	%rd8109, %rd7735, %rd10954;
	mul.hi.u64 	%rd8110, %rd7735, %rd10954;
	mul.lo.s64 	%rd8111, %rd10955, %rd8076;
	mul.hi.u64 	%rd8112, %rd10955, %rd8076;
	mul.lo.s64 	%rd8113, %rd10956, %rd8075;
	mul.hi.u64 	%rd8114, %rd10956, %rd8075;
	mul.lo.s64 	%rd8115, %rd7720, %rd10952;
	mul.hi.u64 	%rd8116, %rd7720, %rd10952;
	mul.lo.s64 	%rd8117, %rd7708, %rd10953;
	mul.hi.u64 	%rd8118, %rd7708, %rd10953;
	add.cc.s64 	%rd8119, %rd8117, %rd8115;
	addc.cc.s64 	%rd8120, %rd8118, %rd8116;
	mul.lo.s64 	%rd8121, %rd7736, %rd10954;
	mul.hi.u64 	%rd8122, %rd7736, %rd10954;
	mul.lo.s64 	%rd8123, %rd7735, %rd10955;
	mul.hi.u64 	%rd8124, %rd7735, %rd10955;
	mul.lo.s64 	%rd8125, %rd10956, %rd8076;
	mul.hi.u64 	%rd8126, %rd10956, %rd8076;
	mul.lo.s64 	%rd8127, %rd7732, %rd10952;
	mul.hi.u64 	%rd8128, %rd7732, %rd10952;
	mul.lo.s64 	%rd8129, %rd7720, %rd10953;
	mul.hi.u64 	%rd8130, %rd7720, %rd10953;
	add.cc.s64 	%rd8131, %rd8129, %rd8127;
	addc.cc.s64 	%rd8132, %rd8130, %rd8128;
	mul.lo.s64 	%rd8133, %rd7708, %rd10954;
	mul.hi.u64 	%rd8134, %rd7708, %rd10954;
	add.cc.s64 	%rd8135, %rd8131, %rd8133;
	addc.cc.s64 	%rd8136, %rd8132, %rd8134;
	mul.lo.s64 	%rd8137, %rd7736, %rd10955;
	mul.hi.u64 	%rd8138, %rd7736, %rd10955;
	mul.lo.s64 	%rd8139, %rd10956, %rd7735;
	mul.hi.u64 	%rd8140, %rd10956, %rd7735;
	mov.b64 	{%r2604, %r2605}, %rd8094;
	mov.b64 	{%r2606, %r2607}, %rd8093;
	shf.l.wrap.b32 	%r2608, %r2607, %r2604, 13;
	shf.l.wrap.b32 	%r2609, %r2604, %r2605, 13;
	mov.b64 	%rd8141, {%r2608, %r2609};
	and.b64  	%rd8142, %rd8093, 2251799813685247;
	add.cc.s64 	%rd8143, %rd8101, %rd8099;
	addc.cc.s64 	%rd8144, %rd8102, %rd8100;
	add.cc.s64 	%rd8145, %rd8143, %rd8097;
	addc.cc.s64 	%rd8146, %rd8144, %rd8098;
	add.cc.s64 	%rd8147, %rd8145, %rd8103;
	addc.cc.s64 	%rd8148, %rd8146, %rd8104;
	add.cc.s64 	%rd8149, %rd8147, %rd8095;
	addc.cc.s64 	%rd8150, %rd8148, %rd8096;
	add.cc.s64 	%rd8151, %rd8149, %rd8141;
	addc.cc.s64 	%rd8152, %rd8150, 0;
	mov.b64 	{%r2610, %r2611}, %rd8152;
	mov.b64 	{%r2612, %r2613}, %rd8151;
	shf.l.wrap.b32 	%r2614, %r2613, %r2610, 13;
	shf.l.wrap.b32 	%r2615, %r2610, %r2611, 13;
	mov.b64 	%rd8153, {%r2614, %r2615};
	and.b64  	%rd8154, %rd8151, 2251799813685247;
	add.cc.s64 	%rd8155, %rd8111, %rd8105;
	addc.cc.s64 	%rd8156, %rd8112, %rd8106;
	add.cc.s64 	%rd8157, %rd8155, %rd8109;
	addc.cc.s64 	%rd8158, %rd8156, %rd8110;
	add.cc.s64 	%rd8159, %rd8157, %rd8113;
	addc.cc.s64 	%rd8160, %rd8158, %rd8114;
	add.cc.s64 	%rd8161, %rd8159, %rd8107;
	addc.cc.s64 	%rd8162, %rd8160, %rd8108;
	add.cc.s64 	%rd8163, %rd8161, %rd8153;
	addc.cc.s64 	%rd8164, %rd8162, 0;
	mov.b64 	{%r2616, %r2617}, %rd8164;
	mov.b64 	{%r2618, %r2619}, %rd8163;
	shf.l.wrap.b32 	%r2620, %r2619, %r2616, 13;
	shf.l.wrap.b32 	%r2621, %r2616, %r2617, 13;
	mov.b64 	%rd8165, {%r2620, %r2621};
	and.b64  	%rd8166, %rd8163, 2251799813685247;
	add.cc.s64 	%rd8167, %rd8119, %rd8123;
	addc.cc.s64 	%rd8168, %rd8120, %rd8124;
	add.cc.s64 	%rd8169, %rd8167, %rd8125;
	addc.cc.s64 	%rd8170, %rd8168, %rd8126;
	add.cc.s64 	%rd8171, %rd8169, %rd8121;
	addc.cc.s64 	%rd8172, %rd8170, %rd8122;
	add.cc.s64 	%rd8173, %rd8171, %rd8165;
	addc.cc.s64 	%rd8174, %rd8172, 0;
	mov.b64 	{%r2622, %r2623}, %rd8174;
	mov.b64 	{%r2624, %r2625}, %rd8173;
	shf.l.wrap.b32 	%r2626, %r2625, %r2622, 13;
	shf.l.wrap.b32 	%r2627, %r2622, %r2623, 13;
	mov.b64 	%rd8175, {%r2626, %r2627};
	and.b64  	%rd8176, %rd8173, 2251799813685247;
	add.cc.s64 	%rd8177, %rd8135, %rd8139;
	addc.cc.s64 	%rd8178, %rd8136, %rd8140;
	add.cc.s64 	%rd8179, %rd8177, %rd8137;
	addc.cc.s64 	%rd8180, %rd8178, %rd8138;
	add.cc.s64 	%rd8181, %rd8179, %rd8175;
	addc.cc.s64 	%rd8182, %rd8180, 0;
	mov.b64 	{%r2628, %r2629}, %rd8182;
	mov.b64 	{%r2630, %r2631}, %rd8181;
	shf.l.wrap.b32 	%r2632, %r2631, %r2628, 13;
	shf.l.wrap.b32 	%r2633, %r2628, %r2629, 13;
	mov.b64 	%rd8183, {%r2632, %r2633};
	and.b64  	%rd8184, %rd8181, 2251799813685247;
	mad.lo.s64 	%rd8185, %rd8183, 19, %rd8142;
	shr.u64 	%rd8186, %rd8185, 51;
	and.b64  	%rd8187, %rd8185, 2251799813685247;
	add.s64 	%rd8188, %rd8186, %rd8154;
	shr.u64 	%rd8189, %rd8188, 51;
	and.b64  	%rd8190, %rd8188, 2251799813685247;
	add.s64 	%rd8191, %rd8189, %rd8166;
	shr.u64 	%rd8192, %rd8191, 51;
	and.b64  	%rd8193, %rd8191, 2251799813685247;
	add.s64 	%rd8194, %rd8192, %rd8176;
	shr.u64 	%rd8195, %rd8194, 51;
	and.b64  	%rd8196, %rd8194, 2251799813685247;
	add.s64 	%rd8197, %rd8195, %rd8184;
	shr.u64 	%rd8198, %rd8197, 51;
	and.b64  	%rd8199, %rd8197, 2251799813685247;
	mad.lo.s64 	%rd8200, %rd8198, 19, %rd8187;
	shr.u64 	%rd8201, %rd8200, 51;
	and.b64  	%rd8202, %rd8200, 2251799813685247;
	add.s64 	%rd8203, %rd8201, %rd8190;
	add.s64 	%rd8204, %rd8202, 19;
	shr.u64 	%rd8205, %rd8204, 51;
	add.s64 	%rd8206, %rd8203, %rd8205;
	shr.u64 	%rd8207, %rd8206, 51;
	add.s64 	%rd8208, %rd8207, %rd8193;
	shr.u64 	%rd8209, %rd8208, 51;
	add.s64 	%rd8210, %rd8209, %rd8196;
	shr.u64 	%rd8211, %rd8210, 51;
	add.s64 	%rd8212, %rd8211, %rd8199;
	shr.u64 	%rd8213, %rd8212, 51;
	add.s64 	%rd8214, %rd8213, %rd8200;
	and.b64  	%rd8215, %rd8214, 1;
	setp.eq.b64 	%p51, %rd8215, 1;
	selp.b64 	%rd8216, %rd7959, %rd10937, %p51;
	selp.b64 	%rd8217, %rd7960, %rd10938, %p51;
	selp.b64 	%rd8218, %rd7932, %rd10939, %p51;
	selp.b64 	%rd8219, %rd7944, %rd10940, %p51;
	selp.b64 	%rd8220, %rd7956, %rd10941, %p51;
	selp.b64 	%rd8221, %rd7847, %rd10942, %p51;
	selp.b64 	%rd8222, %rd7848, %rd10943, %p51;
	selp.b64 	%rd8223, %rd7820, %rd10944, %p51;
	selp.b64 	%rd8224, %rd7832, %rd10945, %p51;
	selp.b64 	%rd8225, %rd7844, %rd10946, %p51;
	selp.b64 	%rd8226, %rd8071, %rd7496, %p51;
	selp.b64 	%rd8227, %rd8072, %rd7497, %p51;
	selp.b64 	%rd8228, %rd8044, %rd7484, %p51;
	selp.b64 	%rd8229, %rd8056, %rd7489, %p51;
	selp.b64 	%rd8230, %rd8068, %rd7493, %p51;
	mul.lo.s64 	%rd8231, %rd8216, %rd7735;
	mul.hi.u64 	%rd8232, %rd8216, %rd7735;
	mul.lo.s64 	%rd8233, %rd8217, %rd8076;
	mul.hi.u64 	%rd8234, %rd8217, %rd8076;
	add.cc.s64 	%rd8235, %rd8233, %rd8231;
	addc.cc.s64 	%rd8236, %rd8234, %rd8232;
	mul.lo.s64 	%rd8237, %rd8218, %rd8075;
	mul.hi.u64 	%rd8238, %rd8218, %rd8075;
	add.cc.s64 	%rd8239, %rd8235, %rd8237;
	addc.cc.s64 	%rd8240, %rd8236, %rd8238;
	mul.lo.s64 	%rd8241, %rd8219, %rd8074;
	mul.hi.u64 	%rd8242, %rd8219, %rd8074;
	add.cc.s64 	%rd8243, %rd8239, %rd8241;
	addc.cc.s64 	%rd8244, %rd8240, %rd8242;
	mul.lo.s64 	%rd8245, %rd8220, %rd8073;
	mul.hi.u64 	%rd8246, %rd8220, %rd8073;
	add.cc.s64 	%rd8247, %rd8243, %rd8245;
	addc.cc.s64 	%rd8248, %rd8244, %rd8246;
	mul.lo.s64 	%rd8249, %rd8216, %rd7736;
	mul.hi.u64 	%rd8250, %rd8216, %rd7736;
	mul.lo.s64 	%rd8251, %rd8217, %rd7735;
	mul.hi.u64 	%rd8252, %rd8217, %rd7735;
	add.cc.s64 	%rd8253, %rd8251, %rd8249;
	addc.cc.s64 	%rd8254, %rd8252, %rd8250;
	mul.lo.s64 	%rd8255, %rd8218, %rd8076;
	mul.hi.u64 	%rd8256, %rd8218, %rd8076;
	add.cc.s64 	%rd8257, %rd8253, %rd8255;
	addc.cc.s64 	%rd8258, %rd8254, %rd8256;
	mul.lo.s64 	%rd8259, %rd8219, %rd8075;
	mul.hi.u64 	%rd8260, %rd8219, %rd8075;
	add.cc.s64 	%rd8261, %rd8257, %rd8259;
	addc.cc.s64 	%rd8262, %rd8258, %rd8260;
	mul.lo.s64 	%rd8263, %rd8220, %rd8074;
	mul.hi.u64 	%rd8264, %rd8220, %rd8074;
	add.cc.s64 	%rd8265, %rd8261, %rd8263;
	addc.cc.s64 	%rd8266, %rd8262, %rd8264;
	mul.lo.s64 	%rd8267, %rd7708, %rd8216;
	mul.hi.u64 	%rd8268, %rd7708, %rd8216;
	mul.lo.s64 	%rd8269, %rd8217, %rd7736;
	mul.hi.u64 	%rd8270, %rd8217, %rd7736;
	add.cc.s64 	%rd8271, %rd8269, %rd8267;
	addc.cc.s64 	%rd8272, %rd8270, %rd8268;
	mul.lo.s64 	%rd8273, %rd8218, %rd7735;
	mul.hi.u64 	%rd8274, %rd8218, %rd7735;
	add.cc.s64 	%rd8275, %rd8271, %rd8273;
	addc.cc.s64 	%rd8276, %rd8272, %rd8274;
	mul.lo.s64 	%rd8277, %rd8219, %rd8076;
	mul.hi.u64 	%rd8278, %rd8219, %rd8076;
	add.cc.s64 	%rd8279, %rd8275, %rd8277;
	addc.cc.s64 	%rd8280, %rd8276, %rd8278;
	mul.lo.s64 	%rd8281, %rd8220, %rd8075;
	mul.hi.u64 	%rd8282, %rd8220, %rd8075;
	add.cc.s64 	%rd8283, %rd8279, %rd8281;
	addc.cc.s64 	%rd8284, %rd8280, %rd8282;
	mul.lo.s64 	%rd8285, %rd7720, %rd8216;
	mul.hi.u64 	%rd8286, %rd7720, %rd8216;
	mul.lo.s64 	%rd8287, %rd7708, %rd8217;
	mul.hi.u64 	%rd8288, %rd7708, %rd8217;
	add.cc.s64 	%rd8289, %rd8287, %rd8285;
	addc.cc.s64 	%rd8290, %rd8288, %rd8286;
	mul.lo.s64 	%rd8291, %rd8218, %rd7736;
	mul.hi.u64 	%rd8292, %rd8218, %rd7736;
	add.cc.s64 	%rd8293, %rd8289, %rd8291;
	addc.cc.s64 	%rd8294, %rd8290, %rd8292;
	mul.lo.s64 	%rd8295, %rd8219, %rd7735;
	mul.hi.u64 	%rd8296, %rd8219, %rd7735;
	add.cc.s64 	%rd8297, %rd8293, %rd8295;
	addc.cc.s64 	%rd8298, %rd8294, %rd8296;
	mul.lo.s64 	%rd8299, %rd8220, %rd8076;
	mul.hi.u64 	%rd8300, %rd8220, %rd8076;
	add.cc.s64 	%rd8301, %rd8297, %rd8299;
	addc.cc.s64 	%rd8302, %rd8298, %rd8300;
	mul.lo.s64 	%rd8303, %rd7732, %rd8216;
	mul.hi.u64 	%rd8304, %rd7732, %rd8216;
	mul.lo.s64 	%rd8305, %rd7720, %rd8217;
	mul.hi.u64 	%rd8306, %rd7720, %rd8217;
	add.cc.s64 	%rd8307, %rd8305, %rd8303;
	addc.cc.s64 	%rd8308, %rd8306, %rd8304;
	mul.lo.s64 	%rd8309, %rd7708, %rd8218;
	mul.hi.u64 	%rd8310, %rd7708, %rd8218;
	add.cc.s64 	%rd8311, %rd8307, %rd8309;
	addc.cc.s64 	%rd8312, %rd8308, %rd8310;
	mul.lo.s64 	%rd8313, %rd8219, %rd7736;
	mul.hi.u64 	%rd8314, %rd8219, %rd7736;
	add.cc.s64 	%rd8315, %rd8311, %rd8313;
	addc.cc.s64 	%rd8316, %rd8312, %rd8314;
	mul.lo.s64 	%rd8317, %rd8220, %rd7735;
	mul.hi.u64 	%rd8318, %rd8220, %rd7735;
	add.cc.s64 	%rd8319, %rd8315, %rd8317;
	addc.cc.s64 	%rd8320, %rd8316, %rd8318;
	mov.b64 	{%r2634, %r2635}, %rd8248;
	mov.b64 	{%r2636, %r2637}, %rd8247;
	shf.l.wrap.b32 	%r2638, %r2637, %r2634, 13;
	shf.l.wrap.b32 	%r2639, %r2634, %r2635, 13;
	mov.b64 	%rd8321, {%r2638, %r2639};
	and.b64  	%rd8322, %rd8247, 2251799813685247;
	add.cc.s64 	%rd8323, %rd8265, %rd8321;
	addc.cc.s64 	%rd8324, %rd8266, 0;
	mov.b64 	{%r2640, %r2641}, %rd8324;
	mov.b64 	{%r2642, %r2643}, %rd8323;
	shf.l.wrap.b32 	%r2644, %r2643, %r2640, 13;
	shf.l.wrap.b32 	%r2645, %r2640, %r2641, 13;
	mov.b64 	%rd8325, {%r2644, %r2645};
	and.b64  	%rd8326, %rd8323, 2251799813685247;
	add.cc.s64 	%rd8327, %rd8283, %rd8325;
	addc.cc.s64 	%rd8328, %rd8284, 0;
	mov.b64 	{%r2646, %r2647}, %rd8328;
	mov.b64 	{%r2648, %r2649}, %rd8327;
	shf.l.wrap.b32 	%r2650, %r2649, %r2646, 13;
	shf.l.wrap.b32 	%r2651, %r2646, %r2647, 13;
	mov.b64 	%rd8329, {%r2650, %r2651};
	and.b64  	%rd8330, %rd8327, 2251799813685247;
	add.cc.s64 	%rd8331, %rd8301, %rd8329;
	addc.cc.s64 	%rd8332, %rd8302, 0;
	mov.b64 	{%r2652, %r2653}, %rd8332;
	mov.b64 	{%r2654, %r2655}, %rd8331;
	shf.l.wrap.b32 	%r2656, %r2655, %r2652, 13;
	shf.l.wrap.b32 	%r2657, %r2652, %r2653, 13;
	mov.b64 	%rd8333, {%r2656, %r2657};
	and.b64  	%rd8334, %rd8331, 2251799813685247;
	add.cc.s64 	%rd8335, %rd8319, %rd8333;
	addc.cc.s64 	%rd8336, %rd8320, 0;
	mov.b64 	{%r2658, %r2659}, %rd8336;
	mov.b64 	{%r2660, %r2661}, %rd8335;
	shf.l.wrap.b32 	%r2662, %r2661, %r2658, 13;
	shf.l.wrap.b32 	%r2663, %r2658, %r2659, 13;
	mov.b64 	%rd8337, {%r2662, %r2663};
	and.b64  	%rd8338, %rd8335, 2251799813685247;
	mad.lo.s64 	%rd8339, %rd8337, 19, %rd8322;
	shr.u64 	%rd8340, %rd8339, 51;
	and.b64  	%rd8341, %rd8339, 2251799813685247;
	add.s64 	%rd8342, %rd8340, %rd8326;
	shr.u64 	%rd8343, %rd8342, 51;
	and.b64  	%rd8344, %rd8342, 2251799813685247;
	add.s64 	%rd8345, %rd8343, %rd8330;
	shr.u64 	%rd8346, %rd8345, 51;
	and.b64  	%rd8347, %rd8345, 2251799813685247;
	add.s64 	%rd8348, %rd8346, %rd8334;
	shr.u64 	%rd8349, %rd8348, 51;
	and.b64  	%rd8350, %rd8348, 2251799813685247;
	add.s64 	%rd8351, %rd8349, %rd8338;
	shr.u64 	%rd8352, %rd8351, 51;
	and.b64  	%rd8353, %rd8351, 2251799813685247;
	mad.lo.s64 	%rd8354, %rd8352, 19, %rd8341;
	shr.u64 	%rd8355, %rd8354, 51;
	and.b64  	%rd8356, %rd8354, 2251799813685247;
	add.s64 	%rd8357, %rd8355, %rd8344;
	add.s64 	%rd8358, %rd8356, 19;
	shr.u64 	%rd8359, %rd8358, 51;
	add.s64 	%rd8360, %rd8357, %rd8359;
	shr.u64 	%rd8361, %rd8360, 51;
	add.s64 	%rd8362, %rd8361, %rd8347;
	shr.u64 	%rd8363, %rd8362, 51;
	add.s64 	%rd8364, %rd8363, %rd8350;
	shr.u64 	%rd8365, %rd8364, 51;
	add.s64 	%rd8366, %rd8365, %rd8353;
	shr.u64 	%rd8367, %rd8366, 51;
	add.s64 	%rd8368, %rd8367, %rd8354;
	sub.s64 	%rd8369, 4503599627370458, %rd8221;
	sub.s64 	%rd8370, 4503599627370494, %rd8222;
	sub.s64 	%rd8371, 4503599627370494, %rd8223;
	sub.s64 	%rd8372, 4503599627370494, %rd8224;
	sub.s64 	%rd8373, 4503599627370494, %rd8225;
	and.b64  	%rd8374, %rd8368, 1;
	setp.eq.b64 	%p52, %rd8374, 1;
	selp.b64 	%rd8375, %rd8369, %rd8221, %p52;
	selp.b64 	%rd8376, %rd8370, %rd8222, %p52;
	selp.b64 	%rd8377, %rd8371, %rd8223, %p52;
	selp.b64 	%rd8378, %rd8372, %rd8224, %p52;
	selp.b64 	%rd8379, %rd8373, %rd8225, %p52;
	sub.s64 	%rd8380, %rd10947, %rd8375;
	add.s64 	%rd8381, %rd8380, 4503599627370458;
	sub.s64 	%rd8382, %rd10948, %rd8376;
	add.s64 	%rd8383, %rd8382, 4503599627370494;
	sub.s64 	%rd8384, %rd10949, %rd8377;
	add.s64 	%rd8385, %rd8384, 4503599627370494;
	sub.s64 	%rd8386, %rd10950, %rd8378;
	add.s64 	%rd8387, %rd8386, 4503599627370494;
	sub.s64 	%rd8388, %rd10951, %rd8379;
	add.s64 	%rd8389, %rd8388, 4503599627370494;
	mul.lo.s64 	%rd8390, %rd8383, 19;
	mul.lo.s64 	%rd8391, %rd8385, 19;
	mul.lo.s64 	%rd8392, %rd8387, 19;
	mul.lo.s64 	%rd8393, %rd8389, 19;
	mul.lo.s64 	%rd8394, %rd8226, %rd8381;
	mul.hi.u64 	%rd8395, %rd8226, %rd8381;
	mul.lo.s64 	%rd8396, %rd8227, %rd8393;
	mul.hi.u64 	%rd8397, %rd8227, %rd8393;
	add.cc.s64 	%rd8398, %rd8396, %rd8394;
	addc.cc.s64 	%rd8399, %rd8397, %rd8395;
	mul.lo.s64 	%rd8400, %rd8228, %rd8392;
	mul.hi.u64 	%rd8401, %rd8228, %rd8392;
	add.cc.s64 	%rd8402, %rd8398, %rd8400;
	addc.cc.s64 	%rd8403, %rd8399, %rd8401;
	mul.lo.s64 	%rd8404, %rd8229, %rd8391;
	mul.hi.u64 	%rd8405, %rd8229, %rd8391;
	add.cc.s64 	%rd8406, %rd8402, %rd8404;
	addc.cc.s64 	%rd8407, %rd8403, %rd8405;
	mul.lo.s64 	%rd8408, %rd8230, %rd8390;
	mul.hi.u64 	%rd8409, %rd8230, %rd8390;
	add.cc.s64 	%rd8410, %rd8406, %rd8408;
	addc.cc.s64 	%rd8411, %rd8407, %rd8409;
	mul.lo.s64 	%rd8412, %rd8226, %rd8383;
	mul.hi.u64 	%rd8413, %rd8226, %rd8383;
	mul.lo.s64 	%rd8414, %rd8227, %rd8381;
	mul.hi.u64 	%rd8415, %rd8227, %rd8381;
	add.cc.s64 	%rd8416, %rd8414, %rd8412;
	addc.cc.s64 	%rd8417, %rd8415, %rd8413;
	mul.lo.s64 	%rd8418, %rd8228, %rd8393;
	mul.hi.u64 	%rd8419, %rd8228, %rd8393;
	add.cc.s64 	%rd8420, %rd8416, %rd8418;
	addc.cc.s64 	%rd8421, %rd8417, %rd8419;
	mul.lo.s64 	%rd8422, %rd8229, %rd8392;
	mul.hi.u64 	%rd8423, %rd8229, %rd8392;
	add.cc.s64 	%rd8424, %rd8420, %rd8422;
	addc.cc.s64 	%rd8425, %rd8421, %rd8423;
	mul.lo.s64 	%rd8426, %rd8230, %rd8391;
	mul.hi.u64 	%rd8427, %rd8230, %rd8391;
	add.cc.s64 	%rd8428, %rd8424, %rd8426;
	addc.cc.s64 	%rd8429, %rd8425, %rd8427;
	mul.lo.s64 	%rd8430, %rd8226, %rd8385;
	mul.hi.u64 	%rd8431, %rd8226, %rd8385;
	mul.lo.s64 	%rd8432, %rd8227, %rd8383;
	mul.hi.u64 	%rd8433, %rd8227, %rd8383;
	add.cc.s64 	%rd8434, %rd8432, %rd8430;
	addc.cc.s64 	%rd8435, %rd8433, %rd8431;
	mul.lo.s64 	%rd8436, %rd8228, %rd8381;
	mul.hi.u64 	%rd8437, %rd8228, %rd8381;
	add.cc.s64 	%rd8438, %rd8434, %rd8436;
	addc.cc.s64 	%rd8439, %rd8435, %rd8437;
	mul.lo.s64 	%rd8440, %rd8229, %rd8393;
	mul.hi.u64 	%rd8441, %rd8229, %rd8393;
	add.cc.s64 	%rd8442, %rd8438, %rd8440;
	addc.cc.s64 	%rd8443, %rd8439, %rd8441;
	mul.lo.s64 	%rd8444, %rd8230, %rd8392;
	mul.hi.u64 	%rd8445, %rd8230, %rd8392;
	add.cc.s64 	%rd8446, %rd8442, %rd8444;
	addc.cc.s64 	%rd8447, %rd8443, %rd8445;
	mul.lo.s64 	%rd8448, %rd8226, %rd8387;
	mul.hi.u64 	%rd8449, %rd8226, %rd8387;
	mul.lo.s64 	%rd8450, %rd8227, %rd8385;
	mul.hi.u64 	%rd8451, %rd8227, %rd8385;
	add.cc.s64 	%rd8452, %rd8450, %rd8448;
	addc.cc.s64 	%rd8453, %rd8451, %rd8449;
	mul.lo.s64 	%rd8454, %rd8228, %rd8383;
	mul.hi.u64 	%rd8455, %rd8228, %rd8383;
	add.cc.s64 	%rd8456, %rd8452, %rd8454;
	addc.cc.s64 	%rd8457, %rd8453, %rd8455;
	mul.lo.s64 	%rd8458, %rd8229, %rd8381;
	mul.hi.u64 	%rd8459, %rd8229, %rd8381;
	add.cc.s64 	%rd8460, %rd8456, %rd8458;
	addc.cc.s64 	%rd8461, %rd8457, %rd8459;
	mul.lo.s64 	%rd8462, %rd8230, %rd8393;
	mul.hi.u64 	%rd8463, %rd8230, %rd8393;
	add.cc.s64 	%rd8464, %rd8460, %rd8462;
	addc.cc.s64 	%rd8465, %rd8461, %rd8463;
	mul.lo.s64 	%rd8466, %rd8226, %rd8389;
	mul.hi.u64 	%rd8467, %rd8226, %rd8389;
	mul.lo.s64 	%rd8468, %rd8227, %rd8387;
	mul.hi.u64 	%rd8469, %rd8227, %rd8387;
	add.cc.s64 	%rd8470, %rd8468, %rd8466;
	addc.cc.s64 	%rd8471, %rd8469, %rd8467;
	mul.lo.s64 	%rd8472, %rd8228, %rd8385;
	mul.hi.u64 	%rd8473, %rd8228, %rd8385;
	add.cc.s64 	%rd8474, %rd8470, %rd8472;
	addc.cc.s64 	%rd8475, %rd8471, %rd8473;
	mul.lo.s64 	%rd8476, %rd8229, %rd8383;
	mul.hi.u64 	%rd8477, %rd8229, %rd8383;
	add.cc.s64 	%rd8478, %rd8474, %rd8476;
	addc.cc.s64 	%rd8479, %rd8475, %rd8477;
	mul.lo.s64 	%rd8480, %rd8230, %rd8381;
	mul.hi.u64 	%rd8481, %rd8230, %rd8381;
	add.cc.s64 	%rd8482, %rd8478, %rd8480;
	addc.cc.s64 	%rd8483, %rd8479, %rd8481;
	mov.b64 	{%r2664, %r2665}, %rd8411;
	mov.b64 	{%r2666, %r2667}, %rd8410;
	shf.l.wrap.b32 	%r2668, %r2667, %r2664, 13;
	shf.l.wrap.b32 	%r2669, %r2664, %r2665, 13;
	mov.b64 	%rd8484, {%r2668, %r2669};
	and.b64  	%rd8485, %rd8410, 2251799813685247;
	add.cc.s64 	%rd8486, %rd8428, %rd8484;
	addc.cc.s64 	%rd8487, %rd8429, 0;
	mov.b64 	{%r2670, %r2671}, %rd8487;
	mov.b64 	{%r2672, %r2673}, %rd8486;
	shf.l.wrap.b32 	%r2674, %r2673, %r2670, 13;
	shf.l.wrap.b32 	%r2675, %r2670, %r2671, 13;
	mov.b64 	%rd8488, {%r2674, %r2675};
	and.b64  	%rd8489, %rd8486, 2251799813685247;
	add.cc.s64 	%rd8490, %rd8446, %rd8488;
	addc.cc.s64 	%rd8491, %rd8447, 0;
	mov.b64 	{%r2676, %r2677}, %rd8491;
	mov.b64 	{%r2678, %r2679}, %rd8490;
	shf.l.wrap.b32 	%r2680, %r2679, %r2676, 13;
	shf.l.wrap.b32 	%r2681, %r2676, %r2677, 13;
	mov.b64 	%rd8492, {%r2680, %r2681};
	and.b64  	%rd8493, %rd8490, 2251799813685247;
	add.cc.s64 	%rd8494, %rd8464, %rd8492;
	addc.cc.s64 	%rd8495, %rd8465, 0;
	mov.b64 	{%r2682, %r2683}, %rd8495;
	mov.b64 	{%r2684, %r2685}, %rd8494;
	shf.l.wrap.b32 	%r2686, %r2685, %r2682, 13;
	shf.l.wrap.b32 	%r2687, %r2682, %r2683, 13;
	mov.b64 	%rd8496, {%r2686, %r2687};
	and.b64  	%rd8497, %rd8494, 2251799813685247;
	add.cc.s64 	%rd8498, %rd8482, %rd8496;
	addc.cc.s64 	%rd8499, %rd8483, 0;
	mov.b64 	{%r2688, %r2689}, %rd8499;
	mov.b64 	{%r2690, %r2691}, %rd8498;
	shf.l.wrap.b32 	%r2692, %r2691, %r2688, 13;
	shf.l.wrap.b32 	%r2693, %r2688, %r2689, 13;
	mov.b64 	%rd8500, {%r2692, %r2693};
	and.b64  	%rd8501, %rd8498, 2251799813685247;
	mad.lo.s64 	%rd8502, %rd8500, 19, %rd8485;
	shr.u64 	%rd8503, %rd8502, 51;
	and.b64  	%rd8504, %rd8502, 2251799813685247;
	add.s64 	%rd8505, %rd8503, %rd8489;
	sub.s64 	%rd8506, 4503599627370458, %rd8504;
	sub.s64 	%rd8507, 4503599627370494, %rd8505;
	sub.s64 	%rd8508, 4503599627370494, %rd8493;
	sub.s64 	%rd8509, 4503599627370494, %rd8497;
	sub.s64 	%rd8510, 4503599627370494, %rd8501;
	shr.u64 	%rd8511, %rd8505, 51;
	and.b64  	%rd8512, %rd8505, 2251799813685247;
	add.s64 	%rd8513, %rd8511, %rd8493;
	shr.u64 	%rd8514, %rd8513, 51;
	and.b64  	%rd8515, %rd8513, 2251799813685247;
	add.s64 	%rd8516, %rd8514, %rd8497;
	shr.u64 	%rd8517, %rd8516, 51;
	and.b64  	%rd8518, %rd8516, 2251799813685247;
	add.s64 	%rd8519, %rd8517, %rd8501;
	shr.u64 	%rd8520, %rd8519, 51;
	and.b64  	%rd8521, %rd8519, 2251799813685247;
	mad.lo.s64 	%rd8522, %rd8520, 19, %rd8504;
	shr.u64 	%rd8523, %rd8522, 51;
	and.b64  	%rd8524, %rd8522, 2251799813685247;
	add.s64 	%rd8525, %rd8523, %rd8512;
	add.s64 	%rd8526, %rd8524, 19;
	shr.u64 	%rd8527, %rd8526, 51;
	add.s64 	%rd8528, %rd8525, %rd8527;
	shr.u64 	%rd8529, %rd8528, 51;
	add.s64 	%rd8530, %rd8529, %rd8515;
	shr.u64 	%rd8531, %rd8530, 51;
	add.s64 	%rd8532, %rd8531, %rd8518;
	shr.u64 	%rd8533, %rd8532, 51;
	add.s64 	%rd8534, %rd8533, %rd8521;
	shr.u64 	%rd8535, %rd8534, 51;
	add.s64 	%rd8536, %rd8535, %rd8522;
	and.b64  	%rd8537, %rd8536, 1;
	setp.eq.b64 	%p53, %rd8537, 1;
	selp.b64 	%rd8538, %rd8506, %rd8504, %p53;
	selp.b64 	%rd8539, %rd8507, %rd8505, %p53;
	selp.b64 	%rd8540, %rd8508, %rd8493, %p53;
	selp.b64 	%rd8541, %rd8509, %rd8497, %p53;
	selp.b64 	%rd8542, %rd8510, %rd8501, %p53;
	shr.u64 	%rd8543, %rd8538, 51;
	and.b64  	%rd8544, %rd8538, 2251799813685247;
	add.s64 	%rd8545, %rd8539, %rd8543;
	shr.u64 	%rd8546, %rd8545, 51;
	and.b64  	%rd8547, %rd8545, 2251799813685247;
	add.s64 	%rd8548, %rd8546, %rd8540;
	shr.u64 	%rd8549, %rd8548, 51;
	and.b64  	%rd8550, %rd8548, 2251799813685247;
	add.s64 	%rd8551, %rd8549, %rd8541;
	shr.u64 	%rd8552, %rd8551, 51;
	and.b64  	%rd8553, %rd8551, 2251799813685247;
	add.s64 	%rd8554, %rd8552, %rd8542;
	shr.u64 	%rd8555, %rd8554, 51;
	and.b64  	%rd8556, %rd8554, 2251799813685247;
	mad.lo.s64 	%rd8557, %rd8555, 19, %rd8544;
	shr.u64 	%rd8558, %rd8557, 51;
	and.b64  	%rd8559, %rd8557, 2251799813685247;
	add.s64 	%rd8560, %rd8558, %rd8547;
	add.s64 	%rd8561, %rd8559, 19;
	shr.u64 	%rd8562, %rd8561, 51;
	add.s64 	%rd8563, %rd8562, %rd8560;
	shr.u64 	%rd8564, %rd8563, 51;
	add.s64 	%rd8565, %rd8564, %rd8550;
	shr.u64 	%rd8566, %rd8565, 51;
	add.s64 	%rd8567, %rd8566, %rd8553;
	shr.u64 	%rd8568, %rd8567, 51;
	add.s64 	%rd8569, %rd8568, %rd8556;
	shr.u64 	%rd8570, %rd8569, 51;
	mad.lo.s64 	%rd413, %rd8570, 19, %rd8559;
	shr.u64 	%rd8571, %rd413, 51;
	and.b64  	%rd8572, %rd413, 1970324836974592;
	add.s64 	%rd8573, %rd8571, %rd8560;
	shr.u64 	%rd8574, %rd8573, 51;
	add.s64 	%rd8575, %rd8574, %rd8550;
	shr.u64 	%rd8576, %rd8575, 51;
	add.s64 	%rd8577, %rd8576, %rd8553;
	shr.u64 	%rd8578, %rd8577, 51;
	add.s64 	%rd8579, %rd8578, %rd8554;
	shl.b64 	%rd8580, %rd8573, 51;
	or.b64  	%rd8581, %rd8580, %rd8572;
	shr.u64 	%rd414, %rd8573, 13;
	and.b64  	%rd8582, %rd414, 270582939648;
	shl.b64 	%rd8583, %rd8575, 38;
	or.b64  	%rd8584, %rd8583, %rd8582;
	shr.u64 	%rd415, %rd8575, 26;
	and.b64  	%rd8585, %rd415, 16777216;
	shl.b64 	%rd8586, %rd8577, 25;
	or.b64  	%rd8587, %rd8586, %rd8585;
	shr.u64 	%rd416, %rd8577, 39;
	and.b64  	%rd8588, %rd416, 3840;
	shl.b64 	%rd8589, %rd8579, 12;
	or.b64  	%rd417, %rd8589, %rd8588;
	shr.u64 	%rd418, %rd8581, 48;
	shr.u64 	%rd419, %rd8580, 56;
	shr.u64 	%rd420, %rd8573, 21;
	shr.u64 	%rd421, %rd8573, 29;
	shr.u64 	%rd422, %rd8573, 37;
	shr.u64 	%rd423, %rd8584, 32;
	shr.u64 	%rd424, %rd8583, 40;
	shr.u64 	%rd425, %rd8583, 48;
	shr.u64 	%rd426, %rd8583, 56;
	shr.u64 	%rd427, %rd8575, 34;
	shr.u64 	%rd428, %rd8575, 42;
	shr.u64 	%rd429, %rd8587, 24;
	shr.u64 	%rd430, %rd8586, 32;
	shr.u64 	%rd431, %rd8586, 40;
	shr.u64 	%rd432, %rd8586, 48;
	shr.u64 	%rd433, %rd8586, 56;
	shr.u64 	%rd434, %rd417, 8;
	shr.u64 	%rd435, %rd8589, 16;
	shr.u64 	%rd436, %rd8589, 24;
	shr.u64 	%rd437, %rd8589, 32;
	shr.u64 	%rd438, %rd8589, 40;
	shr.u64 	%rd439, %rd8589, 48;
	shr.u64 	%rd440, %rd8589, 56;
	mov.pred 	%p516, -1;
	mov.pred 	%p517, %p1;
	@%p46 bra 	$L__BB1_311;
	ld.param.u32 	%r4899, [_Z13vanity_kernelPKyS0_S0_S0_PKhS2_iyS0_iyyiPh_param_6];
	shl.b64 	%rd8590, %rd418, 56;
	shl.b64 	%rd8591, %rd413, 8;
	and.b64  	%rd8592, %rd8591, 72057594037927680;
	or.b64  	%rd8593, %rd8590, %rd8592;
	ld.const.u64 	%rd8594, [ADDRESS_CHECKSUM_BASE_LANES+48];
	xor.b64  	%rd441, %rd8594, %rd8593;
	mov.b16 	%rs598, 0;
	mov.b32 	%r4898, 0;
$L__BB1_30:
	mov.u32 	%r52, %r4899;
	ld.param.u64 	%rd10725, [_Z13vanity_kernelPKyS0_S0_S0_PKhS2_iyS0_iyyiPh_param_5];
	sub.s32 	%r2695, %r52, %r4898;
	shr.s32 	%r2696, %r2695, 1;
	add.s32 	%r4899, %r2696, %r4898;
	mul.lo.s32 	%r2697, %r4899, 136;
	cvt.s64.s32 	%rd8595, %r2697;
	cvta.to.global.u64 	%rd8596, %rd10725;
	add.s64 	%rd8597, %rd8596, %rd8595;
	ld.global.u8 	%rs10, [%rd8597];
	cvt.u16.u64 	%rs262, %rd413;
	and.b16  	%rs263, %rs262, 255;
	setp.gt.u16 	%p54, %rs10, %rs263;
	@%p54 bra 	$L__BB1_309;
	cvt.u16.u64 	%rs264, %rd413;
	and.b16  	%rs265, %rs264, 255;
	setp.lt.u16 	%p55, %rs10, %rs265;
	@%p55 bra 	$L__BB1_169;
	ld.param.u64 	%rd10726, [_Z13vanity_kernelPKyS0_S0_S0_PKhS2_iyS0_iyyiPh_param_5];
	cvta.to.global.u64 	%rd8598, %rd10726;
	mul.lo.s32 	%r2698, %r4899, 136;
	cvt.s64.s32 	%rd8599, %r2698;
	add.s64 	%rd8600, %rd8598, %rd8599;
	ld.global.u8 	%rs11, [%rd8600+1];
	cvt.u16.u64 	%rs266, %rd413;
	shr.u16 	%rs267, %rs266, 8;
	setp.gt.u16 	%p56, %rs11, %rs267;
	@%p56 bra 	$L__BB1_309;
	cvt.u16.u64 	%rs268, %rd413;
	shr.u16 	%rs269, %rs268, 8;
	setp.lt.u16 	%p57, %rs11, %rs269;
	@%p57 bra 	$L__BB1_169;
	ld.param.u64 	%rd10727, [_Z13vanity_kernelPKyS0_S0_S0_PKhS2_iyS0_iyyiPh_param_5];
	cvta.to.global.u64 	%rd8601, %rd10727;
	mul.lo.s32 	%r2699, %r4899, 136;
	cvt.s64.s32 	%rd8602, %r2699;
	add.s64 	%rd8603, %rd8601, %rd8602;
	ld.global.u8 	%rs12, [%rd8603+2];
	shr.u64 	%rd8604, %rd413, 16;
	cvt.u16.u64 	%rs270, %rd8604;
	and.b16  	%rs271, %rs270, 255;
	setp.gt.u16 	%p58, %rs12, %rs271;
	@%p58 bra 	$L__BB1_309;
	shr.u64 	%rd8605, %rd413, 16;
	cvt.u16.u64 	%rs272, %rd8605;
	and.b16  	%rs273, %rs272, 255;
	setp.lt.u16 	%p59, %rs12, %rs273;
	@%p59 bra 	$L__BB1_169;
	ld.param.u64 	%rd10728, [_Z13vanity_kernelPKyS0_S0_S0_PKhS2_iyS0_iyyiPh_param_5];
	cvta.to.global.u64 	%rd8606, %rd10728;
	mul.lo.s32 	%r2700, %r4899, 136;
	cvt.s64.s32 	%rd8607, %r2700;
	add.s64 	%rd8608, %rd8606, %rd8607;
	ld.global.u8 	%rs13, [%rd8608+3];
	shr.u64 	%rd8609, %rd413, 24;
	cvt.u16.u64 	%rs274, %rd8609;
	and.b16  	%rs275, %rs274, 255;
	setp.gt.u16 	%p60, %rs13, %rs275;
	@%p60 bra 	$L__BB1_309;
	shr.u64 	%rd8610, %rd413, 24;
	cvt.u16.u64 	%rs276, %rd8610;
	and.b16  	%rs277, %rs276, 255;
	setp.lt.u16 	%p61, %rs13, %rs277;
	@%p61 bra 	$L__BB1_169;
	ld.param.u64 	%rd10729, [_Z13vanity_kernelPKyS0_S0_S0_PKhS2_iyS0_iyyiPh_param_5];
	cvta.to.global.u64 	%rd8611, %rd10729;
	mul.lo.s32 	%r2701, %r4899, 136;
	cvt.s64.s32 	%rd8612, %r2701;
	add.s64 	%rd8613, %rd8611, %rd8612;
	ld.global.u8 	%rs14, [%rd8613+4];
	shr.u64 	%rd8614, %rd413, 32;
	cvt.u16.u64 	%rs278, %rd8614;
	and.b16  	%rs279, %rs278, 255;
	setp.gt.u16 	%p62, %rs14, %rs279;
	@%p62 bra 	$L__BB1_309;
	shr.u64 	%rd8615, %rd413, 32;
	cvt.u16.u64 	%rs280, %rd8615;
	and.b16  	%rs281, %rs280, 255;
	setp.lt.u16 	%p63, %rs14, %rs281;
	@%p63 bra 	$L__BB1_169;
	ld.param.u64 	%rd10730, [_Z13vanity_kernelPKyS0_S0_S0_PKhS2_iyS0_iyyiPh_param_5];
	cvta.to.global.u64 	%rd8616, %rd10730;
	mul.lo.s32 	%r2702, %r4899, 136;
	cvt.s64.s32 	%rd8617, %r2702;
	add.s64 	%rd8618, %rd8616, %rd8617;
	ld.global.u8 	%rs15, [%rd8618+5];
	shr.u64 	%rd8619, %rd413, 40;
	cvt.u16.u64 	%rs282, %rd8619;
	and.b16  	%rs283, %rs282, 255;
	setp.gt.u16 	%p64, %rs15, %rs283;
	@%p64 bra 	$L__BB1_309;
	shr.u64 	%rd8620, %rd413, 40;
	cvt.u16.u64 	%rs284, %rd8620;
	and.b16  	%rs285, %rs284, 255;
	setp.lt.u16 	%p65, %rs15, %rs285;
	@%p65 bra 	$L__BB1_169;
	ld.param.u64 	%rd10731, [_Z13vanity_kernelPKyS0_S0_S0_PKhS2_iyS0_iyyiPh_param_5];
	cvta.to.global.u64 	%rd8621, %rd10731;
	mul.lo.s32 	%r2703, %r4899, 136;
	cvt.s64.s32 	%rd8622, %r2703;
	add.s64 	%rd8623, %rd8621, %rd8622;
	ld.global.u8 	%rs16, [%rd8623+6];
	cvt.u16.u64 	%rs286, %rd418;
	and.b16  	%rs287, %rs286, 255;
	setp.gt.u16 	%p66, %rs16, %rs287;
	@%p66 bra 	$L__BB1_309;
	cvt.u16.u64 	%rs288, %rd418;
	and.b16  	%rs289, %rs288, 255;
	setp.lt.u16 	%p67, %rs16, %rs289;
	@%p67 bra 	$L__BB1_169;
	ld.param.u64 	%rd10732, [_Z13vanity_kernelPKyS0_S0_S0_PKhS2_iyS0_iyyiPh_param_5];
	cvta.to.global.u64 	%rd8624, %rd10732;
	mul.lo.s32 	%r2704, %r4899, 136;
	cvt.s64.s32 	%rd8625, %r2704;
	add.s64 	%rd8626, %rd8624, %rd8625;
	ld.global.u8 	%rs17, [%rd8626+7];
	cvt.u16.u64 	%rs290, %rd419;
	setp.gt.u16 	%p68, %rs17, %rs290;
	@%p68 bra 	$L__BB1_309;
	cvt.u16.u64 	%rs291, %rd419;
	setp.lt.u16 	%p69, %rs17, %rs291;
	@%p69 bra 	$L__BB1_169;
	ld.param.u64 	%rd10733, [_Z13vanity_kernelPKyS0_S0_S0_PKhS2_iyS0_iyyiPh_param_5];
	cvta.to.global.u64 	%rd8627, %rd10733;
	mul.lo.s32 	%r2705, %r4899, 136;
	cvt.s64.s32 	%rd8628, %r2705;
	add.s64 	%rd8629, %rd8627, %rd8628;
	ld.global.u8 	%rs18, [%rd8629+8];
	cvt.u16.u64 	%rs292, %rd414;
	and.b16  	%rs293, %rs292, 255;
	setp.gt.u16 	%p70, %rs18, %rs293;
	@%p70 bra 	$L__BB1_309;
	cvt.u16.u64 	%rs294, %rd414;
	and.b16  	%rs295, %rs294, 255;
	setp.lt.u16 	%p71, %rs18, %rs295;
	@%p71 bra 	$L__BB1_169;
	ld.param.u64 	%rd10734, [_Z13vanity_kernelPKyS0_S0_S0_PKhS2_iyS0_iyyiPh_param_5];
	cvta.to.global.u64 	%rd8630, %rd10734;
	mul.lo.s32 	%r2706, %r4899, 136;
	cvt.s64.s32 	%rd8631, %r2706;
	add.s64 	%rd8632, %rd8630, %rd8631;
	ld.global.u8 	%rs19, [%rd8632+9];
	cvt.u16.u64 	%rs296, %rd420;
	and.b16  	%rs297, %rs296, 255;
	setp.gt.u16 	%p72, %rs19, %rs297;
	@%p72 bra 	$L__BB1_309;
	cvt.u16.u64 	%rs298, %rd420;
	and.b16  	%rs299, %rs298, 255;
	setp.lt.u16 	%p73, %rs19, %rs299;
	@%p73 bra 	$L__BB1_169;
	ld.param.u64 	%rd10735, [_Z13vanity_kernelPKyS0_S0_S0_PKhS2_iyS0_iyyiPh_param_5];
	cvta.to.global.u64 	%rd8633, %rd10735;
	mul.lo.s32 	%r2707, %r4899, 136;
	cvt.s64.s32 	%rd8634, %r2707;
	add.s64 	%rd8635, %rd8633, %rd8634;
	ld.global.u8 	%rs20, [%rd8635+10];
	cvt.u16.u64 	%rs300, %rd421;
	and.b16  	%rs301, %rs300, 255;
	setp.gt.u16 	%p74, %rs20, %rs301;
	@%p74 bra 	$L__BB1_309;
	cvt.u16.u64 	%rs302, %rd421;
	and.b16  	%rs303, %rs302, 255;
	setp.lt.u16 	%p75, %rs20, %rs303;
	@%p75 bra 	$L__BB1_169;
	ld.param.u64 	%rd10736, [_Z13vanity_kernelPKyS0_S0_S0_PKhS2_iyS0_iyyiPh_param_5];
	cvta.to.global.u64 	%rd8636, %rd10736;
	mul.lo.s32 	%r2708, %r4899, 136;
	cvt.s64.s32 	%rd8637, %r2708;
	add.s64 	%rd8638, %rd8636, %rd8637;
	ld.global.u8 	%rs21, [%rd8638+11];
	cvt.u16.u64 	%rs304, %rd422;
	and.b16  	%rs305, %rs304, 255;
	setp.gt.u16 	%p76, %rs21, %rs305;
	@%p76 bra 	$L__BB1_309;
	cvt.u16.u64 	%rs306, %rd422;
	and.b16  	%rs307, %rs306, 255;
	setp.lt.u16 	%p77, %rs21, %rs307;
	@%p77 bra 	$L__BB1_169;
	ld.param.u64 	%rd10737, [_Z13vanity_kernelPKyS0_S0_S0_PKhS2_iyS0_iyyiPh_param_5];
	cvta.to.global.u64 	%rd8639, %rd10737;
	mul.lo.s32 	%r2709, %r4899, 136;
	cvt.s64.s32 	%rd8640, %r2709;
	add.s64 	%rd8641, %rd8639, %rd8640;
	ld.global.u8 	%rs22, [%rd8641+12];
	cvt.u16.u64 	%rs308, %rd423;
	and.b16  	%rs309, %rs308, 255;
	setp.gt.u16 	%p78, %rs22, %rs309;
	@%p78 bra 	$L__BB1_309;
	cvt.u16.u64 	%rs310, %rd423;
	and.b16  	%rs311, %rs310, 255;
	setp.lt.u16 	%p79, %rs22, %rs311;
	@%p79 bra 	$L__BB1_169;
	ld.param.u64 	%rd10738, [_Z13vanity_kernelPKyS0_S0_S0_PKhS2_iyS0_iyyiPh_param_5];
	cvta.to.global.u64 	%rd8642, %rd10738;
	mul.lo.s32 	%r2710, %r4899, 136;
	cvt.s64.s32 	%rd8643, %r2710;
	add.s64 	%rd8644, %rd8642, %rd8643;
	ld.global.u8 	%rs23, [%rd8644+13];
	cvt.u16.u64 	%rs312, %rd424;
	and.b16  	%rs313, %rs312, 255;
	setp.gt.u16 	%p80, %rs23, %rs313;
	@%p80 bra 	$L__BB1_309;
	cvt.u16.u64 	%rs314, %rd424;
	and.b16  	%rs315, %rs314, 255;
	setp.lt.u16 	%p81, %rs23, %rs315;
	@%p81 bra 	$L__BB1_169;
	ld.param.u64 	%rd10739, [_Z13vanity_kernelPKyS0_S0_S0_PKhS2_iyS0_iyyiPh_param_5];
	cvta.to.global.u64 	%rd8645, %rd10739;
	mul.lo.s32 	%r2711, %r4899, 136;
	cvt.s64.s32 	%rd8646, %r2711;
	add.s64 	%rd8647, %rd8645, %rd8646;
	ld.global.u8 	%rs24, [%rd8647+14];
	cvt.u16.u64 	%rs316, %rd425;
	and.b16  	%rs317, %rs316, 255;
	setp.gt.u16 	%p82, %rs24, %rs317;
	@%p82 bra 	$L__BB1_309;
	cvt.u16.u64 	%rs318, %rd425;
	and.b16  	%rs319, %rs318, 255;
	setp.lt.u16 	%p83, %rs24, %rs319;
	@%p83 bra 	$L__BB1_169;
	ld.param.u64 	%rd10740, [_Z13vanity_kernelPKyS0_S0_S0_PKhS2_iyS0_iyyiPh_param_5];
	cvta.to.global.u64 	%rd8648, %rd10740;
	mul.lo.s32 	%r2712, %r4899, 136;
	cvt.s64.s32 	%rd8649, %r2712;
	add.s64 	%rd8650, %rd8648, %rd8649;
	ld.global.u8 	%rs25, [%rd8650+15];
	cvt.u16.u64 	%rs320, %rd426;
	setp.gt.u16 	%p84, %rs25, %rs320;
	@%p84 bra 	$L__BB1_309;
	cvt.u16.u64 	%rs321, %rd426;
	setp.lt.u16 	%p85, %rs25, %rs321;
	@%p85 bra 	$L__BB1_169;
	ld.param.u64 	%rd10741, [_Z13vanity_kernelPKyS0_S0_S0_PKhS2_iyS0_iyyiPh_param_5];
	cvta.to.global.u64 	%rd8651, %rd10741;
	mul.lo.s32 	%r2713, %r4899, 136;
	cvt.s64.s32 	%rd8652, %r2713;
	add.s64 	%rd8653, %rd8651, %rd8652;
	ld.global.u8 	%rs26, [%rd8653+16];
	cvt.u16.u64 	%rs322, %rd415;
	and.b16  	%rs323, %rs322, 255;
	setp.gt.u16 	%p86, %rs26, %rs323;
	@%p86 bra 	$L__BB1_309;
	cvt.u16.u64 	%rs324, %rd415;
	and.b16  	%rs325, %rs324, 255;
	setp.lt.u16 	%p87, %rs26, %rs325;
	@%p87 bra 	$L__BB1_169;
	ld.param.u64 	%rd10742, [_Z13vanity_kernelPKyS0_S0_S0_PKhS2_iyS0_iyyiPh_param_5];
	cvta.to.global.u64 	%rd8654, %rd10742;
	mul.lo.s32 	%r2714, %r4899, 136;
	cvt.s64.s32 	%rd8655, %r2714;
	add.s64 	%rd8656, %rd8654, %rd8655;
	ld.global.u8 	%rs27, [%rd8656+17];
	cvt.u16.u64 	%rs326, %rd427;
	and.b16  	%rs327, %rs326, 255;
	setp.gt.u16 	%p88, %rs27, %rs327;
	@%p88 bra 	$L__BB1_309;
	cvt.u16.u64 	%rs328, %rd427;
	and.b16  	%rs329, %rs328, 255;
	setp.lt.u16 	%p89, %rs27, %rs329;
	@%p89 bra 	$L__BB1_169;
	ld.param.u64 	%rd10743, [_Z13vanity_kernelPKyS0_S0_S0_PKhS2_iyS0_iyyiPh_param_5];
	cvta.to.global.u64 	%rd8657, %rd10743;
	mul.lo.s32 	%r2715, %r4899, 136;
	cvt.s64.s32 	%rd8658, %r2715;
	add.s64 	%rd8659, %rd8657, %rd8658;
	ld.global.u8 	%rs28, [%rd8659+18];
	cvt.u16.u64 	%rs330, %rd428;
	and.b16  	%rs331, %rs330, 255;
	setp.gt.u16 	%p90, %rs28, %rs331;
	@%p90 bra 	$L__BB1_309;
	cvt.u16.u64 	%rs332, %rd428;
	and.b16  	%rs333, %rs332, 255;
	setp.lt.u16 	%p91, %rs28, %rs333;
	@%p91 bra 	$L__BB1_169;
	ld.param.u64 	%rd10744, [_Z13vanity_kernelPKyS0_S0_S0_PKhS2_iyS0_iyyiPh_param_5];
	cvta.to.global.u64 	%rd8660, %rd10744;
	mul.lo.s32 	%r2716, %r4899, 136;
	cvt.s64.s32 	%rd8661, %r2716;
	add.s64 	%rd8662, %rd8660, %rd8661;
	ld.global.u8 	%rs29, [%rd8662+19];
	cvt.u16.u64 	%rs334, %rd429;
	and.b16  	%rs335, %rs334, 255;
	setp.gt.u16 	%p92, %rs29, %rs335;
	@%p92 bra 	$L__BB1_309;
	cvt.u16.u64 	%rs336, %rd429;
	and.b16  	%rs337, %rs336, 255;
	setp.lt.u16 	%p93, %rs29, %rs337;
	@%p93 bra 	$L__BB1_169;
	ld.param.u64 	%rd10745, [_Z13vanity_kernelPKyS0_S0_S0_PKhS2_iyS0_iyyiPh_param_5];
	cvta.to.global.u64 	%rd8663, %rd10745;
	mul.lo.s32 	%r2717, %r4899, 136;
	cvt.s64.s32 	%rd8664, %r2717;
	add.s64 	%rd8665, %rd8663, %rd8664;
	ld.global.u8 	%rs30, [%rd8665+20];
	cvt.u16.u64 	%rs338, %rd430;
	and.b16  	%rs339, %rs338, 255;
	setp.gt.u16 	%p94, %rs30, %rs339;
	@%p94 bra 	$L__BB1_309;
	cvt.u16.u64 	%rs340, %rd430;
	and.b16  	%rs341, %rs340, 255;
	setp.lt.u16 	%p95, %rs30, %rs341;
	@%p95 bra 	$L__BB1_169;
	ld.param.u64 	%rd10746, [_Z13vanity_kernelPKyS0_S0_S0_PKhS2_iyS0_iyyiPh_param_5];
	cvta.to.global.u64 	%rd8666, %rd10746;
	mul.lo.s32 	%r2718, %r4899, 136;
	cvt.s64.s32 	%rd8667, %r2718;
	add.s64 	%rd8668, %rd8666, %rd8667;
	ld.global.u8 	%rs31, [%rd8668+21];
	cvt.u16.u64 	%rs342, %rd431;
	and.b16  	%rs343, %rs342, 255;
	setp.gt.u16 	%p96, %rs31, %rs343;
	@%p96 bra 	$L__BB1_309;
	cvt.u16.u64 	%rs344, %rd431;
	and.b16  	%rs345, %rs344, 255;
	setp.lt.u16 	%p97, %rs31, %rs345;
	@%p97 bra 	$L__BB1_169;
	ld.param.u64 	%rd10747, [_Z13vanity_kernelPKyS0_S0_S0_PKhS2_iyS0_iyyiPh_param_5];
	cvta.to.global.u64 	%rd8669, %rd10747;
	mul.lo.s32 	%r2719, %r4899, 136;
	cvt.s64.s32 	%rd8670, %r2719;
	add.s64 	%rd8671, %rd8669, %rd8670;
	ld.global.u8 	%rs32, [%rd8671+22];
	cvt.u16.u64 	%rs346, %rd432;
	and.b16  	%rs347, %rs346, 255;
	setp.gt.u16 	%p98, %rs32, %rs347;
	@%p98 bra 	$L__BB1_309;
	cvt.u16.u64 	%rs348, %rd432;
	and.b16  	%rs349, %rs348, 255;
	setp.lt.u16 	%p99, %rs32, %rs349;
	@%p99 bra 	$L__BB1_169;
	ld.param.u64 	%rd10748, [_Z13vanity_kernelPKyS0_S0_S0_PKhS2_iyS0_iyyiPh_param_5];
	cvta.to.global.u64 	%rd8672, %rd10748;
	mul.lo.s32 	%r2720, %r4899, 136;
	cvt.s64.s32 	%rd8673, %r2720;
	add.s64 	%rd8674, %rd8672, %rd8673;
	ld.global.u8 	%rs33, [%rd8674+23];
	cvt.u16.u64 	%rs350, %rd433;
	setp.gt.u16 	%p100, %rs33, %rs350;
	@%p100 bra 	$L__BB1_309;
	cvt.u16.u64 	%rs351, %rd433;
	setp.lt.u16 	%p101, %rs33, %rs351;
	@%p101 bra 	$L__BB1_169;
	ld.param.u64 	%rd10749, [_Z13vanity_kernelPKyS0_S0_S0_PKhS2_iyS0_iyyiPh_param_5];
	cvta.to.global.u64 	%rd8675, %rd10749;
	mul.lo.s32 	%r2721, %r4899, 136;
	cvt.s64.s32 	%rd8676, %r2721;
	add.s64 	%rd8677, %rd8675, %rd8676;
	ld.global.u8 	%rs34, [%rd8677+24];
	cvt.u16.u64 	%rs352, %rd416;
	and.b16  	%rs353, %rs352, 255;
	setp.gt.u16 	%p102, %rs34, %rs353;
	@%p102 bra 	$L__BB1_309;
	cvt.u16.u64 	%rs354, %rd416;
	and.b16  	%rs355, %rs354, 255;
	setp.lt.u16 	%p103, %rs34, %rs355;
	@%p103 bra 	$L__BB1_169;
	ld.param.u64 	%rd10750, [_Z13vanity_kernelPKyS0_S0_S0_PKhS2_iyS0_iyyiPh_param_5];
	cvta.to.global.u64 	%rd8678, %rd10750;
	mul.lo.s32 	%r2722, %r4899, 136;
	cvt.s64.s32 	%rd8679, %r2722;
	add.s64 	%rd8680, %rd8678, %rd8679;
	ld.global.u8 	%rs35, [%rd8680+25];
	cvt.u16.u64 	%rs356, %rd434;
	and.b16  	%rs357, %rs356, 255;
	setp.gt.u16 	%p104, %rs35, %rs357;
	@%p104 bra 	$L__BB1_309;
	cvt.u16.u64 	%rs358, %rd434;
	and.b16  	%rs359, %rs358, 255;
	setp.lt.u16 	%p105, %rs35, %rs359;
	@%p105 bra 	$L__BB1_169;
	ld.param.u64 	%rd10751, [_Z13vanity_kernelPKyS0_S0_S0_PKhS2_iyS0_iyyiPh_param_5];
	cvta.to.global.u64 	%rd8681, %rd10751;
	mul.lo.s32 	%r2723, %r4899, 136;
	cvt.s64.s32 	%rd8682, %r2723;
	add.s64 	%rd8683, %rd8681, %rd8682;
	ld.global.u8 	%rs36, [%rd8683+26];
	cvt.u16.u64 	%rs360, %rd435;
	and.b16  	%rs361, %rs360, 255;
	setp.gt.u16 	%p106, %rs36, %rs361;
	@%p106 bra 	$L__BB1_309;
	cvt.u16.u64 	%rs362, %rd435;
	and.b16  	%rs363, %rs362, 255;
	setp.lt.u16 	%p107, %rs36, %rs363;
	@%p107 bra 	$L__BB1_169;
	ld.param.u64 	%rd10752, [_Z13vanity_kernelPKyS0_S0_S0_PKhS2_iyS0_iyyiPh_param_5];
	cvta.to.global.u64 	%rd8684, %rd10752;
	mul.lo.s32 	%r2724, %r4899, 136;
	cvt.s64.s32 	%rd8685, %r2724;
	add.s64 	%rd8686, %rd8684, %rd8685;
	ld.global.u8 	%rs37, [%rd8686+27];
	cvt.u16.u64 	%rs364, %rd436;
	and.b16  	%rs365, %rs364, 255;
	setp.gt.u16 	%p108, %rs37, %rs365;
	@%p108 bra 	$L__BB1_309;
	cvt.u16.u64 	%rs366, %rd436;
	and.b16  	%rs367, %rs366, 255;
	setp.lt.u16 	%p109, %rs37, %rs367;
	@%p109 bra 	$L__BB1_169;
	ld.param.u64 	%rd10753, [_Z13vanity_kernelPKyS0_S0_S0_PKhS2_iyS0_iyyiPh_param_5];
	cvta.to.global.u64 	%rd8687, %rd10753;
	mul.lo.s32 	%r2725, %r4899, 136;
	cvt.s64.s32 	%rd8688, %r2725;
	add.s64 	%rd8689, %rd8687, %rd8688;
	ld.global.u8 	%rs38, [%rd8689+28];
	cvt.u16.u64 	%rs368, %rd437;
	and.b16  	%rs369, %rs368, 255;
	setp.gt.u16 	%p110, %rs38, %rs369;
	@%p110 bra 	$L__BB1_309;
	cvt.u16.u64 	%rs370, %rd437;
	and.b16  	%rs371, %rs370, 255;
	setp.lt.u16 	%p111, %rs38, %rs371;
	@%p111 bra 	$L__BB1_169;
	ld.param.u64 	%rd10754, [_Z13vanity_kernelPKyS0_S0_S0_PKhS2_iyS0_iyyiPh_param_5];
	cvta.to.global.u64 	%rd8690, %rd10754;
	mul.lo.s32 	%r2726, %r4899, 136;
	cvt.s64.s32 	%rd8691, %r2726;
	add.s64 	%rd8692, %rd8690, %rd8691;
	ld.global.u8 	%rs39, [%rd8692+29];
	cvt.u16.u64 	%rs372, %rd438;
	and.b16  	%rs373, %rs372, 255;
	setp.gt.u16 	%p112, %rs39, %rs373;
	@%p112 bra 	$L__BB1_309;
	cvt.u16.u64 	%rs374, %rd438;
	and.b16  	%rs375, %rs374, 255;
	setp.lt.u16 	%p113, %rs39, %rs375;
	@%p113 bra 	$L__BB1_169;
	ld.param.u64 	%rd10755, [_Z13vanity_kernelPKyS0_S0_S0_PKhS2_iyS0_iyyiPh_param_5];
	cvta.to.global.u64 	%rd8693, %rd10755;
	mul.lo.s32 	%r2727, %r4899, 136;
	cvt.s64.s32 	%rd8694, %r2727;
	add.s64 	%rd8695, %rd8693, %rd8694;
	ld.global.u8 	%rs40, [%rd8695+30];
	cvt.u16.u64 	%rs376, %rd439;
	and.b16  	%rs377, %rs376, 255;
	setp.gt.u16 	%p114, %rs40, %rs377;
	@%p114 bra 	$L__BB1_309;
	cvt.u16.u64 	%rs378, %rd439;
	and.b16  	%rs379, %rs378, 255;
	setp.lt.u16 	%p115, %rs40, %rs379;
	@%p115 bra 	$L__BB1_169;
	ld.param.u64 	%rd10756, [_Z13vanity_kernelPKyS0_S0_S0_PKhS2_iyS0_iyyiPh_param_5];
	cvta.to.global.u64 	%rd8696, %rd10756;
	mul.lo.s32 	%r2728, %r4899, 136;
	cvt.s64.s32 	%rd8697, %r2728;
	add.s64 	%rd8698, %rd8696, %rd8697;
	ld.global.u8 	%rs41, [%rd8698+31];
	cvt.u16.u64 	%rs380, %rd440;
	and.b16  	%rs381, %rs380, 127;
	setp.lt.u16 	%p116, %rs381, %rs41;
	@%p116 bra 	$L__BB1_309;
	cvt.u16.u64 	%rs382, %rd440;
	and.b16  	%rs383, %rs382, 127;
	setp.gt.u16 	%p117, %rs383, %rs41;
	@%p117 bra 	$L__BB1_169;
	ld.param.u64 	%rd10757, [_Z13vanity_kernelPKyS0_S0_S0_PKhS2_iyS0_iyyiPh_param_5];
	ld.param.u64 	%rd10659, [_Z13vanity_kernelPKyS0_S0_S0_PKhS2_iyS0_iyyiPh_param_4];
	cvta.to.global.u64 	%rd8699, %rd10757;
	mul.lo.s32 	%r2729, %r4899, 136;
	cvt.s64.s32 	%rd8700, %r2729;
	add.s64 	%rd8701, %rd8699, %rd8700;
	ld.global.u8 	%rs104, [%rd8701+32];
	cvta.to.global.u64 	%rd8702, %rd10659;
	ld.global.u8 	%rs105, [%rd8702];
	setp.lt.u16 	%p118, %rs105, %rs104;
	@%p118 bra 	$L__BB1_309;
	setp.gt.u16 	%p119, %rs105, %rs104;
	@%p119 bra 	$L__BB1_169;
	ld.param.u64 	%rd10758, [_Z13vanity_kernelPKyS0_S0_S0_PKhS2_iyS0_iyyiPh_param_5];
	ld.param.u64 	%rd10660, [_Z13vanity_kernelPKyS0_S0_S0_PKhS2_iyS0_iyyiPh_param_4];
	cvta.to.global.u64 	%rd8703, %rd10758;
	mul.lo.s32 	%r2730, %r4899, 136;
	cvt.s64.s32 	%rd8704, %r2730;
	add.s64 	%rd8705, %rd8703, %rd8704;
	ld.global.u8 	%rs42, [%rd8705+33];
	cvta.to.global.u64 	%rd8706, %rd10660;
	ld.global.u8 	%rs43, [%rd8706+1];
	setp.lt.u16 	%p120, %rs43, %rs42;
	@%p120 bra 	$L__BB1_309;
	setp.gt.u16 	%p121, %rs43, %rs42;
	@%p121 bra 	$L__BB1_169;
	ld.param.u64 	%rd10759, [_Z13vanity_kernelPKyS0_S0_S0_PKhS2_iyS0_iyyiPh_param_5];
	ld.param.u64 	%rd10661, [_Z13vanity_kernelPKyS0_S0_S0_PKhS2_iyS0_iyyiPh_param_4];
	cvta.to.global.u64 	%rd8707, %rd10759;
	mul.lo.s32 	%r2731, %r4899, 136;
	cvt.s64.s32 	%rd8708, %r2731;
	add.s64 	%rd8709, %rd8707, %rd8708;
	ld.global.u8 	%rs44, [%rd8709+34];
	cvta.to.global.u64 	%rd8710, %rd10661;
	ld.global.u8 	%rs45, [%rd8710+2];
	setp.lt.u16 	%p122, %rs45, %rs44;
	@%p122 bra 	$L__BB1_309;
	setp.gt.u16 	%p123, %rs45, %rs44;
	@%p123 bra 	$L__BB1_169;
	ld.param.u64 	%rd10760, [_Z13vanity_kernelPKyS0_S0_S0_PKhS2_iyS0_iyyiPh_param_5];
	ld.param.u64 	%rd10662, [_Z13vanity_kernelPKyS0_S0_S0_PKhS2_iyS0_iyyiPh_param_4];
	cvta.to.global.u64 	%rd8711, %rd10760;
	mul.lo.s32 	%r2732, %r4899, 136;
	cvt.s64.s32 	%rd8712, %r2732;
	add.s64 	%rd8713, %rd8711, %rd8712;
	ld.global.u8 	%rs46, [%rd8713+35];
	cvta.to.global.u64 	%rd8714, %rd10662;
	ld.global.u8 	%rs47, [%rd8714+3];
	setp.lt.u16 	%p124, %rs47, %rs46;
	@%p124 bra 	$L__BB1_309;
	setp.gt.u16 	%p125, %rs47, %rs46;
	@%p125 bra 	$L__BB1_169;
	ld.param.u64 	%rd10761, [_Z13vanity_kernelPKyS0_S0_S0_PKhS2_iyS0_iyyiPh_param_5];
	ld.param.u64 	%rd10663, [_Z13vanity_kernelPKyS0_S0_S0_PKhS2_iyS0_iyyiPh_param_4];
	cvta.to.global.u64 	%rd8715, %rd10761;
	mul.lo.s32 	%r2733, %r4899, 136;
	cvt.s64.s32 	%rd8716, %r2733;
	add.s64 	%rd8717, %rd8715, %rd8716;
	ld.global.u8 	%rs48, [%rd8717+36];
	cvta.to.global.u64 	%rd8718, %rd10663;
	ld.global.u8 	%rs49, [%rd8718+4];
	setp.lt.u16 	%p126, %rs49, %rs48;
	@%p126 bra 	$L__BB1_309;
	setp.gt.u16 	%p127, %rs49, %rs48;
	@%p127 bra 	$L__BB1_169;
	ld.param.u64 	%rd10762, [_Z13vanity_kernelPKyS0_S0_S0_PKhS2_iyS0_iyyiPh_param_5];
	ld.param.u64 	%rd10664, [_Z13vanity_kernelPKyS0_S0_S0_PKhS2_iyS0_iyyiPh_param_4];
	cvta.to.global.u64 	%rd8719, %rd10762;
	mul.lo.s32 	%r2734, %r4899, 136;
	cvt.s64.s32 	%rd8720, %r2734;
	add.s64 	%rd8721, %rd8719, %rd8720;
	ld.global.u8 	%rs50, [%rd8721+37];
	cvta.to.global.u64 	%rd8722, %rd10664;
	ld.global.u8 	%rs51, [%rd8722+5];
	setp.lt.u16 	%p128, %rs51, %rs50;
	@%p128 bra 	$L__BB1_309;
	setp.gt.u16 	%p129, %rs51, %rs50;
	@%p129 bra 	$L__BB1_169;
	ld.param.u64 	%rd10763, [_Z13vanity_kernelPKyS0_S0_S0_PKhS2_iyS0_iyyiPh_param_5];
	ld.param.u64 	%rd10665, [_Z13vanity_kernelPKyS0_S0_S0_PKhS2_iyS0_iyyiPh_param_4];
	cvta.to.global.u64 	%rd8723, %rd10763;
	mul.lo.s32 	%r2735, %r4899, 136;
	cvt.s64.s32 	%rd8724, %r2735;
	add.s64 	%rd8725, %rd8723, %rd8724;
	ld.global.u8 	%rs52, [%rd8725+38];
	cvta.to.global.u64 	%rd8726, %rd10665;
	ld.global.u8 	%rs53, [%rd8726+6];
	setp.lt.u16 	%p130, %rs53, %rs52;
	@%p130 bra 	$L__BB1_309;
	setp.gt.u16 	%p131, %rs53, %rs52;
	@%p131 bra 	$L__BB1_169;
	ld.param.u64 	%rd10764, [_Z13vanity_kernelPKyS0_S0_S0_PKhS2_iyS0_iyyiPh_param_5];
	ld.param.u64 	%rd10666, [_Z13vanity_kernelPKyS0_S0_S0_PKhS2_iyS0_iyyiPh_param_4];
	cvta.to.global.u64 	%rd8727, %rd10764;
	mul.lo.s32 	%r2736, %r4899, 136;
	cvt.s64.s32 	%rd8728, %r2736;
	add.s64 	%rd8729, %rd8727, %rd8728;
	ld.global.u8 	%rs54, [%rd8729+39];
	cvta.to.global.u64 	%rd8730, %rd10666;
	ld.global.u8 	%rs55, [%rd8730+7];
	setp.lt.u16 	%p132, %rs55, %rs54;
	@%p132 bra 	$L__BB1_309;
	setp.gt.u16 	%p133, %rs55, %rs54;
	@%p133 bra 	$L__BB1_169;
	ld.param.u64 	%rd10765, [_Z13vanity_kernelPKyS0_S0_S0_PKhS2_iyS0_iyyiPh_param_5];
	ld.param.u64 	%rd10667, [_Z13vanity_kernelPKyS0_S0_S0_PKhS2_iyS0_iyyiPh_param_4];
	cvta.to.global.u64 	%rd8731, %rd10765;
	mul.lo.s32 	%r2737, %r4899, 136;
	cvt.s64.s32 	%rd8732, %r2737;
	add.s64 	%rd8733, %rd8731, %rd8732;
	ld.global.u8 	%rs56, [%rd8733+40];
	cvta.to.global.u64 	%rd8734, %rd10667;
	ld.global.u8 	%rs57, [%rd8734+8];
	setp.lt.u16 	%p134, %rs57, %rs56;
	@%p134 bra 	$L__BB1_309;
	setp.gt.u16 	%p135, %rs57, %rs56;
	@%p135 bra 	$L__BB1_169;
	ld.param.u64 	%rd10766, [_Z13vanity_kernelPKyS0_S0_S0_PKhS2_iyS0_iyyiPh_param_5];
	ld.param.u64 	%rd10668, [_Z13vanity_kernelPKyS0_S0_S0_PKhS2_iyS0_iyyiPh_param_4];
	cvta.to.global.u64 	%rd8735, %rd10766;
	mul.lo.s32 	%r2738, %r4899, 136;
	cvt.s64.s32 	%rd8736, %r2738;
	add.s64 	%rd8737, %rd8735, %rd8736;
	ld.global.u8 	%rs58, [%rd8737+41];
	cvta.to.global.u64 	%rd8738, %rd10668;
	ld.global.u8 	%rs59, [%rd8738+9];
	setp.lt.u16 	%p136, %rs59, %rs58;
	@%p136 bra 	$L__BB1_309;
	setp.gt.u16 	%p137, %rs59, %rs58;
	@%p137 bra 	$L__BB1_169;
	ld.param.u64 	%rd10767, [_Z13vanity_kernelPKyS0_S0_S0_PKhS2_iyS0_iyyiPh_param_5];
	ld.param.u64 	%rd10669, [_Z13vanity_kernelPKyS0_S0_S0_PKhS2_iyS0_iyyiPh_param_4];
	cvta.to.global.u64 	%rd8739, %rd10767;
	mul.lo.s32 	%r2739, %r4899, 136;
	cvt.s64.s32 	%rd8740, %r2739;
	add.s64 	%rd8741, %rd8739, %rd8740;
	ld.global.u8 	%rs60, [%rd8741+42];
	cvta.to.global.u64 	%rd8742, %rd10669;
	ld.global.u8 	%rs61, [%rd8742+10];
	setp.lt.u16 	%p138, %rs61, %rs60;
	@%p138 bra 	$L__BB1_309;
	setp.gt.u16 	%p139, %rs61, %rs60;
	@%p139 bra 	$L__BB1_169;
	ld.param.u64 	%rd10768, [_Z13vanity_kernelPKyS0_S0_S0_PKhS2_iyS0_iyyiPh_param_5];
	ld.param.u64 	%rd10670, [_Z13vanity_kernelPKyS0_S0_S0_PKhS2_iyS0_iyyiPh_param_4];
	cvta.to.global.u64 	%rd8743, %rd10768;
	mul.lo.s32 	%r2740, %r4899, 136;
	cvt.s64.s32 	%rd8744, %r2740;
	add.s64 	%rd8745, %rd8743, %rd8744;
	ld.global.u8 	%rs62, [%rd8745+43];
	cvta.to.global.u64 	%rd8746, %rd10670;
	ld.global.u8 	%rs63, [%rd8746+11];
	setp.lt.u16 	%p140, %rs63, %rs62;
	@%p140 bra 	$L__BB1_309;
	setp.gt.u16 	%p141, %rs63, %rs62;
	@%p141 bra 	$L__BB1_169;
	ld.param.u64 	%rd10769, [_Z13vanity_kernelPKyS0_S0_S0_PKhS2_iyS0_iyyiPh_param_5];
	ld.param.u64 	%rd10671, [_Z13vanity_kernelPKyS0_S0_S0_PKhS2_iyS0_iyyiPh_param_4];
	cvta.to.global.u64 	%rd8747, %rd10769;
	mul.lo.s32 	%r2741, %r4899, 136;
	cvt.s64.s32 	%rd8748, %r2741;
	add.s64 	%rd8749, %rd8747, %rd8748;
	ld.global.u8 	%rs64, [%rd8749+44];
	cvta.to.global.u64 	%rd8750, %rd10671;
	ld.global.u8 	%rs65, [%rd8750+12];
	setp.lt.u16 	%p142, %rs65, %rs64;
	@%p142 bra 	$L__BB1_309;
	setp.gt.u16 	%p143, %rs65, %rs64;
	@%p143 bra 	$L__BB1_169;
	ld.param.u64 	%rd10770, [_Z13vanity_kernelPKyS0_S0_S0_PKhS2_iyS0_iyyiPh_param_5];
	ld.param.u64 	%rd10672, [_Z13vanity_kernelPKyS0_S0_S0_PKhS2_iyS0_iyyiPh_param_4];
	cvta.to.global.u64 	%rd8751, %rd10770;
	mul.lo.s32 	%r2742, %r4899, 136;
	cvt.s64.s32 	%rd8752, %r2742;
	add.s64 	%rd8753, %rd8751, %rd8752;
	ld.global.u8 	%rs66, [%rd8753+45];
	cvta.to.global.u64 	%rd8754, %rd10672;
	ld.global.u8 	%rs67, [%rd8754+13];
	setp.lt.u16 	%p144, %rs67, %rs66;
	@%p144 bra 	$L__BB1_309;
	setp.gt.u16 	%p145, %rs67, %rs66;
	@%p145 bra 	$L__BB1_169;
	ld.param.u64 	%rd10771, [_Z13vanity_kernelPKyS0_S0_S0_PKhS2_iyS0_iyyiPh_param_5];
	ld.param.u64 	%rd10673, [_Z13vanity_kernelPKyS0_S0_S0_PKhS2_iyS0_iyyiPh_param_4];
	cvta.to.global.u64 	%rd8755, %rd10771;
	mul.lo.s32 	%r2743, %r4899, 136;
	cvt.s64.s32 	%rd8756, %r2743;
	add.s64 	%rd8757, %rd8755, %rd8756;
	ld.global.u8 	%rs68, [%rd8757+46];
	cvta.to.global.u64 	%rd8758, %rd10673;
	ld.global.u8 	%rs69, [%rd8758+14];
	setp.lt.u16 	%p146, %rs69, %rs68;
	@%p146 bra 	$L__BB1_309;
	setp.gt.u16 	%p147, %rs69, %rs68;
	@%p147 bra 	$L__BB1_169;
	ld.param.u64 	%rd10772, [_Z13vanity_kernelPKyS0_S0_S0_PKhS2_iyS0_iyyiPh_param_5];
	ld.param.u64 	%rd10674, [_Z13vanity_kernelPKyS0_S0_S0_PKhS2_iyS0_iyyiPh_param_4];
	cvta.to.global.u64 	%rd8759, %rd10772;
	mul.lo.s32 	%r2744, %r4899, 136;
	cvt.s64.s32 	%rd8760, %r2744;
	add.s64 	%rd8761, %rd8759, %rd8760;
	ld.global.u8 	%rs70, [%rd8761+47];
	cvta.to.global.u64 	%rd8762, %rd10674;
	ld.global.u8 	%rs71, [%rd8762+15];
	setp.lt.u16 	%p148, %rs71, %rs70;
	@%p148 bra 	$L__BB1_309;
	setp.gt.u16 	%p149, %rs71, %rs70;
	@%p149 bra 	$L__BB1_169;
	ld.param.u64 	%rd10773, [_Z13vanity_kernelPKyS0_S0_S0_PKhS2_iyS0_iyyiPh_param_5];
	ld.param.u64 	%rd10675, [_Z13vanity_kernelPKyS0_S0_S0_PKhS2_iyS0_iyyiPh_param_4];
	cvta.to.global.u64 	%rd8763, %rd10773;
	mul.lo.s32 	%r2745, %r4899, 136;
	cvt.s64.s32 	%rd8764, %r2745;
	add.s64 	%rd8765, %rd8763, %rd8764;
	ld.global.u8 	%rs72, [%rd8765+48];
	cvta.to.global.u64 	%rd8766, %rd10675;
	ld.global.u8 	%rs73, [%rd8766+16];
	setp.lt.u16 	%p150, %rs73, %rs72;
	@%p150 bra 	$L__BB1_309;
	setp.gt.u16 	%p151, %rs73, %rs72;
	@%p151 bra 	$L__BB1_169;
	ld.param.u64 	%rd10774, [_Z13vanity_kernelPKyS0_S0_S0_PKhS2_iyS0_iyyiPh_param_5];
	ld.param.u64 	%rd10676, [_Z13vanity_kernelPKyS0_S0_S0_PKhS2_iyS0_iyyiPh_param_4];
	cvta.to.global.u64 	%rd8767, %rd10774;
	mul.lo.s32 	%r2746, %r4899, 136;
	cvt.s64.s32 	%rd8768, %r2746;
	add.s64 	%rd8769, %rd8767, %rd8768;
	ld.global.u8 	%rs74, [%rd8769+49];
	cvta.to.global.u64 	%rd8770, %rd10676;
	ld.global.u8 	%rs75, [%rd8770+17];
	setp.lt.u16 	%p152, %rs75, %rs74;
	@%p152 bra 	$L__BB1_309;
	setp.gt.u16 	%p153, %rs75, %rs74;
	@%p153 bra 	$L__BB1_169;
	ld.param.u64 	%rd10775, [_Z13vanity_kernelPKyS0_S0_S0_PKhS2_iyS0_iyyiPh_param_5];
	ld.param.u64 	%rd10677, [_Z13vanity_kernelPKyS0_S0_S0_PKhS2_iyS0_iyyiPh_param_4];
	cvta.to.global.u64 	%rd8771, %rd10775;
	mul.lo.s32 	%r2747, %r4899, 136;
	cvt.s64.s32 	%rd8772, %r2747;
	add.s64 	%rd8773, %rd8771, %rd8772;
	ld.global.u8 	%rs76, [%rd8773+50];
	cvta.to.global.u64 	%rd8774, %rd10677;
	ld.global.u8 	%rs77, [%rd8774+18];
	setp.lt.u16 	%p154, %rs77, %rs76;
	@%p154 bra 	$L__BB1_309;
	setp.gt.u16 	%p155, %rs77, %rs76;
	@%p155 bra 	$L__BB1_169;
	ld.param.u64 	%rd10776, [_Z13vanity_kernelPKyS0_S0_S0_PKhS2_iyS0_iyyiPh_param_5];
	ld.param.u64 	%rd10678, [_Z13vanity_kernelPKyS0_S0_S0_PKhS2_iyS0_iyyiPh_param_4];
	cvta.to.global.u64 	%rd8775, %rd10776;
	mul.lo.s32 	%r2748, %r4899, 136;
	cvt.s64.s32 	%rd8776, %r2748;
	add.s64 	%rd8777, %rd8775, %rd8776;
	ld.global.u8 	%rs78, [%rd8777+51];
	cvta.to.global.u64 	%rd8778, %rd10678;
	ld.global.u8 	%rs79, [%rd8778+19];
	setp.lt.u16 	%p156, %rs79, %rs78;
	@%p156 bra 	$L__BB1_309;
	setp.gt.u16 	%p157, %rs79, %rs78;
	@%p157 bra 	$L__BB1_169;
	ld.param.u64 	%rd10777, [_Z13vanity_kernelPKyS0_S0_S0_PKhS2_iyS0_iyyiPh_param_5];
	ld.param.u64 	%rd10679, [_Z13vanity_kernelPKyS0_S0_S0_PKhS2_iyS0_iyyiPh_param_4];
	cvta.to.global.u64 	%rd8779, %rd10777;
	mul.lo.s32 	%r2749, %r4899, 136;
	cvt.s64.s32 	%rd8780, %r2749;
	add.s64 	%rd8781, %rd8779, %rd8780;
	ld.global.u8 	%rs80, [%rd8781+52];
	cvta.to.global.u64 	%rd8782, %rd10679;
	ld.global.u8 	%rs81, [%rd8782+20];
	setp.lt.u16 	%p158, %rs81, %rs80;
	@%p158 bra 	$L__BB1_309;
	setp.gt.u16 	%p159, %rs81, %rs80;
	@%p159 bra 	$L__BB1_169;
	ld.param.u64 	%rd10778, [_Z13vanity_kernelPKyS0_S0_S0_PKhS2_iyS0_iyyiPh_param_5];
	ld.param.u64 	%rd10680, [_Z13vanity_kernelPKyS0_S0_S0_PKhS2_iyS0_iyyiPh_param_4];
	cvta.to.global.u64 	%rd8783, %rd10778;
	mul.lo.s32 	%r2750, %r4899, 136;
	cvt.s64.s32 	%rd8784, %r2750;
	add.s64 	%rd8785, %rd8783, %rd8784;
	ld.global.u8 	%rs82, [%rd8785+53];
	cvta.to.global.u64 	%rd8786, %rd10680;
	ld.global.u8 	%rs83, [%rd8786+21];
	setp.lt.u16 	%p160, %rs83, %rs82;
	@%p160 bra 	$L__BB1_309;
	setp.gt.u16 	%p161, %rs83, %rs82;
	@%p161 bra 	$L__BB1_169;
	ld.param.u64 	%rd10779, [_Z13vanity_kernelPKyS0_S0_S0_PKhS2_iyS0_iyyiPh_param_5];
	ld.param.u64 	%rd10681, [_Z13vanity_kernelPKyS0_S0_S0_PKhS2_iyS0_iyyiPh_param_4];
	cvta.to.global.u64 	%rd8787, %rd10779;
	mul.lo.s32 	%r2751, %r4899, 136;
	cvt.s64.s32 	%rd8788, %r2751;
	add.s64 	%rd8789, %rd8787, %rd8788;
	ld.global.u8 	%rs84, [%rd8789+54];
	cvta.to.global.u64 	%rd8790, %rd10681;
	ld.global.u8 	%rs85, [%rd8790+22];
	setp.lt.u16 	%p162, %rs85, %rs84;
	@%p162 bra 	$L__BB1_309;
	setp.gt.u16 	%p163, %rs85, %rs84;
	@%p163 bra 	$L__BB1_169;
	ld.param.u64 	%rd10780, [_Z13vanity_kernelPKyS0_S0_S0_PKhS2_iyS0_iyyiPh_param_5];
	ld.param.u64 	%rd10682, [_Z13vanity_kernelPKyS0_S0_S0_PKhS2_iyS0_iyyiPh_param_4];
	cvta.to.global.u64 	%rd8791, %rd10780;
	mul.lo.s32 	%r2752, %r4899, 136;
	cvt.s64.s32 	%rd8792, %r2752;
	add.s64 	%rd8793, %rd8791, %rd8792;
	ld.global.u8 	%rs86, [%rd8793+55];
	cvta.to.global.u64 	%rd8794, %rd10682;
	ld.global.u8 	%rs87, [%rd8794+23];
	setp.lt.u16 	%p164, %rs87, %rs86;
	@%p164 bra 	$L__BB1_309;
	setp.gt.u16 	%p165, %rs87, %rs86;
	@%p165 bra 	$L__BB1_169;
	ld.param.u64 	%rd10781, [_Z13vanity_kernelPKyS0_S0_S0_PKhS2_iyS0_iyyiPh_param_5];
	ld.param.u64 	%rd10683, [_Z13vanity_kernelPKyS0_S0_S0_PKhS2_iyS0_iyyiPh_param_4];
	cvta.to.global.u64 	%rd8795, %rd10781;
	mul.lo.s32 	%r2753, %r4899, 136;
	cvt.s64.s32 	%rd8796, %r2753;
	add.s64 	%rd8797, %rd8795, %rd8796;
	ld.global.u8 	%rs88, [%rd8797+56];
	cvta.to.global.u64 	%rd8798, %rd10683;
	ld.global.u8 	%rs89, [%rd8798+24];
	setp.lt.u16 	%p166, %rs89, %rs88;
	@%p166 bra 	$L__BB1_309;
	setp.gt.u16 	%p167, %rs89, %rs88;
	@%p167 bra 	$L__BB1_169;
	ld.param.u64 	%rd10782, [_Z13vanity_kernelPKyS0_S0_S0_PKhS2_iyS0_iyyiPh_param_5];
	ld.param.u64 	%rd10684, [_Z13vanity_kernelPKyS0_S0_S0_PKhS2_iyS0_iyyiPh_param_4];
	cvta.to.global.u64 	%rd8799, %rd10782;
	mul.lo.s32 	%r2754, %r4899, 136;
	cvt.s64.s32 	%rd8800, %r2754;
	add.s64 	%rd8801, %rd8799, %rd8800;
	ld.global.u8 	%rs90, [%rd8801+57];
	cvta.to.global.u64 	%rd8802, %rd10684;
	ld.global.u8 	%rs91, [%rd8802+25];
	setp.lt.u16 	%p168, %rs91, %rs90;
	@%p168 bra 	$L__BB1_309;
	setp.gt.u16 	%p169, %rs91, %rs90;
	@%p169 bra 	$L__BB1_169;
	ld.param.u64 	%rd10783, [_Z13vanity_kernelPKyS0_S0_S0_PKhS2_iyS0_iyyiPh_param_5];
	ld.param.u64 	%rd10685, [_Z13vanity_kernelPKyS0_S0_S0_PKhS2_iyS0_iyyiPh_param_4];
	cvta.to.global.u64 	%rd8803, %rd10783;
	mul.lo.s32 	%r2755, %r4899, 136;
	cvt.s64.s32 	%rd8804, %r2755;
	add.s64 	%rd8805, %rd8803, %rd8804;
	ld.global.u8 	%rs92, [%rd8805+58];
	cvta.to.global.u64 	%rd8806, %rd10685;
	ld.global.u8 	%rs93, [%rd8806+26];
	setp.lt.u16 	%p170, %rs93, %rs92;
	@%p170 bra 	$L__BB1_309;
	setp.gt.u16 	%p171, %rs93, %rs92;
	@%p171 bra 	$L__BB1_169;
	ld.param.u64 	%rd10784, [_Z13vanity_kernelPKyS0_S0_S0_PKhS2_iyS0_iyyiPh_param_5];
	ld.param.u64 	%rd10686, [_Z13vanity_kernelPKyS0_S0_S0_PKhS2_iyS0_iyyiPh_param_4];
	cvta.to.global.u64 	%rd8807, %rd10784;
	mul.lo.s32 	%r2756, %r4899, 136;
	cvt.s64.s32 	%rd8808, %r2756;
	add.s64 	%rd8809, %rd8807, %rd8808;
	ld.global.u8 	%rs94, [%rd8809+59];
	cvta.to.global.u64 	%rd8810, %rd10686;
	ld.global.u8 	%rs95, [%rd8810+27];
	setp.lt.u16 	%p172, %rs95, %rs94;
	@%p172 bra 	$L__BB1_309;
	setp.gt.u16 	%p173, %rs95, %rs94;
	@%p173 bra 	$L__BB1_169;
	ld.param.u64 	%rd10785, [_Z13vanity_kernelPKyS0_S0_S0_PKhS2_iyS0_iyyiPh_param_5];
	ld.param.u64 	%rd10687, [_Z13vanity_kernelPKyS0_S0_S0_PKhS2_iyS0_iyyiPh_param_4];
	cvta.to.global.u64 	%rd8811, %rd10785;
	mul.lo.s32 	%r2757, %r4899, 136;
	cvt.s64.s32 	%rd8812, %r2757;
	add.s64 	%rd8813, %rd8811, %rd8812;
	ld.global.u8 	%rs96, [%rd8813+60];
	cvta.to.global.u64 	%rd8814, %rd10687;
	ld.global.u8 	%rs97, [%rd8814+28];
	setp.lt.u16 	%p174, %rs97, %rs96;
	@%p174 bra 	$L__BB1_309;
	setp.gt.u16 	%p175, %rs97, %rs96;
	@%p175 bra 	$L__BB1_169;
	ld.param.u64 	%rd10786, [_Z13vanity_kernelPKyS0_S0_S0_PKhS2_iyS0_iyyiPh_param_5];
	ld.param.u64 	%rd10688, [_Z13vanity_kernelPKyS0_S0_S0_PKhS2_iyS0_iyyiPh_param_4];
	cvta.to.global.u64 	%rd8815, %rd10786;
	mul.lo.s32 	%r2758, %r4899, 136;
	cvt.s64.s32 	%rd8816, %r2758;
	add.s64 	%rd8817, %rd8815, %rd8816;
	ld.global.u8 	%rs98, [%rd8817+61];
	cvta.to.global.u64 	%rd8818, %rd10688;
	ld.global.u8 	%rs99, [%rd8818+29];
	setp.lt.u16 	%p176, %rs99, %rs98;
	@%p176 bra 	$L__BB1_309;
	setp.gt.u16 	%p177, %rs99, %rs98;
	@%p177 bra 	$L__BB1_169;
	ld.param.u64 	%rd10787, [_Z13vanity_kernelPKyS0_S0_S0_PKhS2_iyS0_iyyiPh_param_5];
	ld.param.u64 	%rd10689, [_Z13vanity_kernelPKyS0_S0_S0_PKhS2_iyS0_iyyiPh_param_4];
	cvta.to.global.u64 	%rd8819, %rd10787;
	mul.lo.s32 	%r2759, %r4899, 136;
	cvt.s64.s32 	%rd8820, %r2759;
	add.s64 	%rd8821, %rd8819, %rd8820;
	ld.global.u8 	%rs100, [%rd8821+62];
	cvta.to.global.u64 	%rd8822, %rd10689;
	ld.global.u8 	%rs101, [%rd8822+30];
	setp.lt.u16 	%p178, %rs101, %rs100;
	@%p178 bra 	$L__BB1_309;
	setp.gt.u16 	%p179, %rs101, %rs100;
	@%p179 bra 	$L__BB1_169;
	ld.param.u64 	%rd10788, [_Z13vanity_kernelPKyS0_S0_S0_PKhS2_iyS0_iyyiPh_param_5];
	ld.param.u64 	%rd10690, [_Z13vanity_kernelPKyS0_S0_S0_PKhS2_iyS0_iyyiPh_param_4];
	cvta.to.global.u64 	%rd8823, %rd10788;
	mul.lo.s32 	%r2760, %r4899, 136;
	cvt.s64.s32 	%rd8824, %r2760;
	add.s64 	%rd8825, %rd8823, %rd8824;
	ld.global.u8 	%rs102, [%rd8825+63];
	cvta.to.global.u64 	%rd8826, %rd10690;
	ld.global.u8 	%rs103, [%rd8826+31];
	setp.lt.u16 	%p180, %rs103, %rs102;
	@%p180 bra 	$L__BB1_309;
	setp.gt.u16 	%p181, %rs103, %rs102;
	@%p181 bra 	$L__BB1_169;
	and.b16  	%rs384, %rs598, 255;
	setp.eq.s16 	%p182, %rs384, 0;
	@%p182 bra 	$L__BB1_159;
	bra.uni 	$L__BB1_162;
$L__BB1_159:
	shl.b64 	%rd8828, %rd432, 56;
	shl.b64 	%rd8829, %rd431, 48;
	and.b64  	%rd8830, %rd8829, 71776119061217280;
	shl.b64 	%rd8831, %rd430, 40;
	and.b64  	%rd8832, %rd8831, 280375465082880;
	shl.b64 	%rd8833, %rd429, 32;
	and.b64  	%rd8834, %rd8833, 1095216660480;
	shl.b64 	%rd8835, %rd428, 24;
	and.b64  	%rd8836, %rd8835, 4278190080;
	shl.b64 	%rd8837, %rd427, 16;
	and.b64  	%rd8838, %rd8837, 16711680;
	shl.b64 	%rd8839, %rd415, 8;
	and.b64  	%rd8840, %rd8839, 65280;
	or.b64  	%rd8841, %rd8838, %rd8840;
	or.b64  	%rd8842, %rd8836, %rd8841;
	or.b64  	%rd8843, %rd8834, %rd8842;
	or.b64  	%rd8844, %rd8832, %rd8843;
	or.b64  	%rd8845, %rd8830, %rd8844;
	or.b64  	%rd8846, %rd8828, %rd8845;
	xor.b64  	%rd8847, %rd426, %rd8846;
	ld.const.u64 	%rd8848, [ADDRESS_CHECKSUM_BASE_LANES+64];
	xor.b64  	%rd11000, %rd8847, %rd8848;
	shl.b64 	%rd8849, %rd439, 56;
	shl.b64 	%rd8850, %rd438, 48;
	and.b64  	%rd8851, %rd8850, 71776119061217280;
	shl.b64 	%rd8852, %rd437, 40;
	and.b64  	%rd8853, %rd8852, 280375465082880;
	shl.b64 	%rd8854, %rd436, 32;
	and.b64  	%rd8855, %rd8854, 1095216660480;
	shl.b64 	%rd8856, %rd435, 24;
	and.b64  	%rd8857, %rd8856, 4278190080;
	shl.b64 	%rd8858, %rd417, 8;
	and.b64  	%rd8859, %rd8858, 16711680;
	shl.b64 	%rd8860, %rd416, 8;
	and.b64  	%rd8861, %rd8860, 65280;
	or.b64  	%rd8862, %rd8859, %rd8861;
	or.b64  	%rd8863, %rd8857, %rd8862;
	or.b64  	%rd8864, %rd8855, %rd8863;
	or.b64  	%rd8865, %rd8853, %rd8864;
	or.b64  	%rd8866, %rd8851, %rd8865;
	or.b64  	%rd8867, %rd8849, %rd8866;
	ld.const.u64 	%rd8868, [ADDRESS_CHECKSUM_BASE_LANES+72];
	xor.b64  	%rd8869, %rd8867, %rd8868;
	xor.b64  	%rd10995, %rd8869, %rd433;
	shl.b64 	%rd8870, %rd425, 56;
	shl.b64 	%rd8871, %rd424, 48;
	and.b64  	%rd8872, %rd8871, 71776119061217280;
	shl.b64 	%rd8873, %rd423, 40;
	and.b64  	%rd8874, %rd8873, 280375465082880;
	shl.b64 	%rd8875, %rd422, 32;
	and.b64  	%rd8876, %rd8875, 1095216660480;
	shl.b64 	%rd8877, %rd421, 24;
	and.b64  	%rd8878, %rd8877, 4278190080;
	shl.b64 	%rd8879, %rd420, 16;
	and.b64  	%rd8880, %rd8879, 16711680;
	shl.b64 	%rd8881, %rd414, 8;
	and.b64  	%rd8882, %rd8881, 65280;
	or.b64  	%rd8883, %rd8880, %rd8882;
	or.b64  	%rd8884, %rd8878, %rd8883;
	or.b64  	%rd8885, %rd8876, %rd8884;
	or.b64  	%rd8886, %rd8874, %rd8885;
	or.b64  	%rd8887, %rd8872, %rd8886;
	or.b64  	%rd8888, %rd8870, %rd8887;
	xor.b64  	%rd8889, %rd419, %rd8888;
	ld.const.u64 	%rd8890, [ADDRESS_CHECKSUM_BASE_LANES+56];
	xor.b64  	%rd11005, %rd8889, %rd8890;
	ld.const.u64 	%rd11008, [ADDRESS_CHECKSUM_BASE_LANES+128];
	ld.const.u64 	%rd11016, [ADDRESS_CHECKSUM_BASE_LANES];
	st.local.u64 	[%rd3], %rd11016;
	ld.const.u64 	%rd11011, [ADDRESS_CHECKSUM_BASE_LANES+8];
	st.local.u64 	[%rd3+8], %rd11011;
	ld.const.u64 	%rd11006, [ADDRESS_CHECKSUM_BASE_LANES+16];
	st.local.u64 	[%rd3+16], %rd11006;
	ld.const.u64 	%rd11001, [ADDRESS_CHECKSUM_BASE_LANES+24];
	st.local.u64 	[%rd3+24], %rd11001;
	ld.const.u64 	%rd10996, [ADDRESS_CHECKSUM_BASE_LANES+32];
	st.local.u64 	[%rd3+32], %rd10996;
	ld.const.u64 	%rd11015, [ADDRESS_CHECKSUM_BASE_LANES+40];
	st.local.u64 	[%rd3+40], %rd11015;
	ld.const.u64 	%rd8891, [ADDRESS_CHECKSUM_BASE_LANES+48];
	st.local.u64 	[%rd3+48], %rd8891;
	st.local.u64 	[%rd3+56], %rd8890;
	st.local.u64 	[%rd3+64], %rd8848;
	ld.const.u64 	%rd8892, [ADDRESS_CHECKSUM_BASE_LANES+80];
	st.local.u64 	[%rd3+80], %rd8892;
	ld.const.u64 	%rd8893, [ADDRESS_CHECKSUM_BASE_LANES+88];
	st.local.u64 	[%rd3+88], %rd8893;
	ld.const.u64 	%rd8894, [ADDRESS_CHECKSUM_BASE_LANES+96];
	st.local.u64 	[%rd3+96], %rd8894;
	ld.const.u64 	%rd11013, [ADDRESS_CHECKSUM_BASE_LANES+120];
	st.local.u64 	[%rd3+120], %rd11013;
	cvt.u64.u16 	%rd8895, %rs53;
	shl.b64 	%rd8896, %rd8895, 56;
	cvt.u64.u16 	%rd8897, %rs51;
	shl.b64 	%rd8898, %rd8897, 48;
	cvt.u64.u16 	%rd8899, %rs49;
	shl.b64 	%rd8900, %rd8899, 40;
	cvt.u64.u16 	%rd8901, %rs47;
	shl.b64 	%rd8902, %rd8901, 32;
	cvt.u32.u16 	%r2762, %rs45;
	mul.wide.u32 	%rd8903, %r2762, 16777216;
	cvt.u32.u16 	%r2763, %rs43;
	mul.wide.u32 	%rd8904, %r2763, 65536;
	cvt.u32.u16 	%r2764, %rs105;
	mul.wide.u32 	%rd8905, %r2764, 256;
	or.b64  	%rd8906, %rd8904, %rd8905;
	or.b64  	%rd8907, %rd8903, %rd8906;
	or.b64  	%rd8908, %rd8902, %rd8907;
	or.b64  	%rd8909, %rd8900, %rd8908;
	or.b64  	%rd8910, %rd8898, %rd8909;
	or.b64  	%rd8911, %rd8896, %rd8910;
	and.b64  	%rd8912, %rd440, 127;
	xor.b64  	%rd8913, %rd8912, %rd8911;
	xor.b64  	%rd11014, %rd8913, %rd8892;
	cvt.u64.u16 	%rd8914, %rs69;
	shl.b64 	%rd8915, %rd8914, 56;
	cvt.u64.u16 	%rd8916, %rs67;
	shl.b64 	%rd8917, %rd8916, 48;
	cvt.u64.u16 	%rd8918, %rs65;
	shl.b64 	%rd8919, %rd8918, 40;
	cvt.u64.u16 	%rd8920, %rs63;
	shl.b64 	%rd8921, %rd8920, 32;
	cvt.u32.u16 	%r2765, %rs61;
	mul.wide.u32 	%rd8922, %r2765, 16777216;
	cvt.u32.u16 	%r2766, %rs59;
	mul.wide.u32 	%rd8923, %r2766, 65536;
	cvt.u32.u16 	%r2767, %rs57;
	mul.wide.u32 	%rd8924, %r2767, 256;
	or.b64  	%rd8925, %rd8923, %rd8924;
	or.b64  	%rd8926, %rd8922, %rd8925;
	or.b64  	%rd8927, %rd8921, %rd8926;
	or.b64  	%rd8928, %rd8919, %rd8927;
	or.b64  	%rd8929, %rd8917, %rd8928;
	or.b64  	%rd8930, %rd8915, %rd8929;
	cvt.u64.u16 	%rd8931, %rs55;
	xor.b64  	%rd8932, %rd8930, %rd8931;
	xor.b64  	%rd11009, %rd8932, %rd8893;
	cvt.u64.u16 	%rd8933, %rs85;
	shl.b64 	%rd8934, %rd8933, 56;
	cvt.u64.u16 	%rd8935, %rs83;
	shl.b64 	%rd8936, %rd8935, 48;
	cvt.u64.u16 	%rd8937, %rs81;
	shl.b64 	%rd8938, %rd8937, 40;
	cvt.u64.u16 	%rd8939, %rs79;
	shl.b64 	%rd8940, %rd8939, 32;
	cvt.u32.u16 	%r2768, %rs77;
	mul.wide.u32 	%rd8941, %r2768, 16777216;
	cvt.u32.u16 	%r2769, %rs75;
	mul.wide.u32 	%rd8942, %r2769, 65536;
	cvt.u32.u16 	%r2770, %rs73;
	mul.wide.u32 	%rd8943, %r2770, 256;
	or.b64  	%rd8944, %rd8942, %rd8943;
	or.b64  	%rd8945, %rd8941, %rd8944;
	or.b64  	%rd8946, %rd8940, %rd8945;
	or.b64  	%rd8947, %rd8938, %rd8946;
	or.b64  	%rd8948, %rd8936, %rd8947;
	or.b64  	%rd8949, %rd8934, %rd8948;
	cvt.u64.u16 	%rd8950, %rs71;
	xor.b64  	%rd8951, %rd8949, %rd8950;
	xor.b64  	%rd11004, %rd8951, %rd8894;
	cvt.u64.u16 	%rd8952, %rs87;
	ld.const.u64 	%rd8953, [ADDRESS_CHECKSUM_BASE_LANES+104];
	xor.b64  	%rd8954, %rd8953, %rd8952;
	cvt.u64.u16 	%rd8955, %rs101;
	shl.b64 	%rd8956, %rd8955, 56;
	cvt.u64.u16 	%rd8957, %rs99;
	shl.b64 	%rd8958, %rd8957, 48;
	cvt.u64.u16 	%rd8959, %rs97;
	shl.b64 	%rd8960, %rd8959, 40;
	cvt.u64.u16 	%rd8961, %rs95;
	shl.b64 	%rd8962, %rd8961, 32;
	cvt.u32.u16 	%r2771, %rs93;
	mul.wide.u32 	%rd8963, %r2771, 16777216;
	cvt.u32.u16 	%r2772, %rs91;
	mul.wide.u32 	%rd8964, %r2772, 65536;
	cvt.u32.u16 	%r2773, %rs89;
	mul.wide.u32 	%rd8965, %r2773, 256;
	or.b64  	%rd8966, %rd8964, %rd8965;
	or.b64  	%rd8967, %rd8963, %rd8966;
	or.b64  	%rd8968, %rd8962, %rd8967;
	or.b64  	%rd8969, %rd8960, %rd8968;
	or.b64  	%rd8970, %rd8958, %rd8969;
	or.b64  	%rd8971, %rd8956, %rd8970;
	xor.b64  	%rd10999, %rd8954, %rd8971;
	cvt.u64.u16 	%rd8972, %rs103;
	ld.const.u64 	%rd8973, [ADDRESS_CHECKSUM_BASE_LANES+112];
	xor.b64  	%rd10994, %rd8973, %rd8972;
	mov.b32 	%r4896, 0;
	mov.b64 	%rd10992, 0;
	mov.u64 	%rd10993, %rd10992;
	mov.u64 	%rd10997, %rd10992;
	mov.u64 	%rd10998, %rd10992;
	mov.u64 	%rd11002, %rd10992;
	mov.u64 	%rd11003, %rd10992;
	mov.u64 	%rd11007, %rd10992;
	mov.u64 	%rd11010, %rd441;
	mov.u64 	%rd11012, %rd10992;
$L__BB1_160:
	xor.b64  	%rd8974, %rd11015, %rd11016;
	xor.b64  	%rd8975, %rd8974, %rd11014;
	xor.b64  	%rd8976, %rd8975, %rd11013;
	xor.b64  	%rd8977, %rd8976, %rd11012;
	xor.b64  	%rd8978, %rd11010, %rd11011;
	xor.b64  	%rd8979, %rd8978, %rd11009;
	xor.b64  	%rd8980, %rd8979, %rd11008;
	xor.b64  	%rd8981, %rd8980, %rd11007;
	xor.b64  	%rd8982, %rd11005, %rd11006;
	xor.b64  	%rd8983, %rd8982, %rd11004;
	xor.b64  	%rd8984, %rd8983, %rd11003;
	xor.b64  	%rd8985, %rd8984, %rd11002;
	xor.b64  	%rd8986, %rd11000, %rd11001;
	xor.b64  	%rd8987, %rd8986, %rd10999;
	xor.b64  	%rd8988, %rd8987, %rd10998;
	xor.b64  	%rd8989, %rd8988, %rd10997;
	xor.b64  	%rd8990, %rd10995, %rd10996;
	xor.b64  	%rd8991, %rd8990, %rd10994;
	xor.b64  	%rd8992, %rd8991, %rd10993;
	xor.b64  	%rd8993, %rd8992, %rd10992;
	mov.b64 	{%r2774, %r2775}, %rd8981;
	shf.l.wrap.b32 	%r2776, %r2774, %r2775, 1;
	shf.l.wrap.b32 	%r2777, %r2775, %r2774, 1;
	mov.b64 	%rd8994, {%r2777, %r2776};
	xor.b64  	%rd8995, %rd8994, %rd8993;
	xor.b64  	%rd8996, %rd8995, %rd11016;
	st.local.u64 	[%rd3], %rd8996;
	xor.b64  	%rd8997, %rd11015, %rd8995;
	st.local.u64 	[%rd3+40], %rd8997;
	xor.b64  	%rd8998, %rd11014, %rd8995;
	st.local.u64 	[%rd3+80], %rd8998;
	xor.b64  	%rd8999, %rd11013, %rd8995;
	st.local.u64 	[%rd3+120], %rd8999;
	xor.b64  	%rd9000, %rd11012, %rd8995;
	st.local.u64 	[%rd3+160], %rd9000;
	mov.b64 	{%r2778, %r2779}, %rd8985;
	shf.l.wrap.b32 	%r2780, %r2778, %r2779, 1;
	shf.l.wrap.b32 	%r2781, %r2779, %r2778, 1;
	mov.b64 	%rd9001, {%r2781, %r2780};
	xor.b64  	%rd9002, %rd9001, %rd8977;
	xor.b64  	%rd9003, %rd9002, %rd11011;
	st.local.u64 	[%rd3+8], %rd9003;
	xor.b64  	%rd9004, %rd11010, %rd9002;
	st.local.u64 	[%rd3+48], %rd9004;
	xor.b64  	%rd9005, %rd11009, %rd9002;
	st.local.u64 	[%rd3+88], %rd9005;
	xor.b64  	%rd9006, %rd11008, %rd9002;
	st.local.u64 	[%rd3+128], %rd9006;
	xor.b64  	%rd9007, %rd11007, %rd9002;
	st.local.u64 	[%rd3+168], %rd9007;
	mov.b64 	{%r2782, %r2783}, %rd8989;
	shf.l.wrap.b32 	%r2784, %r2782, %r2783, 1;
	shf.l.wrap.b32 	%r2785, %r2783, %r2782, 1;
	mov.b64 	%rd9008, {%r2785, %r2784};
	xor.b64  	%rd9009, %rd9008, %rd8981;
	xor.b64  	%rd9010, %rd9009, %rd11006;
	st.local.u64 	[%rd3+16], %rd9010;
	xor.b64  	%rd9011, %rd11005, %rd9009;
	st.local.u64 	[%rd3+56], %rd9011;
	xor.b64  	%rd9012, %rd11004, %rd9009;
	st.local.u64 	[%rd3+96], %rd9012;
	xor.b64  	%rd9013, %rd11003, %rd9009;
	st.local.u64 	[%rd3+136], %rd9013;
	xor.b64  	%rd9014, %rd11002, %rd9009;
	st.local.u64 	[%rd3+176], %rd9014;
	mov.b64 	{%r2786, %r2787}, %rd8993;
	shf.l.wrap.b32 	%r2788, %r2786, %r2787, 1;
	shf.l.wrap.b32 	%r2789, %r2787, %r2786, 1;
	mov.b64 	%rd9015, {%r2789, %r2788};
	xor.b64  	%rd9016, %rd9015, %rd8985;
	xor.b64  	%rd9017, %rd9016, %rd11001;
	st.local.u64 	[%rd3+24], %rd9017;
	xor.b64  	%rd9018, %rd11000, %rd9016;
	st.local.u64 	[%rd3+64], %rd9018;
	xor.b64  	%rd9019, %rd10999, %rd9016;
	st.local.u64 	[%rd3+104], %rd9019;
	xor.b64  	%rd9020, %rd10998, %rd9016;
	st.local.u64 	[%rd3+144], %rd9020;
	xor.b64  	%rd9021, %rd10997, %rd9016;
	st.local.u64 	[%rd3+184], %rd9021;
	mov.b64 	{%r2790, %r2791}, %rd8977;
	shf.l.wrap.b32 	%r2792, %r2790, %r2791, 1;
	shf.l.wrap.b32 	%r2793, %r2791, %r2790, 1;
	mov.b64 	%rd9022, {%r2793, %r2792};
	xor.b64  	%rd9023, %rd9022, %rd8989;
	xor.b64  	%rd9024, %rd9023, %rd10996;
	st.local.u64 	[%rd3+32], %rd9024;
	xor.b64  	%rd9025, %rd10995, %rd9023;
	st.local.u64 	[%rd3+72], %rd9025;
	xor.b64  	%rd9026, %rd10994, %rd9023;
	st.local.u64 	[%rd3+112], %rd9026;
	xor.b64  	%rd9027, %rd10993, %rd9023;
	st.local.u64 	[%rd3+152], %rd9027;
	xor.b64  	%rd9028, %rd10992, %rd9023;
	st.local.u64 	[%rd3+192], %rd9028;
	ld.const.u32 	%r2794, [KECCAKF_PILN];
	mul.wide.s32 	%rd9029, %r2794, 8;
	add.s64 	%rd9030, %rd3, %rd9029;
	ld.local.u64 	%rd9031, [%rd9030];
	ld.const.u32 	%r2795, [KECCAKF_ROTC];
	neg.s32 	%r2796, %r2795;
	and.b32  	%r2797, %r2796, 63;
	shr.u64 	%rd9032, %rd9003, %r2797;
	and.b32  	%r2798, %r2795, 63;
	shl.b64 	%rd9033, %rd9003, %r2798;
	or.b64  	%rd9034, %rd9033, %rd9032;
	st.local.u64 	[%rd9030], %rd9034;
	ld.const.u32 	%r2799, [KECCAKF_PILN+4];
	mul.wide.s32 	%rd9035, %r2799, 8;
	add.s64 	%rd9036, %rd3, %rd9035;
	ld.local.u64 	%rd9037, [%rd9036];
	ld.const.u32 	%r2800, [KECCAKF_ROTC+4];
	neg.s32 	%r2801, %r2800;
	and.b32  	%r2802, %r2801, 63;
	shr.u64 	%rd9038, %rd9031, %r2802;
	and.b32  	%r2803, %r2800, 63;
	shl.b64 	%rd9039, %rd9031, %r2803;
	or.b64  	%rd9040, %rd9039, %rd9038;
	st.local.u64 	[%rd9036], %rd9040;
	ld.const.u32 	%r2804, [KECCAKF_PILN+8];
	mul.wide.s32 	%rd9041, %r2804, 8;
	add.s64 	%rd9042, %rd3, %rd9041;
	ld.local.u64 	%rd9043, [%rd9042];
	ld.const.u32 	%r2805, [KECCAKF_ROTC+8];
	neg.s32 	%r2806, %r2805;
	and.b32  	%r2807, %r2806, 63;
	shr.u64 	%rd9044, %rd9037, %r2807;
	and.b32  	%r2808, %r2805, 63;
	shl.b64 	%rd9045, %rd9037, %r2808;
	or.b64  	%rd9046, %rd9045, %rd9044;
	st.local.u64 	[%rd9042], %rd9046;
	ld.const.u32 	%r2809, [KECCAKF_PILN+12];
	mul.wide.s32 	%rd9047, %r2809, 8;
	add.s64 	%rd9048, %rd3, %rd9047;
	ld.local.u64 	%rd9049, [%rd9048];
	ld.const.u32 	%r2810, [KECCAKF_ROTC+12];
	neg.s32 	%r2811, %r2810;
	and.b32  	%r2812, %r2811, 63;
	shr.u64 	%rd9050, %rd9043, %r2812;
	and.b32  	%r2813, %r2810, 63;
	shl.b64 	%rd9051, %rd9043, %r2813;
	or.b64  	%rd9052, %rd9051, %rd9050;
	st.local.u64 	[%rd9048], %rd9052;
	ld.const.u32 	%r2814, [KECCAKF_PILN+16];
	mul.wide.s32 	%rd9053, %r2814, 8;
	add.s64 	%rd9054, %rd3, %rd9053;
	ld.local.u64 	%rd9055, [%rd9054];
	ld.const.u32 	%r2815, [KECCAKF_ROTC+16];
	neg.s32 	%r2816, %r2815;
	and.b32  	%r2817, %r2816, 63;
	shr.u64 	%rd9056, %rd9049, %r2817;
	and.b32  	%r2818, %r2815, 63;
	shl.b64 	%rd9057, %rd9049, %r2818;
	or.b64  	%rd9058, %rd9057, %rd9056;
	st.local.u64 	[%rd9054], %rd9058;
	ld.const.u32 	%r2819, [KECCAKF_PILN+20];
	mul.wide.s32 	%rd9059, %r2819, 8;
	add.s64 	%rd9060, %rd3, %rd9059;
	ld.local.u64 	%rd9061, [%rd9060];
	ld.const.u32 	%r2820, [KECCAKF_ROTC+20];
	neg.s32 	%r2821, %r2820;
	and.b32  	%r2822, %r2821, 63;
	shr.u64 	%rd9062, %rd9055, %r2822;
	and.b32  	%r2823, %r2820, 63;
	shl.b64 	%rd9063, %rd9055, %r2823;
	or.b64  	%rd9064, %rd9063, %rd9062;
	st.local.u64 	[%rd9060], %rd9064;
	ld.const.u32 	%r2824, [KECCAKF_PILN+24];
	mul.wide.s32 	%rd9065, %r2824, 8;
	add.s64 	%rd9066, %rd3, %rd9065;
	ld.local.u64 	%rd9067, [%rd9066];
	ld.const.u32 	%r2825, [KECCAKF_ROTC+24];
	neg.s32 	%r2826, %r2825;
	and.b32  	%r2827, %r2826, 63;
	shr.u64 	%rd9068, %rd9061, %r2827;
	and.b32  	%r2828, %r2825, 63;
	shl.b64 	%rd9069, %rd9061, %r2828;
	or.b64  	%rd9070, %rd9069, %rd9068;
	st.local.u64 	[%rd9066], %rd9070;
	ld.const.u32 	%r2829, [KECCAKF_PILN+28];
	mul.wide.s32 	%rd9071, %r2829, 8;
	add.s64 	%rd9072, %rd3, %rd9071;
	ld.local.u64 	%rd9073, [%rd9072];
	ld.const.u32 	%r2830, [KECCAKF_ROTC+28];
	neg.s32 	%r2831, %r2830;
	and.b32  	%r2832, %r2831, 63;
	shr.u64 	%rd9074, %rd9067, %r2832;
	and.b32  	%r2833, %r2830, 63;
	shl.b64 	%rd9075, %rd9067, %r2833;
	or.b64  	%rd9076, %rd9075, %rd9074;
	st.local.u64 	[%rd9072], %rd9076;
	ld.const.u32 	%r2834, [KECCAKF_PILN+32];
	mul.wide.s32 	%rd9077, %r2834, 8;
	add.s64 	%rd9078, %rd3, %rd9077;
	ld.local.u64 	%rd9079, [%rd9078];
	ld.const.u32 	%r2835, [KECCAKF_ROTC+32];
	neg.s32 	%r2836, %r2835;
	and.b32  	%r2837, %r2836, 63;
	shr.u64 	%rd9080, %rd9073, %r2837;
	and.b32  	%r2838, %r2835, 63;
	shl.b64 	%rd9081, %rd9073, %r2838;
	or.b64  	%rd9082, %rd9081, %rd9080;
	st.local.u64 	[%rd9078], %rd9082;
	ld.const.u32 	%r2839, [KECCAKF_PILN+36];
	mul.wide.s32 	%rd9083, %r2839, 8;
	add.s64 	%rd9084, %rd3, %rd9083;
	ld.local.u64 	%rd9085, [%rd9084];
	ld.const.u32 	%r2840, [KECCAKF_ROTC+36];
	neg.s32 	%r2841, %r2840;
	and.b32  	%r2842, %r2841, 63;
	shr.u64 	%rd9086, %rd9079, %r2842;
	and.b32  	%r2843, %r2840, 63;
	shl.b64 	%rd9087, %rd9079, %r2843;
	or.b64  	%rd9088, %rd9087, %rd9086;
	st.local.u64 	[%rd9084], %rd9088;
	ld.const.u32 	%r2844, [KECCAKF_PILN+40];
	mul.wide.s32 	%rd9089, %r2844, 8;
	add.s64 	%rd9090, %rd3, %rd9089;
	ld.local.u64 	%rd9091, [%rd9090];
	ld.const.u32 	%r2845, [KECCAKF_ROTC+40];
	neg.s32 	%r2846, %r2845;
	and.b32  	%r2847, %r2846, 63;
	shr.u64 	%rd9092, %rd9085, %r2847;
	and.b32  	%r2848, %r2845, 63;
	shl.b64 	%rd9093, %rd9085, %r2848;
	or.b64  	%rd9094, %rd9093, %rd9092;
	st.local.u64 	[%rd9090], %rd9094;
	ld.const.u32 	%r2849, [KECCAKF_PILN+44];
	mul.wide.s32 	%rd9095, %r2849, 8;
	add.s64 	%rd9096, %rd3, %rd9095;
	ld.local.u64 	%rd9097, [%rd9096];
	ld.const.u32 	%r2850, [KECCAKF_ROTC+44];
	neg.s32 	%r2851, %r2850;
	and.b32  	%r2852, %r2851, 63;
	shr.u64 	%rd9098, %rd9091, %r2852;
	and.b32  	%r2853, %r2850, 63;
	shl.b64 	%rd9099, %rd9091, %r2853;
	or.b64  	%rd9100, %rd9099, %rd9098;
	st.local.u64 	[%rd9096], %rd9100;
	ld.const.u32 	%r2854, [KECCAKF_PILN+48];
	mul.wide.s32 	%rd9101, %r2854, 8;
	add.s64 	%rd9102, %rd3, %rd9101;
	ld.local.u64 	%rd9103, [%rd9102];
	ld.const.u32 	%r2855, [KECCAKF_ROTC+48];
	neg.s32 	%r2856, %r2855;
	and.b32  	%r2857, %r2856, 63;
	shr.u64 	%rd9104, %rd9097, %r2857;
	and.b32  	%r2858, %r2855, 63;
	shl.b64 	%rd9105, %rd9097, %r2858;
	or.b64  	%rd9106, %rd9105, %rd9104;
	st.local.u64 	[%rd9102], %rd9106;
	ld.const.u32 	%r2859, [KECCAKF_PILN+52];
	mul.wide.s32 	%rd9107, %r2859, 8;
	add.s64 	%rd9108, %rd3, %rd9107;
	ld.local.u64 	%rd9109, [%rd9108];
	ld.const.u32 	%r2860, [KECCAKF_ROTC+52];
	neg.s32 	%r2861, %r2860;
	and.b32  	%r2862, %r2861, 63;
	shr.u64 	%rd9110, %rd9103, %r2862;
	and.b32  	%r2863, %r2860, 63;
	shl.b64 	%rd9111, %rd9103, %r2863;
	or.b64  	%rd9112, %rd9111, %rd9110;
	st.local.u64 	[%rd9108], %rd9112;
	ld.const.u32 	%r2864, [KECCAKF_PILN+56];
	mul.wide.s32 	%rd9113, %r2864, 8;
	add.s64 	%rd9114, %rd3, %rd9113;
	ld.local.u64 	%rd9115, [%rd9114];
	ld.const.u32 	%r2865, [KECCAKF_ROTC+56];
	neg.s32 	%r2866, %r2865;
	and.b32  	%r2867, %r2866, 63;
	shr.u64 	%rd9116, %rd9109, %r2867;
	and.b32  	%r2868, %r2865, 63;
	shl.b64 	%rd9117, %rd9109, %r2868;
	or.b64  	%rd9118, %rd9117, %rd9116;
	st.local.u64 	[%rd9114], %rd9118;
	ld.const.u32 	%r2869, [KECCAKF_PILN+60];
	mul.wide.s32 	%rd9119, %r2869, 8;
	add.s64 	%rd9120, %rd3, %rd9119;
	ld.local.u64 	%rd9121, [%rd9120];
	ld.const.u32 	%r2870, [KECCAKF_ROTC+60];
	neg.s32 	%r2871, %r2870;
	and.b32  	%r2872, %r2871, 63;
	shr.u64 	%rd9122, %rd9115, %r2872;
	and.b32  	%r2873, %r2870, 63;
	shl.b64 	%rd9123, %rd9115, %r2873;
	or.b64  	%rd9124, %rd9123, %rd9122;
	st.local.u64 	[%rd9120], %rd9124;
	ld.const.u32 	%r2874, [KECCAKF_PILN+64];
	mul.wide.s32 	%rd9125, %r2874, 8;
	add.s64 	%rd9126, %rd3, %rd9125;
	ld.local.u64 	%rd9127, [%rd9126];
	ld.const.u32 	%r2875, [KECCAKF_ROTC+64];
	neg.s32 	%r2876, %r2875;
	and.b32  	%r2877, %r2876, 63;
	shr.u64 	%rd9128, %rd9121, %r2877;
	and.b32  	%r2878, %r2875, 63;
	shl.b64 	%rd9129, %rd9121, %r2878;
	or.b64  	%rd9130, %rd9129, %rd9128;
	st.local.u64 	[%rd9126], %rd9130;
	ld.const.u32 	%r2879, [KECCAKF_PILN+68];
	mul.wide.s32 	%rd9131, %r2879, 8;
	add.s64 	%rd9132, %rd3, %rd9131;
	ld.local.u64 	%rd9133, [%rd9132];
	ld.const.u32 	%r2880, [KECCAKF_ROTC+68];
	neg.s32 	%r2881, %r2880;
	and.b32  	%r2882, %r2881, 63;
	shr.u64 	%rd9134, %rd9127, %r2882;
	and.b32  	%r2883, %r2880, 63;
	shl.b64 	%rd9135, %rd9127, %r2883;
	or.b64  	%rd9136, %rd9135, %rd9134;
	st.local.u64 	[%rd9132], %rd9136;
	ld.const.u32 	%r2884, [KECCAKF_PILN+72];
	mul.wide.s32 	%rd9137, %r2884, 8;
	add.s64 	%rd9138, %rd3, %rd9137;
	ld.local.u64 	%rd9139, [%rd9138];
	ld.const.u32 	%r2885, [KECCAKF_ROTC+72];
	neg.s32 	%r2886, %r2885;
	and.b32  	%r2887, %r2886, 63;
	shr.u64 	%rd9140, %rd9133, %r2887;
	and.b32  	%r2888, %r2885, 63;
	shl.b64 	%rd9141, %rd9133, %r2888;
	or.b64  	%rd9142, %rd9141, %rd9140;
	st.local.u64 	[%rd9138], %rd9142;
	ld.const.u32 	%r2889, [KECCAKF_PILN+76];
	mul.wide.s32 	%rd9143, %r2889, 8;
	add.s64 	%rd9144, %rd3, %rd9143;
	ld.local.u64 	%rd9145, [%rd9144];
	ld.const.u32 	%r2890, [KECCAKF_ROTC+76];
	neg.s32 	%r2891, %r2890;
	and.b32  	%r2892, %r2891, 63;
	shr.u64 	%rd9146, %rd9139, %r2892;
	and.b32  	%r2893, %r2890, 63;
	shl.b64 	%rd9147, %rd9139, %r2893;
	or.b64  	%rd9148, %rd9147, %rd9146;
	st.local.u64 	[%rd9144], %rd9148;
	ld.const.u32 	%r2894, [KECCAKF_PILN+80];
	mul.wide.s32 	%rd9149, %r2894, 8;
	add.s64 	%rd9150, %rd3, %rd9149;
	ld.local.u64 	%rd9151, [%rd9150];
	ld.const.u32 	%r2895, [KECCAKF_ROTC+80];
	neg.s32 	%r2896, %r2895;
	and.b32  	%r2897, %r2896, 63;
	shr.u64 	%rd9152, %rd9145, %r2897;
	and.b32  	%r2898, %r2895, 63;
	shl.b64 	%rd9153, %rd9145, %r2898;
	or.b64  	%rd9154, %rd9153, %rd9152;
	st.local.u64 	[%rd9150], %rd9154;
	ld.const.u32 	%r2899, [KECCAKF_PILN+84];
	mul.wide.s32 	%rd9155, %r2899, 8;
	add.s64 	%rd9156, %rd3, %rd9155;
	ld.local.u64 	%rd9157, [%rd9156];
	ld.const.u32 	%r2900, [KECCAKF_ROTC+84];
	neg.s32 	%r2901, %r2900;
	and.b32  	%r2902, %r2901, 63;
	shr.u64 	%rd9158, %rd9151, %r2902;
	and.b32  	%r2903, %r2900, 63;
	shl.b64 	%rd9159, %rd9151, %r2903;
	or.b64  	%rd9160, %rd9159, %rd9158;
	st.local.u64 	[%rd9156], %rd9160;
	ld.const.u32 	%r2904, [KECCAKF_PILN+88];
	mul.wide.s32 	%rd9161, %r2904, 8;
	add.s64 	%rd9162, %rd3, %rd9161;
	ld.local.u64 	%rd9163, [%rd9162];
	ld.const.u32 	%r2905, [KECCAKF_ROTC+88];
	neg.s32 	%r2906, %r2905;
	and.b32  	%r2907, %r2906, 63;
	shr.u64 	%rd9164, %rd9157, %r2907;
	and.b32  	%r2908, %r2905, 63;
	shl.b64 	%rd9165, %rd9157, %r2908;
	or.b64  	%rd9166, %rd9165, %rd9164;
	st.local.u64 	[%rd9162], %rd9166;
	ld.const.u32 	%r2909, [KECCAKF_ROTC+92];
	neg.s32 	%r2910, %r2909;
	and.b32  	%r2911, %r2910, 63;
	shr.u64 	%rd9167, %rd9163, %r2911;
	and.b32  	%r2912, %r2909, 63;
	shl.b64 	%rd9168, %rd9163, %r2912;
	or.b64  	%rd9169, %rd9168, %rd9167;
	ld.const.u32 	%r2913, [KECCAKF_PILN+92];
	mul.wide.s32 	%rd9170, %r2913, 8;
	add.s64 	%rd9171, %rd3, %rd9170;
	st.local.u64 	[%rd9171], %rd9169;
	ld.local.u64 	%rd9172, [%rd3];
	ld.local.u64 	%rd9173, [%rd3+8];
	ld.local.u64 	%rd9174, [%rd3+16];
	ld.local.u64 	%rd9175, [%rd3+24];
	ld.local.u64 	%rd9176, [%rd3+32];
	not.b64 	%rd9177, %rd9173;
	and.b64  	%rd9178, %rd9174, %rd9177;
	not.b64 	%rd9179, %rd9174;
	and.b64  	%rd9180, %rd9175, %rd9179;
	xor.b64  	%rd11011, %rd9180, %rd9173;
	st.local.u64 	[%rd3+8], %rd11011;
	not.b64 	%rd9181, %rd9175;
	and.b64  	%rd9182, %rd9176, %rd9181;
	xor.b64  	%rd11006, %rd9182, %rd9174;
	st.local.u64 	[%rd3+16], %rd11006;
	not.b64 	%rd9183, %rd9176;
	and.b64  	%rd9184, %rd9172, %rd9183;
	xor.b64  	%rd11001, %rd9184, %rd9175;
	st.local.u64 	[%rd3+24], %rd11001;
	not.b64 	%rd9185, %rd9172;
	and.b64  	%rd9186, %rd9173, %rd9185;
	xor.b64  	%rd10996, %rd9176, %rd9186;
	st.local.u64 	[%rd3+32], %rd10996;
	ld.local.u64 	%rd9187, [%rd3+40];
	ld.local.u64 	%rd9188, [%rd3+48];
	ld.local.u64 	%rd9189, [%rd3+56];
	ld.local.u64 	%rd9190, [%rd3+64];
	ld.local.u64 	%rd9191, [%rd3+72];
	not.b64 	%rd9192, %rd9188;
	and.b64  	%rd9193, %rd9189, %rd9192;
	xor.b64  	%rd11015, %rd9193, %rd9187;
	st.local.u64 	[%rd3+40], %rd11015;
	not.b64 	%rd9194, %rd9189;
	and.b64  	%rd9195, %rd9190, %rd9194;
	xor.b64  	%rd11010, %rd9195, %rd9188;
	st.local.u64 	[%rd3+48], %rd11010;
	not.b64 	%rd9196, %rd9190;
	and.b64  	%rd9197, %rd9191, %rd9196;
	xor.b64  	%rd11005, %rd9197, %rd9189;
	st.local.u64 	[%rd3+56], %rd11005;
	not.b64 	%rd9198, %rd9191;
	and.b64  	%rd9199, %rd9187, %rd9198;
	xor.b64  	%rd11000, %rd9199, %rd9190;
	st.local.u64 	[%rd3+64], %rd11000;
	not.b64 	%rd9200, %rd9187;
	and.b64  	%rd9201, %rd9188, %rd9200;
	xor.b64  	%rd10995, %rd9191, %rd9201;
	st.local.u64 	[%rd3+72], %rd10995;
	ld.local.u64 	%rd9202, [%rd3+80];
	ld.local.u64 	%rd9203, [%rd3+88];
	ld.local.u64 	%rd9204, [%rd3+96];
	ld.local.u64 	%rd9205, [%rd3+104];
	ld.local.u64 	%rd9206, [%rd3+112];
	not.b64 	%rd9207, %rd9203;
	and.b64  	%rd9208, %rd9204, %rd9207;
	xor.b64  	%rd11014, %rd9208, %rd9202;
	st.local.u64 	[%rd3+80], %rd11014;
	not.b64 	%rd9209, %rd9204;
	and.b64  	%rd9210, %rd9205, %rd9209;
	xor.b64  	%rd11009, %rd9210, %rd9203;
	st.local.u64 	[%rd3+88], %rd11009;
	not.b64 	%rd9211, %rd9205;
	and.b64  	%rd9212, %rd9206, %rd9211;
	xor.b64  	%rd11004, %rd9212, %rd9204;
	st.local.u64 	[%rd3+96], %rd11004;
	not.b64 	%rd9213, %rd9206;
	and.b64  	%rd9214, %rd9202, %rd9213;
	xor.b64  	%rd10999, %rd9214, %rd9205;
	st.local.u64 	[%rd3+104], %rd10999;
	not.b64 	%rd9215, %rd9202;
	and.b64  	%rd9216, %rd9203, %rd9215;
	xor.b64  	%rd10994, %rd9206, %rd9216;
	st.local.u64 	[%rd3+112], %rd10994;
	ld.local.u64 	%rd9217, [%rd3+120];
	ld.local.u64 	%rd9218, [%rd3+128];
	ld.local.u64 	%rd9219, [%rd3+136];
	ld.local.u64 	%rd9220, [%rd3+144];
	ld.local.u64 	%rd9221, [%rd3+152];
	not.b64 	%rd9222, %rd9218;
	and.b64  	%rd9223, %rd9219, %rd9222;
	xor.b64  	%rd11013, %rd9223, %rd9217;
	st.local.u64 	[%rd3+120], %rd11013;
	not.b64 	%rd9224, %rd9219;
	and.b64  	%rd9225, %rd9220, %rd9224;
	xor.b64  	%rd11008, %rd9225, %rd9218;
	st.local.u64 	[%rd3+128], %rd11008;
	not.b64 	%rd9226, %rd9220;
	and.b64  	%rd9227, %rd9221, %rd9226;
	xor.b64  	%rd11003, %rd9227, %rd9219;
	st.local.u64 	[%rd3+136], %rd11003;
	not.b64 	%rd9228, %rd9221;
	and.b64  	%rd9229, %rd9217, %rd9228;
	xor.b64  	%rd10998, %rd9229, %rd9220;
	st.local.u64 	[%rd3+144], %rd10998;
	not.b64 	%rd9230, %rd9217;
	and.b64  	%rd9231, %rd9218, %rd9230;
	xor.b64  	%rd10993, %rd9221, %rd9231;
	st.local.u64 	[%rd3+152], %rd10993;
	ld.local.u64 	%rd9232, [%rd3+160];
	ld.local.u64 	%rd9233, [%rd3+168];
	ld.local.u64 	%rd9234, [%rd3+176];
	ld.local.u64 	%rd9235, [%rd3+184];
	ld.local.u64 	%rd9236, [%rd3+192];
	not.b64 	%rd9237, %rd9233;
	and.b64  	%rd9238, %rd9234, %rd9237;
	xor.b64  	%rd11012, %rd9238, %rd9232;
	st.local.u64 	[%rd3+160], %rd11012;
	not.b64 	%rd9239, %rd9234;
	and.b64  	%rd9240, %rd9235, %rd9239;
	xor.b64  	%rd11007, %rd9240, %rd9233;
	st.local.u64 	[%rd3+168], %rd11007;
	not.b64 	%rd9241, %rd9235;
	and.b64  	%rd9242, %rd9236, %rd9241;
	xor.b64  	%rd11002, %rd9242, %rd9234;
	st.local.u64 	[%rd3+176], %rd11002;
	not.b64 	%rd9243, %rd9236;
	and.b64  	%rd9244, %rd9232, %rd9243;
	xor.b64  	%rd10997, %rd9244, %rd9235;
	st.local.u64 	[%rd3+184], %rd10997;
	not.b64 	%rd9245, %rd9232;
	and.b64  	%rd9246, %rd9233, %rd9245;
	xor.b64  	%rd10992, %rd9236, %rd9246;
	st.local.u64 	[%rd3+192], %rd10992;
	mul.wide.u32 	%rd9247, %r4896, 8;
	mov.u64 	%rd9248, KECCAKF_RNDC;
	add.s64 	%rd9249, %rd9248, %rd9247;
	ld.const.u64 	%rd9250, [%rd9249];
	xor.b64  	%rd9251, %rd9178, %rd9250;
	xor.b64  	%rd11016, %rd9251, %rd9172;
	st.local.u64 	[%rd3], %rd11016;
	add.s32 	%r56, %r4896, 1;
	setp.lt.u32 	%p183, %r4896, 23;
	mov.u32 	%r4896, %r56;
	@%p183 bra 	$L__BB1_160;
	cvt.u16.u64 	%rs597, %rd11016;
	shr.u64 	%rd9252, %rd11016, 8;
	cvt.u16.u64 	%rs596, %rd9252;
	shr.u64 	%rd9253, %rd11016, 16;
	cvt.u16.u64 	%rs595, %rd9253;
	shr.u64 	%rd9254, %rd11016, 24;
	cvt.u16.u64 	%rs594, %rd9254;
$L__BB1_162:
	ld.param.u64 	%rd10789, [_Z13vanity_kernelPKyS0_S0_S0_PKhS2_iyS0_iyyiPh_param_5];
	cvta.to.global.u64 	%rd9255, %rd10789;
	mul.lo.s32 	%r2914, %r4899, 136;
	cvt.s64.s32 	%rd9256, %r2914;
	add.s64 	%rd9257, %rd9255, %rd9256;
	ld.global.u8 	%rs114, [%rd9257+64];
	and.b16  	%rs386, %rs597, 255;
	setp.lt.u16 	%p184, %rs386, %rs114;
	mov.b16 	%rs598, 1;
	@%p184 bra 	$L__BB1_309;
	and.b16  	%rs388, %rs597, 255;
	setp.gt.u16 	%p185, %rs388, %rs114;
	mov.b16 	%rs598, 1;
	@%p185 bra 	$L__BB1_169;
	ld.param.u64 	%rd10790, [_Z13vanity_kernelPKyS0_S0_S0_PKhS2_iyS0_iyyiPh_param_5];
	cvta.to.global.u64 	%rd9258, %rd10790;
	mul.lo.s32 	%r2915, %r4899, 136;
	cvt.s64.s32 	%rd9259, %r2915;
	add.s64 	%rd9260, %rd9258, %rd9259;
	ld.global.u8 	%rs115, [%rd9260+65];
	and.b16  	%rs390, %rs596, 255;
	setp.lt.u16 	%p186, %rs390, %rs115;
	mov.b16 	%rs598, 1;
	@%p186 bra 	$L__BB1_309;
	and.b16  	%rs392, %rs596, 255;
	setp.gt.u16 	%p187, %rs392, %rs115;
	mov.b16 	%rs598, 1;
	@%p187 bra 	$L__BB1_169;
	ld.param.u64 	%rd10791, [_Z13vanity_kernelPKyS0_S0_S0_PKhS2_iyS0_iyyiPh_param_5];
	cvta.to.global.u64 	%rd9261, %rd10791;
	mul.lo.s32 	%r2916, %r4899, 136;
	cvt.s64.s32 	%rd9262, %r2916;
	add.s64 	%rd9263, %rd9261, %rd9262;
	ld.global.u8 	%rs116, [%rd9263+66];
	and.b16  	%rs394, %rs595, 255;
	setp.lt.u16 	%p188, %rs394, %rs116;
	mov.b16 	%rs598, 1;
	@%p188 bra 	$L__BB1_309;
	and.b16  	%rs396, %rs595, 255;
	setp.gt.u16 	%p189, %rs396, %rs116;
	mov.b16 	%rs598, 1;
	@%p189 bra 	$L__BB1_169;
	ld.param.u64 	%rd10792, [_Z13vanity_kernelPKyS0_S0_S0_PKhS2_iyS0_iyyiPh_param_5];
	cvta.to.global.u64 	%rd9264, %rd10792;
	mul.lo.s32 	%r2917, %r4899, 136;
	cvt.s64.s32 	%rd9265, %r2917;
	add.s64 	%rd9266, %rd9264, %rd9265;
	ld.global.u8 	%rs398, [%rd9266+67];
	and.b16  	%rs399, %rs594, 255;
	setp.lt.u16 	%p190, %rs399, %rs398;
	mov.b16 	%rs598, 1;
	@%p190 bra 	$L__BB1_309;
$L__BB1_169:
	ld.param.u64 	%rd10793, [_Z13vanity_kernelPKyS0_S0_S0_PKhS2_iyS0_iyyiPh_param_5];
	cvta.to.global.u64 	%rd9267, %rd10793;
	mul.lo.s32 	%r2918, %r4899, 136;
	cvt.s64.s32 	%rd9268, %r2918;
	add.s64 	%rd9269, %rd9267, %rd9268;
	ld.global.u8 	%rs122, [%rd9269+68];
	cvt.u16.u64 	%rs400, %rd413;
	and.b16  	%rs401, %rs400, 255;
	setp.gt.u16 	%p192, %rs122, %rs401;
	mov.pred 	%p517, -1;
	@%p192 bra 	$L__BB1_310;
	cvt.u16.u64 	%rs402, %rd413;
	and.b16  	%rs403, %rs402, 255;
	setp.lt.u16 	%p193, %rs122, %rs403;
	@%p193 bra 	$L__BB1_308;
	ld.param.u64 	%rd10794, [_Z13vanity_kernelPKyS0_S0_S0_PKhS2_iyS0_iyyiPh_param_5];
	cvta.to.global.u64 	%rd9270, %rd10794;
	mul.lo.s32 	%r2919, %r4899, 136;
	cvt.s64.s32 	%rd9271, %r2919;
	add.s64 	%rd9272, %rd9270, %rd9271;
	ld.global.u8 	%rs123, [%rd9272+69];
	cvt.u16.u64 	%rs404, %rd413;
	shr.u16 	%rs405, %rs404, 8;
	setp.gt.u16 	%p195, %rs123, %rs405;
	@%p195 bra 	$L__BB1_310;
	cvt.u16.u64 	%rs406, %rd413;
	shr.u16 	%rs407, %rs406, 8;
	setp.lt.u16 	%p196, %rs123, %rs407;
	@%p196 bra 	$L__BB1_308;
	ld.param.u64 	%rd10795, [_Z13vanity_kernelPKyS0_S0_S0_PKhS2_iyS0_iyyiPh_param_5];
	cvta.to.global.u64 	%rd9273, %rd10795;
	mul.lo.s32 	%r2920, %r4899, 136;
	cvt.s64.s32 	%rd9274, %r2920;
	add.s64 	%rd9275, %rd9273, %rd9274;
	ld.global.u8 	%rs124, [%rd9275+70];
	shr.u64 	%rd9276, %rd413, 16;
	cvt.u16.u64 	%rs408, %rd9276;
	and.b16  	%rs409, %rs408, 255;
	setp.gt.u16 	%p198, %rs124, %rs409;
	@%p198 bra 	$L__BB1_310;
	shr.u64 	%rd9277, %rd413, 16;
	cvt.u16.u64 	%rs410, %rd9277;
	and.b16  	%rs411, %rs410, 255;
	setp.lt.u16 	%p199, %rs124, %rs411;
	@%p199 bra 	$L__BB1_308;
	ld.param.u64 	%rd10796, [_Z13vanity_kernelPKyS0_S0_S0_PKhS2_iyS0_iyyiPh_param_5];
	cvta.to.global.u64 	%rd9278, %rd10796;
	mul.lo.s32 	%r2921, %r4899, 136;
	cvt.s64.s32 	%rd9279, %r2921;
	add.s64 	%rd9280, %rd9278, %rd9279;
	ld.global.u8 	%rs125, [%rd9280+71];
	shr.u64 	%rd9281, %rd413, 24;
	cvt.u16.u64 	%rs412, %rd9281;
	and.b16  	%rs413, %rs412, 255;
	setp.gt.u16 	%p201, %rs125, %rs413;
	@%p201 bra 	$L__BB1_310;
	shr.u64 	%rd9282, %rd413, 24;
	cvt.u16.u64 	%rs414, %rd9282;
	and.b16  	%rs415, %rs414, 255;
	setp.lt.u16 	%p202, %rs125, %rs415;
	@%p202 bra 	$L__BB1_308;
	ld.param.u64 	%rd10797, [_Z13vanity_kernelPKyS0_S0_S0_PKhS2_iyS0_iyyiPh_param_5];
	cvta.to.global.u64 	%rd9283, %rd10797;
	mul.lo.s32 	%r2922, %r4899, 136;
	cvt.s64.s32 	%rd9284, %r2922;
	add.s64 	%rd9285, %rd9283, %rd9284;
	ld.global.u8 	%rs126, [%rd9285+72];
	shr.u64 	%rd9286, %rd413, 32;
	cvt.u16.u64 	%rs416, %rd9286;
	and.b16  	%rs417, %rs416, 255;
	setp.gt.u16 	%p204, %rs126, %rs417;
	@%p204 bra 	$L__BB1_310;
	shr.u64 	%rd9287, %rd413, 32;
	cvt.u16.u64 	%rs418, %rd9287;
	and.b16  	%rs419, %rs418, 255;
	setp.lt.u16 	%p205, %rs126, %rs419;
	@%p205 bra 	$L__BB1_308;
	ld.param.u64 	%rd10798, [_Z13vanity_kernelPKyS0_S0_S0_PKhS2_iyS0_iyyiPh_param_5];
	cvta.to.global.u64 	%rd9288, %rd10798;
	mul.lo.s32 	%r2923, %r4899, 136;
	cvt.s64.s32 	%rd9289, %r2923;
	add.s64 	%rd9290, %rd9288, %rd9289;
	ld.global.u8 	%rs127, [%rd9290+73];
	shr.u64 	%rd9291, %rd413, 40;
	cvt.u16.u64 	%rs420, %rd9291;
	and.b16  	%rs421, %rs420, 255;
	setp.gt.u16 	%p207, %rs127, %rs421;
	@%p207 bra 	$L__BB1_310;
	shr.u64 	%rd9292, %rd413, 40;
	cvt.u16.u64 	%rs422, %rd9292;
	and.b16  	%rs423, %rs422, 255;
	setp.lt.u16 	%p208, %rs127, %rs423;
	@%p208 bra 	$L__BB1_308;
	ld.param.u64 	%rd10799, [_Z13vanity_kernelPKyS0_S0_S0_PKhS2_iyS0_iyyiPh_param_5];
	cvta.to.global.u64 	%rd9293, %rd10799;
	mul.lo.s32 	%r2924, %r4899, 136;
	cvt.s64.s32 	%rd9294, %r2924;
	add.s64 	%rd9295, %rd9293, %rd9294;
	ld.global.u8 	%rs128, [%rd9295+74];
	cvt.u16.u64 	%rs424, %rd418;
	and.b16  	%rs425, %rs424, 255;
	setp.gt.u16 	%p210, %rs128, %rs425;
	@%p210 bra 	$L__BB1_310;
	cvt.u16.u64 	%rs426, %rd418;
	and.b16  	%rs427, %rs426, 255;
	setp.lt.u16 	%p211, %rs128, %rs427;
	@%p211 bra 	$L__BB1_308;
	ld.param.u64 	%rd10800, [_Z13vanity_kernelPKyS0_S0_S0_PKhS2_iyS0_iyyiPh_param_5];
	cvta.to.global.u64 	%rd9296, %rd10800;
	mul.lo.s32 	%r2925, %r4899, 136;
	cvt.s64.s32 	%rd9297, %r2925;
	add.s64 	%rd9298, %rd9296, %rd9297;
	ld.global.u8 	%rs129, [%rd9298+75];
	cvt.u16.u64 	%rs428, %rd419;
	setp.gt.u16 	%p213, %rs129, %rs428;
	@%p213 bra 	$L__BB1_310;
	cvt.u16.u64 	%rs429, %rd419;
	setp.lt.u16 	%p214, %rs129, %rs429;
	@%p214 bra 	$L__BB1_308;
	ld.param.u64 	%rd10801, [_Z13vanity_kernelPKyS0_S0_S0_PKhS2_iyS0_iyyiPh_param_5];
	cvta.to.global.u64 	%rd9299, %rd10801;
	mul.lo.s32 	%r2926, %r4899, 136;
	cvt.s64.s32 	%rd9300, %r2926;
	add.s64 	%rd9301, %rd9299, %rd9300;
	ld.global.u8 	%rs130, [%rd9301+76];
	cvt.u16.u64 	%rs430, %rd414;
	and.b16  	%rs431, %rs430, 255;
	setp.gt.u16 	%p216, %rs130, %rs431;
	@%p216 bra 	$L__BB1_310;
	cvt.u16.u64 	%rs432, %rd414;
	and.b16  	%rs433, %rs432, 255;
	setp.lt.u16 	%p217, %rs130, %rs433;
	@%p217 bra 	$L__BB1_308;
	ld.param.u64 	%rd10802, [_Z13vanity_kernelPKyS0_S0_S0_PKhS2_iyS0_iyyiPh_param_5];
	cvta.to.global.u64 	%rd9302, %rd10802;
	mul.lo.s32 	%r2927, %r4899, 136;
	cvt.s64.s32 	%rd9303, %r2927;
	add.s64 	%rd9304, %rd9302, %rd9303;
	ld.global.u8 	%rs131, [%rd9304+77];
	cvt.u16.u64 	%rs434, %rd420;
	and.b16  	%rs435, %rs434, 255;
	setp.gt.u16 	%p219, %rs131, %rs435;
	@%p219 bra 	$L__BB1_310;
	cvt.u16.u64 	%rs436, %rd420;
	and.b16  	%rs437, %rs436, 255;
	setp.lt.u16 	%p220, %rs131, %rs437;
	@%p220 bra 	$L__BB1_308;
	ld.param.u64 	%rd10803, [_Z13vanity_kernelPKyS0_S0_S0_PKhS2_iyS0_iyyiPh_param_5];
	cvta.to.global.u64 	%rd9305, %rd10803;
	mul.lo.s32 	%r2928, %r4899, 136;
	cvt.s64.s32 	%rd9306, %r2928;
	add.s64 	%rd9307, %rd9305, %rd9306;
	ld.global.u8 	%rs132, [%rd9307+78];
	cvt.u16.u64 	%rs438, %rd421;
	and.b16  	%rs439, %rs438, 255;
	setp.gt.u16 	%p222, %rs132, %rs439;
	@%p222 bra 	$L__BB1_310;
	cvt.u16.u64 	%rs440, %rd421;
	and.b16  	%rs441, %rs440, 255;
	setp.lt.u16 	%p223, %rs132, %rs441;
	@%p223 bra 	$L__BB1_308;
	ld.param.u64 	%rd10804, [_Z13vanity_kernelPKyS0_S0_S0_PKhS2_iyS0_iyyiPh_param_5];
	cvta.to.global.u64 	%rd9308, %rd10804;
	mul.lo.s32 	%r2929, %r4899, 136;
	cvt.s64.s32 	%rd9309, %r2929;
	add.s64 	%rd9310, %rd9308, %rd9309;
	ld.global.u8 	%rs133, [%rd9310+79];
	cvt.u16.u64 	%rs442, %rd422;
	and.b16  	%rs443, %rs442, 255;
	setp.gt.u16 	%p225, %rs133, %rs443;
	@%p225 bra 	$L__BB1_310;
	cvt.u16.u64 	%rs444, %rd422;
	and.b16  	%rs445, %rs444, 255;
	setp.lt.u16 	%p226, %rs133, %rs445;
	@%p226 bra 	$L__BB1_308;
	ld.param.u64 	%rd10805, [_Z13vanity_kernelPKyS0_S0_S0_PKhS2_iyS0_iyyiPh_param_5];
	cvta.to.global.u64 	%rd9311, %rd10805;
	mul.lo.s32 	%r2930, %r4899, 136;
	cvt.s64.s32 	%rd9312, %r2930;
	add.s64 	%rd9313, %rd9311, %rd9312;
	ld.global.u8 	%rs134, [%rd9313+80];
	cvt.u16.u64 	%rs446, %rd423;
	and.b16  	%rs447, %rs446, 255;
	setp.gt.u16 	%p228, %rs134, %rs447;
	@%p228 bra 	$L__BB1_310;
	cvt.u16.u64 	%rs448, %rd423;
	and.b16  	%rs449, %rs448, 255;
	setp.lt.u16 	%p229, %rs134, %rs449;
	@%p229 bra 	$L__BB1_308;
	ld.param.u64 	%rd10806, [_Z13vanity_kernelPKyS0_S0_S0_PKhS2_iyS0_iyyiPh_param_5];
	cvta.to.global.u64 	%rd9314, %rd10806;
	mul.lo.s32 	%r2931, %r4899, 136;
	cvt.s64.s32 	%rd9315, %r2931;
	add.s64 	%rd9316, %rd9314, %rd9315;
	ld.global.u8 	%rs135, [%rd9316+81];
	cvt.u16.u64 	%rs450, %rd424;
	and.b16  	%rs451, %rs450, 255;
	setp.gt.u16 	%p231, %rs135, %rs451;
	@%p231 bra 	$L__BB1_310;
	cvt.u16.u64 	%rs452, %rd424;
	and.b16  	%rs453, %rs452, 255;
	setp.lt.u16 	%p232, %rs135, %rs453;
	@%p232 bra 	$L__BB1_308;
	ld.param.u64 	%rd10807, [_Z13vanity_kernelPKyS0_S0_S0_PKhS2_iyS0_iyyiPh_param_5];
	cvta.to.global.u64 	%rd9317, %rd10807;
	mul.lo.s32 	%r2932, %r4899, 136;
	cvt.s64.s32 	%rd9318, %r2932;
	add.s64 	%rd9319, %rd9317, %rd9318;
	ld.global.u8 	%rs136, [%rd9319+82];
	cvt.u16.u64 	%rs454, %rd425;
	and.b16  	%rs455, %rs454, 255;
	setp.gt.u16 	%p234, %rs136, %rs455;
	@%p234 bra 	$L__BB1_310;
	cvt.u16.u64 	%rs456, %rd425;
	and.b16  	%rs457, %rs456, 255;
	setp.lt.u16 	%p235, %rs136, %rs457;
	@%p235 bra 	$L__BB1_308;
	ld.param.u64 	%rd10808, [_Z13vanity_kernelPKyS0_S0_S0_PKhS2_iyS0_iyyiPh_param_5];
	cvta.to.global.u64 	%rd9320, %rd10808;
	mul.lo.s32 	%r2933, %r4899, 136;
	cvt.s64.s32 	%rd9321, %r2933;
	add.s64 	%rd9322, %rd9320, %rd9321;
	ld.global.u8 	%rs137, [%rd9322+83];
	cvt.u16.u64 	%rs458, %rd426;
	setp.gt.u16 	%p237, %rs137, %rs458;
	@%p237 bra 	$L__BB1_310;
	cvt.u16.u64 	%rs459, %rd426;
	setp.lt.u16 	%p238, %rs137, %rs459;
	@%p238 bra 	$L__BB1_308;
	ld.param.u64 	%rd10809, [_Z13vanity_kernelPKyS0_S0_S0_PKhS2_iyS0_iyyiPh_param_5];
	cvta.to.global.u64 	%rd9323, %rd10809;
	mul.lo.s32 	%r2934, %r4899, 136;
	cvt.s64.s32 	%rd9324, %r2934;
	add.s64 	%rd9325, %rd9323, %rd9324;
	ld.global.u8 	%rs138, [%rd9325+84];
	cvt.u16.u64 	%rs460, %rd415;
	and.b16  	%rs461, %rs460, 255;
	setp.gt.u16 	%p240, %rs138, %rs461;
	@%p240 bra 	$L__BB1_310;
	cvt.u16.u64 	%rs462, %rd415;
	and.b16  	%rs463, %rs462, 255;
	setp.lt.u16 	%p241, %rs138, %rs463;
	@%p241 bra 	$L__BB1_308;
	ld.param.u64 	%rd10810, [_Z13vanity_kernelPKyS0_S0_S0_PKhS2_iyS0_iyyiPh_param_5];
	cvta.to.global.u64 	%rd9326, %rd10810;
	mul.lo.s32 	%r2935, %r4899, 136;
	cvt.s64.s32 	%rd9327, %r2935;
	add.s64 	%rd9328, %rd9326, %rd9327;
	ld.global.u8 	%rs139, [%rd9328+85];
	cvt.u16.u64 	%rs464, %rd427;
	and.b16  	%rs465, %rs464, 255;
	setp.gt.u16 	%p243, %rs139, %rs465;
	@%p243 bra 	$L__BB1_310;
	cvt.u16.u64 	%rs466, %rd427;
	and.b16  	%rs467, %rs466, 255;
	setp.lt.u16 	%p244, %rs139, %rs467;
	@%p244 bra 	$L__BB1_308;
	ld.param.u64 	%rd10811, [_Z13vanity_kernelPKyS0_S0_S0_PKhS2_iyS0_iyyiPh_param_5];
	cvta.to.global.u64 	%rd9329, %rd10811;
	mul.lo.s32 	%r2936, %r4899, 136;
	cvt.s64.s32 	%rd9330, %r2936;
	add.s64 	%rd9331, %rd9329, %rd9330;
	ld.global.u8 	%rs140, [%rd9331+86];
	cvt.u16.u64 	%rs468, %rd428;
	and.b16  	%rs469, %rs468, 255;
	setp.gt.u16 	%p246, %rs140, %rs469;
	@%p246 bra 	$L__BB1_310;
	cvt.u16.u64 	%rs470, %rd428;
	and.b16  	%rs471, %rs470, 255;
	setp.lt.u16 	%p247, %rs140, %rs471;
	@%p247 bra 	$L__BB1_308;
	ld.param.u64 	%rd10812, [_Z13vanity_kernelPKyS0_S0_S0_PKhS2_iyS0_iyyiPh_param_5];
	cvta.to.global.u64 	%rd9332, %rd10812;
	mul.lo.s32 	%r2937, %r4899, 136;
	cvt.s64.s32 	%rd9333, %r2937;
	add.s64 	%rd9334, %rd9332, %rd9333;
	ld.global.u8 	%rs141, [%rd9334+87];
	cvt.u16.u64 	%rs472, %rd429;
	and.b16  	%rs473, %rs472, 255;
	setp.gt.u16 	%p249, %rs141, %rs473;
	@%p249 bra 	$L__BB1_310;
	cvt.u16.u64 	%rs474, %rd429;
	and.b16  	%rs475, %rs474, 255;
	setp.lt.u16 	%p250, %rs141, %rs475;
	@%p250 bra 	$L__BB1_308;
	ld.param.u64 	%rd10813, [_Z13vanity_kernelPKyS0_S0_S0_PKhS2_iyS0_iyyiPh_param_5];
	cvta.to.global.u64 	%rd9335, %rd10813;
	mul.lo.s32 	%r2938, %r4899, 136;
	cvt.s64.s32 	%rd9336, %r2938;
	add.s64 	%rd9337, %rd9335, %rd9336;
	ld.global.u8 	%rs142, [%rd9337+88];
	cvt.u16.u64 	%rs476, %rd430;
	and.b16  	%rs477, %rs476, 255;
	setp.gt.u16 	%p252, %rs142, %rs477;
	@%p252 bra 	$L__BB1_310;
	cvt.u16.u64 	%rs478, %rd430;
	and.b16  	%rs479, %rs478, 255;
	setp.lt.u16 	%p253, %rs142, %rs479;
	@%p253 bra 	$L__BB1_308;
	ld.param.u64 	%rd10814, [_Z13vanity_kernelPKyS0_S0_S0_PKhS2_iyS0_iyyiPh_param_5];
	cvta.to.global.u64 	%rd9338, %rd10814;
	mul.lo.s32 	%r2939, %r4899, 136;
	cvt.s64.s32 	%rd9339, %r2939;
	add.s64 	%rd9340, %rd9338, %rd9339;
	ld.global.u8 	%rs143, [%rd9340+89];
	cvt.u16.u64 	%rs480, %rd431;
	and.b16  	%rs481, %rs480, 255;
	setp.gt.u16 	%p255, %rs143, %rs481;
	@%p255 bra 	$L__BB1_310;
	cvt.u16.u64 	%rs482, %rd431;
	and.b16  	%rs483, %rs482, 255;
	setp.lt.u16 	%p256, %rs143, %rs483;
	@%p256 bra 	$L__BB1_308;
	ld.param.u64 	%rd10815, [_Z13vanity_kernelPKyS0_S0_S0_PKhS2_iyS0_iyyiPh_param_5];
	cvta.to.global.u64 	%rd9341, %rd10815;
	mul.lo.s32 	%r2940, %r4899, 136;
	cvt.s64.s32 	%rd9342, %r2940;
	add.s64 	%rd9343, %rd9341, %rd9342;
	ld.global.u8 	%rs144, [%rd9343+90];
	cvt.u16.u64 	%rs484, %rd432;
	and.b16  	%rs485, %rs484, 255;
	setp.gt.u16 	%p258, %rs144, %rs485;
	@%p258 bra 	$L__BB1_310;
	cvt.u16.u64 	%rs486, %rd432;
	and.b16  	%rs487, %rs486, 255;
	setp.lt.u16 	%p259, %rs144, %rs487;
	@%p259 bra 	$L__BB1_308;
	ld.param.u64 	%rd10816, [_Z13vanity_kernelPKyS0_S0_S0_PKhS2_iyS0_iyyiPh_param_5];
	cvta.to.global.u64 	%rd9344, %rd10816;
	mul.lo.s32 	%r2941, %r4899, 136;
	cvt.s64.s32 	%rd9345, %r2941;
	add.s64 	%rd9346, %rd9344, %rd9345;
	ld.global.u8 	%rs145, [%rd9346+91];
	cvt.u16.u64 	%rs488, %rd433;
	setp.gt.u16 	%p261, %rs145, %rs488;
	@%p261 bra 	$L__BB1_310;
	cvt.u16.u64 	%rs489, %rd433;
	setp.lt.u16 	%p262, %rs145, %rs489;
	@%p262 bra 	$L__BB1_308;
	ld.param.u64 	%rd10817, [_Z13vanity_kernelPKyS0_S0_S0_PKhS2_iyS0_iyyiPh_param_5];
	cvta.to.global.u64 	%rd9347, %rd10817;
	mul.lo.s32 	%r2942, %r4899, 136;
	cvt.s64.s32 	%rd9348, %r2942;
	add.s64 	%rd9349, %rd9347, %rd9348;
	ld.global.u8 	%rs146, [%rd9349+92];
	cvt.u16.u64 	%rs490, %rd416;
	and.b16  	%rs491, %rs490, 255;
	setp.gt.u16 	%p264, %rs146, %rs491;
	@%p264 bra 	$L__BB1_310;
	cvt.u16.u64 	%rs492, %rd416;
	and.b16  	%rs493, %rs492, 255;
	setp.lt.u16 	%p265, %rs146, %rs493;
	@%p265 bra 	$L__BB1_308;
	ld.param.u64 	%rd10818, [_Z13vanity_kernelPKyS0_S0_S0_PKhS2_iyS0_iyyiPh_param_5];
	cvta.to.global.u64 	%rd9350, %rd10818;
	mul.lo.s32 	%r2943, %r4899, 136;
	cvt.s64.s32 	%rd9351, %r2943;
	add.s64 	%rd9352, %rd9350, %rd9351;
	ld.global.u8 	%rs147, [%rd9352+93];
	cvt.u16.u64 	%rs494, %rd434;
	and.b16  	%rs495, %rs494, 255;
	setp.gt.u16 	%p267, %rs147, %rs495;
	@%p267 bra 	$L__BB1_310;
	cvt.u16.u64 	%rs496, %rd434;
	and.b16  	%rs497, %rs496, 255;
	setp.lt.u16 	%p268, %rs147, %rs497;
	@%p268 bra 	$L__BB1_308;
	ld.param.u64 	%rd10819, [_Z13vanity_kernelPKyS0_S0_S0_PKhS2_iyS0_iyyiPh_param_5];
	cvta.to.global.u64 	%rd9353, %rd10819;
	mul.lo.s32 	%r2944, %r4899, 136;
	cvt.s64.s32 	%rd9354, %r2944;
	add.s64 	%rd9355, %rd9353, %rd9354;
	ld.global.u8 	%rs148, [%rd9355+94];
	cvt.u16.u64 	%rs498, %rd435;
	and.b16  	%rs499, %rs498, 255;
	setp.gt.u16 	%p270, %rs148, %rs499;
	@%p270 bra 	$L__BB1_310;
	cvt.u16.u64 	%rs500, %rd435;
	and.b16  	%rs501, %rs500, 255;
	setp.lt.u16 	%p271, %rs148, %rs501;
	@%p271 bra 	$L__BB1_308;
	ld.param.u64 	%rd10820, [_Z13vanity_kernelPKyS0_S0_S0_PKhS2_iyS0_iyyiPh_param_5];
	cvta.to.global.u64 	%rd9356, %rd10820;
	mul.lo.s32 	%r2945, %r4899, 136;
	cvt.s64.s32 	%rd9357, %r2945;
	add.s64 	%rd9358, %rd9356, %rd9357;
	ld.global.u8 	%rs149, [%rd9358+95];
	cvt.u16.u64 	%rs502, %rd436;
	and.b16  	%rs503, %rs502, 255;
	setp.gt.u16 	%p273, %rs149, %rs503;
	@%p273 bra 	$L__BB1_310;
	cvt.u16.u64 	%rs504, %rd436;
	and.b16  	%rs505, %rs504, 255;
	setp.lt.u16 	%p274, %rs149, %rs505;
	@%p274 bra 	$L__BB1_308;
	ld.param.u64 	%rd10821, [_Z13vanity_kernelPKyS0_S0_S0_PKhS2_iyS0_iyyiPh_param_5];
	cvta.to.global.u64 	%rd9359, %rd10821;
	mul.lo.s32 	%r2946, %r4899, 136;
	cvt.s64.s32 	%rd9360, %r2946;
	add.s64 	%rd9361, %rd9359, %rd9360;
	ld.global.u8 	%rs150, [%rd9361+96];
	cvt.u16.u64 	%rs506, %rd437;
	and.b16  	%rs507, %rs506, 255;
	setp.gt.u16 	%p276, %rs150, %rs507;
	@%p276 bra 	$L__BB1_310;
	cvt.u16.u64 	%rs508, %rd437;
	and.b16  	%rs509, %rs508, 255;
	setp.lt.u16 	%p277, %rs150, %rs509;
	@%p277 bra 	$L__BB1_308;
	ld.param.u64 	%rd10822, [_Z13vanity_kernelPKyS0_S0_S0_PKhS2_iyS0_iyyiPh_param_5];
	cvta.to.global.u64 	%rd9362, %rd10822;
	mul.lo.s32 	%r2947, %r4899, 136;
	cvt.s64.s32 	%rd9363, %r2947;
	add.s64 	%rd9364, %rd9362, %rd9363;
	ld.global.u8 	%rs151, [%rd9364+97];
	cvt.u16.u64 	%rs510, %rd438;
	and.b16  	%rs511, %rs510, 255;
	setp.gt.u16 	%p279, %rs151, %rs511;
	@%p279 bra 	$L__BB1_310;
	cvt.u16.u64 	%rs512, %rd438;
	and.b16  	%rs513, %rs512, 255;
	setp.lt.u16 	%p280, %rs151, %rs513;
	@%p280 bra 	$L__BB1_308;
	ld.param.u64 	%rd10823, [_Z13vanity_kernelPKyS0_S0_S0_PKhS2_iyS0_iyyiPh_param_5];
	cvta.to.global.u64 	%rd9365, %rd10823;
	mul.lo.s32 	%r2948, %r4899, 136;
	cvt.s64.s32 	%rd9366, %r2948;
	add.s64 	%rd9367, %rd9365, %rd9366;
	ld.global.u8 	%rs152, [%rd9367+98];
	cvt.u16.u64 	%rs514, %rd439;
	and.b16  	%rs515, %rs514, 255;
	setp.gt.u16 	%p282, %rs152, %rs515;
	@%p282 bra 	$L__BB1_310;
	cvt.u16.u64 	%rs516, %rd439;
	and.b16  	%rs517, %rs516, 255;
	setp.lt.u16 	%p283, %rs152, %rs517;
	@%p283 bra 	$L__BB1_308;
	ld.param.u64 	%rd10824, [_Z13vanity_kernelPKyS0_S0_S0_PKhS2_iyS0_iyyiPh_param_5];
	cvta.to.global.u64 	%rd9368, %rd10824;
	mul.lo.s32 	%r2949, %r4899, 136;
	cvt.s64.s32 	%rd9369, %r2949;
	add.s64 	%rd9370, %rd9368, %rd9369;
	ld.global.u8 	%rs153, [%rd9370+99];
	cvt.u16.u64 	%rs518, %rd440;
	and.b16  	%rs519, %rs518, 127;
	setp.lt.u16 	%p285, %rs519, %rs153;
	@%p285 bra 	$L__BB1_310;
	cvt.u16.u64 	%rs520, %rd440;
	and.b16  	%rs521, %rs520, 127;
	setp.gt.u16 	%p286, %rs521, %rs153;
	@%p286 bra 	$L__BB1_308;
	ld.param.u64 	%rd10825, [_Z13vanity_kernelPKyS0_S0_S0_PKhS2_iyS0_iyyiPh_param_5];
	ld.param.u64 	%rd10691, [_Z13vanity_kernelPKyS0_S0_S0_PKhS2_iyS0_iyyiPh_param_4];
	cvta.to.global.u64 	%rd9371, %rd10825;
	mul.lo.s32 	%r2950, %r4899, 136;
	cvt.s64.s32 	%rd9372, %r2950;
	add.s64 	%rd9373, %rd9371, %rd9372;
	ld.global.u8 	%rs216, [%rd9373+100];
	cvta.to.global.u64 	%rd9374, %rd10691;
	ld.global.u8 	%rs217, [%rd9374];
	setp.lt.u16 	%p288, %rs217, %rs216;
	@%p288 bra 	$L__BB1_310;
	setp.gt.u16 	%p289, %rs217, %rs216;
	@%p289 bra 	$L__BB1_308;
	ld.param.u64 	%rd10826, [_Z13vanity_kernelPKyS0_S0_S0_PKhS2_iyS0_iyyiPh_param_5];
	ld.param.u64 	%rd10692, [_Z13vanity_kernelPKyS0_S0_S0_PKhS2_iyS0_iyyiPh_param_4];
	cvta.to.global.u64 	%rd9375, %rd10826;
	mul.lo.s32 	%r2951, %r4899, 136;
	cvt.s64.s32 	%rd9376, %r2951;
	add.s64 	%rd9377, %rd9375, %rd9376;
	ld.global.u8 	%rs154, [%rd9377+101];
	cvta.to.global.u64 	%rd9378, %rd10692;
	ld.global.u8 	%rs155, [%rd9378+1];
	setp.lt.u16 	%p291, %rs155, %rs154;
	@%p291 bra 	$L__BB1_310;
	setp.gt.u16 	%p292, %rs155, %rs154;
	@%p292 bra 	$L__BB1_308;
	ld.param.u64 	%rd10827, [_Z13vanity_kernelPKyS0_S0_S0_PKhS2_iyS0_iyyiPh_param_5];
	ld.param.u64 	%rd10693, [_Z13vanity_kernelPKyS0_S0_S0_PKhS2_iyS0_iyyiPh_param_4];
	cvta.to.global.u64 	%rd9379, %rd10827;
	mul.lo.s32 	%r2952, %r4899, 136;
	cvt.s64.s32 	%rd9380, %r2952;
	add.s64 	%rd9381, %rd9379, %rd9380;
	ld.global.u8 	%rs156, [%rd9381+102];
	cvta.to.global.u64 	%rd9382, %rd10693;
	ld.global.u8 	%rs157, [%rd9382+2];
	setp.lt.u16 	%p294, %rs157, %rs156;
	@%p294 bra 	$L__BB1_310;
	setp.gt.u16 	%p295, %rs157, %rs156;
	@%p295 bra 	$L__BB1_308;
	ld.param.u64 	%rd10828, [_Z13vanity_kernelPKyS0_S0_S0_PKhS2_iyS0_iyyiPh_param_5];
	ld.param.u64 	%rd10694, [_Z13vanity_kernelPKyS0_S0_S0_PKhS2_iyS0_iyyiPh_param_4];
	cvta.to.global.u64 	%rd9383, %rd10828;
	mul.lo.s32 	%r2953, %r4899, 136;
	cvt.s64.s32 	%rd9384, %r2953;
	add.s64 	%rd9385, %rd9383, %rd9384;
	ld.global.u8 	%rs158, [%rd9385+103];
	cvta.to.global.u64 	%rd9386, %rd10694;
	ld.global.u8 	%rs159, [%rd9386+3];
	setp.lt.u16 	%p297, %rs159, %rs158;
	@%p297 bra 	$L__BB1_310;
	setp.gt.u16 	%p298, %rs159, %rs158;
	@%p298 bra 	$L__BB1_308;
	ld.param.u64 	%rd10829, [_Z13vanity_kernelPKyS0_S0_S0_PKhS2_iyS0_iyyiPh_param_5];
	ld.param.u64 	%rd10695, [_Z13vanity_kernelPKyS0_S0_S0_PKhS2_iyS0_iyyiPh_param_4];
	cvta.to.global.u64 	%rd9387, %rd10829;
	mul.lo.s32 	%r2954, %r4899, 136;
	cvt.s64.s32 	%rd9388, %r2954;
	add.s64 	%rd9389, %rd9387, %rd9388;
	ld.global.u8 	%rs160, [%rd9389+104];
	cvta.to.global.u64 	%rd9390, %rd10695;
	ld.global.u8 	%rs161, [%rd9390+4];
	setp.lt.u16 	%p300, %rs161, %rs160;
	@%p300 bra 	$L__BB1_310;
	setp.gt.u16 	%p301, %rs161, %rs160;
	@%p301 bra 	$L__BB1_308;
	ld.param.u64 	%rd10830, [_Z13vanity_kernelPKyS0_S0_S0_PKhS2_iyS0_iyyiPh_param_5];
	ld.param.u64 	%rd10696, [_Z13vanity_kernelPKyS0_S0_S0_PKhS2_iyS0_iyyiPh_param_4];
	cvta.to.global.u64 	%rd9391, %rd10830;
	mul.lo.s32 	%r2955, %r4899, 136;
	cvt.s64.s32 	%rd9392, %r2955;
	add.s64 	%rd9393, %rd9391, %rd9392;
	ld.global.u8 	%rs162, [%rd9393+105];
	cvta.to.global.u64 	%rd9394, %rd10696;
	ld.global.u8 	%rs163, [%rd9394+5];
	setp.lt.u16 	%p303, %rs163, %rs162;
	@%p303 bra 	$L__BB1_310;
	setp.gt.u16 	%p304, %rs163, %rs162;
	@%p304 bra 	$L__BB1_308;
	ld.param.u64 	%rd10831, [_Z13vanity_kernelPKyS0_S0_S0_PKhS2_iyS0_iyyiPh_param_5];
	ld.param.u64 	%rd10697, [_Z13vanity_kernelPKyS0_S0_S0_PKhS2_iyS0_iyyiPh_param_4];
	cvta.to.global.u64 	%rd9395, %rd10831;
	mul.lo.s32 	%r2956, %r4899, 136;
	cvt.s64.s32 	%rd9396, %r2956;
	add.s64 	%rd9397, %rd9395, %rd9396;
	ld.global.u8 	%rs164, [%rd9397+106];
	cvta.to.global.u64 	%rd9398, %rd10697;
	ld.global.u8 	%rs165, [%rd9398+6];
	setp.lt.u16 	%p306, %rs165, %rs164;
	@%p306 bra 	$L__BB1_310;
	setp.gt.u16 	%p307, %rs165, %rs164;
	@%p307 bra 	$L__BB1_308;
	ld.param.u64 	%rd10832, [_Z13vanity_kernelPKyS0_S0_S0_PKhS2_iyS0_iyyiPh_param_5];
	ld.param.u64 	%rd10698, [_Z13vanity_kernelPKyS0_S0_S0_PKhS2_iyS0_iyyiPh_param_4];
	cvta.to.global.u64 	%rd9399, %rd10832;
	mul.lo.s32 	%r2957, %r4899, 136;
	cvt.s64.s32 	%rd9400, %r2957;
	add.s64 	%rd9401, %rd9399, %rd9400;
	ld.global.u8 	%rs166, [%rd9401+107];
	cvta.to.global.u64 	%rd9402, %rd10698;
	ld.global.u8 	%rs167, [%rd9402+7];
	setp.lt.u16 	%p309, %rs167, %rs166;
	@%p309 bra 	$L__BB1_310;
	setp.gt.u16 	%p310, %rs167, %rs166;
	@%p310 bra 	$L__BB1_308;
	ld.param.u64 	%rd10833, [_Z13vanity_kernelPKyS0_S0_S0_PKhS2_iyS0_iyyiPh_param_5];
	ld.param.u64 	%rd10699, [_Z13vanity_kernelPKyS0_S0_S0_PKhS2_iyS0_iyyiPh_param_4];
	cvta.to.global.u64 	%rd9403, %rd10833;
	mul.lo.s32 	%r2958, %r4899, 136;
	cvt.s64.s32 	%rd9404, %r2958;
	add.s64 	%rd9405, %rd9403, %rd9404;
	ld.global.u8 	%rs168, [%rd9405+108];
	cvta.to.global.u64 	%rd9406, %rd10699;
	ld.global.u8 	%rs169, [%rd9406+8];
	setp.lt.u16 	%p312, %rs169, %rs168;
	@%p312 bra 	$L__BB1_310;
	setp.gt.u16 	%p313, %rs169, %rs168;
	@%p313 bra 	$L__BB1_308;
	ld.param.u64 	%rd10834, [_Z13vanity_kernelPKyS0_S0_S0_PKhS2_iyS0_iyyiPh_param_5];
	ld.param.u64 	%rd10700, [_Z13vanity_kernelPKyS0_S0_S0_PKhS2_iyS0_iyyiPh_param_4];
	cvta.to.global.u64 	%rd9407, %rd10834;
	mul.lo.s32 	%r2959, %r4899, 136;
	cvt.s64.s32 	%rd9408, %r2959;
	add.s64 	%rd9409, %rd9407, %rd9408;
	ld.global.u8 	%rs170, [%rd9409+109];
	cvta.to.global.u64 	%rd9410, %rd10700;
	ld.global.u8 	%rs171, [%rd9410+9];
	setp.lt.u16 	%p315, %rs171, %rs170;
	@%p315 bra 	$L__BB1_310;
	setp.gt.u16 	%p316, %rs171, %rs170;
	@%p316 bra 	$L__BB1_308;
	ld.param.u64 	%rd10835, [_Z13vanity_kernelPKyS0_S0_S0_PKhS2_iyS0_iyyiPh_param_5];
	ld.param.u64 	%rd10701, [_Z13vanity_kernelPKyS0_S0_S0_PKhS2_iyS0_iyyiPh_param_4];
	cvta.to.global.u64 	%rd9411, %rd10835;
	mul.lo.s32 	%r2960, %r4899, 136;
	cvt.s64.s32 	%rd9412, %r2960;
	add.s64 	%rd9413, %rd9411, %rd9412;
	ld.global.u8 	%rs172, [%rd9413+110];
	cvta.to.global.u64 	%rd9414, %rd10701;
	ld.global.u8 	%rs173, [%rd9414+10];
	setp.lt.u16 	%p318, %rs173, %rs172;
	@%p318 bra 	$L__BB1_310;
	setp.gt.u16 	%p319, %rs173, %rs172;
	@%p319 bra 	$L__BB1_308;
	ld.param.u64 	%rd10836, [_Z13vanity_kernelPKyS0_S0_S0_PKhS2_iyS0_iyyiPh_param_5];
	ld.param.u64 	%rd10702, [_Z13vanity_kernelPKyS0_S0_S0_PKhS2_iyS0_iyyiPh_param_4];
	cvta.to.global.u64 	%rd9415, %rd10836;
	mul.lo.s32 	%r2961, %r4899, 136;
	cvt.s64.s32 	%rd9416, %r2961;
	add.s64 	%rd9417, %rd9415, %rd9416;
	ld.global.u8 	%rs174, [%rd9417+111];
	cvta.to.global.u64 	%rd9418, %rd10702;
	ld.global.u8 	%rs175, [%rd9418+11];
	setp.lt.u16 	%p321, %rs175, %rs174;
	@%p321 bra 	$L__BB1_310;
	setp.gt.u16 	%p322, %rs175, %rs174;
	@%p322 bra 	$L__BB1_308;
	ld.param.u64 	%rd10837, [_Z13vanity_kernelPKyS0_S0_S0_PKhS2_iyS0_iyyiPh_param_5];
	ld.param.u64 	%rd10703, [_Z13vanity_kernelPKyS0_S0_S0_PKhS2_iyS0_iyyiPh_param_4];
	cvta.to.global.u64 	%rd9419, %rd10837;
	mul.lo.s32 	%r2962, %r4899, 136;
	cvt.s64.s32 	%rd9420, %r2962;
	add.s64 	%rd9421, %rd9419, %rd9420;
	ld.global.u8 	%rs176, [%rd9421+112];
	cvta.to.global.u64 	%rd9422, %rd10703;
	ld.global.u8 	%rs177, [%rd9422+12];
	setp.lt.u16 	%p324, %rs177, %rs176;
	@%p324 bra 	$L__BB1_310;
	setp.gt.u16 	%p325, %rs177, %rs176;
	@%p325 bra 	$L__BB1_308;
	ld.param.u64 	%rd10838, [_Z13vanity_kernelPKyS0_S0_S0_PKhS2_iyS0_iyyiPh_param_5];
	ld.param.u64 	%rd10704, [_Z13vanity_kernelPKyS0_S0_S0_PKhS2_iyS0_iyyiPh_param_4];
	cvta.to.global.u64 	%rd9423, %rd10838;
	mul.lo.s32 	%r2963, %r4899, 136;
	cvt.s64.s32 	%rd9424, %r2963;
	add.s64 	%rd9425, %rd9423, %rd9424;
	ld.global.u8 	%rs178, [%rd9425+113];
	cvta.to.global.u64 	%rd9426, %rd10704;
	ld.global.u8 	%rs179, [%rd9426+13];
	setp.lt.u16 	%p327, %rs179, %rs178;
	@%p327 bra 	$L__BB1_310;
	setp.gt.u16 	%p328, %rs179, %rs178;
	@%p328 bra 	$L__BB1_308;
	ld.param.u64 	%rd10839, [_Z13vanity_kernelPKyS0_S0_S0_PKhS2_iyS0_iyyiPh_param_5];
	ld.param.u64 	%rd10705, [_Z13vanity_kernelPKyS0_S0_S0_PKhS2_iyS0_iyyiPh_param_4];
	cvta.to.global.u64 	%rd9427, %rd10839;
	mul.lo.s32 	%r2964, %r4899, 136;
	cvt.s64.s32 	%rd9428, %r2964;
	add.s64 	%rd9429, %rd9427, %rd9428;
	ld.global.u8 	%rs180, [%rd9429+114];
	cvta.to.global.u64 	%rd9430, %rd10705;
	ld.global.u8 	%rs181, [%rd9430+14];
	setp.lt.u16 	%p330, %rs181, %rs180;
	@%p330 bra 	$L__BB1_310;
	setp.gt.u16 	%p331, %rs181, %rs180;
	@%p331 bra 	$L__BB1_308;
	ld.param.u64 	%rd10840, [_Z13vanity_kernelPKyS0_S0_S0_PKhS2_iyS0_iyyiPh_param_5];
	ld.param.u64 	%rd10706, [_Z13vanity_kernelPKyS0_S0_S0_PKhS2_iyS0_iyyiPh_param_4];
	cvta.to.global.u64 	%rd9431, %rd10840;
	mul.lo.s32 	%r2965, %r4899, 136;
	cvt.s64.s32 	%rd9432, %r2965;
	add.s64 	%rd9433, %rd9431, %rd9432;
	ld.global.u8 	%rs182, [%rd9433+115];
	cvta.to.global.u64 	%rd9434, %rd10706;
	ld.global.u8 	%rs183, [%rd9434+15];
	setp.lt.u16 	%p333, %rs183, %rs182;
	@%p333 bra 	$L__BB1_310;
	setp.gt.u16 	%p334, %rs183, %rs182;
	@%p334 bra 	$L__BB1_308;
	ld.param.u64 	%rd10841, [_Z13vanity_kernelPKyS0_S0_S0_PKhS2_iyS0_iyyiPh_param_5];
	ld.param.u64 	%rd10707, [_Z13vanity_kernelPKyS0_S0_S0_PKhS2_iyS0_iyyiPh_param_4];
	cvta.to.global.u64 	%rd9435, %rd10841;
	mul.lo.s32 	%r2966, %r4899, 136;
	cvt.s64.s32 	%rd9436, %r2966;
	add.s64 	%rd9437, %rd9435, %rd9436;
	ld.global.u8 	%rs184, [%rd9437+116];
	cvta.to.global.u64 	%rd9438, %rd10707;
	ld.global.u8 	%rs185, [%rd9438+16];
	setp.lt.u16 	%p336, %rs185, %rs184;
	@%p336 bra 	$L__BB1_310;
	setp.gt.u16 	%p337, %rs185, %rs184;
	@%p337 bra 	$L__BB1_308;
	ld.param.u64 	%rd10842, [_Z13vanity_kernelPKyS0_S0_S0_PKhS2_iyS0_iyyiPh_param_5];
	ld.param.u64 	%rd10708, [_Z13vanity_kernelPKyS0_S0_S0_PKhS2_iyS0_iyyiPh_param_4];
	cvta.to.global.u64 	%rd9439, %rd10842;
	mul.lo.s32 	%r2967, %r4899, 136;
	cvt.s64.s32 	%rd9440, %r2967;
	add.s64 	%rd9441, %rd9439, %rd9440;
	ld.global.u8 	%rs186, [%rd9441+117];
	cvta.to.global.u64 	%rd9442, %rd10708;
	ld.global.u8 	%rs187, [%rd9442+17];
	setp.lt.u16 	%p339, %rs187, %rs186;
	@%p339 bra 	$L__BB1_310;
	setp.gt.u16 	%p340, %rs187, %rs186;
	@%p340 bra 	$L__BB1_308;
	ld.param.u64 	%rd10843, [_Z13vanity_kernelPKyS0_S0_S0_PKhS2_iyS0_iyyiPh_param_5];
	ld.param.u64 	%rd10709, [_Z13vanity_kernelPKyS0_S0_S0_PKhS2_iyS0_iyyiPh_param_4];
	cvta.to.global.u64 	%rd9443, %rd10843;
	mul.lo.s32 	%r2968, %r4899, 136;
	cvt.s64.s32 	%rd9444, %r2968;
	add.s64 	%rd9445, %rd9443, %rd9444;
	ld.global.u8 	%rs188, [%rd9445+118];
	cvta.to.global.u64 	%rd9446, %rd10709;
	ld.global.u8 	%rs189, [%rd9446+18];
	setp.lt.u16 	%p342, %rs189, %rs188;
	@%p342 bra 	$L__BB1_310;
	setp.gt.u16 	%p343, %rs189, %rs188;
	@%p343 bra 	$L__BB1_308;
	ld.param.u64 	%rd10844, [_Z13vanity_kernelPKyS0_S0_S0_PKhS2_iyS0_iyyiPh_param_5];
	ld.param.u64 	%rd10710, [_Z13vanity_kernelPKyS0_S0_S0_PKhS2_iyS0_iyyiPh_param_4];
	cvta.to.global.u64 	%rd9447, %rd10844;
	mul.lo.s32 	%r2969, %r4899, 136;
	cvt.s64.s32 	%rd9448, %r2969;
	add.s64 	%rd9449, %rd9447, %rd9448;
	ld.global.u8 	%rs190, [%rd9449+119];
	cvta.to.global.u64 	%rd9450, %rd10710;
	ld.global.u8 	%rs191, [%rd9450+19];
	setp.lt.u16 	%p345, %rs191, %rs190;
	@%p345 bra 	$L__BB1_310;
	setp.gt.u16 	%p346, %rs191, %rs190;
	@%p346 bra 	$L__BB1_308;
	ld.param.u64 	%rd10845, [_Z13vanity_kernelPKyS0_S0_S0_PKhS2_iyS0_iyyiPh_param_5];
	ld.param.u64 	%rd10711, [_Z13vanity_kernelPKyS0_S0_S0_PKhS2_iyS0_iyyiPh_param_4];
	cvta.to.global.u64 	%rd9451, %rd10845;
	mul.lo.s32 	%r2970, %r4899, 136;
	cvt.s64.s32 	%rd9452, %r2970;
	add.s64 	%rd9453, %rd9451, %rd9452;
	ld.global.u8 	%rs192, [%rd9453+120];
	cvta.to.global.u64 	%rd9454, %rd10711;
	ld.global.u8 	%rs193, [%rd9454+20];
	setp.lt.u16 	%p348, %rs193, %rs192;
	@%p348 bra 	$L__BB1_310;
	setp.gt.u16 	%p349, %rs193, %rs192;
	@%p349 bra 	$L__BB1_308;
	ld.param.u64 	%rd10846, [_Z13vanity_kernelPKyS0_S0_S0_PKhS2_iyS0_iyyiPh_param_5];
	ld.param.u64 	%rd10712, [_Z13vanity_kernelPKyS0_S0_S0_PKhS2_iyS0_iyyiPh_param_4];
	cvta.to.global.u64 	%rd9455, %rd10846;
	mul.lo.s32 	%r2971, %r4899, 136;
	cvt.s64.s32 	%rd9456, %r2971;
	add.s64 	%rd9457, %rd9455, %rd9456;
	ld.global.u8 	%rs194, [%rd9457+121];
	cvta.to.global.u64 	%rd9458, %rd10712;
	ld.global.u8 	%rs195, [%rd9458+21];
	setp.lt.u16 	%p351, %rs195, %rs194;
	@%p351 bra 	$L__BB1_310;
	setp.gt.u16 	%p352, %rs195, %rs194;
	@%p352 bra 	$L__BB1_308;
	ld.param.u64 	%rd10847, [_Z13vanity_kernelPKyS0_S0_S0_PKhS2_iyS0_iyyiPh_param_5];
	ld.param.u64 	%rd10713, [_Z13vanity_kernelPKyS0_S0_S0_PKhS2_iyS0_iyyiPh_param_4];
	cvta.to.global.u64 	%rd9459, %rd10847;
	mul.lo.s32 	%r2972, %r4899, 136;
	cvt.s64.s32 	%rd9460, %r2972;
	add.s64 	%rd9461, %rd9459, %rd9460;
	ld.global.u8 	%rs196, [%rd9461+122];
	cvta.to.global.u64 	%rd9462, %rd10713;
	ld.global.u8 	%rs197, [%rd9462+22];
	setp.lt.u16 	%p354, %rs197, %rs196;
	@%p354 bra 	$L__BB1_310;
	setp.gt.u16 	%p355, %rs197, %rs196;
	@%p355 bra 	$L__BB1_308;
	ld.param.u64 	%rd10848, [_Z13vanity_kernelPKyS0_S0_S0_PKhS2_iyS0_iyyiPh_param_5];
	ld.param.u64 	%rd10714, [_Z13vanity_kernelPKyS0_S0_S0_PKhS2_iyS0_iyyiPh_param_4];
	cvta.to.global.u64 	%rd9463, %rd10848;
	mul.lo.s32 	%r2973, %r4899, 136;
	cvt.s64.s32 	%rd9464, %r2973;
	add.s64 	%rd9465, %rd9463, %rd9464;
	ld.global.u8 	%rs198, [%rd9465+123];
	cvta.to.global.u64 	%rd9466, %rd10714;
	ld.global.u8 	%rs199, [%rd9466+23];
	setp.lt.u16 	%p357, %rs199, %rs198;
	@%p357 bra 	$L__BB1_310;
	setp.gt.u16 	%p358, %rs199, %rs198;
	@%p358 bra 	$L__BB1_308;
	ld.param.u64 	%rd10849, [_Z13vanity_kernelPKyS0_S0_S0_PKhS2_iyS0_iyyiPh_param_5];
	ld.param.u64 	%rd10715, [_Z13vanity_kernelPKyS0_S0_S0_PKhS2_iyS0_iyyiPh_param_4];
	cvta.to.global.u64 	%rd9467, %rd10849;
	mul.lo.s32 	%r2974, %r4899, 136;
	cvt.s64.s32 	%rd9468, %r2974;
	add.s64 	%rd9469, %rd9467, %rd9468;
	ld.global.u8 	%rs200, [%rd9469+124];
	cvta.to.global.u64 	%rd9470, %rd10715;
	ld.global.u8 	%rs201, [%rd9470+24];
	setp.lt.u16 	%p360, %rs201, %rs200;
	@%p360 bra 	$L__BB1_310;
	setp.gt.u16 	%p361, %rs201, %rs200;
	@%p361 bra 	$L__BB1_308;
	ld.param.u64 	%rd10850, [_Z13vanity_kernelPKyS0_S0_S0_PKhS2_iyS0_iyyiPh_param_5];
	ld.param.u64 	%rd10716, [_Z13vanity_kernelPKyS0_S0_S0_PKhS2_iyS0_iyyiPh_param_4];
	cvta.to.global.u64 	%rd9471, %rd10850;
	mul.lo.s32 	%r2975, %r4899, 136;
	cvt.s64.s32 	%rd9472, %r2975;
	add.s64 	%rd9473, %rd9471, %rd9472;
	ld.global.u8 	%rs202, [%rd9473+125];
	cvta.to.global.u64 	%rd9474, %rd10716;
	ld.global.u8 	%rs203, [%rd9474+25];
	setp.lt.u16 	%p363, %rs203, %rs202;
	@%p363 bra 	$L__BB1_310;
	setp.gt.u16 	%p364, %rs203, %rs202;
	@%p364 bra 	$L__BB1_308;
	ld.param.u64 	%rd10851, [_Z13vanity_kernelPKyS0_S0_S0_PKhS2_iyS0_iyyiPh_param_5];
	ld.param.u64 	%rd10717, [_Z13vanity_kernelPKyS0_S0_S0_PKhS2_iyS0_iyyiPh_param_4];
	cvta.to.global.u64 	%rd9475, %rd10851;
	mul.lo.s32 	%r2976, %r4899, 136;
	cvt.s64.s32 	%rd9476, %r2976;
	add.s64 	%rd9477, %rd9475, %rd9476;
	ld.global.u8 	%rs204, [%rd9477+126];
	cvta.to.global.u64 	%rd9478, %rd10717;
	ld.global.u8 	%rs205, [%rd9478+26];
	setp.lt.u16 	%p366, %rs205, %rs204;
	@%p366 bra 	$L__BB1_310;
	setp.gt.u16 	%p367, %rs205, %rs204;
	@%p367 bra 	$L__BB1_308;
	ld.param.u64 	%rd10852, [_Z13vanity_kernelPKyS0_S0_S0_PKhS2_iyS0_iyyiPh_param_5];
	ld.param.u64 	%rd10718, [_Z13vanity_kernelPKyS0_S0_S0_PKhS2_iyS0_iyyiPh_param_4];
	cvta.to.global.u64 	%rd9479, %rd10852;
	mul.lo.s32 	%r2977, %r4899, 136;
	cvt.s64.s32 	%rd9480, %r2977;
	add.s64 	%rd9481, %rd9479, %rd9480;
	ld.global.u8 	%rs206, [%rd9481+127];
	cvta.to.global.u64 	%rd9482, %rd10718;
	ld.global.u8 	%rs207, [%rd9482+27];
	setp.lt.u16 	%p369, %rs207, %rs206;
	@%p369 bra 	$L__BB1_310;
	setp.gt.u16 	%p370, %rs207, %rs206;
	@%p370 bra 	$L__BB1_308;
	ld.param.u64 	%rd10853, [_Z13vanity_kernelPKyS0_S0_S0_PKhS2_iyS0_iyyiPh_param_5];
	ld.param.u64 	%rd10719, [_Z13vanity_kernelPKyS0_S0_S0_PKhS2_iyS0_iyyiPh_param_4];
	cvta.to.global.u64 	%rd9483, %rd10853;
	mul.lo.s32 	%r2978, %r4899, 136;
	cvt.s64.s32 	%rd9484, %r2978;
	add.s64 	%rd9485, %rd9483, %rd9484;
	ld.global.u8 	%rs208, [%rd9485+128];
	cvta.to.global.u64 	%rd9486, %rd10719;
	ld.global.u8 	%rs209, [%rd9486+28];
	setp.lt.u16 	%p372, %rs209, %rs208;
	@%p372 bra 	$L__BB1_310;
	setp.gt.u16 	%p373, %rs209, %rs208;
	@%p373 bra 	$L__BB1_308;
	ld.param.u64 	%rd10854, [_Z13vanity_kernelPKyS0_S0_S0_PKhS2_iyS0_iyyiPh_param_5];
	ld.param.u64 	%rd10720, [_Z13vanity_kernelPKyS0_S0_S0_PKhS2_iyS0_iyyiPh_param_4];
	cvta.to.global.u64 	%rd9487, %rd10854;
	mul.lo.s32 	%r2979, %r4899, 136;
	cvt.s64.s32 	%rd9488, %r2979;
	add.s64 	%rd9489, %rd9487, %rd9488;
	ld.global.u8 	%rs210, [%rd9489+129];
	cvta.to.global.u64 	%rd9490, %rd10720;
	ld.global.u8 	%rs211, [%rd9490+29];
	setp.lt.u16 	%p375, %rs211, %rs210;
	@%p375 bra 	$L__BB1_310;
	setp.gt.u16 	%p376, %rs211, %rs210;
	@%p376 bra 	$L__BB1_308;
	ld.param.u64 	%rd10855, [_Z13vanity_kernelPKyS0_S0_S0_PKhS2_iyS0_iyyiPh_param_5];
	ld.param.u64 	%rd10721, [_Z13vanity_kernelPKyS0_S0_S0_PKhS2_iyS0_iyyiPh_param_4];
	cvta.to.global.u64 	%rd9491, %rd10855;
	mul.lo.s32 	%r2980, %r4899, 136;
	cvt.s64.s32 	%rd9492, %r2980;
	add.s64 	%rd9493, %rd9491, %rd9492;
	ld.global.u8 	%rs212, [%rd9493+130];
	cvta.to.global.u64 	%rd9494, %rd10721;
	ld.global.u8 	%rs213, [%rd9494+30];
	setp.lt.u16 	%p378, %rs213, %rs212;
	@%p378 bra 	$L__BB1_310;
	setp.gt.u16 	%p379, %rs213, %rs212;
	@%p379 bra 	$L__BB1_308;
	ld.param.u64 	%rd10856, [_Z13vanity_kernelPKyS0_S0_S0_PKhS2_iyS0_iyyiPh_param_5];
	ld.param.u64 	%rd10722, [_Z13vanity_kernelPKyS0_S0_S0_PKhS2_iyS0_iyyiPh_param_4];
	cvta.to.global.u64 	%rd9495, %rd10856;
	mul.lo.s32 	%r2981, %r4899, 136;
	cvt.s64.s32 	%rd9496, %r2981;
	add.s64 	%rd9497, %rd9495, %rd9496;
	ld.global.u8 	%rs214, [%rd9497+131];
	cvta.to.global.u64 	%rd9498, %rd10722;
	ld.global.u8 	%rs215, [%rd9498+31];
	setp.lt.u16 	%p381, %rs215, %rs214;
	@%p381 bra 	$L__BB1_310;
	setp.gt.u16 	%p382, %rs215, %rs214;
	@%p382 bra 	$L__BB1_308;
	and.b16  	%rs522, %rs598, 255;
	setp.eq.s16 	%p383, %rs522, 0;
	@%p383 bra 	$L__BB1_298;
	bra.uni 	$L__BB1_301;
$L__BB1_298:
	shl.b64 	%rd9500, %rd432, 56;
	shl.b64 	%rd9501, %rd431, 48;
	and.b64  	%rd9502, %rd9501, 71776119061217280;
	shl.b64 	%rd9503, %rd430, 40;
	and.b64  	%rd9504, %rd9503, 280375465082880;
	shl.b64 	%rd9505, %rd429, 32;
	and.b64  	%rd9506, %rd9505, 1095216660480;
	shl.b64 	%rd9507, %rd428, 24;
	and.b64  	%rd9508, %rd9507, 4278190080;
	shl.b64 	%rd9509, %rd427, 16;
	and.b64  	%rd9510, %rd9509, 16711680;
	shl.b64 	%rd9511, %rd415, 8;
	and.b64  	%rd9512, %rd9511, 65280;
	or.b64  	%rd9513, %rd9510, %rd9512;
	or.b64  	%rd9514, %rd9508, %rd9513;
	or.b64  	%rd9515, %rd9506, %rd9514;
	or.b64  	%rd9516, %rd9504, %rd9515;
	or.b64  	%rd9517, %rd9502, %rd9516;
	or.b64  	%rd9518, %rd9500, %rd9517;
	xor.b64  	%rd9519, %rd426, %rd9518;
	ld.const.u64 	%rd9520, [ADDRESS_CHECKSUM_BASE_LANES+64];
	xor.b64  	%rd11025, %rd9519, %rd9520;
	shl.b64 	%rd9521, %rd439, 56;
	shl.b64 	%rd9522, %rd438, 48;
	and.b64  	%rd9523, %rd9522, 71776119061217280;
	shl.b64 	%rd9524, %rd437, 40;
	and.b64  	%rd9525, %rd9524, 280375465082880;
	shl.b64 	%rd9526, %rd436, 32;
	and.b64  	%rd9527, %rd9526, 1095216660480;
	shl.b64 	%rd9528, %rd435, 24;
	and.b64  	%rd9529, %rd9528, 4278190080;
	shl.b64 	%rd9530, %rd417, 8;
	and.b64  	%rd9531, %rd9530, 16711680;
	shl.b64 	%rd9532, %rd416, 8;
	and.b64  	%rd9533, %rd9532, 65280;
	or.b64  	%rd9534, %rd9531, %rd9533;
	or.b64  	%rd9535, %rd9529, %rd9534;
	or.b64  	%rd9536, %rd9527, %rd9535;
	or.b64  	%rd9537, %rd9525, %rd9536;
	or.b64  	%rd9538, %rd9523, %rd9537;
	or.b64  	%rd9539, %rd9521, %rd9538;
	ld.const.u64 	%rd9540, [ADDRESS_CHECKSUM_BASE_LANES+72];
	xor.b64  	%rd9541, %rd9539, %rd9540;
	xor.b64  	%rd11020, %rd9541, %rd433;
	shl.b64 	%rd9542, %rd425, 56;
	shl.b64 	%rd9543, %rd424, 48;
	and.b64  	%rd9544, %rd9543, 71776119061217280;
	shl.b64 	%rd9545, %rd423, 40;
	and.b64  	%rd9546, %rd9545, 280375465082880;
	shl.b64 	%rd9547, %rd422, 32;
	and.b64  	%rd9548, %rd9547, 1095216660480;
	shl.b64 	%rd9549, %rd421, 24;
	and.b64  	%rd9550, %rd9549, 4278190080;
	shl.b64 	%rd9551, %rd420, 16;
	and.b64  	%rd9552, %rd9551, 16711680;
	shl.b64 	%rd9553, %rd414, 8;
	and.b64  	%rd9554, %rd9553, 65280;
	or.b64  	%rd9555, %rd9552, %rd9554;
	or.b64  	%rd9556, %rd9550, %rd9555;
	or.b64  	%rd9557, %rd9548, %rd9556;
	or.b64  	%rd9558, %rd9546, %rd9557;
	or.b64  	%rd9559, %rd9544, %rd9558;
	or.b64  	%rd9560, %rd9542, %rd9559;
	xor.b64  	%rd9561, %rd419, %rd9560;
	ld.const.u64 	%rd9562, [ADDRESS_CHECKSUM_BASE_LANES+56];
	xor.b64  	%rd11030, %rd9561, %rd9562;
	ld.const.u64 	%rd11033, [ADDRESS_CHECKSUM_BASE_LANES+128];
	ld.const.u64 	%rd11041, [ADDRESS_CHECKSUM_BASE_LANES];
	st.local.u64 	[%rd2], %rd11041;
	ld.const.u64 	%rd11036, [ADDRESS_CHECKSUM_BASE_LANES+8];
	st.local.u64 	[%rd2+8], %rd11036;
	ld.const.u64 	%rd11031, [ADDRESS_CHECKSUM_BASE_LANES+16];
	st.local.u64 	[%rd2+16], %rd11031;
	ld.const.u64 	%rd11026, [ADDRESS_CHECKSUM_BASE_LANES+24];
	st.local.u64 	[%rd2+24], %rd11026;
	ld.const.u64 	%rd11021, [ADDRESS_CHECKSUM_BASE_LANES+32];
	st.local.u64 	[%rd2+32], %rd11021;
	ld.const.u64 	%rd11040, [ADDRESS_CHECKSUM_BASE_LANES+40];
	st.local.u64 	[%rd2+40], %rd11040;
	ld.const.u64 	%rd9563, [ADDRESS_CHECKSUM_BASE_LANES+48];
	st.local.u64 	[%rd2+48], %rd9563;
	st.local.u64 	[%rd2+56], %rd9562;
	st.local.u64 	[%rd2+64], %rd9520;
	ld.const.u64 	%rd9564, [ADDRESS_CHECKSUM_BASE_LANES+80];
	st.local.u64 	[%rd2+80], %rd9564;
	ld.const.u64 	%rd9565, [ADDRESS_CHECKSUM_BASE_LANES+88];
	st.local.u64 	[%rd2+88], %rd9565;
	ld.const.u64 	%rd9566, [ADDRESS_CHECKSUM_BASE_LANES+96];
	st.local.u64 	[%rd2+96], %rd9566;
	ld.const.u64 	%rd11038, [ADDRESS_CHECKSUM_BASE_LANES+120];
	st.local.u64 	[%rd2+120], %rd11038;
	cvt.u64.u16 	%rd9567, %rs165;
	shl.b64 	%rd9568, %rd9567, 56;
	cvt.u64.u16 	%rd9569, %rs163;
	shl.b64 	%rd9570, %rd9569, 48;
	cvt.u64.u16 	%rd9571, %rs161;
	shl.b64 	%rd9572, %rd9571, 40;
	cvt.u64.u16 	%rd9573, %rs159;
	shl.b64 	%rd9574, %rd9573, 32;
	cvt.u32.u16 	%r2983, %rs157;
	mul.wide.u32 	%rd9575, %r2983, 16777216;
	cvt.u32.u16 	%r2984, %rs155;
	mul.wide.u32 	%rd9576, %r2984, 65536;
	cvt.u32.u16 	%r2985, %rs217;
	mul.wide.u32 	%rd9577, %r2985, 256;
	or.b64  	%rd9578, %rd9576, %rd9577;
	or.b64  	%rd9579, %rd9575, %rd9578;
	or.b64  	%rd9580, %rd9574, %rd9579;
	or.b64  	%rd9581, %rd9572, %rd9580;
	or.b64  	%rd9582, %rd9570, %rd9581;
	or.b64  	%rd9583, %rd9568, %rd9582;
	and.b64  	%rd9584, %rd440, 127;
	xor.b64  	%rd9585, %rd9584, %rd9583;
	xor.b64  	%rd11039, %rd9585, %rd9564;
	cvt.u64.u16 	%rd9586, %rs181;
	shl.b64 	%rd9587, %rd9586, 56;
	cvt.u64.u16 	%rd9588, %rs179;
	shl.b64 	%rd9589, %rd9588, 48;
	cvt.u64.u16 	%rd9590, %rs177;
	shl.b64 	%rd9591, %rd9590, 40;
	cvt.u64.u16 	%rd9592, %rs175;
	shl.b64 	%rd9593, %rd9592, 32;
	cvt.u32.u16 	%r2986, %rs173;
	mul.wide.u32 	%rd9594, %r2986, 16777216;
	cvt.u32.u16 	%r2987, %rs171;
	mul.wide.u32 	%rd9595, %r2987, 65536;
	cvt.u32.u16 	%r2988, %rs169;
	mul.wide.u32 	%rd9596, %r2988, 256;
	or.b64  	%rd9597, %rd9595, %rd9596;
	or.b64  	%rd9598, %rd9594, %rd9597;
	or.b64  	%rd9599, %rd9593, %rd9598;
	or.b64  	%rd9600, %rd9591, %rd9599;
	or.b64  	%rd9601, %rd9589, %rd9600;
	or.b64  	%rd9602, %rd9587, %rd9601;
	cvt.u64.u16 	%rd9603, %rs167;
	xor.b64  	%rd9604, %rd9602, %rd9603;
	xor.b64  	%rd11034, %rd9604, %rd9565;
	cvt.u64.u16 	%rd9605, %rs197;
	shl.b64 	%rd9606, %rd9605, 56;
	cvt.u64.u16 	%rd9607, %rs195;
	shl.b64 	%rd9608, %rd9607, 48;
	cvt.u64.u16 	%rd9609, %rs193;
	shl.b64 	%rd9610, %rd9609, 40;
	cvt.u64.u16 	%rd9611, %rs191;
	shl.b64 	%rd9612, %rd9611, 32;
	cvt.u32.u16 	%r2989, %rs189;
	mul.wide.u32 	%rd9613, %r2989, 16777216;
	cvt.u32.u16 	%r2990, %rs187;
	mul.wide.u32 	%rd9614, %r2990, 65536;
	cvt.u32.u16 	%r2991, %rs185;
	mul.wide.u32 	%rd9615, %r2991, 256;
	or.b64  	%rd9616, %rd9614, %rd9615;
	or.b64  	%rd9617, %rd9613, %rd9616;
	or.b64  	%rd9618, %rd9612, %rd9617;
	or.b64  	%rd9619, %rd9610, %rd9618;
	or.b64  	%rd9620, %rd9608, %rd9619;
	or.b64  	%rd9621, %rd9606, %rd9620;
	cvt.u64.u16 	%rd9622, %rs183;
	xor.b64  	%rd9623, %rd9621, %rd9622;
	xor.b64  	%rd11029, %rd9623, %rd9566;
	cvt.u64.u16 	%rd9624, %rs199;
	ld.const.u64 	%rd9625, [ADDRESS_CHECKSUM_BASE_LANES+104];
	xor.b64  	%rd9626, %rd9625, %rd9624;
	cvt.u64.u16 	%rd9627, %rs213;
	shl.b64 	%rd9628, %rd9627, 56;
	cvt.u64.u16 	%rd9629, %rs211;
	shl.b64 	%rd9630, %rd9629, 48;
	cvt.u64.u16 	%rd9631, %rs209;
	shl.b64 	%rd9632, %rd9631, 40;
	cvt.u64.u16 	%rd9633, %rs207;
	shl.b64 	%rd9634, %rd9633, 32;
	cvt.u32.u16 	%r2992, %rs205;
	mul.wide.u32 	%rd9635, %r2992, 16777216;
	cvt.u32.u16 	%r2993, %rs203;
	mul.wide.u32 	%rd9636, %r2993, 65536;
	cvt.u32.u16 	%r2994, %rs201;
	mul.wide.u32 	%rd9637, %r2994, 256;
	or.b64  	%rd9638, %rd9636, %rd9637;
	or.b64  	%rd9639, %rd9635, %rd9638;
	or.b64  	%rd9640, %rd9634, %rd9639;
	or.b64  	%rd9641, %rd9632, %rd9640;
	or.b64  	%rd9642, %rd9630, %rd9641;
	or.b64  	%rd9643, %rd9628, %rd9642;
	xor.b64  	%rd11024, %rd9626, %rd9643;
	cvt.u64.u16 	%rd9644, %rs215;
	ld.const.u64 	%rd9645, [ADDRESS_CHECKSUM_BASE_LANES+112];
	xor.b64  	%rd11019, %rd9645, %rd9644;
	mov.b32 	%r4897, 0;
	mov.b64 	%rd11017, 0;
	mov.u64 	%rd11018, %rd11017;
	mov.u64 	%rd11022, %rd11017;
	mov.u64 	%rd11023, %rd11017;
	mov.u64 	%rd11027, %rd11017;
	mov.u64 	%rd11028, %rd11017;
	mov.u64 	%rd11032, %rd11017;
	mov.u64 	%rd11035, %rd441;
	mov.u64 	%rd11037, %rd11017;
$L__BB1_299:
	xor.b64  	%rd9646, %rd11040, %rd11041;
	xor.b64  	%rd9647, %rd9646, %rd11039;
	xor.b64  	%rd9648, %rd9647, %rd11038;
	xor.b64  	%rd9649, %rd9648, %rd11037;
	xor.b64  	%rd9650, %rd11035, %rd11036;
	xor.b64  	%rd9651, %rd9650, %rd11034;
	xor.b64  	%rd9652, %rd9651, %rd11033;
	xor.b64  	%rd9653, %rd9652, %rd11032;
	xor.b64  	%rd9654, %rd11030, %rd11031;
	xor.b64  	%rd9655, %rd9654, %rd11029;
	xor.b64  	%rd9656, %rd9655, %rd11028;
	xor.b64  	%rd9657, %rd9656, %rd11027;
	xor.b64  	%rd9658, %rd11025, %rd11026;
	xor.b64  	%rd9659, %rd9658, %rd11024;
	xor.b64  	%rd9660, %rd9659, %rd11023;
	xor.b64  	%rd9661, %rd9660, %rd11022;
	xor.b64  	%rd9662, %rd11020, %rd11021;
	xor.b64  	%rd9663, %rd9662, %rd11019;
	xor.b64  	%rd9664, %rd9663, %rd11018;
	xor.b64  	%rd9665, %rd9664, %rd11017;
	mov.b64 	{%r2995, %r2996}, %rd9653;
	shf.l.wrap.b32 	%r2997, %r2995, %r2996, 1;
	shf.l.wrap.b32 	%r2998, %r2996, %r2995, 1;
	mov.b64 	%rd9666, {%r2998, %r2997};
	xor.b64  	%rd9667, %rd9666, %rd9665;
	xor.b64  	%rd9668, %rd9667, %rd11041;
	st.local.u64 	[%rd2], %rd9668;
	xor.b64  	%rd9669, %rd11040, %rd9667;
	st.local.u64 	[%rd2+40], %rd9669;
	xor.b64  	%rd9670, %rd11039, %rd9667;
	st.local.u64 	[%rd2+80], %rd9670;
	xor.b64  	%rd9671, %rd11038, %rd9667;
	st.local.u64 	[%rd2+120], %rd9671;
	xor.b64  	%rd9672, %rd11037, %rd9667;
	st.local.u64 	[%rd2+160], %rd9672;
	mov.b64 	{%r2999, %r3000}, %rd9657;
	shf.l.wrap.b32 	%r3001, %r2999, %r3000, 1;
	shf.l.wrap.b32 	%r3002, %r3000, %r2999, 1;
	mov.b64 	%rd9673, {%r3002, %r3001};
	xor.b64  	%rd9674, %rd9673, %rd9649;
	xor.b64  	%rd9675, %rd9674, %rd11036;
	st.local.u64 	[%rd2+8], %rd9675;
	xor.b64  	%rd9676, %rd11035, %rd9674;
	st.local.u64 	[%rd2+48], %rd9676;
	xor.b64  	%rd9677, %rd11034, %rd9674;
	st.local.u64 	[%rd2+88], %rd9677;
	xor.b64  	%rd9678, %rd11033, %rd9674;
	st.local.u64 	[%rd2+128], %rd9678;
	xor.b64  	%rd9679, %rd11032, %rd9674;
	st.local.u64 	[%rd2+168], %rd9679;
	mov.b64 	{%r3003, %r3004}, %rd9661;
	shf.l.wrap.b32 	%r3005, %r3003, %r3004, 1;
	shf.l.wrap.b32 	%r3006, %r3004, %r3003, 1;
	mov.b64 	%rd9680, {%r3006, %r3005};
	xor.b64  	%rd9681, %rd9680, %rd9653;
	xor.b64  	%rd9682, %rd9681, %rd11031;
	st.local.u64 	[%rd2+16], %rd9682;
	xor.b64  	%rd9683, %rd11030, %rd9681;
	st.local.u64 	[%rd2+56], %rd9683;
	xor.b64  	%rd9684, %rd11029, %rd9681;
	st.local.u64 	[%rd2+96], %rd9684;
	xor.b64  	%rd9685, %rd11028, %rd9681;
	st.local.u64 	[%rd2+136], %rd9685;
	xor.b64  	%rd9686, %rd11027, %rd9681;
	st.local.u64 	[%rd2+176], %rd9686;
	mov.b64 	{%r3007, %r3008}, %rd9665;
	shf.l.wrap.b32 	%r3009, %r3007, %r3008, 1;
	shf.l.wrap.b32 	%r3010, %r3008, %r3007, 1;
	mov.b64 	%rd9687, {%r3010, %r3009};
	xor.b64  	%rd9688, %rd9687, %rd9657;
	xor.b64  	%rd9689, %rd9688, %rd11026;
	st.local.u64 	[%rd2+24], %rd9689;
	xor.b64  	%rd9690, %rd11025, %rd9688;
	st.local.u64 	[%rd2+64], %rd9690;
	xor.b64  	%rd9691, %rd11024, %rd9688;
	st.local.u64 	[%rd2+104], %rd9691;
	xor.b64  	%rd9692, %rd11023, %rd9688;
	st.local.u64 	[%rd2+144], %rd9692;
	xor.b64  	%rd9693, %rd11022, %rd9688;
	st.local.u64 	[%rd2+184], %rd9693;
	mov.b64 	{%r3011, %r3012}, %rd9649;
	shf.l.wrap.b32 	%r3013, %r3011, %r3012, 1;
	shf.l.wrap.b32 	%r3014, %r3012, %r3011, 1;
	mov.b64 	%rd9694, {%r3014, %r3013};
	xor.b64  	%rd9695, %rd9694, %rd9661;
	xor.b64  	%rd9696, %rd9695, %rd11021;
	st.local.u64 	[%rd2+32], %rd9696;
	xor.b64  	%rd9697, %rd11020, %rd9695;
	st.local.u64 	[%rd2+72], %rd9697;
	xor.b64  	%rd9698, %rd11019, %rd9695;
	st.local.u64 	[%rd2+112], %rd9698;
	xor.b64  	%rd9699, %rd11018, %rd9695;
	st.local.u64 	[%rd2+152], %rd9699;
	xor.b64  	%rd9700, %rd11017, %rd9695;
	st.local.u64 	[%rd2+192], %rd9700;
	ld.const.u32 	%r3015, [KECCAKF_PILN];
	mul.wide.s32 	%rd9701, %r3015, 8;
	add.s64 	%rd9702, %rd2, %rd9701;
	ld.local.u64 	%rd9703, [%rd9702];
	ld.const.u32 	%r3016, [KECCAKF_ROTC];
	neg.s32 	%r3017, %r3016;
	and.b32  	%r3018, %r3017, 63;
	shr.u64 	%rd9704, %rd9675, %r3018;
	and.b32  	%r3019, %r3016, 63;
	shl.b64 	%rd9705, %rd9675, %r3019;
	or.b64  	%rd9706, %rd9705, %rd9704;
	st.local.u64 	[%rd9702], %rd9706;
	ld.const.u32 	%r3020, [KECCAKF_PILN+4];
	mul.wide.s32 	%rd9707, %r3020, 8;
	add.s64 	%rd9708, %rd2, %rd9707;
	ld.local.u64 	%rd9709, [%rd9708];
	ld.const.u32 	%r3021, [KECCAKF_ROTC+4];
	neg.s32 	%r3022, %r3021;
	and.b32  	%r3023, %r3022, 63;
	shr.u64 	%rd9710, %rd9703, %r3023;
	and.b32  	%r3024, %r3021, 63;
	shl.b64 	%rd9711, %rd9703, %r3024;
	or.b64  	%rd9712, %rd9711, %rd9710;
	st.local.u64 	[%rd9708], %rd9712;
	ld.const.u32 	%r3025, [KECCAKF_PILN+8];
	mul.wide.s32 	%rd9713, %r3025, 8;
	add.s64 	%rd9714, %rd2, %rd9713;
	ld.local.u64 	%rd9715, [%rd9714];
	ld.const.u32 	%r3026, [KECCAKF_ROTC+8];
	neg.s32 	%r3027, %r3026;
	and.b32  	%r3028, %r3027, 63;
	shr.u64 	%rd9716, %rd9709, %r3028;
	and.b32  	%r3029, %r3026, 63;
	shl.b64 	%rd9717, %rd9709, %r3029;
	or.b64  	%rd9718, %rd9717, %rd9716;
	st.local.u64 	[%rd9714], %rd9718;
	ld.const.u32 	%r3030, [KECCAKF_PILN+12];
	mul.wide.s32 	%rd9719, %r3030, 8;
	add.s64 	%rd9720, %rd2, %rd9719;
	ld.local.u64 	%rd9721, [%rd9720];
	ld.const.u32 	%r3031, [KECCAKF_ROTC+12];
	neg.s32 	%r3032, %r3031;
	and.b32  	%r3033, %r3032, 63;
	shr.u64 	%rd9722, %rd9715, %r3033;
	and.b32  	%r3034, %r3031, 63;
	shl.b64 	%rd9723, %rd9715, %r3034;
	or.b64  	%rd9724, %rd9723, %rd9722;
	st.local.u64 	[%rd9720], %rd9724;
	ld.const.u32 	%r3035, [KECCAKF_PILN+16];
	mul.wide.s32 	%rd9725, %r3035, 8;
	add.s64 	%rd9726, %rd2, %rd9725;
	ld.local.u64 	%rd9727, [%rd9726];
	ld.const.u32 	%r3036, [KECCAKF_ROTC+16];
	neg.s32 	%r3037, %r3036;
	and.b32  	%r3038, %r3037, 63;
	shr.u64 	%rd9728, %rd9721, %r3038;
	and.b32  	%r3039, %r3036, 63;
	shl.b64 	%rd9729, %rd9721, %r3039;
	or.b64  	%rd9730, %rd9729, %rd9728;
	st.local.u64 	[%rd9726], %rd9730;
	ld.const.u32 	%r3040, [KECCAKF_PILN+20];
	mul.wide.s32 	%rd9731, %r3040, 8;
	add.s64 	%rd9732, %rd2, %rd9731;
	ld.local.u64 	%rd9733, [%rd9732];
	ld.const.u32 	%r3041, [KECCAKF_ROTC+20];
	neg.s32 	%r3042, %r3041;
	and.b32  	%r3043, %r3042, 63;
	shr.u64 	%rd9734, %rd9727, %r3043;
	and.b32  	%r3044, %r3041, 63;
	shl.b64 	%rd9735, %rd9727, %r3044;
	or.b64  	%rd9736, %rd9735, %rd9734;
	st.local.u64 	[%rd9732], %rd9736;
	ld.const.u32 	%r3045, [KECCAKF_PILN+24];
	mul.wide.s32 	%rd9737, %r3045, 8;
	add.s64 	%rd9738, %rd2, %rd9737;
	ld.local.u64 	%rd9739, [%rd9738];
	ld.const.u32 	%r3046, [KECCAKF_ROTC+24];
	neg.s32 	%r3047, %r3046;
	and.b32  	%r3048, %r3047, 63;
	shr.u64 	%rd9740, %rd9733, %r3048;
	and.b32  	%r3049, %r3046, 63;
	shl.b64 	%rd9741, %rd9733, %r3049;
	or.b64  	%rd9742, %rd9741, %rd9740;
	st.local.u64 	[%rd9738], %rd9742;
	ld.const.u32 	%r3050, [KECCAKF_PILN+28];
	mul.wide.s32 	%rd9743, %r3050, 8;
	add.s64 	%rd9744, %rd2, %rd9743;
	ld.local.u64 	%rd9745, [%rd9744];
	ld.const.u32 	%r3051, [KECCAKF_ROTC+28];
	neg.s32 	%r3052, %r3051;
	and.b32  	%r3053, %r3052, 63;
	shr.u64 	%rd9746, %rd9739, %r3053;
	and.b32  	%r3054, %r3051, 63;
	shl.b64 	%rd9747, %rd9739, %r3054;
	or.b64  	%rd9748, %rd9747, %rd9746;
	st.local.u64 	[%rd9744], %rd9748;
	ld.const.u32 	%r3055, [KECCAKF_PILN+32];
	mul.wide.s32 	%rd9749, %r3055, 8;
	add.s64 	%rd9750, %rd2, %rd9749;
	ld.local.u64 	%rd9751, [%rd9750];
	ld.const.u32 	%r3056, [KECCAKF_ROTC+32];
	neg.s32 	%r3057, %r3056;
	and.b32  	%r3058, %r3057, 63;
	shr.u64 	%rd9752, %rd9745, %r3058;
	and.b32  	%r3059, %r3056, 63;
	shl.b64 	%rd9753, %rd9745, %r3059;
	or.b64  	%rd9754, %rd9753, %rd9752;
	st.local.u64 	[%rd9750], %rd9754;
	ld.const.u32 	%r3060, [KECCAKF_PILN+36];
	mul.wide.s32 	%rd9755, %r3060, 8;
	add.s64 	%rd9756, %rd2, %rd9755;
	ld.local.u64 	%rd9757, [%rd9756];
	ld.const.u32 	%r3061, [KECCAKF_ROTC+36];
	neg.s32 	%r3062, %r3061;
	and.b32  	%r3063, %r3062, 63;
	shr.u64 	%rd9758, %rd9751, %r3063;
	and.b32  	%r3064, %r3061, 63;
	shl.b64 	%rd9759, %rd9751, %r3064;
	or.b64  	%rd9760, %rd9759, %rd9758;
	st.local.u64 	[%rd9756], %rd9760;
	ld.const.u32 	%r3065, [KECCAKF_PILN+40];
	mul.wide.s32 	%rd9761, %r3065, 8;
	add.s64 	%rd9762, %rd2, %rd9761;
	ld.local.u64 	%rd9763, [%rd9762];
	ld.const.u32 	%r3066, [KECCAKF_ROTC+40];
	neg.s32 	%r3067, %r3066;
	and.b32  	%r3068, %r3067, 63;
	shr.u64 	%rd9764, %rd9757, %r3068;
	and.b32  	%r3069, %r3066, 63;
	shl.b64 	%rd9765, %rd9757, %r3069;
	or.b64  	%rd9766, %rd9765, %rd9764;
	st.local.u64 	[%rd9762], %rd9766;
	ld.const.u32 	%r3070, [KECCAKF_PILN+44];
	mul.wide.s32 	%rd9767, %r3070, 8;
	add.s64 	%rd9768, %rd2, %rd9767;
	ld.local.u64 	%rd9769, [%rd9768];
	ld.const.u32 	%r3071, [KECCAKF_ROTC+44];
	neg.s32 	%r3072, %r3071;
	and.b32  	%r3073, %r3072, 63;
	shr.u64 	%rd9770, %rd9763, %r3073;
	and.b32  	%r3074, %r3071, 63;
	shl.b64 	%rd9771, %rd9763, %r3074;
	or.b64  	%rd9772, %rd9771, %rd9770;
	st.local.u64 	[%rd9768], %rd9772;
	ld.const.u32 	%r3075, [KECCAKF_PILN+48];
	mul.wide.s32 	%rd9773, %r3075, 8;
	add.s64 	%rd9774, %rd2, %rd9773;
	ld.local.u64 	%rd9775, [%rd9774];
	ld.const.u32 	%r3076, [KECCAKF_ROTC+48];
	neg.s32 	%r3077, %r3076;
	and.b32  	%r3078, %r3077, 63;
	shr.u64 	%rd9776, %rd9769, %r3078;
	and.b32  	%r3079, %r3076, 63;
	shl.b64 	%rd9777, %rd9769, %r3079;
	or.b64  	%rd9778, %rd9777, %rd9776;
	st.local.u64 	[%rd9774], %rd9778;
	ld.const.u32 	%r3080, [KECCAKF_PILN+52];
	mul.wide.s32 	%rd9779, %r3080, 8;
	add.s64 	%rd9780, %rd2, %rd9779;
	ld.local.u64 	%rd9781, [%rd9780];
	ld.const.u32 	%r3081, [KECCAKF_ROTC+52];
	neg.s32 	%r3082, %r3081;
	and.b32  	%r3083, %r3082, 63;
	shr.u64 	%rd9782, %rd9775, %r3083;
	and.b32  	%r3084, %r3081, 63;
	shl.b64 	%rd9783, %rd9775, %r3084;
	or.b64  	%rd9784, %rd9783, %rd9782;
	st.local.u64 	[%rd9780], %rd9784;
	ld.const.u32 	%r3085, [KECCAKF_PILN+56];
	mul.wide.s32 	%rd9785, %r3085, 8;
	add.s64 	%rd9786, %rd2, %rd9785;
	ld.local.u64 	%rd9787, [%rd9786];
	ld.const.u32 	%r3086, [KECCAKF_ROTC+56];
	neg.s32 	%r3087, %r3086;
	and.b32  	%r3088, %r3087, 63;
	shr.u64 	%rd9788, %rd9781, %r3088;
	and.b32  	%r3089, %r3086, 63;
	shl.b64 	%rd9789, %rd9781, %r3089;
	or.b64  	%rd9790, %rd9789, %rd9788;
	st.local.u64 	[%rd9786], %rd9790;
	ld.const.u32 	%r3090, [KECCAKF_PILN+60];
	mul.wide.s32 	%rd9791, %r3090, 8;
	add.s64 	%rd9792, %rd2, %rd9791;
	ld.local.u64 	%rd9793, [%rd9792];
	ld.const.u32 	%r3091, [KECCAKF_ROTC+60];
	neg.s32 	%r3092, %r3091;
	and.b32  	%r3093, %r3092, 63;
	shr.u64 	%rd9794, %rd9787, %r3093;
	and.b32  	%r3094, %r3091, 63;
	shl.b64 	%rd9795, %rd9787, %r3094;
	or.b64  	%rd9796, %rd9795, %rd9794;
	st.local.u64 	[%rd9792], %rd9796;
	ld.const.u32 	%r3095, [KECCAKF_PILN+64];
	mul.wide.s32 	%rd9797, %r3095, 8;
	add.s64 	%rd9798, %rd2, %rd9797;
	ld.local.u64 	%rd9799, [%rd9798];
	ld.const.u32 	%r3096, [KECCAKF_ROTC+64];
	neg.s32 	%r3097, %r3096;
	and.b32  	%r3098, %r3097, 63;
	shr.u64 	%rd9800, %rd9793, %r3098;
	and.b32  	%r3099, %r3096, 63;
	shl.b64 	%rd9801, %rd9793, %r3099;
	or.b64  	%rd9802, %rd9801, %rd9800;
	st.local.u64 	[%rd9798], %rd9802;
	ld.const.u32 	%r3100, [KECCAKF_PILN+68];
	mul.wide.s32 	%rd9803, %r3100, 8;
	add.s64 	%rd9804, %rd2, %rd9803;
	ld.local.u64 	%rd9805, [%rd9804];
	ld.const.u32 	%r3101, [KECCAKF_ROTC+68];
	neg.s32 	%r3102, %r3101;
	and.b32  	%r3103, %r3102, 63;
	shr.u64 	%rd9806, %rd9799, %r3103;
	and.b32  	%r3104, %r3101, 63;
	shl.b64 	%rd9807, %rd9799, %r3104;
	or.b64  	%rd9808, %rd9807, %rd9806;
	st.local.u64 	[%rd9804], %rd9808;
	ld.const.u32 	%r3105, [KECCAKF_PILN+72];
	mul.wide.s32 	%rd9809, %r3105, 8;
	add.s64 	%rd9810, %rd2, %rd9809;
	ld.local.u64 	%rd9811, [%rd9810];
	ld.const.u32 	%r3106, [KECCAKF_ROTC+72];
	neg.s32 	%r3107, %r3106;
	and.b32  	%r3108, %r3107, 63;
	shr.u64 	%rd9812, %rd9805, %r3108;
	and.b32  	%r3109, %r3106, 63;
	shl.b64 	%rd9813, %rd9805, %r3109;
	or.b64  	%rd9814, %rd9813, %rd9812;
	st.local.u64 	[%rd9810], %rd9814;
	ld.const.u32 	%r3110, [KECCAKF_PILN+76];
	mul.wide.s32 	%rd9815, %r3110, 8;
	add.s64 	%rd9816, %rd2, %rd9815;
	ld.local.u64 	%rd9817, [%rd9816];
	ld.const.u32 	%r3111, [KECCAKF_ROTC+76];
	neg.s32 	%r3112, %r3111;
	and.b32  	%r3113, %r3112, 63;
	shr.u64 	%rd9818, %rd9811, %r3113;
	and.b32  	%r3114, %r3111, 63;
	shl.b64 	%rd9819, %rd9811, %r3114;
	or.b64  	%rd9820, %rd9819, %rd9818;
	st.local.u64 	[%rd9816], %rd9820;
	ld.const.u32 	%r3115, [KECCAKF_PILN+80];
	mul.wide.s32 	%rd9821, %r3115, 8;
	add.s64 	%rd9822, %rd2, %rd9821;
	ld.local.u64 	%rd9823, [%rd9822];
	ld.const.u32 	%r3116, [KECCAKF_ROTC+80];
	neg.s32 	%r3117, %r3116;
	and.b32  	%r3118, %r3117, 63;
	shr.u64 	%rd9824, %rd9817, %r3118;
	and.b32  	%r3119, %r3116, 63;
	shl.b64 	%rd9825, %rd9817, %r3119;
	or.b64  	%rd9826, %rd9825, %rd9824;
	st.local.u64 	[%rd9822], %rd9826;
	ld.const.u32 	%r3120, [KECCAKF_PILN+84];
	mul.wide.s32 	%rd9827, %r3120, 8;
	add.s64 	%rd9828, %rd2, %rd9827;
	ld.local.u64 	%rd9829, [%rd9828];
	ld.const.u32 	%r3121, [KECCAKF_ROTC+84];
	neg.s32 	%r3122, %r3121;
	and.b32  	%r3123, %r3122, 63;
	shr.u64 	%rd9830, %rd9823, %r3123;
	and.b32  	%r3124, %r3121, 63;
	shl.b64 	%rd9831, %rd9823, %r3124;
	or.b64  	%rd9832, %rd9831, %rd9830;
	st.local.u64 	[%rd9828], %rd9832;
	ld.const.u32 	%r3125, [KECCAKF_PILN+88];
	mul.wide.s32 	%rd9833, %r3125, 8;
	add.s64 	%rd9834, %rd2, %rd9833;
	ld.local.u64 	%rd9835, [%rd9834];
	ld.const.u32 	%r3126, [KECCAKF_ROTC+88];
	neg.s32 	%r3127, %r3126;
	and.b32  	%r3128, %r3127, 63;
	shr.u64 	%rd9836, %rd9829, %r3128;
	and.b32  	%r3129, %r3126, 63;
	shl.b64 	%rd9837, %rd9829, %r3129;
	or.b64  	%rd9838, %rd9837, %rd9836;
	st.local.u64 	[%rd9834], %rd9838;
	ld.const.u32 	%r3130, [KECCAKF_ROTC+92];
	neg.s32 	%r3131, %r3130;
	and.b32  	%r3132, %r3131, 63;
	shr.u64 	%rd9839, %rd9835, %r3132;
	and.b32  	%r3133, %r3130, 63;
	shl.b64 	%rd9840, %rd9835, %r3133;
	or.b64  	%rd9841, %rd9840, %rd9839;
	ld.const.u32 	%r3134, [KECCAKF_PILN+92];
	mul.wide.s32 	%rd9842, %r3134, 8;
	add.s64 	%rd9843, %rd2, %rd9842;
	st.local.u64 	[%rd9843], %rd9841;
	ld.local.u64 	%rd9844, [%rd2];
	ld.local.u64 	%rd9845, [%rd2+8];
	ld.local.u64 	%rd9846, [%rd2+16];
	ld.local.u64 	%rd9847, [%rd2+24];
	ld.local.u64 	%rd9848, [%rd2+32];
	not.b64 	%rd9849, %rd9845;
	and.b64  	%rd9850, %rd9846, %rd9849;
	not.b64 	%rd9851, %rd9846;
	and.b64  	%rd9852, %rd9847, %rd9851;
	xor.b64  	%rd11036, %rd9852, %rd9845;
	st.local.u64 	[%rd2+8], %rd11036;
	not.b64 	%rd9853, %rd9847;
	and.b64  	%rd9854, %rd9848, %rd9853;
	xor.b64  	%rd11031, %rd9854, %rd9846;
	st.local.u64 	[%rd2+16], %rd11031;
	not.b64 	%rd9855, %rd9848;
	and.b64  	%rd9856, %rd9844, %rd9855;
	xor.b64  	%rd11026, %rd9856, %rd9847;
	st.local.u64 	[%rd2+24], %rd11026;
	not.b64 	%rd9857, %rd9844;
	and.b64  	%rd9858, %rd9845, %rd9857;
	xor.b64  	%rd11021, %rd9848, %rd9858;
	st.local.u64 	[%rd2+32], %rd11021;
	ld.local.u64 	%rd9859, [%rd2+40];
	ld.local.u64 	%rd9860, [%rd2+48];
	ld.local.u64 	%rd9861, [%rd2+56];
	ld.local.u64 	%rd9862, [%rd2+64];
	ld.local.u64 	%rd9863, [%rd2+72];
	not.b64 	%rd9864, %rd9860;
	and.b64  	%rd9865, %rd9861, %rd9864;
	xor.b64  	%rd11040, %rd9865, %rd9859;
	st.local.u64 	[%rd2+40], %rd11040;
	not.b64 	%rd9866, %rd9861;
	and.b64  	%rd9867, %rd9862, %rd9866;
	xor.b64  	%rd11035, %rd9867, %rd9860;
	st.local.u64 	[%rd2+48], %rd11035;
	not.b64 	%rd9868, %rd9862;
	and.b64  	%rd9869, %rd9863, %rd9868;
	xor.b64  	%rd11030, %rd9869, %rd9861;
	st.local.u64 	[%rd2+56], %rd11030;
	not.b64 	%rd9870, %rd9863;
	and.b64  	%rd9871, %rd9859, %rd9870;
	xor.b64  	%rd11025, %rd9871, %rd9862;
	st.local.u64 	[%rd2+64], %rd11025;
	not.b64 	%rd9872, %rd9859;
	and.b64  	%rd9873, %rd9860, %rd9872;
	xor.b64  	%rd11020, %rd9863, %rd9873;
	st.local.u64 	[%rd2+72], %rd11020;
	ld.local.u64 	%rd9874, [%rd2+80];
	ld.local.u64 	%rd9875, [%rd2+88];
	ld.local.u64 	%rd9876, [%rd2+96];
	ld.local.u64 	%rd9877, [%rd2+104];
	ld.local.u64 	%rd9878, [%rd2+112];
	not.b64 	%rd9879, %rd9875;
	and.b64  	%rd9880, %rd9876, %rd9879;
	xor.b64  	%rd11039, %rd9880, %rd9874;
	st.local.u64 	[%rd2+80], %rd11039;
	not.b64 	%rd9881, %rd9876;
	and.b64  	%rd9882, %rd9877, %rd9881;
	xor.b64  	%rd11034, %rd9882, %rd9875;
	st.local.u64 	[%rd2+88], %rd11034;
	not.b64 	%rd9883, %rd9877;
	and.b64  	%rd9884, %rd9878, %rd9883;
	xor.b64  	%rd11029, %rd9884, %rd9876;
	st.local.u64 	[%rd2+96], %rd11029;
	not.b64 	%rd9885, %rd9878;
	and.b64  	%rd9886, %rd9874, %rd9885;
	xor.b64  	%rd11024, %rd9886, %rd9877;
	st.local.u64 	[%rd2+104], %rd11024;
	not.b64 	%rd9887, %rd9874;
	and.b64  	%rd9888, %rd9875, %rd9887;
	xor.b64  	%rd11019, %rd9878, %rd9888;
	st.local.u64 	[%rd2+112], %rd11019;
	ld.local.u64 	%rd9889, [%rd2+120];
	ld.local.u64 	%rd9890, [%rd2+128];
	ld.local.u64 	%rd9891, [%rd2+136];
	ld.local.u64 	%rd9892, [%rd2+144];
	ld.local.u64 	%rd9893, [%rd2+152];
	not.b64 	%rd9894, %rd9890;
	and.b64  	%rd9895, %rd9891, %rd9894;
	xor.b64  	%rd11038, %rd9895, %rd9889;
	st.local.u64 	[%rd2+120], %rd11038;
	not.b64 	%rd9896, %rd9891;
	and.b64  	%rd9897, %rd9892, %rd9896;
	xor.b64  	%rd11033, %rd9897, %rd9890;
	st.local.u64 	[%rd2+128], %rd11033;
	not.b64 	%rd9898, %rd9892;
	and.b64  	%rd9899, %rd9893, %rd9898;
	xor.b64  	%rd11028, %rd9899, %rd9891;
	st.local.u64 	[%rd2+136], %rd11028;
	not.b64 	%rd9900, %rd9893;
	and.b64  	%rd9901, %rd9889, %rd9900;
	xor.b64  	%rd11023, %rd9901, %rd9892;
	st.local.u64 	[%rd2+144], %rd11023;
	not.b64 	%rd9902, %rd9889;
	and.b64  	%rd9903, %rd9890, %rd9902;
	xor.b64  	%rd11018, %rd9893, %rd9903;
	st.local.u64 	[%rd2+152], %rd11018;
	ld.local.u64 	%rd9904, [%rd2+160];
	ld.local.u64 	%rd9905, [%rd2+168];
	ld.local.u64 	%rd9906, [%rd2+176];
	ld.local.u64 	%rd9907, [%rd2+184];
	ld.local.u64 	%rd9908, [%rd2+192];
	not.b64 	%rd9909, %rd9905;
	and.b64  	%rd9910, %rd9906, %rd9909;
	xor.b64  	%rd11037, %rd9910, %rd9904;
	st.local.u64 	[%rd2+160], %rd11037;
	not.b64 	%rd9911, %rd9906;
	and.b64  	%rd9912, %rd9907, %rd9911;
	xor.b64  	%rd11032, %rd9912, %rd9905;
	st.local.u64 	[%rd2+168], %rd11032;
	not.b64 	%rd9913, %rd9907;
	and.b64  	%rd9914, %rd9908, %rd9913;
	xor.b64  	%rd11027, %rd9914, %rd9906;
	st.local.u64 	[%rd2+176], %rd11027;
	not.b64 	%rd9915, %rd9908;
	and.b64  	%rd9916, %rd9904, %rd9915;
	xor.b64  	%rd11022, %rd9916, %rd9907;
	st.local.u64 	[%rd2+184], %rd11022;
	not.b64 	%rd9917, %rd9904;
	and.b64  	%rd9918, %rd9905, %rd9917;
	xor.b64  	%rd11017, %rd9908, %rd9918;
	st.local.u64 	[%rd2+192], %rd11017;
	mul.wide.u32 	%rd9919, %r4897, 8;
	mov.u64 	%rd9920, KECCAKF_RNDC;
	add.s64 	%rd9921, %rd9920, %rd9919;
	ld.const.u64 	%rd9922, [%rd9921];
	xor.b64  	%rd9923, %rd9850, %rd9922;
	xor.b64  	%rd11041, %rd9923, %rd9844;
	st.local.u64 	[%rd2], %rd11041;
	add.s32 	%r58, %r4897, 1;
	setp.lt.u32 	%p384, %r4897, 23;
	mov.u32 	%r4897, %r58;
	@%p384 bra 	$L__BB1_299;
	cvt.u16.u64 	%rs597, %rd11041;
	shr.u64 	%rd9924, %rd11041, 8;
	cvt.u16.u64 	%rs596, %rd9924;
	shr.u64 	%rd9925, %rd11041, 16;
	cvt.u16.u64 	%rs595, %rd9925;
	shr.u64 	%rd9926, %rd11041, 24;
	cvt.u16.u64 	%rs594, %rd9926;
$L__BB1_301:
	ld.param.u64 	%rd10857, [_Z13vanity_kernelPKyS0_S0_S0_PKhS2_iyS0_iyyiPh_param_5];
	cvta.to.global.u64 	%rd9927, %rd10857;
	mul.lo.s32 	%r3135, %r4899, 136;
	cvt.s64.s32 	%rd9928, %r3135;
	add.s64 	%rd9929, %rd9927, %rd9928;
	ld.global.u8 	%rs226, [%rd9929+132];
	and.b16  	%rs524, %rs597, 255;
	setp.lt.u16 	%p386, %rs524, %rs226;
	mov.b16 	%rs598, 1;
	@%p386 bra 	$L__BB1_310;
	and.b16  	%rs526, %rs597, 255;
	setp.gt.u16 	%p387, %rs526, %rs226;
	mov.b16 	%rs598, 1;
	@%p387 bra 	$L__BB1_308;
	ld.param.u64 	%rd10858, [_Z13vanity_kernelPKyS0_S0_S0_PKhS2_iyS0_iyyiPh_param_5];
	cvta.to.global.u64 	%rd9930, %rd10858;
	mul.lo.s32 	%r3136, %r4899, 136;
	cvt.s64.s32 	%rd9931, %r3136;
	add.s64 	%rd9932, %rd9930, %rd9931;
	ld.global.u8 	%rs227, [%rd9932+133];
	and.b16  	%rs528, %rs596, 255;
	setp.lt.u16 	%p389, %rs528, %rs227;
	mov.b16 	%rs598, 1;
	@%p389 bra 	$L__BB1_310;
	and.b16  	%rs530, %rs596, 255;
	setp.gt.u16 	%p390, %rs530, %rs227;
	mov.b16 	%rs598, 1;
	@%p390 bra 	$L__BB1_308;
	ld.param.u64 	%rd10859, [_Z13vanity_kernelPKyS0_S0_S0_PKhS2_iyS0_iyyiPh_param_5];
	cvta.to.global.u64 	%rd9933, %rd10859;
	mul.lo.s32 	%r3137, %r4899, 136;
	cvt.s64.s32 	%rd9934, %r3137;
	add.s64 	%rd9935, %rd9933, %rd9934;
	ld.global.u8 	%rs228, [%rd9935+134];
	and.b16  	%rs532, %rs595, 255;
	setp.lt.u16 	%p392, %rs532, %rs228;
	mov.b16 	%rs598, 1;
	@%p392 bra 	$L__BB1_310;
	and.b16  	%rs534, %rs595, 255;
	setp.gt.u16 	%p393, %rs534, %rs228;
	mov.b16 	%rs598, 1;
	@%p393 bra 	$L__BB1_308;
	ld.param.u64 	%rd10860, [_Z13vanity_kernelPKyS0_S0_S0_PKhS2_iyS0_iyyiPh_param_5];
	cvta.to.global.u64 	%rd9936, %rd10860;
	mul.lo.s32 	%r3138, %r4899, 136;
	cvt.s64.s32 	%rd9937, %r3138;
	add.s64 	%rd9938, %rd9936, %rd9937;
	ld.global.u8 	%rs536, [%rd9938+135];
	and.b16  	%rs537, %rs594, 255;
	setp.lt.u16 	%p395, %rs537, %rs536;
	mov.b16 	%rs598, 1;
	@%p395 bra 	$L__BB1_310;
$L__BB1_308:
	add.s32 	%r4898, %r4899, 1;
	mov.u32 	%r4899, %r52;
$L__BB1_309:
	setp.lt.s32 	%p397, %r4898, %r4899;
	mov.pred 	%p517, 0;
	@%p397 bra 	$L__BB1_30;
$L__BB1_310:
	and.b16  	%rs538, %rs598, 255;
	setp.eq.s16 	%p516, %rs538, 0;
$L__BB1_311:
	not.pred 	%p398, %p2;
	and.pred  	%p399, %p517, %p398;
	not.pred 	%p400, %p399;
	mov.pred 	%p527, %p2;
	@%p400 bra 	$L__BB1_394;
	not.pred 	%p401, %p516;
	@%p401 bra 	$L__BB1_316;
	ld.param.u64 	%rd10723, [_Z13vanity_kernelPKyS0_S0_S0_PKhS2_iyS0_iyyiPh_param_4];
	ld.const.u64 	%rd11066, [ADDRESS_CHECKSUM_BASE_LANES];
	st.local.u64 	[%rd1], %rd11066;
	ld.const.u64 	%rd11061, [ADDRESS_CHECKSUM_BASE_LANES+8];
	st.local.u64 	[%rd1+8], %rd11061;
	ld.const.u64 	%rd11056, [ADDRESS_CHECKSUM_BASE_LANES+16];
	st.local.u64 	[%rd1+16], %rd11056;
	ld.const.u64 	%rd11051, [ADDRESS_CHECKSUM_BASE_LANES+24];
	st.local.u64 	[%rd1+24], %rd11051;
	ld.const.u64 	%rd11046, [ADDRESS_CHECKSUM_BASE_LANES+32];
	st.local.u64 	[%rd1+32], %rd11046;
	ld.const.u64 	%rd11065, [ADDRESS_CHECKSUM_BASE_LANES+40];
	st.local.u64 	[%rd1+40], %rd11065;
	ld.const.u64 	%rd9940, [ADDRESS_CHECKSUM_BASE_LANES+48];
	st.local.u64 	[%rd1+48], %rd9940;
	ld.const.u64 	%rd9941, [ADDRESS_CHECKSUM_BASE_LANES+56];
	st.local.u64 	[%rd1+56], %rd9941;
	ld.const.u64 	%rd9942, [ADDRESS_CHECKSUM_BASE_LANES+64];
	st.local.u64 	[%rd1+64], %rd9942;
	ld.const.u64 	%rd9943, [ADDRESS_CHECKSUM_BASE_LANES+72];
	st.local.u64 	[%rd1+72], %rd9943;
	ld.const.u64 	%rd9944, [ADDRESS_CHECKSUM_BASE_LANES+80];
	st.local.u64 	[%rd1+80], %rd9944;
	ld.const.u64 	%rd9945, [ADDRESS_CHECKSUM_BASE_LANES+88];
	st.local.u64 	[%rd1+88], %rd9945;
	ld.const.u64 	%rd9946, [ADDRESS_CHECKSUM_BASE_LANES+96];
	st.local.u64 	[%rd1+96], %rd9946;
	ld.const.u64 	%rd11063, [ADDRESS_CHECKSUM_BASE_LANES+120];
	st.local.u64 	[%rd1+120], %rd11063;
	ld.const.u64 	%rd11058, [ADDRESS_CHECKSUM_BASE_LANES+128];
	st.local.u64 	[%rd1+128], %rd11058;
	mov.b64 	%rd11042, 0;
	st.local.u64 	[%rd1+160], %rd11042;
	shl.b64 	%rd9947, %rd418, 56;
	shl.b64 	%rd9948, %rd413, 8;
	and.b64  	%rd9949, %rd9948, 72057594037927680;
	or.b64  	%rd9950, %rd9947, %rd9949;
	xor.b64  	%rd11060, %rd9940, %rd9950;
	shl.b64 	%rd9951, %rd425, 56;
	shl.b64 	%rd9952, %rd424, 48;
	and.b64  	%rd9953, %rd9952, 71776119061217280;
	shl.b64 	%rd9954, %rd423, 40;
	and.b64  	%rd9955, %rd9954, 280375465082880;
	shl.b64 	%rd9956, %rd422, 32;
	and.b64  	%rd9957, %rd9956, 1095216660480;
	shl.b64 	%rd9958, %rd421, 24;
	and.b64  	%rd9959, %rd9958, 4278190080;
	shl.b64 	%rd9960, %rd420, 16;
	and.b64  	%rd9961, %rd9960, 16711680;
	shl.b64 	%rd9962, %rd414, 8;
	and.b64  	%rd9963, %rd9962, 65280;
	or.b64  	%rd9964, %rd9961, %rd9963;
	or.b64  	%rd9965, %rd9959, %rd9964;
	or.b64  	%rd9966, %rd9957, %rd9965;
	or.b64  	%rd9967, %rd9955, %rd9966;
	or.b64  	%rd9968, %rd9953, %rd9967;
	or.b64  	%rd9969, %rd9951, %rd9968;
	xor.b64  	%rd9970, %rd419, %rd9969;
	xor.b64  	%rd11055, %rd9970, %rd9941;
	shl.b64 	%rd9971, %rd432, 56;
	shl.b64 	%rd9972, %rd431, 48;
	and.b64  	%rd9973, %rd9972, 71776119061217280;
	shl.b64 	%rd9974, %rd430, 40;
	and.b64  	%rd9975, %rd9974, 280375465082880;
	shl.b64 	%rd9976, %rd429, 32;
	and.b64  	%rd9977, %rd9976, 1095216660480;
	shl.b64 	%rd9978, %rd428, 24;
	and.b64  	%rd9979, %rd9978, 4278190080;
	shl.b64 	%rd9980, %rd427, 16;
	and.b64  	%rd9981, %rd9980, 16711680;
	shl.b64 	%rd9982, %rd415, 8;
	and.b64  	%rd9983, %rd9982, 65280;
	or.b64  	%rd9984, %rd9981, %rd9983;
	or.b64  	%rd9985, %rd9979, %rd9984;
	or.b64  	%rd9986, %rd9977, %rd9985;
	or.b64  	%rd9987, %rd9975, %rd9986;
	or.b64  	%rd9988, %rd9973, %rd9987;
	or.b64  	%rd9989, %rd9971, %rd9988;
	xor.b64  	%rd9990, %rd426, %rd9989;
	xor.b64  	%rd11050, %rd9990, %rd9942;
	and.b64  	%rd9991, %rd440, 127;
	shl.b64 	%rd9992, %rd439, 56;
	shl.b64 	%rd9993, %rd438, 48;
	and.b64  	%rd9994, %rd9993, 71776119061217280;
	shl.b64 	%rd9995, %rd437, 40;
	and.b64  	%rd9996, %rd9995, 280375465082880;
	shl.b64 	%rd9997, %rd436, 32;
	and.b64  	%rd9998, %rd9997, 1095216660480;
	shl.b64 	%rd9999, %rd435, 24;
	and.b64  	%rd10000, %rd9999, 4278190080;
	shl.b64 	%rd10001, %rd417, 8;
	and.b64  	%rd10002, %rd10001, 16711680;
	shl.b64 	%rd10003, %rd416, 8;
	and.b64  	%rd10004, %rd10003, 65280;
	or.b64  	%rd10005, %rd10002, %rd10004;
	or.b64  	%rd10006, %rd10000, %rd10005;
	or.b64  	%rd10007, %rd9998, %rd10006;
	or.b64  	%rd10008, %rd9996, %rd10007;
	or.b64  	%rd10009, %rd9994, %rd10008;
	or.b64  	%rd10010, %rd9992, %rd10009;
	xor.b64  	%rd10011, %rd433, %rd10010;
	xor.b64  	%rd11045, %rd10011, %rd9943;
	cvta.to.global.u64 	%rd10012, %rd10723;
	ld.global.u8 	%r3140, [%rd10012];
	ld.global.u8 	%r3141, [%rd10012+1];
	ld.global.u8 	%r3142, [%rd10012+2];
	ld.global.u8 	%rd10013, [%rd10012+3];
	ld.global.u8 	%rd10014, [%rd10012+4];
	ld.global.u8 	%rd10015, [%rd10012+5];
	ld.global.u8 	%rd10016, [%rd10012+6];
	ld.global.u8 	%rd10017, [%rd10012+7];
	shl.b64 	%rd10018, %rd10016, 56;
	shl.b64 	%rd10019, %rd10015, 48;
	shl.b64 	%rd10020, %rd10014, 40;
	shl.b64 	%rd10021, %rd10013, 32;
	mul.wide.u32 	%rd10022, %r3142, 16777216;
	mul.wide.u32 	%rd10023, %r3141, 65536;
	mul.wide.u32 	%rd10024, %r3140, 256;
	or.b64  	%rd10025, %rd10023, %rd10024;
	or.b64  	%rd10026, %rd10022, %rd10025;
	or.b64  	%rd10027, %rd10021, %rd10026;
	or.b64  	%rd10028, %rd10020, %rd10027;
	or.b64  	%rd10029, %rd10019, %rd10028;
	or.b64  	%rd10030, %rd10018, %rd10029;
	xor.b64  	%rd10031, %rd9991, %rd10030;
	xor.b64  	%rd11064, %rd10031, %rd9944;
	ld.global.u8 	%r3143, [%rd10012+8];
	ld.global.u8 	%r3144, [%rd10012+9];
	ld.global.u8 	%r3145, [%rd10012+10];
	ld.global.u8 	%rd10032, [%rd10012+11];
	ld.global.u8 	%rd10033, [%rd10012+12];
	ld.global.u8 	%rd10034, [%rd10012+13];
	ld.global.u8 	%rd10035, [%rd10012+14];
	ld.global.u8 	%rd10036, [%rd10012+15];
	shl.b64 	%rd10037, %rd10035, 56;
	shl.b64 	%rd10038, %rd10034, 48;
	shl.b64 	%rd10039, %rd10033, 40;
	shl.b64 	%rd10040, %rd10032, 32;
	mul.wide.u32 	%rd10041, %r3145, 16777216;
	mul.wide.u32 	%rd10042, %r3144, 65536;
	mul.wide.u32 	%rd10043, %r3143, 256;
	or.b64  	%rd10044, %rd10042, %rd10043;
	or.b64  	%rd10045, %rd10041, %rd10044;
	or.b64  	%rd10046, %rd10040, %rd10045;
	or.b64  	%rd10047, %rd10039, %rd10046;
	or.b64  	%rd10048, %rd10038, %rd10047;
	or.b64  	%rd10049, %rd10037, %rd10048;
	xor.b64  	%rd10050, %rd10049, %rd10017;
	xor.b64  	%rd11059, %rd10050, %rd9945;
	ld.global.u8 	%r3146, [%rd10012+16];
	ld.global.u8 	%r3147, [%rd10012+17];
	ld.global.u8 	%r3148, [%rd10012+18];
	ld.global.u8 	%rd10051, [%rd10012+19];
	ld.global.u8 	%rd10052, [%rd10012+20];
	ld.global.u8 	%rd10053, [%rd10012+21];
	ld.global.u8 	%rd10054, [%rd10012+22];
	ld.global.u8 	%rd10055, [%rd10012+23];
	shl.b64 	%rd10056, %rd10054, 56;
	shl.b64 	%rd10057, %rd10053, 48;
	shl.b64 	%rd10058, %rd10052, 40;
	shl.b64 	%rd10059, %rd10051, 32;
	mul.wide.u32 	%rd10060, %r3148, 16777216;
	mul.wide.u32 	%rd10061, %r3147, 65536;
	mul.wide.u32 	%rd10062, %r3146, 256;
	or.b64  	%rd10063, %rd10061, %rd10062;
	or.b64  	%rd10064, %rd10060, %rd10063;
	or.b64  	%rd10065, %rd10059, %rd10064;
	or.b64  	%rd10066, %rd10058, %rd10065;
	or.b64  	%rd10067, %rd10057, %rd10066;
	or.b64  	%rd10068, %rd10056, %rd10067;
	xor.b64  	%rd10069, %rd10068, %rd10036;
	xor.b64  	%rd11054, %rd10069, %rd9946;
	ld.const.u64 	%rd10070, [ADDRESS_CHECKSUM_BASE_LANES+104];
	xor.b64  	%rd10071, %rd10070, %rd10055;
	ld.global.u8 	%r3149, [%rd10012+24];
	ld.global.u8 	%r3150, [%rd10012+25];
	ld.global.u8 	%r3151, [%rd10012+26];
	ld.global.u8 	%rd10072, [%rd10012+27];
	ld.global.u8 	%rd10073, [%rd10012+28];
	ld.global.u8 	%rd10074, [%rd10012+29];
	ld.global.u8 	%rd10075, [%rd10012+30];
	ld.global.u8 	%rd10076, [%rd10012+31];
	shl.b64 	%rd10077, %rd10075, 56;
	shl.b64 	%rd10078, %rd10074, 48;
	shl.b64 	%rd10079, %rd10073, 40;
	shl.b64 	%rd10080, %rd10072, 32;
	mul.wide.u32 	%rd10081, %r3151, 16777216;
	mul.wide.u32 	%rd10082, %r3150, 65536;
	mul.wide.u32 	%rd10083, %r3149, 256;
	or.b64  	%rd10084, %rd10082, %rd10083;
	or.b64  	%rd10085, %rd10081, %rd10084;
	or.b64  	%rd10086, %rd10080, %rd10085;
	or.b64  	%rd10087, %rd10079, %rd10086;
	or.b64  	%rd10088, %rd10078, %rd10087;
	or.b64  	%rd10089, %rd10077, %rd10088;
	xor.b64  	%rd11049, %rd10071, %rd10089;
	ld.const.u64 	%rd10090, [ADDRESS_CHECKSUM_BASE_LANES+112];
	xor.b64  	%rd11044, %rd10090, %rd10076;
	mov.b32 	%r4900, 0;
	mov.u64 	%rd11043, %rd11042;
	mov.u64 	%rd11047, %rd11042;
	mov.u64 	%rd11048, %rd11042;
	mov.u64 	%rd11052, %rd11042;
	mov.u64 	%rd11053, %rd11042;
	mov.u64 	%rd11057, %rd11042;
	mov.u64 	%rd11062, %rd11042;
$L__BB1_314:
	xor.b64  	%rd10091, %rd11065, %rd11066;
	xor.b64  	%rd10092, %rd10091, %rd11064;
	xor.b64  	%rd10093, %rd10092, %rd11063;
	xor.b64  	%rd10094, %rd10093, %rd11062;
	xor.b64  	%rd10095, %rd11060, %rd11061;
	xor.b64  	%rd10096, %rd10095, %rd11059;
	xor.b64  	%rd10097, %rd10096, %rd11058;
	xor.b64  	%rd10098, %rd10097, %rd11057;
	xor.b64  	%rd10099, %rd11055, %rd11056;
	xor.b64  	%rd10100, %rd10099, %rd11054;
	xor.b64  	%rd10101, %rd10100, %rd11053;
	xor.b64  	%rd10102, %rd10101, %rd11052;
	xor.b64  	%rd10103, %rd11050, %rd11051;
	xor.b64  	%rd10104, %rd10103, %rd11049;
	xor.b64  	%rd10105, %rd10104, %rd11048;
	xor.b64  	%rd10106, %rd10105, %rd11047;
	xor.b64  	%rd10107, %rd11045, %rd11046;
	xor.b64  	%rd10108, %rd10107, %rd11044;
	xor.b64  	%rd10109, %rd10108, %rd11043;
	xor.b64  	%rd10110, %rd10109, %rd11042;
	mov.b64 	{%r3152, %r3153}, %rd10098;
	shf.l.wrap.b32 	%r3154, %r3152, %r3153, 1;
	shf.l.wrap.b32 	%r3155, %r3153, %r3152, 1;
	mov.b64 	%rd10111, {%r3155, %r3154};
	xor.b64  	%rd10112, %rd10111, %rd10110;
	xor.b64  	%rd10113, %rd10112, %rd11066;
	st.local.u64 	[%rd1], %rd10113;
	xor.b64  	%rd10114, %rd11065, %rd10112;
	st.local.u64 	[%rd1+40], %rd10114;
	xor.b64  	%rd10115, %rd11064, %rd10112;
	st.local.u64 	[%rd1+80], %rd10115;
	xor.b64  	%rd10116, %rd11063, %rd10112;
	st.local.u64 	[%rd1+120], %rd10116;
	xor.b64  	%rd10117, %rd11062, %rd10112;
	st.local.u64 	[%rd1+160], %rd10117;
	mov.b64 	{%r3156, %r3157}, %rd10102;
	shf.l.wrap.b32 	%r3158, %r3156, %r3157, 1;
	shf.l.wrap.b32 	%r3159, %r3157, %r3156, 1;
	mov.b64 	%rd10118, {%r3159, %r3158};
	xor.b64  	%rd10119, %rd10118, %rd10094;
	xor.b64  	%rd10120, %rd10119, %rd11061;
	st.local.u64 	[%rd1+8], %rd10120;
	xor.b64  	%rd10121, %rd11060, %rd10119;
	st.local.u64 	[%rd1+48], %rd10121;
	xor.b64  	%rd10122, %rd11059, %rd10119;
	st.local.u64 	[%rd1+88], %rd10122;
	xor.b64  	%rd10123, %rd11058, %rd10119;
	st.local.u64 	[%rd1+128], %rd10123;
	xor.b64  	%rd10124, %rd11057, %rd10119;
	st.local.u64 	[%rd1+168], %rd10124;
	mov.b64 	{%r3160, %r3161}, %rd10106;
	shf.l.wrap.b32 	%r3162, %r3160, %r3161, 1;
	shf.l.wrap.b32 	%r3163, %r3161, %r3160, 1;
	mov.b64 	%rd10125, {%r3163, %r3162};
	xor.b64  	%rd10126, %rd10125, %rd10098;
	xor.b64  	%rd10127, %rd10126, %rd11056;
	st.local.u64 	[%rd1+16], %rd10127;
	xor.b64  	%rd10128, %rd11055, %rd10126;
	st.local.u64 	[%rd1+56], %rd10128;
	xor.b64  	%rd10129, %rd11054, %rd10126;
	st.local.u64 	[%rd1+96], %rd10129;
	xor.b64  	%rd10130, %rd11053, %rd10126;
	st.local.u64 	[%rd1+136], %rd10130;
	xor.b64  	%rd10131, %rd11052, %rd10126;
	st.local.u64 	[%rd1+176], %rd10131;
	mov.b64 	{%r3164, %r3165}, %rd10110;
	shf.l.wrap.b32 	%r3166, %r3164, %r3165, 1;
	shf.l.wrap.b32 	%r3167, %r3165, %r3164, 1;
	mov.b64 	%rd10132, {%r3167, %r3166};
	xor.b64  	%rd10133, %rd10132, %rd10102;
	xor.b64  	%rd10134, %rd10133, %rd11051;
	st.local.u64 	[%rd1+24], %rd10134;
	xor.b64  	%rd10135, %rd11050, %rd10133;
	st.local.u64 	[%rd1+64], %rd10135;
	xor.b64  	%rd10136, %rd11049, %rd10133;
	st.local.u64 	[%rd1+104], %rd10136;
	xor.b64  	%rd10137, %rd11048, %rd10133;
	st.local.u64 	[%rd1+144], %rd10137;
	xor.b64  	%rd10138, %rd11047, %rd10133;
	st.local.u64 	[%rd1+184], %rd10138;
	mov.b64 	{%r3168, %r3169}, %rd10094;
	shf.l.wrap.b32 	%r3170, %r3168, %r3169, 1;
	shf.l.wrap.b32 	%r3171, %r3169, %r3168, 1;
	mov.b64 	%rd10139, {%r3171, %r3170};
	xor.b64  	%rd10140, %rd10139, %rd10106;
	xor.b64  	%rd10141, %rd10140, %rd11046;
	st.local.u64 	[%rd1+32], %rd10141;
	xor.b64  	%rd10142, %rd11045, %rd10140;
	st.local.u64 	[%rd1+72], %rd10142;
	xor.b64  	%rd10143, %rd11044, %rd10140;
	st.local.u64 	[%rd1+112], %rd10143;
	xor.b64  	%rd10144, %rd11043, %rd10140;
	st.local.u64 	[%rd1+152], %rd10144;
	xor.b64  	%rd10145, %rd11042, %rd10140;
	st.local.u64 	[%rd1+192], %rd10145;
	ld.const.u32 	%r3172, [KECCAKF_PILN];
	mul.wide.s32 	%rd10146, %r3172, 8;
	add.s64 	%rd10147, %rd1, %rd10146;
	ld.local.u64 	%rd10148, [%rd10147];
	ld.const.u32 	%r3173, [KECCAKF_ROTC];
	neg.s32 	%r3174, %r3173;
	and.b32  	%r3175, %r3174, 63;
	shr.u64 	%rd10149, %rd10120, %r3175;
	and.b32  	%r3176, %r3173, 63;
	shl.b64 	%rd10150, %rd10120, %r3176;
	or.b64  	%rd10151, %rd10150, %rd10149;
	st.local.u64 	[%rd10147], %rd10151;
	ld.const.u32 	%r3177, [KECCAKF_PILN+4];
	mul.wide.s32 	%rd10152, %r3177, 8;
	add.s64 	%rd10153, %rd1, %rd10152;
	ld.local.u64 	%rd10154, [%rd10153];
	ld.const.u32 	%r3178, [KECCAKF_ROTC+4];
	neg.s32 	%r3179, %r3178;
	and.b32  	%r3180, %r3179, 63;
	shr.u64 	%rd10155, %rd10148, %r3180;
	and.b32  	%r3181, %r3178, 63;
	shl.b64 	%rd10156, %rd10148, %r3181;
	or.b64  	%rd10157, %rd10156, %rd10155;
	st.local.u64 	[%rd10153], %rd10157;
	ld.const.u32 	%r3182, [KECCAKF_PILN+8];
	mul.wide.s32 	%rd10158, %r3182, 8;
	add.s64 	%rd10159, %rd1, %rd10158;
	ld.local.u64 	%rd10160, [%rd10159];
	ld.const.u32 	%r3183, [KECCAKF_ROTC+8];
	neg.s32 	%r3184, %r3183;
	and.b32  	%r3185, %r3184, 63;
	shr.u64 	%rd10161, %rd10154, %r3185;
	and.b32  	%r3186, %r3183, 63;
	shl.b64 	%rd10162, %rd10154, %r3186;
	or.b64  	%rd10163, %rd10162, %rd10161;
	st.local.u64 	[%rd10159], %rd10163;
	ld.const.u32 	%r3187, [KECCAKF_PILN+12];
	mul.wide.s32 	%rd10164, %r3187, 8;
	add.s64 	%rd10165, %rd1, %rd10164;
	ld.local.u64 	%rd10166, [%rd10165];
	ld.const.u32 	%r3188, [KECCAKF_ROTC+12];
	neg.s32 	%r3189, %r3188;
	and.b32  	%r3190, %r3189, 63;
	shr.u64 	%rd10167, %rd10160, %r3190;
	and.b32  	%r3191, %r3188, 63;
	shl.b64 	%rd10168, %rd10160, %r3191;
	or.b64  	%rd10169, %rd10168, %rd10167;
	st.local.u64 	[%rd10165], %rd10169;
	ld.const.u32 	%r3192, [KECCAKF_PILN+16];
	mul.wide.s32 	%rd10170, %r3192, 8;
	add.s64 	%rd10171, %rd1, %rd10170;
	ld.local.u64 	%rd10172, [%rd10171];
	ld.const.u32 	%r3193, [KECCAKF_ROTC+16];
	neg.s32 	%r3194, %r3193;
	and.b32  	%r3195, %r3194, 63;
	shr.u64 	%rd10173, %rd10166, %r3195;
	and.b32  	%r3196, %r3193, 63;
	shl.b64 	%rd10174, %rd10166, %r3196;
	or.b64  	%rd10175, %rd10174, %rd10173;
	st.local.u64 	[%rd10171], %rd10175;
	ld.const.u32 	%r3197, [KECCAKF_PILN+20];
	mul.wide.s32 	%rd10176, %r3197, 8;
	add.s64 	%rd10177, %rd1, %rd10176;
	ld.local.u64 	%rd10178, [%rd10177];
	ld.const.u32 	%r3198, [KECCAKF_ROTC+20];
	neg.s32 	%r3199, %r3198;
	and.b32  	%r3200, %r3199, 63;
	shr.u64 	%rd10179, %rd10172, %r3200;
	and.b32  	%r3201, %r3198, 63;
	shl.b64 	%rd10180, %rd10172, %r3201;
	or.b64  	%rd10181, %rd10180, %rd10179;
	st.local.u64 	[%rd10177], %rd10181;
	ld.const.u32 	%r3202, [KECCAKF_PILN+24];
	mul.wide.s32 	%rd10182, %r3202, 8;
	add.s64 	%rd10183, %rd1, %rd10182;
	ld.local.u64 	%rd10184, [%rd10183];
	ld.const.u32 	%r3203, [KECCAKF_ROTC+24];
	neg.s32 	%r3204, %r3203;
	and.b32  	%r3205, %r3204, 63;
	shr.u64 	%rd10185, %rd10178, %r3205;
	and.b32  	%r3206, %r3203, 63;
	shl.b64 	%rd10186, %rd10178, %r3206;
	or.b64  	%rd10187, %rd10186, %rd10185;
	st.local.u64 	[%rd10183], %rd10187;
	ld.const.u32 	%r3207, [KECCAKF_PILN+28];
	mul.wide.s32 	%rd10188, %r3207, 8;
	add.s64 	%rd10189, %rd1, %rd10188;
	ld.local.u64 	%rd10190, [%rd10189];
	ld.const.u32 	%r3208, [KECCAKF_ROTC+28];
	neg.s32 	%r3209, %r3208;
	and.b32  	%r3210, %r3209, 63;
	shr.u64 	%rd10191, %rd10184, %r3210;
	and.b32  	%r3211, %r3208, 63;
	shl.b64 	%rd10192, %rd10184, %r3211;
	or.b64  	%rd10193, %rd10192, %rd10191;
	st.local.u64 	[%rd10189], %rd10193;
	ld.const.u32 	%r3212, [KECCAKF_PILN+32];
	mul.wide.s32 	%rd10194, %r3212, 8;
	add.s64 	%rd10195, %rd1, %rd10194;
	ld.local.u64 	%rd10196, [%rd10195];
	ld.const.u32 	%r3213, [KECCAKF_ROTC+32];
	neg.s32 	%r3214, %r3213;
	and.b32  	%r3215, %r3214, 63;
	shr.u64 	%rd10197, %rd10190, %r3215;
	and.b32  	%r3216, %r3213, 63;
	shl.b64 	%rd10198, %rd10190, %r3216;
	or.b64  	%rd10199, %rd10198, %rd10197;
	st.local.u64 	[%rd10195], %rd10199;
	ld.const.u32 	%r3217, [KECCAKF_PILN+36];
	mul.wide.s32 	%rd10200, %r3217, 8;
	add.s64 	%rd10201, %rd1, %rd10200;
	ld.local.u64 	%rd10202, [%rd10201];
	ld.const.u32 	%r3218, [KECCAKF_ROTC+36];
	neg.s32 	%r3219, %r3218;
	and.b32  	%r3220, %r3219, 63;
	shr.u64 	%rd10203, %rd10196, %r3220;
	and.b32  	%r3221, %r3218, 63;
	shl.b64 	%rd10204, %rd10196, %r3221;
	or.b64  	%rd10205, %rd10204, %rd10203;
	st.local.u64 	[%rd10201], %rd10205;
	ld.const.u32 	%r3222, [KECCAKF_PILN+40];
	mul.wide.s32 	%rd10206, %r3222, 8;
	add.s64 	%rd10207, %rd1, %rd10206;
	ld.local.u64 	%rd10208, [%rd10207];
	ld.const.u32 	%r3223, [KECCAKF_ROTC+40];
	neg.s32 	%r3224, %r3223;
	and.b32  	%r3225, %r3224, 63;
	shr.u64 	%rd10209, %rd10202, %r3225;
	and.b32  	%r3226, %r3223, 63;
	shl.b64 	%rd10210, %rd10202, %r3226;
	or.b64  	%rd10211, %rd10210, %rd10209;
	st.local.u64 	[%rd10207], %rd10211;
	ld.const.u32 	%r3227, [KECCAKF_PILN+44];
	mul.wide.s32 	%rd10212, %r3227, 8;
	add.s64 	%rd10213, %rd1, %rd10212;
	ld.local.u64 	%rd10214, [%rd10213];
	ld.const.u32 	%r3228, [KECCAKF_ROTC+44];
	neg.s32 	%r3229, %r3228;
	and.b32  	%r3230, %r3229, 63;
	shr.u64 	%rd10215, %rd10208, %r3230;
	and.b32  	%r3231, %r3228, 63;
	shl.b64 	%rd10216, %rd10208, %r3231;
	or.b64  	%rd10217, %rd10216, %rd10215;
	st.local.u64 	[%rd10213], %rd10217;
	ld.const.u32 	%r3232, [KECCAKF_PILN+48];
	mul.wide.s32 	%rd10218, %r3232, 8;
	add.s64 	%rd10219, %rd1, %rd10218;
	ld.local.u64 	%rd10220, [%rd10219];
	ld.const.u32 	%r3233, [KECCAKF_ROTC+48];
	neg.s32 	%r3234, %r3233;
	and.b32  	%r3235, %r3234, 63;
	shr.u64 	%rd10221, %rd10214, %r3235;
	and.b32  	%r3236, %r3233, 63;
	shl.b64 	%rd10222, %rd10214, %r3236;
	or.b64  	%rd10223, %rd10222, %rd10221;
	st.local.u64 	[%rd10219], %rd10223;
	ld.const.u32 	%r3237, [KECCAKF_PILN+52];
	mul.wide.s32 	%rd10224, %r3237, 8;
	add.s64 	%rd10225, %rd1, %rd10224;
	ld.local.u64 	%rd10226, [%rd10225];
	ld.const.u32 	%r3238, [KECCAKF_ROTC+52];
	neg.s32 	%r3239, %r3238;
	and.b32  	%r3240, %r3239, 63;
	shr.u64 	%rd10227, %rd10220, %r3240;
	and.b32  	%r3241, %r3238, 63;
	shl.b64 	%rd10228, %rd10220, %r3241;
	or.b64  	%rd10229, %rd10228, %rd10227;
	st.local.u64 	[%rd10225], %rd10229;
	ld.const.u32 	%r3242, [KECCAKF_PILN+56];
	mul.wide.s32 	%rd10230, %r3242, 8;
	add.s64 	%rd10231, %rd1, %rd10230;
	ld.local.u64 	%rd10232, [%rd10231];
	ld.const.u32 	%r3243, [KECCAKF_ROTC+56];
	neg.s32 	%r3244, %r3243;
	and.b32  	%r3245, %r3244, 63;
	shr.u64 	%rd10233, %rd10226, %r3245;
	and.b32  	%r3246, %r3243, 63;
	shl.b64 	%rd10234, %rd10226, %r3246;
	or.b64  	%rd10235, %rd10234, %rd10233;
	st.local.u64 	[%rd10231], %rd10235;
	ld.const.u32 	%r3247, [KECCAKF_PILN+60];
	mul.wide.s32 	%rd10236, %r3247, 8;
	add.s64 	%rd10237, %rd1, %rd10236;
	ld.local.u64 	%rd10238, [%rd10237];
	ld.const.u32 	%r3248, [KECCAKF_ROTC+60];
	neg.s32 	%r3249, %r3248;
	and.b32  	%r3250, %r3249, 63;
	shr.u64 	%rd10239, %rd10232, %r3250;
	and.b32  	%r3251, %r3248, 63;
	shl.b64 	%rd10240, %rd10232, %r3251;
	or.b64  	%rd10241, %rd10240, %rd10239;
	st.local.u64 	[%rd10237], %rd10241;
	ld.const.u32 	%r3252, [KECCAKF_PILN+64];
	mul.wide.s32 	%rd10242, %r3252, 8;
	add.s64 	%rd10243, %rd1, %rd10242;
	ld.local.u64 	%rd10244, [%rd10243];
	ld.const.u32 	%r3253, [KECCAKF_ROTC+64];
	neg.s32 	%r3254, %r3253;
	and.b32  	%r3255, %r3254, 63;
	shr.u64 	%rd10245, %rd10238, %r3255;
	and.b32  	%r3256, %r3253, 63;
	shl.b64 	%rd10246, %rd10238, %r3256;
	or.b64  	%rd10247, %rd10246, %rd10245;
	st.local.u64 	[%rd10243], %rd10247;
	ld.const.u32 	%r3257, [KECCAKF_PILN+68];
	mul.wide.s32 	%rd10248, %r3257, 8;
	add.s64 	%rd10249, %rd1, %rd10248;
	ld.local.u64 	%rd10250, [%rd10249];
	ld.const.u32 	%r3258, [KECCAKF_ROTC+68];
	neg.s32 	%r3259, %r3258;
	and.b32  	%r3260, %r3259, 63;
	shr.u64 	%rd10251, %rd10244, %r3260;
	and.b32  	%r3261, %r3258, 63;
	shl.b64 	%rd10252, %rd10244, %r3261;
	or.b64  	%rd10253, %rd10252, %rd10251;
	st.local.u64 	[%rd10249], %rd10253;
	ld.const.u32 	%r3262, [KECCAKF_PILN+72];
	mul.wide.s32 	%rd10254, %r3262, 8;
	add.s64 	%rd10255, %rd1, %rd10254;
	ld.local.u64 	%rd10256, [%rd10255];
	ld.const.u32 	%r3263, [KECCAKF_ROTC+72];
	neg.s32 	%r3264, %r3263;
	and.b32  	%r3265, %r3264, 63;
	shr.u64 	%rd10257, %rd10250, %r3265;
	and.b32  	%r3266, %r3263, 63;
	shl.b64 	%rd10258, %rd10250, %r3266;
	or.b64  	%rd10259, %rd10258, %rd10257;
	st.local.u64 	[%rd10255], %rd10259;
	ld.const.u32 	%r3267, [KECCAKF_PILN+76];
	mul.wide.s32 	%rd10260, %r3267, 8;
	add.s64 	%rd10261, %rd1, %rd10260;
	ld.local.u64 	%rd10262, [%rd10261];
	ld.const.u32 	%r3268, [KECCAKF_ROTC+76];
	neg.s32 	%r3269, %r3268;
	and.b32  	%r3270, %r3269, 63;
	shr.u64 	%rd10263, %rd10256, %r3270;
	and.b32  	%r3271, %r3268, 63;
	shl.b64 	%rd10264, %rd10256, %r3271;
	or.b64  	%rd10265, %rd10264, %rd10263;
	st.local.u64 	[%rd10261], %rd10265;
	ld.const.u32 	%r3272, [KECCAKF_PILN+80];
	mul.wide.s32 	%rd10266, %r3272, 8;
	add.s64 	%rd10267, %rd1, %rd10266;
	ld.local.u64 	%rd10268, [%rd10267];
	ld.const.u32 	%r3273, [KECCAKF_ROTC+80];
	neg.s32 	%r3274, %r3273;
	and.b32  	%r3275, %r3274, 63;
	shr.u64 	%rd10269, %rd10262, %r3275;
	and.b32  	%r3276, %r3273, 63;
	shl.b64 	%rd10270, %rd10262, %r3276;
	or.b64  	%rd10271, %rd10270, %rd10269;
	st.local.u64 	[%rd10267], %rd10271;
	ld.const.u32 	%r3277, [KECCAKF_PILN+84];
	mul.wide.s32 	%rd10272, %r3277, 8;
	add.s64 	%rd10273, %rd1, %rd10272;
	ld.local.u64 	%rd10274, [%rd10273];
	ld.const.u32 	%r3278, [KECCAKF_ROTC+84];
	neg.s32 	%r3279, %r3278;
	and.b32  	%r3280, %r3279, 63;
	shr.u64 	%rd10275, %rd10268, %r3280;
	and.b32  	%r3281, %r3278, 63;
	shl.b64 	%rd10276, %rd10268, %r3281;
	or.b64  	%rd10277, %rd10276, %rd10275;
	st.local.u64 	[%rd10273], %rd10277;
	ld.const.u32 	%r3282, [KECCAKF_PILN+88];
	mul.wide.s32 	%rd10278, %r3282, 8;
	add.s64 	%rd10279, %rd1, %rd10278;
	ld.local.u64 	%rd10280, [%rd10279];
	ld.const.u32 	%r3283, [KECCAKF_ROTC+88];
	neg.s32 	%r3284, %r3283;
	and.b32  	%r3285, %r3284, 63;
	shr.u64 	%rd10281, %rd10274, %r3285;
	and.b32  	%r3286, %r3283, 63;
	shl.b64 	%rd10282, %rd10274, %r3286;
	or.b64  	%rd10283, %rd10282, %rd10281;
	st.local.u64 	[%rd10279], %rd10283;
	ld.const.u32 	%r3287, [KECCAKF_ROTC+92];
	neg.s32 	%r3288, %r3287;
	and.b32  	%r3289, %r3288, 63;
	shr.u64 	%rd10284, %rd10280, %r3289;
	and.b32  	%r3290, %r3287, 63;
	shl.b64 	%rd10285, %rd10280, %r3290;
	or.b64  	%rd10286, %rd10285, %rd10284;
	ld.const.u32 	%r3291, [KECCAKF_PILN+92];
	mul.wide.s32 	%rd10287, %r3291, 8;
	add.s64 	%rd10288, %rd1, %rd10287;
	st.local.u64 	[%rd10288], %rd10286;
	ld.local.u64 	%rd10289, [%rd1];
	ld.local.u64 	%rd10290, [%rd1+8];
	ld.local.u64 	%rd10291, [%rd1+16];
	ld.local.u64 	%rd10292, [%rd1+24];
	ld.local.u64 	%rd10293, [%rd1+32];
	not.b64 	%rd10294, %rd10290;
	and.b64  	%rd10295, %rd10291, %rd10294;
	not.b64 	%rd10296, %rd10291;
	and.b64  	%rd10297, %rd10292, %rd10296;
	xor.b64  	%rd11061, %rd10297, %rd10290;
	st.local.u64 	[%rd1+8], %rd11061;
	not.b64 	%rd10298, %rd10292;
	and.b64  	%rd10299, %rd10293, %rd10298;
	xor.b64  	%rd11056, %rd10299, %rd10291;
	st.local.u64 	[%rd1+16], %rd11056;
	not.b64 	%rd10300, %rd10293;
	and.b64  	%rd10301, %rd10289, %rd10300;
	xor.b64  	%rd11051, %rd10301, %rd10292;
	st.local.u64 	[%rd1+24], %rd11051;
	not.b64 	%rd10302, %rd10289;
	and.b64  	%rd10303, %rd10290, %rd10302;
	xor.b64  	%rd11046, %rd10293, %rd10303;
	st.local.u64 	[%rd1+32], %rd11046;
	ld.local.u64 	%rd10304, [%rd1+40];
	ld.local.u64 	%rd10305, [%rd1+48];
	ld.local.u64 	%rd10306, [%rd1+56];
	ld.local.u64 	%rd10307, [%rd1+64];
	ld.local.u64 	%rd10308, [%rd1+72];
	not.b64 	%rd10309, %rd10305;
	and.b64  	%rd10310, %rd10306, %rd10309;
	xor.b64  	%rd11065, %rd10310, %rd10304;
	st.local.u64 	[%rd1+40], %rd11065;
	not.b64 	%rd10311, %rd10306;
	and.b64  	%rd10312, %rd10307, %rd10311;
	xor.b64  	%rd11060, %rd10312, %rd10305;
	st.local.u64 	[%rd1+48], %rd11060;
	not.b64 	%rd10313, %rd10307;
	and.b64  	%rd10314, %rd10308, %rd10313;
	xor.b64  	%rd11055, %rd10314, %rd10306;
	st.local.u64 	[%rd1+56], %rd11055;
	not.b64 	%rd10315, %rd10308;
	and.b64  	%rd10316, %rd10304, %rd10315;
	xor.b64  	%rd11050, %rd10316, %rd10307;
	st.local.u64 	[%rd1+64], %rd11050;
	not.b64 	%rd10317, %rd10304;
	and.b64  	%rd10318, %rd10305, %rd10317;
	xor.b64  	%rd11045, %rd10308, %rd10318;
	st.local.u64 	[%rd1+72], %rd11045;
	ld.local.u64 	%rd10319, [%rd1+80];
	ld.local.u64 	%rd10320, [%rd1+88];
	ld.local.u64 	%rd10321, [%rd1+96];
	ld.local.u64 	%rd10322, [%rd1+104];
	ld.local.u64 	%rd10323, [%rd1+112];
	not.b64 	%rd10324, %rd10320;
	and.b64  	%rd10325, %rd10321, %rd10324;
	xor.b64  	%rd11064, %rd10325, %rd10319;
	st.local.u64 	[%rd1+80], %rd11064;
	not.b64 	%rd10326, %rd10321;
	and.b64  	%rd10327, %rd10322, %rd10326;
	xor.b64  	%rd11059, %rd10327, %rd10320;
	st.local.u64 	[%rd1+88], %rd11059;
	not.b64 	%rd10328, %rd10322;
	and.b64  	%rd10329, %rd10323, %rd10328;
	xor.b64  	%rd11054, %rd10329, %rd10321;
	st.local.u64 	[%rd1+96], %rd11054;
	not.b64 	%rd10330, %rd10323;
	and.b64  	%rd10331, %rd10319, %rd10330;
	xor.b64  	%rd11049, %rd10331, %rd10322;
	st.local.u64 	[%rd1+104], %rd11049;
	not.b64 	%rd10332, %rd10319;
	and.b64  	%rd10333, %rd10320, %rd10332;
	xor.b64  	%rd11044, %rd10323, %rd10333;
	st.local.u64 	[%rd1+112], %rd11044;
	ld.local.u64 	%rd10334, [%rd1+120];
	ld.local.u64 	%rd10335, [%rd1+128];
	ld.local.u64 	%rd10336, [%rd1+136];
	ld.local.u64 	%rd10337, [%rd1+144];
	ld.local.u64 	%rd10338, [%rd1+152];
	not.b64 	%rd10339, %rd10335;
	and.b64  	%rd10340, %rd10336, %rd10339;
	xor.b64  	%rd11063, %rd10340, %rd10334;
	st.local.u64 	[%rd1+120], %rd11063;
	not.b64 	%rd10341, %rd10336;
	and.b64  	%rd10342, %rd10337, %rd10341;
	xor.b64  	%rd11058, %rd10342, %rd10335;
	st.local.u64 	[%rd1+128], %rd11058;
	not.b64 	%rd10343, %rd10337;
	and.b64  	%rd10344, %rd10338, %rd10343;
	xor.b64  	%rd11053, %rd10344, %rd10336;
	st.local.u64 	[%rd1+136], %rd11053;
	not.b64 	%rd10345, %rd10338;
	and.b64  	%rd10346, %rd10334, %rd10345;
	xor.b64  	%rd11048, %rd10346, %rd10337;
	st.local.u64 	[%rd1+144], %rd11048;
	not.b64 	%rd10347, %rd10334;
	and.b64  	%rd10348, %rd10335, %rd10347;
	xor.b64  	%rd11043, %rd10338, %rd10348;
	st.local.u64 	[%rd1+152], %rd11043;
	ld.local.u64 	%rd10349, [%rd1+160];
	ld.local.u64 	%rd10350, [%rd1+168];
	ld.local.u64 	%rd10351, [%rd1+176];
	ld.local.u64 	%rd10352, [%rd1+184];
	ld.local.u64 	%rd10353, [%rd1+192];
	not.b64 	%rd10354, %rd10350;
	and.b64  	%rd10355, %rd10351, %rd10354;
	xor.b64  	%rd11062, %rd10355, %rd10349;
	st.local.u64 	[%rd1+160], %rd11062;
	not.b64 	%rd10356, %rd10351;
	and.b64  	%rd10357, %rd10352, %rd10356;
	xor.b64  	%rd11057, %rd10357, %rd10350;
	st.local.u64 	[%rd1+168], %rd11057;
	not.b64 	%rd10358, %rd10352;
	and.b64  	%rd10359, %rd10353, %rd10358;
	xor.b64  	%rd11052, %rd10359, %rd10351;
	st.local.u64 	[%rd1+176], %rd11052;
	not.b64 	%rd10360, %rd10353;
	and.b64  	%rd10361, %rd10349, %rd10360;
	xor.b64  	%rd11047, %rd10361, %rd10352;
	st.local.u64 	[%rd1+184], %rd11047;
	not.b64 	%rd10362, %rd10349;
	and.b64  	%rd10363, %rd10350, %rd10362;
	xor.b64  	%rd11042, %rd10353, %rd10363;
	st.local.u64 	[%rd1+192], %rd11042;
	mul.wide.u32 	%rd10364, %r4900, 8;
	mov.u64 	%rd10365, KECCAKF_RNDC;
	add.s64 	%rd10366, %rd10365, %rd10364;
	ld.const.u64 	%rd10367, [%rd10366];
	xor.b64  	%rd10368, %rd10295, %rd10367;
	xor.b64  	%rd11066, %rd10368, %rd10289;
	st.local.u64 	[%rd1], %rd11066;
	add.s32 	%r63, %r4900, 1;
	setp.lt.u32 	%p402, %r4900, 23;
	mov.u32 	%r4900, %r63;
	@%p402 bra 	$L__BB1_314;
	cvt.u16.u64 	%rs597, %rd11066;
	shr.u64 	%rd10369, %rd11066, 8;
	cvt.u16.u64 	%rs596, %rd10369;
	shr.u64 	%rd10370, %rd11066, 16;
	cvt.u16.u64 	%rs595, %rd10370;
	shr.u64 	%rd10371, %rd11066, 24;
	cvt.u16.u64 	%rs594, %rd10371;
$L__BB1_316:
	cvt.u32.u64 	%r3324, %rd93;
	mov.b32 	%r3332, %f2;
	shl.b32 	%r3333, %r3332, 9;
	add.s32 	%r64, %r3333, -512;
	mul.hi.u32 	%r3334, %r64, %r3324;
	cvt.u64.u32 	%rd10372, %r3334;
	mul.wide.u32 	%rd10373, %r64, %r36;
	add.s64 	%rd10374, %rd93, %rd10372;
	add.s64 	%rd10375, %rd10374, %rd10373;
	neg.s32 	%r3335, %r36;
	cvt.u64.u32 	%rd10376, %r3335;
	shl.b64 	%rd10377, %rd10376, 32;
	sub.s64 	%rd10378, %rd10377, %rd10375;
	cvt.u32.u64 	%r3309, %rd10378;
	{ .reg .b32 tmp; mov.b64 {tmp, %r3312}, %rd10378; }
	setp.gt.s64 	%p403, %rd10378, -1;
	selp.b32 	%r3318, %r64, 0, %p403;
	shr.u64 	%rd10379, %rd10378, 63;
	cvt.u32.u64 	%r3336, %rd10379;
	xor.b32  	%r3321, %r3336, 1;
	shl.b64 	%rd10380, %rd413, 16;
	and.b64  	%rd10381, %rd10380, 16711680;
	and.b64  	%rd10382, %rd413, 65280;
	or.b64  	%rd10383, %rd10381, %rd10382;
	shr.u64 	%rd10384, %rd413, 16;
	and.b64  	%rd10385, %rd10384, 255;
	or.b64  	%rd10386, %rd10383, %rd10385;
	shl.b64 	%rd10387, %rd10386, 16;
	and.b64  	%rd10388, %rd10384, 65280;
	or.b64  	%rd10389, %rd10387, %rd10388;
	shr.u64 	%rd10390, %rd413, 32;
	and.b64  	%rd10391, %rd10390, 255;
	or.b64  	%rd10392, %rd10389, %rd10391;
	shl.b64 	%rd10393, %rd10392, 16;
	and.b64  	%rd10394, %rd10390, 65280;
	or.b64  	%rd10395, %rd10393, %rd10394;
	and.b64  	%rd10396, %rd418, 255;
	or.b64  	%rd10397, %rd10395, %rd10396;
	shl.b64 	%rd10398, %rd10397, 8;
	cvt.u32.u64 	%r3337, %rd10398;
	cvt.u32.u64 	%r3338, %rd419;
	or.b32  	%r3339, %r3337, %r3338;
	shr.u64 	%rd10399, %rd10389, 8;
	cvt.u32.u64 	%r3340, %rd10399;
	and.b32  	%r3341, %r35, 31;
	shl.b32 	%r4906, %r3339, %r3341;
	shf.l.wrap.b32 	%r4905, %r3339, %r3340, %r35;
	mov.b32 	%r4901, 0;
	shf.l.wrap.b32 	%r4904, %r3340, %r4901, %r35;
	mov.b32 	%r3295, -2147483648;
	// begin inline asm
	mad.hi.cc.u32 %r3292,%r64,%r3309,%r3295;
	// end inline asm
	// begin inline asm
	addc.u32 %r3296,%r4901,%r4901;
	// end inline asm
	// begin inline asm
	mad.lo.cc.u32 %r3299,%r64,%r3312,%r3292;
	// end inline asm
	// begin inline asm
	madc.hi.u32 %r3303,%r64,%r3312,%r3296;
	// end inline asm
	// begin inline asm
	add.cc.u32 %r3307,%r3299,%r3309;
	// end inline asm
	// begin inline asm
	addc.cc.u32 %r3310,%r3303,%r3312;
	// end inline asm
	// begin inline asm
	addc.u32 %r3313,%r4901,%r4901;
	// end inline asm
	// begin inline asm
	add.cc.u32 %r3316,%r3310,%r3318;
	// end inline asm
	// begin inline asm
	addc.u32 %r3319,%r3313,%r3321;
	// end inline asm
	setp.eq.s32 	%p404, %r3319, 2;
	selp.b32 	%r3342, -1, %r3316, %p404;
	mul.hi.u32 	%r3343, %r3342, %r3324;
	cvt.u64.u32 	%rd10400, %r3343;
	mul.wide.u32 	%rd10401, %r3342, %r36;
	add.s64 	%rd10402, %rd10401, %rd10400;
	cvt.u32.u64 	%r3323, %rd10402;
	{ .reg .b32 tmp; mov.b64 {tmp, %r3326}, %rd10402; }
	// begin inline asm
	add.cc.u32 %r3322,%r3323,%r3324;
	// end inline asm
	// begin inline asm
	addc.cc.u32 %r3325,%r3326,%r36;
	// end inline asm
	// begin inline asm
	addc.u32 %r3328,%r4901,%r4901;
	// end inline asm
	setp.eq.s32 	%p405, %r3328, 0;
	min.u32 	%r3344, %r3342, -2;
	add.s32 	%r3345, %r3344, 1;
	selp.b32 	%r68, %r3345, %r3342, %p405;
	mov.u32 	%r4902, %r4901;
	mov.u32 	%r4903, %r4901;
$L__BB1_317:
	.pragma "nounroll";
	cvt.u32.u64 	%r3365, %rd93;
	// begin inline asm
	sub.cc.u32 %r3346,%r4904,%r3365;
	// end inline asm
	// begin inline asm
	subc.cc.u32 %r3349,%r4903,%r36;
	// end inline asm
	mov.b32 	%r3354, -2;
	// begin inline asm
	subc.u32 %r3352,%r4902,%r3354;
	// end inline asm
	// begin inline asm
	mad.hi.u32 %r3355,%r4902,%r68,%r3352;
	// end inline asm
	setp.lt.u32 	%p407, %r3355, %r4902;
	selp.b32 	%r4911, -1, %r3355, %p407;
	mov.b32 	%r3386, 0;
	// begin inline asm
	mad.lo.cc.u32 %r3359,%r4911,%r3365,%r3386;
	// end inline asm
	// begin inline asm
	madc.hi.u32 %r3363,%r4911,%r3365,%r3386;
	// end inline asm
	// begin inline asm
	mad.lo.cc.u32 %r3367,%r4911,%r36,%r3363;
	// end inline asm
	// begin inline asm
	madc.hi.u32 %r3371,%r4911,%r36,%r3386;
	// end inline asm
	// begin inline asm
	sub.cc.u32 %r4912,%r4904,%r3359;
	// end inline asm
	// begin inline asm
	subc.cc.u32 %r4913,%r4903,%r3367;
	// end inline asm
	// begin inline asm
	subc.cc.u32 %r4914,%r4902,%r3371;
	// end inline asm
	// begin inline asm
	addc.u32 %r3384,%r3386,%r3386;
	// end inline asm
	setp.ne.s32 	%p408, %r3384, 0;
	mov.pred 	%p518, 0;
	@%p408 bra 	$L__BB1_319;
	cvt.u32.u64 	%r3389, %rd93;
	// begin inline asm
	add.cc.u32 %r4912,%r4912,%r3389;
	// end inline asm
	// begin inline asm
	addc.cc.u32 %r4913,%r4913,%r36;
	// end inline asm
	mov.b32 	%r3398, 0;
	// begin inline asm
	addc.cc.u32 %r4914,%r4914,%r3398;
	// end inline asm
	// begin inline asm
	addc.u32 %r3396,%r3398,%r3398;
	// end inline asm
	add.s32 	%r4911, %r4911, -1;
	setp.eq.s32 	%p518, %r3396, 0;
$L__BB1_319:
	not.pred 	%p409, %p518;
	@%p409 bra 	$L__BB1_321;
	cvt.u32.u64 	%r3401, %rd93;
	// begin inline asm
	add.cc.u32 %r4912,%r4912,%r3401;
	// end inline asm
	// begin inline asm
	addc.cc.u32 %r4913,%r4913,%r36;
	// end inline asm
	mov.b32 	%r3407, 0;
	// begin inline asm
	addc.u32 %r4914,%r4914,%r3407;
	// end inline asm
	add.s32 	%r4911, %r4911, -1;
$L__BB1_321:
	mov.b32 	%r3441, 0;
	// begin inline asm
	mad.lo.cc.u32 %r3408,%r4911,%r3441,%r3441;
	// end inline asm
	// begin inline asm
	madc.hi.u32 %r3412,%r4911,%r3441,%r3441;
	// end inline asm
	// begin inline asm
	mad.lo.cc.u32 %r3416,%r4911,%r3441,%r3412;
	// end inline asm
	// begin inline asm
	madc.hi.u32 %r3420,%r4911,%r3441,%r3441;
	// end inline asm
	// begin inline asm
	sub.cc.u32 %r4915,%r4906,%r3408;
	// end inline asm
	// begin inline asm
	subc.cc.u32 %r4904,%r4905,%r3416;
	// end inline asm
	// begin inline asm
	subc.cc.u32 %r4903,%r4912,%r3420;
	// end inline asm
	// begin inline asm
	subc.cc.u32 %r4902,%r4913,%r3441;
	// end inline asm
	// begin inline asm
	subc.cc.u32 %r3436,%r4914,%r3441;
	// end inline asm
	// begin inline asm
	subc.u32 %r3439,%r3441,%r3441;
	// end inline asm
	setp.ne.s32 	%p410, %r3439, -1;
	@%p410 bra 	$L__BB1_323;
	cvt.u32.u64 	%r3450, %rd93;
	mov.b32 	%r3447, 0;
	// begin inline asm
	add.cc.u32 %r4915,%r4915,%r3447;
	// end inline asm
	// begin inline asm
	addc.cc.u32 %r4904,%r4904,%r3447;
	// end inline asm
	// begin inline asm
	addc.cc.u32 %r4903,%r4903,%r3450;
	// end inline asm
	// begin inline asm
	addc.u32 %r4902,%r4902,%r36;
	// end inline asm
$L__BB1_323:
	ld.param.u64 	%rd10862, [_Z13vanity_kernelPKyS0_S0_S0_PKhS2_iyS0_iyyiPh_param_7];
	add.s32 	%r4901, %r4901, 32;
	setp.lt.u64 	%p411, %rd10862, 4294967296;
	selp.b32 	%r3455, 96, 64, %p411;
	add.s32 	%r3456, %r35, %r3455;
	setp.le.u32 	%p412, %r4901, %r3456;
	mov.b32 	%r4906, 0;
	mov.u32 	%r4905, %r4915;
	@%p412 bra 	$L__BB1_317;
	ld.param.u64 	%rd10867, [_Z13vanity_kernelPKyS0_S0_S0_PKhS2_iyS0_iyyiPh_param_10];
	ld.param.u64 	%rd10863, [_Z13vanity_kernelPKyS0_S0_S0_PKhS2_iyS0_iyyiPh_param_7];
	cvt.u32.u64 	%r3489, %rd93;
	setp.lt.u64 	%p413, %rd10863, 4294967296;
	selp.b32 	%r3497, 96, 64, %p413;
	add.s32 	%r3498, %r35, %r3497;
	setp.eq.s32 	%p414, %r3498, 128;
	cvt.u16.u32 	%rs539, %r3498;
	and.b16  	%rs540, %rs539, 64;
	setp.eq.s16 	%p415, %rs540, 0;
	and.b16  	%rs541, %rs539, 32;
	setp.eq.s16 	%p416, %rs541, 0;
	shf.r.wrap.b32 	%r3499, %r4915, %r4904, %r35;
	shf.r.wrap.b32 	%r3500, %r4904, %r4903, %r35;
	shf.r.wrap.b32 	%r3501, %r4903, %r4902, %r35;
	mov.b32 	%r4919, 0;
	shf.r.wrap.b32 	%r3502, %r4902, %r4919, %r35;
	selp.b32 	%r3503, %r3499, %r3500, %p416;
	selp.b32 	%r3504, %r3500, %r3501, %p416;
	selp.b32 	%r3505, %r3501, %r3502, %p416;
	selp.b32 	%r3506, %r3502, 0, %p416;
	selp.b32 	%r3507, %r3503, %r3505, %p415;
	selp.b32 	%r3508, %r3504, %r3506, %p415;
	selp.b32 	%r3509, -1, %r3508, %p414;
	selp.b32 	%r3510, -1, %r3507, %p414;
	cvt.u64.u32 	%rd10403, %r3509;
	shl.b64 	%rd10404, %rd10403, 32;
	cvt.u64.u32 	%rd10405, %r3510;
	or.b64  	%rd10406, %rd10404, %rd10405;
	shl.b64 	%rd10407, %rd414, 16;
	and.b64  	%rd10408, %rd10407, 16711680;
	shl.b64 	%rd10409, %rd420, 8;
	and.b64  	%rd10410, %rd10409, 65280;
	or.b64  	%rd10411, %rd10408, %rd10410;
	and.b64  	%rd10412, %rd421, 255;
	or.b64  	%rd10413, %rd10411, %rd10412;
	shl.b64 	%rd10414, %rd10413, 16;
	shl.b64 	%rd10415, %rd422, 8;
	and.b64  	%rd10416, %rd10415, 65280;
	or.b64  	%rd10417, %rd10414, %rd10416;
	and.b64  	%rd10418, %rd423, 255;
	or.b64  	%rd10419, %rd10417, %rd10418;
	shl.b64 	%rd10420, %rd10419, 16;
	shl.b64 	%rd10421, %rd424, 8;
	and.b64  	%rd10422, %rd10421, 65280;
	or.b64  	%rd10423, %rd10420, %rd10422;
	and.b64  	%rd10424, %rd425, 255;
	or.b64  	%rd10425, %rd10423, %rd10424;
	shl.b64 	%rd10426, %rd10425, 8;
	or.b64  	%rd10427, %rd10426, %rd426;
	mul.lo.s64 	%rd10428, %rd10406, %rd10867;
	mul.hi.u64 	%rd10429, %rd10406, %rd10867;
	add.cc.s64 	%rd10430, %rd10428, %rd10427;
	addc.cc.s64 	%rd10431, %rd10429, 0;
	cvt.u32.u64 	%r3511, %rd10430;
	{ .reg .b32 tmp; mov.b64 {tmp, %r3512}, %rd10430; }
	cvt.u32.u64 	%r3513, %rd10431;
	{ .reg .b32 tmp; mov.b64 {tmp, %r3514}, %rd10431; }
	and.b32  	%r3515, %r35, 31;
	shl.b32 	%r4924, %r3511, %r3515;
	shf.l.wrap.b32 	%r4923, %r3511, %r3512, %r35;
	shf.l.wrap.b32 	%r4922, %r3512, %r3513, %r35;
	shf.l.wrap.b32 	%r4921, %r3513, %r3514, %r35;
	shf.l.wrap.b32 	%r4920, %r3514, %r4919, %r35;
	neg.s32 	%r3516, %r36;
	cvt.u64.u32 	%rd10432, %r3516;
	shl.b64 	%rd10433, %rd10432, 32;
	mul.hi.u32 	%r3517, %r64, %r3489;
	cvt.u64.u32 	%rd10434, %r3517;
	add.s64 	%rd10435, %rd93, %rd10434;
	mul.wide.u32 	%rd10436, %r64, %r36;
	add.s64 	%rd10437, %rd10435, %rd10436;
	sub.s64 	%rd10438, %rd10433, %rd10437;
	cvt.u32.u64 	%r3474, %rd10438;
	mov.b32 	%r3460, -2147483648;
	// begin inline asm
	mad.hi.cc.u32 %r3457,%r64,%r3474,%r3460;
	// end inline asm
	// begin inline asm
	addc.u32 %r3461,%r4919,%r4919;
	// end inline asm
	{ .reg .b32 tmp; mov.b64 {tmp, %r3477}, %rd10438; }
	// begin inline asm
	mad.lo.cc.u32 %r3464,%r64,%r3477,%r3457;
	// end inline asm
	// begin inline asm
	madc.hi.u32 %r3468,%r64,%r3477,%r3461;
	// end inline asm
	// begin inline asm
	add.cc.u32 %r3472,%r3464,%r3474;
	// end inline asm
	// begin inline asm
	addc.cc.u32 %r3475,%r3468,%r3477;
	// end inline asm
	// begin inline asm
	addc.u32 %r3478,%r4919,%r4919;
	// end inline asm
	setp.gt.s64 	%p417, %rd10438, -1;
	selp.b32 	%r3483, %r64, 0, %p417;
	// begin inline asm
	add.cc.u32 %r3481,%r3475,%r3483;
	// end inline asm
	shr.u64 	%rd10439, %rd10438, 63;
	cvt.u32.u64 	%r3518, %rd10439;
	xor.b32  	%r3486, %r3518, 1;
	// begin inline asm
	addc.u32 %r3484,%r3478,%r3486;
	// end inline asm
	setp.eq.s32 	%p418, %r3484, 2;
	selp.b32 	%r3519, -1, %r3481, %p418;
	mul.hi.u32 	%r3520, %r3519, %r3489;
	cvt.u64.u32 	%rd10440, %r3520;
	mul.wide.u32 	%rd10441, %r3519, %r36;
	add.s64 	%rd10442, %rd10441, %rd10440;
	cvt.u32.u64 	%r3488, %rd10442;
	{ .reg .b32 tmp; mov.b64 {tmp, %r3491}, %rd10442; }
	// begin inline asm
	add.cc.u32 %r3487,%r3488,%r3489;
	// end inline asm
	// begin inline asm
	addc.cc.u32 %r3490,%r3491,%r36;
	// end inline asm
	// begin inline asm
	addc.u32 %r3493,%r4919,%r4919;
	// end inline asm
	setp.eq.s32 	%p419, %r3493, 0;
	min.u32 	%r3521, %r3519, -2;
	add.s32 	%r3522, %r3521, 1;
	selp.b32 	%r115, %r3522, %r3519, %p419;
$L__BB1_325:
	.pragma "nounroll";
	cvt.u32.u64 	%r3542, %rd93;
	// begin inline asm
	sub.cc.u32 %r3523,%r4922,%r3542;
	// end inline asm
	// begin inline asm
	subc.cc.u32 %r3526,%r4921,%r36;
	// end inline asm
	mov.b32 	%r3531, -2;
	// begin inline asm
	subc.u32 %r3529,%r4920,%r3531;
	// end inline asm
	// begin inline asm
	mad.hi.u32 %r3532,%r4920,%r115,%r3529;
	// end inline asm
	setp.lt.u32 	%p421, %r3532, %r4920;
	selp.b32 	%r4929, -1, %r3532, %p421;
	mov.b32 	%r3563, 0;
	// begin inline asm
	mad.lo.cc.u32 %r3536,%r4929,%r3542,%r3563;
	// end inline asm
	// begin inline asm
	madc.hi.u32 %r3540,%r4929,%r3542,%r3563;
	// end inline asm
	// begin inline asm
	mad.lo.cc.u32 %r3544,%r4929,%r36,%r3540;
	// end inline asm
	// begin inline asm
	madc.hi.u32 %r3548,%r4929,%r36,%r3563;
	// end inline asm
	// begin inline asm
	sub.cc.u32 %r4930,%r4922,%r3536;
	// end inline asm
	// begin inline asm
	subc.cc.u32 %r4931,%r4921,%r3544;
	// end inline asm
	// begin inline asm
	subc.cc.u32 %r4932,%r4920,%r3548;
	// end inline asm
	// begin inline asm
	addc.u32 %r3561,%r3563,%r3563;
	// end inline asm
	setp.ne.s32 	%p422, %r3561, 0;
	mov.pred 	%p519, 0;
	@%p422 bra 	$L__BB1_327;
	cvt.u32.u64 	%r3566, %rd93;
	// begin inline asm
	add.cc.u32 %r4930,%r4930,%r3566;
	// end inline asm
	// begin inline asm
	addc.cc.u32 %r4931,%r4931,%r36;
	// end inline asm
	mov.b32 	%r3575, 0;
	// begin inline asm
	addc.cc.u32 %r4932,%r4932,%r3575;
	// end inline asm
	// begin inline asm
	addc.u32 %r3573,%r3575,%r3575;
	// end inline asm
	add.s32 	%r4929, %r4929, -1;
	setp.eq.s32 	%p519, %r3573, 0;
$L__BB1_327:
	not.pred 	%p423, %p519;
	@%p423 bra 	$L__BB1_329;
	cvt.u32.u64 	%r3578, %rd93;
	// begin inline asm
	add.cc.u32 %r4930,%r4930,%r3578;
	// end inline asm
	// begin inline asm
	addc.cc.u32 %r4931,%r4931,%r36;
	// end inline asm
	mov.b32 	%r3584, 0;
	// begin inline asm
	addc.u32 %r4932,%r4932,%r3584;
	// end inline asm
	add.s32 	%r4929, %r4929, -1;
$L__BB1_329:
	mov.b32 	%r3618, 0;
	// begin inline asm
	mad.lo.cc.u32 %r3585,%r4929,%r3618,%r3618;
	// end inline asm
	// begin inline asm
	madc.hi.u32 %r3589,%r4929,%r3618,%r3618;
	// end inline asm
	// begin inline asm
	mad.lo.cc.u32 %r3593,%r4929,%r3618,%r3589;
	// end inline asm
	// begin inline asm
	madc.hi.u32 %r3597,%r4929,%r3618,%r3618;
	// end inline asm
	// begin inline asm
	sub.cc.u32 %r4933,%r4924,%r3585;
	// end inline asm
	// begin inline asm
	subc.cc.u32 %r4922,%r4923,%r3593;
	// end inline asm
	// begin inline asm
	subc.cc.u32 %r4921,%r4930,%r3597;
	// end inline asm
	// begin inline asm
	subc.cc.u32 %r4920,%r4931,%r3618;
	// end inline asm
	// begin inline asm
	subc.cc.u32 %r3613,%r4932,%r3618;
	// end inline asm
	// begin inline asm
	subc.u32 %r3616,%r3618,%r3618;
	// end inline asm
	setp.ne.s32 	%p424, %r3616, -1;
	@%p424 bra 	$L__BB1_331;
	cvt.u32.u64 	%r3627, %rd93;
	mov.b32 	%r3624, 0;
	// begin inline asm
	add.cc.u32 %r4933,%r4933,%r3624;
	// end inline asm
	// begin inline asm
	addc.cc.u32 %r4922,%r4922,%r3624;
	// end inline asm
	// begin inline asm
	addc.cc.u32 %r4921,%r4921,%r3627;
	// end inline asm
	// begin inline asm
	addc.u32 %r4920,%r4920,%r36;
	// end inline asm
$L__BB1_331:
	ld.param.u64 	%rd10864, [_Z13vanity_kernelPKyS0_S0_S0_PKhS2_iyS0_iyyiPh_param_7];
	add.s32 	%r4919, %r4919, 32;
	setp.lt.u64 	%p425, %rd10864, 4294967296;
	selp.b32 	%r3632, 96, 64, %p425;
	add.s32 	%r3633, %r35, %r3632;
	setp.le.u32 	%p426, %r4919, %r3633;
	mov.b32 	%r4924, 0;
	mov.u32 	%r4923, %r4933;
	@%p426 bra 	$L__BB1_325;
	ld.param.u64 	%rd10868, [_Z13vanity_kernelPKyS0_S0_S0_PKhS2_iyS0_iyyiPh_param_10];
	ld.param.u64 	%rd10865, [_Z13vanity_kernelPKyS0_S0_S0_PKhS2_iyS0_iyyiPh_param_7];
	cvt.u32.u64 	%r3666, %rd93;
	setp.lt.u64 	%p427, %rd10865, 4294967296;
	selp.b32 	%r3674, 96, 64, %p427;
	add.s32 	%r155, %r35, %r3674;
	setp.eq.s32 	%p428, %r155, 128;
	cvt.u16.u32 	%rs542, %r155;
	and.b16  	%rs543, %rs542, 64;
	setp.eq.s16 	%p429, %rs543, 0;
	and.b16  	%rs544, %rs542, 32;
	setp.eq.s16 	%p430, %rs544, 0;
	shf.r.wrap.b32 	%r3675, %r4933, %r4922, %r35;
	shf.r.wrap.b32 	%r3676, %r4922, %r4921, %r35;
	shf.r.wrap.b32 	%r3677, %r4921, %r4920, %r35;
	mov.b32 	%r4937, 0;
	shf.r.wrap.b32 	%r3678, %r4920, %r4937, %r35;
	selp.b32 	%r3679, %r3675, %r3676, %p430;
	selp.b32 	%r3680, %r3676, %r3677, %p430;
	selp.b32 	%r3681, %r3677, %r3678, %p430;
	selp.b32 	%r3682, %r3678, 0, %p430;
	selp.b32 	%r3683, %r3679, %r3681, %p429;
	selp.b32 	%r3684, %r3680, %r3682, %p429;
	selp.b32 	%r3685, -1, %r3684, %p428;
	selp.b32 	%r3686, -1, %r3683, %p428;
	cvt.u64.u32 	%rd10443, %r3685;
	shl.b64 	%rd10444, %rd10443, 32;
	cvt.u64.u32 	%rd10445, %r3686;
	or.b64  	%rd10446, %rd10444, %rd10445;
	shl.b64 	%rd10447, %rd415, 16;
	and.b64  	%rd10448, %rd10447, 16711680;
	shl.b64 	%rd10449, %rd427, 8;
	and.b64  	%rd10450, %rd10449, 65280;
	or.b64  	%rd10451, %rd10448, %rd10450;
	and.b64  	%rd10452, %rd428, 255;
	or.b64  	%rd10453, %rd10451, %rd10452;
	shl.b64 	%rd10454, %rd10453, 16;
	shl.b64 	%rd10455, %rd429, 8;
	and.b64  	%rd10456, %rd10455, 65280;
	or.b64  	%rd10457, %rd10454, %rd10456;
	and.b64  	%rd10458, %rd430, 255;
	or.b64  	%rd10459, %rd10457, %rd10458;
	shl.b64 	%rd10460, %rd10459, 16;
	shl.b64 	%rd10461, %rd431, 8;
	and.b64  	%rd10462, %rd10461, 65280;
	or.b64  	%rd10463, %rd10460, %rd10462;
	and.b64  	%rd10464, %rd432, 255;
	or.b64  	%rd10465, %rd10463, %rd10464;
	shl.b64 	%rd10466, %rd10465, 8;
	or.b64  	%rd10467, %rd10466, %rd433;
	mul.lo.s64 	%rd10468, %rd10446, %rd10868;
	mul.hi.u64 	%rd10469, %rd10446, %rd10868;
	add.cc.s64 	%rd10470, %rd10468, %rd10467;
	addc.cc.s64 	%rd10471, %rd10469, 0;
	cvt.u32.u64 	%r3687, %rd10470;
	{ .reg .b32 tmp; mov.b64 {tmp, %r3688}, %rd10470; }
	cvt.u32.u64 	%r3689, %rd10471;
	{ .reg .b32 tmp; mov.b64 {tmp, %r3690}, %rd10471; }
	and.b32  	%r3691, %r35, 31;
	shl.b32 	%r4942, %r3687, %r3691;
	shf.l.wrap.b32 	%r4941, %r3687, %r3688, %r35;
	shf.l.wrap.b32 	%r4940, %r3688, %r3689, %r35;
	shf.l.wrap.b32 	%r4939, %r3689, %r3690, %r35;
	shf.l.wrap.b32 	%r4938, %r3690, %r4937, %r35;
	neg.s32 	%r3692, %r36;
	cvt.u64.u32 	%rd10472, %r3692;
	shl.b64 	%rd10473, %rd10472, 32;
	mul.hi.u32 	%r3693, %r64, %r3666;
	cvt.u64.u32 	%rd10474, %r3693;
	add.s64 	%rd10475, %rd93, %rd10474;
	mul.wide.u32 	%rd10476, %r64, %r36;
	add.s64 	%rd10477, %rd10475, %rd10476;
	sub.s64 	%rd10478, %rd10473, %rd10477;
	cvt.u32.u64 	%r3651, %rd10478;
	mov.b32 	%r3637, -2147483648;
	// begin inline asm
	mad.hi.cc.u32 %r3634,%r64,%r3651,%r3637;
	// end inline asm
	// begin inline asm
	addc.u32 %r3638,%r4937,%r4937;
	// end inline asm
	{ .reg .b32 tmp; mov.b64 {tmp, %r3654}, %rd10478; }
	// begin inline asm
	mad.lo.cc.u32 %r3641,%r64,%r3654,%r3634;
	// end inline asm
	// begin inline asm
	madc.hi.u32 %r3645,%r64,%r3654,%r3638;
	// end inline asm
	// begin inline asm
	add.cc.u32 %r3649,%r3641,%r3651;
	// end inline asm
	// begin inline asm
	addc.cc.u32 %r3652,%r3645,%r3654;
	// end inline asm
	// begin inline asm
	addc.u32 %r3655,%r4937,%r4937;
	// end inline asm
	// begin inline asm
	add.cc.u32 %r3658,%r3652,%r3483;
	// end inline asm
	// begin inline asm
	addc.u32 %r3661,%r3655,%r3486;
	// end inline asm
	setp.eq.s32 	%p431, %r3661, 2;
	selp.b32 	%r3694, -1, %r3658, %p431;
	mul.hi.u32 	%r3695, %r3694, %r3666;
	cvt.u64.u32 	%rd10479, %r3695;
	mul.wide.u32 	%rd10480, %r3694, %r36;
	add.s64 	%rd10481, %rd10480, %rd10479;
	cvt.u32.u64 	%r3665, %rd10481;
	{ .reg .b32 tmp; mov.b64 {tmp, %r3668}, %rd10481; }
	// begin inline asm
	add.cc.u32 %r3664,%r3665,%r3666;
	// end inline asm
	// begin inline asm
	addc.cc.u32 %r3667,%r3668,%r36;
	// end inline asm
	// begin inline asm
	addc.u32 %r3670,%r4937,%r4937;
	// end inline asm
	setp.eq.s32 	%p432, %r3670, 0;
	min.u32 	%r3696, %r3694, -2;
	add.s32 	%r3697, %r3696, 1;
	selp.b32 	%r163, %r3697, %r3694, %p432;
$L__BB1_333:
	.pragma "nounroll";
	// begin inline asm
	sub.cc.u32 %r3698,%r4940,%r3666;
	// end inline asm
	// begin inline asm
	subc.cc.u32 %r3701,%r4939,%r36;
	// end inline asm
	mov.b32 	%r3706, -2;
	// begin inline asm
	subc.u32 %r3704,%r4938,%r3706;
	// end inline asm
	// begin inline asm
	mad.hi.u32 %r3707,%r4938,%r163,%r3704;
	// end inline asm
	setp.lt.u32 	%p434, %r3707, %r4938;
	selp.b32 	%r4947, -1, %r3707, %p434;
	mov.b32 	%r3738, 0;
	// begin inline asm
	mad.lo.cc.u32 %r3711,%r4947,%r3666,%r3738;
	// end inline asm
	// begin inline asm
	madc.hi.u32 %r3715,%r4947,%r3666,%r3738;
	// end inline asm
	// begin inline asm
	mad.lo.cc.u32 %r3719,%r4947,%r36,%r3715;
	// end inline asm
	// begin inline asm
	madc.hi.u32 %r3723,%r4947,%r36,%r3738;
	// end inline asm
	// begin inline asm
	sub.cc.u32 %r4948,%r4940,%r3711;
	// end inline asm
	// begin inline asm
	subc.cc.u32 %r4949,%r4939,%r3719;
	// end inline asm
	// begin inline asm
	subc.cc.u32 %r4950,%r4938,%r3723;
	// end inline asm
	// begin inline asm
	addc.u32 %r3736,%r3738,%r3738;
	// end inline asm
	setp.ne.s32 	%p435, %r3736, 0;
	mov.pred 	%p520, 0;
	@%p435 bra 	$L__BB1_335;
	cvt.u32.u64 	%r3741, %rd93;
	// begin inline asm
	add.cc.u32 %r4948,%r4948,%r3741;
	// end inline asm
	// begin inline asm
	addc.cc.u32 %r4949,%r4949,%r36;
	// end inline asm
	mov.b32 	%r3750, 0;
	// begin inline asm
	addc.cc.u32 %r4950,%r4950,%r3750;
	// end inline asm
	// begin inline asm
	addc.u32 %r3748,%r3750,%r3750;
	// end inline asm
	add.s32 	%r4947, %r4947, -1;
	setp.eq.s32 	%p520, %r3748, 0;
$L__BB1_335:
	not.pred 	%p436, %p520;
	@%p436 bra 	$L__BB1_337;
	cvt.u32.u64 	%r3753, %rd93;
	// begin inline asm
	add.cc.u32 %r4948,%r4948,%r3753;
	// end inline asm
	// begin inline asm
	addc.cc.u32 %r4949,%r4949,%r36;
	// end inline asm
	mov.b32 	%r3759, 0;
	// begin inline asm
	addc.u32 %r4950,%r4950,%r3759;
	// end inline asm
	add.s32 	%r4947, %r4947, -1;
$L__BB1_337:
	mov.b32 	%r3793, 0;
	// begin inline asm
	mad.lo.cc.u32 %r3760,%r4947,%r3793,%r3793;
	// end inline asm
	// begin inline asm
	madc.hi.u32 %r3764,%r4947,%r3793,%r3793;
	// end inline asm
	// begin inline asm
	mad.lo.cc.u32 %r3768,%r4947,%r3793,%r3764;
	// end inline asm
	// begin inline asm
	madc.hi.u32 %r3772,%r4947,%r3793,%r3793;
	// end inline asm
	// begin inline asm
	sub.cc.u32 %r4951,%r4942,%r3760;
	// end inline asm
	// begin inline asm
	subc.cc.u32 %r4940,%r4941,%r3768;
	// end inline asm
	// begin inline asm
	subc.cc.u32 %r4939,%r4948,%r3772;
	// end inline asm
	// begin inline asm
	subc.cc.u32 %r4938,%r4949,%r3793;
	// end inline asm
	// begin inline asm
	subc.cc.u32 %r3788,%r4950,%r3793;
	// end inline asm
	// begin inline asm
	subc.u32 %r3791,%r3793,%r3793;
	// end inline asm
	setp.ne.s32 	%p437, %r3791, -1;
	@%p437 bra 	$L__BB1_339;
	cvt.u32.u64 	%r3802, %rd93;
	mov.b32 	%r3799, 0;
	// begin inline asm
	add.cc.u32 %r4951,%r4951,%r3799;
	// end inline asm
	// begin inline asm
	addc.cc.u32 %r4940,%r4940,%r3799;
	// end inline asm
	// begin inline asm
	addc.cc.u32 %r4939,%r4939,%r3802;
	// end inline asm
	// begin inline asm
	addc.u32 %r4938,%r4938,%r36;
	// end inline asm
$L__BB1_339:
	add.s32 	%r4937, %r4937, 32;
	setp.le.u32 	%p438, %r4937, %r155;
	mov.b32 	%r4942, 0;
	mov.u32 	%r4941, %r4951;
	@%p438 bra 	$L__BB1_333;
	ld.param.u64 	%rd10869, [_Z13vanity_kernelPKyS0_S0_S0_PKhS2_iyS0_iyyiPh_param_10];
	shf.r.wrap.b32 	%r3847, %r4951, %r4940, %r35;
	shf.r.wrap.b32 	%r3848, %r4940, %r4939, %r35;
	shf.r.wrap.b32 	%r3849, %r4939, %r4938, %r35;
	mov.b32 	%r4955, 0;
	shf.r.wrap.b32 	%r3850, %r4938, %r4955, %r35;
	selp.b32 	%r3851, %r3847, %r3848, %p430;
	selp.b32 	%r3852, %r3848, %r3849, %p430;
	selp.b32 	%r3853, %r3849, %r3850, %p430;
	selp.b32 	%r3854, %r3850, 0, %p430;
	selp.b32 	%r3855, %r3851, %r3853, %p429;
	selp.b32 	%r3856, %r3852, %r3854, %p429;
	selp.b32 	%r3857, -1, %r3856, %p428;
	selp.b32 	%r3858, -1, %r3855, %p428;
	cvt.u64.u32 	%rd10482, %r3857;
	shl.b64 	%rd10483, %rd10482, 32;
	cvt.u64.u32 	%rd10484, %r3858;
	or.b64  	%rd10485, %rd10483, %rd10484;
	shl.b64 	%rd10486, %rd416, 16;
	and.b64  	%rd10487, %rd10486, 16711680;
	shl.b64 	%rd10488, %rd434, 8;
	and.b64  	%rd10489, %rd10488, 65280;
	or.b64  	%rd10490, %rd10487, %rd10489;
	and.b64  	%rd10491, %rd435, 255;
	or.b64  	%rd10492, %rd10490, %rd10491;
	shl.b64 	%rd10493, %rd10492, 16;
	shl.b64 	%rd10494, %rd436, 8;
	and.b64  	%rd10495, %rd10494, 65280;
	or.b64  	%rd10496, %rd10493, %rd10495;
	and.b64  	%rd10497, %rd437, 255;
	or.b64  	%rd10498, %rd10496, %rd10497;
	shl.b64 	%rd10499, %rd10498, 16;
	shl.b64 	%rd10500, %rd438, 8;
	and.b64  	%rd10501, %rd10500, 65280;
	or.b64  	%rd10502, %rd10499, %rd10501;
	and.b64  	%rd10503, %rd439, 255;
	or.b64  	%rd10504, %rd10502, %rd10503;
	shl.b64 	%rd10505, %rd10504, 8;
	and.b64  	%rd10506, %rd440, 127;
	or.b64  	%rd10507, %rd10505, %rd10506;
	mul.lo.s64 	%rd10508, %rd10485, %rd10869;
	mul.hi.u64 	%rd10509, %rd10485, %rd10869;
	add.cc.s64 	%rd10510, %rd10508, %rd10507;
	addc.cc.s64 	%rd10511, %rd10509, 0;
	cvt.u32.u64 	%r3859, %rd10510;
	{ .reg .b32 tmp; mov.b64 {tmp, %r3860}, %rd10510; }
	cvt.u32.u64 	%r3861, %rd10511;
	{ .reg .b32 tmp; mov.b64 {tmp, %r3862}, %rd10511; }
	shl.b32 	%r4960, %r3859, %r3691;
	shf.l.wrap.b32 	%r4959, %r3859, %r3860, %r35;
	shf.l.wrap.b32 	%r4958, %r3860, %r3861, %r35;
	shf.l.wrap.b32 	%r4957, %r3861, %r3862, %r35;
	shf.l.wrap.b32 	%r4956, %r3862, %r4955, %r35;
	mov.b32 	%r3810, -2147483648;
	// begin inline asm
	mad.hi.cc.u32 %r3807,%r64,%r3651,%r3810;
	// end inline asm
	// begin inline asm
	addc.u32 %r3811,%r4955,%r4955;
	// end inline asm
	// begin inline asm
	mad.lo.cc.u32 %r3814,%r64,%r3654,%r3807;
	// end inline asm
	// begin inline asm
	madc.hi.u32 %r3818,%r64,%r3654,%r3811;
	// end inline asm
	// begin inline asm
	add.cc.u32 %r3822,%r3814,%r3651;
	// end inline asm
	// begin inline asm
	addc.cc.u32 %r3825,%r3818,%r3654;
	// end inline asm
	// begin inline asm
	addc.u32 %r3828,%r4955,%r4955;
	// end inline asm
	// begin inline asm
	add.cc.u32 %r3831,%r3825,%r3483;
	// end inline asm
	// begin inline asm
	addc.u32 %r3834,%r3828,%r3486;
	// end inline asm
	setp.eq.s32 	%p442, %r3834, 2;
	selp.b32 	%r3864, -1, %r3831, %p442;
	mul.hi.u32 	%r3865, %r3864, %r3666;
	cvt.u64.u32 	%rd10512, %r3865;
	mul.wide.u32 	%rd10513, %r3864, %r36;
	add.s64 	%rd10514, %rd10513, %rd10512;
	cvt.u32.u64 	%r3838, %rd10514;
	{ .reg .b32 tmp; mov.b64 {tmp, %r3841}, %rd10514; }
	// begin inline asm
	add.cc.u32 %r3837,%r3838,%r3666;
	// end inline asm
	// begin inline asm
	addc.cc.u32 %r3840,%r3841,%r36;
	// end inline asm
	// begin inline asm
	addc.u32 %r3843,%r4955,%r4955;
	// end inline asm
	setp.eq.s32 	%p443, %r3843, 0;
	min.u32 	%r3866, %r3864, -2;
	add.s32 	%r3867, %r3866, 1;
	selp.b32 	%r208, %r3867, %r3864, %p443;
$L__BB1_341:
	.pragma "nounroll";
	cvt.u32.u64 	%r3887, %rd93;
	// begin inline asm
	sub.cc.u32 %r3868,%r4958,%r3887;
	// end inline asm
	// begin inline asm
	subc.cc.u32 %r3871,%r4957,%r36;
	// end inline asm
	mov.b32 	%r3876, -2;
	// begin inline asm
	subc.u32 %r3874,%r4956,%r3876;
	// end inline asm
	// begin inline asm
	mad.hi.u32 %r3877,%r4956,%r208,%r3874;
	// end inline asm
	setp.lt.u32 	%p445, %r3877, %r4956;
	selp.b32 	%r4965, -1, %r3877, %p445;
	mov.b32 	%r3908, 0;
	// begin inline asm
	mad.lo.cc.u32 %r3881,%r4965,%r3887,%r3908;
	// end inline asm
	// begin inline asm
	madc.hi.u32 %r3885,%r4965,%r3887,%r3908;
	// end inline asm
	// begin inline asm
	mad.lo.cc.u32 %r3889,%r4965,%r36,%r3885;
	// end inline asm
	// begin inline asm
	madc.hi.u32 %r3893,%r4965,%r36,%r3908;
	// end inline asm
	// begin inline asm
	sub.cc.u32 %r4966,%r4958,%r3881;
	// end inline asm
	// begin inline asm
	subc.cc.u32 %r4967,%r4957,%r3889;
	// end inline asm
	// begin inline asm
	subc.cc.u32 %r4968,%r4956,%r3893;
	// end inline asm
	// begin inline asm
	addc.u32 %r3906,%r3908,%r3908;
	// end inline asm
	setp.ne.s32 	%p446, %r3906, 0;
	mov.pred 	%p521, 0;
	@%p446 bra 	$L__BB1_343;
	// begin inline asm
	add.cc.u32 %r4966,%r4966,%r3887;
	// end inline asm
	// begin inline asm
	addc.cc.u32 %r4967,%r4967,%r36;
	// end inline asm
	mov.b32 	%r3920, 0;
	// begin inline asm
	addc.cc.u32 %r4968,%r4968,%r3920;
	// end inline asm
	// begin inline asm
	addc.u32 %r3918,%r3920,%r3920;
	// end inline asm
	add.s32 	%r4965, %r4965, -1;
	setp.eq.s32 	%p521, %r3918, 0;
$L__BB1_343:
	not.pred 	%p447, %p521;
	@%p447 bra 	$L__BB1_345;
	// begin inline asm
	add.cc.u32 %r4966,%r4966,%r3887;
	// end inline asm
	// begin inline asm
	addc.cc.u32 %r4967,%r4967,%r36;
	// end inline asm
	mov.b32 	%r3929, 0;
	// begin inline asm
	addc.u32 %r4968,%r4968,%r3929;
	// end inline asm
	add.s32 	%r4965, %r4965, -1;
$L__BB1_345:
	mov.b32 	%r3963, 0;
	// begin inline asm
	mad.lo.cc.u32 %r3930,%r4965,%r3963,%r3963;
	// end inline asm
	// begin inline asm
	madc.hi.u32 %r3934,%r4965,%r3963,%r3963;
	// end inline asm
	// begin inline asm
	mad.lo.cc.u32 %r3938,%r4965,%r3963,%r3934;
	// end inline asm
	// begin inline asm
	madc.hi.u32 %r3942,%r4965,%r3963,%r3963;
	// end inline asm
	// begin inline asm
	sub.cc.u32 %r4969,%r4960,%r3930;
	// end inline asm
	// begin inline asm
	subc.cc.u32 %r4958,%r4959,%r3938;
	// end inline asm
	// begin inline asm
	subc.cc.u32 %r4957,%r4966,%r3942;
	// end inline asm
	// begin inline asm
	subc.cc.u32 %r4956,%r4967,%r3963;
	// end inline asm
	// begin inline asm
	subc.cc.u32 %r3958,%r4968,%r3963;
	// end inline asm
	// begin inline asm
	subc.u32 %r3961,%r3963,%r3963;
	// end inline asm
	setp.ne.s32 	%p448, %r3961, -1;
	@%p448 bra 	$L__BB1_347;
	mov.b32 	%r3969, 0;
	// begin inline asm
	add.cc.u32 %r4969,%r4969,%r3969;
	// end inline asm
	// begin inline asm
	addc.cc.u32 %r4958,%r4958,%r3969;
	// end inline asm
	// begin inline asm
	addc.cc.u32 %r4957,%r4957,%r3887;
	// end inline asm
	// begin inline asm
	addc.u32 %r4956,%r4956,%r36;
	// end inline asm
$L__BB1_347:
	add.s32 	%r4955, %r4955, 32;
	setp.le.u32 	%p449, %r4955, %r155;
	mov.b32 	%r4960, 0;
	mov.u32 	%r4959, %r4969;
	@%p449 bra 	$L__BB1_341;
	ld.param.u64 	%rd10870, [_Z13vanity_kernelPKyS0_S0_S0_PKhS2_iyS0_iyyiPh_param_10];
	ld.param.u64 	%rd10724, [_Z13vanity_kernelPKyS0_S0_S0_PKhS2_iyS0_iyyiPh_param_4];
	setp.eq.s32 	%p450, %r155, 128;
	cvt.u16.u32 	%rs548, %r155;
	and.b16  	%rs549, %rs548, 64;
	setp.eq.s16 	%p451, %rs549, 0;
	and.b16  	%rs550, %rs548, 32;
	setp.eq.s16 	%p452, %rs550, 0;
	shf.r.wrap.b32 	%r4017, %r4969, %r4958, %r35;
	shf.r.wrap.b32 	%r4018, %r4958, %r4957, %r35;
	shf.r.wrap.b32 	%r4019, %r4957, %r4956, %r35;
	mov.b32 	%r4973, 0;
	shf.r.wrap.b32 	%r4020, %r4956, %r4973, %r35;
	selp.b32 	%r4021, %r4017, %r4018, %p452;
	selp.b32 	%r4022, %r4018, %r4019, %p452;
	selp.b32 	%r4023, %r4019, %r4020, %p452;
	selp.b32 	%r4024, %r4020, 0, %p452;
	selp.b32 	%r4025, %r4021, %r4023, %p451;
	selp.b32 	%r4026, %r4022, %r4024, %p451;
	selp.b32 	%r4027, -1, %r4026, %p450;
	selp.b32 	%r4028, -1, %r4025, %p450;
	cvt.u64.u32 	%rd10515, %r4027;
	shl.b64 	%rd10516, %rd10515, 32;
	cvt.u64.u32 	%rd10517, %r4028;
	or.b64  	%rd10518, %rd10516, %rd10517;
	cvta.to.global.u64 	%rd641, %rd10724;
	ld.global.u8 	%r4029, [%rd641];
	ld.global.u8 	%r4030, [%rd641+1];
	mul.wide.u32 	%rd10519, %r4029, 65536;
	mul.wide.u32 	%rd10520, %r4030, 256;
	or.b64  	%rd10521, %rd10519, %rd10520;
	ld.global.u8 	%rd10522, [%rd641+2];
	or.b64  	%rd10523, %rd10521, %rd10522;
	ld.global.u8 	%r4031, [%rd641+3];
	shl.b64 	%rd10524, %rd10523, 16;
	mul.wide.u32 	%rd10525, %r4031, 256;
	or.b64  	%rd10526, %rd10524, %rd10525;
	ld.global.u8 	%rd10527, [%rd641+4];
	or.b64  	%rd10528, %rd10526, %rd10527;
	ld.global.u8 	%r4032, [%rd641+5];
	shl.b64 	%rd10529, %rd10528, 16;
	mul.wide.u32 	%rd10530, %r4032, 256;
	or.b64  	%rd10531, %rd10529, %rd10530;
	ld.global.u8 	%rd10532, [%rd641+6];
	or.b64  	%rd10533, %rd10531, %rd10532;
	shl.b64 	%rd10534, %rd10533, 8;
	ld.global.u8 	%rd10535, [%rd641+7];
	or.b64  	%rd10536, %rd10534, %rd10535;
	mul.lo.s64 	%rd10537, %rd10518, %rd10870;
	mul.hi.u64 	%rd10538, %rd10518, %rd10870;
	add.cc.s64 	%rd10539, %rd10537, %rd10536;
	addc.cc.s64 	%rd10540, %rd10538, 0;
	cvt.u32.u64 	%r4033, %rd10539;
	{ .reg .b32 tmp; mov.b64 {tmp, %r4034}, %rd10539; }
	cvt.u32.u64 	%r4035, %rd10540;
	{ .reg .b32 tmp; mov.b64 {tmp, %r4036}, %rd10540; }
	and.b32  	%r4037, %r35, 31;
	shl.b32 	%r4978, %r4033, %r4037;
	shf.l.wrap.b32 	%r4977, %r4033, %r4034, %r35;
	shf.l.wrap.b32 	%r4976, %r4034, %r4035, %r35;
	shf.l.wrap.b32 	%r4975, %r4035, %r4036, %r35;
	shf.l.wrap.b32 	%r4974, %r4036, %r4973, %r35;
	mov.b32 	%r3980, -2147483648;
	// begin inline asm
	mad.hi.cc.u32 %r3977,%r64,%r3651,%r3980;
	// end inline asm
	// begin inline asm
	addc.u32 %r3981,%r4973,%r4973;
	// end inline asm
	// begin inline asm
	mad.lo.cc.u32 %r3984,%r64,%r3654,%r3977;
	// end inline asm
	// begin inline asm
	madc.hi.u32 %r3988,%r64,%r3654,%r3981;
	// end inline asm
	// begin inline asm
	add.cc.u32 %r3992,%r3984,%r3651;
	// end inline asm
	// begin inline asm
	addc.cc.u32 %r3995,%r3988,%r3654;
	// end inline asm
	// begin inline asm
	addc.u32 %r3998,%r4973,%r4973;
	// end inline asm
	// begin inline asm
	add.cc.u32 %r4001,%r3995,%r3483;
	// end inline asm
	// begin inline asm
	addc.u32 %r4004,%r3998,%r3486;
	// end inline asm
	setp.eq.s32 	%p453, %r4004, 2;
	selp.b32 	%r4038, -1, %r4001, %p453;
	mul.hi.u32 	%r4039, %r4038, %r3887;
	cvt.u64.u32 	%rd10541, %r4039;
	mul.wide.u32 	%rd10542, %r4038, %r36;
	add.s64 	%rd10543, %rd10542, %rd10541;
	cvt.u32.u64 	%r4008, %rd10543;
	{ .reg .b32 tmp; mov.b64 {tmp, %r4011}, %rd10543; }
	// begin inline asm
	add.cc.u32 %r4007,%r4008,%r3887;
	// end inline asm
	// begin inline asm
	addc.cc.u32 %r4010,%r4011,%r36;
	// end inline asm
	// begin inline asm
	addc.u32 %r4013,%r4973,%r4973;
	// end inline asm
	setp.eq.s32 	%p454, %r4013, 0;
	min.u32 	%r4040, %r4038, -2;
	add.s32 	%r4041, %r4040, 1;
	selp.b32 	%r253, %r4041, %r4038, %p454;
$L__BB1_349:
	.pragma "nounroll";
	// begin inline asm
	sub.cc.u32 %r4042,%r4976,%r3887;
	// end inline asm
	// begin inline asm
	subc.cc.u32 %r4045,%r4975,%r36;
	// end inline asm
	mov.b32 	%r4050, -2;
	// begin inline asm
	subc.u32 %r4048,%r4974,%r4050;
	// end inline asm
	// begin inline asm
	mad.hi.u32 %r4051,%r4974,%r253,%r4048;
	// end inline asm
	setp.lt.u32 	%p456, %r4051, %r4974;
	selp.b32 	%r4983, -1, %r4051, %p456;
	mov.b32 	%r4082, 0;
	// begin inline asm
	mad.lo.cc.u32 %r4055,%r4983,%r3887,%r4082;
	// end inline asm
	// begin inline asm
	madc.hi.u32 %r4059,%r4983,%r3887,%r4082;
	// end inline asm
	// begin inline asm
	mad.lo.cc.u32 %r4063,%r4983,%r36,%r4059;
	// end inline asm
	// begin inline asm
	madc.hi.u32 %r4067,%r4983,%r36,%r4082;
	// end inline asm
	// begin inline asm
	sub.cc.u32 %r4984,%r4976,%r4055;
	// end inline asm
	// begin inline asm
	subc.cc.u32 %r4985,%r4975,%r4063;
	// end inline asm
	// begin inline asm
	subc.cc.u32 %r4986,%r4974,%r4067;
	// end inline asm
	// begin inline asm
	addc.u32 %r4080,%r4082,%r4082;
	// end inline asm
	setp.ne.s32 	%p457, %r4080, 0;
	mov.pred 	%p522, 0;
	@%p457 bra 	$L__BB1_351;
	// begin inline asm
	add.cc.u32 %r4984,%r4984,%r3887;
	// end inline asm
	// begin inline asm
	addc.cc.u32 %r4985,%r4985,%r36;
	// end inline asm
	mov.b32 	%r4094, 0;
	// begin inline asm
	addc.cc.u32 %r4986,%r4986,%r4094;
	// end inline asm
	// begin inline asm
	addc.u32 %r4092,%r4094,%r4094;
	// end inline asm
	add.s32 	%r4983, %r4983, -1;
	setp.eq.s32 	%p522, %r4092, 0;
$L__BB1_351:
	not.pred 	%p458, %p522;
	@%p458 bra 	$L__BB1_353;
	// begin inline asm
	add.cc.u32 %r4984,%r4984,%r3887;
	// end inline asm
	// begin inline asm
	addc.cc.u32 %r4985,%r4985,%r36;
	// end inline asm
	mov.b32 	%r4103, 0;
	// begin inline asm
	addc.u32 %r4986,%r4986,%r4103;
	// end inline asm
	add.s32 	%r4983, %r4983, -1;
$L__BB1_353:
	mov.b32 	%r4137, 0;
	// begin inline asm
	mad.lo.cc.u32 %r4104,%r4983,%r4137,%r4137;
	// end inline asm
	// begin inline asm
	madc.hi.u32 %r4108,%r4983,%r4137,%r4137;
	// end inline asm
	// begin inline asm
	mad.lo.cc.u32 %r4112,%r4983,%r4137,%r4108;
	// end inline asm
	// begin inline asm
	madc.hi.u32 %r4116,%r4983,%r4137,%r4137;
	// end inline asm
	// begin inline asm
	sub.cc.u32 %r4987,%r4978,%r4104;
	// end inline asm
	// begin inline asm
	subc.cc.u32 %r4976,%r4977,%r4112;
	// end inline asm
	// begin inline asm
	subc.cc.u32 %r4975,%r4984,%r4116;
	// end inline asm
	// begin inline asm
	subc.cc.u32 %r4974,%r4985,%r4137;
	// end inline asm
	// begin inline asm
	subc.cc.u32 %r4132,%r4986,%r4137;
	// end inline asm
	// begin inline asm
	subc.u32 %r4135,%r4137,%r4137;
	// end inline asm
	setp.ne.s32 	%p459, %r4135, -1;
	@%p459 bra 	$L__BB1_355;
	mov.b32 	%r4143, 0;
	// begin inline asm
	add.cc.u32 %r4987,%r4987,%r4143;
	// end inline asm
	// begin inline asm
	addc.cc.u32 %r4976,%r4976,%r4143;
	// end inline asm
	// begin inline asm
	addc.cc.u32 %r4975,%r4975,%r3887;
	// end inline asm
	// begin inline asm
	addc.u32 %r4974,%r4974,%r36;
	// end inline asm
$L__BB1_355:
	add.s32 	%r4973, %r4973, 32;
	setp.le.u32 	%p460, %r4973, %r155;
	mov.b32 	%r4978, 0;
	mov.u32 	%r4977, %r4987;
	@%p460 bra 	$L__BB1_349;
	ld.param.u64 	%rd10871, [_Z13vanity_kernelPKyS0_S0_S0_PKhS2_iyS0_iyyiPh_param_10];
	setp.eq.s32 	%p461, %r155, 128;
	setp.eq.s16 	%p462, %rs549, 0;
	setp.eq.s16 	%p463, %rs550, 0;
	shf.r.wrap.b32 	%r4191, %r4987, %r4976, %r35;
	shf.r.wrap.b32 	%r4192, %r4976, %r4975, %r35;
	shf.r.wrap.b32 	%r4193, %r4975, %r4974, %r35;
	mov.b32 	%r4991, 0;
	shf.r.wrap.b32 	%r4194, %r4974, %r4991, %r35;
	selp.b32 	%r4195, %r4191, %r4192, %p463;
	selp.b32 	%r4196, %r4192, %r4193, %p463;
	selp.b32 	%r4197, %r4193, %r4194, %p463;
	selp.b32 	%r4198, %r4194, 0, %p463;
	selp.b32 	%r4199, %r4195, %r4197, %p462;
	selp.b32 	%r4200, %r4196, %r4198, %p462;
	selp.b32 	%r4201, -1, %r4200, %p461;
	selp.b32 	%r4202, -1, %r4199, %p461;
	cvt.u64.u32 	%rd10544, %r4201;
	shl.b64 	%rd10545, %rd10544, 32;
	cvt.u64.u32 	%rd10546, %r4202;
	or.b64  	%rd10547, %rd10545, %rd10546;
	ld.global.u8 	%r4203, [%rd641+8];
	ld.global.u8 	%r4204, [%rd641+9];
	mul.wide.u32 	%rd10548, %r4203, 65536;
	mul.wide.u32 	%rd10549, %r4204, 256;
	or.b64  	%rd10550, %rd10548, %rd10549;
	ld.global.u8 	%rd10551, [%rd641+10];
	or.b64  	%rd10552, %rd10550, %rd10551;
	ld.global.u8 	%r4205, [%rd641+11];
	shl.b64 	%rd10553, %rd10552, 16;
	mul.wide.u32 	%rd10554, %r4205, 256;
	or.b64  	%rd10555, %rd10553, %rd10554;
	ld.global.u8 	%rd10556, [%rd641+12];
	or.b64  	%rd10557, %rd10555, %rd10556;
	ld.global.u8 	%r4206, [%rd641+13];
	shl.b64 	%rd10558, %rd10557, 16;
	mul.wide.u32 	%rd10559, %r4206, 256;
	or.b64  	%rd10560, %rd10558, %rd10559;
	ld.global.u8 	%rd10561, [%rd641+14];
	or.b64  	%rd10562, %rd10560, %rd10561;
	shl.b64 	%rd10563, %rd10562, 8;
	ld.global.u8 	%rd10564, [%rd641+15];
	or.b64  	%rd10565, %rd10563, %rd10564;
	mul.lo.s64 	%rd10566, %rd10547, %rd10871;
	mul.hi.u64 	%rd10567, %rd10547, %rd10871;
	add.cc.s64 	%rd10568, %rd10566, %rd10565;
	addc.cc.s64 	%rd10569, %rd10567, 0;
	cvt.u32.u64 	%r4207, %rd10568;
	{ .reg .b32 tmp; mov.b64 {tmp, %r4208}, %rd10568; }
	cvt.u32.u64 	%r4209, %rd10569;
	{ .reg .b32 tmp; mov.b64 {tmp, %r4210}, %rd10569; }
	shl.b32 	%r4996, %r4207, %r4037;
	shf.l.wrap.b32 	%r4995, %r4207, %r4208, %r35;
	shf.l.wrap.b32 	%r4994, %r4208, %r4209, %r35;
	shf.l.wrap.b32 	%r4993, %r4209, %r4210, %r35;
	shf.l.wrap.b32 	%r4992, %r4210, %r4991, %r35;
	mov.b32 	%r4154, -2147483648;
	// begin inline asm
	mad.hi.cc.u32 %r4151,%r64,%r3651,%r4154;
	// end inline asm
	// begin inline asm
	addc.u32 %r4155,%r4991,%r4991;
	// end inline asm
	// begin inline asm
	mad.lo.cc.u32 %r4158,%r64,%r3654,%r4151;
	// end inline asm
	// begin inline asm
	madc.hi.u32 %r4162,%r64,%r3654,%r4155;
	// end inline asm
	// begin inline asm
	add.cc.u32 %r4166,%r4158,%r3651;
	// end inline asm
	// begin inline asm
	addc.cc.u32 %r4169,%r4162,%r3654;
	// end inline asm
	// begin inline asm
	addc.u32 %r4172,%r4991,%r4991;
	// end inline asm
	// begin inline asm
	add.cc.u32 %r4175,%r4169,%r3483;
	// end inline asm
	// begin inline asm
	addc.u32 %r4178,%r4172,%r3486;
	// end inline asm
	setp.eq.s32 	%p464, %r4178, 2;
	selp.b32 	%r4212, -1, %r4175, %p464;
	mul.hi.u32 	%r4213, %r4212, %r3887;
	cvt.u64.u32 	%rd10570, %r4213;
	mul.wide.u32 	%rd10571, %r4212, %r36;
	add.s64 	%rd10572, %rd10571, %rd10570;
	cvt.u32.u64 	%r4182, %rd10572;
	{ .reg .b32 tmp; mov.b64 {tmp, %r4185}, %rd10572; }
	// begin inline asm
	add.cc.u32 %r4181,%r4182,%r3887;
	// end inline asm
	// begin inline asm
	addc.cc.u32 %r4184,%r4185,%r36;
	// end inline asm
	// begin inline asm
	addc.u32 %r4187,%r4991,%r4991;
	// end inline asm
	setp.eq.s32 	%p465, %r4187, 0;
	min.u32 	%r4214, %r4212, -2;
	add.s32 	%r4215, %r4214, 1;
	selp.b32 	%r298, %r4215, %r4212, %p465;
$L__BB1_357:
	.pragma "nounroll";
	// begin inline asm
	sub.cc.u32 %r4216,%r4994,%r3887;
	// end inline asm
	// begin inline asm
	subc.cc.u32 %r4219,%r4993,%r36;
	// end inline asm
	mov.b32 	%r4224, -2;
	// begin inline asm
	subc.u32 %r4222,%r4992,%r4224;
	// end inline asm
	// begin inline asm
	mad.hi.u32 %r4225,%r4992,%r298,%r4222;
	// end inline asm
	setp.lt.u32 	%p467, %r4225, %r4992;
	selp.b32 	%r5001, -1, %r4225, %p467;
	mov.b32 	%r4256, 0;
	// begin inline asm
	mad.lo.cc.u32 %r4229,%r5001,%r3887,%r4256;
	// end inline asm
	// begin inline asm
	madc.hi.u32 %r4233,%r5001,%r3887,%r4256;
	// end inline asm
	// begin inline asm
	mad.lo.cc.u32 %r4237,%r5001,%r36,%r4233;
	// end inline asm
	// begin inline asm
	madc.hi.u32 %r4241,%r5001,%r36,%r4256;
	// end inline asm
	// begin inline asm
	sub.cc.u32 %r5002,%r4994,%r4229;
	// end inline asm
	// begin inline asm
	subc.cc.u32 %r5003,%r4993,%r4237;
	// end inline asm
	// begin inline asm
	subc.cc.u32 %r5004,%r4992,%r4241;
	// end inline asm
	// begin inline asm
	addc.u32 %r4254,%r4256,%r4256;
	// end inline asm
	setp.ne.s32 	%p468, %r4254, 0;
	mov.pred 	%p523, 0;
	@%p468 bra 	$L__BB1_359;
	// begin inline asm
	add.cc.u32 %r5002,%r5002,%r3887;
	// end inline asm
	// begin inline asm
	addc.cc.u32 %r5003,%r5003,%r36;
	// end inline asm
	mov.b32 	%r4268, 0;
	// begin inline asm
	addc.cc.u32 %r5004,%r5004,%r4268;
	// end inline asm
	// begin inline asm
	addc.u32 %r4266,%r4268,%r4268;
	// end inline asm
	add.s32 	%r5001, %r5001, -1;
	setp.eq.s32 	%p523, %r4266, 0;
$L__BB1_359:
	not.pred 	%p469, %p523;
	@%p469 bra 	$L__BB1_361;
	// begin inline asm
	add.cc.u32 %r5002,%r5002,%r3887;
	// end inline asm
	// begin inline asm
	addc.cc.u32 %r5003,%r5003,%r36;
	// end inline asm
	mov.b32 	%r4277, 0;
	// begin inline asm
	addc.u32 %r5004,%r5004,%r4277;
	// end inline asm
	add.s32 	%r5001, %r5001, -1;
$L__BB1_361:
	mov.b32 	%r4311, 0;
	// begin inline asm
	mad.lo.cc.u32 %r4278,%r5001,%r4311,%r4311;
	// end inline asm
	// begin inline asm
	madc.hi.u32 %r4282,%r5001,%r4311,%r4311;
	// end inline asm
	// begin inline asm
	mad.lo.cc.u32 %r4286,%r5001,%r4311,%r4282;
	// end inline asm
	// begin inline asm
	madc.hi.u32 %r4290,%r5001,%r4311,%r4311;
	// end inline asm
	// begin inline asm
	sub.cc.u32 %r5005,%r4996,%r4278;
	// end inline asm
	// begin inline asm
	subc.cc.u32 %r4994,%r4995,%r4286;
	// end inline asm
	// begin inline asm
	subc.cc.u32 %r4993,%r5002,%r4290;
	// end inline asm
	// begin inline asm
	subc.cc.u32 %r4992,%r5003,%r4311;
	// end inline asm
	// begin inline asm
	subc.cc.u32 %r4306,%r5004,%r4311;
	// end inline asm
	// begin inline asm
	subc.u32 %r4309,%r4311,%r4311;
	// end inline asm
	setp.ne.s32 	%p470, %r4309, -1;
	@%p470 bra 	$L__BB1_363;
	mov.b32 	%r4317, 0;
	// begin inline asm
	add.cc.u32 %r5005,%r5005,%r4317;
	// end inline asm
	// begin inline asm
	addc.cc.u32 %r4994,%r4994,%r4317;
	// end inline asm
	// begin inline asm
	addc.cc.u32 %r4993,%r4993,%r3887;
	// end inline asm
	// begin inline asm
	addc.u32 %r4992,%r4992,%r36;
	// end inline asm
$L__BB1_363:
	add.s32 	%r4991, %r4991, 32;
	setp.le.u32 	%p471, %r4991, %r155;
	mov.b32 	%r4996, 0;
	mov.u32 	%r4995, %r5005;
	@%p471 bra 	$L__BB1_357;
	ld.param.u64 	%rd10872, [_Z13vanity_kernelPKyS0_S0_S0_PKhS2_iyS0_iyyiPh_param_10];
	setp.eq.s32 	%p472, %r155, 128;
	setp.eq.s16 	%p473, %rs549, 0;
	setp.eq.s16 	%p474, %rs550, 0;
	shf.r.wrap.b32 	%r4365, %r5005, %r4994, %r35;
	shf.r.wrap.b32 	%r4366, %r4994, %r4993, %r35;
	shf.r.wrap.b32 	%r4367, %r4993, %r4992, %r35;
	mov.b32 	%r5009, 0;
	shf.r.wrap.b32 	%r4368, %r4992, %r5009, %r35;
	selp.b32 	%r4369, %r4365, %r4366, %p474;
	selp.b32 	%r4370, %r4366, %r4367, %p474;
	selp.b32 	%r4371, %r4367, %r4368, %p474;
	selp.b32 	%r4372, %r4368, 0, %p474;
	selp.b32 	%r4373, %r4369, %r4371, %p473;
	selp.b32 	%r4374, %r4370, %r4372, %p473;
	selp.b32 	%r4375, -1, %r4374, %p472;
	selp.b32 	%r4376, -1, %r4373, %p472;
	cvt.u64.u32 	%rd10573, %r4375;
	shl.b64 	%rd10574, %rd10573, 32;
	cvt.u64.u32 	%rd10575, %r4376;
	or.b64  	%rd10576, %rd10574, %rd10575;
	ld.global.u8 	%r4377, [%rd641+16];
	ld.global.u8 	%r4378, [%rd641+17];
	mul.wide.u32 	%rd10577, %r4377, 65536;
	mul.wide.u32 	%rd10578, %r4378, 256;
	or.b64  	%rd10579, %rd10577, %rd10578;
	ld.global.u8 	%rd10580, [%rd641+18];
	or.b64  	%rd10581, %rd10579, %rd10580;
	ld.global.u8 	%r4379, [%rd641+19];
	shl.b64 	%rd10582, %rd10581, 16;
	mul.wide.u32 	%rd10583, %r4379, 256;
	or.b64  	%rd10584, %rd10582, %rd10583;
	ld.global.u8 	%rd10585, [%rd641+20];
	or.b64  	%rd10586, %rd10584, %rd10585;
	ld.global.u8 	%r4380, [%rd641+21];
	shl.b64 	%rd10587, %rd10586, 16;
	mul.wide.u32 	%rd10588, %r4380, 256;
	or.b64  	%rd10589, %rd10587, %rd10588;
	ld.global.u8 	%rd10590, [%rd641+22];
	or.b64  	%rd10591, %rd10589, %rd10590;
	shl.b64 	%rd10592, %rd10591, 8;
	ld.global.u8 	%rd10593, [%rd641+23];
	or.b64  	%rd10594, %rd10592, %rd10593;
	mul.lo.s64 	%rd10595, %rd10576, %rd10872;
	mul.hi.u64 	%rd10596, %rd10576, %rd10872;
	add.cc.s64 	%rd10597, %rd10595, %rd10594;
	addc.cc.s64 	%rd10598, %rd10596, 0;
	cvt.u32.u64 	%r4381, %rd10597;
	{ .reg .b32 tmp; mov.b64 {tmp, %r4382}, %rd10597; }
	cvt.u32.u64 	%r4383, %rd10598;
	{ .reg .b32 tmp; mov.b64 {tmp, %r4384}, %rd10598; }
	shl.b32 	%r5014, %r4381, %r4037;
	shf.l.wrap.b32 	%r5013, %r4381, %r4382, %r35;
	shf.l.wrap.b32 	%r5012, %r4382, %r4383, %r35;
	shf.l.wrap.b32 	%r5011, %r4383, %r4384, %r35;
	shf.l.wrap.b32 	%r5010, %r4384, %r5009, %r35;
	mov.b32 	%r4328, -2147483648;
	// begin inline asm
	mad.hi.cc.u32 %r4325,%r64,%r3651,%r4328;
	// end inline asm
	// begin inline asm
	addc.u32 %r4329,%r5009,%r5009;
	// end inline asm
	// begin inline asm
	mad.lo.cc.u32 %r4332,%r64,%r3654,%r4325;
	// end inline asm
	// begin inline asm
	madc.hi.u32 %r4336,%r64,%r3654,%r4329;
	// end inline asm
	// begin inline asm
	add.cc.u32 %r4340,%r4332,%r3651;
	// end inline asm
	// begin inline asm
	addc.cc.u32 %r4343,%r4336,%r3654;
	// end inline asm
	// begin inline asm
	addc.u32 %r4346,%r5009,%r5009;
	// end inline asm
	// begin inline asm
	add.cc.u32 %r4349,%r4343,%r3483;
	// end inline asm
	// begin inline asm
	addc.u32 %r4352,%r4346,%r3486;
	// end inline asm
	setp.eq.s32 	%p475, %r4352, 2;
	selp.b32 	%r4386, -1, %r4349, %p475;
	mul.hi.u32 	%r4387, %r4386, %r3887;
	cvt.u64.u32 	%rd10599, %r4387;
	mul.wide.u32 	%rd10600, %r4386, %r36;
	add.s64 	%rd10601, %rd10600, %rd10599;
	cvt.u32.u64 	%r4356, %rd10601;
	{ .reg .b32 tmp; mov.b64 {tmp, %r4359}, %rd10601; }
	// begin inline asm
	add.cc.u32 %r4355,%r4356,%r3887;
	// end inline asm
	// begin inline asm
	addc.cc.u32 %r4358,%r4359,%r36;
	// end inline asm
	// begin inline asm
	addc.u32 %r4361,%r5009,%r5009;
	// end inline asm
	setp.eq.s32 	%p476, %r4361, 0;
	min.u32 	%r4388, %r4386, -2;
	add.s32 	%r4389, %r4388, 1;
	selp.b32 	%r343, %r4389, %r4386, %p476;
$L__BB1_365:
	.pragma "nounroll";
	// begin inline asm
	sub.cc.u32 %r4390,%r5012,%r3887;
	// end inline asm
	// begin inline asm
	subc.cc.u32 %r4393,%r5011,%r36;
	// end inline asm
	mov.b32 	%r4398, -2;
	// begin inline asm
	subc.u32 %r4396,%r5010,%r4398;
	// end inline asm
	// begin inline asm
	mad.hi.u32 %r4399,%r5010,%r343,%r4396;
	// end inline asm
	setp.lt.u32 	%p478, %r4399, %r5010;
	selp.b32 	%r5019, -1, %r4399, %p478;
	mov.b32 	%r4430, 0;
	// begin inline asm
	mad.lo.cc.u32 %r4403,%r5019,%r3887,%r4430;
	// end inline asm
	// begin inline asm
	madc.hi.u32 %r4407,%r5019,%r3887,%r4430;
	// end inline asm
	// begin inline asm
	mad.lo.cc.u32 %r4411,%r5019,%r36,%r4407;
	// end inline asm
	// begin inline asm
	madc.hi.u32 %r4415,%r5019,%r36,%r4430;
	// end inline asm
	// begin inline asm
	sub.cc.u32 %r5020,%r5012,%r4403;
	// end inline asm
	// begin inline asm
	subc.cc.u32 %r5021,%r5011,%r4411;
	// end inline asm
	// begin inline asm
	subc.cc.u32 %r5022,%r5010,%r4415;
	// end inline asm
	// begin inline asm
	addc.u32 %r4428,%r4430,%r4430;
	// end inline asm
	setp.ne.s32 	%p479, %r4428, 0;
	mov.pred 	%p524, 0;
	@%p479 bra 	$L__BB1_367;
	// begin inline asm
	add.cc.u32 %r5020,%r5020,%r3887;
	// end inline asm
	// begin inline asm
	addc.cc.u32 %r5021,%r5021,%r36;
	// end inline asm
	mov.b32 	%r4442, 0;
	// begin inline asm
	addc.cc.u32 %r5022,%r5022,%r4442;
	// end inline asm
	// begin inline asm
	addc.u32 %r4440,%r4442,%r4442;
	// end inline asm
	add.s32 	%r5019, %r5019, -1;
	setp.eq.s32 	%p524, %r4440, 0;
$L__BB1_367:
	not.pred 	%p480, %p524;
	@%p480 bra 	$L__BB1_369;
	// begin inline asm
	add.cc.u32 %r5020,%r5020,%r3887;
	// end inline asm
	// begin inline asm
	addc.cc.u32 %r5021,%r5021,%r36;
	// end inline asm
	mov.b32 	%r4451, 0;
	// begin inline asm
	addc.u32 %r5022,%r5022,%r4451;
	// end inline asm
	add.s32 	%r5019, %r5019, -1;
$L__BB1_369:
	mov.b32 	%r4485, 0;
	// begin inline asm
	mad.lo.cc.u32 %r4452,%r5019,%r4485,%r4485;
	// end inline asm
	// begin inline asm
	madc.hi.u32 %r4456,%r5019,%r4485,%r4485;
	// end inline asm
	// begin inline asm
	mad.lo.cc.u32 %r4460,%r5019,%r4485,%r4456;
	// end inline asm
	// begin inline asm
	madc.hi.u32 %r4464,%r5019,%r4485,%r4485;
	// end inline asm
	// begin inline asm
	sub.cc.u32 %r5023,%r5014,%r4452;
	// end inline asm
	// begin inline asm
	subc.cc.u32 %r5012,%r5013,%r4460;
	// end inline asm
	// begin inline asm
	subc.cc.u32 %r5011,%r5020,%r4464;
	// end inline asm
	// begin inline asm
	subc.cc.u32 %r5010,%r5021,%r4485;
	// end inline asm
	// begin inline asm
	subc.cc.u32 %r4480,%r5022,%r4485;
	// end inline asm
	// begin inline asm
	subc.u32 %r4483,%r4485,%r4485;
	// end inline asm
	setp.ne.s32 	%p481, %r4483, -1;
	@%p481 bra 	$L__BB1_371;
	mov.b32 	%r4491, 0;
	// begin inline asm
	add.cc.u32 %r5023,%r5023,%r4491;
	// end inline asm
	// begin inline asm
	addc.cc.u32 %r5012,%r5012,%r4491;
	// end inline asm
	// begin inline asm
	addc.cc.u32 %r5011,%r5011,%r3887;
	// end inline asm
	// begin inline asm
	addc.u32 %r5010,%r5010,%r36;
	// end inline asm
$L__BB1_371:
	add.s32 	%r5009, %r5009, 32;
	setp.le.u32 	%p482, %r5009, %r155;
	mov.b32 	%r5014, 0;
	mov.u32 	%r5013, %r5023;
	@%p482 bra 	$L__BB1_365;
	ld.param.u64 	%rd10873, [_Z13vanity_kernelPKyS0_S0_S0_PKhS2_iyS0_iyyiPh_param_10];
	setp.eq.s32 	%p483, %r155, 128;
	setp.eq.s16 	%p484, %rs549, 0;
	setp.eq.s16 	%p485, %rs550, 0;
	shf.r.wrap.b32 	%r4539, %r5023, %r5012, %r35;
	shf.r.wrap.b32 	%r4540, %r5012, %r5011, %r35;
	shf.r.wrap.b32 	%r4541, %r5011, %r5010, %r35;
	mov.b32 	%r5027, 0;
	shf.r.wrap.b32 	%r4542, %r5010, %r5027, %r35;
	selp.b32 	%r4543, %r4539, %r4540, %p485;
	selp.b32 	%r4544, %r4540, %r4541, %p485;
	selp.b32 	%r4545, %r4541, %r4542, %p485;
	selp.b32 	%r4546, %r4542, 0, %p485;
	selp.b32 	%r4547, %r4543, %r4545, %p484;
	selp.b32 	%r4548, %r4544, %r4546, %p484;
	selp.b32 	%r4549, -1, %r4548, %p483;
	selp.b32 	%r4550, -1, %r4547, %p483;
	cvt.u64.u32 	%rd10602, %r4549;
	shl.b64 	%rd10603, %rd10602, 32;
	cvt.u64.u32 	%rd10604, %r4550;
	or.b64  	%rd10605, %rd10603, %rd10604;
	ld.global.u8 	%r4551, [%rd641+24];
	ld.global.u8 	%r4552, [%rd641+25];
	mul.wide.u32 	%rd10606, %r4551, 65536;
	mul.wide.u32 	%rd10607, %r4552, 256;
	or.b64  	%rd10608, %rd10606, %rd10607;
	ld.global.u8 	%rd10609, [%rd641+26];
	or.b64  	%rd10610, %rd10608, %rd10609;
	ld.global.u8 	%r4553, [%rd641+27];
	shl.b64 	%rd10611, %rd10610, 16;
	mul.wide.u32 	%rd10612, %r4553, 256;
	or.b64  	%rd10613, %rd10611, %rd10612;
	ld.global.u8 	%rd10614, [%rd641+28];
	or.b64  	%rd10615, %rd10613, %rd10614;
	ld.global.u8 	%r4554, [%rd641+29];
	shl.b64 	%rd10616, %rd10615, 16;
	mul.wide.u32 	%rd10617, %r4554, 256;
	or.b64  	%rd10618, %rd10616, %rd10617;
	ld.global.u8 	%rd10619, [%rd641+30];
	or.b64  	%rd10620, %rd10618, %rd10619;
	shl.b64 	%rd10621, %rd10620, 8;
	ld.global.u8 	%rd10622, [%rd641+31];
	or.b64  	%rd10623, %rd10621, %rd10622;
	mul.lo.s64 	%rd10624, %rd10605, %rd10873;
	mul.hi.u64 	%rd10625, %rd10605, %rd10873;
	add.cc.s64 	%rd10626, %rd10624, %rd10623;
	addc.cc.s64 	%rd10627, %rd10625, 0;
	cvt.u32.u64 	%r4555, %rd10626;
	{ .reg .b32 tmp; mov.b64 {tmp, %r4556}, %rd10626; }
	cvt.u32.u64 	%r4557, %rd10627;
	{ .reg .b32 tmp; mov.b64 {tmp, %r4558}, %rd10627; }
	shl.b32 	%r5032, %r4555, %r4037;
	shf.l.wrap.b32 	%r5031, %r4555, %r4556, %r35;
	shf.l.wrap.b32 	%r5030, %r4556, %r4557, %r35;
	shf.l.wrap.b32 	%r5029, %r4557, %r4558, %r35;
	shf.l.wrap.b32 	%r5028, %r4558, %r5027, %r35;
	mov.b32 	%r4502, -2147483648;
	// begin inline asm
	mad.hi.cc.u32 %r4499,%r64,%r3651,%r4502;
	// end inline asm
	// begin inline asm
	addc.u32 %r4503,%r5027,%r5027;
	// end inline asm
	// begin inline asm
	mad.lo.cc.u32 %r4506,%r64,%r3654,%r4499;
	// end inline asm
	// begin inline asm
	madc.hi.u32 %r4510,%r64,%r3654,%r4503;
	// end inline asm
	// begin inline asm
	add.cc.u32 %r4514,%r4506,%r3651;
	// end inline asm
	// begin inline asm
	addc.cc.u32 %r4517,%r4510,%r3654;
	// end inline asm
	// begin inline asm
	addc.u32 %r4520,%r5027,%r5027;
	// end inline asm
	// begin inline asm
	add.cc.u32 %r4523,%r4517,%r3483;
	// end inline asm
	// begin inline asm
	addc.u32 %r4526,%r4520,%r3486;
	// end inline asm
	setp.eq.s32 	%p486, %r4526, 2;
	selp.b32 	%r4560, -1, %r4523, %p486;
	mul.hi.u32 	%r4561, %r4560, %r3887;
	cvt.u64.u32 	%rd10628, %r4561;
	mul.wide.u32 	%rd10629, %r4560, %r36;
	add.s64 	%rd10630, %rd10629, %rd10628;
	cvt.u32.u64 	%r4530, %rd10630;
	{ .reg .b32 tmp; mov.b64 {tmp, %r4533}, %rd10630; }
	// begin inline asm
	add.cc.u32 %r4529,%r4530,%r3887;
	// end inline asm
	// begin inline asm
	addc.cc.u32 %r4532,%r4533,%r36;
	// end inline asm
	// begin inline asm
	addc.u32 %r4535,%r5027,%r5027;
	// end inline asm
	setp.eq.s32 	%p487, %r4535, 0;
	min.u32 	%r4562, %r4560, -2;
	add.s32 	%r4563, %r4562, 1;
	selp.b32 	%r388, %r4563, %r4560, %p487;
$L__BB1_373:
	.pragma "nounroll";
	// begin inline asm
	sub.cc.u32 %r4564,%r5030,%r3887;
	// end inline asm
	// begin inline asm
	subc.cc.u32 %r4567,%r5029,%r36;
	// end inline asm
	mov.b32 	%r4572, -2;
	// begin inline asm
	subc.u32 %r4570,%r5028,%r4572;
	// end inline asm
	// begin inline asm
	mad.hi.u32 %r4573,%r5028,%r388,%r4570;
	// end inline asm
	setp.lt.u32 	%p489, %r4573, %r5028;
	selp.b32 	%r5037, -1, %r4573, %p489;
	mov.b32 	%r4604, 0;
	// begin inline asm
	mad.lo.cc.u32 %r4577,%r5037,%r3887,%r4604;
	// end inline asm
	// begin inline asm
	madc.hi.u32 %r4581,%r5037,%r3887,%r4604;
	// end inline asm
	// begin inline asm
	mad.lo.cc.u32 %r4585,%r5037,%r36,%r4581;
	// end inline asm
	// begin inline asm
	madc.hi.u32 %r4589,%r5037,%r36,%r4604;
	// end inline asm
	// begin inline asm
	sub.cc.u32 %r5038,%r5030,%r4577;
	// end inline asm
	// begin inline asm
	subc.cc.u32 %r5039,%r5029,%r4585;
	// end inline asm
	// begin inline asm
	subc.cc.u32 %r5040,%r5028,%r4589;
	// end inline asm
	// begin inline asm
	addc.u32 %r4602,%r4604,%r4604;
	// end inline asm
	setp.ne.s32 	%p490, %r4602, 0;
	mov.pred 	%p525, 0;
	@%p490 bra 	$L__BB1_375;
	// begin inline asm
	add.cc.u32 %r5038,%r5038,%r3887;
	// end inline asm
	// begin inline asm
	addc.cc.u32 %r5039,%r5039,%r36;
	// end inline asm
	mov.b32 	%r4616, 0;
	// begin inline asm
	addc.cc.u32 %r5040,%r5040,%r4616;
	// end inline asm
	// begin inline asm
	addc.u32 %r4614,%r4616,%r4616;
	// end inline asm
	add.s32 	%r5037, %r5037, -1;
	setp.eq.s32 	%p525, %r4614, 0;
$L__BB1_375:
	not.pred 	%p491, %p525;
	@%p491 bra 	$L__BB1_377;
	// begin inline asm
	add.cc.u32 %r5038,%r5038,%r3887;
	// end inline asm
	// begin inline asm
	addc.cc.u32 %r5039,%r5039,%r36;
	// end inline asm
	mov.b32 	%r4625, 0;
	// begin inline asm
	addc.u32 %r5040,%r5040,%r4625;
	// end inline asm
	add.s32 	%r5037, %r5037, -1;
$L__BB1_377:
	mov.b32 	%r4659, 0;
	// begin inline asm
	mad.lo.cc.u32 %r4626,%r5037,%r4659,%r4659;
	// end inline asm
	// begin inline asm
	madc.hi.u32 %r4630,%r5037,%r4659,%r4659;
	// end inline asm
	// begin inline asm
	mad.lo.cc.u32 %r4634,%r5037,%r4659,%r4630;
	// end inline asm
	// begin inline asm
	madc.hi.u32 %r4638,%r5037,%r4659,%r4659;
	// end inline asm
	// begin inline asm
	sub.cc.u32 %r5041,%r5032,%r4626;
	// end inline asm
	// begin inline asm
	subc.cc.u32 %r5030,%r5031,%r4634;
	// end inline asm
	// begin inline asm
	subc.cc.u32 %r5029,%r5038,%r4638;
	// end inline asm
	// begin inline asm
	subc.cc.u32 %r5028,%r5039,%r4659;
	// end inline asm
	// begin inline asm
	subc.cc.u32 %r4654,%r5040,%r4659;
	// end inline asm
	// begin inline asm
	subc.u32 %r4657,%r4659,%r4659;
	// end inline asm
	setp.ne.s32 	%p492, %r4657, -1;
	@%p492 bra 	$L__BB1_379;
	mov.b32 	%r4665, 0;
	// begin inline asm
	add.cc.u32 %r5041,%r5041,%r4665;
	// end inline asm
	// begin inline asm
	addc.cc.u32 %r5030,%r5030,%r4665;
	// end inline asm
	// begin inline asm
	addc.cc.u32 %r5029,%r5029,%r3887;
	// end inline asm
	// begin inline asm
	addc.u32 %r5028,%r5028,%r36;
	// end inline asm
$L__BB1_379:
	add.s32 	%r5027, %r5027, 32;
	setp.le.u32 	%p493, %r5027, %r155;
	mov.b32 	%r5032, 0;
	mov.u32 	%r5031, %r5041;
	@%p493 bra 	$L__BB1_373;
	ld.param.u64 	%rd10874, [_Z13vanity_kernelPKyS0_S0_S0_PKhS2_iyS0_iyyiPh_param_11];
	setp.eq.s32 	%p494, %r155, 128;
	setp.eq.s16 	%p495, %rs549, 0;
	setp.eq.s16 	%p496, %rs550, 0;
	shf.r.wrap.b32 	%r4713, %r5041, %r5030, %r35;
	shf.r.wrap.b32 	%r4714, %r5030, %r5029, %r35;
	shf.r.wrap.b32 	%r4715, %r5029, %r5028, %r35;
	mov.b32 	%r5045, 0;
	shf.r.wrap.b32 	%r4716, %r5028, %r5045, %r35;
	selp.b32 	%r4717, %r4713, %r4714, %p496;
	selp.b32 	%r4718, %r4714, %r4715, %p496;
	selp.b32 	%r4719, %r4715, %r4716, %p496;
	selp.b32 	%r4720, %r4716, 0, %p496;
	selp.b32 	%r4721, %r4717, %r4719, %p495;
	selp.b32 	%r4722, %r4718, %r4720, %p495;
	selp.b32 	%r4723, -1, %r4722, %p494;
	selp.b32 	%r4724, -1, %r4721, %p494;
	cvt.u64.u32 	%rd10631, %r4723;
	shl.b64 	%rd10632, %rd10631, 32;
	cvt.u64.u32 	%rd10633, %r4724;
	or.b64  	%rd10634, %rd10632, %rd10633;
	cvt.u32.u16 	%r4725, %rs597;
	and.b32  	%r4726, %r4725, 255;
	mul.wide.u32 	%rd10635, %r4726, 16777216;
	cvt.u32.u16 	%r4727, %rs596;
	and.b32  	%r4728, %r4727, 255;
	mul.wide.u32 	%rd10636, %r4728, 65536;
	or.b64  	%rd10637, %rd10636, %rd10635;
	cvt.u32.u16 	%r4729, %rs595;
	and.b32  	%r4730, %r4729, 255;
	mul.wide.u32 	%rd10638, %r4730, 256;
	or.b64  	%rd10639, %rd10637, %rd10638;
	cvt.u64.u16 	%rd10640, %rs594;
	and.b64  	%rd10641, %rd10640, 255;
	or.b64  	%rd10642, %rd10639, %rd10641;
	mul.lo.s64 	%rd10643, %rd10634, %rd10874;
	mul.hi.u64 	%rd10644, %rd10634, %rd10874;
	add.cc.s64 	%rd10645, %rd10643, %rd10642;
	addc.cc.s64 	%rd10646, %rd10644, 0;
	cvt.u32.u64 	%r4731, %rd10645;
	{ .reg .b32 tmp; mov.b64 {tmp, %r4732}, %rd10645; }
	cvt.u32.u64 	%r4733, %rd10646;
	{ .reg .b32 tmp; mov.b64 {tmp, %r4734}, %rd10646; }
	shl.b32 	%r5050, %r4731, %r4037;
	shf.l.wrap.b32 	%r5049, %r4731, %r4732, %r35;
	shf.l.wrap.b32 	%r5048, %r4732, %r4733, %r35;
	shf.l.wrap.b32 	%r5047, %r4733, %r4734, %r35;
	shf.l.wrap.b32 	%r5046, %r4734, %r5045, %r35;
	mov.b32 	%r4676, -2147483648;
	// begin inline asm
	mad.hi.cc.u32 %r4673,%r64,%r3651,%r4676;
	// end inline asm
	// begin inline asm
	addc.u32 %r4677,%r5045,%r5045;
	// end inline asm
	// begin inline asm
	mad.lo.cc.u32 %r4680,%r64,%r3654,%r4673;
	// end inline asm
	// begin inline asm
	madc.hi.u32 %r4684,%r64,%r3654,%r4677;
	// end inline asm
	// begin inline asm
	add.cc.u32 %r4688,%r4680,%r3651;
	// end inline asm
	// begin inline asm
	addc.cc.u32 %r4691,%r4684,%r3654;
	// end inline asm
	// begin inline asm
	addc.u32 %r4694,%r5045,%r5045;
	// end inline asm
	// begin inline asm
	add.cc.u32 %r4697,%r4691,%r3483;
	// end inline asm
	// begin inline asm
	addc.u32 %r4700,%r4694,%r3486;
	// end inline asm
	setp.eq.s32 	%p497, %r4700, 2;
	selp.b32 	%r4736, -1, %r4697, %p497;
	mul.hi.u32 	%r4737, %r4736, %r3887;
	cvt.u64.u32 	%rd10647, %r4737;
	mul.wide.u32 	%rd10648, %r4736, %r36;
	add.s64 	%rd10649, %rd10648, %rd10647;
	cvt.u32.u64 	%r4704, %rd10649;
	{ .reg .b32 tmp; mov.b64 {tmp, %r4707}, %rd10649; }
	// begin inline asm
	add.cc.u32 %r4703,%r4704,%r3887;
	// end inline asm
	// begin inline asm
	addc.cc.u32 %r4706,%r4707,%r36;
	// end inline asm
	// begin inline asm
	addc.u32 %r4709,%r5045,%r5045;
	// end inline asm
	setp.eq.s32 	%p498, %r4709, 0;
	min.u32 	%r4738, %r4736, -2;
	add.s32 	%r4739, %r4738, 1;
	selp.b32 	%r433, %r4739, %r4736, %p498;
$L__BB1_381:
	.pragma "nounroll";
	// begin inline asm
	sub.cc.u32 %r4740,%r5048,%r3887;
	// end inline asm
	// begin inline asm
	subc.cc.u32 %r4743,%r5047,%r36;
	// end inline asm
	mov.b32 	%r4748, -2;
	// begin inline asm
	subc.u32 %r4746,%r5046,%r4748;
	// end inline asm
	// begin inline asm
	mad.hi.u32 %r4749,%r5046,%r433,%r4746;
	// end inline asm
	setp.lt.u32 	%p500, %r4749, %r5046;
	selp.b32 	%r5055, -1, %r4749, %p500;
	mov.b32 	%r4780, 0;
	// begin inline asm
	mad.lo.cc.u32 %r4753,%r5055,%r3887,%r4780;
	// end inline asm
	// begin inline asm
	madc.hi.u32 %r4757,%r5055,%r3887,%r4780;
	// end inline asm
	// begin inline asm
	mad.lo.cc.u32 %r4761,%r5055,%r36,%r4757;
	// end inline asm
	// begin inline asm
	madc.hi.u32 %r4765,%r5055,%r36,%r4780;
	// end inline asm
	// begin inline asm
	sub.cc.u32 %r5056,%r5048,%r4753;
	// end inline asm
	// begin inline asm
	subc.cc.u32 %r5057,%r5047,%r4761;
	// end inline asm
	// begin inline asm
	subc.cc.u32 %r5058,%r5046,%r4765;
	// end inline asm
	// begin inline asm
	addc.u32 %r4778,%r4780,%r4780;
	// end inline asm
	setp.ne.s32 	%p501, %r4778, 0;
	mov.pred 	%p526, 0;
	@%p501 bra 	$L__BB1_383;
	// begin inline asm
	add.cc.u32 %r5056,%r5056,%r3887;
	// end inline asm
	// begin inline asm
	addc.cc.u32 %r5057,%r5057,%r36;
	// end inline asm
	mov.b32 	%r4792, 0;
	// begin inline asm
	addc.cc.u32 %r5058,%r5058,%r4792;
	// end inline asm
	// begin inline asm
	addc.u32 %r4790,%r4792,%r4792;
	// end inline asm
	add.s32 	%r5055, %r5055, -1;
	setp.eq.s32 	%p526, %r4790, 0;
$L__BB1_383:
	not.pred 	%p502, %p526;
	@%p502 bra 	$L__BB1_385;
	// begin inline asm
	add.cc.u32 %r5056,%r5056,%r3887;
	// end inline asm
	// begin inline asm
	addc.cc.u32 %r5057,%r5057,%r36;
	// end inline asm
	mov.b32 	%r4801, 0;
	// begin inline asm
	addc.u32 %r5058,%r5058,%r4801;
	// end inline asm
	add.s32 	%r5055, %r5055, -1;
$L__BB1_385:
	mov.b32 	%r4835, 0;
	// begin inline asm
	mad.lo.cc.u32 %r4802,%r5055,%r4835,%r4835;
	// end inline asm
	// begin inline asm
	madc.hi.u32 %r4806,%r5055,%r4835,%r4835;
	// end inline asm
	// begin inline asm
	mad.lo.cc.u32 %r4810,%r5055,%r4835,%r4806;
	// end inline asm
	// begin inline asm
	madc.hi.u32 %r4814,%r5055,%r4835,%r4835;
	// end inline asm
	// begin inline asm
	sub.cc.u32 %r5059,%r5050,%r4802;
	// end inline asm
	// begin inline asm
	subc.cc.u32 %r5048,%r5049,%r4810;
	// end inline asm
	// begin inline asm
	subc.cc.u32 %r5047,%r5056,%r4814;
	// end inline asm
	// begin inline asm
	subc.cc.u32 %r5046,%r5057,%r4835;
	// end inline asm
	// begin inline asm
	subc.cc.u32 %r4830,%r5058,%r4835;
	// end inline asm
	// begin inline asm
	subc.u32 %r4833,%r4835,%r4835;
	// end inline asm
	setp.ne.s32 	%p503, %r4833, -1;
	@%p503 bra 	$L__BB1_387;
	mov.b32 	%r4841, 0;
	// begin inline asm
	add.cc.u32 %r5059,%r5059,%r4841;
	// end inline asm
	// begin inline asm
	addc.cc.u32 %r5048,%r5048,%r4841;
	// end inline asm
	// begin inline asm
	addc.cc.u32 %r5047,%r5047,%r3887;
	// end inline asm
	// begin inline asm
	addc.u32 %r5046,%r5046,%r36;
	// end inline asm
$L__BB1_387:
	add.s32 	%r5045, %r5045, 32;
	setp.le.u32 	%p504, %r5045, %r155;
	mov.b32 	%r5050, 0;
	mov.u32 	%r5049, %r5059;
	@%p504 bra 	$L__BB1_381;
	ld.param.u32 	%r4875, [_Z13vanity_kernelPKyS0_S0_S0_PKhS2_iyS0_iyyiPh_param_9];
	setp.lt.s32 	%p505, %r4875, 1;
	setp.eq.s32 	%p506, %r155, 128;
	setp.eq.s16 	%p507, %rs549, 0;
	setp.eq.s16 	%p508, %rs550, 0;
	shf.r.wrap.b32 	%r4849, %r5059, %r5048, %r35;
	shf.r.wrap.b32 	%r4850, %r5048, %r5047, %r35;
	shf.r.wrap.b32 	%r4851, %r5047, %r5046, %r35;
	mov.b32 	%r4852, 0;
	shf.r.wrap.b32 	%r4853, %r5046, %r4852, %r35;
	selp.b32 	%r4854, %r4849, %r4850, %p508;
	selp.b32 	%r4855, %r4850, %r4851, %p508;
	selp.b32 	%r4856, %r4851, %r4853, %p508;
	selp.b32 	%r4857, %r4853, 0, %p508;
	selp.b32 	%r4858, %r4854, %r4856, %p507;
	selp.b32 	%r4859, %r4855, %r4857, %p507;
	selp.b32 	%r4860, -1, %r4859, %p506;
	selp.b32 	%r4861, -1, %r4858, %p506;
	cvt.u64.u32 	%rd10650, %r4860;
	shl.b64 	%rd10651, %rd10650, 32;
	cvt.u64.u32 	%rd10652, %r4861;
	or.b64  	%rd642, %rd10651, %rd10652;
	mov.pred 	%p527, %p2;
	@%p505 bra 	$L__BB1_394;
	ld.param.u32 	%r5063, [_Z13vanity_kernelPKyS0_S0_S0_PKhS2_iyS0_iyyiPh_param_9];
	mov.b32 	%r5065, 0;
$L__BB1_390:
	ld.param.u64 	%rd10866, [_Z13vanity_kernelPKyS0_S0_S0_PKhS2_iyS0_iyyiPh_param_8];
	sub.s32 	%r4863, %r5063, %r5065;
	shr.s32 	%r4864, %r4863, 1;
	add.s32 	%r5066, %r4864, %r5065;
	cvta.to.global.u64 	%rd10653, %rd10866;
	mul.wide.s32 	%rd10654, %r5066, 8;
	add.s64 	%rd10655, %rd10653, %rd10654;
	ld.global.u64 	%rd643, [%rd10655];
	setp.gt.u64 	%p509, %rd643, %rd642;
	@%p509 bra 	$L__BB1_393;
	setp.ge.u64 	%p511, %rd643, %rd642;
	mov.pred 	%p527, -1;
	@%p511 bra 	$L__BB1_394;
	add.s32 	%r5065, %r5066, 1;
	mov.u32 	%r5066, %r5063;
$L__BB1_393:
	setp.lt.s32 	%p512, %r5065, %r5066;
	mov.u32 	%r5063, %r5066;
	mov.pred 	%p527, %p2;
	@%p512 bra 	$L__BB1_390;
$L__BB1_394:
	ld.param.u64 	%rd10875, [_Z13vanity_kernelPKyS0_S0_S0_PKhS2_iyS0_iyyiPh_param_13];
	and.pred  	%p513, %p517, %p527;
	selp.u16 	%rs566, 1, 0, %p513;
	mov.u32 	%r4865, %ctaid.x;
	mov.u32 	%r4866, %ntid.x;
	mov.u32 	%r4867, %tid.x;
	mad.lo.s32 	%r4868, %r4865, %r4866, %r4867;
	shl.b32 	%r4869, %r4868, 3;
	add.s32 	%r4870, %r4869, %r37;
	cvt.s64.s32 	%rd10656, %r4870;
	cvta.to.global.u64 	%rd10657, %rd10875;
	add.s64 	%rd10658, %rd10657, %rd10656;
	st.global.u8 	[%rd10658], %rs566;
	add.s32 	%r4886, %r37, 1;
	setp.lt.u32 	%p514, %r37, 7;
	@%p514 bra 	$L__BB1_12;
$L__BB1_395:
	ret;

}
	// .globl	_Z20vanity_kernel_prefixPKyS0_S0_S0_PKhS2_iiPh
.visible .entry _Z20vanity_kernel_prefixPKyS0_S0_S0_PKhS2_iiPh(
	.param .u64 .ptr .align 1 _Z20vanity_kernel_prefixPKyS0_S0_S0_PKhS2_iiPh_param_0,
	.param .u64 .ptr .align 1 _Z20vanity_kernel_prefixPKyS0_S0_S0_PKhS2_iiPh_param_1,
	.param .u64 .ptr .align 1 _Z20vanity_kernel_prefixPKyS0_S0_S0_PKhS2_iiPh_param_2,
	.param .u64 .ptr .align 1 _Z20vanity_kernel_prefixPKyS0_S0_S0_PKhS2_iiPh_param_3,
	.param .u64 .ptr .align 1 _Z20vanity_kernel_prefixPKyS0_S0_S0_PKhS2_iiPh_param_4,
	.param .u64 .ptr .align 1 _Z20vanity_kernel_prefixPKyS0_S0_S0_PKhS2_iiPh_param_5,
	.param .u32 _Z20vanity_kernel_prefixPKyS0_S0_S0_PKhS2_iiPh_param_6,
	.param .u32 _Z20vanity_kernel_prefixPKyS0_S0_S0_PKhS2_iiPh_param_7,
	.param .u64 .ptr .align 1 _Z20vanity_kernel_prefixPKyS0_S0_S0_PKhS2_iiPh_param_8
)
.maxntid 256
.minnctapersm 1
{
	.local .align 8 .b8 	__local_depot2[200];
	.reg .b64 	%SP;
	.reg .b64 	%SPL;
	.reg .pred 	%p<374>;
	.reg .b16 	%rs<456>;
	.reg .b32 	%r<2557>;
	.reg .b64 	%rd<9521>;
	// demoted variable
	.shared .align 8 .b8 _ZZ20vanity_kernel_prefixPKyS0_S0_S0_PKhS2_iiPhE11s_gen_table[3840];
	mov.u64 	%SPL, __local_depot2;
	ld.param.u64 	%rd608, [_Z20vanity_kernel_prefixPKyS0_S0_S0_PKhS2_iiPh_param_0];
	ld.param.u64 	%rd609, [_Z20vanity_kernel_prefixPKyS0_S0_S0_PKhS2_iiPh_param_1];
	ld.param.u64 	%rd610, [_Z20vanity_kernel_prefixPKyS0_S0_S0_PKhS2_iiPh_param_2];
	ld.param.u64 	%rd611, [_Z20vanity_kernel_prefixPKyS0_S0_S0_PKhS2_iiPh_param_3];
	ld.param.u32 	%r63, [_Z20vanity_kernel_prefixPKyS0_S0_S0_PKhS2_iiPh_param_7];
	add.u64 	%rd1, %SPL, 0;
	add.u64 	%rd2, %SPL, 0;
	mov.u32 	%r64, %ctaid.x;
	mov.u32 	%r1, %ntid.x;
	mov.u32 	%r2541, %tid.x;
	mad.lo.s32 	%r3, %r64, %r1, %r2541;
	add.s32 	%r65, %r2541, %r1;
	max.u32 	%r66, %r65, 480;
	setp.lt.u32 	%p2, %r65, 480;
	selp.u32 	%r67, 1, 0, %p2;
	add.s32 	%r68, %r65, %r67;
	sub.s32 	%r69, %r66, %r68;
	div.u32 	%r70, %r69, %r1;
	add.s32 	%r4, %r70, %r67;
	and.b32  	%r71, %r4, 3;
	setp.eq.s32 	%p3, %r71, 3;
	@%p3 bra 	$L__BB2_3;
	add.s32 	%r72, %r4, 1;
	and.b32  	%r73, %r72, 3;
	shl.b32 	%r74, %r2541, 3;
	mov.u32 	%r75, _ZZ20vanity_kernel_prefixPKyS0_S0_S0_PKhS2_iiPhE11s_gen_table;
	add.s32 	%r2535, %r75, %r74;
	shl.b32 	%r6, %r1, 3;
	mul.wide.u32 	%rd617, %r2541, 8;
	mov.u64 	%rd618, d_gen_table;
	add.s64 	%rd9355, %rd618, %rd617;
	mul.wide.u32 	%rd4, %r1, 8;
	neg.s32 	%r2534, %r73;
	mad.lo.s32 	%r2541, %r1, %r73, %r2541;
$L__BB2_2:
	.pragma "nounroll";
	ld.global.u64 	%rd619, [%rd9355];
	st.shared.u64 	[%r2535], %rd619;
	add.s32 	%r2535, %r2535, %r6;
	add.s64 	%rd9355, %rd9355, %rd4;
	add.s32 	%r2534, %r2534, 1;
	setp.ne.s32 	%p4, %r2534, 0;
	@%p4 bra 	$L__BB2_2;
$L__BB2_3:
	setp.lt.u32 	%p5, %r4, 3;
	@%p5 bra 	$L__BB2_6;
	mov.u32 	%r76, _ZZ20vanity_kernel_prefixPKyS0_S0_S0_PKhS2_iiPhE11s_gen_table;
	mad.lo.s32 	%r14, %r1, 24, %r76;
	shl.b32 	%r2540, %r2541, 3;
	shl.b32 	%r16, %r1, 5;
	mad.lo.s32 	%r2539, %r1, 3, %r2541;
	shl.b32 	%r18, %r1, 2;
	shl.b32 	%r77, %r1, 4;
	add.s32 	%r19, %r76, %r77;
	shl.b32 	%r78, %r1, 1;
	add.s32 	%r2538, %r2541, %r78;
	shl.b32 	%r79, %r1, 3;
	add.s32 	%r21, %r76, %r79;
	add.s32 	%r2537, %r1, %r2541;
	mov.u64 	%rd621, d_gen_table;
$L__BB2_5:
	mul.wide.u32 	%rd620, %r2541, 8;
	add.s64 	%rd622, %rd621, %rd620;
	ld.global.u64 	%rd623, [%rd622];
	add.s32 	%r81, %r76, %r2540;
	st.shared.u64 	[%r81], %rd623;
	add.s32 	%r82, %r2541, %r1;
	mul.wide.u32 	%rd624, %r2537, 8;
	add.s64 	%rd625, %rd621, %rd624;
	ld.global.u64 	%rd626, [%rd625];
	add.s32 	%r83, %r21, %r2540;
	st.shared.u64 	[%r83], %rd626;
	add.s32 	%r84, %r82, %r1;
	mul.wide.u32 	%rd627, %r2538, 8;
	add.s64 	%rd628, %rd621, %rd627;
	ld.global.u64 	%rd629, [%rd628];
	add.s32 	%r85, %r19, %r2540;
	st.shared.u64 	[%r85], %rd629;
	add.s32 	%r86, %r84, %r1;
	mul.wide.u32 	%rd630, %r2539, 8;
	add.s64 	%rd631, %rd621, %rd630;
	ld.global.u64 	%rd632, [%rd631];
	add.s32 	%r87, %r14, %r2540;
	st.shared.u64 	[%r87], %rd632;
	add.s32 	%r2541, %r86, %r1;
	add.s32 	%r2540, %r2540, %r16;
	add.s32 	%r2539, %r2539, %r18;
	add.s32 	%r2538, %r2538, %r18;
	add.s32 	%r2537, %r2537, %r18;
	setp.lt.u32 	%p6, %r2541, 480;
	@%p6 bra 	$L__BB2_5;
$L__BB2_6:
	bar.sync 	0;
	shr.s32 	%r88, %r63, 3;
	setp.ge.s32 	%p7, %r3, %r88;
	@%p7 bra 	$L__BB2_311;
	cvta.to.global.u64 	%rd633, %rd611;
	cvta.to.global.u64 	%rd634, %rd610;
	cvta.to.global.u64 	%rd635, %rd609;
	cvta.to.global.u64 	%rd636, %rd608;
	shl.b32 	%r33, %r3, 3;
	ld.global.u64 	%rd9416, [%rd636];
	ld.global.u64 	%rd9421, [%rd635];
	ld.global.u64 	%rd9426, [%rd634];
	ld.global.u64 	%rd9431, [%rd633];
	ld.global.u64 	%rd9417, [%rd636+8];
	ld.global.u64 	%rd9422, [%rd635+8];
	ld.global.u64 	%rd9427, [%rd634+8];
	ld.global.u64 	%rd9432, [%rd633+8];
	ld.global.u64 	%rd9418, [%rd636+16];
	ld.global.u64 	%rd9423, [%rd635+16];
	ld.global.u64 	%rd9428, [%rd634+16];
	ld.global.u64 	%rd9433, [%rd633+16];
	ld.global.u64 	%rd9419, [%rd636+24];
	ld.global.u64 	%rd9424, [%rd635+24];
	ld.global.u64 	%rd9429, [%rd634+24];
	ld.global.u64 	%rd9434, [%rd633+24];
	ld.global.u64 	%rd9420, [%rd636+32];
	ld.global.u64 	%rd9425, [%rd635+32];
	ld.global.u64 	%rd9430, [%rd634+32];
	ld.global.u64 	%rd9435, [%rd633+32];
	ld.const.u64 	%rd27, [EDWARDS_D2];
	ld.const.u64 	%rd28, [EDWARDS_D2+8];
	ld.const.u64 	%rd29, [EDWARDS_D2+16];
	ld.const.u64 	%rd30, [EDWARDS_D2+24];
	ld.const.u64 	%rd31, [EDWARDS_D2+32];
	mul.lo.s64 	%rd32, %rd30, 19;
	mov.b32 	%r2542, 3;
	mov.u32 	%r92, _ZZ20vanity_kernel_prefixPKyS0_S0_S0_PKhS2_iiPhE11s_gen_table;
$L__BB2_8:
	shr.u32 	%r90, %r33, %r2542;
	and.b32  	%r91, %r90, 1;
	setp.eq.b32 	%p8, %r91, 1;
	not.pred 	%p9, %p8;
	@%p9 bra 	$L__BB2_10;
	mul.lo.s64 	%rd637, %rd28, 19;
	mul.lo.s64 	%rd638, %rd29, 19;
	mul.lo.s64 	%rd639, %rd31, 19;
	mad.lo.s32 	%r93, %r2542, 160, %r92;
	sub.s64 	%rd640, %rd9421, %rd9416;
	add.s64 	%rd641, %rd640, 4503599627370458;
	sub.s64 	%rd642, %rd9422, %rd9417;
	add.s64 	%rd643, %rd642, 4503599627370494;
	sub.s64 	%rd644, %rd9423, %rd9418;
	add.s64 	%rd645, %rd644, 4503599627370494;
	sub.s64 	%rd646, %rd9424, %rd9419;
	add.s64 	%rd647, %rd646, 4503599627370494;
	sub.s64 	%rd648, %rd9425, %rd9420;
	add.s64 	%rd649, %rd648, 4503599627370494;
	ld.shared.u64 	%rd650, [%r93+40];
	ld.shared.u64 	%rd651, [%r93];
	sub.s64 	%rd652, %rd650, %rd651;
	add.s64 	%rd653, %rd652, 4503599627370458;
	ld.shared.u64 	%rd654, [%r93+48];
	ld.shared.u64 	%rd655, [%r93+8];
	sub.s64 	%rd656, %rd654, %rd655;
	add.s64 	%rd657, %rd656, 4503599627370494;
	ld.shared.u64 	%rd658, [%r93+56];
	ld.shared.u64 	%rd659, [%r93+16];
	sub.s64 	%rd660, %rd658, %rd659;
	add.s64 	%rd661, %rd660, 4503599627370494;
	ld.shared.u64 	%rd662, [%r93+64];
	ld.shared.u64 	%rd663, [%r93+24];
	sub.s64 	%rd664, %rd662, %rd663;
	add.s64 	%rd665, %rd664, 4503599627370494;
	ld.shared.u64 	%rd666, [%r93+72];
	ld.shared.u64 	%rd667, [%r93+32];
	sub.s64 	%rd668, %rd666, %rd667;
	add.s64 	%rd669, %rd668, 4503599627370494;
	mul.lo.s64 	%rd670, %rd657, 19;
	mul.lo.s64 	%rd671, %rd661, 19;
	mul.lo.s64 	%rd672, %rd665, 19;
	mul.lo.s64 	%rd673, %rd669, 19;
	mul.lo.s64 	%rd674, %rd653, %rd641;
	mul.hi.u64 	%rd675, %rd653, %rd641;
	mul.lo.s64 	%rd676, %rd673, %rd643;
	mul.hi.u64 	%rd677, %rd673, %rd643;
	mul.lo.s64 	%rd678, %rd672, %rd645;
	mul.hi.u64 	%rd679, %rd672, %rd645;
	mul.lo.s64 	%rd680, %rd671, %rd647;
	mul.hi.u64 	%rd681, %rd671, %rd647;
	mul.lo.s64 	%rd682, %rd670, %rd649;
	mul.hi.u64 	%rd683, %rd670, %rd649;
	add.cc.s64 	%rd684, %rd682, %rd674;
	addc.cc.s64 	%rd685, %rd683, %rd675;
	add.cc.s64 	%rd686, %rd684, %rd680;
	addc.cc.s64 	%rd687, %rd685, %rd681;
	add.cc.s64 	%rd688, %rd686, %rd678;
	addc.cc.s64 	%rd689, %rd687, %rd679;
	add.cc.s64 	%rd690, %rd688, %rd676;
	addc.cc.s64 	%rd691, %rd689, %rd677;
	mul.lo.s64 	%rd692, %rd657, %rd641;
	mul.hi.u64 	%rd693, %rd657, %rd641;
	mul.lo.s64 	%rd694, %rd653, %rd643;
	mul.hi.u64 	%rd695, %rd653, %rd643;
	add.cc.s64 	%rd696, %rd692, %rd694;
	addc.cc.s64 	%rd697, %rd693, %rd695;
	mul.lo.s64 	%rd698, %rd673, %rd645;
	mul.hi.u64 	%rd699, %rd673, %rd645;
	mul.lo.s64 	%rd700, %rd672, %rd647;
	mul.hi.u64 	%rd701, %rd672, %rd647;
	mul.lo.s64 	%rd702, %rd671, %rd649;
	mul.hi.u64 	%rd703, %rd671, %rd649;
	mul.lo.s64 	%rd704, %rd661, %rd641;
	mul.hi.u64 	%rd705, %rd661, %rd641;
	mul.lo.s64 	%rd706, %rd657, %rd643;
	mul.hi.u64 	%rd707, %rd657, %rd643;
	mul.lo.s64 	%rd708, %rd653, %rd645;
	mul.hi.u64 	%rd709, %rd653, %rd645;
	mul.lo.s64 	%rd710, %rd673, %rd647;
	mul.hi.u64 	%rd711, %rd673, %rd647;
	mul.lo.s64 	%rd712, %rd672, %rd649;
	mul.hi.u64 	%rd713, %rd672, %rd649;
	mul.lo.s64 	%rd714, %rd665, %rd641;
	mul.hi.u64 	%rd715, %rd665, %rd641;
	mul.lo.s64 	%rd716, %rd661, %rd643;
	mul.hi.u64 	%rd717, %rd661, %rd643;
	mul.lo.s64 	%rd718, %rd657, %rd645;
	mul.hi.u64 	%rd719, %rd657, %rd645;
	mul.lo.s64 	%rd720, %rd653, %rd647;
	mul.hi.u64 	%rd721, %rd653, %rd647;
	mul.lo.s64 	%rd722, %rd673, %rd649;
	mul.hi.u64 	%rd723, %rd673, %rd649;
	mul.lo.s64 	%rd724, %rd669, %rd641;
	mul.hi.u64 	%rd725, %rd669, %rd641;
	mul.lo.s64 	%rd726, %rd665, %rd643;
	mul.hi.u64 	%rd727, %rd665, %rd643;
	mul.lo.s64 	%rd728, %rd661, %rd645;
	mul.hi.u64 	%rd729, %rd661, %rd645;
	mul.lo.s64 	%rd730, %rd657, %rd647;
	mul.hi.u64 	%rd731, %rd657, %rd647;
	mul.lo.s64 	%rd732, %rd653, %rd649;
	mul.hi.u64 	%rd733, %rd653, %rd649;
	mov.b64 	{%r94, %r95}, %rd691;
	mov.b64 	{%r96, %r97}, %rd690;
	shf.l.wrap.b32 	%r98, %r97, %r94, 13;
	shf.l.wrap.b32 	%r99, %r94, %r95, 13;
	mov.b64 	%rd734, {%r98, %r99};
	and.b64  	%rd735, %rd690, 2251799813685247;
	add.cc.s64 	%rd736, %rd696, %rd702;
	addc.cc.s64 	%rd737, %rd697, %rd703;
	add.cc.s64 	%rd738, %rd736, %rd700;
	addc.cc.s64 	%rd739, %rd737, %rd701;
	add.cc.s64 	%rd740, %rd738, %rd698;
	addc.cc.s64 	%rd741, %rd739, %rd699;
	add.cc.s64 	%rd742, %rd740, %rd734;
	addc.cc.s64 	%rd743, %rd741, 0;
	mov.b64 	{%r100, %r101}, %rd743;
	mov.b64 	{%r102, %r103}, %rd742;
	shf.l.wrap.b32 	%r104, %r103, %r100, 13;
	shf.l.wrap.b32 	%r105, %r100, %r101, 13;
	mov.b64 	%rd744, {%r104, %r105};
	and.b64  	%rd745, %rd742, 2251799813685247;
	add.cc.s64 	%rd746, %rd706, %rd708;
	addc.cc.s64 	%rd747, %rd707, %rd709;
	add.cc.s64 	%rd748, %rd746, %rd704;
	addc.cc.s64 	%rd749, %rd747, %rd705;
	add.cc.s64 	%rd750, %rd748, %rd712;
	addc.cc.s64 	%rd751, %rd749, %rd713;
	add.cc.s64 	%rd752, %rd750, %rd710;
	addc.cc.s64 	%rd753, %rd751, %rd711;
	add.cc.s64 	%rd754, %rd752, %rd744;
	addc.cc.s64 	%rd755, %rd753, 0;
	mov.b64 	{%r106, %r107}, %rd755;
	mov.b64 	{%r108, %r109}, %rd754;
	shf.l.wrap.b32 	%r110, %r109, %r106, 13;
	shf.l.wrap.b32 	%r111, %r106, %r107, 13;
	mov.b64 	%rd756, {%r110, %r111};
	and.b64  	%rd757, %rd754, 2251799813685247;
	add.cc.s64 	%rd758, %rd718, %rd720;
	addc.cc.s64 	%rd759, %rd719, %rd721;
	add.cc.s64 	%rd760, %rd758, %rd716;
	addc.cc.s64 	%rd761, %rd759, %rd717;
	add.cc.s64 	%rd762, %rd760, %rd714;
	addc.cc.s64 	%rd763, %rd761, %rd715;
	add.cc.s64 	%rd764, %rd762, %rd722;
	addc.cc.s64 	%rd765, %rd763, %rd723;
	add.cc.s64 	%rd766, %rd764, %rd756;
	addc.cc.s64 	%rd767, %rd765, 0;
	mov.b64 	{%r112, %r113}, %rd767;
	mov.b64 	{%r114, %r115}, %rd766;
	shf.l.wrap.b32 	%r116, %r115, %r112, 13;
	shf.l.wrap.b32 	%r117, %r112, %r113, 13;
	mov.b64 	%rd768, {%r116, %r117};
	and.b64  	%rd769, %rd766, 2251799813685247;
	add.cc.s64 	%rd770, %rd730, %rd732;
	addc.cc.s64 	%rd771, %rd731, %rd733;
	add.cc.s64 	%rd772, %rd770, %rd728;
	addc.cc.s64 	%rd773, %rd771, %rd729;
	add.cc.s64 	%rd774, %rd772, %rd726;
	addc.cc.s64 	%rd775, %rd773, %rd727;
	add.cc.s64 	%rd776, %rd774, %rd724;
	addc.cc.s64 	%rd777, %rd775, %rd725;
	add.cc.s64 	%rd778, %rd776, %rd768;
	addc.cc.s64 	%rd779, %rd777, 0;
	mov.b64 	{%r118, %r119}, %rd779;
	mov.b64 	{%r120, %r121}, %rd778;
	shf.l.wrap.b32 	%r122, %r121, %r118, 13;
	shf.l.wrap.b32 	%r123, %r118, %r119, 13;
	mov.b64 	%rd780, {%r122, %r123};
	and.b64  	%rd781, %rd778, 2251799813685247;
	mad.lo.s64 	%rd782, %rd780, 19, %rd735;
	shr.u64 	%rd783, %rd782, 51;
	and.b64  	%rd784, %rd782, 2251799813685247;
	add.s64 	%rd785, %rd783, %rd745;
	add.s64 	%rd786, %rd9416, %rd9421;
	add.s64 	%rd787, %rd9417, %rd9422;
	add.s64 	%rd788, %rd9418, %rd9423;
	add.s64 	%rd789, %rd9419, %rd9424;
	add.s64 	%rd790, %rd9420, %rd9425;
	add.s64 	%rd791, %rd651, %rd650;
	add.s64 	%rd792, %rd655, %rd654;
	add.s64 	%rd793, %rd659, %rd658;
	add.s64 	%rd794, %rd663, %rd662;
	add.s64 	%rd795, %rd667, %rd666;
	mul.lo.s64 	%rd796, %rd792, 19;
	mul.lo.s64 	%rd797, %rd793, 19;
	mul.lo.s64 	%rd798, %rd794, 19;
	mul.lo.s64 	%rd799, %rd795, 19;
	mul.lo.s64 	%rd800, %rd791, %rd786;
	mul.hi.u64 	%rd801, %rd791, %rd786;
	mul.lo.s64 	%rd802, %rd799, %rd787;
	mul.hi.u64 	%rd803, %rd799, %rd787;
	mul.lo.s64 	%rd804, %rd798, %rd788;
	mul.hi.u64 	%rd805, %rd798, %rd788;
	mul.lo.s64 	%rd806, %rd797, %rd789;
	mul.hi.u64 	%rd807, %rd797, %rd789;
	mul.lo.s64 	%rd808, %rd796, %rd790;
	mul.hi.u64 	%rd809, %rd796, %rd790;
	add.cc.s64 	%rd810, %rd808, %rd800;
	addc.cc.s64 	%rd811, %rd809, %rd801;
	add.cc.s64 	%rd812, %rd810, %rd806;
	addc.cc.s64 	%rd813, %rd811, %rd807;
	add.cc.s64 	%rd814, %rd812, %rd804;
	addc.cc.s64 	%rd815, %rd813, %rd805;
	add.cc.s64 	%rd816, %rd814, %rd802;
	addc.cc.s64 	%rd817, %rd815, %rd803;
	mul.lo.s64 	%rd818, %rd792, %rd786;
	mul.hi.u64 	%rd819, %rd792, %rd786;
	mul.lo.s64 	%rd820, %rd791, %rd787;
	mul.hi.u64 	%rd821, %rd791, %rd787;
	add.cc.s64 	%rd822, %rd818, %rd820;
	addc.cc.s64 	%rd823, %rd819, %rd821;
	mul.lo.s64 	%rd824, %rd799, %rd788;
	mul.hi.u64 	%rd825, %rd799, %rd788;
	mul.lo.s64 	%rd826, %rd798, %rd789;
	mul.hi.u64 	%rd827, %rd798, %rd789;
	mul.lo.s64 	%rd828, %rd797, %rd790;
	mul.hi.u64 	%rd829, %rd797, %rd790;
	mul.lo.s64 	%rd830, %rd793, %rd786;
	mul.hi.u64 	%rd831, %rd793, %rd786;
	mul.lo.s64 	%rd832, %rd792, %rd787;
	mul.hi.u64 	%rd833, %rd792, %rd787;
	mul.lo.s64 	%rd834, %rd791, %rd788;
	mul.hi.u64 	%rd835, %rd791, %rd788;
	mul.lo.s64 	%rd836, %rd799, %rd789;
	mul.hi.u64 	%rd837, %rd799, %rd789;
	mul.lo.s64 	%rd838, %rd798, %rd790;
	mul.hi.u64 	%rd839, %rd798, %rd790;
	mul.lo.s64 	%rd840, %rd794, %rd786;
	mul.hi.u64 	%rd841, %rd794, %rd786;
	mul.lo.s64 	%rd842, %rd793, %rd787;
	mul.hi.u64 	%rd843, %rd793, %rd787;
	mul.lo.s64 	%rd844, %rd792, %rd788;
	mul.hi.u64 	%rd845, %rd792, %rd788;
	mul.lo.s64 	%rd846, %rd791, %rd789;
	mul.hi.u64 	%rd847, %rd791, %rd789;
	mul.lo.s64 	%rd848, %rd799, %rd790;
	mul.hi.u64 	%rd849, %rd799, %rd790;
	mul.lo.s64 	%rd850, %rd795, %rd786;
	mul.hi.u64 	%rd851, %rd795, %rd786;
	mul.lo.s64 	%rd852, %rd794, %rd787;
	mul.hi.u64 	%rd853, %rd794, %rd787;
	mul.lo.s64 	%rd854, %rd793, %rd788;
	mul.hi.u64 	%rd855, %rd793, %rd788;
	mul.lo.s64 	%rd856, %rd792, %rd789;
	mul.hi.u64 	%rd857, %rd792, %rd789;
	mul.lo.s64 	%rd858, %rd791, %rd790;
	mul.hi.u64 	%rd859, %rd791, %rd790;
	mov.b64 	{%r124, %r125}, %rd817;
	mov.b64 	{%r126, %r127}, %rd816;
	shf.l.wrap.b32 	%r128, %r127, %r124, 13;
	shf.l.wrap.b32 	%r129, %r124, %r125, 13;
	mov.b64 	%rd860, {%r128, %r129};
	and.b64  	%rd861, %rd816, 2251799813685247;
	add.cc.s64 	%rd862, %rd822, %rd828;
	addc.cc.s64 	%rd863, %rd823, %rd829;
	add.cc.s64 	%rd864, %rd862, %rd826;
	addc.cc.s64 	%rd865, %rd863, %rd827;
	add.cc.s64 	%rd866, %rd864, %rd824;
	addc.cc.s64 	%rd867, %rd865, %rd825;
	add.cc.s64 	%rd868, %rd866, %rd860;
	addc.cc.s64 	%rd869, %rd867, 0;
	mov.b64 	{%r130, %r131}, %rd869;
	mov.b64 	{%r132, %r133}, %rd868;
	shf.l.wrap.b32 	%r134, %r133, %r130, 13;
	shf.l.wrap.b32 	%r135, %r130, %r131, 13;
	mov.b64 	%rd870, {%r134, %r135};
	and.b64  	%rd871, %rd868, 2251799813685247;
	add.cc.s64 	%rd872, %rd832, %rd834;
	addc.cc.s64 	%rd873, %rd833, %rd835;
	add.cc.s64 	%rd874, %rd872, %rd830;
	addc.cc.s64 	%rd875, %rd873, %rd831;
	add.cc.s64 	%rd876, %rd874, %rd838;
	addc.cc.s64 	%rd877, %rd875, %rd839;
	add.cc.s64 	%rd878, %rd876, %rd836;
	addc.cc.s64 	%rd879, %rd877, %rd837;
	add.cc.s64 	%rd880, %rd878, %rd870;
	addc.cc.s64 	%rd881, %rd879, 0;
	mov.b64 	{%r136, %r137}, %rd881;
	mov.b64 	{%r138, %r139}, %rd880;
	shf.l.wrap.b32 	%r140, %r139, %r136, 13;
	shf.l.wrap.b32 	%r141, %r136, %r137, 13;
	mov.b64 	%rd882, {%r140, %r141};
	and.b64  	%rd883, %rd880, 2251799813685247;
	add.cc.s64 	%rd884, %rd844, %rd846;
	addc.cc.s64 	%rd885, %rd845, %rd847;
	add.cc.s64 	%rd886, %rd884, %rd842;
	addc.cc.s64 	%rd887, %rd885, %rd843;
	add.cc.s64 	%rd888, %rd886, %rd840;
	addc.cc.s64 	%rd889, %rd887, %rd841;
	add.cc.s64 	%rd890, %rd888, %rd848;
	addc.cc.s64 	%rd891, %rd889, %rd849;
	add.cc.s64 	%rd892, %rd890, %rd882;
	addc.cc.s64 	%rd893, %rd891, 0;
	mov.b64 	{%r142, %r143}, %rd893;
	mov.b64 	{%r144, %r145}, %rd892;
	shf.l.wrap.b32 	%r146, %r145, %r142, 13;
	shf.l.wrap.b32 	%r147, %r142, %r143, 13;
	mov.b64 	%rd894, {%r146, %r147};
	and.b64  	%rd895, %rd892, 2251799813685247;
	add.cc.s64 	%rd896, %rd856, %rd858;
	addc.cc.s64 	%rd897, %rd857, %rd859;
	add.cc.s64 	%rd898, %rd896, %rd854;
	addc.cc.s64 	%rd899, %rd897, %rd855;
	add.cc.s64 	%rd900, %rd898, %rd852;
	addc.cc.s64 	%rd901, %rd899, %rd853;
	add.cc.s64 	%rd902, %rd900, %rd850;
	addc.cc.s64 	%rd903, %rd901, %rd851;
	add.cc.s64 	%rd904, %rd902, %rd894;
	addc.cc.s64 	%rd905, %rd903, 0;
	mov.b64 	{%r148, %r149}, %rd905;
	mov.b64 	{%r150, %r151}, %rd904;
	shf.l.wrap.b32 	%r152, %r151, %r148, 13;
	shf.l.wrap.b32 	%r153, %r148, %r149, 13;
	mov.b64 	%rd906, {%r152, %r153};
	and.b64  	%rd907, %rd904, 2251799813685247;
	mad.lo.s64 	%rd908, %rd906, 19, %rd861;
	shr.u64 	%rd909, %rd908, 51;
	and.b64  	%rd910, %rd908, 2251799813685247;
	add.s64 	%rd911, %rd909, %rd871;
	ld.shared.u64 	%rd912, [%r93+120];
	ld.shared.u64 	%rd913, [%r93+128];
	ld.shared.u64 	%rd914, [%r93+136];
	ld.shared.u64 	%rd915, [%r93+144];
	ld.shared.u64 	%rd916, [%r93+152];
	mul.lo.s64 	%rd917, %rd913, 19;
	mul.lo.s64 	%rd918, %rd914, 19;
	mul.lo.s64 	%rd919, %rd915, 19;
	mul.lo.s64 	%rd920, %rd916, 19;
	mul.lo.s64 	%rd921, %rd912, %rd9431;
	mul.hi.u64 	%rd922, %rd912, %rd9431;
	mul.lo.s64 	%rd923, %rd920, %rd9432;
	mul.hi.u64 	%rd924, %rd920, %rd9432;
	mul.lo.s64 	%rd925, %rd919, %rd9433;
	mul.hi.u64 	%rd926, %rd919, %rd9433;
	mul.lo.s64 	%rd927, %rd918, %rd9434;
	mul.hi.u64 	%rd928, %rd918, %rd9434;
	mul.lo.s64 	%rd929, %rd917, %rd9435;
	mul.hi.u64 	%rd930, %rd917, %rd9435;
	add.cc.s64 	%rd931, %rd929, %rd921;
	addc.cc.s64 	%rd932, %rd930, %rd922;
	add.cc.s64 	%rd933, %rd931, %rd927;
	addc.cc.s64 	%rd934, %rd932, %rd928;
	add.cc.s64 	%rd935, %rd933, %rd925;
	addc.cc.s64 	%rd936, %rd934, %rd926;
	add.cc.s64 	%rd937, %rd935, %rd923;
	addc.cc.s64 	%rd938, %rd936, %rd924;
	mul.lo.s64 	%rd939, %rd913, %rd9431;
	mul.hi.u64 	%rd940, %rd913, %rd9431;
	mul.lo.s64 	%rd941, %rd912, %rd9432;
	mul.hi.u64 	%rd942, %rd912, %rd9432;
	add.cc.s64 	%rd943, %rd939, %rd941;
	addc.cc.s64 	%rd944, %rd940, %rd942;
	mul.lo.s64 	%rd945, %rd920, %rd9433;
	mul.hi.u64 	%rd946, %rd920, %rd9433;
	mul.lo.s64 	%rd947, %rd919, %rd9434;
	mul.hi.u64 	%rd948, %rd919, %rd9434;
	mul.lo.s64 	%rd949, %rd918, %rd9435;
	mul.hi.u64 	%rd950, %rd918, %rd9435;
	mul.lo.s64 	%rd951, %rd914, %rd9431;
	mul.hi.u64 	%rd952, %rd914, %rd9431;
	mul.lo.s64 	%rd953, %rd913, %rd9432;
	mul.hi.u64 	%rd954, %rd913, %rd9432;
	mul.lo.s64 	%rd955, %rd912, %rd9433;
	mul.hi.u64 	%rd956, %rd912, %rd9433;
	mul.lo.s64 	%rd957, %rd920, %rd9434;
	mul.hi.u64 	%rd958, %rd920, %rd9434;
	mul.lo.s64 	%rd959, %rd919, %rd9435;
	mul.hi.u64 	%rd960, %rd919, %rd9435;
	mul.lo.s64 	%rd961, %rd915, %rd9431;
	mul.hi.u64 	%rd962, %rd915, %rd9431;
	mul.lo.s64 	%rd963, %rd914, %rd9432;
	mul.hi.u64 	%rd964, %rd914, %rd9432;
	mul.lo.s64 	%rd965, %rd913, %rd9433;
	mul.hi.u64 	%rd966, %rd913, %rd9433;
	mul.lo.s64 	%rd967, %rd912, %rd9434;
	mul.hi.u64 	%rd968, %rd912, %rd9434;
	mul.lo.s64 	%rd969, %rd920, %rd9435;
	mul.hi.u64 	%rd970, %rd920, %rd9435;
	mul.lo.s64 	%rd971, %rd916, %rd9431;
	mul.hi.u64 	%rd972, %rd916, %rd9431;
	mul.lo.s64 	%rd973, %rd915, %rd9432;
	mul.hi.u64 	%rd974, %rd915, %rd9432;
	mul.lo.s64 	%rd975, %rd914, %rd9433;
	mul.hi.u64 	%rd976, %rd914, %rd9433;
	mul.lo.s64 	%rd977, %rd913, %rd9434;
	mul.hi.u64 	%rd978, %rd913, %rd9434;
	mul.lo.s64 	%rd979, %rd912, %rd9435;
	mul.hi.u64 	%rd980, %rd912, %rd9435;
	mov.b64 	{%r154, %r155}, %rd938;
	mov.b64 	{%r156, %r157}, %rd937;
	shf.l.wrap.b32 	%r158, %r157, %r154, 13;
	shf.l.wrap.b32 	%r159, %r154, %r155, 13;
	mov.b64 	%rd981, {%r158, %r159};
	and.b64  	%rd982, %rd937, 2251799813685247;
	add.cc.s64 	%rd983, %rd943, %rd949;
	addc.cc.s64 	%rd984, %rd944, %rd950;
	add.cc.s64 	%rd985, %rd983, %rd947;
	addc.cc.s64 	%rd986, %rd984, %rd948;
	add.cc.s64 	%rd987, %rd985, %rd945;
	addc.cc.s64 	%rd988, %rd986, %rd946;
	add.cc.s64 	%rd989, %rd987, %rd981;
	addc.cc.s64 	%rd990, %rd988, 0;
	mov.b64 	{%r160, %r161}, %rd990;
	mov.b64 	{%r162, %r163}, %rd989;
	shf.l.wrap.b32 	%r164, %r163, %r160, 13;
	shf.l.wrap.b32 	%r165, %r160, %r161, 13;
	mov.b64 	%rd991, {%r164, %r165};
	and.b64  	%rd992, %rd989, 2251799813685247;
	add.cc.s64 	%rd993, %rd953, %rd955;
	addc.cc.s64 	%rd994, %rd954, %rd956;
	add.cc.s64 	%rd995, %rd993, %rd951;
	addc.cc.s64 	%rd996, %rd994, %rd952;
	add.cc.s64 	%rd997, %rd995, %rd959;
	addc.cc.s64 	%rd998, %rd996, %rd960;
	add.cc.s64 	%rd999, %rd997, %rd957;
	addc.cc.s64 	%rd1000, %rd998, %rd958;
	add.cc.s64 	%rd1001, %rd999, %rd991;
	addc.cc.s64 	%rd1002, %rd1000, 0;
	mov.b64 	{%r166, %r167}, %rd1002;
	mov.b64 	{%r168, %r169}, %rd1001;
	shf.l.wrap.b32 	%r170, %r169, %r166, 13;
	shf.l.wrap.b32 	%r171, %r166, %r167, 13;
	mov.b64 	%rd1003, {%r170, %r171};
	add.cc.s64 	%rd1004, %rd965, %rd967;
	addc.cc.s64 	%rd1005, %rd966, %rd968;
	add.cc.s64 	%rd1006, %rd1004, %rd963;
	addc.cc.s64 	%rd1007, %rd1005, %rd964;
	add.cc.s64 	%rd1008, %rd1006, %rd961;
	addc.cc.s64 	%rd1009, %rd1007, %rd962;
	add.cc.s64 	%rd1010, %rd1008, %rd969;
	addc.cc.s64 	%rd1011, %rd1009, %rd970;
	add.cc.s64 	%rd1012, %rd1010, %rd1003;
	addc.cc.s64 	%rd1013, %rd1011, 0;
	mov.b64 	{%r172, %r173}, %rd1013;
	mov.b64 	{%r174, %r175}, %rd1012;
	shf.l.wrap.b32 	%r176, %r175, %r172, 13;
	shf.l.wrap.b32 	%r177, %r172, %r173, 13;
	mov.b64 	%rd1014, {%r176, %r177};
	add.cc.s64 	%rd1015, %rd977, %rd979;
	addc.cc.s64 	%rd1016, %rd978, %rd980;
	add.cc.s64 	%rd1017, %rd1015, %rd975;
	addc.cc.s64 	%rd1018, %rd1016, %rd976;
	add.cc.s64 	%rd1019, %rd1017, %rd973;
	addc.cc.s64 	%rd1020, %rd1018, %rd974;
	add.cc.s64 	%rd1021, %rd1019, %rd971;
	addc.cc.s64 	%rd1022, %rd1020, %rd972;
	add.cc.s64 	%rd1023, %rd1021, %rd1014;
	addc.cc.s64 	%rd1024, %rd1022, 0;
	mov.b64 	{%r178, %r179}, %rd1024;
	mov.b64 	{%r180, %r181}, %rd1023;
	shf.l.wrap.b32 	%r182, %r181, %r178, 13;
	shf.l.wrap.b32 	%r183, %r178, %r179, 13;
	mov.b64 	%rd1025, {%r182, %r183};
	mad.lo.s64 	%rd1026, %rd1025, 19, %rd982;
	shr.u64 	%rd1027, %rd1026, 51;
	and.b64  	%rd1028, %rd1026, 2251799813685247;
	add.s64 	%rd1029, %rd1027, %rd992;
	mul.lo.s64 	%rd1030, %rd1028, %rd27;
	mul.hi.u64 	%rd1031, %rd1028, %rd27;
	mul.lo.s64 	%rd1032, %rd1029, %rd639;
	mul.hi.u64 	%rd1033, %rd1029, %rd639;
	and.b64  	%rd1034, %rd1001, 2251799813685247;
	mul.lo.s64 	%rd1035, %rd1034, %rd32;
	mul.hi.u64 	%rd1036, %rd1034, %rd32;
	and.b64  	%rd1037, %rd1012, 2251799813685247;
	mul.lo.s64 	%rd1038, %rd1037, %rd638;
	mul.hi.u64 	%rd1039, %rd1037, %rd638;
	and.b64  	%rd1040, %rd1023, 2251799813685247;
	mul.lo.s64 	%rd1041, %rd1040, %rd637;
	mul.hi.u64 	%rd1042, %rd1040, %rd637;
	add.cc.s64 	%rd1043, %rd1038, %rd1035;
	addc.cc.s64 	%rd1044, %rd1039, %rd1036;
	add.cc.s64 	%rd1045, %rd1043, %rd1041;
	addc.cc.s64 	%rd1046, %rd1044, %rd1042;
	add.cc.s64 	%rd1047, %rd1045, %rd1030;
	addc.cc.s64 	%rd1048, %rd1046, %rd1031;
	add.cc.s64 	%rd1049, %rd1047, %rd1032;
	addc.cc.s64 	%rd1050, %rd1048, %rd1033;
	mul.lo.s64 	%rd1051, %rd1028, %rd28;
	mul.hi.u64 	%rd1052, %rd1028, %rd28;
	mul.lo.s64 	%rd1053, %rd1029, %rd27;
	mul.hi.u64 	%rd1054, %rd1029, %rd27;
	mul.lo.s64 	%rd1055, %rd1034, %rd639;
	mul.hi.u64 	%rd1056, %rd1034, %rd639;
	mul.lo.s64 	%rd1057, %rd1037, %rd32;
	mul.hi.u64 	%rd1058, %rd1037, %rd32;
	mul.lo.s64 	%rd1059, %rd1040, %rd638;
	mul.hi.u64 	%rd1060, %rd1040, %rd638;
	mul.lo.s64 	%rd1061, %rd1028, %rd29;
	mul.hi.u64 	%rd1062, %rd1028, %rd29;
	mul.lo.s64 	%rd1063, %rd1029, %rd28;
	mul.hi.u64 	%rd1064, %rd1029, %rd28;
	mul.lo.s64 	%rd1065, %rd1034, %rd27;
	mul.hi.u64 	%rd1066, %rd1034, %rd27;
	mul.lo.s64 	%rd1067, %rd1037, %rd639;
	mul.hi.u64 	%rd1068, %rd1037, %rd639;
	mul.lo.s64 	%rd1069, %rd1040, %rd32;
	mul.hi.u64 	%rd1070, %rd1040, %rd32;
	mul.lo.s64 	%rd1071, %rd1028, %rd30;
	mul.hi.u64 	%rd1072, %rd1028, %rd30;
	mul.lo.s64 	%rd1073, %rd1029, %rd29;
	mul.hi.u64 	%rd1074, %rd1029, %rd29;
	mul.lo.s64 	%rd1075, %rd1034, %rd28;
	mul.hi.u64 	%rd1076, %rd1034, %rd28;
	mul.lo.s64 	%rd1077, %rd1037, %rd27;
	mul.hi.u64 	%rd1078, %rd1037, %rd27;
	mul.lo.s64 	%rd1079, %rd1040, %rd639;
	mul.hi.u64 	%rd1080, %rd1040, %rd639;
	mul.lo.s64 	%rd1081, %rd1028, %rd31;
	mul.hi.u64 	%rd1082, %rd1028, %rd31;
	mul.lo.s64 	%rd1083, %rd1029, %rd30;
	mul.hi.u64 	%rd1084, %rd1029, %rd30;
	mul.lo.s64 	%rd1085, %rd1034, %rd29;
	mul.hi.u64 	%rd1086, %rd1034, %rd29;
	mul.lo.s64 	%rd1087, %rd1037, %rd28;
	mul.hi.u64 	%rd1088, %rd1037, %rd28;
	mul.lo.s64 	%rd1089, %rd1040, %rd27;
	mul.hi.u64 	%rd1090, %rd1040, %rd27;
	mov.b64 	{%r184, %r185}, %rd1050;
	mov.b64 	{%r186, %r187}, %rd1049;
	shf.l.wrap.b32 	%r188, %r187, %r184, 13;
	shf.l.wrap.b32 	%r189, %r184, %r185, 13;
	mov.b64 	%rd1091, {%r188, %r189};
	and.b64  	%rd1092, %rd1049, 2251799813685247;
	add.cc.s64 	%rd1093, %rd1057, %rd1055;
	addc.cc.s64 	%rd1094, %rd1058, %rd1056;
	add.cc.s64 	%rd1095, %rd1093, %rd1059;
	addc.cc.s64 	%rd1096, %rd1094, %rd1060;
	add.cc.s64 	%rd1097, %rd1095, %rd1051;
	addc.cc.s64 	%rd1098, %rd1096, %rd1052;
	add.cc.s64 	%rd1099, %rd1097, %rd1053;
	addc.cc.s64 	%rd1100, %rd1098, %rd1054;
	add.cc.s64 	%rd1101, %rd1099, %rd1091;
	addc.cc.s64 	%rd1102, %rd1100, 0;
	mov.b64 	{%r190, %r191}, %rd1102;
	mov.b64 	{%r192, %r193}, %rd1101;
	shf.l.wrap.b32 	%r194, %r193, %r190, 13;
	shf.l.wrap.b32 	%r195, %r190, %r191, 13;
	mov.b64 	%rd1103, {%r194, %r195};
	and.b64  	%rd1104, %rd1101, 2251799813685247;
	add.cc.s64 	%rd1105, %rd1067, %rd1065;
	addc.cc.s64 	%rd1106, %rd1068, %rd1066;
	add.cc.s64 	%rd1107, %rd1105, %rd1069;
	addc.cc.s64 	%rd1108, %rd1106, %rd1070;
	add.cc.s64 	%rd1109, %rd1107, %rd1061;
	addc.cc.s64 	%rd1110, %rd1108, %rd1062;
	add.cc.s64 	%rd1111, %rd1109, %rd1063;
	addc.cc.s64 	%rd1112, %rd1110, %rd1064;
	add.cc.s64 	%rd1113, %rd1111, %rd1103;
	addc.cc.s64 	%rd1114, %rd1112, 0;
	mov.b64 	{%r196, %r197}, %rd1114;
	mov.b64 	{%r198, %r199}, %rd1113;
	shf.l.wrap.b32 	%r200, %r199, %r196, 13;
	shf.l.wrap.b32 	%r201, %r196, %r197, 13;
	mov.b64 	%rd1115, {%r200, %r201};
	and.b64  	%rd1116, %rd1113, 2251799813685247;
	add.cc.s64 	%rd1117, %rd1077, %rd1075;
	addc.cc.s64 	%rd1118, %rd1078, %rd1076;
	add.cc.s64 	%rd1119, %rd1117, %rd1079;
	addc.cc.s64 	%rd1120, %rd1118, %rd1080;
	add.cc.s64 	%rd1121, %rd1119, %rd1071;
	addc.cc.s64 	%rd1122, %rd1120, %rd1072;
	add.cc.s64 	%rd1123, %rd1121, %rd1073;
	addc.cc.s64 	%rd1124, %rd1122, %rd1074;
	add.cc.s64 	%rd1125, %rd1123, %rd1115;
	addc.cc.s64 	%rd1126, %rd1124, 0;
	mov.b64 	{%r202, %r203}, %rd1126;
	mov.b64 	{%r204, %r205}, %rd1125;
	shf.l.wrap.b32 	%r206, %r205, %r202, 13;
	shf.l.wrap.b32 	%r207, %r202, %r203, 13;
	mov.b64 	%rd1127, {%r206, %r207};
	and.b64  	%rd1128, %rd1125, 2251799813685247;
	add.cc.s64 	%rd1129, %rd1087, %rd1085;
	addc.cc.s64 	%rd1130, %rd1088, %rd1086;
	add.cc.s64 	%rd1131, %rd1129, %rd1089;
	addc.cc.s64 	%rd1132, %rd1130, %rd1090;
	add.cc.s64 	%rd1133, %rd1131, %rd1081;
	addc.cc.s64 	%rd1134, %rd1132, %rd1082;
	add.cc.s64 	%rd1135, %rd1133, %rd1083;
	addc.cc.s64 	%rd1136, %rd1134, %rd1084;
	add.cc.s64 	%rd1137, %rd1135, %rd1127;
	addc.cc.s64 	%rd1138, %rd1136, 0;
	mov.b64 	{%r208, %r209}, %rd1138;
	mov.b64 	{%r210, %r211}, %rd1137;
	shf.l.wrap.b32 	%r212, %r211, %r208, 13;
	shf.l.wrap.b32 	%r213, %r208, %r209, 13;
	mov.b64 	%rd1139, {%r212, %r213};
	and.b64  	%rd1140, %rd1137, 2251799813685247;
	mad.lo.s64 	%rd1141, %rd1139, 19, %rd1092;
	shr.u64 	%rd1142, %rd1141, 51;
	and.b64  	%rd1143, %rd1141, 2251799813685247;
	add.s64 	%rd1144, %rd1142, %rd1104;
	ld.shared.u64 	%rd1145, [%r93+80];
	ld.shared.u64 	%rd1146, [%r93+88];
	ld.shared.u64 	%rd1147, [%r93+96];
	ld.shared.u64 	%rd1148, [%r93+104];
	ld.shared.u64 	%rd1149, [%r93+112];
	mul.lo.s64 	%rd1150, %rd1146, 19;
	mul.lo.s64 	%rd1151, %rd1147, 19;
	mul.lo.s64 	%rd1152, %rd1148, 19;
	mul.lo.s64 	%rd1153, %rd1149, 19;
	mul.lo.s64 	%rd1154, %rd1145, %rd9426;
	mul.hi.u64 	%rd1155, %rd1145, %rd9426;
	mul.lo.s64 	%rd1156, %rd1153, %rd9427;
	mul.hi.u64 	%rd1157, %rd1153, %rd9427;
	mul.lo.s64 	%rd1158, %rd1152, %rd9428;
	mul.hi.u64 	%rd1159, %rd1152, %rd9428;
	mul.lo.s64 	%rd1160, %rd1151, %rd9429;
	mul.hi.u64 	%rd1161, %rd1151, %rd9429;
	mul.lo.s64 	%rd1162, %rd1150, %rd9430;
	mul.hi.u64 	%rd1163, %rd1150, %rd9430;
	add.cc.s64 	%rd1164, %rd1162, %rd1154;
	addc.cc.s64 	%rd1165, %rd1163, %rd1155;
	add.cc.s64 	%rd1166, %rd1164, %rd1160;
	addc.cc.s64 	%rd1167, %rd1165, %rd1161;
	add.cc.s64 	%rd1168, %rd1166, %rd1158;
	addc.cc.s64 	%rd1169, %rd1167, %rd1159;
	add.cc.s64 	%rd1170, %rd1168, %rd1156;
	addc.cc.s64 	%rd1171, %rd1169, %rd1157;
	mul.lo.s64 	%rd1172, %rd1146, %rd9426;
	mul.hi.u64 	%rd1173, %rd1146, %rd9426;
	mul.lo.s64 	%rd1174, %rd1145, %rd9427;
	mul.hi.u64 	%rd1175, %rd1145, %rd9427;
	add.cc.s64 	%rd1176, %rd1172, %rd1174;
	addc.cc.s64 	%rd1177, %rd1173, %rd1175;
	mul.lo.s64 	%rd1178, %rd1153, %rd9428;
	mul.hi.u64 	%rd1179, %rd1153, %rd9428;
	mul.lo.s64 	%rd1180, %rd1152, %rd9429;
	mul.hi.u64 	%rd1181, %rd1152, %rd9429;
	mul.lo.s64 	%rd1182, %rd1151, %rd9430;
	mul.hi.u64 	%rd1183, %rd1151, %rd9430;
	mul.lo.s64 	%rd1184, %rd1147, %rd9426;
	mul.hi.u64 	%rd1185, %rd1147, %rd9426;
	mul.lo.s64 	%rd1186, %rd1146, %rd9427;
	mul.hi.u64 	%rd1187, %rd1146, %rd9427;
	mul.lo.s64 	%rd1188, %rd1145, %rd9428;
	mul.hi.u64 	%rd1189, %rd1145, %rd9428;
	mul.lo.s64 	%rd1190, %rd1153, %rd9429;
	mul.hi.u64 	%rd1191, %rd1153, %rd9429;
	mul.lo.s64 	%rd1192, %rd1152, %rd9430;
	mul.hi.u64 	%rd1193, %rd1152, %rd9430;
	mul.lo.s64 	%rd1194, %rd1148, %rd9426;
	mul.hi.u64 	%rd1195, %rd1148, %rd9426;
	mul.lo.s64 	%rd1196, %rd1147, %rd9427;
	mul.hi.u64 	%rd1197, %rd1147, %rd9427;
	mul.lo.s64 	%rd1198, %rd1146, %rd9428;
	mul.hi.u64 	%rd1199, %rd1146, %rd9428;
	mul.lo.s64 	%rd1200, %rd1145, %rd9429;
	mul.hi.u64 	%rd1201, %rd1145, %rd9429;
	mul.lo.s64 	%rd1202, %rd1153, %rd9430;
	mul.hi.u64 	%rd1203, %rd1153, %rd9430;
	mul.lo.s64 	%rd1204, %rd1149, %rd9426;
	mul.hi.u64 	%rd1205, %rd1149, %rd9426;
	mul.lo.s64 	%rd1206, %rd1148, %rd9427;
	mul.hi.u64 	%rd1207, %rd1148, %rd9427;
	mul.lo.s64 	%rd1208, %rd1147, %rd9428;
	mul.hi.u64 	%rd1209, %rd1147, %rd9428;
	mul.lo.s64 	%rd1210, %rd1146, %rd9429;
	mul.hi.u64 	%rd1211, %rd1146, %rd9429;
	mul.lo.s64 	%rd1212, %rd1145, %rd9430;
	mul.hi.u64 	%rd1213, %rd1145, %rd9430;
	mov.b64 	{%r214, %r215}, %rd1171;
	mov.b64 	{%r216, %r217}, %rd1170;
	shf.l.wrap.b32 	%r218, %r217, %r214, 13;
	shf.l.wrap.b32 	%r219, %r214, %r215, 13;
	mov.b64 	%rd1214, {%r218, %r219};
	and.b64  	%rd1215, %rd1170, 2251799813685247;
	add.cc.s64 	%rd1216, %rd1176, %rd1182;
	addc.cc.s64 	%rd1217, %rd1177, %rd1183;
	add.cc.s64 	%rd1218, %rd1216, %rd1180;
	addc.cc.s64 	%rd1219, %rd1217, %rd1181;
	add.cc.s64 	%rd1220, %rd1218, %rd1178;
	addc.cc.s64 	%rd1221, %rd1219, %rd1179;
	add.cc.s64 	%rd1222, %rd1220, %rd1214;
	addc.cc.s64 	%rd1223, %rd1221, 0;
	mov.b64 	{%r220, %r221}, %rd1223;
	mov.b64 	{%r222, %r223}, %rd1222;
	shf.l.wrap.b32 	%r224, %r223, %r220, 13;
	shf.l.wrap.b32 	%r225, %r220, %r221, 13;
	mov.b64 	%rd1224, {%r224, %r225};
	and.b64  	%rd1225, %rd1222, 2251799813685247;
	add.cc.s64 	%rd1226, %rd1186, %rd1188;
	addc.cc.s64 	%rd1227, %rd1187, %rd1189;
	add.cc.s64 	%rd1228, %rd1226, %rd1184;
	addc.cc.s64 	%rd1229, %rd1227, %rd1185;
	add.cc.s64 	%rd1230, %rd1228, %rd1192;
	addc.cc.s64 	%rd1231, %rd1229, %rd1193;
	add.cc.s64 	%rd1232, %rd1230, %rd1190;
	addc.cc.s64 	%rd1233, %rd1231, %rd1191;
	add.cc.s64 	%rd1234, %rd1232, %rd1224;
	addc.cc.s64 	%rd1235, %rd1233, 0;
	mov.b64 	{%r226, %r227}, %rd1235;
	mov.b64 	{%r228, %r229}, %rd1234;
	shf.l.wrap.b32 	%r230, %r229, %r226, 13;
	shf.l.wrap.b32 	%r231, %r226, %r227, 13;
	mov.b64 	%rd1236, {%r230, %r231};
	add.cc.s64 	%rd1237, %rd1198, %rd1200;
	addc.cc.s64 	%rd1238, %rd1199, %rd1201;
	add.cc.s64 	%rd1239, %rd1237, %rd1196;
	addc.cc.s64 	%rd1240, %rd1238, %rd1197;
	add.cc.s64 	%rd1241, %rd1239, %rd1194;
	addc.cc.s64 	%rd1242, %rd1240, %rd1195;
	add.cc.s64 	%rd1243, %rd1241, %rd1202;
	addc.cc.s64 	%rd1244, %rd1242, %rd1203;
	add.cc.s64 	%rd1245, %rd1243, %rd1236;
	addc.cc.s64 	%rd1246, %rd1244, 0;
	mov.b64 	{%r232, %r233}, %rd1246;
	mov.b64 	{%r234, %r235}, %rd1245;
	shf.l.wrap.b32 	%r236, %r235, %r232, 13;
	shf.l.wrap.b32 	%r237, %r232, %r233, 13;
	mov.b64 	%rd1247, {%r236, %r237};
	add.cc.s64 	%rd1248, %rd1210, %rd1212;
	addc.cc.s64 	%rd1249, %rd1211, %rd1213;
	add.cc.s64 	%rd1250, %rd1248, %rd1208;
	addc.cc.s64 	%rd1251, %rd1249, %rd1209;
	add.cc.s64 	%rd1252, %rd1250, %rd1206;
	addc.cc.s64 	%rd1253, %rd1251, %rd1207;
	add.cc.s64 	%rd1254, %rd1252, %rd1204;
	addc.cc.s64 	%rd1255, %rd1253, %rd1205;
	add.cc.s64 	%rd1256, %rd1254, %rd1247;
	addc.cc.s64 	%rd1257, %rd1255, 0;
	mov.b64 	{%r238, %r239}, %rd1257;
	mov.b64 	{%r240, %r241}, %rd1256;
	shf.l.wrap.b32 	%r242, %r241, %r238, 13;
	shf.l.wrap.b32 	%r243, %r238, %r239, 13;
	mov.b64 	%rd1258, {%r242, %r243};
	mad.lo.s64 	%rd1259, %rd1258, 19, %rd1215;
	shr.u64 	%rd1260, %rd1259, 51;
	add.s64 	%rd1261, %rd1260, %rd1225;
	shl.b64 	%rd1262, %rd1259, 1;
	and.b64  	%rd1263, %rd1262, 4503599627370494;
	shl.b64 	%rd1264, %rd1261, 1;
	shl.b64 	%rd1265, %rd1234, 1;
	and.b64  	%rd1266, %rd1265, 4503599627370494;
	shl.b64 	%rd1267, %rd1245, 1;
	and.b64  	%rd1268, %rd1267, 4503599627370494;
	shl.b64 	%rd1269, %rd1256, 1;
	and.b64  	%rd1270, %rd1269, 4503599627370494;
	sub.s64 	%rd1271, %rd910, %rd784;
	add.s64 	%rd1272, %rd1271, 4503599627370458;
	sub.s64 	%rd1273, %rd911, %rd785;
	add.s64 	%rd1274, %rd1273, 4503599627370494;
	sub.s64 	%rd1275, %rd883, %rd757;
	add.s64 	%rd1276, %rd1275, 4503599627370494;
	sub.s64 	%rd1277, %rd895, %rd769;
	add.s64 	%rd1278, %rd1277, 4503599627370494;
	sub.s64 	%rd1279, %rd907, %rd781;
	add.s64 	%rd1280, %rd1279, 4503599627370494;
	sub.s64 	%rd1281, %rd1263, %rd1143;
	add.s64 	%rd1282, %rd1281, 4503599627370458;
	sub.s64 	%rd1283, %rd1264, %rd1144;
	add.s64 	%rd1284, %rd1283, 4503599627370494;
	sub.s64 	%rd1285, %rd1266, %rd1116;
	add.s64 	%rd1286, %rd1285, 4503599627370494;
	sub.s64 	%rd1287, %rd1268, %rd1128;
	add.s64 	%rd1288, %rd1287, 4503599627370494;
	sub.s64 	%rd1289, %rd1270, %rd1140;
	add.s64 	%rd1290, %rd1289, 4503599627370494;
	add.s64 	%rd1291, %rd1143, %rd1263;
	add.s64 	%rd1292, %rd1144, %rd1264;
	add.s64 	%rd1293, %rd1116, %rd1266;
	add.s64 	%rd1294, %rd1128, %rd1268;
	add.s64 	%rd1295, %rd1140, %rd1270;
	add.s64 	%rd1296, %rd910, %rd784;
	add.s64 	%rd1297, %rd911, %rd785;
	add.s64 	%rd1298, %rd883, %rd757;
	add.s64 	%rd1299, %rd895, %rd769;
	add.s64 	%rd1300, %rd907, %rd781;
	mul.lo.s64 	%rd1301, %rd1284, 19;
	mul.lo.s64 	%rd1302, %rd1286, 19;
	mul.lo.s64 	%rd1303, %rd1288, 19;
	mul.lo.s64 	%rd1304, %rd1290, 19;
	mul.lo.s64 	%rd1305, %rd1282, %rd1272;
	mul.hi.u64 	%rd1306, %rd1282, %rd1272;
	mul.lo.s64 	%rd1307, %rd1304, %rd1274;
	mul.hi.u64 	%rd1308, %rd1304, %rd1274;
	mul.lo.s64 	%rd1309, %rd1303, %rd1276;
	mul.hi.u64 	%rd1310, %rd1303, %rd1276;
	mul.lo.s64 	%rd1311, %rd1302, %rd1278;
	mul.hi.u64 	%rd1312, %rd1302, %rd1278;
	mul.lo.s64 	%rd1313, %rd1301, %rd1280;
	mul.hi.u64 	%rd1314, %rd1301, %rd1280;
	add.cc.s64 	%rd1315, %rd1309, %rd1311;
	addc.cc.s64 	%rd1316, %rd1310, %rd1312;
	add.cc.s64 	%rd1317, %rd1315, %rd1307;
	addc.cc.s64 	%rd1318, %rd1316, %rd1308;
	add.cc.s64 	%rd1319, %rd1317, %rd1305;
	addc.cc.s64 	%rd1320, %rd1318, %rd1306;
	add.cc.s64 	%rd1321, %rd1319, %rd1313;
	addc.cc.s64 	%rd1322, %rd1320, %rd1314;
	mul.lo.s64 	%rd1323, %rd1284, %rd1272;
	mul.hi.u64 	%rd1324, %rd1284, %rd1272;
	mul.lo.s64 	%rd1325, %rd1282, %rd1274;
	mul.hi.u64 	%rd1326, %rd1282, %rd1274;
	mul.lo.s64 	%rd1327, %rd1304, %rd1276;
	mul.hi.u64 	%rd1328, %rd1304, %rd1276;
	mul.lo.s64 	%rd1329, %rd1303, %rd1278;
	mul.hi.u64 	%rd1330, %rd1303, %rd1278;
	mul.lo.s64 	%rd1331, %rd1302, %rd1280;
	mul.hi.u64 	%rd1332, %rd1302, %rd1280;
	mul.lo.s64 	%rd1333, %rd1286, %rd1272;
	mul.hi.u64 	%rd1334, %rd1286, %rd1272;
	mul.lo.s64 	%rd1335, %rd1284, %rd1274;
	mul.hi.u64 	%rd1336, %rd1284, %rd1274;
	mul.lo.s64 	%rd1337, %rd1282, %rd1276;
	mul.hi.u64 	%rd1338, %rd1282, %rd1276;
	mul.lo.s64 	%rd1339, %rd1304, %rd1278;
	mul.hi.u64 	%rd1340, %rd1304, %rd1278;
	mul.lo.s64 	%rd1341, %rd1303, %rd1280;
	mul.hi.u64 	%rd1342, %rd1303, %rd1280;
	mul.lo.s64 	%rd1343, %rd1288, %rd1272;
	mul.hi.u64 	%rd1344, %rd1288, %rd1272;
	mul.lo.s64 	%rd1345, %rd1286, %rd1274;
	mul.hi.u64 	%rd1346, %rd1286, %rd1274;
	add.cc.s64 	%rd1347, %rd1343, %rd1345;
	addc.cc.s64 	%rd1348, %rd1344, %rd1346;
	mul.lo.s64 	%rd1349, %rd1284, %rd1276;
	mul.hi.u64 	%rd1350, %rd1284, %rd1276;
	mul.lo.s64 	%rd1351, %rd1282, %rd1278;
	mul.hi.u64 	%rd1352, %rd1282, %rd1278;
	mul.lo.s64 	%rd1353, %rd1304, %rd1280;
	mul.hi.u64 	%rd1354, %rd1304, %rd1280;
	mul.lo.s64 	%rd1355, %rd1290, %rd1272;
	mul.hi.u64 	%rd1356, %rd1290, %rd1272;
	mul.lo.s64 	%rd1357, %rd1288, %rd1274;
	mul.hi.u64 	%rd1358, %rd1288, %rd1274;
	mul.lo.s64 	%rd1359, %rd1286, %rd1276;
	mul.hi.u64 	%rd1360, %rd1286, %rd1276;
	mul.lo.s64 	%rd1361, %rd1284, %rd1278;
	mul.hi.u64 	%rd1362, %rd1284, %rd1278;
	mul.lo.s64 	%rd1363, %rd1282, %rd1280;
	mul.hi.u64 	%rd1364, %rd1282, %rd1280;
	mov.b64 	{%r244, %r245}, %rd1322;
	mov.b64 	{%r246, %r247}, %rd1321;
	shf.l.wrap.b32 	%r248, %r247, %r244, 13;
	shf.l.wrap.b32 	%r249, %r244, %r245, 13;
	mov.b64 	%rd1365, {%r248, %r249};
	shr.u64 	%rd1366, %rd1322, 51;
	and.b64  	%rd1367, %rd1321, 2251799813685247;
	add.cc.s64 	%rd1368, %rd1329, %rd1331;
	addc.cc.s64 	%rd1369, %rd1330, %rd1332;
	add.cc.s64 	%rd1370, %rd1368, %rd1327;
	addc.cc.s64 	%rd1371, %rd1369, %rd1328;
	add.cc.s64 	%rd1372, %rd1370, %rd1325;
	addc.cc.s64 	%rd1373, %rd1371, %rd1326;
	add.cc.s64 	%rd1374, %rd1372, %rd1323;
	addc.cc.s64 	%rd1375, %rd1373, %rd1324;
	add.cc.s64 	%rd1376, %rd1374, %rd1365;
	addc.cc.s64 	%rd1377, %rd1375, %rd1366;
	mov.b64 	{%r250, %r251}, %rd1377;
	mov.b64 	{%r252, %r253}, %rd1376;
	shf.l.wrap.b32 	%r254, %r253, %r250, 13;
	shf.l.wrap.b32 	%r255, %r250, %r251, 13;
	mov.b64 	%rd1378, {%r254, %r255};
	shr.u64 	%rd1379, %rd1377, 51;
	and.b64  	%rd1380, %rd1376, 2251799813685247;
	add.cc.s64 	%rd1381, %rd1341, %rd1333;
	addc.cc.s64 	%rd1382, %rd1342, %rd1334;
	add.cc.s64 	%rd1383, %rd1381, %rd1339;
	addc.cc.s64 	%rd1384, %rd1382, %rd1340;
	add.cc.s64 	%rd1385, %rd1383, %rd1337;
	addc.cc.s64 	%rd1386, %rd1384, %rd1338;
	add.cc.s64 	%rd1387, %rd1385, %rd1335;
	addc.cc.s64 	%rd1388, %rd1386, %rd1336;
	add.cc.s64 	%rd1389, %rd1387, %rd1378;
	addc.cc.s64 	%rd1390, %rd1388, %rd1379;
	mov.b64 	{%r256, %r257}, %rd1390;
	mov.b64 	{%r258, %r259}, %rd1389;
	shf.l.wrap.b32 	%r260, %r259, %r256, 13;
	shf.l.wrap.b32 	%r261, %r256, %r257, 13;
	mov.b64 	%rd1391, {%r260, %r261};
	shr.u64 	%rd1392, %rd1390, 51;
	and.b64  	%rd9418, %rd1389, 2251799813685247;
	add.cc.s64 	%rd1393, %rd1347, %rd1353;
	addc.cc.s64 	%rd1394, %rd1348, %rd1354;
	add.cc.s64 	%rd1395, %rd1393, %rd1351;
	addc.cc.s64 	%rd1396, %rd1394, %rd1352;
	add.cc.s64 	%rd1397, %rd1395, %rd1349;
	addc.cc.s64 	%rd1398, %rd1396, %rd1350;
	add.cc.s64 	%rd1399, %rd1397, %rd1391;
	addc.cc.s64 	%rd1400, %rd1398, %rd1392;
	mov.b64 	{%r262, %r263}, %rd1400;
	mov.b64 	{%r264, %r265}, %rd1399;
	shf.l.wrap.b32 	%r266, %r265, %r262, 13;
	shf.l.wrap.b32 	%r267, %r262, %r263, 13;
	mov.b64 	%rd1401, {%r266, %r267};
	shr.u64 	%rd1402, %rd1400, 51;
	and.b64  	%rd9419, %rd1399, 2251799813685247;
	add.cc.s64 	%rd1403, %rd1357, %rd1359;
	addc.cc.s64 	%rd1404, %rd1358, %rd1360;
	add.cc.s64 	%rd1405, %rd1403, %rd1355;
	addc.cc.s64 	%rd1406, %rd1404, %rd1356;
	add.cc.s64 	%rd1407, %rd1405, %rd1363;
	addc.cc.s64 	%rd1408, %rd1406, %rd1364;
	add.cc.s64 	%rd1409, %rd1407, %rd1361;
	addc.cc.s64 	%rd1410, %rd1408, %rd1362;
	add.cc.s64 	%rd1411, %rd1409, %rd1401;
	addc.cc.s64 	%rd1412, %rd1410, %rd1402;
	mov.b64 	{%r268, %r269}, %rd1412;
	mov.b64 	{%r270, %r271}, %rd1411;
	shf.l.wrap.b32 	%r272, %r271, %r268, 13;
	shf.l.wrap.b32 	%r273, %r268, %r269, 13;
	mov.b64 	%rd1413, {%r272, %r273};
	and.b64  	%rd9420, %rd1411, 2251799813685247;
	mad.lo.s64 	%rd1414, %rd1413, 19, %rd1367;
	shr.u64 	%rd1415, %rd1414, 51;
	and.b64  	%rd9416, %rd1414, 2251799813685247;
	add.s64 	%rd9417, %rd1415, %rd1380;
	mul.lo.s64 	%rd1416, %rd1297, 19;
	mul.lo.s64 	%rd1417, %rd1298, 19;
	mul.lo.s64 	%rd1418, %rd1299, 19;
	mul.lo.s64 	%rd1419, %rd1300, 19;
	mul.lo.s64 	%rd1420, %rd1291, %rd1296;
	mul.hi.u64 	%rd1421, %rd1291, %rd1296;
	mul.lo.s64 	%rd1422, %rd1292, %rd1419;
	mul.hi.u64 	%rd1423, %rd1292, %rd1419;
	mul.lo.s64 	%rd1424, %rd1293, %rd1418;
	mul.hi.u64 	%rd1425, %rd1293, %rd1418;
	mul.lo.s64 	%rd1426, %rd1294, %rd1417;
	mul.hi.u64 	%rd1427, %rd1294, %rd1417;
	mul.lo.s64 	%rd1428, %rd1295, %rd1416;
	mul.hi.u64 	%rd1429, %rd1295, %rd1416;
	add.cc.s64 	%rd1430, %rd1426, %rd1424;
	addc.cc.s64 	%rd1431, %rd1427, %rd1425;
	add.cc.s64 	%rd1432, %rd1430, %rd1428;
	addc.cc.s64 	%rd1433, %rd1431, %rd1429;
	add.cc.s64 	%rd1434, %rd1432, %rd1420;
	addc.cc.s64 	%rd1435, %rd1433, %rd1421;
	add.cc.s64 	%rd1436, %rd1434, %rd1422;
	addc.cc.s64 	%rd1437, %rd1435, %rd1423;
	mul.lo.s64 	%rd1438, %rd1291, %rd1297;
	mul.hi.u64 	%rd1439, %rd1291, %rd1297;
	mul.lo.s64 	%rd1440, %rd1292, %rd1296;
	mul.hi.u64 	%rd1441, %rd1292, %rd1296;
	mul.lo.s64 	%rd1442, %rd1293, %rd1419;
	mul.hi.u64 	%rd1443, %rd1293, %rd1419;
	mul.lo.s64 	%rd1444, %rd1294, %rd1418;
	mul.hi.u64 	%rd1445, %rd1294, %rd1418;
	mul.lo.s64 	%rd1446, %rd1295, %rd1417;
	mul.hi.u64 	%rd1447, %rd1295, %rd1417;
	mul.lo.s64 	%rd1448, %rd1291, %rd1298;
	mul.hi.u64 	%rd1449, %rd1291, %rd1298;
	mul.lo.s64 	%rd1450, %rd1292, %rd1297;
	mul.hi.u64 	%rd1451, %rd1292, %rd1297;
	mul.lo.s64 	%rd1452, %rd1293, %rd1296;
	mul.hi.u64 	%rd1453, %rd1293, %rd1296;
	mul.lo.s64 	%rd1454, %rd1294, %rd1419;
	mul.hi.u64 	%rd1455, %rd1294, %rd1419;
	mul.lo.s64 	%rd1456, %rd1295, %rd1418;
	mul.hi.u64 	%rd1457, %rd1295, %rd1418;
	mul.lo.s64 	%rd1458, %rd1291, %rd1299;
	mul.hi.u64 	%rd1459, %rd1291, %rd1299;
	mul.lo.s64 	%rd1460, %rd1292, %rd1298;
	mul.hi.u64 	%rd1461, %rd1292, %rd1298;
	mul.lo.s64 	%rd1462, %rd1293, %rd1297;
	mul.hi.u64 	%rd1463, %rd1293, %rd1297;
	mul.lo.s64 	%rd1464, %rd1294, %rd1296;
	mul.hi.u64 	%rd1465, %rd1294, %rd1296;
	mul.lo.s64 	%rd1466, %rd1295, %rd1419;
	mul.hi.u64 	%rd1467, %rd1295, %rd1419;
	mul.lo.s64 	%rd1468, %rd1291, %rd1300;
	mul.hi.u64 	%rd1469, %rd1291, %rd1300;
	mul.lo.s64 	%rd1470, %rd1292, %rd1299;
	mul.hi.u64 	%rd1471, %rd1292, %rd1299;
	mul.lo.s64 	%rd1472, %rd1293, %rd1298;
	mul.hi.u64 	%rd1473, %rd1293, %rd1298;
	mul.lo.s64 	%rd1474, %rd1294, %rd1297;
	mul.hi.u64 	%rd1475, %rd1294, %rd1297;
	mul.lo.s64 	%rd1476, %rd1295, %rd1296;
	mul.hi.u64 	%rd1477, %rd1295, %rd1296;
	mov.b64 	{%r274, %r275}, %rd1437;
	mov.b64 	{%r276, %r277}, %rd1436;
	shf.l.wrap.b32 	%r278, %r277, %r274, 13;
	shf.l.wrap.b32 	%r279, %r274, %r275, 13;
	mov.b64 	%rd1478, {%r278, %r279};
	shr.u64 	%rd1479, %rd1437, 51;
	and.b64  	%rd1480, %rd1436, 2251799813685247;
	add.cc.s64 	%rd1481, %rd1444, %rd1442;
	addc.cc.s64 	%rd1482, %rd1445, %rd1443;
	add.cc.s64 	%rd1483, %rd1481, %rd1446;
	addc.cc.s64 	%rd1484, %rd1482, %rd1447;
	add.cc.s64 	%rd1485, %rd1483, %rd1438;
	addc.cc.s64 	%rd1486, %rd1484, %rd1439;
	add.cc.s64 	%rd1487, %rd1485, %rd1440;
	addc.cc.s64 	%rd1488, %rd1486, %rd1441;
	add.cc.s64 	%rd1489, %rd1487, %rd1478;
	addc.cc.s64 	%rd1490, %rd1488, %rd1479;
	mov.b64 	{%r280, %r281}, %rd1490;
	mov.b64 	{%r282, %r283}, %rd1489;
	shf.l.wrap.b32 	%r284, %r283, %r280, 13;
	shf.l.wrap.b32 	%r285, %r280, %r281, 13;
	mov.b64 	%rd1491, {%r284, %r285};
	shr.u64 	%rd1492, %rd1490, 51;
	and.b64  	%rd1493, %rd1489, 2251799813685247;
	add.cc.s64 	%rd1494, %rd1454, %rd1452;
	addc.cc.s64 	%rd1495, %rd1455, %rd1453;
	add.cc.s64 	%rd1496, %rd1494, %rd1456;
	addc.cc.s64 	%rd1497, %rd1495, %rd1457;
	add.cc.s64 	%rd1498, %rd1496, %rd1448;
	addc.cc.s64 	%rd1499, %rd1497, %rd1449;
	add.cc.s64 	%rd1500, %rd1498, %rd1450;
	addc.cc.s64 	%rd1501, %rd1499, %rd1451;
	add.cc.s64 	%rd1502, %rd1500, %rd1491;
	addc.cc.s64 	%rd1503, %rd1501, %rd1492;
	mov.b64 	{%r286, %r287}, %rd1503;
	mov.b64 	{%r288, %r289}, %rd1502;
	shf.l.wrap.b32 	%r290, %r289, %r286, 13;
	shf.l.wrap.b32 	%r291, %r286, %r287, 13;
	mov.b64 	%rd1504, {%r290, %r291};
	shr.u64 	%rd1505, %rd1503, 51;
	and.b64  	%rd9423, %rd1502, 2251799813685247;
	add.cc.s64 	%rd1506, %rd1464, %rd1462;
	addc.cc.s64 	%rd1507, %rd1465, %rd1463;
	add.cc.s64 	%rd1508, %rd1506, %rd1466;
	addc.cc.s64 	%rd1509, %rd1507, %rd1467;
	add.cc.s64 	%rd1510, %rd1508, %rd1458;
	addc.cc.s64 	%rd1511, %rd1509, %rd1459;
	add.cc.s64 	%rd1512, %rd1510, %rd1460;
	addc.cc.s64 	%rd1513, %rd1511, %rd1461;
	add.cc.s64 	%rd1514, %rd1512, %rd1504;
	addc.cc.s64 	%rd1515, %rd1513, %rd1505;
	mov.b64 	{%r292, %r293}, %rd1515;
	mov.b64 	{%r294, %r295}, %rd1514;
	shf.l.wrap.b32 	%r296, %r295, %r292, 13;
	shf.l.wrap.b32 	%r297, %r292, %r293, 13;
	mov.b64 	%rd1516, {%r296, %r297};
	shr.u64 	%rd1517, %rd1515, 51;
	and.b64  	%rd9424, %rd1514, 2251799813685247;
	add.cc.s64 	%rd1518, %rd1474, %rd1472;
	addc.cc.s64 	%rd1519, %rd1475, %rd1473;
	add.cc.s64 	%rd1520, %rd1518, %rd1476;
	addc.cc.s64 	%rd1521, %rd1519, %rd1477;
	add.cc.s64 	%rd1522, %rd1520, %rd1468;
	addc.cc.s64 	%rd1523, %rd1521, %rd1469;
	add.cc.s64 	%rd1524, %rd1522, %rd1470;
	addc.cc.s64 	%rd1525, %rd1523, %rd1471;
	add.cc.s64 	%rd1526, %rd1524, %rd1516;
	addc.cc.s64 	%rd1527, %rd1525, %rd1517;
	mov.b64 	{%r298, %r299}, %rd1527;
	mov.b64 	{%r300, %r301}, %rd1526;
	shf.l.wrap.b32 	%r302, %r301, %r298, 13;
	shf.l.wrap.b32 	%r303, %r298, %r299, 13;
	mov.b64 	%rd1528, {%r302, %r303};
	and.b64  	%rd9425, %rd1526, 2251799813685247;
	mad.lo.s64 	%rd1529, %rd1528, 19, %rd1480;
	shr.u64 	%rd1530, %rd1529, 51;
	and.b64  	%rd9421, %rd1529, 2251799813685247;
	add.s64 	%rd9422, %rd1530, %rd1493;
	mul.lo.s64 	%rd1531, %rd1292, 19;
	mul.lo.s64 	%rd1532, %rd1293, 19;
	mul.lo.s64 	%rd1533, %rd1294, 19;
	mul.lo.s64 	%rd1534, %rd1295, 19;
	mul.lo.s64 	%rd1535, %rd1282, %rd1291;
	mul.hi.u64 	%rd1536, %rd1282, %rd1291;
	mul.lo.s64 	%rd1537, %rd1284, %rd1534;
	mul.hi.u64 	%rd1538, %rd1284, %rd1534;
	mul.lo.s64 	%rd1539, %rd1533, %rd1286;
	mul.hi.u64 	%rd1540, %rd1533, %rd1286;
	mul.lo.s64 	%rd1541, %rd1288, %rd1532;
	mul.hi.u64 	%rd1542, %rd1288, %rd1532;
	mul.lo.s64 	%rd1543, %rd1531, %rd1290;
	mul.hi.u64 	%rd1544, %rd1531, %rd1290;
	add.cc.s64 	%rd1545, %rd1539, %rd1541;
	addc.cc.s64 	%rd1546, %rd1540, %rd1542;
	add.cc.s64 	%rd1547, %rd1545, %rd1535;
	addc.cc.s64 	%rd1548, %rd1546, %rd1536;
	add.cc.s64 	%rd1549, %rd1547, %rd1537;
	addc.cc.s64 	%rd1550, %rd1548, %rd1538;
	add.cc.s64 	%rd1551, %rd1549, %rd1543;
	addc.cc.s64 	%rd1552, %rd1550, %rd1544;
	mul.lo.s64 	%rd1553, %rd1292, %rd1282;
	mul.hi.u64 	%rd1554, %rd1292, %rd1282;
	mul.lo.s64 	%rd1555, %rd1284, %rd1291;
	mul.hi.u64 	%rd1556, %rd1284, %rd1291;
	mul.lo.s64 	%rd1557, %rd1534, %rd1286;
	mul.hi.u64 	%rd1558, %rd1534, %rd1286;
	mul.lo.s64 	%rd1559, %rd1533, %rd1288;
	mul.hi.u64 	%rd1560, %rd1533, %rd1288;
	mul.lo.s64 	%rd1561, %rd1290, %rd1532;
	mul.hi.u64 	%rd1562, %rd1290, %rd1532;
	mul.lo.s64 	%rd1563, %rd1282, %rd1293;
	mul.hi.u64 	%rd1564, %rd1282, %rd1293;
	mul.lo.s64 	%rd1565, %rd1284, %rd1292;
	mul.hi.u64 	%rd1566, %rd1284, %rd1292;
	mul.lo.s64 	%rd1567, %rd1291, %rd1286;
	mul.hi.u64 	%rd1568, %rd1291, %rd1286;
	mul.lo.s64 	%rd1569, %rd1534, %rd1288;
	mul.hi.u64 	%rd1570, %rd1534, %rd1288;
	mul.lo.s64 	%rd1571, %rd1290, %rd1533;
	mul.hi.u64 	%rd1572, %rd1290, %rd1533;
	mul.lo.s64 	%rd1573, %rd1282, %rd1294;
	mul.hi.u64 	%rd1574, %rd1282, %rd1294;
	mul.lo.s64 	%rd1575, %rd1284, %rd1293;
	mul.hi.u64 	%rd1576, %rd1284, %rd1293;
	mul.lo.s64 	%rd1577, %rd1292, %rd1286;
	mul.hi.u64 	%rd1578, %rd1292, %rd1286;
	mul.lo.s64 	%rd1579, %rd1291, %rd1288;
	mul.hi.u64 	%rd1580, %rd1291, %rd1288;
	mul.lo.s64 	%rd1581, %rd1534, %rd1290;
	mul.hi.u64 	%rd1582, %rd1534, %rd1290;
	mul.lo.s64 	%rd1583, %rd1282, %rd1295;
	mul.hi.u64 	%rd1584, %rd1282, %rd1295;
	mul.lo.s64 	%rd1585, %rd1284, %rd1294;
	mul.hi.u64 	%rd1586, %rd1284, %rd1294;
	mul.lo.s64 	%rd1587, %rd1286, %rd1293;
	mul.hi.u64 	%rd1588, %rd1286, %rd1293;
	mul.lo.s64 	%rd1589, %rd1292, %rd1288;
	mul.hi.u64 	%rd1590, %rd1292, %rd1288;
	mul.lo.s64 	%rd1591, %rd1291, %rd1290;
	mul.hi.u64 	%rd1592, %rd1291, %rd1290;
	mov.b64 	{%r304, %r305}, %rd1552;
	mov.b64 	{%r306, %r307}, %rd1551;
	shf.l.wrap.b32 	%r308, %r307, %r304, 13;
	shf.l.wrap.b32 	%r309, %r304, %r305, 13;
	mov.b64 	%rd1593, {%r308, %r309};
	shr.u64 	%rd1594, %rd1552, 51;
	and.b64  	%rd1595, %rd1551, 2251799813685247;
	add.cc.s64 	%rd1596, %rd1561, %rd1559;
	addc.cc.s64 	%rd1597, %rd1562, %rd1560;
	add.cc.s64 	%rd1598, %rd1596, %rd1557;
	addc.cc.s64 	%rd1599, %rd1597, %rd1558;
	add.cc.s64 	%rd1600, %rd1598, %rd1555;
	addc.cc.s64 	%rd1601, %rd1599, %rd1556;
	add.cc.s64 	%rd1602, %rd1600, %rd1553;
	addc.cc.s64 	%rd1603, %rd1601, %rd1554;
	add.cc.s64 	%rd1604, %rd1602, %rd1593;
	addc.cc.s64 	%rd1605, %rd1603, %rd1594;
	mov.b64 	{%r310, %r311}, %rd1605;
	mov.b64 	{%r312, %r313}, %rd1604;
	shf.l.wrap.b32 	%r314, %r313, %r310, 13;
	shf.l.wrap.b32 	%r315, %r310, %r311, 13;
	mov.b64 	%rd1606, {%r314, %r315};
	shr.u64 	%rd1607, %rd1605, 51;
	and.b64  	%rd1608, %rd1604, 2251799813685247;
	add.cc.s64 	%rd1609, %rd1569, %rd1571;
	addc.cc.s64 	%rd1610, %rd1570, %rd1572;
	add.cc.s64 	%rd1611, %rd1609, %rd1563;
	addc.cc.s64 	%rd1612, %rd1610, %rd1564;
	add.cc.s64 	%rd1613, %rd1611, %rd1567;
	addc.cc.s64 	%rd1614, %rd1612, %rd1568;
	add.cc.s64 	%rd1615, %rd1613, %rd1565;
	addc.cc.s64 	%rd1616, %rd1614, %rd1566;
	add.cc.s64 	%rd1617, %rd1615, %rd1606;
	addc.cc.s64 	%rd1618, %rd1616, %rd1607;
	mov.b64 	{%r316, %r317}, %rd1618;
	mov.b64 	{%r318, %r319}, %rd1617;
	shf.l.wrap.b32 	%r320, %r319, %r316, 13;
	shf.l.wrap.b32 	%r321, %r316, %r317, 13;
	mov.b64 	%rd1619, {%r320, %r321};
	shr.u64 	%rd1620, %rd1618, 51;
	and.b64  	%rd9428, %rd1617, 2251799813685247;
	add.cc.s64 	%rd1621, %rd1573, %rd1581;
	addc.cc.s64 	%rd1622, %rd1574, %rd1582;
	add.cc.s64 	%rd1623, %rd1621, %rd1579;
	addc.cc.s64 	%rd1624, %rd1622, %rd1580;
	add.cc.s64 	%rd1625, %rd1623, %rd1575;
	addc.cc.s64 	%rd1626, %rd1624, %rd1576;
	add.cc.s64 	%rd1627, %rd1625, %rd1577;
	addc.cc.s64 	%rd1628, %rd1626, %rd1578;
	add.cc.s64 	%rd1629, %rd1627, %rd1619;
	addc.cc.s64 	%rd1630, %rd1628, %rd1620;
	mov.b64 	{%r322, %r323}, %rd1630;
	mov.b64 	{%r324, %r325}, %rd1629;
	shf.l.wrap.b32 	%r326, %r325, %r322, 13;
	shf.l.wrap.b32 	%r327, %r322, %r323, 13;
	mov.b64 	%rd1631, {%r326, %r327};
	shr.u64 	%rd1632, %rd1630, 51;
	and.b64  	%rd9429, %rd1629, 2251799813685247;
	add.cc.s64 	%rd1633, %rd1583, %rd1587;
	addc.cc.s64 	%rd1634, %rd1584, %rd1588;
	add.cc.s64 	%rd1635, %rd1633, %rd1591;
	addc.cc.s64 	%rd1636, %rd1634, %rd1592;
	add.cc.s64 	%rd1637, %rd1635, %rd1585;
	addc.cc.s64 	%rd1638, %rd1636, %rd1586;
	add.cc.s64 	%rd1639, %rd1637, %rd1589;
	addc.cc.s64 	%rd1640, %rd1638, %rd1590;
	add.cc.s64 	%rd1641, %rd1639, %rd1631;
	addc.cc.s64 	%rd1642, %rd1640, %rd1632;
	mov.b64 	{%r328, %r329}, %rd1642;
	mov.b64 	{%r330, %r331}, %rd1641;
	shf.l.wrap.b32 	%r332, %r331, %r328, 13;
	shf.l.wrap.b32 	%r333, %r328, %r329, 13;
	mov.b64 	%rd1643, {%r332, %r333};
	and.b64  	%rd9430, %rd1641, 2251799813685247;
	mad.lo.s64 	%rd1644, %rd1643, 19, %rd1595;
	shr.u64 	%rd1645, %rd1644, 51;
	and.b64  	%rd9426, %rd1644, 2251799813685247;
	add.s64 	%rd9427, %rd1645, %rd1608;
	mul.lo.s64 	%rd1646, %rd1272, %rd1296;
	mul.hi.u64 	%rd1647, %rd1272, %rd1296;
	mul.lo.s64 	%rd1648, %rd1274, %rd1419;
	mul.hi.u64 	%rd1649, %rd1274, %rd1419;
	mul.lo.s64 	%rd1650, %rd1418, %rd1276;
	mul.hi.u64 	%rd1651, %rd1418, %rd1276;
	mul.lo.s64 	%rd1652, %rd1278, %rd1417;
	mul.hi.u64 	%rd1653, %rd1278, %rd1417;
	mul.lo.s64 	%rd1654, %rd1416, %rd1280;
	mul.hi.u64 	%rd1655, %rd1416, %rd1280;
	add.cc.s64 	%rd1656, %rd1650, %rd1652;
	addc.cc.s64 	%rd1657, %rd1651, %rd1653;
	add.cc.s64 	%rd1658, %rd1656, %rd1646;
	addc.cc.s64 	%rd1659, %rd1657, %rd1647;
	add.cc.s64 	%rd1660, %rd1658, %rd1648;
	addc.cc.s64 	%rd1661, %rd1659, %rd1649;
	add.cc.s64 	%rd1662, %rd1660, %rd1654;
	addc.cc.s64 	%rd1663, %rd1661, %rd1655;
	mul.lo.s64 	%rd1664, %rd1297, %rd1272;
	mul.hi.u64 	%rd1665, %rd1297, %rd1272;
	mul.lo.s64 	%rd1666, %rd1274, %rd1296;
	mul.hi.u64 	%rd1667, %rd1274, %rd1296;
	mul.lo.s64 	%rd1668, %rd1419, %rd1276;
	mul.hi.u64 	%rd1669, %rd1419, %rd1276;
	mul.lo.s64 	%rd1670, %rd1418, %rd1278;
	mul.hi.u64 	%rd1671, %rd1418, %rd1278;
	mul.lo.s64 	%rd1672, %rd1280, %rd1417;
	mul.hi.u64 	%rd1673, %rd1280, %rd1417;
	mul.lo.s64 	%rd1674, %rd1272, %rd1298;
	mul.hi.u64 	%rd1675, %rd1272, %rd1298;
	mul.lo.s64 	%rd1676, %rd1274, %rd1297;
	mul.hi.u64 	%rd1677, %rd1274, %rd1297;
	mul.lo.s64 	%rd1678, %rd1296, %rd1276;
	mul.hi.u64 	%rd1679, %rd1296, %rd1276;
	mul.lo.s64 	%rd1680, %rd1419, %rd1278;
	mul.hi.u64 	%rd1681, %rd1419, %rd1278;
	mul.lo.s64 	%rd1682, %rd1280, %rd1418;
	mul.hi.u64 	%rd1683, %rd1280, %rd1418;
	mul.lo.s64 	%rd1684, %rd1272, %rd1299;
	mul.hi.u64 	%rd1685, %rd1272, %rd1299;
	mul.lo.s64 	%rd1686, %rd1274, %rd1298;
	mul.hi.u64 	%rd1687, %rd1274, %rd1298;
	mul.lo.s64 	%rd1688, %rd1297, %rd1276;
	mul.hi.u64 	%rd1689, %rd1297, %rd1276;
	mul.lo.s64 	%rd1690, %rd1296, %rd1278;
	mul.hi.u64 	%rd1691, %rd1296, %rd1278;
	mul.lo.s64 	%rd1692, %rd1419, %rd1280;
	mul.hi.u64 	%rd1693, %rd1419, %rd1280;
	mul.lo.s64 	%rd1694, %rd1272, %rd1300;
	mul.hi.u64 	%rd1695, %rd1272, %rd1300;
	mul.lo.s64 	%rd1696, %rd1274, %rd1299;
	mul.hi.u64 	%rd1697, %rd1274, %rd1299;
	mul.lo.s64 	%rd1698, %rd1276, %rd1298;
	mul.hi.u64 	%rd1699, %rd1276, %rd1298;
	mul.lo.s64 	%rd1700, %rd1297, %rd1278;
	mul.hi.u64 	%rd1701, %rd1297, %rd1278;
	mul.lo.s64 	%rd1702, %rd1296, %rd1280;
	mul.hi.u64 	%rd1703, %rd1296, %rd1280;
	mov.b64 	{%r334, %r335}, %rd1663;
	mov.b64 	{%r336, %r337}, %rd1662;
	shf.l.wrap.b32 	%r338, %r337, %r334, 13;
	shf.l.wrap.b32 	%r339, %r334, %r335, 13;
	mov.b64 	%rd1704, {%r338, %r339};
	shr.u64 	%rd1705, %rd1663, 51;
	and.b64  	%rd1706, %rd1662, 2251799813685247;
	add.cc.s64 	%rd1707, %rd1672, %rd1670;
	addc.cc.s64 	%rd1708, %rd1673, %rd1671;
	add.cc.s64 	%rd1709, %rd1707, %rd1668;
	addc.cc.s64 	%rd1710, %rd1708, %rd1669;
	add.cc.s64 	%rd1711, %rd1709, %rd1666;
	addc.cc.s64 	%rd1712, %rd1710, %rd1667;
	add.cc.s64 	%rd1713, %rd1711, %rd1664;
	addc.cc.s64 	%rd1714, %rd1712, %rd1665;
	add.cc.s64 	%rd1715, %rd1713, %rd1704;
	addc.cc.s64 	%rd1716, %rd1714, %rd1705;
	mov.b64 	{%r340, %r341}, %rd1716;
	mov.b64 	{%r342, %r343}, %rd1715;
	shf.l.wrap.b32 	%r344, %r343, %r340, 13;
	shf.l.wrap.b32 	%r345, %r340, %r341, 13;
	mov.b64 	%rd1717, {%r344, %r345};
	shr.u64 	%rd1718, %rd1716, 51;
	and.b64  	%rd1719, %rd1715, 2251799813685247;
	add.cc.s64 	%rd1720, %rd1680, %rd1682;
	addc.cc.s64 	%rd1721, %rd1681, %rd1683;
	add.cc.s64 	%rd1722, %rd1720, %rd1674;
	addc.cc.s64 	%rd1723, %rd1721, %rd1675;
	add.cc.s64 	%rd1724, %rd1722, %rd1678;
	addc.cc.s64 	%rd1725, %rd1723, %rd1679;
	add.cc.s64 	%rd1726, %rd1724, %rd1676;
	addc.cc.s64 	%rd1727, %rd1725, %rd1677;
	add.cc.s64 	%rd1728, %rd1726, %rd1717;
	addc.cc.s64 	%rd1729, %rd1727, %rd1718;
	mov.b64 	{%r346, %r347}, %rd1729;
	mov.b64 	{%r348, %r349}, %rd1728;
	shf.l.wrap.b32 	%r350, %r349, %r346, 13;
	shf.l.wrap.b32 	%r351, %r346, %r347, 13;
	mov.b64 	%rd1730, {%r350, %r351};
	shr.u64 	%rd1731, %rd1729, 51;
	and.b64  	%rd9433, %rd1728, 2251799813685247;
	add.cc.s64 	%rd1732, %rd1684, %rd1692;
	addc.cc.s64 	%rd1733, %rd1685, %rd1693;
	add.cc.s64 	%rd1734, %rd1732, %rd1690;
	addc.cc.s64 	%rd1735, %rd1733, %rd1691;
	add.cc.s64 	%rd1736, %rd1734, %rd1686;
	addc.cc.s64 	%rd1737, %rd1735, %rd1687;
	add.cc.s64 	%rd1738, %rd1736, %rd1688;
	addc.cc.s64 	%rd1739, %rd1737, %rd1689;
	add.cc.s64 	%rd1740, %rd1738, %rd1730;
	addc.cc.s64 	%rd1741, %rd1739, %rd1731;
	mov.b64 	{%r352, %r353}, %rd1741;
	mov.b64 	{%r354, %r355}, %rd1740;
	shf.l.wrap.b32 	%r356, %r355, %r352, 13;
	shf.l.wrap.b32 	%r357, %r352, %r353, 13;
	mov.b64 	%rd1742, {%r356, %r357};
	shr.u64 	%rd1743, %rd1741, 51;
	and.b64  	%rd9434, %rd1740, 2251799813685247;
	add.cc.s64 	%rd1744, %rd1694, %rd1698;
	addc.cc.s64 	%rd1745, %rd1695, %rd1699;
	add.cc.s64 	%rd1746, %rd1744, %rd1702;
	addc.cc.s64 	%rd1747, %rd1745, %rd1703;
	add.cc.s64 	%rd1748, %rd1746, %rd1696;
	addc.cc.s64 	%rd1749, %rd1747, %rd1697;
	add.cc.s64 	%rd1750, %rd1748, %rd1700;
	addc.cc.s64 	%rd1751, %rd1749, %rd1701;
	add.cc.s64 	%rd1752, %rd1750, %rd1742;
	addc.cc.s64 	%rd1753, %rd1751, %rd1743;
	mov.b64 	{%r358, %r359}, %rd1753;
	mov.b64 	{%r360, %r361}, %rd1752;
	shf.l.wrap.b32 	%r362, %r361, %r358, 13;
	shf.l.wrap.b32 	%r363, %r358, %r359, 13;
	mov.b64 	%rd1754, {%r362, %r363};
	and.b64  	%rd9435, %rd1752, 2251799813685247;
	mad.lo.s64 	%rd1755, %rd1754, 19, %rd1706;
	shr.u64 	%rd1756, %rd1755, 51;
	and.b64  	%rd9431, %rd1755, 2251799813685247;
	add.s64 	%rd9432, %rd1756, %rd1719;
$L__BB2_10:
	add.s32 	%r2542, %r2542, 1;
	setp.ne.s32 	%p10, %r2542, 24;
	@%p10 bra 	$L__BB2_8;
	ld.const.u64 	%rd1757, [SQRT_M1];
	ld.const.u64 	%rd1758, [SQRT_M1+8];
	ld.const.u64 	%rd1759, [SQRT_M1+16];
	ld.const.u64 	%rd1760, [SQRT_M1+24];
	ld.const.u64 	%rd1761, [SQRT_M1+32];
	mul.lo.s64 	%rd1762, %rd1758, 19;
	mul.lo.s64 	%rd1763, %rd1759, 19;
	mul.lo.s64 	%rd1764, %rd1760, 19;
	mul.lo.s64 	%rd1765, %rd1761, 19;
	mul.lo.s64 	%rd1766, %rd1757, 4503599627370457;
	mul.hi.u64 	%rd1767, %rd1757, 4503599627370457;
	mul.lo.s64 	%rd1768, %rd1761, 85568392920039386;
	mul.hi.u64 	%rd1769, %rd1765, 4503599627370494;
	mul.lo.s64 	%rd1770, %rd1760, 85568392920039386;
	mul.hi.u64 	%rd1771, %rd1764, 4503599627370494;
	mul.lo.s64 	%rd1772, %rd1759, 85568392920039386;
	mul.hi.u64 	%rd1773, %rd1763, 4503599627370494;
	mul.lo.s64 	%rd1774, %rd1758, 85568392920039386;
	mul.hi.u64 	%rd1775, %rd1762, 4503599627370494;
	add.cc.s64 	%rd1776, %rd1774, %rd1766;
	addc.cc.s64 	%rd1777, %rd1775, %rd1767;
	add.cc.s64 	%rd1778, %rd1776, %rd1772;
	addc.cc.s64 	%rd1779, %rd1777, %rd1773;
	add.cc.s64 	%rd1780, %rd1778, %rd1770;
	addc.cc.s64 	%rd1781, %rd1779, %rd1771;
	add.cc.s64 	%rd1782, %rd1780, %rd1768;
	addc.cc.s64 	%rd1783, %rd1781, %rd1769;
	mul.lo.s64 	%rd1784, %rd1758, 4503599627370457;
	mul.hi.u64 	%rd1785, %rd1758, 4503599627370457;
	mul.lo.s64 	%rd1786, %rd1757, 4503599627370494;
	mul.hi.u64 	%rd1787, %rd1757, 4503599627370494;
	add.cc.s64 	%rd1788, %rd1784, %rd1786;
	addc.cc.s64 	%rd1789, %rd1785, %rd1787;
	mul.lo.s64 	%rd1790, %rd1759, 4503599627370457;
	mul.hi.u64 	%rd1791, %rd1759, 4503599627370457;
	mul.lo.s64 	%rd1792, %rd1760, 4503599627370457;
	mul.hi.u64 	%rd1793, %rd1760, 4503599627370457;
	mul.lo.s64 	%rd1794, %rd1761, 4503599627370457;
	mul.hi.u64 	%rd1795, %rd1761, 4503599627370457;
	mov.b64 	{%r365, %r366}, %rd1783;
	mov.b64 	{%r367, %r368}, %rd1782;
	shf.l.wrap.b32 	%r369, %r368, %r365, 13;
	shf.l.wrap.b32 	%r370, %r365, %r366, 13;
	mov.b64 	%rd1796, {%r369, %r370};
	and.b64  	%rd1797, %rd1782, 2251799813685247;
	add.cc.s64 	%rd1798, %rd1788, %rd1772;
	addc.cc.s64 	%rd1799, %rd1789, %rd1773;
	add.cc.s64 	%rd1800, %rd1798, %rd1770;
	addc.cc.s64 	%rd1801, %rd1799, %rd1771;
	add.cc.s64 	%rd1802, %rd1800, %rd1768;
	addc.cc.s64 	%rd1803, %rd1801, %rd1769;
	add.cc.s64 	%rd1804, %rd1802, %rd1796;
	addc.cc.s64 	%rd1805, %rd1803, 0;
	mov.b64 	{%r371, %r372}, %rd1805;
	mov.b64 	{%r373, %r374}, %rd1804;
	shf.l.wrap.b32 	%r375, %r374, %r371, 13;
	shf.l.wrap.b32 	%r376, %r371, %r372, 13;
	mov.b64 	%rd1806, {%r375, %r376};
	and.b64  	%rd1807, %rd1804, 2251799813685247;
	mul.lo.s64 	%rd1808, %rd1758, 37;
	mul.hi.u64 	%rd1809, %rd1758, 37;
	add.cc.s64 	%rd1810, %rd1788, %rd1808;
	addc.cc.s64 	%rd1811, %rd1789, %rd1809;
	add.cc.s64 	%rd1812, %rd1810, %rd1790;
	addc.cc.s64 	%rd1813, %rd1811, %rd1791;
	add.cc.s64 	%rd1814, %rd1812, %rd1770;
	addc.cc.s64 	%rd1815, %rd1813, %rd1771;
	add.cc.s64 	%rd1816, %rd1814, %rd1768;
	addc.cc.s64 	%rd1817, %rd1815, %rd1769;
	add.cc.s64 	%rd1818, %rd1816, %rd1806;
	addc.cc.s64 	%rd1819, %rd1817, 0;
	mov.b64 	{%r377, %r378}, %rd1819;
	mov.b64 	{%r379, %r380}, %rd1818;
	shf.l.wrap.b32 	%r381, %r380, %r377, 13;
	shf.l.wrap.b32 	%r382, %r377, %r378, 13;
	mov.b64 	%rd1820, {%r381, %r382};
	and.b64  	%rd93, %rd1818, 2251799813685247;
	mul.lo.s64 	%rd1821, %rd1759, 37;
	mul.hi.u64 	%rd1822, %rd1759, 37;
	add.cc.s64 	%rd1823, %rd1812, %rd1821;
	addc.cc.s64 	%rd1824, %rd1813, %rd1822;
	add.cc.s64 	%rd1825, %rd1823, %rd1792;
	addc.cc.s64 	%rd1826, %rd1824, %rd1793;
	add.cc.s64 	%rd1827, %rd1825, %rd1768;
	addc.cc.s64 	%rd1828, %rd1826, %rd1769;
	add.cc.s64 	%rd1829, %rd1827, %rd1820;
	addc.cc.s64 	%rd1830, %rd1828, 0;
	mov.b64 	{%r383, %r384}, %rd1830;
	mov.b64 	{%r385, %r386}, %rd1829;
	shf.l.wrap.b32 	%r387, %r386, %r383, 13;
	shf.l.wrap.b32 	%r388, %r383, %r384, 13;
	mov.b64 	%rd1831, {%r387, %r388};
	and.b64  	%rd94, %rd1829, 2251799813685247;
	mul.lo.s64 	%rd1832, %rd1760, 37;
	mul.hi.u64 	%rd1833, %rd1760, 37;
	add.cc.s64 	%rd1834, %rd1825, %rd1832;
	addc.cc.s64 	%rd1835, %rd1826, %rd1833;
	add.cc.s64 	%rd1836, %rd1834, %rd1794;
	addc.cc.s64 	%rd1837, %rd1835, %rd1795;
	add.cc.s64 	%rd1838, %rd1836, %rd1831;
	addc.cc.s64 	%rd1839, %rd1837, 0;
	mov.b64 	{%r389, %r390}, %rd1839;
	mov.b64 	{%r391, %r392}, %rd1838;
	shf.l.wrap.b32 	%r393, %r392, %r389, 13;
	shf.l.wrap.b32 	%r394, %r389, %r390, 13;
	mov.b64 	%rd1840, {%r393, %r394};
	and.b64  	%rd95, %rd1838, 2251799813685247;
	mad.lo.s64 	%rd1841, %rd1840, 19, %rd1797;
	shr.u64 	%rd1842, %rd1841, 51;
	and.b64  	%rd96, %rd1841, 2251799813685247;
	add.s64 	%rd97, %rd1807, %rd1842;
	mov.b32 	%r2543, 0;
	ld.const.u64 	%rd6208, [INVSQRT_A_MINUS_D+32];
	ld.const.u64 	%rd6209, [INVSQRT_A_MINUS_D+24];
	ld.const.u64 	%rd6210, [INVSQRT_A_MINUS_D+16];
	ld.const.u64 	%rd6211, [INVSQRT_A_MINUS_D+8];
	ld.const.u64 	%rd6216, [INVSQRT_A_MINUS_D];
$L__BB2_12:
	mov.u32 	%r36, %r2543;
	setp.eq.s32 	%p11, %r36, 0;
	@%p11 bra 	$L__BB2_14;
	ld.const.u64 	%rd1843, [EDWARDS_D2+32];
	ld.const.u64 	%rd1844, [EDWARDS_D2+24];
	ld.const.u64 	%rd1845, [EDWARDS_D2+16];
	ld.const.u64 	%rd1846, [EDWARDS_D2+8];
	mul.lo.s64 	%rd1847, %rd1846, 19;
	mul.lo.s64 	%rd1848, %rd1845, 19;
	mul.lo.s64 	%rd1849, %rd1844, 19;
	mul.lo.s64 	%rd1850, %rd1843, 19;
	ld.const.u64 	%rd1851, [EDWARDS_D2];
	sub.s64 	%rd1852, %rd9421, %rd9416;
	add.s64 	%rd1853, %rd1852, 4503599627370458;
	sub.s64 	%rd1854, %rd9422, %rd9417;
	add.s64 	%rd1855, %rd1854, 4503599627370494;
	sub.s64 	%rd1856, %rd9423, %rd9418;
	add.s64 	%rd1857, %rd1856, 4503599627370494;
	sub.s64 	%rd1858, %rd9424, %rd9419;
	add.s64 	%rd1859, %rd1858, 4503599627370494;
	sub.s64 	%rd1860, %rd9425, %rd9420;
	add.s64 	%rd1861, %rd1860, 4503599627370494;
	ld.shared.u64 	%rd1862, [_ZZ20vanity_kernel_prefixPKyS0_S0_S0_PKhS2_iiPhE11s_gen_table+40];
	ld.shared.u64 	%rd1863, [_ZZ20vanity_kernel_prefixPKyS0_S0_S0_PKhS2_iiPhE11s_gen_table];
	sub.s64 	%rd1864, %rd1862, %rd1863;
	add.s64 	%rd1865, %rd1864, 4503599627370458;
	ld.shared.u64 	%rd1866, [_ZZ20vanity_kernel_prefixPKyS0_S0_S0_PKhS2_iiPhE11s_gen_table+48];
	ld.shared.u64 	%rd1867, [_ZZ20vanity_kernel_prefixPKyS0_S0_S0_PKhS2_iiPhE11s_gen_table+8];
	sub.s64 	%rd1868, %rd1866, %rd1867;
	add.s64 	%rd1869, %rd1868, 4503599627370494;
	ld.shared.u64 	%rd1870, [_ZZ20vanity_kernel_prefixPKyS0_S0_S0_PKhS2_iiPhE11s_gen_table+56];
	ld.shared.u64 	%rd1871, [_ZZ20vanity_kernel_prefixPKyS0_S0_S0_PKhS2_iiPhE11s_gen_table+16];
	sub.s64 	%rd1872, %rd1870, %rd1871;
	add.s64 	%rd1873, %rd1872, 4503599627370494;
	ld.shared.u64 	%rd1874, [_ZZ20vanity_kernel_prefixPKyS0_S0_S0_PKhS2_iiPhE11s_gen_table+64];
	ld.shared.u64 	%rd1875, [_ZZ20vanity_kernel_prefixPKyS0_S0_S0_PKhS2_iiPhE11s_gen_table+24];
	sub.s64 	%rd1876, %rd1874, %rd1875;
	add.s64 	%rd1877, %rd1876, 4503599627370494;
	ld.shared.u64 	%rd1878, [_ZZ20vanity_kernel_prefixPKyS0_S0_S0_PKhS2_iiPhE11s_gen_table+72];
	ld.shared.u64 	%rd1879, [_ZZ20vanity_kernel_prefixPKyS0_S0_S0_PKhS2_iiPhE11s_gen_table+32];
	sub.s64 	%rd1880, %rd1878, %rd1879;
	add.s64 	%rd1881, %rd1880, 4503599627370494;
	mul.lo.s64 	%rd1882, %rd1869, 19;
	mul.lo.s64 	%rd1883, %rd1873, 19;
	mul.lo.s64 	%rd1884, %rd1877, 19;
	mul.lo.s64 	%rd1885, %rd1881, 19;
	mul.lo.s64 	%rd1886, %rd1865, %rd1853;
	mul.hi.u64 	%rd1887, %rd1865, %rd1853;
	mul.lo.s64 	%rd1888, %rd1885, %rd1855;
	mul.hi.u64 	%rd1889, %rd1885, %rd1855;
	mul.lo.s64 	%rd1890, %rd1884, %rd1857;
	mul.hi.u64 	%rd1891, %rd1884, %rd1857;
	mul.lo.s64 	%rd1892, %rd1883, %rd1859;
	mul.hi.u64 	%rd1893, %rd1883, %rd1859;
	mul.lo.s64 	%rd1894, %rd1882, %rd1861;
	mul.hi.u64 	%rd1895, %rd1882, %rd1861;
	add.cc.s64 	%rd1896, %rd1894, %rd1886;
	addc.cc.s64 	%rd1897, %rd1895, %rd1887;
	add.cc.s64 	%rd1898, %rd1896, %rd1892;
	addc.cc.s64 	%rd1899, %rd1897, %rd1893;
	add.cc.s64 	%rd1900, %rd1898, %rd1890;
	addc.cc.s64 	%rd1901, %rd1899, %rd1891;
	add.cc.s64 	%rd1902, %rd1900, %rd1888;
	addc.cc.s64 	%rd1903, %rd1901, %rd1889;
	mul.lo.s64 	%rd1904, %rd1869, %rd1853;
	mul.hi.u64 	%rd1905, %rd1869, %rd1853;
	mul.lo.s64 	%rd1906, %rd1865, %rd1855;
	mul.hi.u64 	%rd1907, %rd1865, %rd1855;
	add.cc.s64 	%rd1908, %rd1904, %rd1906;
	addc.cc.s64 	%rd1909, %rd1905, %rd1907;
	mul.lo.s64 	%rd1910, %rd1885, %rd1857;
	mul.hi.u64 	%rd1911, %rd1885, %rd1857;
	mul.lo.s64 	%rd1912, %rd1884, %rd1859;
	mul.hi.u64 	%rd1913, %rd1884, %rd1859;
	mul.lo.s64 	%rd1914, %rd1883, %rd1861;
	mul.hi.u64 	%rd1915, %rd1883, %rd1861;
	mul.lo.s64 	%rd1916, %rd1873, %rd1853;
	mul.hi.u64 	%rd1917, %rd1873, %rd1853;
	mul.lo.s64 	%rd1918, %rd1869, %rd1855;
	mul.hi.u64 	%rd1919, %rd1869, %rd1855;
	mul.lo.s64 	%rd1920, %rd1865, %rd1857;
	mul.hi.u64 	%rd1921, %rd1865, %rd1857;
	mul.lo.s64 	%rd1922, %rd1885, %rd1859;
	mul.hi.u64 	%rd1923, %rd1885, %rd1859;
	mul.lo.s64 	%rd1924, %rd1884, %rd1861;
	mul.hi.u64 	%rd1925, %rd1884, %rd1861;
	mul.lo.s64 	%rd1926, %rd1877, %rd1853;
	mul.hi.u64 	%rd1927, %rd1877, %rd1853;
	mul.lo.s64 	%rd1928, %rd1873, %rd1855;
	mul.hi.u64 	%rd1929, %rd1873, %rd1855;
	mul.lo.s64 	%rd1930, %rd1869, %rd1857;
	mul.hi.u64 	%rd1931, %rd1869, %rd1857;
	mul.lo.s64 	%rd1932, %rd1865, %rd1859;
	mul.hi.u64 	%rd1933, %rd1865, %rd1859;
	mul.lo.s64 	%rd1934, %rd1885, %rd1861;
	mul.hi.u64 	%rd1935, %rd1885, %rd1861;
	mul.lo.s64 	%rd1936, %rd1881, %rd1853;
	mul.hi.u64 	%rd1937, %rd1881, %rd1853;
	mul.lo.s64 	%rd1938, %rd1877, %rd1855;
	mul.hi.u64 	%rd1939, %rd1877, %rd1855;
	mul.lo.s64 	%rd1940, %rd1873, %rd1857;
	mul.hi.u64 	%rd1941, %rd1873, %rd1857;
	mul.lo.s64 	%rd1942, %rd1869, %rd1859;
	mul.hi.u64 	%rd1943, %rd1869, %rd1859;
	mul.lo.s64 	%rd1944, %rd1865, %rd1861;
	mul.hi.u64 	%rd1945, %rd1865, %rd1861;
	mov.b64 	{%r395, %r396}, %rd1903;
	mov.b64 	{%r397, %r398}, %rd1902;
	shf.l.wrap.b32 	%r399, %r398, %r395, 13;
	shf.l.wrap.b32 	%r400, %r395, %r396, 13;
	mov.b64 	%rd1946, {%r399, %r400};
	and.b64  	%rd1947, %rd1902, 2251799813685247;
	add.cc.s64 	%rd1948, %rd1908, %rd1914;
	addc.cc.s64 	%rd1949, %rd1909, %rd1915;
	add.cc.s64 	%rd1950, %rd1948, %rd1912;
	addc.cc.s64 	%rd1951, %rd1949, %rd1913;
	add.cc.s64 	%rd1952, %rd1950, %rd1910;
	addc.cc.s64 	%rd1953, %rd1951, %rd1911;
	add.cc.s64 	%rd1954, %rd1952, %rd1946;
	addc.cc.s64 	%rd1955, %rd1953, 0;
	mov.b64 	{%r401, %r402}, %rd1955;
	mov.b64 	{%r403, %r404}, %rd1954;
	shf.l.wrap.b32 	%r405, %r404, %r401, 13;
	shf.l.wrap.b32 	%r406, %r401, %r402, 13;
	mov.b64 	%rd1956, {%r405, %r406};
	and.b64  	%rd1957, %rd1954, 2251799813685247;
	add.cc.s64 	%rd1958, %rd1918, %rd1920;
	addc.cc.s64 	%rd1959, %rd1919, %rd1921;
	add.cc.s64 	%rd1960, %rd1958, %rd1916;
	addc.cc.s64 	%rd1961, %rd1959, %rd1917;
	add.cc.s64 	%rd1962, %rd1960, %rd1924;
	addc.cc.s64 	%rd1963, %rd1961, %rd1925;
	add.cc.s64 	%rd1964, %rd1962, %rd1922;
	addc.cc.s64 	%rd1965, %rd1963, %rd1923;
	add.cc.s64 	%rd1966, %rd1964, %rd1956;
	addc.cc.s64 	%rd1967, %rd1965, 0;
	mov.b64 	{%r407, %r408}, %rd1967;
	mov.b64 	{%r409, %r410}, %rd1966;
	shf.l.wrap.b32 	%r411, %r410, %r407, 13;
	shf.l.wrap.b32 	%r412, %r407, %r408, 13;
	mov.b64 	%rd1968, {%r411, %r412};
	and.b64  	%rd1969, %rd1966, 2251799813685247;
	add.cc.s64 	%rd1970, %rd1930, %rd1932;
	addc.cc.s64 	%rd1971, %rd1931, %rd1933;
	add.cc.s64 	%rd1972, %rd1970, %rd1928;
	addc.cc.s64 	%rd1973, %rd1971, %rd1929;
	add.cc.s64 	%rd1974, %rd1972, %rd1926;
	addc.cc.s64 	%rd1975, %rd1973, %rd1927;
	add.cc.s64 	%rd1976, %rd1974, %rd1934;
	addc.cc.s64 	%rd1977, %rd1975, %rd1935;
	add.cc.s64 	%rd1978, %rd1976, %rd1968;
	addc.cc.s64 	%rd1979, %rd1977, 0;
	mov.b64 	{%r413, %r414}, %rd1979;
	mov.b64 	{%r415, %r416}, %rd1978;
	shf.l.wrap.b32 	%r417, %r416, %r413, 13;
	shf.l.wrap.b32 	%r418, %r413, %r414, 13;
	mov.b64 	%rd1980, {%r417, %r418};
	and.b64  	%rd1981, %rd1978, 2251799813685247;
	add.cc.s64 	%rd1982, %rd1942, %rd1944;
	addc.cc.s64 	%rd1983, %rd1943, %rd1945;
	add.cc.s64 	%rd1984, %rd1982, %rd1940;
	addc.cc.s64 	%rd1985, %rd1983, %rd1941;
	add.cc.s64 	%rd1986, %rd1984, %rd1938;
	addc.cc.s64 	%rd1987, %rd1985, %rd1939;
	add.cc.s64 	%rd1988, %rd1986, %rd1936;
	addc.cc.s64 	%rd1989, %rd1987, %rd1937;
	add.cc.s64 	%rd1990, %rd1988, %rd1980;
	addc.cc.s64 	%rd1991, %rd1989, 0;
	mov.b64 	{%r419, %r420}, %rd1991;
	mov.b64 	{%r421, %r422}, %rd1990;
	shf.l.wrap.b32 	%r423, %r422, %r419, 13;
	shf.l.wrap.b32 	%r424, %r419, %r420, 13;
	mov.b64 	%rd1992, {%r423, %r424};
	and.b64  	%rd1993, %rd1990, 2251799813685247;
	mad.lo.s64 	%rd1994, %rd1992, 19, %rd1947;
	shr.u64 	%rd1995, %rd1994, 51;
	and.b64  	%rd1996, %rd1994, 2251799813685247;
	add.s64 	%rd1997, %rd1995, %rd1957;
	add.s64 	%rd1998, %rd9416, %rd9421;
	add.s64 	%rd1999, %rd9417, %rd9422;
	add.s64 	%rd2000, %rd9418, %rd9423;
	add.s64 	%rd2001, %rd9419, %rd9424;
	add.s64 	%rd2002, %rd9420, %rd9425;
	add.s64 	%rd2003, %rd1863, %rd1862;
	add.s64 	%rd2004, %rd1867, %rd1866;
	add.s64 	%rd2005, %rd1871, %rd1870;
	add.s64 	%rd2006, %rd1875, %rd1874;
	add.s64 	%rd2007, %rd1879, %rd1878;
	mul.lo.s64 	%rd2008, %rd2004, 19;
	mul.lo.s64 	%rd2009, %rd2005, 19;
	mul.lo.s64 	%rd2010, %rd2006, 19;
	mul.lo.s64 	%rd2011, %rd2007, 19;
	mul.lo.s64 	%rd2012, %rd2003, %rd1998;
	mul.hi.u64 	%rd2013, %rd2003, %rd1998;
	mul.lo.s64 	%rd2014, %rd2011, %rd1999;
	mul.hi.u64 	%rd2015, %rd2011, %rd1999;
	mul.lo.s64 	%rd2016, %rd2010, %rd2000;
	mul.hi.u64 	%rd2017, %rd2010, %rd2000;
	mul.lo.s64 	%rd2018, %rd2009, %rd2001;
	mul.hi.u64 	%rd2019, %rd2009, %rd2001;
	mul.lo.s64 	%rd2020, %rd2008, %rd2002;
	mul.hi.u64 	%rd2021, %rd2008, %rd2002;
	add.cc.s64 	%rd2022, %rd2020, %rd2012;
	addc.cc.s64 	%rd2023, %rd2021, %rd2013;
	add.cc.s64 	%rd2024, %rd2022, %rd2018;
	addc.cc.s64 	%rd2025, %rd2023, %rd2019;
	add.cc.s64 	%rd2026, %rd2024, %rd2016;
	addc.cc.s64 	%rd2027, %rd2025, %rd2017;
	add.cc.s64 	%rd2028, %rd2026, %rd2014;
	addc.cc.s64 	%rd2029, %rd2027, %rd2015;
	mul.lo.s64 	%rd2030, %rd2004, %rd1998;
	mul.hi.u64 	%rd2031, %rd2004, %rd1998;
	mul.lo.s64 	%rd2032, %rd2003, %rd1999;
	mul.hi.u64 	%rd2033, %rd2003, %rd1999;
	add.cc.s64 	%rd2034, %rd2030, %rd2032;
	addc.cc.s64 	%rd2035, %rd2031, %rd2033;
	mul.lo.s64 	%rd2036, %rd2011, %rd2000;
	mul.hi.u64 	%rd2037, %rd2011, %rd2000;
	mul.lo.s64 	%rd2038, %rd2010, %rd2001;
	mul.hi.u64 	%rd2039, %rd2010, %rd2001;
	mul.lo.s64 	%rd2040, %rd2009, %rd2002;
	mul.hi.u64 	%rd2041, %rd2009, %rd2002;
	mul.lo.s64 	%rd2042, %rd2005, %rd1998;
	mul.hi.u64 	%rd2043, %rd2005, %rd1998;
	mul.lo.s64 	%rd2044, %rd2004, %rd1999;
	mul.hi.u64 	%rd2045, %rd2004, %rd1999;
	mul.lo.s64 	%rd2046, %rd2003, %rd2000;
	mul.hi.u64 	%rd2047, %rd2003, %rd2000;
	mul.lo.s64 	%rd2048, %rd2011, %rd2001;
	mul.hi.u64 	%rd2049, %rd2011, %rd2001;
	mul.lo.s64 	%rd2050, %rd2010, %rd2002;
	mul.hi.u64 	%rd2051, %rd2010, %rd2002;
	mul.lo.s64 	%rd2052, %rd2006, %rd1998;
	mul.hi.u64 	%rd2053, %rd2006, %rd1998;
	mul.lo.s64 	%rd2054, %rd2005, %rd1999;
	mul.hi.u64 	%rd2055, %rd2005, %rd1999;
	mul.lo.s64 	%rd2056, %rd2004, %rd2000;
	mul.hi.u64 	%rd2057, %rd2004, %rd2000;
	mul.lo.s64 	%rd2058, %rd2003, %rd2001;
	mul.hi.u64 	%rd2059, %rd2003, %rd2001;
	mul.lo.s64 	%rd2060, %rd2011, %rd2002;
	mul.hi.u64 	%rd2061, %rd2011, %rd2002;
	mul.lo.s64 	%rd2062, %rd2007, %rd1998;
	mul.hi.u64 	%rd2063, %rd2007, %rd1998;
	mul.lo.s64 	%rd2064, %rd2006, %rd1999;
	mul.hi.u64 	%rd2065, %rd2006, %rd1999;
	mul.lo.s64 	%rd2066, %rd2005, %rd2000;
	mul.hi.u64 	%rd2067, %rd2005, %rd2000;
	mul.lo.s64 	%rd2068, %rd2004, %rd2001;
	mul.hi.u64 	%rd2069, %rd2004, %rd2001;
	mul.lo.s64 	%rd2070, %rd2003, %rd2002;
	mul.hi.u64 	%rd2071, %rd2003, %rd2002;
	mov.b64 	{%r425, %r426}, %rd2029;
	mov.b64 	{%r427, %r428}, %rd2028;
	shf.l.wrap.b32 	%r429, %r428, %r425, 13;
	shf.l.wrap.b32 	%r430, %r425, %r426, 13;
	mov.b64 	%rd2072, {%r429, %r430};
	and.b64  	%rd2073, %rd2028, 2251799813685247;
	add.cc.s64 	%rd2074, %rd2034, %rd2040;
	addc.cc.s64 	%rd2075, %rd2035, %rd2041;
	add.cc.s64 	%rd2076, %rd2074, %rd2038;
	addc.cc.s64 	%rd2077, %rd2075, %rd2039;
	add.cc.s64 	%rd2078, %rd2076, %rd2036;
	addc.cc.s64 	%rd2079, %rd2077, %rd2037;
	add.cc.s64 	%rd2080, %rd2078, %rd2072;
	addc.cc.s64 	%rd2081, %rd2079, 0;
	mov.b64 	{%r431, %r432}, %rd2081;
	mov.b64 	{%r433, %r434}, %rd2080;
	shf.l.wrap.b32 	%r435, %r434, %r431, 13;
	shf.l.wrap.b32 	%r436, %r431, %r432, 13;
	mov.b64 	%rd2082, {%r435, %r436};
	and.b64  	%rd2083, %rd2080, 2251799813685247;
	add.cc.s64 	%rd2084, %rd2044, %rd2046;
	addc.cc.s64 	%rd2085, %rd2045, %rd2047;
	add.cc.s64 	%rd2086, %rd2084, %rd2042;
	addc.cc.s64 	%rd2087, %rd2085, %rd2043;
	add.cc.s64 	%rd2088, %rd2086, %rd2050;
	addc.cc.s64 	%rd2089, %rd2087, %rd2051;
	add.cc.s64 	%rd2090, %rd2088, %rd2048;
	addc.cc.s64 	%rd2091, %rd2089, %rd2049;
	add.cc.s64 	%rd2092, %rd2090, %rd2082;
	addc.cc.s64 	%rd2093, %rd2091, 0;
	mov.b64 	{%r437, %r438}, %rd2093;
	mov.b64 	{%r439, %r440}, %rd2092;
	shf.l.wrap.b32 	%r441, %r440, %r437, 13;
	shf.l.wrap.b32 	%r442, %r437, %r438, 13;
	mov.b64 	%rd2094, {%r441, %r442};
	and.b64  	%rd2095, %rd2092, 2251799813685247;
	add.cc.s64 	%rd2096, %rd2056, %rd2058;
	addc.cc.s64 	%rd2097, %rd2057, %rd2059;
	add.cc.s64 	%rd2098, %rd2096, %rd2054;
	addc.cc.s64 	%rd2099, %rd2097, %rd2055;
	add.cc.s64 	%rd2100, %rd2098, %rd2052;
	addc.cc.s64 	%rd2101, %rd2099, %rd2053;
	add.cc.s64 	%rd2102, %rd2100, %rd2060;
	addc.cc.s64 	%rd2103, %rd2101, %rd2061;
	add.cc.s64 	%rd2104, %rd2102, %rd2094;
	addc.cc.s64 	%rd2105, %rd2103, 0;
	mov.b64 	{%r443, %r444}, %rd2105;
	mov.b64 	{%r445, %r446}, %rd2104;
	shf.l.wrap.b32 	%r447, %r446, %r443, 13;
	shf.l.wrap.b32 	%r448, %r443, %r444, 13;
	mov.b64 	%rd2106, {%r447, %r448};
	and.b64  	%rd2107, %rd2104, 2251799813685247;
	add.cc.s64 	%rd2108, %rd2068, %rd2070;
	addc.cc.s64 	%rd2109, %rd2069, %rd2071;
	add.cc.s64 	%rd2110, %rd2108, %rd2066;
	addc.cc.s64 	%rd2111, %rd2109, %rd2067;
	add.cc.s64 	%rd2112, %rd2110, %rd2064;
	addc.cc.s64 	%rd2113, %rd2111, %rd2065;
	add.cc.s64 	%rd2114, %rd2112, %rd2062;
	addc.cc.s64 	%rd2115, %rd2113, %rd2063;
	add.cc.s64 	%rd2116, %rd2114, %rd2106;
	addc.cc.s64 	%rd2117, %rd2115, 0;
	mov.b64 	{%r449, %r450}, %rd2117;
	mov.b64 	{%r451, %r452}, %rd2116;
	shf.l.wrap.b32 	%r453, %r452, %r449, 13;
	shf.l.wrap.b32 	%r454, %r449, %r450, 13;
	mov.b64 	%rd2118, {%r453, %r454};
	and.b64  	%rd2119, %rd2116, 2251799813685247;
	mad.lo.s64 	%rd2120, %rd2118, 19, %rd2073;
	shr.u64 	%rd2121, %rd2120, 51;
	and.b64  	%rd2122, %rd2120, 2251799813685247;
	add.s64 	%rd2123, %rd2121, %rd2083;
	ld.shared.u64 	%rd2124, [_ZZ20vanity_kernel_prefixPKyS0_S0_S0_PKhS2_iiPhE11s_gen_table+120];
	ld.shared.u64 	%rd2125, [_ZZ20vanity_kernel_prefixPKyS0_S0_S0_PKhS2_iiPhE11s_gen_table+128];
	ld.shared.u64 	%rd2126, [_ZZ20vanity_kernel_prefixPKyS0_S0_S0_PKhS2_iiPhE11s_gen_table+136];
	ld.shared.u64 	%rd2127, [_ZZ20vanity_kernel_prefixPKyS0_S0_S0_PKhS2_iiPhE11s_gen_table+144];
	ld.shared.u64 	%rd2128, [_ZZ20vanity_kernel_prefixPKyS0_S0_S0_PKhS2_iiPhE11s_gen_table+152];
	mul.lo.s64 	%rd2129, %rd2125, 19;
	mul.lo.s64 	%rd2130, %rd2126, 19;
	mul.lo.s64 	%rd2131, %rd2127, 19;
	mul.lo.s64 	%rd2132, %rd2128, 19;
	mul.lo.s64 	%rd2133, %rd2124, %rd9431;
	mul.hi.u64 	%rd2134, %rd2124, %rd9431;
	mul.lo.s64 	%rd2135, %rd2132, %rd9432;
	mul.hi.u64 	%rd2136, %rd2132, %rd9432;
	mul.lo.s64 	%rd2137, %rd2131, %rd9433;
	mul.hi.u64 	%rd2138, %rd2131, %rd9433;
	mul.lo.s64 	%rd2139, %rd2130, %rd9434;
	mul.hi.u64 	%rd2140, %rd2130, %rd9434;
	mul.lo.s64 	%rd2141, %rd2129, %rd9435;
	mul.hi.u64 	%rd2142, %rd2129, %rd9435;
	add.cc.s64 	%rd2143, %rd2141, %rd2133;
	addc.cc.s64 	%rd2144, %rd2142, %rd2134;
	add.cc.s64 	%rd2145, %rd2143, %rd2139;
	addc.cc.s64 	%rd2146, %rd2144, %rd2140;
	add.cc.s64 	%rd2147, %rd2145, %rd2137;
	addc.cc.s64 	%rd2148, %rd2146, %rd2138;
	add.cc.s64 	%rd2149, %rd2147, %rd2135;
	addc.cc.s64 	%rd2150, %rd2148, %rd2136;
	mul.lo.s64 	%rd2151, %rd2125, %rd9431;
	mul.hi.u64 	%rd2152, %rd2125, %rd9431;
	mul.lo.s64 	%rd2153, %rd2124, %rd9432;
	mul.hi.u64 	%rd2154, %rd2124, %rd9432;
	add.cc.s64 	%rd2155, %rd2151, %rd2153;
	addc.cc.s64 	%rd2156, %rd2152, %rd2154;
	mul.lo.s64 	%rd2157, %rd2132, %rd9433;
	mul.hi.u64 	%rd2158, %rd2132, %rd9433;
	mul.lo.s64 	%rd2159, %rd2131, %rd9434;
	mul.hi.u64 	%rd2160, %rd2131, %rd9434;
	mul.lo.s64 	%rd2161, %rd2130, %rd9435;
	mul.hi.u64 	%rd2162, %rd2130, %rd9435;
	mul.lo.s64 	%rd2163, %rd2126, %rd9431;
	mul.hi.u64 	%rd2164, %rd2126, %rd9431;
	mul.lo.s64 	%rd2165, %rd2125, %rd9432;
	mul.hi.u64 	%rd2166, %rd2125, %rd9432;
	mul.lo.s64 	%rd2167, %rd2124, %rd9433;
	mul.hi.u64 	%rd2168, %rd2124, %rd9433;
	mul.lo.s64 	%rd2169, %rd2132, %rd9434;
	mul.hi.u64 	%rd2170, %rd2132, %rd9434;
	mul.lo.s64 	%rd2171, %rd2131, %rd9435;
	mul.hi.u64 	%rd2172, %rd2131, %rd9435;
	mul.lo.s64 	%rd2173, %rd2127, %rd9431;
	mul.hi.u64 	%rd2174, %rd2127, %rd9431;
	mul.lo.s64 	%rd2175, %rd2126, %rd9432;
	mul.hi.u64 	%rd2176, %rd2126, %rd9432;
	mul.lo.s64 	%rd2177, %rd2125, %rd9433;
	mul.hi.u64 	%rd2178, %rd2125, %rd9433;
	mul.lo.s64 	%rd2179, %rd2124, %rd9434;
	mul.hi.u64 	%rd2180, %rd2124, %rd9434;
	mul.lo.s64 	%rd2181, %rd2132, %rd9435;
	mul.hi.u64 	%rd2182, %rd2132, %rd9435;
	mul.lo.s64 	%rd2183, %rd2128, %rd9431;
	mul.hi.u64 	%rd2184, %rd2128, %rd9431;
	mul.lo.s64 	%rd2185, %rd2127, %rd9432;
	mul.hi.u64 	%rd2186, %rd2127, %rd9432;
	mul.lo.s64 	%rd2187, %rd2126, %rd9433;
	mul.hi.u64 	%rd2188, %rd2126, %rd9433;
	mul.lo.s64 	%rd2189, %rd2125, %rd9434;
	mul.hi.u64 	%rd2190, %rd2125, %rd9434;
	mul.lo.s64 	%rd2191, %rd2124, %rd9435;
	mul.hi.u64 	%rd2192, %rd2124, %rd9435;
	mov.b64 	{%r455, %r456}, %rd2150;
	mov.b64 	{%r457, %r458}, %rd2149;
	shf.l.wrap.b32 	%r459, %r458, %r455, 13;
	shf.l.wrap.b32 	%r460, %r455, %r456, 13;
	mov.b64 	%rd2193, {%r459, %r460};
	and.b64  	%rd2194, %rd2149, 2251799813685247;
	add.cc.s64 	%rd2195, %rd2155, %rd2161;
	addc.cc.s64 	%rd2196, %rd2156, %rd2162;
	add.cc.s64 	%rd2197, %rd2195, %rd2159;
	addc.cc.s64 	%rd2198, %rd2196, %rd2160;
	add.cc.s64 	%rd2199, %rd2197, %rd2157;
	addc.cc.s64 	%rd2200, %rd2198, %rd2158;
	add.cc.s64 	%rd2201, %rd2199, %rd2193;
	addc.cc.s64 	%rd2202, %rd2200, 0;
	mov.b64 	{%r461, %r462}, %rd2202;
	mov.b64 	{%r463, %r464}, %rd2201;
	shf.l.wrap.b32 	%r465, %r464, %r461, 13;
	shf.l.wrap.b32 	%r466, %r461, %r462, 13;
	mov.b64 	%rd2203, {%r465, %r466};
	and.b64  	%rd2204, %rd2201, 2251799813685247;
	add.cc.s64 	%rd2205, %rd2165, %rd2167;
	addc.cc.s64 	%rd2206, %rd2166, %rd2168;
	add.cc.s64 	%rd2207, %rd2205, %rd2163;
	addc.cc.s64 	%rd2208, %rd2206, %rd2164;
	add.cc.s64 	%rd2209, %rd2207, %rd2171;
	addc.cc.s64 	%rd2210, %rd2208, %rd2172;
	add.cc.s64 	%rd2211, %rd2209, %rd2169;
	addc.cc.s64 	%rd2212, %rd2210, %rd2170;
	add.cc.s64 	%rd2213, %rd2211, %rd2203;
	addc.cc.s64 	%rd2214, %rd2212, 0;
	mov.b64 	{%r467, %r468}, %rd2214;
	mov.b64 	{%r469, %r470}, %rd2213;
	shf.l.wrap.b32 	%r471, %r470, %r467, 13;
	shf.l.wrap.b32 	%r472, %r467, %r468, 13;
	mov.b64 	%rd2215, {%r471, %r472};
	add.cc.s64 	%rd2216, %rd2177, %rd2179;
	addc.cc.s64 	%rd2217, %rd2178, %rd2180;
	add.cc.s64 	%rd2218, %rd2216, %rd2175;
	addc.cc.s64 	%rd2219, %rd2217, %rd2176;
	add.cc.s64 	%rd2220, %rd2218, %rd2173;
	addc.cc.s64 	%rd2221, %rd2219, %rd2174;
	add.cc.s64 	%rd2222, %rd2220, %rd2181;
	addc.cc.s64 	%rd2223, %rd2221, %rd2182;
	add.cc.s64 	%rd2224, %rd2222, %rd2215;
	addc.cc.s64 	%rd2225, %rd2223, 0;
	mov.b64 	{%r473, %r474}, %rd2225;
	mov.b64 	{%r475, %r476}, %rd2224;
	shf.l.wrap.b32 	%r477, %r476, %r473, 13;
	shf.l.wrap.b32 	%r478, %r473, %r474, 13;
	mov.b64 	%rd2226, {%r477, %r478};
	add.cc.s64 	%rd2227, %rd2189, %rd2191;
	addc.cc.s64 	%rd2228, %rd2190, %rd2192;
	add.cc.s64 	%rd2229, %rd2227, %rd2187;
	addc.cc.s64 	%rd2230, %rd2228, %rd2188;
	add.cc.s64 	%rd2231, %rd2229, %rd2185;
	addc.cc.s64 	%rd2232, %rd2230, %rd2186;
	add.cc.s64 	%rd2233, %rd2231, %rd2183;
	addc.cc.s64 	%rd2234, %rd2232, %rd2184;
	add.cc.s64 	%rd2235, %rd2233, %rd2226;
	addc.cc.s64 	%rd2236, %rd2234, 0;
	mov.b64 	{%r479, %r480}, %rd2236;
	mov.b64 	{%r481, %r482}, %rd2235;
	shf.l.wrap.b32 	%r483, %r482, %r479, 13;
	shf.l.wrap.b32 	%r484, %r479, %r480, 13;
	mov.b64 	%rd2237, {%r483, %r484};
	mad.lo.s64 	%rd2238, %rd2237, 19, %rd2194;
	shr.u64 	%rd2239, %rd2238, 51;
	and.b64  	%rd2240, %rd2238, 2251799813685247;
	add.s64 	%rd2241, %rd2239, %rd2204;
	mul.lo.s64 	%rd2242, %rd2240, %rd1851;
	mul.hi.u64 	%rd2243, %rd2240, %rd1851;
	mul.lo.s64 	%rd2244, %rd2241, %rd1850;
	mul.hi.u64 	%rd2245, %rd2241, %rd1850;
	and.b64  	%rd2246, %rd2213, 2251799813685247;
	mul.lo.s64 	%rd2247, %rd2246, %rd1849;
	mul.hi.u64 	%rd2248, %rd2246, %rd1849;
	and.b64  	%rd2249, %rd2224, 2251799813685247;
	mul.lo.s64 	%rd2250, %rd2249, %rd1848;
	mul.hi.u64 	%rd2251, %rd2249, %rd1848;
	and.b64  	%rd2252, %rd2235, 2251799813685247;
	mul.lo.s64 	%rd2253, %rd2252, %rd1847;
	mul.hi.u64 	%rd2254, %rd2252, %rd1847;
	add.cc.s64 	%rd2255, %rd2250, %rd2247;
	addc.cc.s64 	%rd2256, %rd2251, %rd2248;
	add.cc.s64 	%rd2257, %rd2255, %rd2253;
	addc.cc.s64 	%rd2258, %rd2256, %rd2254;
	add.cc.s64 	%rd2259, %rd2257, %rd2242;
	addc.cc.s64 	%rd2260, %rd2258, %rd2243;
	add.cc.s64 	%rd2261, %rd2259, %rd2244;
	addc.cc.s64 	%rd2262, %rd2260, %rd2245;
	mul.lo.s64 	%rd2263, %rd2240, %rd1846;
	mul.hi.u64 	%rd2264, %rd2240, %rd1846;
	mul.lo.s64 	%rd2265, %rd2241, %rd1851;
	mul.hi.u64 	%rd2266, %rd2241, %rd1851;
	mul.lo.s64 	%rd2267, %rd2246, %rd1850;
	mul.hi.u64 	%rd2268, %rd2246, %rd1850;
	mul.lo.s64 	%rd2269, %rd2249, %rd1849;
	mul.hi.u64 	%rd2270, %rd2249, %rd1849;
	mul.lo.s64 	%rd2271, %rd2252, %rd1848;
	mul.hi.u64 	%rd2272, %rd2252, %rd1848;
	mul.lo.s64 	%rd2273, %rd2240, %rd1845;
	mul.hi.u64 	%rd2274, %rd2240, %rd1845;
	mul.lo.s64 	%rd2275, %rd2241, %rd1846;
	mul.hi.u64 	%rd2276, %rd2241, %rd1846;
	mul.lo.s64 	%rd2277, %rd2246, %rd1851;
	mul.hi.u64 	%rd2278, %rd2246, %rd1851;
	mul.lo.s64 	%rd2279, %rd2249, %rd1850;
	mul.hi.u64 	%rd2280, %rd2249, %rd1850;
	mul.lo.s64 	%rd2281, %rd2252, %rd1849;
	mul.hi.u64 	%rd2282, %rd2252, %rd1849;
	mul.lo.s64 	%rd2283, %rd2240, %rd1844;
	mul.hi.u64 	%rd2284, %rd2240, %rd1844;
	mul.lo.s64 	%rd2285, %rd2241, %rd1845;
	mul.hi.u64 	%rd2286, %rd2241, %rd1845;
	mul.lo.s64 	%rd2287, %rd2246, %rd1846;
	mul.hi.u64 	%rd2288, %rd2246, %rd1846;
	mul.lo.s64 	%rd2289, %rd2249, %rd1851;
	mul.hi.u64 	%rd2290, %rd2249, %rd1851;
	mul.lo.s64 	%rd2291, %rd2252, %rd1850;
	mul.hi.u64 	%rd2292, %rd2252, %rd1850;
	mul.lo.s64 	%rd2293, %rd2240, %rd1843;
	mul.hi.u64 	%rd2294, %rd2240, %rd1843;
	mul.lo.s64 	%rd2295, %rd2241, %rd1844;
	mul.hi.u64 	%rd2296, %rd2241, %rd1844;
	mul.lo.s64 	%rd2297, %rd2246, %rd1845;
	mul.hi.u64 	%rd2298, %rd2246, %rd1845;
	mul.lo.s64 	%rd2299, %rd2249, %rd1846;
	mul.hi.u64 	%rd2300, %rd2249, %rd1846;
	mul.lo.s64 	%rd2301, %rd2252, %rd1851;
	mul.hi.u64 	%rd2302, %rd2252, %rd1851;
	mov.b64 	{%r485, %r486}, %rd2262;
	mov.b64 	{%r487, %r488}, %rd2261;
	shf.l.wrap.b32 	%r489, %r488, %r485, 13;
	shf.l.wrap.b32 	%r490, %r485, %r486, 13;
	mov.b64 	%rd2303, {%r489, %r490};
	and.b64  	%rd2304, %rd2261, 2251799813685247;
	add.cc.s64 	%rd2305, %rd2269, %rd2267;
	addc.cc.s64 	%rd2306, %rd2270, %rd2268;
	add.cc.s64 	%rd2307, %rd2305, %rd2271;
	addc.cc.s64 	%rd2308, %rd2306, %rd2272;
	add.cc.s64 	%rd2309, %rd2307, %rd2263;
	addc.cc.s64 	%rd2310, %rd2308, %rd2264;
	add.cc.s64 	%rd2311, %rd2309, %rd2265;
	addc.cc.s64 	%rd2312, %rd2310, %rd2266;
	add.cc.s64 	%rd2313, %rd2311, %rd2303;
	addc.cc.s64 	%rd2314, %rd2312, 0;
	mov.b64 	{%r491, %r492}, %rd2314;
	mov.b64 	{%r493, %r494}, %rd2313;
	shf.l.wrap.b32 	%r495, %r494, %r491, 13;
	shf.l.wrap.b32 	%r496, %r491, %r492, 13;
	mov.b64 	%rd2315, {%r495, %r496};
	and.b64  	%rd2316, %rd2313, 2251799813685247;
	add.cc.s64 	%rd2317, %rd2279, %rd2277;
	addc.cc.s64 	%rd2318, %rd2280, %rd2278;
	add.cc.s64 	%rd2319, %rd2317, %rd2281;
	addc.cc.s64 	%rd2320, %rd2318, %rd2282;
	add.cc.s64 	%rd2321, %rd2319, %rd2273;
	addc.cc.s64 	%rd2322, %rd2320, %rd2274;
	add.cc.s64 	%rd2323, %rd2321, %rd2275;
	addc.cc.s64 	%rd2324, %rd2322, %rd2276;
	add.cc.s64 	%rd2325, %rd2323, %rd2315;
	addc.cc.s64 	%rd2326, %rd2324, 0;
	mov.b64 	{%r497, %r498}, %rd2326;
	mov.b64 	{%r499, %r500}, %rd2325;
	shf.l.wrap.b32 	%r501, %r500, %r497, 13;
	shf.l.wrap.b32 	%r502, %r497, %r498, 13;
	mov.b64 	%rd2327, {%r501, %r502};
	and.b64  	%rd2328, %rd2325, 2251799813685247;
	add.cc.s64 	%rd2329, %rd2289, %rd2287;
	addc.cc.s64 	%rd2330, %rd2290, %rd2288;
	add.cc.s64 	%rd2331, %rd2329, %rd2291;
	addc.cc.s64 	%rd2332, %rd2330, %rd2292;
	add.cc.s64 	%rd2333, %rd2331, %rd2283;
	addc.cc.s64 	%rd2334, %rd2332, %rd2284;
	add.cc.s64 	%rd2335, %rd2333, %rd2285;
	addc.cc.s64 	%rd2336, %rd2334, %rd2286;
	add.cc.s64 	%rd2337, %rd2335, %rd2327;
	addc.cc.s64 	%rd2338, %rd2336, 0;
	mov.b64 	{%r503, %r504}, %rd2338;
	mov.b64 	{%r505, %r506}, %rd2337;
	shf.l.wrap.b32 	%r507, %r506, %r503, 13;
	shf.l.wrap.b32 	%r508, %r503, %r504, 13;
	mov.b64 	%rd2339, {%r507, %r508};
	and.b64  	%rd2340, %rd2337, 2251799813685247;
	add.cc.s64 	%rd2341, %rd2299, %rd2297;
	addc.cc.s64 	%rd2342, %rd2300, %rd2298;
	add.cc.s64 	%rd2343, %rd2341, %rd2301;
	addc.cc.s64 	%rd2344, %rd2342, %rd2302;
	add.cc.s64 	%rd2345, %rd2343, %rd2293;
	addc.cc.s64 	%rd2346, %rd2344, %rd2294;
	add.cc.s64 	%rd2347, %rd2345, %rd2295;
	addc.cc.s64 	%rd2348, %rd2346, %rd2296;
	add.cc.s64 	%rd2349, %rd2347, %rd2339;
	addc.cc.s64 	%rd2350, %rd2348, 0;
	mov.b64 	{%r509, %r510}, %rd2350;
	mov.b64 	{%r511, %r512}, %rd2349;
	shf.l.wrap.b32 	%r513, %r512, %r509, 13;
	shf.l.wrap.b32 	%r514, %r509, %r510, 13;
	mov.b64 	%rd2351, {%r513, %r514};
	and.b64  	%rd2352, %rd2349, 2251799813685247;
	mad.lo.s64 	%rd2353, %rd2351, 19, %rd2304;
	shr.u64 	%rd2354, %rd2353, 51;
	and.b64  	%rd2355, %rd2353, 2251799813685247;
	add.s64 	%rd2356, %rd2354, %rd2316;
	ld.shared.u64 	%rd2357, [_ZZ20vanity_kernel_prefixPKyS0_S0_S0_PKhS2_iiPhE11s_gen_table+80];
	ld.shared.u64 	%rd2358, [_ZZ20vanity_kernel_prefixPKyS0_S0_S0_PKhS2_iiPhE11s_gen_table+88];
	ld.shared.u64 	%rd2359, [_ZZ20vanity_kernel_prefixPKyS0_S0_S0_PKhS2_iiPhE11s_gen_table+96];
	ld.shared.u64 	%rd2360, [_ZZ20vanity_kernel_prefixPKyS0_S0_S0_PKhS2_iiPhE11s_gen_table+104];
	ld.shared.u64 	%rd2361, [_ZZ20vanity_kernel_prefixPKyS0_S0_S0_PKhS2_iiPhE11s_gen_table+112];
	mul.lo.s64 	%rd2362, %rd2358, 19;
	mul.lo.s64 	%rd2363, %rd2359, 19;
	mul.lo.s64 	%rd2364, %rd2360, 19;
	mul.lo.s64 	%rd2365, %rd2361, 19;
	mul.lo.s64 	%rd2366, %rd2357, %rd9426;
	mul.hi.u64 	%rd2367, %rd2357, %rd9426;
	mul.lo.s64 	%rd2368, %rd2365, %rd9427;
	mul.hi.u64 	%rd2369, %rd2365, %rd9427;
	mul.lo.s64 	%rd2370, %rd2364, %rd9428;
	mul.hi.u64 	%rd2371, %rd2364, %rd9428;
	mul.lo.s64 	%rd2372, %rd2363, %rd9429;
	mul.hi.u64 	%rd2373, %rd2363, %rd9429;
	mul.lo.s64 	%rd2374, %rd2362, %rd9430;
	mul.hi.u64 	%rd2375, %rd2362, %rd9430;
	add.cc.s64 	%rd2376, %rd2374, %rd2366;
	addc.cc.s64 	%rd2377, %rd2375, %rd2367;
	add.cc.s64 	%rd2378, %rd2376, %rd2372;
	addc.cc.s64 	%rd2379, %rd2377, %rd2373;
	add.cc.s64 	%rd2380, %rd2378, %rd2370;
	addc.cc.s64 	%rd2381, %rd2379, %rd2371;
	add.cc.s64 	%rd2382, %rd2380, %rd2368;
	addc.cc.s64 	%rd2383, %rd2381, %rd2369;
	mul.lo.s64 	%rd2384, %rd2358, %rd9426;
	mul.hi.u64 	%rd2385, %rd2358, %rd9426;
	mul.lo.s64 	%rd2386, %rd2357, %rd9427;
	mul.hi.u64 	%rd2387, %rd2357, %rd9427;
	add.cc.s64 	%rd2388, %rd2384, %rd2386;
	addc.cc.s64 	%rd2389, %rd2385, %rd2387;
	mul.lo.s64 	%rd2390, %rd2365, %rd9428;
	mul.hi.u64 	%rd2391, %rd2365, %rd9428;
	mul.lo.s64 	%rd2392, %rd2364, %rd9429;
	mul.hi.u64 	%rd2393, %rd2364, %rd9429;
	mul.lo.s64 	%rd2394, %rd2363, %rd9430;
	mul.hi.u64 	%rd2395, %rd2363, %rd9430;
	mul.lo.s64 	%rd2396, %rd2359, %rd9426;
	mul.hi.u64 	%rd2397, %rd2359, %rd9426;
	mul.lo.s64 	%rd2398, %rd2358, %rd9427;
	mul.hi.u64 	%rd2399, %rd2358, %rd9427;
	mul.lo.s64 	%rd2400, %rd2357, %rd9428;
	mul.hi.u64 	%rd2401, %rd2357, %rd9428;
	mul.lo.s64 	%rd2402, %rd2365, %rd9429;
	mul.hi.u64 	%rd2403, %rd2365, %rd9429;
	mul.lo.s64 	%rd2404, %rd2364, %rd9430;
	mul.hi.u64 	%rd2405, %rd2364, %rd9430;
	mul.lo.s64 	%rd2406, %rd2360, %rd9426;
	mul.hi.u64 	%rd2407, %rd2360, %rd9426;
	mul.lo.s64 	%rd2408, %rd2359, %rd9427;
	mul.hi.u64 	%rd2409, %rd2359, %rd9427;
	mul.lo.s64 	%rd2410, %rd2358, %rd9428;
	mul.hi.u64 	%rd2411, %rd2358, %rd9428;
	mul.lo.s64 	%rd2412, %rd2357, %rd9429;
	mul.hi.u64 	%rd2413, %rd2357, %rd9429;
	mul.lo.s64 	%rd2414, %rd2365, %rd9430;
	mul.hi.u64 	%rd2415, %rd2365, %rd9430;
	mul.lo.s64 	%rd2416, %rd2361, %rd9426;
	mul.hi.u64 	%rd2417, %rd2361, %rd9426;
	mul.lo.s64 	%rd2418, %rd2360, %rd9427;
	mul.hi.u64 	%rd2419, %rd2360, %rd9427;
	mul.lo.s64 	%rd2420, %rd2359, %rd9428;
	mul.hi.u64 	%rd2421, %rd2359, %rd9428;
	mul.lo.s64 	%rd2422, %rd2358, %rd9429;
	mul.hi.u64 	%rd2423, %rd2358, %rd9429;
	mul.lo.s64 	%rd2424, %rd2357, %rd9430;
	mul.hi.u64 	%rd2425, %rd2357, %rd9430;
	mov.b64 	{%r515, %r516}, %rd2383;
	mov.b64 	{%r517, %r518}, %rd2382;
	shf.l.wrap.b32 	%r519, %r518, %r515, 13;
	shf.l.wrap.b32 	%r520, %r515, %r516, 13;
	mov.b64 	%rd2426, {%r519, %r520};
	and.b64  	%rd2427, %rd2382, 2251799813685247;
	add.cc.s64 	%rd2428, %rd2388, %rd2394;
	addc.cc.s64 	%rd2429, %rd2389, %rd2395;
	add.cc.s64 	%rd2430, %rd2428, %rd2392;
	addc.cc.s64 	%rd2431, %rd2429, %rd2393;
	add.cc.s64 	%rd2432, %rd2430, %rd2390;
	addc.cc.s64 	%rd2433, %rd2431, %rd2391;
	add.cc.s64 	%rd2434, %rd2432, %rd2426;
	addc.cc.s64 	%rd2435, %rd2433, 0;
	mov.b64 	{%r521, %r522}, %rd2435;
	mov.b64 	{%r523, %r524}, %rd2434;
	shf.l.wrap.b32 	%r525, %r524, %r521, 13;
	shf.l.wrap.b32 	%r526, %r521, %r522, 13;
	mov.b64 	%rd2436, {%r525, %r526};
	and.b64  	%rd2437, %rd2434, 2251799813685247;
	add.cc.s64 	%rd2438, %rd2398, %rd2400;
	addc.cc.s64 	%rd2439, %rd2399, %rd2401;
	add.cc.s64 	%rd2440, %rd2438, %rd2396;
	addc.cc.s64 	%rd2441, %rd2439, %rd2397;
	add.cc.s64 	%rd2442, %rd2440, %rd2404;
	addc.cc.s64 	%rd2443, %rd2441, %rd2405;
	add.cc.s64 	%rd2444, %rd2442, %rd2402;
	addc.cc.s64 	%rd2445, %rd2443, %rd2403;
	add.cc.s64 	%rd2446, %rd2444, %rd2436;
	addc.cc.s64 	%rd2447, %rd2445, 0;
	mov.b64 	{%r527, %r528}, %rd2447;
	mov.b64 	{%r529, %r530}, %rd2446;
	shf.l.wrap.b32 	%r531, %r530, %r527, 13;
	shf.l.wrap.b32 	%r532, %r527, %r528, 13;
	mov.b64 	%rd2448, {%r531, %r532};
	add.cc.s64 	%rd2449, %rd2410, %rd2412;
	addc.cc.s64 	%rd2450, %rd2411, %rd2413;
	add.cc.s64 	%rd2451, %rd2449, %rd2408;
	addc.cc.s64 	%rd2452, %rd2450, %rd2409;
	add.cc.s64 	%rd2453, %rd2451, %rd2406;
	addc.cc.s64 	%rd2454, %rd2452, %rd2407;
	add.cc.s64 	%rd2455, %rd2453, %rd2414;
	addc.cc.s64 	%rd2456, %rd2454, %rd2415;
	add.cc.s64 	%rd2457, %rd2455, %rd2448;
	addc.cc.s64 	%rd2458, %rd2456, 0;
	mov.b64 	{%r533, %r534}, %rd2458;
	mov.b64 	{%r535, %r536}, %rd2457;
	shf.l.wrap.b32 	%r537, %r536, %r533, 13;
	shf.l.wrap.b32 	%r538, %r533, %r534, 13;
	mov.b64 	%rd2459, {%r537, %r538};
	add.cc.s64 	%rd2460, %rd2422, %rd2424;
	addc.cc.s64 	%rd2461, %rd2423, %rd2425;
	add.cc.s64 	%rd2462, %rd2460, %rd2420;
	addc.cc.s64 	%rd2463, %rd2461, %rd2421;
	add.cc.s64 	%rd2464, %rd2462, %rd2418;
	addc.cc.s64 	%rd2465, %rd2463, %rd2419;
	add.cc.s64 	%rd2466, %rd2464, %rd2416;
	addc.cc.s64 	%rd2467, %rd2465, %rd2417;
	add.cc.s64 	%rd2468, %rd2466, %rd2459;
	addc.cc.s64 	%rd2469, %rd2467, 0;
	mov.b64 	{%r539, %r540}, %rd2469;
	mov.b64 	{%r541, %r542}, %rd2468;
	shf.l.wrap.b32 	%r543, %r542, %r539, 13;
	shf.l.wrap.b32 	%r544, %r539, %r540, 13;
	mov.b64 	%rd2470, {%r543, %r544};
	mad.lo.s64 	%rd2471, %rd2470, 19, %rd2427;
	shr.u64 	%rd2472, %rd2471, 51;
	add.s64 	%rd2473, %rd2472, %rd2437;
	shl.b64 	%rd2474, %rd2471, 1;
	and.b64  	%rd2475, %rd2474, 4503599627370494;
	shl.b64 	%rd2476, %rd2473, 1;
	shl.b64 	%rd2477, %rd2446, 1;
	and.b64  	%rd2478, %rd2477, 4503599627370494;
	shl.b64 	%rd2479, %rd2457, 1;
	and.b64  	%rd2480, %rd2479, 4503599627370494;
	shl.b64 	%rd2481, %rd2468, 1;
	and.b64  	%rd2482, %rd2481, 4503599627370494;
	sub.s64 	%rd2483, %rd2122, %rd1996;
	add.s64 	%rd2484, %rd2483, 4503599627370458;
	sub.s64 	%rd2485, %rd2123, %rd1997;
	add.s64 	%rd2486, %rd2485, 4503599627370494;
	sub.s64 	%rd2487, %rd2095, %rd1969;
	add.s64 	%rd2488, %rd2487, 4503599627370494;
	sub.s64 	%rd2489, %rd2107, %rd1981;
	add.s64 	%rd2490, %rd2489, 4503599627370494;
	sub.s64 	%rd2491, %rd2119, %rd1993;
	add.s64 	%rd2492, %rd2491, 4503599627370494;
	sub.s64 	%rd2493, %rd2475, %rd2355;
	add.s64 	%rd2494, %rd2493, 4503599627370458;
	sub.s64 	%rd2495, %rd2476, %rd2356;
	add.s64 	%rd2496, %rd2495, 4503599627370494;
	sub.s64 	%rd2497, %rd2478, %rd2328;
	add.s64 	%rd2498, %rd2497, 4503599627370494;
	sub.s64 	%rd2499, %rd2480, %rd2340;
	add.s64 	%rd2500, %rd2499, 4503599627370494;
	sub.s64 	%rd2501, %rd2482, %rd2352;
	add.s64 	%rd2502, %rd2501, 4503599627370494;
	add.s64 	%rd2503, %rd2355, %rd2475;
	add.s64 	%rd2504, %rd2356, %rd2476;
	add.s64 	%rd2505, %rd2328, %rd2478;
	add.s64 	%rd2506, %rd2340, %rd2480;
	add.s64 	%rd2507, %rd2352, %rd2482;
	add.s64 	%rd2508, %rd2122, %rd1996;
	add.s64 	%rd2509, %rd2123, %rd1997;
	add.s64 	%rd2510, %rd2095, %rd1969;
	add.s64 	%rd2511, %rd2107, %rd1981;
	add.s64 	%rd2512, %rd2119, %rd1993;
	mul.lo.s64 	%rd2513, %rd2496, 19;
	mul.lo.s64 	%rd2514, %rd2498, 19;
	mul.lo.s64 	%rd2515, %rd2500, 19;
	mul.lo.s64 	%rd2516, %rd2502, 19;
	mul.lo.s64 	%rd2517, %rd2494, %rd2484;
	mul.hi.u64 	%rd2518, %rd2494, %rd2484;
	mul.lo.s64 	%rd2519, %rd2516, %rd2486;
	mul.hi.u64 	%rd2520, %rd2516, %rd2486;
	mul.lo.s64 	%rd2521, %rd2515, %rd2488;
	mul.hi.u64 	%rd2522, %rd2515, %rd2488;
	mul.lo.s64 	%rd2523, %rd2514, %rd2490;
	mul.hi.u64 	%rd2524, %rd2514, %rd2490;
	mul.lo.s64 	%rd2525, %rd2513, %rd2492;
	mul.hi.u64 	%rd2526, %rd2513, %rd2492;
	add.cc.s64 	%rd2527, %rd2521, %rd2523;
	addc.cc.s64 	%rd2528, %rd2522, %rd2524;
	add.cc.s64 	%rd2529, %rd2527, %rd2519;
	addc.cc.s64 	%rd2530, %rd2528, %rd2520;
	add.cc.s64 	%rd2531, %rd2529, %rd2517;
	addc.cc.s64 	%rd2532, %rd2530, %rd2518;
	add.cc.s64 	%rd2533, %rd2531, %rd2525;
	addc.cc.s64 	%rd2534, %rd2532, %rd2526;
	mul.lo.s64 	%rd2535, %rd2496, %rd2484;
	mul.hi.u64 	%rd2536, %rd2496, %rd2484;
	mul.lo.s64 	%rd2537, %rd2494, %rd2486;
	mul.hi.u64 	%rd2538, %rd2494, %rd2486;
	mul.lo.s64 	%rd2539, %rd2516, %rd2488;
	mul.hi.u64 	%rd2540, %rd2516, %rd2488;
	mul.lo.s64 	%rd2541, %rd2515, %rd2490;
	mul.hi.u64 	%rd2542, %rd2515, %rd2490;
	mul.lo.s64 	%rd2543, %rd2514, %rd2492;
	mul.hi.u64 	%rd2544, %rd2514, %rd2492;
	mul.lo.s64 	%rd2545, %rd2498, %rd2484;
	mul.hi.u64 	%rd2546, %rd2498, %rd2484;
	mul.lo.s64 	%rd2547, %rd2496, %rd2486;
	mul.hi.u64 	%rd2548, %rd2496, %rd2486;
	mul.lo.s64 	%rd2549, %rd2494, %rd2488;
	mul.hi.u64 	%rd2550, %rd2494, %rd2488;
	mul.lo.s64 	%rd2551, %rd2516, %rd2490;
	mul.hi.u64 	%rd2552, %rd2516, %rd2490;
	mul.lo.s64 	%rd2553, %rd2515, %rd2492;
	mul.hi.u64 	%rd2554, %rd2515, %rd2492;
	mul.lo.s64 	%rd2555, %rd2500, %rd2484;
	mul.hi.u64 	%rd2556, %rd2500, %rd2484;
	mul.lo.s64 	%rd2557, %rd2498, %rd2486;
	mul.hi.u64 	%rd2558, %rd2498, %rd2486;
	add.cc.s64 	%rd2559, %rd2555, %rd2557;
	addc.cc.s64 	%rd2560, %rd2556, %rd2558;
	mul.lo.s64 	%rd2561, %rd2496, %rd2488;
	mul.hi.u64 	%rd2562, %rd2496, %rd2488;
	mul.lo.s64 	%rd2563, %rd2494, %rd2490;
	mul.hi.u64 	%rd2564, %rd2494, %rd2490;
	mul.lo.s64 	%rd2565, %rd2516, %rd2492;
	mul.hi.u64 	%rd2566, %rd2516, %rd2492;
	mul.lo.s64 	%rd2567, %rd2502, %rd2484;
	mul.hi.u64 	%rd2568, %rd2502, %rd2484;
	mul.lo.s64 	%rd2569, %rd2500, %rd2486;
	mul.hi.u64 	%rd2570, %rd2500, %rd2486;
	mul.lo.s64 	%rd2571, %rd2498, %rd2488;
	mul.hi.u64 	%rd2572, %rd2498, %rd2488;
	mul.lo.s64 	%rd2573, %rd2496, %rd2490;
	mul.hi.u64 	%rd2574, %rd2496, %rd2490;
	mul.lo.s64 	%rd2575, %rd2494, %rd2492;
	mul.hi.u64 	%rd2576, %rd2494, %rd2492;
	mov.b64 	{%r545, %r546}, %rd2534;
	mov.b64 	{%r547, %r548}, %rd2533;
	shf.l.wrap.b32 	%r549, %r548, %r545, 13;
	shf.l.wrap.b32 	%r550, %r545, %r546, 13;
	mov.b64 	%rd2577, {%r549, %r550};
	shr.u64 	%rd2578, %rd2534, 51;
	and.b64  	%rd2579, %rd2533, 2251799813685247;
	add.cc.s64 	%rd2580, %rd2541, %rd2543;
	addc.cc.s64 	%rd2581, %rd2542, %rd2544;
	add.cc.s64 	%rd2582, %rd2580, %rd2539;
	addc.cc.s64 	%rd2583, %rd2581, %rd2540;
	add.cc.s64 	%rd2584, %rd2582, %rd2537;
	addc.cc.s64 	%rd2585, %rd2583, %rd2538;
	add.cc.s64 	%rd2586, %rd2584, %rd2535;
	addc.cc.s64 	%rd2587, %rd2585, %rd2536;
	add.cc.s64 	%rd2588, %rd2586, %rd2577;
	addc.cc.s64 	%rd2589, %rd2587, %rd2578;
	mov.b64 	{%r551, %r552}, %rd2589;
	mov.b64 	{%r553, %r554}, %rd2588;
	shf.l.wrap.b32 	%r555, %r554, %r551, 13;
	shf.l.wrap.b32 	%r556, %r551, %r552, 13;
	mov.b64 	%rd2590, {%r555, %r556};
	shr.u64 	%rd2591, %rd2589, 51;
	and.b64  	%rd2592, %rd2588, 2251799813685247;
	add.cc.s64 	%rd2593, %rd2553, %rd2545;
	addc.cc.s64 	%rd2594, %rd2554, %rd2546;
	add.cc.s64 	%rd2595, %rd2593, %rd2551;
	addc.cc.s64 	%rd2596, %rd2594, %rd2552;
	add.cc.s64 	%rd2597, %rd2595, %rd2549;
	addc.cc.s64 	%rd2598, %rd2596, %rd2550;
	add.cc.s64 	%rd2599, %rd2597, %rd2547;
	addc.cc.s64 	%rd2600, %rd2598, %rd2548;
	add.cc.s64 	%rd2601, %rd2599, %rd2590;
	addc.cc.s64 	%rd2602, %rd2600, %rd2591;
	mov.b64 	{%r557, %r558}, %rd2602;
	mov.b64 	{%r559, %r560}, %rd2601;
	shf.l.wrap.b32 	%r561, %r560, %r557, 13;
	shf.l.wrap.b32 	%r562, %r557, %r558, 13;
	mov.b64 	%rd2603, {%r561, %r562};
	shr.u64 	%rd2604, %rd2602, 51;
	and.b64  	%rd9418, %rd2601, 2251799813685247;
	add.cc.s64 	%rd2605, %rd2559, %rd2565;
	addc.cc.s64 	%rd2606, %rd2560, %rd2566;
	add.cc.s64 	%rd2607, %rd2605, %rd2563;
	addc.cc.s64 	%rd2608, %rd2606, %rd2564;
	add.cc.s64 	%rd2609, %rd2607, %rd2561;
	addc.cc.s64 	%rd2610, %rd2608, %rd2562;
	add.cc.s64 	%rd2611, %rd2609, %rd2603;
	addc.cc.s64 	%rd2612, %rd2610, %rd2604;
	mov.b64 	{%r563, %r564}, %rd2612;
	mov.b64 	{%r565, %r566}, %rd2611;
	shf.l.wrap.b32 	%r567, %r566, %r563, 13;
	shf.l.wrap.b32 	%r568, %r563, %r564, 13;
	mov.b64 	%rd2613, {%r567, %r568};
	shr.u64 	%rd2614, %rd2612, 51;
	and.b64  	%rd9419, %rd2611, 2251799813685247;
	add.cc.s64 	%rd2615, %rd2569, %rd2571;
	addc.cc.s64 	%rd2616, %rd2570, %rd2572;
	add.cc.s64 	%rd2617, %rd2615, %rd2567;
	addc.cc.s64 	%rd2618, %rd2616, %rd2568;
	add.cc.s64 	%rd2619, %rd2617, %rd2575;
	addc.cc.s64 	%rd2620, %rd2618, %rd2576;
	add.cc.s64 	%rd2621, %rd2619, %rd2573;
	addc.cc.s64 	%rd2622, %rd2620, %rd2574;
	add.cc.s64 	%rd2623, %rd2621, %rd2613;
	addc.cc.s64 	%rd2624, %rd2622, %rd2614;
	mov.b64 	{%r569, %r570}, %rd2624;
	mov.b64 	{%r571, %r572}, %rd2623;
	shf.l.wrap.b32 	%r573, %r572, %r569, 13;
	shf.l.wrap.b32 	%r574, %r569, %r570, 13;
	mov.b64 	%rd2625, {%r573, %r574};
	and.b64  	%rd9420, %rd2623, 2251799813685247;
	mad.lo.s64 	%rd2626, %rd2625, 19, %rd2579;
	shr.u64 	%rd2627, %rd2626, 51;
	and.b64  	%rd9416, %rd2626, 2251799813685247;
	add.s64 	%rd9417, %rd2627, %rd2592;
	mul.lo.s64 	%rd2628, %rd2509, 19;
	mul.lo.s64 	%rd2629, %rd2510, 19;
	mul.lo.s64 	%rd2630, %rd2511, 19;
	mul.lo.s64 	%rd2631, %rd2512, 19;
	mul.lo.s64 	%rd2632, %rd2503, %rd2508;
	mul.hi.u64 	%rd2633, %rd2503, %rd2508;
	mul.lo.s64 	%rd2634, %rd2504, %rd2631;
	mul.hi.u64 	%rd2635, %rd2504, %rd2631;
	mul.lo.s64 	%rd2636, %rd2505, %rd2630;
	mul.hi.u64 	%rd2637, %rd2505, %rd2630;
	mul.lo.s64 	%rd2638, %rd2506, %rd2629;
	mul.hi.u64 	%rd2639, %rd2506, %rd2629;
	mul.lo.s64 	%rd2640, %rd2507, %rd2628;
	mul.hi.u64 	%rd2641, %rd2507, %rd2628;
	add.cc.s64 	%rd2642, %rd2638, %rd2636;
	addc.cc.s64 	%rd2643, %rd2639, %rd2637;
	add.cc.s64 	%rd2644, %rd2642, %rd2640;
	addc.cc.s64 	%rd2645, %rd2643, %rd2641;
	add.cc.s64 	%rd2646, %rd2644, %rd2632;
	addc.cc.s64 	%rd2647, %rd2645, %rd2633;
	add.cc.s64 	%rd2648, %rd2646, %rd2634;
	addc.cc.s64 	%rd2649, %rd2647, %rd2635;
	mul.lo.s64 	%rd2650, %rd2503, %rd2509;
	mul.hi.u64 	%rd2651, %rd2503, %rd2509;
	mul.lo.s64 	%rd2652, %rd2504, %rd2508;
	mul.hi.u64 	%rd2653, %rd2504, %rd2508;
	mul.lo.s64 	%rd2654, %rd2505, %rd2631;
	mul.hi.u64 	%rd2655, %rd2505, %rd2631;
	mul.lo.s64 	%rd2656, %rd2506, %rd2630;
	mul.hi.u64 	%rd2657, %rd2506, %rd2630;
	mul.lo.s64 	%rd2658, %rd2507, %rd2629;
	mul.hi.u64 	%rd2659, %rd2507, %rd2629;
	mul.lo.s64 	%rd2660, %rd2503, %rd2510;
	mul.hi.u64 	%rd2661, %rd2503, %rd2510;
	mul.lo.s64 	%rd2662, %rd2504, %rd2509;
	mul.hi.u64 	%rd2663, %rd2504, %rd2509;
	mul.lo.s64 	%rd2664, %rd2505, %rd2508;
	mul.hi.u64 	%rd2665, %rd2505, %rd2508;
	mul.lo.s64 	%rd2666, %rd2506, %rd2631;
	mul.hi.u64 	%rd2667, %rd2506, %rd2631;
	mul.lo.s64 	%rd2668, %rd2507, %rd2630;
	mul.hi.u64 	%rd2669, %rd2507, %rd2630;
	mul.lo.s64 	%rd2670, %rd2503, %rd2511;
	mul.hi.u64 	%rd2671, %rd2503, %rd2511;
	mul.lo.s64 	%rd2672, %rd2504, %rd2510;
	mul.hi.u64 	%rd2673, %rd2504, %rd2510;
	mul.lo.s64 	%rd2674, %rd2505, %rd2509;
	mul.hi.u64 	%rd2675, %rd2505, %rd2509;
	mul.lo.s64 	%rd2676, %rd2506, %rd2508;
	mul.hi.u64 	%rd2677, %rd2506, %rd2508;
	mul.lo.s64 	%rd2678, %rd2507, %rd2631;
	mul.hi.u64 	%rd2679, %rd2507, %rd2631;
	mul.lo.s64 	%rd2680, %rd2503, %rd2512;
	mul.hi.u64 	%rd2681, %rd2503, %rd2512;
	mul.lo.s64 	%rd2682, %rd2504, %rd2511;
	mul.hi.u64 	%rd2683, %rd2504, %rd2511;
	mul.lo.s64 	%rd2684, %rd2505, %rd2510;
	mul.hi.u64 	%rd2685, %rd2505, %rd2510;
	mul.lo.s64 	%rd2686, %rd2506, %rd2509;
	mul.hi.u64 	%rd2687, %rd2506, %rd2509;
	mul.lo.s64 	%rd2688, %rd2507, %rd2508;
	mul.hi.u64 	%rd2689, %rd2507, %rd2508;
	mov.b64 	{%r575, %r576}, %rd2649;
	mov.b64 	{%r577, %r578}, %rd2648;
	shf.l.wrap.b32 	%r579, %r578, %r575, 13;
	shf.l.wrap.b32 	%r580, %r575, %r576, 13;
	mov.b64 	%rd2690, {%r579, %r580};
	shr.u64 	%rd2691, %rd2649, 51;
	and.b64  	%rd2692, %rd2648, 2251799813685247;
	add.cc.s64 	%rd2693, %rd2656, %rd2654;
	addc.cc.s64 	%rd2694, %rd2657, %rd2655;
	add.cc.s64 	%rd2695, %rd2693, %rd2658;
	addc.cc.s64 	%rd2696, %rd2694, %rd2659;
	add.cc.s64 	%rd2697, %rd2695, %rd2650;
	addc.cc.s64 	%rd2698, %rd2696, %rd2651;
	add.cc.s64 	%rd2699, %rd2697, %rd2652;
	addc.cc.s64 	%rd2700, %rd2698, %rd2653;
	add.cc.s64 	%rd2701, %rd2699, %rd2690;
	addc.cc.s64 	%rd2702, %rd2700, %rd2691;
	mov.b64 	{%r581, %r582}, %rd2702;
	mov.b64 	{%r583, %r584}, %rd2701;
	shf.l.wrap.b32 	%r585, %r584, %r581, 13;
	shf.l.wrap.b32 	%r586, %r581, %r582, 13;
	mov.b64 	%rd2703, {%r585, %r586};
	shr.u64 	%rd2704, %rd2702, 51;
	and.b64  	%rd2705, %rd2701, 2251799813685247;
	add.cc.s64 	%rd2706, %rd2666, %rd2664;
	addc.cc.s64 	%rd2707, %rd2667, %rd2665;
	add.cc.s64 	%rd2708, %rd2706, %rd2668;
	addc.cc.s64 	%rd2709, %rd2707, %rd2669;
	add.cc.s64 	%rd2710, %rd2708, %rd2660;
	addc.cc.s64 	%rd2711, %rd2709, %rd2661;
	add.cc.s64 	%rd2712, %rd2710, %rd2662;
	addc.cc.s64 	%rd2713, %rd2711, %rd2663;
	add.cc.s64 	%rd2714, %rd2712, %rd2703;
	addc.cc.s64 	%rd2715, %rd2713, %rd2704;
	mov.b64 	{%r587, %r588}, %rd2715;
	mov.b64 	{%r589, %r590}, %rd2714;
	shf.l.wrap.b32 	%r591, %r590, %r587, 13;
	shf.l.wrap.b32 	%r592, %r587, %r588, 13;
	mov.b64 	%rd2716, {%r591, %r592};
	shr.u64 	%rd2717, %rd2715, 51;
	and.b64  	%rd9423, %rd2714, 2251799813685247;
	add.cc.s64 	%rd2718, %rd2676, %rd2674;
	addc.cc.s64 	%rd2719, %rd2677, %rd2675;
	add.cc.s64 	%rd2720, %rd2718, %rd2678;
	addc.cc.s64 	%rd2721, %rd2719, %rd2679;
	add.cc.s64 	%rd2722, %rd2720, %rd2670;
	addc.cc.s64 	%rd2723, %rd2721, %rd2671;
	add.cc.s64 	%rd2724, %rd2722, %rd2672;
	addc.cc.s64 	%rd2725, %rd2723, %rd2673;
	add.cc.s64 	%rd2726, %rd2724, %rd2716;
	addc.cc.s64 	%rd2727, %rd2725, %rd2717;
	mov.b64 	{%r593, %r594}, %rd2727;
	mov.b64 	{%r595, %r596}, %rd2726;
	shf.l.wrap.b32 	%r597, %r596, %r593, 13;
	shf.l.wrap.b32 	%r598, %r593, %r594, 13;
	mov.b64 	%rd2728, {%r597, %r598};
	shr.u64 	%rd2729, %rd2727, 51;
	and.b64  	%rd9424, %rd2726, 2251799813685247;
	add.cc.s64 	%rd2730, %rd2686, %rd2684;
	addc.cc.s64 	%rd2731, %rd2687, %rd2685;
	add.cc.s64 	%rd2732, %rd2730, %rd2688;
	addc.cc.s64 	%rd2733, %rd2731, %rd2689;
	add.cc.s64 	%rd2734, %rd2732, %rd2680;
	addc.cc.s64 	%rd2735, %rd2733, %rd2681;
	add.cc.s64 	%rd2736, %rd2734, %rd2682;
	addc.cc.s64 	%rd2737, %rd2735, %rd2683;
	add.cc.s64 	%rd2738, %rd2736, %rd2728;
	addc.cc.s64 	%rd2739, %rd2737, %rd2729;
	mov.b64 	{%r599, %r600}, %rd2739;
	mov.b64 	{%r601, %r602}, %rd2738;
	shf.l.wrap.b32 	%r603, %r602, %r599, 13;
	shf.l.wrap.b32 	%r604, %r599, %r600, 13;
	mov.b64 	%rd2740, {%r603, %r604};
	and.b64  	%rd9425, %rd2738, 2251799813685247;
	mad.lo.s64 	%rd2741, %rd2740, 19, %rd2692;
	shr.u64 	%rd2742, %rd2741, 51;
	and.b64  	%rd9421, %rd2741, 2251799813685247;
	add.s64 	%rd9422, %rd2742, %rd2705;
	mul.lo.s64 	%rd2743, %rd2504, 19;
	mul.lo.s64 	%rd2744, %rd2505, 19;
	mul.lo.s64 	%rd2745, %rd2506, 19;
	mul.lo.s64 	%rd2746, %rd2507, 19;
	mul.lo.s64 	%rd2747, %rd2494, %rd2503;
	mul.hi.u64 	%rd2748, %rd2494, %rd2503;
	mul.lo.s64 	%rd2749, %rd2496, %rd2746;
	mul.hi.u64 	%rd2750, %rd2496, %rd2746;
	mul.lo.s64 	%rd2751, %rd2745, %rd2498;
	mul.hi.u64 	%rd2752, %rd2745, %rd2498;
	mul.lo.s64 	%rd2753, %rd2500, %rd2744;
	mul.hi.u64 	%rd2754, %rd2500, %rd2744;
	mul.lo.s64 	%rd2755, %rd2743, %rd2502;
	mul.hi.u64 	%rd2756, %rd2743, %rd2502;
	add.cc.s64 	%rd2757, %rd2751, %rd2753;
	addc.cc.s64 	%rd2758, %rd2752, %rd2754;
	add.cc.s64 	%rd2759, %rd2757, %rd2747;
	addc.cc.s64 	%rd2760, %rd2758, %rd2748;
	add.cc.s64 	%rd2761, %rd2759, %rd2749;
	addc.cc.s64 	%rd2762, %rd2760, %rd2750;
	add.cc.s64 	%rd2763, %rd2761, %rd2755;
	addc.cc.s64 	%rd2764, %rd2762, %rd2756;
	mul.lo.s64 	%rd2765, %rd2504, %rd2494;
	mul.hi.u64 	%rd2766, %rd2504, %rd2494;
	mul.lo.s64 	%rd2767, %rd2496, %rd2503;
	mul.hi.u64 	%rd2768, %rd2496, %rd2503;
	mul.lo.s64 	%rd2769, %rd2746, %rd2498;
	mul.hi.u64 	%rd2770, %rd2746, %rd2498;
	mul.lo.s64 	%rd2771, %rd2745, %rd2500;
	mul.hi.u64 	%rd2772, %rd2745, %rd2500;
	mul.lo.s64 	%rd2773, %rd2502, %rd2744;
	mul.hi.u64 	%rd2774, %rd2502, %rd2744;
	mul.lo.s64 	%rd2775, %rd2494, %rd2505;
	mul.hi.u64 	%rd2776, %rd2494, %rd2505;
	mul.lo.s64 	%rd2777, %rd2496, %rd2504;
	mul.hi.u64 	%rd2778, %rd2496, %rd2504;
	mul.lo.s64 	%rd2779, %rd2503, %rd2498;
	mul.hi.u64 	%rd2780, %rd2503, %rd2498;
	mul.lo.s64 	%rd2781, %rd2746, %rd2500;
	mul.hi.u64 	%rd2782, %rd2746, %rd2500;
	mul.lo.s64 	%rd2783, %rd2502, %rd2745;
	mul.hi.u64 	%rd2784, %rd2502, %rd2745;
	mul.lo.s64 	%rd2785, %rd2494, %rd2506;
	mul.hi.u64 	%rd2786, %rd2494, %rd2506;
	mul.lo.s64 	%rd2787, %rd2496, %rd2505;
	mul.hi.u64 	%rd2788, %rd2496, %rd2505;
	mul.lo.s64 	%rd2789, %rd2504, %rd2498;
	mul.hi.u64 	%rd2790, %rd2504, %rd2498;
	mul.lo.s64 	%rd2791, %rd2503, %rd2500;
	mul.hi.u64 	%rd2792, %rd2503, %rd2500;
	mul.lo.s64 	%rd2793, %rd2746, %rd2502;
	mul.hi.u64 	%rd2794, %rd2746, %rd2502;
	mul.lo.s64 	%rd2795, %rd2494, %rd2507;
	mul.hi.u64 	%rd2796, %rd2494, %rd2507;
	mul.lo.s64 	%rd2797, %rd2496, %rd2506;
	mul.hi.u64 	%rd2798, %rd2496, %rd2506;
	mul.lo.s64 	%rd2799, %rd2498, %rd2505;
	mul.hi.u64 	%rd2800, %rd2498, %rd2505;
	mul.lo.s64 	%rd2801, %rd2504, %rd2500;
	mul.hi.u64 	%rd2802, %rd2504, %rd2500;
	mul.lo.s64 	%rd2803, %rd2503, %rd2502;
	mul.hi.u64 	%rd2804, %rd2503, %rd2502;
	mov.b64 	{%r605, %r606}, %rd2764;
	mov.b64 	{%r607, %r608}, %rd2763;
	shf.l.wrap.b32 	%r609, %r608, %r605, 13;
	shf.l.wrap.b32 	%r610, %r605, %r606, 13;
	mov.b64 	%rd2805, {%r609, %r610};
	shr.u64 	%rd2806, %rd2764, 51;
	and.b64  	%rd2807, %rd2763, 2251799813685247;
	add.cc.s64 	%rd2808, %rd2773, %rd2771;
	addc.cc.s64 	%rd2809, %rd2774, %rd2772;
	add.cc.s64 	%rd2810, %rd2808, %rd2769;
	addc.cc.s64 	%rd2811, %rd2809, %rd2770;
	add.cc.s64 	%rd2812, %rd2810, %rd2767;
	addc.cc.s64 	%rd2813, %rd2811, %rd2768;
	add.cc.s64 	%rd2814, %rd2812, %rd2765;
	addc.cc.s64 	%rd2815, %rd2813, %rd2766;
	add.cc.s64 	%rd2816, %rd2814, %rd2805;
	addc.cc.s64 	%rd2817, %rd2815, %rd2806;
	mov.b64 	{%r611, %r612}, %rd2817;
	mov.b64 	{%r613, %r614}, %rd2816;
	shf.l.wrap.b32 	%r615, %r614, %r611, 13;
	shf.l.wrap.b32 	%r616, %r611, %r612, 13;
	mov.b64 	%rd2818, {%r615, %r616};
	shr.u64 	%rd2819, %rd2817, 51;
	and.b64  	%rd2820, %rd2816, 2251799813685247;
	add.cc.s64 	%rd2821, %rd2781, %rd2783;
	addc.cc.s64 	%rd2822, %rd2782, %rd2784;
	add.cc.s64 	%rd2823, %rd2821, %rd2775;
	addc.cc.s64 	%rd2824, %rd2822, %rd2776;
	add.cc.s64 	%rd2825, %rd2823, %rd2779;
	addc.cc.s64 	%rd2826, %rd2824, %rd2780;
	add.cc.s64 	%rd2827, %rd2825, %rd2777;
	addc.cc.s64 	%rd2828, %rd2826, %rd2778;
	add.cc.s64 	%rd2829, %rd2827, %rd2818;
	addc.cc.s64 	%rd2830, %rd2828, %rd2819;
	mov.b64 	{%r617, %r618}, %rd2830;
	mov.b64 	{%r619, %r620}, %rd2829;
	shf.l.wrap.b32 	%r621, %r620, %r617, 13;
	shf.l.wrap.b32 	%r622, %r617, %r618, 13;
	mov.b64 	%rd2831, {%r621, %r622};
	shr.u64 	%rd2832, %rd2830, 51;
	and.b64  	%rd9428, %rd2829, 2251799813685247;
	add.cc.s64 	%rd2833, %rd2785, %rd2793;
	addc.cc.s64 	%rd2834, %rd2786, %rd2794;
	add.cc.s64 	%rd2835, %rd2833, %rd2791;
	addc.cc.s64 	%rd2836, %rd2834, %rd2792;
	add.cc.s64 	%rd2837, %rd2835, %rd2787;
	addc.cc.s64 	%rd2838, %rd2836, %rd2788;
	add.cc.s64 	%rd2839, %rd2837, %rd2789;
	addc.cc.s64 	%rd2840, %rd2838, %rd2790;
	add.cc.s64 	%rd2841, %rd2839, %rd2831;
	addc.cc.s64 	%rd2842, %rd2840, %rd2832;
	mov.b64 	{%r623, %r624}, %rd2842;
	mov.b64 	{%r625, %r626}, %rd2841;
	shf.l.wrap.b32 	%r627, %r626, %r623, 13;
	shf.l.wrap.b32 	%r628, %r623, %r624, 13;
	mov.b64 	%rd2843, {%r627, %r628};
	shr.u64 	%rd2844, %rd2842, 51;
	and.b64  	%rd9429, %rd2841, 2251799813685247;
	add.cc.s64 	%rd2845, %rd2795, %rd2799;
	addc.cc.s64 	%rd2846, %rd2796, %rd2800;
	add.cc.s64 	%rd2847, %rd2845, %rd2803;
	addc.cc.s64 	%rd2848, %rd2846, %rd2804;
	add.cc.s64 	%rd2849, %rd2847, %rd2797;
	addc.cc.s64 	%rd2850, %rd2848, %rd2798;
	add.cc.s64 	%rd2851, %rd2849, %rd2801;
	addc.cc.s64 	%rd2852, %rd2850, %rd2802;
	add.cc.s64 	%rd2853, %rd2851, %rd2843;
	addc.cc.s64 	%rd2854, %rd2852, %rd2844;
	mov.b64 	{%r629, %r630}, %rd2854;
	mov.b64 	{%r631, %r632}, %rd2853;
	shf.l.wrap.b32 	%r633, %r632, %r629, 13;
	shf.l.wrap.b32 	%r634, %r629, %r630, 13;
	mov.b64 	%rd2855, {%r633, %r634};
	and.b64  	%rd9430, %rd2853, 2251799813685247;
	mad.lo.s64 	%rd2856, %rd2855, 19, %rd2807;
	shr.u64 	%rd2857, %rd2856, 51;
	and.b64  	%rd9426, %rd2856, 2251799813685247;
	add.s64 	%rd9427, %rd2857, %rd2820;
	mul.lo.s64 	%rd2858, %rd2484, %rd2508;
	mul.hi.u64 	%rd2859, %rd2484, %rd2508;
	mul.lo.s64 	%rd2860, %rd2486, %rd2631;
	mul.hi.u64 	%rd2861, %rd2486, %rd2631;
	mul.lo.s64 	%rd2862, %rd2630, %rd2488;
	mul.hi.u64 	%rd2863, %rd2630, %rd2488;
	mul.lo.s64 	%rd2864, %rd2490, %rd2629;
	mul.hi.u64 	%rd2865, %rd2490, %rd2629;
	mul.lo.s64 	%rd2866, %rd2628, %rd2492;
	mul.hi.u64 	%rd2867, %rd2628, %rd2492;
	add.cc.s64 	%rd2868, %rd2862, %rd2864;
	addc.cc.s64 	%rd2869, %rd2863, %rd2865;
	add.cc.s64 	%rd2870, %rd2868, %rd2858;
	addc.cc.s64 	%rd2871, %rd2869, %rd2859;
	add.cc.s64 	%rd2872, %rd2870, %rd2860;
	addc.cc.s64 	%rd2873, %rd2871, %rd2861;
	add.cc.s64 	%rd2874, %rd2872, %rd2866;
	addc.cc.s64 	%rd2875, %rd2873, %rd2867;
	mul.lo.s64 	%rd2876, %rd2509, %rd2484;
	mul.hi.u64 	%rd2877, %rd2509, %rd2484;
	mul.lo.s64 	%rd2878, %rd2486, %rd2508;
	mul.hi.u64 	%rd2879, %rd2486, %rd2508;
	mul.lo.s64 	%rd2880, %rd2631, %rd2488;
	mul.hi.u64 	%rd2881, %rd2631, %rd2488;
	mul.lo.s64 	%rd2882, %rd2630, %rd2490;
	mul.hi.u64 	%rd2883, %rd2630, %rd2490;
	mul.lo.s64 	%rd2884, %rd2492, %rd2629;
	mul.hi.u64 	%rd2885, %rd2492, %rd2629;
	mul.lo.s64 	%rd2886, %rd2484, %rd2510;
	mul.hi.u64 	%rd2887, %rd2484, %rd2510;
	mul.lo.s64 	%rd2888, %rd2486, %rd2509;
	mul.hi.u64 	%rd2889, %rd2486, %rd2509;
	mul.lo.s64 	%rd2890, %rd2508, %rd2488;
	mul.hi.u64 	%rd2891, %rd2508, %rd2488;
	mul.lo.s64 	%rd2892, %rd2631, %rd2490;
	mul.hi.u64 	%rd2893, %rd2631, %rd2490;
	mul.lo.s64 	%rd2894, %rd2492, %rd2630;
	mul.hi.u64 	%rd2895, %rd2492, %rd2630;
	mul.lo.s64 	%rd2896, %rd2484, %rd2511;
	mul.hi.u64 	%rd2897, %rd2484, %rd2511;
	mul.lo.s64 	%rd2898, %rd2486, %rd2510;
	mul.hi.u64 	%rd2899, %rd2486, %rd2510;
	mul.lo.s64 	%rd2900, %rd2509, %rd2488;
	mul.hi.u64 	%rd2901, %rd2509, %rd2488;
	mul.lo.s64 	%rd2902, %rd2508, %rd2490;
	mul.hi.u64 	%rd2903, %rd2508, %rd2490;
	mul.lo.s64 	%rd2904, %rd2631, %rd2492;
	mul.hi.u64 	%rd2905, %rd2631, %rd2492;
	mul.lo.s64 	%rd2906, %rd2484, %rd2512;
	mul.hi.u64 	%rd2907, %rd2484, %rd2512;
	mul.lo.s64 	%rd2908, %rd2486, %rd2511;
	mul.hi.u64 	%rd2909, %rd2486, %rd2511;
	mul.lo.s64 	%rd2910, %rd2488, %rd2510;
	mul.hi.u64 	%rd2911, %rd2488, %rd2510;
	mul.lo.s64 	%rd2912, %rd2509, %rd2490;
	mul.hi.u64 	%rd2913, %rd2509, %rd2490;
	mul.lo.s64 	%rd2914, %rd2508, %rd2492;
	mul.hi.u64 	%rd2915, %rd2508, %rd2492;
	mov.b64 	{%r635, %r636}, %rd2875;
	mov.b64 	{%r637, %r638}, %rd2874;
	shf.l.wrap.b32 	%r639, %r638, %r635, 13;
	shf.l.wrap.b32 	%r640, %r635, %r636, 13;
	mov.b64 	%rd2916, {%r639, %r640};
	shr.u64 	%rd2917, %rd2875, 51;
	and.b64  	%rd2918, %rd2874, 2251799813685247;
	add.cc.s64 	%rd2919, %rd2884, %rd2882;
	addc.cc.s64 	%rd2920, %rd2885, %rd2883;
	add.cc.s64 	%rd2921, %rd2919, %rd2880;
	addc.cc.s64 	%rd2922, %rd2920, %rd2881;
	add.cc.s64 	%rd2923, %rd2921, %rd2878;
	addc.cc.s64 	%rd2924, %rd2922, %rd2879;
	add.cc.s64 	%rd2925, %rd2923, %rd2876;
	addc.cc.s64 	%rd2926, %rd2924, %rd2877;
	add.cc.s64 	%rd2927, %rd2925, %rd2916;
	addc.cc.s64 	%rd2928, %rd2926, %rd2917;
	mov.b64 	{%r641, %r642}, %rd2928;
	mov.b64 	{%r643, %r644}, %rd2927;
	shf.l.wrap.b32 	%r645, %r644, %r641, 13;
	shf.l.wrap.b32 	%r646, %r641, %r642, 13;
	mov.b64 	%rd2929, {%r645, %r646};
	shr.u64 	%rd2930, %rd2928, 51;
	and.b64  	%rd2931, %rd2927, 2251799813685247;
	add.cc.s64 	%rd2932, %rd2892, %rd2894;
	addc.cc.s64 	%rd2933, %rd2893, %rd2895;
	add.cc.s64 	%rd2934, %rd2932, %rd2886;
	addc.cc.s64 	%rd2935, %rd2933, %rd2887;
	add.cc.s64 	%rd2936, %rd2934, %rd2890;
	addc.cc.s64 	%rd2937, %rd2935, %rd2891;
	add.cc.s64 	%rd2938, %rd2936, %rd2888;
	addc.cc.s64 	%rd2939, %rd2937, %rd2889;
	add.cc.s64 	%rd2940, %rd2938, %rd2929;
	addc.cc.s64 	%rd2941, %rd2939, %rd2930;
	mov.b64 	{%r647, %r648}, %rd2941;
	mov.b64 	{%r649, %r650}, %rd2940;
	shf.l.wrap.b32 	%r651, %r650, %r647, 13;
	shf.l.wrap.b32 	%r652, %r647, %r648, 13;
	mov.b64 	%rd2942, {%r651, %r652};
	shr.u64 	%rd2943, %rd2941, 51;
	and.b64  	%rd9433, %rd2940, 2251799813685247;
	add.cc.s64 	%rd2944, %rd2896, %rd2904;
	addc.cc.s64 	%rd2945, %rd2897, %rd2905;
	add.cc.s64 	%rd2946, %rd2944, %rd2902;
	addc.cc.s64 	%rd2947, %rd2945, %rd2903;
	add.cc.s64 	%rd2948, %rd2946, %rd2898;
	addc.cc.s64 	%rd2949, %rd2947, %rd2899;
	add.cc.s64 	%rd2950, %rd2948, %rd2900;
	addc.cc.s64 	%rd2951, %rd2949, %rd2901;
	add.cc.s64 	%rd2952, %rd2950, %rd2942;
	addc.cc.s64 	%rd2953, %rd2951, %rd2943;
	mov.b64 	{%r653, %r654}, %rd2953;
	mov.b64 	{%r655, %r656}, %rd2952;
	shf.l.wrap.b32 	%r657, %r656, %r653, 13;
	shf.l.wrap.b32 	%r658, %r653, %r654, 13;
	mov.b64 	%rd2954, {%r657, %r658};
	shr.u64 	%rd2955, %rd2953, 51;
	and.b64  	%rd9434, %rd2952, 2251799813685247;
	add.cc.s64 	%rd2956, %rd2906, %rd2910;
	addc.cc.s64 	%rd2957, %rd2907, %rd2911;
	add.cc.s64 	%rd2958, %rd2956, %rd2914;
	addc.cc.s64 	%rd2959, %rd2957, %rd2915;
	add.cc.s64 	%rd2960, %rd2958, %rd2908;
	addc.cc.s64 	%rd2961, %rd2959, %rd2909;
	add.cc.s64 	%rd2962, %rd2960, %rd2912;
	addc.cc.s64 	%rd2963, %rd2961, %rd2913;
	add.cc.s64 	%rd2964, %rd2962, %rd2954;
	addc.cc.s64 	%rd2965, %rd2963, %rd2955;
	mov.b64 	{%r659, %r660}, %rd2965;
	mov.b64 	{%r661, %r662}, %rd2964;
	shf.l.wrap.b32 	%r663, %r662, %r659, 13;
	shf.l.wrap.b32 	%r664, %r659, %r660, 13;
	mov.b64 	%rd2966, {%r663, %r664};
	and.b64  	%rd9435, %rd2964, 2251799813685247;
	mad.lo.s64 	%rd2967, %rd2966, 19, %rd2918;
	shr.u64 	%rd2968, %rd2967, 51;
	and.b64  	%rd9431, %rd2967, 2251799813685247;
	add.s64 	%rd9432, %rd2968, %rd2931;
$L__BB2_14:
	add.s64 	%rd2969, %rd9421, %rd9426;
	add.s64 	%rd2970, %rd9422, %rd9427;
	add.s64 	%rd2971, %rd9423, %rd9428;
	add.s64 	%rd2972, %rd9424, %rd9429;
	add.s64 	%rd2973, %rd9425, %rd9430;
	sub.s64 	%rd2974, %rd9426, %rd9421;
	add.s64 	%rd2975, %rd2974, 4503599627370458;
	sub.s64 	%rd2976, %rd9427, %rd9422;
	add.s64 	%rd2977, %rd2976, 4503599627370494;
	sub.s64 	%rd2978, %rd9428, %rd9423;
	add.s64 	%rd2979, %rd2978, 4503599627370494;
	sub.s64 	%rd2980, %rd9429, %rd9424;
	add.s64 	%rd2981, %rd2980, 4503599627370494;
	sub.s64 	%rd2982, %rd9430, %rd9425;
	add.s64 	%rd2983, %rd2982, 4503599627370494;
	mul.lo.s64 	%rd2984, %rd2977, 19;
	mul.lo.s64 	%rd2985, %rd2979, 19;
	mul.lo.s64 	%rd2986, %rd2981, 19;
	mul.lo.s64 	%rd2987, %rd2983, 19;
	mul.lo.s64 	%rd2988, %rd2975, %rd2969;
	mul.hi.u64 	%rd2989, %rd2975, %rd2969;
	mul.lo.s64 	%rd2990, %rd2987, %rd2970;
	mul.hi.u64 	%rd2991, %rd2987, %rd2970;
	mul.lo.s64 	%rd2992, %rd2986, %rd2971;
	mul.hi.u64 	%rd2993, %rd2986, %rd2971;
	mul.lo.s64 	%rd2994, %rd2985, %rd2972;
	mul.hi.u64 	%rd2995, %rd2985, %rd2972;
	mul.lo.s64 	%rd2996, %rd2984, %rd2973;
	mul.hi.u64 	%rd2997, %rd2984, %rd2973;
	add.cc.s64 	%rd2998, %rd2996, %rd2988;
	addc.cc.s64 	%rd2999, %rd2997, %rd2989;
	add.cc.s64 	%rd3000, %rd2998, %rd2994;
	addc.cc.s64 	%rd3001, %rd2999, %rd2995;
	add.cc.s64 	%rd3002, %rd3000, %rd2992;
	addc.cc.s64 	%rd3003, %rd3001, %rd2993;
	add.cc.s64 	%rd3004, %rd3002, %rd2990;
	addc.cc.s64 	%rd3005, %rd3003, %rd2991;
	mul.lo.s64 	%rd3006, %rd2977, %rd2969;
	mul.hi.u64 	%rd3007, %rd2977, %rd2969;
	mul.lo.s64 	%rd3008, %rd2975, %rd2970;
	mul.hi.u64 	%rd3009, %rd2975, %rd2970;
	add.cc.s64 	%rd3010, %rd3006, %rd3008;
	addc.cc.s64 	%rd3011, %rd3007, %rd3009;
	mul.lo.s64 	%rd3012, %rd2987, %rd2971;
	mul.hi.u64 	%rd3013, %rd2987, %rd2971;
	mul.lo.s64 	%rd3014, %rd2986, %rd2972;
	mul.hi.u64 	%rd3015, %rd2986, %rd2972;
	mul.lo.s64 	%rd3016, %rd2985, %rd2973;
	mul.hi.u64 	%rd3017, %rd2985, %rd2973;
	mul.lo.s64 	%rd3018, %rd2979, %rd2969;
	mul.hi.u64 	%rd3019, %rd2979, %rd2969;
	mul.lo.s64 	%rd3020, %rd2977, %rd2970;
	mul.hi.u64 	%rd3021, %rd2977, %rd2970;
	mul.lo.s64 	%rd3022, %rd2975, %rd2971;
	mul.hi.u64 	%rd3023, %rd2975, %rd2971;
	mul.lo.s64 	%rd3024, %rd2987, %rd2972;
	mul.hi.u64 	%rd3025, %rd2987, %rd2972;
	mul.lo.s64 	%rd3026, %rd2986, %rd2973;
	mul.hi.u64 	%rd3027, %rd2986, %rd2973;
	mul.lo.s64 	%rd3028, %rd2981, %rd2969;
	mul.hi.u64 	%rd3029, %rd2981, %rd2969;
	mul.lo.s64 	%rd3030, %rd2979, %rd2970;
	mul.hi.u64 	%rd3031, %rd2979, %rd2970;
	mul.lo.s64 	%rd3032, %rd2977, %rd2971;
	mul.hi.u64 	%rd3033, %rd2977, %rd2971;
	mul.lo.s64 	%rd3034, %rd2975, %rd2972;
	mul.hi.u64 	%rd3035, %rd2975, %rd2972;
	mul.lo.s64 	%rd3036, %rd2987, %rd2973;
	mul.hi.u64 	%rd3037, %rd2987, %rd2973;
	mul.lo.s64 	%rd3038, %rd2983, %rd2969;
	mul.hi.u64 	%rd3039, %rd2983, %rd2969;
	mul.lo.s64 	%rd3040, %rd2981, %rd2970;
	mul.hi.u64 	%rd3041, %rd2981, %rd2970;
	mul.lo.s64 	%rd3042, %rd2979, %rd2971;
	mul.hi.u64 	%rd3043, %rd2979, %rd2971;
	mul.lo.s64 	%rd3044, %rd2977, %rd2972;
	mul.hi.u64 	%rd3045, %rd2977, %rd2972;
	mul.lo.s64 	%rd3046, %rd2975, %rd2973;
	mul.hi.u64 	%rd3047, %rd2975, %rd2973;
	mov.b64 	{%r666, %r667}, %rd3005;
	mov.b64 	{%r668, %r669}, %rd3004;
	shf.l.wrap.b32 	%r670, %r669, %r666, 13;
	shf.l.wrap.b32 	%r671, %r666, %r667, 13;
	mov.b64 	%rd3048, {%r670, %r671};
	and.b64  	%rd3049, %rd3004, 2251799813685247;
	add.cc.s64 	%rd3050, %rd3010, %rd3016;
	addc.cc.s64 	%rd3051, %rd3011, %rd3017;
	add.cc.s64 	%rd3052, %rd3050, %rd3014;
	addc.cc.s64 	%rd3053, %rd3051, %rd3015;
	add.cc.s64 	%rd3054, %rd3052, %rd3012;
	addc.cc.s64 	%rd3055, %rd3053, %rd3013;
	add.cc.s64 	%rd3056, %rd3054, %rd3048;
	addc.cc.s64 	%rd3057, %rd3055, 0;
	mov.b64 	{%r672, %r673}, %rd3057;
	mov.b64 	{%r674, %r675}, %rd3056;
	shf.l.wrap.b32 	%r676, %r675, %r672, 13;
	shf.l.wrap.b32 	%r677, %r672, %r673, 13;
	mov.b64 	%rd3058, {%r676, %r677};
	and.b64  	%rd3059, %rd3056, 2251799813685247;
	add.cc.s64 	%rd3060, %rd3020, %rd3022;
	addc.cc.s64 	%rd3061, %rd3021, %rd3023;
	add.cc.s64 	%rd3062, %rd3060, %rd3018;
	addc.cc.s64 	%rd3063, %rd3061, %rd3019;
	add.cc.s64 	%rd3064, %rd3062, %rd3026;
	addc.cc.s64 	%rd3065, %rd3063, %rd3027;
	add.cc.s64 	%rd3066, %rd3064, %rd3024;
	addc.cc.s64 	%rd3067, %rd3065, %rd3025;
	add.cc.s64 	%rd158, %rd3066, %rd3058;
	addc.cc.s64 	%rd3068, %rd3067, 0;
	mov.b64 	{%r678, %r679}, %rd3068;
	mov.b64 	{%r680, %r681}, %rd158;
	shf.l.wrap.b32 	%r682, %r681, %r678, 13;
	shf.l.wrap.b32 	%r683, %r678, %r679, 13;
	mov.b64 	%rd3069, {%r682, %r683};
	add.cc.s64 	%rd3070, %rd3032, %rd3034;
	addc.cc.s64 	%rd3071, %rd3033, %rd3035;
	add.cc.s64 	%rd3072, %rd3070, %rd3030;
	addc.cc.s64 	%rd3073, %rd3071, %rd3031;
	add.cc.s64 	%rd3074, %rd3072, %rd3028;
	addc.cc.s64 	%rd3075, %rd3073, %rd3029;
	add.cc.s64 	%rd3076, %rd3074, %rd3036;
	addc.cc.s64 	%rd3077, %rd3075, %rd3037;
	add.cc.s64 	%rd159, %rd3076, %rd3069;
	addc.cc.s64 	%rd3078, %rd3077, 0;
	mov.b64 	{%r684, %r685}, %rd3078;
	mov.b64 	{%r686, %r687}, %rd159;
	shf.l.wrap.b32 	%r688, %r687, %r684, 13;
	shf.l.wrap.b32 	%r689, %r684, %r685, 13;
	mov.b64 	%rd3079, {%r688, %r689};
	add.cc.s64 	%rd3080, %rd3044, %rd3046;
	addc.cc.s64 	%rd3081, %rd3045, %rd3047;
	add.cc.s64 	%rd3082, %rd3080, %rd3042;
	addc.cc.s64 	%rd3083, %rd3081, %rd3043;
	add.cc.s64 	%rd3084, %rd3082, %rd3040;
	addc.cc.s64 	%rd3085, %rd3083, %rd3041;
	add.cc.s64 	%rd3086, %rd3084, %rd3038;
	addc.cc.s64 	%rd3087, %rd3085, %rd3039;
	add.cc.s64 	%rd160, %rd3086, %rd3079;
	addc.cc.s64 	%rd3088, %rd3087, 0;
	mov.b64 	{%r690, %r691}, %rd3088;
	mov.b64 	{%r692, %r693}, %rd160;
	shf.l.wrap.b32 	%r694, %r693, %r690, 13;
	shf.l.wrap.b32 	%r695, %r690, %r691, 13;
	mov.b64 	%rd3089, {%r694, %r695};
	mad.lo.s64 	%rd3090, %rd3089, 19, %rd3049;
	shr.u64 	%rd3091, %rd3090, 51;
	and.b64  	%rd161, %rd3090, 2251799813685247;
	add.s64 	%rd162, %rd3091, %rd3059;
	mul.lo.s64 	%rd3092, %rd9422, 19;
	mul.lo.s64 	%rd3093, %rd9423, 19;
	mul.lo.s64 	%rd3094, %rd9424, 19;
	mul.lo.s64 	%rd3095, %rd9425, 19;
	mul.lo.s64 	%rd3096, %rd9421, %rd9416;
	mul.hi.u64 	%rd3097, %rd9421, %rd9416;
	mul.lo.s64 	%rd3098, %rd3095, %rd9417;
	mul.hi.u64 	%rd3099, %rd3095, %rd9417;
	mul.lo.s64 	%rd3100, %rd3094, %rd9418;
	mul.hi.u64 	%rd3101, %rd3094, %rd9418;
	mul.lo.s64 	%rd3102, %rd3093, %rd9419;
	mul.hi.u64 	%rd3103, %rd3093, %rd9419;
	mul.lo.s64 	%rd3104, %rd3092, %rd9420;
	mul.hi.u64 	%rd3105, %rd3092, %rd9420;
	add.cc.s64 	%rd3106, %rd3104, %rd3096;
	addc.cc.s64 	%rd3107, %rd3105, %rd3097;
	add.cc.s64 	%rd3108, %rd3106, %rd3102;
	addc.cc.s64 	%rd3109, %rd3107, %rd3103;
	add.cc.s64 	%rd3110, %rd3108, %rd3100;
	addc.cc.s64 	%rd3111, %rd3109, %rd3101;
	add.cc.s64 	%rd3112, %rd3110, %rd3098;
	addc.cc.s64 	%rd3113, %rd3111, %rd3099;
	mul.lo.s64 	%rd3114, %rd9422, %rd9416;
	mul.hi.u64 	%rd3115, %rd9422, %rd9416;
	mul.lo.s64 	%rd3116, %rd9421, %rd9417;
	mul.hi.u64 	%rd3117, %rd9421, %rd9417;
	add.cc.s64 	%rd3118, %rd3114, %rd3116;
	addc.cc.s64 	%rd3119, %rd3115, %rd3117;
	mul.lo.s64 	%rd3120, %rd3095, %rd9418;
	mul.hi.u64 	%rd3121, %rd3095, %rd9418;
	mul.lo.s64 	%rd3122, %rd3094, %rd9419;
	mul.hi.u64 	%rd3123, %rd3094, %rd9419;
	mul.lo.s64 	%rd3124, %rd3093, %rd9420;
	mul.hi.u64 	%rd3125, %rd3093, %rd9420;
	mul.lo.s64 	%rd3126, %rd9423, %rd9416;
	mul.hi.u64 	%rd3127, %rd9423, %rd9416;
	mul.lo.s64 	%rd3128, %rd9422, %rd9417;
	mul.hi.u64 	%rd3129, %rd9422, %rd9417;
	mul.lo.s64 	%rd3130, %rd9421, %rd9418;
	mul.hi.u64 	%rd3131, %rd9421, %rd9418;
	mul.lo.s64 	%rd3132, %rd3095, %rd9419;
	mul.hi.u64 	%rd3133, %rd3095, %rd9419;
	mul.lo.s64 	%rd3134, %rd3094, %rd9420;
	mul.hi.u64 	%rd3135, %rd3094, %rd9420;
	mul.lo.s64 	%rd3136, %rd9424, %rd9416;
	mul.hi.u64 	%rd3137, %rd9424, %rd9416;
	mul.lo.s64 	%rd3138, %rd9423, %rd9417;
	mul.hi.u64 	%rd3139, %rd9423, %rd9417;
	mul.lo.s64 	%rd3140, %rd9422, %rd9418;
	mul.hi.u64 	%rd3141, %rd9422, %rd9418;
	mul.lo.s64 	%rd3142, %rd9421, %rd9419;
	mul.hi.u64 	%rd3143, %rd9421, %rd9419;
	mul.lo.s64 	%rd3144, %rd3095, %rd9420;
	mul.hi.u64 	%rd3145, %rd3095, %rd9420;
	mul.lo.s64 	%rd3146, %rd9425, %rd9416;
	mul.hi.u64 	%rd3147, %rd9425, %rd9416;
	mul.lo.s64 	%rd3148, %rd9424, %rd9417;
	mul.hi.u64 	%rd3149, %rd9424, %rd9417;
	mul.lo.s64 	%rd3150, %rd9423, %rd9418;
	mul.hi.u64 	%rd3151, %rd9423, %rd9418;
	mul.lo.s64 	%rd3152, %rd9422, %rd9419;
	mul.hi.u64 	%rd3153, %rd9422, %rd9419;
	mul.lo.s64 	%rd3154, %rd9421, %rd9420;
	mul.hi.u64 	%rd3155, %rd9421, %rd9420;
	mov.b64 	{%r696, %r697}, %rd3113;
	mov.b64 	{%r698, %r699}, %rd3112;
	shf.l.wrap.b32 	%r700, %r699, %r696, 13;
	shf.l.wrap.b32 	%r701, %r696, %r697, 13;
	mov.b64 	%rd3156, {%r700, %r701};
	and.b64  	%rd3157, %rd3112, 2251799813685247;
	add.cc.s64 	%rd3158, %rd3118, %rd3124;
	addc.cc.s64 	%rd3159, %rd3119, %rd3125;
	add.cc.s64 	%rd3160, %rd3158, %rd3122;
	addc.cc.s64 	%rd3161, %rd3159, %rd3123;
	add.cc.s64 	%rd3162, %rd3160, %rd3120;
	addc.cc.s64 	%rd3163, %rd3161, %rd3121;
	add.cc.s64 	%rd3164, %rd3162, %rd3156;
	addc.cc.s64 	%rd3165, %rd3163, 0;
	mov.b64 	{%r702, %r703}, %rd3165;
	mov.b64 	{%r704, %r705}, %rd3164;
	shf.l.wrap.b32 	%r706, %r705, %r702, 13;
	shf.l.wrap.b32 	%r707, %r702, %r703, 13;
	mov.b64 	%rd3166, {%r706, %r707};
	and.b64  	%rd3167, %rd3164, 2251799813685247;
	add.cc.s64 	%rd3168, %rd3128, %rd3130;
	addc.cc.s64 	%rd3169, %rd3129, %rd3131;
	add.cc.s64 	%rd3170, %rd3168, %rd3126;
	addc.cc.s64 	%rd3171, %rd3169, %rd3127;
	add.cc.s64 	%rd3172, %rd3170, %rd3134;
	addc.cc.s64 	%rd3173, %rd3171, %rd3135;
	add.cc.s64 	%rd3174, %rd3172, %rd3132;
	addc.cc.s64 	%rd3175, %rd3173, %rd3133;
	add.cc.s64 	%rd3176, %rd3174, %rd3166;
	addc.cc.s64 	%rd3177, %rd3175, 0;
	mov.b64 	{%r708, %r709}, %rd3177;
	mov.b64 	{%r710, %r711}, %rd3176;
	shf.l.wrap.b32 	%r712, %r711, %r708, 13;
	shf.l.wrap.b32 	%r713, %r708, %r709, 13;
	mov.b64 	%rd3178, {%r712, %r713};
	and.b64  	%rd171, %rd3176, 2251799813685247;
	add.cc.s64 	%rd3179, %rd3140, %rd3142;
	addc.cc.s64 	%rd3180, %rd3141, %rd3143;
	add.cc.s64 	%rd3181, %rd3179, %rd3138;
	addc.cc.s64 	%rd3182, %rd3180, %rd3139;
	add.cc.s64 	%rd3183, %rd3181, %rd3136;
	addc.cc.s64 	%rd3184, %rd3182, %rd3137;
	add.cc.s64 	%rd3185, %rd3183, %rd3144;
	addc.cc.s64 	%rd3186, %rd3184, %rd3145;
	add.cc.s64 	%rd3187, %rd3185, %rd3178;
	addc.cc.s64 	%rd3188, %rd3186, 0;
	mov.b64 	{%r714, %r715}, %rd3188;
	mov.b64 	{%r716, %r717}, %rd3187;
	shf.l.wrap.b32 	%r718, %r717, %r714, 13;
	shf.l.wrap.b32 	%r719, %r714, %r715, 13;
	mov.b64 	%rd3189, {%r718, %r719};
	and.b64  	%rd168, %rd3187, 2251799813685247;
	add.cc.s64 	%rd3190, %rd3152, %rd3154;
	addc.cc.s64 	%rd3191, %rd3153, %rd3155;
	add.cc.s64 	%rd3192, %rd3190, %rd3150;
	addc.cc.s64 	%rd3193, %rd3191, %rd3151;
	add.cc.s64 	%rd3194, %rd3192, %rd3148;
	addc.cc.s64 	%rd3195, %rd3193, %rd3149;
	add.cc.s64 	%rd3196, %rd3194, %rd3146;
	addc.cc.s64 	%rd3197, %rd3195, %rd3147;
	add.cc.s64 	%rd3198, %rd3196, %rd3189;
	addc.cc.s64 	%rd3199, %rd3197, 0;
	mov.b64 	{%r720, %r721}, %rd3199;
	mov.b64 	{%r722, %r723}, %rd3198;
	shf.l.wrap.b32 	%r724, %r723, %r720, 13;
	shf.l.wrap.b32 	%r725, %r720, %r721, 13;
	mov.b64 	%rd3200, {%r724, %r725};
	and.b64  	%rd166, %rd3198, 2251799813685247;
	mad.lo.s64 	%rd3201, %rd3200, 19, %rd3157;
	shr.u64 	%rd3202, %rd3201, 51;
	and.b64  	%rd164, %rd3201, 2251799813685247;
	add.s64 	%rd165, %rd3202, %rd3167;
	shl.b64 	%rd3203, %rd3201, 1;
	and.b64  	%rd3204, %rd3203, 4503599627370494;
	shl.b64 	%rd3205, %rd165, 1;
	mul.lo.s64 	%rd3206, %rd164, %rd164;
	mul.hi.u64 	%rd3207, %rd164, %rd164;
	mul.lo.s64 	%rd3208, %rd165, 38;
	mul.lo.s64 	%rd3209, %rd166, %rd3208;
	mul.hi.u64 	%rd3210, %rd166, %rd3208;
	mul.lo.s64 	%rd3211, %rd171, 38;
	mul.lo.s64 	%rd3212, %rd168, %rd3211;
	mul.hi.u64 	%rd3213, %rd168, %rd3211;
	add.cc.s64 	%rd3214, %rd3206, %rd3212;
	addc.cc.s64 	%rd3215, %rd3207, %rd3213;
	add.cc.s64 	%rd3216, %rd3214, %rd3209;
	addc.cc.s64 	%rd3217, %rd3215, %rd3210;
	mul.lo.s64 	%rd3218, %rd3204, %rd165;
	mul.hi.u64 	%rd3219, %rd3204, %rd165;
	mul.lo.s64 	%rd3220, %rd166, %rd3211;
	mul.hi.u64 	%rd3221, %rd166, %rd3211;
	mul.lo.s64 	%rd170, %rd168, 19;
	mul.lo.s64 	%rd3222, %rd168, %rd170;
	mul.hi.u64 	%rd3223, %rd168, %rd170;
	mul.lo.s64 	%rd3224, %rd171, %rd3204;
	mul.hi.u64 	%rd3225, %rd171, %rd3204;
	mul.lo.s64 	%rd3226, %rd165, %rd165;
	mul.hi.u64 	%rd3227, %rd165, %rd165;
	mul.lo.s64 	%rd3228, %rd168, 38;
	mul.lo.s64 	%rd3229, %rd166, %rd3228;
	mul.hi.u64 	%rd3230, %rd166, %rd3228;
	mul.lo.s64 	%rd3231, %rd168, %rd3204;
	mul.hi.u64 	%rd3232, %rd168, %rd3204;
	mul.lo.s64 	%rd3233, %rd171, %rd3205;
	mul.hi.u64 	%rd3234, %rd171, %rd3205;
	mul.lo.s64 	%rd173, %rd166, 19;
	mul.lo.s64 	%rd3235, %rd166, %rd173;
	mul.hi.u64 	%rd3236, %rd166, %rd173;
	mul.lo.s64 	%rd3237, %rd166, %rd3204;
	mul.hi.u64 	%rd3238, %rd166, %rd3204;
	mul.lo.s64 	%rd3239, %rd168, %rd3205;
	mul.hi.u64 	%rd3240, %rd168, %rd3205;
	mul.lo.s64 	%rd3241, %rd171, %rd171;
	mul.hi.u64 	%rd3242, %rd171, %rd171;
	mov.b64 	{%r726, %r727}, %rd3217;
	mov.b64 	{%r728, %r729}, %rd3216;
	shf.l.wrap.b32 	%r730, %r729, %r726, 13;
	shf.l.wrap.b32 	%r731, %r726, %r727, 13;
	mov.b64 	%rd3243, {%r730, %r731};
	and.b64  	%rd3244, %rd3216, 2251799813685247;
	add.cc.s64 	%rd3245, %rd3222, %rd3220;
	addc.cc.s64 	%rd3246, %rd3223, %rd3221;
	add.cc.s64 	%rd3247, %rd3245, %rd3218;
	addc.cc.s64 	%rd3248, %rd3246, %rd3219;
	add.cc.s64 	%rd3249, %rd3247, %rd3243;
	addc.cc.s64 	%rd3250, %rd3248, 0;
	mov.b64 	{%r732, %r733}, %rd3250;
	mov.b64 	{%r734, %r735}, %rd3249;
	shf.l.wrap.b32 	%r736, %r735, %r732, 13;
	shf.l.wrap.b32 	%r737, %r732, %r733, 13;
	mov.b64 	%rd3251, {%r736, %r737};
	shr.u64 	%rd3252, %rd3250, 51;
	and.b64  	%rd3253, %rd3249, 2251799813685247;
	add.cc.s64 	%rd3254, %rd3226, %rd3229;
	addc.cc.s64 	%rd3255, %rd3227, %rd3230;
	add.cc.s64 	%rd3256, %rd3254, %rd3224;
	addc.cc.s64 	%rd3257, %rd3255, %rd3225;
	add.cc.s64 	%rd3258, %rd3256, %rd3251;
	addc.cc.s64 	%rd3259, %rd3257, %rd3252;
	mov.b64 	{%r738, %r739}, %rd3259;
	mov.b64 	{%r740, %r741}, %rd3258;
	shf.l.wrap.b32 	%r742, %r741, %r738, 13;
	shf.l.wrap.b32 	%r743, %r738, %r739, 13;
	mov.b64 	%rd3260, {%r742, %r743};
	shr.u64 	%rd3261, %rd3259, 51;
	and.b64  	%rd3262, %rd3258, 2251799813685247;
	add.cc.s64 	%rd3263, %rd3231, %rd3235;
	addc.cc.s64 	%rd3264, %rd3232, %rd3236;
	add.cc.s64 	%rd3265, %rd3263, %rd3233;
	addc.cc.s64 	%rd3266, %rd3264, %rd3234;
	add.cc.s64 	%rd3267, %rd3265, %rd3260;
	addc.cc.s64 	%rd3268, %rd3266, %rd3261;
	mov.b64 	{%r744, %r745}, %rd3268;
	mov.b64 	{%r746, %r747}, %rd3267;
	shf.l.wrap.b32 	%r748, %r747, %r744, 13;
	shf.l.wrap.b32 	%r749, %r744, %r745, 13;
	mov.b64 	%rd3269, {%r748, %r749};
	shr.u64 	%rd3270, %rd3268, 51;
	and.b64  	%rd3271, %rd3267, 2251799813685247;
	add.cc.s64 	%rd3272, %rd3237, %rd3241;
	addc.cc.s64 	%rd3273, %rd3238, %rd3242;
	add.cc.s64 	%rd3274, %rd3272, %rd3239;
	addc.cc.s64 	%rd3275, %rd3273, %rd3240;
	add.cc.s64 	%rd3276, %rd3274, %rd3269;
	addc.cc.s64 	%rd3277, %rd3275, %rd3270;
	mov.b64 	{%r750, %r751}, %rd3277;
	mov.b64 	{%r752, %r753}, %rd3276;
	shf.l.wrap.b32 	%r754, %r753, %r750, 13;
	shf.l.wrap.b32 	%r755, %r750, %r751, 13;
	mov.b64 	%rd3278, {%r754, %r755};
	and.b64  	%rd3279, %rd3276, 2251799813685247;
	mad.lo.s64 	%rd3280, %rd3278, 19, %rd3244;
	shr.u64 	%rd3281, %rd3280, 51;
	and.b64  	%rd3282, %rd3280, 2251799813685247;
	add.s64 	%rd3283, %rd3281, %rd3253;
	mul.lo.s64 	%rd3284, %rd3283, 19;
	mul.lo.s64 	%rd3285, %rd3262, 19;
	mul.lo.s64 	%rd3286, %rd3271, 19;
	mul.lo.s64 	%rd3287, %rd3279, 19;
	mul.lo.s64 	%rd3288, %rd3282, %rd161;
	mul.hi.u64 	%rd3289, %rd3282, %rd161;
	mul.lo.s64 	%rd3290, %rd3287, %rd162;
	mul.hi.u64 	%rd3291, %rd3287, %rd162;
	and.b64  	%rd174, %rd158, 2251799813685247;
	mul.lo.s64 	%rd3292, %rd174, %rd3286;
	mul.hi.u64 	%rd3293, %rd174, %rd3286;
	and.b64  	%rd176, %rd159, 2251799813685247;
	mul.lo.s64 	%rd3294, %rd176, %rd3285;
	mul.hi.u64 	%rd3295, %rd176, %rd3285;
	and.b64  	%rd178, %rd160, 2251799813685247;
	mul.lo.s64 	%rd3296, %rd178, %rd3284;
	mul.hi.u64 	%rd3297, %rd178, %rd3284;
	add.cc.s64 	%rd3298, %rd3292, %rd3294;
	addc.cc.s64 	%rd3299, %rd3293, %rd3295;
	add.cc.s64 	%rd3300, %rd3298, %rd3290;
	addc.cc.s64 	%rd3301, %rd3299, %rd3291;
	add.cc.s64 	%rd3302, %rd3300, %rd3288;
	addc.cc.s64 	%rd3303, %rd3301, %rd3289;
	add.cc.s64 	%rd3304, %rd3302, %rd3296;
	addc.cc.s64 	%rd3305, %rd3303, %rd3297;
	mul.lo.s64 	%rd3306, %rd3283, %rd161;
	mul.hi.u64 	%rd3307, %rd3283, %rd161;
	mul.lo.s64 	%rd3308, %rd3282, %rd162;
	mul.hi.u64 	%rd3309, %rd3282, %rd162;
	mul.lo.s64 	%rd3310, %rd174, %rd3287;
	mul.hi.u64 	%rd3311, %rd174, %rd3287;
	mul.lo.s64 	%rd3312, %rd176, %rd3286;
	mul.hi.u64 	%rd3313, %rd176, %rd3286;
	mul.lo.s64 	%rd3314, %rd178, %rd3285;
	mul.hi.u64 	%rd3315, %rd178, %rd3285;
	mul.lo.s64 	%rd3316, %rd3262, %rd161;
	mul.hi.u64 	%rd3317, %rd3262, %rd161;
	mul.lo.s64 	%rd3318, %rd3283, %rd162;
	mul.hi.u64 	%rd3319, %rd3283, %rd162;
	mul.lo.s64 	%rd3320, %rd174, %rd3282;
	mul.hi.u64 	%rd3321, %rd174, %rd3282;
	mul.lo.s64 	%rd3322, %rd176, %rd3287;
	mul.hi.u64 	%rd3323, %rd176, %rd3287;
	mul.lo.s64 	%rd3324, %rd178, %rd3286;
	mul.hi.u64 	%rd3325, %rd178, %rd3286;
	mul.lo.s64 	%rd3326, %rd3271, %rd161;
	mul.hi.u64 	%rd3327, %rd3271, %rd161;
	mul.lo.s64 	%rd3328, %rd3262, %rd162;
	mul.hi.u64 	%rd3329, %rd3262, %rd162;
	add.cc.s64 	%rd3330, %rd3326, %rd3328;
	addc.cc.s64 	%rd3331, %rd3327, %rd3329;
	mul.lo.s64 	%rd3332, %rd174, %rd3283;
	mul.hi.u64 	%rd3333, %rd174, %rd3283;
	mul.lo.s64 	%rd3334, %rd176, %rd3282;
	mul.hi.u64 	%rd3335, %rd176, %rd3282;
	mul.lo.s64 	%rd3336, %rd178, %rd3287;
	mul.hi.u64 	%rd3337, %rd178, %rd3287;
	mul.lo.s64 	%rd3338, %rd3279, %rd161;
	mul.hi.u64 	%rd3339, %rd3279, %rd161;
	mul.lo.s64 	%rd3340, %rd3271, %rd162;
	mul.hi.u64 	%rd3341, %rd3271, %rd162;
	mul.lo.s64 	%rd3342, %rd3262, %rd174;
	mul.hi.u64 	%rd3343, %rd3262, %rd174;
	mul.lo.s64 	%rd3344, %rd176, %rd3283;
	mul.hi.u64 	%rd3345, %rd176, %rd3283;
	mul.lo.s64 	%rd3346, %rd178, %rd3282;
	mul.hi.u64 	%rd3347, %rd178, %rd3282;
	mov.b64 	{%r756, %r757}, %rd3305;
	mov.b64 	{%r758, %r759}, %rd3304;
	shf.l.wrap.b32 	%r760, %r759, %r756, 13;
	shf.l.wrap.b32 	%r761, %r756, %r757, 13;
	mov.b64 	%rd3348, {%r760, %r761};
	shr.u64 	%rd3349, %rd3305, 51;
	and.b64  	%rd3350, %rd3304, 2251799813685247;
	add.cc.s64 	%rd3351, %rd3312, %rd3314;
	addc.cc.s64 	%rd3352, %rd3313, %rd3315;
	add.cc.s64 	%rd3353, %rd3351, %rd3310;
	addc.cc.s64 	%rd3354, %rd3352, %rd3311;
	add.cc.s64 	%rd3355, %rd3353, %rd3308;
	addc.cc.s64 	%rd3356, %rd3354, %rd3309;
	add.cc.s64 	%rd3357, %rd3355, %rd3306;
	addc.cc.s64 	%rd3358, %rd3356, %rd3307;
	add.cc.s64 	%rd3359, %rd3357, %rd3348;
	addc.cc.s64 	%rd3360, %rd3358, %rd3349;
	mov.b64 	{%r762, %r763}, %rd3360;
	mov.b64 	{%r764, %r765}, %rd3359;
	shf.l.wrap.b32 	%r766, %r765, %r762, 13;
	shf.l.wrap.b32 	%r767, %r762, %r763, 13;
	mov.b64 	%rd3361, {%r766, %r767};
	shr.u64 	%rd3362, %rd3360, 51;
	and.b64  	%rd3363, %rd3359, 2251799813685247;
	add.cc.s64 	%rd3364, %rd3324, %rd3316;
	addc.cc.s64 	%rd3365, %rd3325, %rd3317;
	add.cc.s64 	%rd3366, %rd3364, %rd3322;
	addc.cc.s64 	%rd3367, %rd3365, %rd3323;
	add.cc.s64 	%rd3368, %rd3366, %rd3320;
	addc.cc.s64 	%rd3369, %rd3367, %rd3321;
	add.cc.s64 	%rd3370, %rd3368, %rd3318;
	addc.cc.s64 	%rd3371, %rd3369, %rd3319;
	add.cc.s64 	%rd3372, %rd3370, %rd3361;
	addc.cc.s64 	%rd3373, %rd3371, %rd3362;
	mov.b64 	{%r768, %r769}, %rd3373;
	mov.b64 	{%r770, %r771}, %rd3372;
	shf.l.wrap.b32 	%r772, %r771, %r768, 13;
	shf.l.wrap.b32 	%r773, %r768, %r769, 13;
	mov.b64 	%rd3374, {%r772, %r773};
	shr.u64 	%rd3375, %rd3373, 51;
	and.b64  	%rd187, %rd3372, 2251799813685247;
	add.cc.s64 	%rd3376, %rd3330, %rd3336;
	addc.cc.s64 	%rd3377, %rd3331, %rd3337;
	add.cc.s64 	%rd3378, %rd3376, %rd3334;
	addc.cc.s64 	%rd3379, %rd3377, %rd3335;
	add.cc.s64 	%rd3380, %rd3378, %rd3332;
	addc.cc.s64 	%rd3381, %rd3379, %rd3333;
	add.cc.s64 	%rd3382, %rd3380, %rd3374;
	addc.cc.s64 	%rd3383, %rd3381, %rd3375;
	mov.b64 	{%r774, %r775}, %rd3383;
	mov.b64 	{%r776, %r777}, %rd3382;
	shf.l.wrap.b32 	%r778, %r777, %r774, 13;
	shf.l.wrap.b32 	%r779, %r774, %r775, 13;
	mov.b64 	%rd3384, {%r778, %r779};
	shr.u64 	%rd3385, %rd3383, 51;
	and.b64  	%rd184, %rd3382, 2251799813685247;
	add.cc.s64 	%rd3386, %rd3340, %rd3342;
	addc.cc.s64 	%rd3387, %rd3341, %rd3343;
	add.cc.s64 	%rd3388, %rd3386, %rd3338;
	addc.cc.s64 	%rd3389, %rd3387, %rd3339;
	add.cc.s64 	%rd3390, %rd3388, %rd3346;
	addc.cc.s64 	%rd3391, %rd3389, %rd3347;
	add.cc.s64 	%rd3392, %rd3390, %rd3344;
	addc.cc.s64 	%rd3393, %rd3391, %rd3345;
	add.cc.s64 	%rd3394, %rd3392, %rd3384;
	addc.cc.s64 	%rd3395, %rd3393, %rd3385;
	mov.b64 	{%r780, %r781}, %rd3395;
	mov.b64 	{%r782, %r783}, %rd3394;
	shf.l.wrap.b32 	%r784, %r783, %r780, 13;
	shf.l.wrap.b32 	%r785, %r780, %r781, 13;
	mov.b64 	%rd3396, {%r784, %r785};
	and.b64  	%rd182, %rd3394, 2251799813685247;
	mad.lo.s64 	%rd3397, %rd3396, 19, %rd3350;
	shr.u64 	%rd3398, %rd3397, 51;
	and.b64  	%rd180, %rd3397, 2251799813685247;
	add.s64 	%rd181, %rd3398, %rd3363;
	shl.b64 	%rd3399, %rd3397, 1;
	and.b64  	%rd3400, %rd3399, 4503599627370494;
	shl.b64 	%rd3401, %rd181, 1;
	mul.lo.s64 	%rd3402, %rd180, %rd180;
	mul.hi.u64 	%rd3403, %rd180, %rd180;
	mul.lo.s64 	%rd3404, %rd181, 38;
	mul.lo.s64 	%rd3405, %rd182, %rd3404;
	mul.hi.u64 	%rd3406, %rd182, %rd3404;
	mul.lo.s64 	%rd3407, %rd187, 38;
	mul.lo.s64 	%rd3408, %rd184, %rd3407;
	mul.hi.u64 	%rd3409, %rd184, %rd3407;
	add.cc.s64 	%rd3410, %rd3402, %rd3408;
	addc.cc.s64 	%rd3411, %rd3403, %rd3409;
	add.cc.s64 	%rd3412, %rd3410, %rd3405;
	addc.cc.s64 	%rd3413, %rd3411, %rd3406;
	mul.lo.s64 	%rd3414, %rd3400, %rd181;
	mul.hi.u64 	%rd3415, %rd3400, %rd181;
	mul.lo.s64 	%rd3416, %rd182, %rd3407;
	mul.hi.u64 	%rd3417, %rd182, %rd3407;
	mul.lo.s64 	%rd186, %rd184, 19;
	mul.lo.s64 	%rd3418, %rd184, %rd186;
	mul.hi.u64 	%rd3419, %rd184, %rd186;
	mul.lo.s64 	%rd3420, %rd187, %rd3400;
	mul.hi.u64 	%rd3421, %rd187, %rd3400;
	mul.lo.s64 	%rd3422, %rd181, %rd181;
	mul.hi.u64 	%rd3423, %rd181, %rd181;
	mul.lo.s64 	%rd3424, %rd184, 38;
	mul.lo.s64 	%rd3425, %rd182, %rd3424;
	mul.hi.u64 	%rd3426, %rd182, %rd3424;
	mul.lo.s64 	%rd3427, %rd184, %rd3400;
	mul.hi.u64 	%rd3428, %rd184, %rd3400;
	mul.lo.s64 	%rd3429, %rd187, %rd3401;
	mul.hi.u64 	%rd3430, %rd187, %rd3401;
	mul.lo.s64 	%rd189, %rd182, 19;
	mul.lo.s64 	%rd3431, %rd182, %rd189;
	mul.hi.u64 	%rd3432, %rd182, %rd189;
	mul.lo.s64 	%rd3433, %rd182, %rd3400;
	mul.hi.u64 	%rd3434, %rd182, %rd3400;
	mul.lo.s64 	%rd3435, %rd184, %rd3401;
	mul.hi.u64 	%rd3436, %rd184, %rd3401;
	mul.lo.s64 	%rd3437, %rd187, %rd187;
	mul.hi.u64 	%rd3438, %rd187, %rd187;
	mov.b64 	{%r786, %r787}, %rd3413;
	mov.b64 	{%r788, %r789}, %rd3412;
	shf.l.wrap.b32 	%r790, %r789, %r786, 13;
	shf.l.wrap.b32 	%r791, %r786, %r787, 13;
	mov.b64 	%rd3439, {%r790, %r791};
	and.b64  	%rd3440, %rd3412, 2251799813685247;
	add.cc.s64 	%rd3441, %rd3418, %rd3416;
	addc.cc.s64 	%rd3442, %rd3419, %rd3417;
	add.cc.s64 	%rd3443, %rd3441, %rd3414;
	addc.cc.s64 	%rd3444, %rd3442, %rd3415;
	add.cc.s64 	%rd3445, %rd3443, %rd3439;
	addc.cc.s64 	%rd3446, %rd3444, 0;
	mov.b64 	{%r792, %r793}, %rd3446;
	mov.b64 	{%r794, %r795}, %rd3445;
	shf.l.wrap.b32 	%r796, %r795, %r792, 13;
	shf.l.wrap.b32 	%r797, %r792, %r793, 13;
	mov.b64 	%rd3447, {%r796, %r797};
	shr.u64 	%rd3448, %rd3446, 51;
	and.b64  	%rd3449, %rd3445, 2251799813685247;
	add.cc.s64 	%rd3450, %rd3422, %rd3425;
	addc.cc.s64 	%rd3451, %rd3423, %rd3426;
	add.cc.s64 	%rd3452, %rd3450, %rd3420;
	addc.cc.s64 	%rd3453, %rd3451, %rd3421;
	add.cc.s64 	%rd3454, %rd3452, %rd3447;
	addc.cc.s64 	%rd3455, %rd3453, %rd3448;
	mov.b64 	{%r798, %r799}, %rd3455;
	mov.b64 	{%r800, %r801}, %rd3454;
	shf.l.wrap.b32 	%r802, %r801, %r798, 13;
	shf.l.wrap.b32 	%r803, %r798, %r799, 13;
	mov.b64 	%rd3456, {%r802, %r803};
	shr.u64 	%rd3457, %rd3455, 51;
	add.cc.s64 	%rd3458, %rd3427, %rd3431;
	addc.cc.s64 	%rd3459, %rd3428, %rd3432;
	add.cc.s64 	%rd3460, %rd3458, %rd3429;
	addc.cc.s64 	%rd3461, %rd3459, %rd3430;
	add.cc.s64 	%rd3462, %rd3460, %rd3456;
	addc.cc.s64 	%rd3463, %rd3461, %rd3457;
	mov.b64 	{%r804, %r805}, %rd3463;
	mov.b64 	{%r806, %r807}, %rd3462;
	shf.l.wrap.b32 	%r808, %r807, %r804, 13;
	shf.l.wrap.b32 	%r809, %r804, %r805, 13;
	mov.b64 	%rd3464, {%r808, %r809};
	shr.u64 	%rd3465, %rd3463, 51;
	add.cc.s64 	%rd3466, %rd3433, %rd3437;
	addc.cc.s64 	%rd3467, %rd3434, %rd3438;
	add.cc.s64 	%rd3468, %rd3466, %rd3435;
	addc.cc.s64 	%rd3469, %rd3467, %rd3436;
	add.cc.s64 	%rd3470, %rd3468, %rd3464;
	addc.cc.s64 	%rd3471, %rd3469, %rd3465;
	mov.b64 	{%r810, %r811}, %rd3471;
	mov.b64 	{%r812, %r813}, %rd3470;
	shf.l.wrap.b32 	%r814, %r813, %r810, 13;
	shf.l.wrap.b32 	%r815, %r810, %r811, 13;
	mov.b64 	%rd3472, {%r814, %r815};
	mad.lo.s64 	%rd3473, %rd3472, 19, %rd3440;
	shr.u64 	%rd3474, %rd3473, 51;
	and.b64  	%rd3475, %rd3473, 2251799813685247;
	add.s64 	%rd3476, %rd3474, %rd3449;
	mul.lo.s64 	%rd3477, %rd181, 19;
	mul.lo.s64 	%rd190, %rd187, 19;
	mul.lo.s64 	%rd3478, %rd3475, %rd180;
	mul.hi.u64 	%rd3479, %rd3475, %rd180;
	mul.lo.s64 	%rd3480, %rd3476, %rd189;
	mul.hi.u64 	%rd3481, %rd3476, %rd189;
	and.b64  	%rd3482, %rd3454, 2251799813685247;
	mul.lo.s64 	%rd3483, %rd3482, %rd186;
	mul.hi.u64 	%rd3484, %rd3482, %rd186;
	and.b64  	%rd3485, %rd3462, 2251799813685247;
	mul.lo.s64 	%rd3486, %rd3485, %rd190;
	mul.hi.u64 	%rd3487, %rd3485, %rd190;
	and.b64  	%rd3488, %rd3470, 2251799813685247;
	mul.lo.s64 	%rd3489, %rd3488, %rd3477;
	mul.hi.u64 	%rd3490, %rd3488, %rd3477;
	add.cc.s64 	%rd3491, %rd3486, %rd3483;
	addc.cc.s64 	%rd3492, %rd3487, %rd3484;
	add.cc.s64 	%rd3493, %rd3491, %rd3489;
	addc.cc.s64 	%rd3494, %rd3492, %rd3490;
	add.cc.s64 	%rd3495, %rd3493, %rd3478;
	addc.cc.s64 	%rd3496, %rd3494, %rd3479;
	add.cc.s64 	%rd3497, %rd3495, %rd3480;
	addc.cc.s64 	%rd3498, %rd3496, %rd3481;
	mul.lo.s64 	%rd3499, %rd3475, %rd181;
	mul.hi.u64 	%rd3500, %rd3475, %rd181;
	mul.lo.s64 	%rd3501, %rd3476, %rd180;
	mul.hi.u64 	%rd3502, %rd3476, %rd180;
	mul.lo.s64 	%rd3503, %rd3482, %rd189;
	mul.hi.u64 	%rd3504, %rd3482, %rd189;
	mul.lo.s64 	%rd3505, %rd3485, %rd186;
	mul.hi.u64 	%rd3506, %rd3485, %rd186;
	mul.lo.s64 	%rd3507, %rd3488, %rd190;
	mul.hi.u64 	%rd3508, %rd3488, %rd190;
	mul.lo.s64 	%rd3509, %rd187, %rd3475;
	mul.hi.u64 	%rd3510, %rd187, %rd3475;
	mul.lo.s64 	%rd3511, %rd3476, %rd181;
	mul.hi.u64 	%rd3512, %rd3476, %rd181;
	mul.lo.s64 	%rd3513, %rd3482, %rd180;
	mul.hi.u64 	%rd3514, %rd3482, %rd180;
	mul.lo.s64 	%rd3515, %rd3485, %rd189;
	mul.hi.u64 	%rd3516, %rd3485, %rd189;
	mul.lo.s64 	%rd3517, %rd3488, %rd186;
	mul.hi.u64 	%rd3518, %rd3488, %rd186;
	mul.lo.s64 	%rd3519, %rd184, %rd3475;
	mul.hi.u64 	%rd3520, %rd184, %rd3475;
	mul.lo.s64 	%rd3521, %rd187, %rd3476;
	mul.hi.u64 	%rd3522, %rd187, %rd3476;
	mul.lo.s64 	%rd3523, %rd3482, %rd181;
	mul.hi.u64 	%rd3524, %rd3482, %rd181;
	mul.lo.s64 	%rd3525, %rd3485, %rd180;
	mul.hi.u64 	%rd3526, %rd3485, %rd180;
	mul.lo.s64 	%rd3527, %rd3488, %rd189;
	mul.hi.u64 	%rd3528, %rd3488, %rd189;
	mul.lo.s64 	%rd3529, %rd182, %rd3475;
	mul.hi.u64 	%rd3530, %rd182, %rd3475;
	mul.lo.s64 	%rd3531, %rd184, %rd3476;
	mul.hi.u64 	%rd3532, %rd184, %rd3476;
	mul.lo.s64 	%rd3533, %rd3482, %rd187;
	mul.hi.u64 	%rd3534, %rd3482, %rd187;
	mul.lo.s64 	%rd3535, %rd3485, %rd181;
	mul.hi.u64 	%rd3536, %rd3485, %rd181;
	mul.lo.s64 	%rd3537, %rd3488, %rd180;
	mul.hi.u64 	%rd3538, %rd3488, %rd180;
	mov.b64 	{%r816, %r817}, %rd3498;
	mov.b64 	{%r818, %r819}, %rd3497;
	shf.l.wrap.b32 	%r820, %r819, %r816, 13;
	shf.l.wrap.b32 	%r821, %r816, %r817, 13;
	mov.b64 	%rd3539, {%r820, %r821};
	shr.u64 	%rd3540, %rd3498, 51;
	and.b64  	%rd3541, %rd3497, 2251799813685247;
	add.cc.s64 	%rd3542, %rd3505, %rd3503;
	addc.cc.s64 	%rd3543, %rd3506, %rd3504;
	add.cc.s64 	%rd3544, %rd3542, %rd3507;
	addc.cc.s64 	%rd3545, %rd3543, %rd3508;
	add.cc.s64 	%rd3546, %rd3544, %rd3499;
	addc.cc.s64 	%rd3547, %rd3545, %rd3500;
	add.cc.s64 	%rd3548, %rd3546, %rd3501;
	addc.cc.s64 	%rd3549, %rd3547, %rd3502;
	add.cc.s64 	%rd3550, %rd3548, %rd3539;
	addc.cc.s64 	%rd3551, %rd3549, %rd3540;
	mov.b64 	{%r822, %r823}, %rd3551;
	mov.b64 	{%r824, %r825}, %rd3550;
	shf.l.wrap.b32 	%r826, %r825, %r822, 13;
	shf.l.wrap.b32 	%r827, %r822, %r823, 13;
	mov.b64 	%rd3552, {%r826, %r827};
	shr.u64 	%rd3553, %rd3551, 51;
	and.b64  	%rd3554, %rd3550, 2251799813685247;
	add.cc.s64 	%rd3555, %rd3515, %rd3513;
	addc.cc.s64 	%rd3556, %rd3516, %rd3514;
	add.cc.s64 	%rd3557, %rd3555, %rd3517;
	addc.cc.s64 	%rd3558, %rd3556, %rd3518;
	add.cc.s64 	%rd3559, %rd3557, %rd3509;
	addc.cc.s64 	%rd3560, %rd3558, %rd3510;
	add.cc.s64 	%rd3561, %rd3559, %rd3511;
	addc.cc.s64 	%rd3562, %rd3560, %rd3512;
	add.cc.s64 	%rd3563, %rd3561, %rd3552;
	addc.cc.s64 	%rd3564, %rd3562, %rd3553;
	mov.b64 	{%r828, %r829}, %rd3564;
	mov.b64 	{%r830, %r831}, %rd3563;
	shf.l.wrap.b32 	%r832, %r831, %r828, 13;
	shf.l.wrap.b32 	%r833, %r828, %r829, 13;
	mov.b64 	%rd3565, {%r832, %r833};
	shr.u64 	%rd3566, %rd3564, 51;
	and.b64  	%rd199, %rd3563, 2251799813685247;
	add.cc.s64 	%rd3567, %rd3525, %rd3523;
	addc.cc.s64 	%rd3568, %rd3526, %rd3524;
	add.cc.s64 	%rd3569, %rd3567, %rd3527;
	addc.cc.s64 	%rd3570, %rd3568, %rd3528;
	add.cc.s64 	%rd3571, %rd3569, %rd3519;
	addc.cc.s64 	%rd3572, %rd3570, %rd3520;
	add.cc.s64 	%rd3573, %rd3571, %rd3521;
	addc.cc.s64 	%rd3574, %rd3572, %rd3522;
	add.cc.s64 	%rd3575, %rd3573, %rd3565;
	addc.cc.s64 	%rd3576, %rd3574, %rd3566;
	mov.b64 	{%r834, %r835}, %rd3576;
	mov.b64 	{%r836, %r837}, %rd3575;
	shf.l.wrap.b32 	%r838, %r837, %r834, 13;
	shf.l.wrap.b32 	%r839, %r834, %r835, 13;
	mov.b64 	%rd3577, {%r838, %r839};
	shr.u64 	%rd3578, %rd3576, 51;
	and.b64  	%rd196, %rd3575, 2251799813685247;
	add.cc.s64 	%rd3579, %rd3535, %rd3533;
	addc.cc.s64 	%rd3580, %rd3536, %rd3534;
	add.cc.s64 	%rd3581, %rd3579, %rd3537;
	addc.cc.s64 	%rd3582, %rd3580, %rd3538;
	add.cc.s64 	%rd3583, %rd3581, %rd3529;
	addc.cc.s64 	%rd3584, %rd3582, %rd3530;
	add.cc.s64 	%rd3585, %rd3583, %rd3531;
	addc.cc.s64 	%rd3586, %rd3584, %rd3532;
	add.cc.s64 	%rd3587, %rd3585, %rd3577;
	addc.cc.s64 	%rd3588, %rd3586, %rd3578;
	mov.b64 	{%r840, %r841}, %rd3588;
	mov.b64 	{%r842, %r843}, %rd3587;
	shf.l.wrap.b32 	%r844, %r843, %r840, 13;
	shf.l.wrap.b32 	%r845, %r840, %r841, 13;
	mov.b64 	%rd3589, {%r844, %r845};
	and.b64  	%rd194, %rd3587, 2251799813685247;
	mad.lo.s64 	%rd3590, %rd3589, 19, %rd3541;
	shr.u64 	%rd3591, %rd3590, 51;
	and.b64  	%rd192, %rd3590, 2251799813685247;
	add.s64 	%rd193, %rd3591, %rd3554;
	shl.b64 	%rd3592, %rd3590, 1;
	and.b64  	%rd3593, %rd3592, 4503599627370494;
	shl.b64 	%rd3594, %rd193, 1;
	mul.lo.s64 	%rd3595, %rd192, %rd192;
	mul.hi.u64 	%rd3596, %rd192, %rd192;
	mul.lo.s64 	%rd3597, %rd193, 38;
	mul.lo.s64 	%rd3598, %rd194, %rd3597;
	mul.hi.u64 	%rd3599, %rd194, %rd3597;
	mul.lo.s64 	%rd3600, %rd199, 38;
	mul.lo.s64 	%rd3601, %rd196, %rd3600;
	mul.hi.u64 	%rd3602, %rd196, %rd3600;
	add.cc.s64 	%rd3603, %rd3595, %rd3601;
	addc.cc.s64 	%rd3604, %rd3596, %rd3602;
	add.cc.s64 	%rd3605, %rd3603, %rd3598;
	addc.cc.s64 	%rd3606, %rd3604, %rd3599;
	mul.lo.s64 	%rd3607, %rd3593, %rd193;
	mul.hi.u64 	%rd3608, %rd3593, %rd193;
	mul.lo.s64 	%rd3609, %rd194, %rd3600;
	mul.hi.u64 	%rd3610, %rd194, %rd3600;
	mul.lo.s64 	%rd198, %rd196, 19;
	mul.lo.s64 	%rd3611, %rd196, %rd198;
	mul.hi.u64 	%rd3612, %rd196, %rd198;
	mul.lo.s64 	%rd3613, %rd199, %rd3593;
	mul.hi.u64 	%rd3614, %rd199, %rd3593;
	mul.lo.s64 	%rd3615, %rd193, %rd193;
	mul.hi.u64 	%rd3616, %rd193, %rd193;
	mul.lo.s64 	%rd3617, %rd196, 38;
	mul.lo.s64 	%rd3618, %rd194, %rd3617;
	mul.hi.u64 	%rd3619, %rd194, %rd3617;
	mul.lo.s64 	%rd3620, %rd196, %rd3593;
	mul.hi.u64 	%rd3621, %rd196, %rd3593;
	mul.lo.s64 	%rd3622, %rd199, %rd3594;
	mul.hi.u64 	%rd3623, %rd199, %rd3594;
	mul.lo.s64 	%rd201, %rd194, 19;
	mul.lo.s64 	%rd3624, %rd194, %rd201;
	mul.hi.u64 	%rd3625, %rd194, %rd201;
	mul.lo.s64 	%rd3626, %rd194, %rd3593;
	mul.hi.u64 	%rd3627, %rd194, %rd3593;
	mul.lo.s64 	%rd3628, %rd196, %rd3594;
	mul.hi.u64 	%rd3629, %rd196, %rd3594;
	mul.lo.s64 	%rd3630, %rd199, %rd199;
	mul.hi.u64 	%rd3631, %rd199, %rd199;
	mov.b64 	{%r846, %r847}, %rd3606;
	mov.b64 	{%r848, %r849}, %rd3605;
	shf.l.wrap.b32 	%r850, %r849, %r846, 13;
	shf.l.wrap.b32 	%r851, %r846, %r847, 13;
	mov.b64 	%rd3632, {%r850, %r851};
	and.b64  	%rd3633, %rd3605, 2251799813685247;
	add.cc.s64 	%rd3634, %rd3611, %rd3609;
	addc.cc.s64 	%rd3635, %rd3612, %rd3610;
	add.cc.s64 	%rd3636, %rd3634, %rd3607;
	addc.cc.s64 	%rd3637, %rd3635, %rd3608;
	add.cc.s64 	%rd3638, %rd3636, %rd3632;
	addc.cc.s64 	%rd3639, %rd3637, 0;
	mov.b64 	{%r852, %r853}, %rd3639;
	mov.b64 	{%r854, %r855}, %rd3638;
	shf.l.wrap.b32 	%r856, %r855, %r852, 13;
	shf.l.wrap.b32 	%r857, %r852, %r853, 13;
	mov.b64 	%rd3640, {%r856, %r857};
	shr.u64 	%rd3641, %rd3639, 51;
	and.b64  	%rd3642, %rd3638, 2251799813685247;
	add.cc.s64 	%rd3643, %rd3615, %rd3618;
	addc.cc.s64 	%rd3644, %rd3616, %rd3619;
	add.cc.s64 	%rd3645, %rd3643, %rd3613;
	addc.cc.s64 	%rd3646, %rd3644, %rd3614;
	add.cc.s64 	%rd3647, %rd3645, %rd3640;
	addc.cc.s64 	%rd3648, %rd3646, %rd3641;
	mov.b64 	{%r858, %r859}, %rd3648;
	mov.b64 	{%r860, %r861}, %rd3647;
	shf.l.wrap.b32 	%r862, %r861, %r858, 13;
	shf.l.wrap.b32 	%r863, %r858, %r859, 13;
	mov.b64 	%rd3649, {%r862, %r863};
	shr.u64 	%rd3650, %rd3648, 51;
	add.cc.s64 	%rd3651, %rd3620, %rd3624;
	addc.cc.s64 	%rd3652, %rd3621, %rd3625;
	add.cc.s64 	%rd3653, %rd3651, %rd3622;
	addc.cc.s64 	%rd3654, %rd3652, %rd3623;
	add.cc.s64 	%rd3655, %rd3653, %rd3649;
	addc.cc.s64 	%rd3656, %rd3654, %rd3650;
	mov.b64 	{%r864, %r865}, %rd3656;
	mov.b64 	{%r866, %r867}, %rd3655;
	shf.l.wrap.b32 	%r868, %r867, %r864, 13;
	shf.l.wrap.b32 	%r869, %r864, %r865, 13;
	mov.b64 	%rd3657, {%r868, %r869};
	shr.u64 	%rd3658, %rd3656, 51;
	add.cc.s64 	%rd3659, %rd3626, %rd3630;
	addc.cc.s64 	%rd3660, %rd3627, %rd3631;
	add.cc.s64 	%rd3661, %rd3659, %rd3628;
	addc.cc.s64 	%rd3662, %rd3660, %rd3629;
	add.cc.s64 	%rd3663, %rd3661, %rd3657;
	addc.cc.s64 	%rd3664, %rd3662, %rd3658;
	mov.b64 	{%r870, %r871}, %rd3664;
	mov.b64 	{%r872, %r873}, %rd3663;
	shf.l.wrap.b32 	%r874, %r873, %r870, 13;
	shf.l.wrap.b32 	%r875, %r870, %r871, 13;
	mov.b64 	%rd3665, {%r874, %r875};
	mad.lo.s64 	%rd3666, %rd3665, 19, %rd3633;
	shr.u64 	%rd3667, %rd3666, 51;
	and.b64  	%rd3668, %rd3666, 2251799813685247;
	add.s64 	%rd3669, %rd3667, %rd3642;
	mul.lo.s64 	%rd3670, %rd3668, %rd180;
	mul.hi.u64 	%rd3671, %rd3668, %rd180;
	mul.lo.s64 	%rd3672, %rd3669, %rd189;
	mul.hi.u64 	%rd3673, %rd3669, %rd189;
	and.b64  	%rd3674, %rd3647, 2251799813685247;
	mul.lo.s64 	%rd3675, %rd3674, %rd186;
	mul.hi.u64 	%rd3676, %rd3674, %rd186;
	and.b64  	%rd3677, %rd3655, 2251799813685247;
	mul.lo.s64 	%rd3678, %rd3677, %rd190;
	mul.hi.u64 	%rd3679, %rd3677, %rd190;
	and.b64  	%rd3680, %rd3663, 2251799813685247;
	mul.lo.s64 	%rd3681, %rd3680, %rd3477;
	mul.hi.u64 	%rd3682, %rd3680, %rd3477;
	add.cc.s64 	%rd3683, %rd3678, %rd3675;
	addc.cc.s64 	%rd3684, %rd3679, %rd3676;
	add.cc.s64 	%rd3685, %rd3683, %rd3681;
	addc.cc.s64 	%rd3686, %rd3684, %rd3682;
	add.cc.s64 	%rd3687, %rd3685, %rd3670;
	addc.cc.s64 	%rd3688, %rd3686, %rd3671;
	add.cc.s64 	%rd3689, %rd3687, %rd3672;
	addc.cc.s64 	%rd3690, %rd3688, %rd3673;
	mul.lo.s64 	%rd3691, %rd3668, %rd181;
	mul.hi.u64 	%rd3692, %rd3668, %rd181;
	mul.lo.s64 	%rd3693, %rd3669, %rd180;
	mul.hi.u64 	%rd3694, %rd3669, %rd180;
	mul.lo.s64 	%rd3695, %rd3674, %rd189;
	mul.hi.u64 	%rd3696, %rd3674, %rd189;
	mul.lo.s64 	%rd3697, %rd3677, %rd186;
	mul.hi.u64 	%rd3698, %rd3677, %rd186;
	mul.lo.s64 	%rd3699, %rd3680, %rd190;
	mul.hi.u64 	%rd3700, %rd3680, %rd190;
	mul.lo.s64 	%rd3701, %rd187, %rd3668;
	mul.hi.u64 	%rd3702, %rd187, %rd3668;
	mul.lo.s64 	%rd3703, %rd3669, %rd181;
	mul.hi.u64 	%rd3704, %rd3669, %rd181;
	mul.lo.s64 	%rd3705, %rd3674, %rd180;
	mul.hi.u64 	%rd3706, %rd3674, %rd180;
	mul.lo.s64 	%rd3707, %rd3677, %rd189;
	mul.hi.u64 	%rd3708, %rd3677, %rd189;
	mul.lo.s64 	%rd3709, %rd3680, %rd186;
	mul.hi.u64 	%rd3710, %rd3680, %rd186;
	mul.lo.s64 	%rd3711, %rd184, %rd3668;
	mul.hi.u64 	%rd3712, %rd184, %rd3668;
	mul.lo.s64 	%rd3713, %rd187, %rd3669;
	mul.hi.u64 	%rd3714, %rd187, %rd3669;
	mul.lo.s64 	%rd3715, %rd3674, %rd181;
	mul.hi.u64 	%rd3716, %rd3674, %rd181;
	mul.lo.s64 	%rd3717, %rd3677, %rd180;
	mul.hi.u64 	%rd3718, %rd3677, %rd180;
	mul.lo.s64 	%rd3719, %rd3680, %rd189;
	mul.hi.u64 	%rd3720, %rd3680, %rd189;
	mul.lo.s64 	%rd3721, %rd182, %rd3668;
	mul.hi.u64 	%rd3722, %rd182, %rd3668;
	mul.lo.s64 	%rd3723, %rd184, %rd3669;
	mul.hi.u64 	%rd3724, %rd184, %rd3669;
	mul.lo.s64 	%rd3725, %rd3674, %rd187;
	mul.hi.u64 	%rd3726, %rd3674, %rd187;
	mul.lo.s64 	%rd3727, %rd3677, %rd181;
	mul.hi.u64 	%rd3728, %rd3677, %rd181;
	mul.lo.s64 	%rd3729, %rd3680, %rd180;
	mul.hi.u64 	%rd3730, %rd3680, %rd180;
	mov.b64 	{%r876, %r877}, %rd3690;
	mov.b64 	{%r878, %r879}, %rd3689;
	shf.l.wrap.b32 	%r880, %r879, %r876, 13;
	shf.l.wrap.b32 	%r881, %r876, %r877, 13;
	mov.b64 	%rd3731, {%r880, %r881};
	shr.u64 	%rd3732, %rd3690, 51;
	and.b64  	%rd3733, %rd3689, 2251799813685247;
	add.cc.s64 	%rd3734, %rd3697, %rd3695;
	addc.cc.s64 	%rd3735, %rd3698, %rd3696;
	add.cc.s64 	%rd3736, %rd3734, %rd3699;
	addc.cc.s64 	%rd3737, %rd3735, %rd3700;
	add.cc.s64 	%rd3738, %rd3736, %rd3691;
	addc.cc.s64 	%rd3739, %rd3737, %rd3692;
	add.cc.s64 	%rd3740, %rd3738, %rd3693;
	addc.cc.s64 	%rd3741, %rd3739, %rd3694;
	add.cc.s64 	%rd3742, %rd3740, %rd3731;
	addc.cc.s64 	%rd3743, %rd3741, %rd3732;
	mov.b64 	{%r882, %r883}, %rd3743;
	mov.b64 	{%r884, %r885}, %rd3742;
	shf.l.wrap.b32 	%r886, %r885, %r882, 13;
	shf.l.wrap.b32 	%r887, %r882, %r883, 13;
	mov.b64 	%rd3744, {%r886, %r887};
	shr.u64 	%rd3745, %rd3743, 51;
	and.b64  	%rd3746, %rd3742, 2251799813685247;
	add.cc.s64 	%rd3747, %rd3707, %rd3705;
	addc.cc.s64 	%rd3748, %rd3708, %rd3706;
	add.cc.s64 	%rd3749, %rd3747, %rd3709;
	addc.cc.s64 	%rd3750, %rd3748, %rd3710;
	add.cc.s64 	%rd3751, %rd3749, %rd3701;
	addc.cc.s64 	%rd3752, %rd3750, %rd3702;
	add.cc.s64 	%rd3753, %rd3751, %rd3703;
	addc.cc.s64 	%rd3754, %rd3752, %rd3704;
	add.cc.s64 	%rd3755, %rd3753, %rd3744;
	addc.cc.s64 	%rd3756, %rd3754, %rd3745;
	mov.b64 	{%r888, %r889}, %rd3756;
	mov.b64 	{%r890, %r891}, %rd3755;
	shf.l.wrap.b32 	%r892, %r891, %r888, 13;
	shf.l.wrap.b32 	%r893, %r888, %r889, 13;
	mov.b64 	%rd3757, {%r892, %r893};
	shr.u64 	%rd3758, %rd3756, 51;
	add.cc.s64 	%rd3759, %rd3717, %rd3715;
	addc.cc.s64 	%rd3760, %rd3718, %rd3716;
	add.cc.s64 	%rd3761, %rd3759, %rd3719;
	addc.cc.s64 	%rd3762, %rd3760, %rd3720;
	add.cc.s64 	%rd3763, %rd3761, %rd3711;
	addc.cc.s64 	%rd3764, %rd3762, %rd3712;
	add.cc.s64 	%rd3765, %rd3763, %rd3713;
	addc.cc.s64 	%rd3766, %rd3764, %rd3714;
	add.cc.s64 	%rd3767, %rd3765, %rd3757;
	addc.cc.s64 	%rd3768, %rd3766, %rd3758;
	mov.b64 	{%r894, %r895}, %rd3768;
	mov.b64 	{%r896, %r897}, %rd3767;
	shf.l.wrap.b32 	%r898, %r897, %r894, 13;
	shf.l.wrap.b32 	%r899, %r894, %r895, 13;
	mov.b64 	%rd3769, {%r898, %r899};
	shr.u64 	%rd3770, %rd3768, 51;
	add.cc.s64 	%rd3771, %rd3727, %rd3725;
	addc.cc.s64 	%rd3772, %rd3728, %rd3726;
	add.cc.s64 	%rd3773, %rd3771, %rd3729;
	addc.cc.s64 	%rd3774, %rd3772, %rd3730;
	add.cc.s64 	%rd3775, %rd3773, %rd3721;
	addc.cc.s64 	%rd3776, %rd3774, %rd3722;
	add.cc.s64 	%rd3777, %rd3775, %rd3723;
	addc.cc.s64 	%rd3778, %rd3776, %rd3724;
	add.cc.s64 	%rd3779, %rd3777, %rd3769;
	addc.cc.s64 	%rd3780, %rd3778, %rd3770;
	mov.b64 	{%r900, %r901}, %rd3780;
	mov.b64 	{%r902, %r903}, %rd3779;
	shf.l.wrap.b32 	%r904, %r903, %r900, 13;
	shf.l.wrap.b32 	%r905, %r900, %r901, 13;
	mov.b64 	%rd3781, {%r904, %r905};
	mad.lo.s64 	%rd3782, %rd3781, 19, %rd3733;
	shr.u64 	%rd3783, %rd3782, 51;
	and.b64  	%rd3784, %rd3782, 2251799813685247;
	add.s64 	%rd3785, %rd3783, %rd3746;
	and.b64  	%rd3786, %rd3755, 2251799813685247;
	and.b64  	%rd3787, %rd3767, 2251799813685247;
	and.b64  	%rd3788, %rd3779, 2251799813685247;
	shr.u64 	%rd3789, %rd3785, 51;
	and.b64  	%rd3790, %rd3785, 2251799813685247;
	add.s64 	%rd3791, %rd3786, %rd3789;
	shr.u64 	%rd3792, %rd3791, 51;
	and.b64  	%rd210, %rd3791, 2251799813685247;
	add.s64 	%rd3793, %rd3792, %rd3787;
	shr.u64 	%rd3794, %rd3793, 51;
	and.b64  	%rd207, %rd3793, 2251799813685247;
	add.s64 	%rd3795, %rd3794, %rd3788;
	shr.u64 	%rd3796, %rd3795, 51;
	and.b64  	%rd205, %rd3795, 2251799813685247;
	mad.lo.s64 	%rd3797, %rd3796, 19, %rd3784;
	shr.u64 	%rd3798, %rd3797, 51;
	and.b64  	%rd203, %rd3797, 2251799813685247;
	add.s64 	%rd204, %rd3798, %rd3790;
	shl.b64 	%rd3799, %rd3797, 1;
	and.b64  	%rd3800, %rd3799, 4503599627370494;
	shl.b64 	%rd3801, %rd204, 1;
	mul.lo.s64 	%rd3802, %rd203, %rd203;
	mul.hi.u64 	%rd3803, %rd203, %rd203;
	mul.lo.s64 	%rd3804, %rd204, 38;
	mul.lo.s64 	%rd3805, %rd205, %rd3804;
	mul.hi.u64 	%rd3806, %rd205, %rd3804;
	mul.lo.s64 	%rd3807, %rd210, 38;
	mul.lo.s64 	%rd3808, %rd207, %rd3807;
	mul.hi.u64 	%rd3809, %rd207, %rd3807;
	add.cc.s64 	%rd3810, %rd3802, %rd3808;
	addc.cc.s64 	%rd3811, %rd3803, %rd3809;
	add.cc.s64 	%rd3812, %rd3810, %rd3805;
	addc.cc.s64 	%rd3813, %rd3811, %rd3806;
	mul.lo.s64 	%rd3814, %rd3800, %rd204;
	mul.hi.u64 	%rd3815, %rd3800, %rd204;
	mul.lo.s64 	%rd3816, %rd205, %rd3807;
	mul.hi.u64 	%rd3817, %rd205, %rd3807;
	mul.lo.s64 	%rd209, %rd207, 19;
	mul.lo.s64 	%rd3818, %rd207, %rd209;
	mul.hi.u64 	%rd3819, %rd207, %rd209;
	mul.lo.s64 	%rd3820, %rd210, %rd3800;
	mul.hi.u64 	%rd3821, %rd210, %rd3800;
	mul.lo.s64 	%rd3822, %rd204, %rd204;
	mul.hi.u64 	%rd3823, %rd204, %rd204;
	mul.lo.s64 	%rd3824, %rd207, 38;
	mul.lo.s64 	%rd3825, %rd205, %rd3824;
	mul.hi.u64 	%rd3826, %rd205, %rd3824;
	mul.lo.s64 	%rd3827, %rd207, %rd3800;
	mul.hi.u64 	%rd3828, %rd207, %rd3800;
	mul.lo.s64 	%rd3829, %rd210, %rd3801;
	mul.hi.u64 	%rd3830, %rd210, %rd3801;
	mul.lo.s64 	%rd212, %rd205, 19;
	mul.lo.s64 	%rd3831, %rd205, %rd212;
	mul.hi.u64 	%rd3832, %rd205, %rd212;
	mul.lo.s64 	%rd3833, %rd205, %rd3800;
	mul.hi.u64 	%rd3834, %rd205, %rd3800;
	mul.lo.s64 	%rd3835, %rd207, %rd3801;
	mul.hi.u64 	%rd3836, %rd207, %rd3801;
	mul.lo.s64 	%rd3837, %rd210, %rd210;
	mul.hi.u64 	%rd3838, %rd210, %rd210;
	mov.b64 	{%r906, %r907}, %rd3813;
	mov.b64 	{%r908, %r909}, %rd3812;
	shf.l.wrap.b32 	%r910, %r909, %r906, 13;
	shf.l.wrap.b32 	%r911, %r906, %r907, 13;
	mov.b64 	%rd3839, {%r910, %r911};
	and.b64  	%rd3840, %rd3812, 2251799813685247;
	add.cc.s64 	%rd3841, %rd3818, %rd3816;
	addc.cc.s64 	%rd3842, %rd3819, %rd3817;
	add.cc.s64 	%rd3843, %rd3841, %rd3814;
	addc.cc.s64 	%rd3844, %rd3842, %rd3815;
	add.cc.s64 	%rd3845, %rd3843, %rd3839;
	addc.cc.s64 	%rd3846, %rd3844, 0;
	mov.b64 	{%r912, %r913}, %rd3846;
	mov.b64 	{%r914, %r915}, %rd3845;
	shf.l.wrap.b32 	%r916, %r915, %r912, 13;
	shf.l.wrap.b32 	%r917, %r912, %r913, 13;
	mov.b64 	%rd3847, {%r916, %r917};
	shr.u64 	%rd3848, %rd3846, 51;
	and.b64  	%rd3849, %rd3845, 2251799813685247;
	add.cc.s64 	%rd3850, %rd3822, %rd3825;
	addc.cc.s64 	%rd3851, %rd3823, %rd3826;
	add.cc.s64 	%rd3852, %rd3850, %rd3820;
	addc.cc.s64 	%rd3853, %rd3851, %rd3821;
	add.cc.s64 	%rd3854, %rd3852, %rd3847;
	addc.cc.s64 	%rd3855, %rd3853, %rd3848;
	mov.b64 	{%r918, %r919}, %rd3855;
	mov.b64 	{%r920, %r921}, %rd3854;
	shf.l.wrap.b32 	%r922, %r921, %r918, 13;
	shf.l.wrap.b32 	%r923, %r918, %r919, 13;
	mov.b64 	%rd3856, {%r922, %r923};
	shr.u64 	%rd3857, %rd3855, 51;
	and.b64  	%rd3858, %rd3854, 2251799813685247;
	add.cc.s64 	%rd3859, %rd3827, %rd3831;
	addc.cc.s64 	%rd3860, %rd3828, %rd3832;
	add.cc.s64 	%rd3861, %rd3859, %rd3829;
	addc.cc.s64 	%rd3862, %rd3860, %rd3830;
	add.cc.s64 	%rd3863, %rd3861, %rd3856;
	addc.cc.s64 	%rd3864, %rd3862, %rd3857;
	mov.b64 	{%r924, %r925}, %rd3864;
	mov.b64 	{%r926, %r927}, %rd3863;
	shf.l.wrap.b32 	%r928, %r927, %r924, 13;
	shf.l.wrap.b32 	%r929, %r924, %r925, 13;
	mov.b64 	%rd3865, {%r928, %r929};
	shr.u64 	%rd3866, %rd3864, 51;
	and.b64  	%rd3867, %rd3863, 2251799813685247;
	add.cc.s64 	%rd3868, %rd3833, %rd3837;
	addc.cc.s64 	%rd3869, %rd3834, %rd3838;
	add.cc.s64 	%rd3870, %rd3868, %rd3835;
	addc.cc.s64 	%rd3871, %rd3869, %rd3836;
	add.cc.s64 	%rd3872, %rd3870, %rd3865;
	addc.cc.s64 	%rd3873, %rd3871, %rd3866;
	mov.b64 	{%r930, %r931}, %rd3873;
	mov.b64 	{%r932, %r933}, %rd3872;
	shf.l.wrap.b32 	%r934, %r933, %r930, 13;
	shf.l.wrap.b32 	%r935, %r930, %r931, 13;
	mov.b64 	%rd3874, {%r934, %r935};
	and.b64  	%rd3875, %rd3872, 2251799813685247;
	mad.lo.s64 	%rd3876, %rd3874, 19, %rd3840;
	shr.u64 	%rd3877, %rd3876, 51;
	and.b64  	%rd3878, %rd3876, 2251799813685247;
	add.s64 	%rd3879, %rd3877, %rd3849;
	shl.b64 	%rd3880, %rd3876, 1;
	and.b64  	%rd3881, %rd3880, 4503599627370494;
	shl.b64 	%rd3882, %rd3879, 1;
	mul.lo.s64 	%rd3883, %rd3878, %rd3878;
	mul.hi.u64 	%rd3884, %rd3878, %rd3878;
	mul.lo.s64 	%rd3885, %rd3879, 38;
	mul.lo.s64 	%rd3886, %rd3875, %rd3885;
	mul.hi.u64 	%rd3887, %rd3875, %rd3885;
	mul.lo.s64 	%rd3888, %rd3858, 38;
	mul.lo.s64 	%rd3889, %rd3867, %rd3888;
	mul.hi.u64 	%rd3890, %rd3867, %rd3888;
	add.cc.s64 	%rd3891, %rd3883, %rd3889;
	addc.cc.s64 	%rd3892, %rd3884, %rd3890;
	add.cc.s64 	%rd3893, %rd3891, %rd3886;
	addc.cc.s64 	%rd3894, %rd3892, %rd3887;
	mul.lo.s64 	%rd3895, %rd3881, %rd3879;
	mul.hi.u64 	%rd3896, %rd3881, %rd3879;
	mul.lo.s64 	%rd3897, %rd3875, %rd3888;
	mul.hi.u64 	%rd3898, %rd3875, %rd3888;
	mul.lo.s64 	%rd3899, %rd3867, 19;
	mul.lo.s64 	%rd3900, %rd3867, %rd3899;
	mul.hi.u64 	%rd3901, %rd3867, %rd3899;
	mul.lo.s64 	%rd3902, %rd3858, %rd3881;
	mul.hi.u64 	%rd3903, %rd3858, %rd3881;
	mul.lo.s64 	%rd3904, %rd3879, %rd3879;
	mul.hi.u64 	%rd3905, %rd3879, %rd3879;
	mul.lo.s64 	%rd3906, %rd3867, 38;
	mul.lo.s64 	%rd3907, %rd3875, %rd3906;
	mul.hi.u64 	%rd3908, %rd3875, %rd3906;
	mul.lo.s64 	%rd3909, %rd3867, %rd3881;
	mul.hi.u64 	%rd3910, %rd3867, %rd3881;
	mul.lo.s64 	%rd3911, %rd3858, %rd3882;
	mul.hi.u64 	%rd3912, %rd3858, %rd3882;
	mul.lo.s64 	%rd3913, %rd3875, 19;
	mul.lo.s64 	%rd3914, %rd3875, %rd3913;
	mul.hi.u64 	%rd3915, %rd3875, %rd3913;
	mul.lo.s64 	%rd3916, %rd3875, %rd3881;
	mul.hi.u64 	%rd3917, %rd3875, %rd3881;
	mul.lo.s64 	%rd3918, %rd3867, %rd3882;
	mul.hi.u64 	%rd3919, %rd3867, %rd3882;
	mul.lo.s64 	%rd3920, %rd3858, %rd3858;
	mul.hi.u64 	%rd3921, %rd3858, %rd3858;
	mov.b64 	{%r936, %r937}, %rd3894;
	mov.b64 	{%r938, %r939}, %rd3893;
	shf.l.wrap.b32 	%r940, %r939, %r936, 13;
	shf.l.wrap.b32 	%r941, %r936, %r937, 13;
	mov.b64 	%rd3922, {%r940, %r941};
	and.b64  	%rd3923, %rd3893, 2251799813685247;
	add.cc.s64 	%rd3924, %rd3900, %rd3897;
	addc.cc.s64 	%rd3925, %rd3901, %rd3898;
	add.cc.s64 	%rd3926, %rd3924, %rd3895;
	addc.cc.s64 	%rd3927, %rd3925, %rd3896;
	add.cc.s64 	%rd3928, %rd3926, %rd3922;
	addc.cc.s64 	%rd3929, %rd3927, 0;
	mov.b64 	{%r942, %r943}, %rd3929;
	mov.b64 	{%r944, %r945}, %rd3928;
	shf.l.wrap.b32 	%r946, %r945, %r942, 13;
	shf.l.wrap.b32 	%r947, %r942, %r943, 13;
	mov.b64 	%rd3930, {%r946, %r947};
	shr.u64 	%rd3931, %rd3929, 51;
	and.b64  	%rd3932, %rd3928, 2251799813685247;
	add.cc.s64 	%rd3933, %rd3904, %rd3907;
	addc.cc.s64 	%rd3934, %rd3905, %rd3908;
	add.cc.s64 	%rd3935, %rd3933, %rd3902;
	addc.cc.s64 	%rd3936, %rd3934, %rd3903;
	add.cc.s64 	%rd3937, %rd3935, %rd3930;
	addc.cc.s64 	%rd3938, %rd3936, %rd3931;
	mov.b64 	{%r948, %r949}, %rd3938;
	mov.b64 	{%r950, %r951}, %rd3937;
	shf.l.wrap.b32 	%r952, %r951, %r948, 13;
	shf.l.wrap.b32 	%r953, %r948, %r949, 13;
	mov.b64 	%rd3939, {%r952, %r953};
	shr.u64 	%rd3940, %rd3938, 51;
	add.cc.s64 	%rd3941, %rd3909, %rd3914;
	addc.cc.s64 	%rd3942, %rd3910, %rd3915;
	add.cc.s64 	%rd3943, %rd3941, %rd3911;
	addc.cc.s64 	%rd3944, %rd3942, %rd3912;
	add.cc.s64 	%rd3945, %rd3943, %rd3939;
	addc.cc.s64 	%rd3946, %rd3944, %rd3940;
	mov.b64 	{%r954, %r955}, %rd3946;
	mov.b64 	{%r956, %r957}, %rd3945;
	shf.l.wrap.b32 	%r958, %r957, %r954, 13;
	shf.l.wrap.b32 	%r959, %r954, %r955, 13;
	mov.b64 	%rd3947, {%r958, %r959};
	shr.u64 	%rd3948, %rd3946, 51;
	add.cc.s64 	%rd3949, %rd3916, %rd3920;
	addc.cc.s64 	%rd3950, %rd3917, %rd3921;
	add.cc.s64 	%rd3951, %rd3949, %rd3918;
	addc.cc.s64 	%rd3952, %rd3950, %rd3919;
	add.cc.s64 	%rd3953, %rd3951, %rd3947;
	addc.cc.s64 	%rd3954, %rd3952, %rd3948;
	mov.b64 	{%r960, %r961}, %rd3954;
	mov.b64 	{%r962, %r963}, %rd3953;
	shf.l.wrap.b32 	%r964, %r963, %r960, 13;
	shf.l.wrap.b32 	%r965, %r960, %r961, 13;
	mov.b64 	%rd3955, {%r964, %r965};
	mad.lo.s64 	%rd3956, %rd3955, 19, %rd3923;
	shr.u64 	%rd3957, %rd3956, 51;
	add.s64 	%rd3958, %rd3957, %rd3932;
	and.b64  	%rd3959, %rd3953, 2251799813685247;
	and.b64  	%rd3960, %rd3945, 2251799813685247;
	and.b64  	%rd3961, %rd3937, 2251799813685247;
	and.b64  	%rd3962, %rd3956, 2251799813685247;
	shl.b64 	%rd3963, %rd3956, 1;
	and.b64  	%rd3964, %rd3963, 4503599627370494;
	shl.b64 	%rd3965, %rd3958, 1;
	mul.lo.s64 	%rd3966, %rd3962, %rd3962;
	mul.hi.u64 	%rd3967, %rd3962, %rd3962;
	mul.lo.s64 	%rd3968, %rd3958, 38;
	mul.lo.s64 	%rd3969, %rd3959, %rd3968;
	mul.hi.u64 	%rd3970, %rd3959, %rd3968;
	mul.lo.s64 	%rd3971, %rd3961, 38;
	mul.lo.s64 	%rd3972, %rd3960, %rd3971;
	mul.hi.u64 	%rd3973, %rd3960, %rd3971;
	add.cc.s64 	%rd3974, %rd3972, %rd3966;
	addc.cc.s64 	%rd3975, %rd3973, %rd3967;
	add.cc.s64 	%rd3976, %rd3974, %rd3969;
	addc.cc.s64 	%rd3977, %rd3975, %rd3970;
	mul.lo.s64 	%rd3978, %rd3964, %rd3958;
	mul.hi.u64 	%rd3979, %rd3964, %rd3958;
	mul.lo.s64 	%rd3980, %rd3959, %rd3971;
	mul.hi.u64 	%rd3981, %rd3959, %rd3971;
	add.cc.s64 	%rd3982, %rd3980, %rd3978;
	addc.cc.s64 	%rd3983, %rd3981, %rd3979;
	mul.lo.s64 	%rd3984, %rd3960, 19;
	mul.lo.s64 	%rd3985, %rd3960, %rd3984;
	mul.hi.u64 	%rd3986, %rd3960, %rd3984;
	add.cc.s64 	%rd3987, %rd3982, %rd3985;
	addc.cc.s64 	%rd3988, %rd3983, %rd3986;
	mul.lo.s64 	%rd3989, %rd3961, %rd3964;
	mul.hi.u64 	%rd3990, %rd3961, %rd3964;
	mul.lo.s64 	%rd3991, %rd3958, %rd3958;
	mul.hi.u64 	%rd3992, %rd3958, %rd3958;
	add.cc.s64 	%rd3993, %rd3989, %rd3991;
	addc.cc.s64 	%rd3994, %rd3990, %rd3992;
	mul.lo.s64 	%rd3995, %rd3960, 38;
	mul.lo.s64 	%rd3996, %rd3959, %rd3995;
	mul.hi.u64 	%rd3997, %rd3959, %rd3995;
	add.cc.s64 	%rd3998, %rd3993, %rd3996;
	addc.cc.s64 	%rd3999, %rd3994, %rd3997;
	mul.lo.s64 	%rd4000, %rd3960, %rd3964;
	mul.hi.u64 	%rd4001, %rd3960, %rd3964;
	mul.lo.s64 	%rd4002, %rd3961, %rd3965;
	mul.hi.u64 	%rd4003, %rd3961, %rd3965;
	add.cc.s64 	%rd4004, %rd4000, %rd4002;
	addc.cc.s64 	%rd4005, %rd4001, %rd4003;
	mul.lo.s64 	%rd4006, %rd3959, 19;
	mul.lo.s64 	%rd4007, %rd3959, %rd4006;
	mul.hi.u64 	%rd4008, %rd3959, %rd4006;
	add.cc.s64 	%rd4009, %rd4004, %rd4007;
	addc.cc.s64 	%rd4010, %rd4005, %rd4008;
	mul.lo.s64 	%rd4011, %rd3959, %rd3964;
	mul.hi.u64 	%rd4012, %rd3959, %rd3964;
	mul.lo.s64 	%rd4013, %rd3960, %rd3965;
	mul.hi.u64 	%rd4014, %rd3960, %rd3965;
	mul.lo.s64 	%rd4015, %rd3961, %rd3961;
	mul.hi.u64 	%rd4016, %rd3961, %rd3961;
	mov.b64 	{%r966, %r967}, %rd3977;
	mov.b64 	{%r968, %r969}, %rd3976;
	shf.l.wrap.b32 	%r970, %r969, %r966, 13;
	shf.l.wrap.b32 	%r971, %r966, %r967, 13;
	mov.b64 	%rd4017, {%r970, %r971};
	and.b64  	%rd4018, %rd3976, 2251799813685247;
	add.cc.s64 	%rd4019, %rd3987, %rd4017;
	addc.cc.s64 	%rd4020, %rd3988, 0;
	mov.b64 	{%r972, %r973}, %rd4020;
	mov.b64 	{%r974, %r975}, %rd4019;
	shf.l.wrap.b32 	%r976, %r975, %r972, 13;
	shf.l.wrap.b32 	%r977, %r972, %r973, 13;
	mov.b64 	%rd4021, {%r976, %r977};
	shr.u64 	%rd4022, %rd4020, 51;
	and.b64  	%rd4023, %rd4019, 2251799813685247;
	add.cc.s64 	%rd4024, %rd3998, %rd4021;
	addc.cc.s64 	%rd4025, %rd3999, %rd4022;
	mov.b64 	{%r978, %r979}, %rd4025;
	mov.b64 	{%r980, %r981}, %rd4024;
	shf.l.wrap.b32 	%r982, %r981, %r978, 13;
	shf.l.wrap.b32 	%r983, %r978, %r979, 13;
	mov.b64 	%rd4026, {%r982, %r983};
	shr.u64 	%rd4027, %rd4025, 51;
	add.cc.s64 	%rd4028, %rd4009, %rd4026;
	addc.cc.s64 	%rd4029, %rd4010, %rd4027;
	mov.b64 	{%r984, %r985}, %rd4029;
	mov.b64 	{%r986, %r987}, %rd4028;
	shf.l.wrap.b32 	%r988, %r987, %r984, 13;
	shf.l.wrap.b32 	%r989, %r984, %r985, 13;
	mov.b64 	%rd4030, {%r988, %r989};
	shr.u64 	%rd4031, %rd4029, 51;
	add.cc.s64 	%rd4032, %rd4013, %rd4015;
	addc.cc.s64 	%rd4033, %rd4014, %rd4016;
	add.cc.s64 	%rd4034, %rd4032, %rd4011;
	addc.cc.s64 	%rd4035, %rd4033, %rd4012;
	add.cc.s64 	%rd4036, %rd4034, %rd4030;
	addc.cc.s64 	%rd4037, %rd4035, %rd4031;
	mov.b64 	{%r990, %r991}, %rd4037;
	mov.b64 	{%r992, %r993}, %rd4036;
	shf.l.wrap.b32 	%r994, %r993, %r990, 13;
	shf.l.wrap.b32 	%r995, %r990, %r991, 13;
	mov.b64 	%rd4038, {%r994, %r995};
	mad.lo.s64 	%rd4039, %rd4038, 19, %rd4018;
	shr.u64 	%rd4040, %rd4039, 51;
	add.s64 	%rd4041, %rd4040, %rd4023;
	and.b64  	%rd4042, %rd4039, 2251799813685247;
	and.b64  	%rd4043, %rd4024, 2251799813685247;
	and.b64  	%rd4044, %rd4028, 2251799813685247;
	and.b64  	%rd4045, %rd4036, 2251799813685247;
	mul.lo.s64 	%rd4046, %rd4041, 19;
	mul.lo.s64 	%rd4047, %rd4043, 19;
	mul.lo.s64 	%rd4048, %rd4044, 19;
	mul.lo.s64 	%rd4049, %rd4045, 19;
	mul.lo.s64 	%rd4050, %rd4042, %rd203;
	mul.hi.u64 	%rd4051, %rd4042, %rd203;
	mul.lo.s64 	%rd4052, %rd4049, %rd204;
	mul.hi.u64 	%rd4053, %rd4049, %rd204;
	mul.lo.s64 	%rd4054, %rd210, %rd4048;
	mul.hi.u64 	%rd4055, %rd210, %rd4048;
	mul.lo.s64 	%rd4056, %rd207, %rd4047;
	mul.hi.u64 	%rd4057, %rd207, %rd4047;
	mul.lo.s64 	%rd4058, %rd205, %rd4046;
	mul.hi.u64 	%rd4059, %rd205, %rd4046;
	add.cc.s64 	%rd4060, %rd4058, %rd4050;
	addc.cc.s64 	%rd4061, %rd4059, %rd4051;
	add.cc.s64 	%rd4062, %rd4060, %rd4056;
	addc.cc.s64 	%rd4063, %rd4061, %rd4057;
	add.cc.s64 	%rd4064, %rd4062, %rd4054;
	addc.cc.s64 	%rd4065, %rd4063, %rd4055;
	add.cc.s64 	%rd4066, %rd4064, %rd4052;
	addc.cc.s64 	%rd4067, %rd4065, %rd4053;
	mul.lo.s64 	%rd4068, %rd4041, %rd203;
	mul.hi.u64 	%rd4069, %rd4041, %rd203;
	mul.lo.s64 	%rd4070, %rd4042, %rd204;
	mul.hi.u64 	%rd4071, %rd4042, %rd204;
	add.cc.s64 	%rd4072, %rd4068, %rd4070;
	addc.cc.s64 	%rd4073, %rd4069, %rd4071;
	mul.lo.s64 	%rd4074, %rd210, %rd4049;
	mul.hi.u64 	%rd4075, %rd210, %rd4049;
	mul.lo.s64 	%rd4076, %rd207, %rd4048;
	mul.hi.u64 	%rd4077, %rd207, %rd4048;
	mul.lo.s64 	%rd4078, %rd205, %rd4047;
	mul.hi.u64 	%rd4079, %rd205, %rd4047;
	mul.lo.s64 	%rd4080, %rd4043, %rd203;
	mul.hi.u64 	%rd4081, %rd4043, %rd203;
	mul.lo.s64 	%rd4082, %rd4041, %rd204;
	mul.hi.u64 	%rd4083, %rd4041, %rd204;
	mul.lo.s64 	%rd4084, %rd210, %rd4042;
	mul.hi.u64 	%rd4085, %rd210, %rd4042;
	mul.lo.s64 	%rd4086, %rd207, %rd4049;
	mul.hi.u64 	%rd4087, %rd207, %rd4049;
	mul.lo.s64 	%rd4088, %rd205, %rd4048;
	mul.hi.u64 	%rd4089, %rd205, %rd4048;
	mul.lo.s64 	%rd4090, %rd4044, %rd203;
	mul.hi.u64 	%rd4091, %rd4044, %rd203;
	mul.lo.s64 	%rd4092, %rd4043, %rd204;
	mul.hi.u64 	%rd4093, %rd4043, %rd204;
	mul.lo.s64 	%rd4094, %rd210, %rd4041;
	mul.hi.u64 	%rd4095, %rd210, %rd4041;
	mul.lo.s64 	%rd4096, %rd207, %rd4042;
	mul.hi.u64 	%rd4097, %rd207, %rd4042;
	mul.lo.s64 	%rd4098, %rd205, %rd4049;
	mul.hi.u64 	%rd4099, %rd205, %rd4049;
	mul.lo.s64 	%rd4100, %rd4045, %rd203;
	mul.hi.u64 	%rd4101, %rd4045, %rd203;
	mul.lo.s64 	%rd4102, %rd4044, %rd204;
	mul.hi.u64 	%rd4103, %rd4044, %rd204;
	mul.lo.s64 	%rd4104, %rd4043, %rd210;
	mul.hi.u64 	%rd4105, %rd4043, %rd210;
	mul.lo.s64 	%rd4106, %rd207, %rd4041;
	mul.hi.u64 	%rd4107, %rd207, %rd4041;
	mul.lo.s64 	%rd4108, %rd205, %rd4042;
	mul.hi.u64 	%rd4109, %rd205, %rd4042;
	mov.b64 	{%r996, %r997}, %rd4067;
	mov.b64 	{%r998, %r999}, %rd4066;
	shf.l.wrap.b32 	%r1000, %r999, %r996, 13;
	shf.l.wrap.b32 	%r1001, %r996, %r997, 13;
	mov.b64 	%rd4110, {%r1000, %r1001};
	shr.u64 	%rd4111, %rd4067, 51;
	and.b64  	%rd4112, %rd4066, 2251799813685247;
	add.cc.s64 	%rd4113, %rd4072, %rd4078;
	addc.cc.s64 	%rd4114, %rd4073, %rd4079;
	add.cc.s64 	%rd4115, %rd4113, %rd4076;
	addc.cc.s64 	%rd4116, %rd4114, %rd4077;
	add.cc.s64 	%rd4117, %rd4115, %rd4074;
	addc.cc.s64 	%rd4118, %rd4116, %rd4075;
	add.cc.s64 	%rd4119, %rd4117, %rd4110;
	addc.cc.s64 	%rd4120, %rd4118, %rd4111;
	mov.b64 	{%r1002, %r1003}, %rd4120;
	mov.b64 	{%r1004, %r1005}, %rd4119;
	shf.l.wrap.b32 	%r1006, %r1005, %r1002, 13;
	shf.l.wrap.b32 	%r1007, %r1002, %r1003, 13;
	mov.b64 	%rd4121, {%r1006, %r1007};
	shr.u64 	%rd4122, %rd4120, 51;
	and.b64  	%rd4123, %rd4119, 2251799813685247;
	add.cc.s64 	%rd4124, %rd4084, %rd4082;
	addc.cc.s64 	%rd4125, %rd4085, %rd4083;
	add.cc.s64 	%rd4126, %rd4124, %rd4080;
	addc.cc.s64 	%rd4127, %rd4125, %rd4081;
	add.cc.s64 	%rd4128, %rd4126, %rd4088;
	addc.cc.s64 	%rd4129, %rd4127, %rd4089;
	add.cc.s64 	%rd4130, %rd4128, %rd4086;
	addc.cc.s64 	%rd4131, %rd4129, %rd4087;
	add.cc.s64 	%rd4132, %rd4130, %rd4121;
	addc.cc.s64 	%rd4133, %rd4131, %rd4122;
	mov.b64 	{%r1008, %r1009}, %rd4133;
	mov.b64 	{%r1010, %r1011}, %rd4132;
	shf.l.wrap.b32 	%r1012, %r1011, %r1008, 13;
	shf.l.wrap.b32 	%r1013, %r1008, %r1009, 13;
	mov.b64 	%rd4134, {%r1012, %r1013};
	shr.u64 	%rd4135, %rd4133, 51;
	and.b64  	%rd4136, %rd4132, 2251799813685247;
	add.cc.s64 	%rd4137, %rd4096, %rd4094;
	addc.cc.s64 	%rd4138, %rd4097, %rd4095;
	add.cc.s64 	%rd4139, %rd4137, %rd4092;
	addc.cc.s64 	%rd4140, %rd4138, %rd4093;
	add.cc.s64 	%rd4141, %rd4139, %rd4090;
	addc.cc.s64 	%rd4142, %rd4140, %rd4091;
	add.cc.s64 	%rd4143, %rd4141, %rd4098;
	addc.cc.s64 	%rd4144, %rd4142, %rd4099;
	add.cc.s64 	%rd4145, %rd4143, %rd4134;
	addc.cc.s64 	%rd4146, %rd4144, %rd4135;
	mov.b64 	{%r1014, %r1015}, %rd4146;
	mov.b64 	{%r1016, %r1017}, %rd4145;
	shf.l.wrap.b32 	%r1018, %r1017, %r1014, 13;
	shf.l.wrap.b32 	%r1019, %r1014, %r1015, 13;
	mov.b64 	%rd4147, {%r1018, %r1019};
	shr.u64 	%rd4148, %rd4146, 51;
	and.b64  	%rd4149, %rd4145, 2251799813685247;
	add.cc.s64 	%rd4150, %rd4108, %rd4106;
	addc.cc.s64 	%rd4151, %rd4109, %rd4107;
	add.cc.s64 	%rd4152, %rd4150, %rd4104;
	addc.cc.s64 	%rd4153, %rd4151, %rd4105;
	add.cc.s64 	%rd4154, %rd4152, %rd4102;
	addc.cc.s64 	%rd4155, %rd4153, %rd4103;
	add.cc.s64 	%rd4156, %rd4154, %rd4100;
	addc.cc.s64 	%rd4157, %rd4155, %rd4101;
	add.cc.s64 	%rd4158, %rd4156, %rd4147;
	addc.cc.s64 	%rd4159, %rd4157, %rd4148;
	mov.b64 	{%r1020, %r1021}, %rd4159;
	mov.b64 	{%r1022, %r1023}, %rd4158;
	shf.l.wrap.b32 	%r1024, %r1023, %r1020, 13;
	shf.l.wrap.b32 	%r1025, %r1020, %r1021, 13;
	mov.b64 	%rd4160, {%r1024, %r1025};
	and.b64  	%rd4161, %rd4158, 2251799813685247;
	mad.lo.s64 	%rd4162, %rd4160, 19, %rd4112;
	shr.u64 	%rd4163, %rd4162, 51;
	and.b64  	%rd4164, %rd4162, 2251799813685247;
	add.s64 	%rd4165, %rd4163, %rd4123;
	mul.lo.s64 	%rd4166, %rd4165, 19;
	mul.lo.s64 	%rd4167, %rd4136, 19;
	mul.lo.s64 	%rd4168, %rd4149, 19;
	mul.lo.s64 	%rd4169, %rd4161, 19;
	mul.lo.s64 	%rd4170, %rd4164, %rd3878;
	mul.hi.u64 	%rd4171, %rd4164, %rd3878;
	mul.lo.s64 	%rd4172, %rd4169, %rd3879;
	mul.hi.u64 	%rd4173, %rd4169, %rd3879;
	mul.lo.s64 	%rd4174, %rd3858, %rd4168;
	mul.hi.u64 	%rd4175, %rd3858, %rd4168;
	mul.lo.s64 	%rd4176, %rd3867, %rd4167;
	mul.hi.u64 	%rd4177, %rd3867, %rd4167;
	mul.lo.s64 	%rd4178, %rd3875, %rd4166;
	mul.hi.u64 	%rd4179, %rd3875, %rd4166;
	add.cc.s64 	%rd4180, %rd4174, %rd4176;
	addc.cc.s64 	%rd4181, %rd4175, %rd4177;
	add.cc.s64 	%rd4182, %rd4180, %rd4172;
	addc.cc.s64 	%rd4183, %rd4181, %rd4173;
	add.cc.s64 	%rd4184, %rd4182, %rd4170;
	addc.cc.s64 	%rd4185, %rd4183, %rd4171;
	add.cc.s64 	%rd4186, %rd4184, %rd4178;
	addc.cc.s64 	%rd4187, %rd4185, %rd4179;
	mul.lo.s64 	%rd4188, %rd4165, %rd3878;
	mul.hi.u64 	%rd4189, %rd4165, %rd3878;
	mul.lo.s64 	%rd4190, %rd4164, %rd3879;
	mul.hi.u64 	%rd4191, %rd4164, %rd3879;
	mul.lo.s64 	%rd4192, %rd3858, %rd4169;
	mul.hi.u64 	%rd4193, %rd3858, %rd4169;
	mul.lo.s64 	%rd4194, %rd3867, %rd4168;
	mul.hi.u64 	%rd4195, %rd3867, %rd4168;
	mul.lo.s64 	%rd4196, %rd3875, %rd4167;
	mul.hi.u64 	%rd4197, %rd3875, %rd4167;
	mul.lo.s64 	%rd4198, %rd4136, %rd3878;
	mul.hi.u64 	%rd4199, %rd4136, %rd3878;
	mul.lo.s64 	%rd4200, %rd4165, %rd3879;
	mul.hi.u64 	%rd4201, %rd4165, %rd3879;
	mul.lo.s64 	%rd4202, %rd3858, %rd4164;
	mul.hi.u64 	%rd4203, %rd3858, %rd4164;
	mul.lo.s64 	%rd4204, %rd3867, %rd4169;
	mul.hi.u64 	%rd4205, %rd3867, %rd4169;
	mul.lo.s64 	%rd4206, %rd3875, %rd4168;
	mul.hi.u64 	%rd4207, %rd3875, %rd4168;
	mul.lo.s64 	%rd4208, %rd4149, %rd3878;
	mul.hi.u64 	%rd4209, %rd4149, %rd3878;
	mul.lo.s64 	%rd4210, %rd4136, %rd3879;
	mul.hi.u64 	%rd4211, %rd4136, %rd3879;
	add.cc.s64 	%rd4212, %rd4208, %rd4210;
	addc.cc.s64 	%rd4213, %rd4209, %rd4211;
	mul.lo.s64 	%rd4214, %rd3858, %rd4165;
	mul.hi.u64 	%rd4215, %rd3858, %rd4165;
	mul.lo.s64 	%rd4216, %rd3867, %rd4164;
	mul.hi.u64 	%rd4217, %rd3867, %rd4164;
	mul.lo.s64 	%rd4218, %rd3875, %rd4169;
	mul.hi.u64 	%rd4219, %rd3875, %rd4169;
	mul.lo.s64 	%rd4220, %rd4161, %rd3878;
	mul.hi.u64 	%rd4221, %rd4161, %rd3878;
	mul.lo.s64 	%rd4222, %rd4149, %rd3879;
	mul.hi.u64 	%rd4223, %rd4149, %rd3879;
	mul.lo.s64 	%rd4224, %rd4136, %rd3858;
	mul.hi.u64 	%rd4225, %rd4136, %rd3858;
	mul.lo.s64 	%rd4226, %rd3867, %rd4165;
	mul.hi.u64 	%rd4227, %rd3867, %rd4165;
	mul.lo.s64 	%rd4228, %rd3875, %rd4164;
	mul.hi.u64 	%rd4229, %rd3875, %rd4164;
	mov.b64 	{%r1026, %r1027}, %rd4187;
	mov.b64 	{%r1028, %r1029}, %rd4186;
	shf.l.wrap.b32 	%r1030, %r1029, %r1026, 13;
	shf.l.wrap.b32 	%r1031, %r1026, %r1027, 13;
	mov.b64 	%rd4230, {%r1030, %r1031};
	shr.u64 	%rd4231, %rd4187, 51;
	and.b64  	%rd4232, %rd4186, 2251799813685247;
	add.cc.s64 	%rd4233, %rd4194, %rd4196;
	addc.cc.s64 	%rd4234, %rd4195, %rd4197;
	add.cc.s64 	%rd4235, %rd4233, %rd4192;
	addc.cc.s64 	%rd4236, %rd4234, %rd4193;
	add.cc.s64 	%rd4237, %rd4235, %rd4190;
	addc.cc.s64 	%rd4238, %rd4236, %rd4191;
	add.cc.s64 	%rd4239, %rd4237, %rd4188;
	addc.cc.s64 	%rd4240, %rd4238, %rd4189;
	add.cc.s64 	%rd4241, %rd4239, %rd4230;
	addc.cc.s64 	%rd4242, %rd4240, %rd4231;
	mov.b64 	{%r1032, %r1033}, %rd4242;
	mov.b64 	{%r1034, %r1035}, %rd4241;
	shf.l.wrap.b32 	%r1036, %r1035, %r1032, 13;
	shf.l.wrap.b32 	%r1037, %r1032, %r1033, 13;
	mov.b64 	%rd4243, {%r1036, %r1037};
	shr.u64 	%rd4244, %rd4242, 51;
	and.b64  	%rd4245, %rd4241, 2251799813685247;
	add.cc.s64 	%rd4246, %rd4206, %rd4198;
	addc.cc.s64 	%rd4247, %rd4207, %rd4199;
	add.cc.s64 	%rd4248, %rd4246, %rd4204;
	addc.cc.s64 	%rd4249, %rd4247, %rd4205;
	add.cc.s64 	%rd4250, %rd4248, %rd4202;
	addc.cc.s64 	%rd4251, %rd4249, %rd4203;
	add.cc.s64 	%rd4252, %rd4250, %rd4200;
	addc.cc.s64 	%rd4253, %rd4251, %rd4201;
	add.cc.s64 	%rd4254, %rd4252, %rd4243;
	addc.cc.s64 	%rd4255, %rd4253, %rd4244;
	mov.b64 	{%r1038, %r1039}, %rd4255;
	mov.b64 	{%r1040, %r1041}, %rd4254;
	shf.l.wrap.b32 	%r1042, %r1041, %r1038, 13;
	shf.l.wrap.b32 	%r1043, %r1038, %r1039, 13;
	mov.b64 	%rd4256, {%r1042, %r1043};
	shr.u64 	%rd4257, %rd4255, 51;
	and.b64  	%rd4258, %rd4254, 2251799813685247;
	add.cc.s64 	%rd4259, %rd4212, %rd4218;
	addc.cc.s64 	%rd4260, %rd4213, %rd4219;
	add.cc.s64 	%rd4261, %rd4259, %rd4216;
	addc.cc.s64 	%rd4262, %rd4260, %rd4217;
	add.cc.s64 	%rd4263, %rd4261, %rd4214;
	addc.cc.s64 	%rd4264, %rd4262, %rd4215;
	add.cc.s64 	%rd4265, %rd4263, %rd4256;
	addc.cc.s64 	%rd4266, %rd4264, %rd4257;
	mov.b64 	{%r1044, %r1045}, %rd4266;
	mov.b64 	{%r1046, %r1047}, %rd4265;
	shf.l.wrap.b32 	%r1048, %r1047, %r1044, 13;
	shf.l.wrap.b32 	%r1049, %r1044, %r1045, 13;
	mov.b64 	%rd4267, {%r1048, %r1049};
	shr.u64 	%rd4268, %rd4266, 51;
	and.b64  	%rd4269, %rd4265, 2251799813685247;
	add.cc.s64 	%rd4270, %rd4222, %rd4224;
	addc.cc.s64 	%rd4271, %rd4223, %rd4225;
	add.cc.s64 	%rd4272, %rd4270, %rd4220;
	addc.cc.s64 	%rd4273, %rd4271, %rd4221;
	add.cc.s64 	%rd4274, %rd4272, %rd4228;
	addc.cc.s64 	%rd4275, %rd4273, %rd4229;
	add.cc.s64 	%rd4276, %rd4274, %rd4226;
	addc.cc.s64 	%rd4277, %rd4275, %rd4227;
	add.cc.s64 	%rd4278, %rd4276, %rd4267;
	addc.cc.s64 	%rd4279, %rd4277, %rd4268;
	mov.b64 	{%r1050, %r1051}, %rd4279;
	mov.b64 	{%r1052, %r1053}, %rd4278;
	shf.l.wrap.b32 	%r1054, %r1053, %r1050, 13;
	shf.l.wrap.b32 	%r1055, %r1050, %r1051, 13;
	mov.b64 	%rd4280, {%r1054, %r1055};
	and.b64  	%rd4281, %rd4278, 2251799813685247;
	mad.lo.s64 	%rd4282, %rd4280, 19, %rd4232;
	shr.u64 	%rd4283, %rd4282, 51;
	and.b64  	%rd4284, %rd4282, 2251799813685247;
	add.s64 	%rd4285, %rd4283, %rd4245;
	shl.b64 	%rd4286, %rd4282, 1;
	and.b64  	%rd4287, %rd4286, 4503599627370494;
	shl.b64 	%rd4288, %rd4285, 1;
	mul.lo.s64 	%rd4289, %rd4284, %rd4284;
	mul.hi.u64 	%rd4290, %rd4284, %rd4284;
	mul.lo.s64 	%rd4291, %rd4285, 38;
	mul.lo.s64 	%rd4292, %rd4281, %rd4291;
	mul.hi.u64 	%rd4293, %rd4281, %rd4291;
	mul.lo.s64 	%rd4294, %rd4258, 38;
	mul.lo.s64 	%rd4295, %rd4269, %rd4294;
	mul.hi.u64 	%rd4296, %rd4269, %rd4294;
	add.cc.s64 	%rd4297, %rd4289, %rd4295;
	addc.cc.s64 	%rd4298, %rd4290, %rd4296;
	add.cc.s64 	%rd4299, %rd4297, %rd4292;
	addc.cc.s64 	%rd4300, %rd4298, %rd4293;
	mul.lo.s64 	%rd4301, %rd4287, %rd4285;
	mul.hi.u64 	%rd4302, %rd4287, %rd4285;
	mul.lo.s64 	%rd4303, %rd4281, %rd4294;
	mul.hi.u64 	%rd4304, %rd4281, %rd4294;
	mul.lo.s64 	%rd4305, %rd4269, 19;
	mul.lo.s64 	%rd4306, %rd4269, %rd4305;
	mul.hi.u64 	%rd4307, %rd4269, %rd4305;
	mul.lo.s64 	%rd4308, %rd4258, %rd4287;
	mul.hi.u64 	%rd4309, %rd4258, %rd4287;
	mul.lo.s64 	%rd4310, %rd4285, %rd4285;
	mul.hi.u64 	%rd4311, %rd4285, %rd4285;
	mul.lo.s64 	%rd4312, %rd4269, 38;
	mul.lo.s64 	%rd4313, %rd4281, %rd4312;
	mul.hi.u64 	%rd4314, %rd4281, %rd4312;
	mul.lo.s64 	%rd4315, %rd4269, %rd4287;
	mul.hi.u64 	%rd4316, %rd4269, %rd4287;
	mul.lo.s64 	%rd4317, %rd4258, %rd4288;
	mul.hi.u64 	%rd4318, %rd4258, %rd4288;
	mul.lo.s64 	%rd4319, %rd4281, 19;
	mul.lo.s64 	%rd4320, %rd4281, %rd4319;
	mul.hi.u64 	%rd4321, %rd4281, %rd4319;
	mul.lo.s64 	%rd4322, %rd4281, %rd4287;
	mul.hi.u64 	%rd4323, %rd4281, %rd4287;
	mul.lo.s64 	%rd4324, %rd4269, %rd4288;
	mul.hi.u64 	%rd4325, %rd4269, %rd4288;
	mul.lo.s64 	%rd4326, %rd4258, %rd4258;
	mul.hi.u64 	%rd4327, %rd4258, %rd4258;
	mov.b64 	{%r1056, %r1057}, %rd4300;
	mov.b64 	{%r1058, %r1059}, %rd4299;
	shf.l.wrap.b32 	%r1060, %r1059, %r1056, 13;
	shf.l.wrap.b32 	%r1061, %r1056, %r1057, 13;
	mov.b64 	%rd4328, {%r1060, %r1061};
	and.b64  	%rd4329, %rd4299, 2251799813685247;
	add.cc.s64 	%rd4330, %rd4306, %rd4303;
	addc.cc.s64 	%rd4331, %rd4307, %rd4304;
	add.cc.s64 	%rd4332, %rd4330, %rd4301;
	addc.cc.s64 	%rd4333, %rd4331, %rd4302;
	add.cc.s64 	%rd4334, %rd4332, %rd4328;
	addc.cc.s64 	%rd4335, %rd4333, 0;
	mov.b64 	{%r1062, %r1063}, %rd4335;
	mov.b64 	{%r1064, %r1065}, %rd4334;
	shf.l.wrap.b32 	%r1066, %r1065, %r1062, 13;
	shf.l.wrap.b32 	%r1067, %r1062, %r1063, 13;
	mov.b64 	%rd4336, {%r1066, %r1067};
	shr.u64 	%rd4337, %rd4335, 51;
	and.b64  	%rd4338, %rd4334, 2251799813685247;
	add.cc.s64 	%rd4339, %rd4310, %rd4313;
	addc.cc.s64 	%rd4340, %rd4311, %rd4314;
	add.cc.s64 	%rd4341, %rd4339, %rd4308;
	addc.cc.s64 	%rd4342, %rd4340, %rd4309;
	add.cc.s64 	%rd4343, %rd4341, %rd4336;
	addc.cc.s64 	%rd4344, %rd4342, %rd4337;
	mov.b64 	{%r1068, %r1069}, %rd4344;
	mov.b64 	{%r1070, %r1071}, %rd4343;
	shf.l.wrap.b32 	%r1072, %r1071, %r1068, 13;
	shf.l.wrap.b32 	%r1073, %r1068, %r1069, 13;
	mov.b64 	%rd4345, {%r1072, %r1073};
	shr.u64 	%rd4346, %rd4344, 51;
	and.b64  	%rd4347, %rd4343, 2251799813685247;
	add.cc.s64 	%rd4348, %rd4315, %rd4320;
	addc.cc.s64 	%rd4349, %rd4316, %rd4321;
	add.cc.s64 	%rd4350, %rd4348, %rd4317;
	addc.cc.s64 	%rd4351, %rd4349, %rd4318;
	add.cc.s64 	%rd4352, %rd4350, %rd4345;
	addc.cc.s64 	%rd4353, %rd4351, %rd4346;
	mov.b64 	{%r1074, %r1075}, %rd4353;
	mov.b64 	{%r1076, %r1077}, %rd4352;
	shf.l.wrap.b32 	%r1078, %r1077, %r1074, 13;
	shf.l.wrap.b32 	%r1079, %r1074, %r1075, 13;
	mov.b64 	%rd4354, {%r1078, %r1079};
	shr.u64 	%rd4355, %rd4353, 51;
	and.b64  	%rd4356, %rd4352, 2251799813685247;
	add.cc.s64 	%rd4357, %rd4322, %rd4326;
	addc.cc.s64 	%rd4358, %rd4323, %rd4327;
	add.cc.s64 	%rd4359, %rd4357, %rd4324;
	addc.cc.s64 	%rd4360, %rd4358, %rd4325;
	add.cc.s64 	%rd4361, %rd4359, %rd4354;
	addc.cc.s64 	%rd4362, %rd4360, %rd4355;
	mov.b64 	{%r1080, %r1081}, %rd4362;
	mov.b64 	{%r1082, %r1083}, %rd4361;
	shf.l.wrap.b32 	%r1084, %r1083, %r1080, 13;
	shf.l.wrap.b32 	%r1085, %r1080, %r1081, 13;
	mov.b64 	%rd4363, {%r1084, %r1085};
	and.b64  	%rd4364, %rd4361, 2251799813685247;
	mad.lo.s64 	%rd4365, %rd4363, 19, %rd4329;
	shr.u64 	%rd4366, %rd4365, 51;
	and.b64  	%rd4367, %rd4365, 2251799813685247;
	add.s64 	%rd4368, %rd4366, %rd4338;
	mul.lo.s64 	%rd4369, %rd4368, 19;
	mul.lo.s64 	%rd4370, %rd4347, 19;
	mul.lo.s64 	%rd4371, %rd4356, 19;
	mul.lo.s64 	%rd4372, %rd4364, 19;
	mul.lo.s64 	%rd4373, %rd4367, %rd4164;
	mul.hi.u64 	%rd4374, %rd4367, %rd4164;
	mul.lo.s64 	%rd4375, %rd4372, %rd4165;
	mul.hi.u64 	%rd4376, %rd4372, %rd4165;
	mul.lo.s64 	%rd4377, %rd4136, %rd4371;
	mul.hi.u64 	%rd4378, %rd4136, %rd4371;
	mul.lo.s64 	%rd4379, %rd4149, %rd4370;
	mul.hi.u64 	%rd4380, %rd4149, %rd4370;
	mul.lo.s64 	%rd4381, %rd4161, %rd4369;
	mul.hi.u64 	%rd4382, %rd4161, %rd4369;
	add.cc.s64 	%rd4383, %rd4377, %rd4379;
	addc.cc.s64 	%rd4384, %rd4378, %rd4380;
	add.cc.s64 	%rd4385, %rd4383, %rd4375;
	addc.cc.s64 	%rd4386, %rd4384, %rd4376;
	add.cc.s64 	%rd4387, %rd4385, %rd4373;
	addc.cc.s64 	%rd4388, %rd4386, %rd4374;
	add.cc.s64 	%rd4389, %rd4387, %rd4381;
	addc.cc.s64 	%rd4390, %rd4388, %rd4382;
	mul.lo.s64 	%rd4391, %rd4368, %rd4164;
	mul.hi.u64 	%rd4392, %rd4368, %rd4164;
	mul.lo.s64 	%rd4393, %rd4367, %rd4165;
	mul.hi.u64 	%rd4394, %rd4367, %rd4165;
	mul.lo.s64 	%rd4395, %rd4136, %rd4372;
	mul.hi.u64 	%rd4396, %rd4136, %rd4372;
	mul.lo.s64 	%rd4397, %rd4149, %rd4371;
	mul.hi.u64 	%rd4398, %rd4149, %rd4371;
	mul.lo.s64 	%rd4399, %rd4161, %rd4370;
	mul.hi.u64 	%rd4400, %rd4161, %rd4370;
	mul.lo.s64 	%rd4401, %rd4347, %rd4164;
	mul.hi.u64 	%rd4402, %rd4347, %rd4164;
	mul.lo.s64 	%rd4403, %rd4368, %rd4165;
	mul.hi.u64 	%rd4404, %rd4368, %rd4165;
	mul.lo.s64 	%rd4405, %rd4136, %rd4367;
	mul.hi.u64 	%rd4406, %rd4136, %rd4367;
	mul.lo.s64 	%rd4407, %rd4149, %rd4372;
	mul.hi.u64 	%rd4408, %rd4149, %rd4372;
	mul.lo.s64 	%rd4409, %rd4161, %rd4371;
	mul.hi.u64 	%rd4410, %rd4161, %rd4371;
	mul.lo.s64 	%rd4411, %rd4356, %rd4164;
	mul.hi.u64 	%rd4412, %rd4356, %rd4164;
	mul.lo.s64 	%rd4413, %rd4347, %rd4165;
	mul.hi.u64 	%rd4414, %rd4347, %rd4165;
	add.cc.s64 	%rd4415, %rd4411, %rd4413;
	addc.cc.s64 	%rd4416, %rd4412, %rd4414;
	mul.lo.s64 	%rd4417, %rd4136, %rd4368;
	mul.hi.u64 	%rd4418, %rd4136, %rd4368;
	mul.lo.s64 	%rd4419, %rd4149, %rd4367;
	mul.hi.u64 	%rd4420, %rd4149, %rd4367;
	mul.lo.s64 	%rd4421, %rd4161, %rd4372;
	mul.hi.u64 	%rd4422, %rd4161, %rd4372;
	mul.lo.s64 	%rd4423, %rd4364, %rd4164;
	mul.hi.u64 	%rd4424, %rd4364, %rd4164;
	mul.lo.s64 	%rd4425, %rd4356, %rd4165;
	mul.hi.u64 	%rd4426, %rd4356, %rd4165;
	mul.lo.s64 	%rd4427, %rd4347, %rd4136;
	mul.hi.u64 	%rd4428, %rd4347, %rd4136;
	mul.lo.s64 	%rd4429, %rd4149, %rd4368;
	mul.hi.u64 	%rd4430, %rd4149, %rd4368;
	mul.lo.s64 	%rd4431, %rd4161, %rd4367;
	mul.hi.u64 	%rd4432, %rd4161, %rd4367;
	mov.b64 	{%r1086, %r1087}, %rd4390;
	mov.b64 	{%r1088, %r1089}, %rd4389;
	shf.l.wrap.b32 	%r1090, %r1089, %r1086, 13;
	shf.l.wrap.b32 	%r1091, %r1086, %r1087, 13;
	mov.b64 	%rd4433, {%r1090, %r1091};
	shr.u64 	%rd4434, %rd4390, 51;
	and.b64  	%rd4435, %rd4389, 2251799813685247;
	add.cc.s64 	%rd4436, %rd4397, %rd4399;
	addc.cc.s64 	%rd4437, %rd4398, %rd4400;
	add.cc.s64 	%rd4438, %rd4436, %rd4395;
	addc.cc.s64 	%rd4439, %rd4437, %rd4396;
	add.cc.s64 	%rd4440, %rd4438, %rd4393;
	addc.cc.s64 	%rd4441, %rd4439, %rd4394;
	add.cc.s64 	%rd4442, %rd4440, %rd4391;
	addc.cc.s64 	%rd4443, %rd4441, %rd4392;
	add.cc.s64 	%rd4444, %rd4442, %rd4433;
	addc.cc.s64 	%rd4445, %rd4443, %rd4434;
	mov.b64 	{%r1092, %r1093}, %rd4445;
	mov.b64 	{%r1094, %r1095}, %rd4444;
	shf.l.wrap.b32 	%r1096, %r1095, %r1092, 13;
	shf.l.wrap.b32 	%r1097, %r1092, %r1093, 13;
	mov.b64 	%rd4446, {%r1096, %r1097};
	shr.u64 	%rd4447, %rd4445, 51;
	and.b64  	%rd4448, %rd4444, 2251799813685247;
	add.cc.s64 	%rd4449, %rd4409, %rd4401;
	addc.cc.s64 	%rd4450, %rd4410, %rd4402;
	add.cc.s64 	%rd4451, %rd4449, %rd4407;
	addc.cc.s64 	%rd4452, %rd4450, %rd4408;
	add.cc.s64 	%rd4453, %rd4451, %rd4405;
	addc.cc.s64 	%rd4454, %rd4452, %rd4406;
	add.cc.s64 	%rd4455, %rd4453, %rd4403;
	addc.cc.s64 	%rd4456, %rd4454, %rd4404;
	add.cc.s64 	%rd4457, %rd4455, %rd4446;
	addc.cc.s64 	%rd4458, %rd4456, %rd4447;
	mov.b64 	{%r1098, %r1099}, %rd4458;
	mov.b64 	{%r1100, %r1101}, %rd4457;
	shf.l.wrap.b32 	%r1102, %r1101, %r1098, 13;
	shf.l.wrap.b32 	%r1103, %r1098, %r1099, 13;
	mov.b64 	%rd4459, {%r1102, %r1103};
	shr.u64 	%rd4460, %rd4458, 51;
	and.b64  	%rd221, %rd4457, 2251799813685247;
	add.cc.s64 	%rd4461, %rd4415, %rd4421;
	addc.cc.s64 	%rd4462, %rd4416, %rd4422;
	add.cc.s64 	%rd4463, %rd4461, %rd4419;
	addc.cc.s64 	%rd4464, %rd4462, %rd4420;
	add.cc.s64 	%rd4465, %rd4463, %rd4417;
	addc.cc.s64 	%rd4466, %rd4464, %rd4418;
	add.cc.s64 	%rd4467, %rd4465, %rd4459;
	addc.cc.s64 	%rd4468, %rd4466, %rd4460;
	mov.b64 	{%r1104, %r1105}, %rd4468;
	mov.b64 	{%r1106, %r1107}, %rd4467;
	shf.l.wrap.b32 	%r1108, %r1107, %r1104, 13;
	shf.l.wrap.b32 	%r1109, %r1104, %r1105, 13;
	mov.b64 	%rd4469, {%r1108, %r1109};
	shr.u64 	%rd4470, %rd4468, 51;
	and.b64  	%rd218, %rd4467, 2251799813685247;
	add.cc.s64 	%rd4471, %rd4425, %rd4427;
	addc.cc.s64 	%rd4472, %rd4426, %rd4428;
	add.cc.s64 	%rd4473, %rd4471, %rd4423;
	addc.cc.s64 	%rd4474, %rd4472, %rd4424;
	add.cc.s64 	%rd4475, %rd4473, %rd4431;
	addc.cc.s64 	%rd4476, %rd4474, %rd4432;
	add.cc.s64 	%rd4477, %rd4475, %rd4429;
	addc.cc.s64 	%rd4478, %rd4476, %rd4430;
	add.cc.s64 	%rd4479, %rd4477, %rd4469;
	addc.cc.s64 	%rd4480, %rd4478, %rd4470;
	mov.b64 	{%r1110, %r1111}, %rd4480;
	mov.b64 	{%r1112, %r1113}, %rd4479;
	shf.l.wrap.b32 	%r1114, %r1113, %r1110, 13;
	shf.l.wrap.b32 	%r1115, %r1110, %r1111, 13;
	mov.b64 	%rd4481, {%r1114, %r1115};
	and.b64  	%rd216, %rd4479, 2251799813685247;
	mad.lo.s64 	%rd4482, %rd4481, 19, %rd4435;
	shr.u64 	%rd4483, %rd4482, 51;
	and.b64  	%rd214, %rd4482, 2251799813685247;
	add.s64 	%rd215, %rd4483, %rd4448;
	shl.b64 	%rd4484, %rd4482, 1;
	and.b64  	%rd4485, %rd4484, 4503599627370494;
	shl.b64 	%rd4486, %rd215, 1;
	mul.lo.s64 	%rd4487, %rd214, %rd214;
	mul.hi.u64 	%rd4488, %rd214, %rd214;
	mul.lo.s64 	%rd4489, %rd215, 38;
	mul.lo.s64 	%rd4490, %rd216, %rd4489;
	mul.hi.u64 	%rd4491, %rd216, %rd4489;
	mul.lo.s64 	%rd4492, %rd221, 38;
	mul.lo.s64 	%rd4493, %rd218, %rd4492;
	mul.hi.u64 	%rd4494, %rd218, %rd4492;
	add.cc.s64 	%rd4495, %rd4487, %rd4493;
	addc.cc.s64 	%rd4496, %rd4488, %rd4494;
	add.cc.s64 	%rd4497, %rd4495, %rd4490;
	addc.cc.s64 	%rd4498, %rd4496, %rd4491;
	mul.lo.s64 	%rd4499, %rd4485, %rd215;
	mul.hi.u64 	%rd4500, %rd4485, %rd215;
	mul.lo.s64 	%rd4501, %rd216, %rd4492;
	mul.hi.u64 	%rd4502, %rd216, %rd4492;
	mul.lo.s64 	%rd220, %rd218, 19;
	mul.lo.s64 	%rd4503, %rd218, %rd220;
	mul.hi.u64 	%rd4504, %rd218, %rd220;
	mul.lo.s64 	%rd4505, %rd221, %rd4485;
	mul.hi.u64 	%rd4506, %rd221, %rd4485;
	mul.lo.s64 	%rd4507, %rd215, %rd215;
	mul.hi.u64 	%rd4508, %rd215, %rd215;
	mul.lo.s64 	%rd4509, %rd218, 38;
	mul.lo.s64 	%rd4510, %rd216, %rd4509;
	mul.hi.u64 	%rd4511, %rd216, %rd4509;
	mul.lo.s64 	%rd4512, %rd218, %rd4485;
	mul.hi.u64 	%rd4513, %rd218, %rd4485;
	mul.lo.s64 	%rd4514, %rd221, %rd4486;
	mul.hi.u64 	%rd4515, %rd221, %rd4486;
	mul.lo.s64 	%rd223, %rd216, 19;
	mul.lo.s64 	%rd4516, %rd216, %rd223;
	mul.hi.u64 	%rd4517, %rd216, %rd223;
	mul.lo.s64 	%rd4518, %rd216, %rd4485;
	mul.hi.u64 	%rd4519, %rd216, %rd4485;
	mul.lo.s64 	%rd4520, %rd218, %rd4486;
	mul.hi.u64 	%rd4521, %rd218, %rd4486;
	mul.lo.s64 	%rd4522, %rd221, %rd221;
	mul.hi.u64 	%rd4523, %rd221, %rd221;
	mov.b64 	{%r1116, %r1117}, %rd4498;
	mov.b64 	{%r1118, %r1119}, %rd4497;
	shf.l.wrap.b32 	%r1120, %r1119, %r1116, 13;
	shf.l.wrap.b32 	%r1121, %r1116, %r1117, 13;
	mov.b64 	%rd4524, {%r1120, %r1121};
	and.b64  	%rd4525, %rd4497, 2251799813685247;
	add.cc.s64 	%rd4526, %rd4503, %rd4501;
	addc.cc.s64 	%rd4527, %rd4504, %rd4502;
	add.cc.s64 	%rd4528, %rd4526, %rd4499;
	addc.cc.s64 	%rd4529, %rd4527, %rd4500;
	add.cc.s64 	%rd4530, %rd4528, %rd4524;
	addc.cc.s64 	%rd4531, %rd4529, 0;
	mov.b64 	{%r1122, %r1123}, %rd4531;
	mov.b64 	{%r1124, %r1125}, %rd4530;
	shf.l.wrap.b32 	%r1126, %r1125, %r1122, 13;
	shf.l.wrap.b32 	%r1127, %r1122, %r1123, 13;
	mov.b64 	%rd4532, {%r1126, %r1127};
	shr.u64 	%rd4533, %rd4531, 51;
	and.b64  	%rd4534, %rd4530, 2251799813685247;
	add.cc.s64 	%rd4535, %rd4507, %rd4510;
	addc.cc.s64 	%rd4536, %rd4508, %rd4511;
	add.cc.s64 	%rd4537, %rd4535, %rd4505;
	addc.cc.s64 	%rd4538, %rd4536, %rd4506;
	add.cc.s64 	%rd9437, %rd4537, %rd4532;
	addc.cc.s64 	%rd4539, %rd4538, %rd4533;
	mov.b64 	{%r1128, %r1129}, %rd4539;
	mov.b64 	{%r1130, %r1131}, %rd9437;
	shf.l.wrap.b32 	%r1132, %r1131, %r1128, 13;
	shf.l.wrap.b32 	%r1133, %r1128, %r1129, 13;
	mov.b64 	%rd4540, {%r1132, %r1133};
	shr.u64 	%rd4541, %rd4539, 51;
	add.cc.s64 	%rd4542, %rd4512, %rd4516;
	addc.cc.s64 	%rd4543, %rd4513, %rd4517;
	add.cc.s64 	%rd4544, %rd4542, %rd4514;
	addc.cc.s64 	%rd4545, %rd4543, %rd4515;
	add.cc.s64 	%rd9438, %rd4544, %rd4540;
	addc.cc.s64 	%rd4546, %rd4545, %rd4541;
	mov.b64 	{%r1134, %r1135}, %rd4546;
	mov.b64 	{%r1136, %r1137}, %rd9438;
	shf.l.wrap.b32 	%r1138, %r1137, %r1134, 13;
	shf.l.wrap.b32 	%r1139, %r1134, %r1135, 13;
	mov.b64 	%rd4547, {%r1138, %r1139};
	shr.u64 	%rd4548, %rd4546, 51;
	add.cc.s64 	%rd4549, %rd4518, %rd4522;
	addc.cc.s64 	%rd4550, %rd4519, %rd4523;
	add.cc.s64 	%rd4551, %rd4549, %rd4520;
	addc.cc.s64 	%rd4552, %rd4550, %rd4521;
	add.cc.s64 	%rd9439, %rd4551, %rd4547;
	addc.cc.s64 	%rd4553, %rd4552, %rd4548;
	mov.b64 	{%r1140, %r1141}, %rd4553;
	mov.b64 	{%r1142, %r1143}, %rd9439;
	shf.l.wrap.b32 	%r1144, %r1143, %r1140, 13;
	shf.l.wrap.b32 	%r1145, %r1140, %r1141, 13;
	mov.b64 	%rd4554, {%r1144, %r1145};
	mad.lo.s64 	%rd4555, %rd4554, 19, %rd4525;
	shr.u64 	%rd4556, %rd4555, 51;
	add.s64 	%rd9440, %rd4556, %rd4534;
	and.b64  	%rd9436, %rd4555, 2251799813685247;
	mov.b32 	%r2544, 0;
$L__BB2_15:
	and.b64  	%rd4557, %rd9439, 2251799813685247;
	and.b64  	%rd4558, %rd9438, 2251799813685247;
	and.b64  	%rd4559, %rd9437, 2251799813685247;
	shl.b64 	%rd4560, %rd9436, 1;
	shl.b64 	%rd4561, %rd9440, 1;
	mul.lo.s64 	%rd4562, %rd9436, %rd9436;
	mul.hi.u64 	%rd4563, %rd9436, %rd9436;
	mul.lo.s64 	%rd4564, %rd9440, 38;
	mul.lo.s64 	%rd4565, %rd4557, %rd4564;
	mul.hi.u64 	%rd4566, %rd4557, %rd4564;
	mul.lo.s64 	%rd4567, %rd4559, 38;
	mul.lo.s64 	%rd4568, %rd4567, %rd4558;
	mul.hi.u64 	%rd4569, %rd4567, %rd4558;
	add.cc.s64 	%rd4570, %rd4568, %rd4562;
	addc.cc.s64 	%rd4571, %rd4569, %rd4563;
	add.cc.s64 	%rd4572, %rd4570, %rd4565;
	addc.cc.s64 	%rd4573, %rd4571, %rd4566;
	mul.lo.s64 	%rd4574, %rd4560, %rd9440;
	mul.hi.u64 	%rd4575, %rd4560, %rd9440;
	mul.lo.s64 	%rd4576, %rd4557, %rd4567;
	mul.hi.u64 	%rd4577, %rd4557, %rd4567;
	add.cc.s64 	%rd4578, %rd4576, %rd4574;
	addc.cc.s64 	%rd4579, %rd4577, %rd4575;
	mul.lo.s64 	%rd4580, %rd4558, 19;
	mul.lo.s64 	%rd4581, %rd4580, %rd4558;
	mul.hi.u64 	%rd4582, %rd4580, %rd4558;
	add.cc.s64 	%rd4583, %rd4578, %rd4581;
	addc.cc.s64 	%rd4584, %rd4579, %rd4582;
	mul.lo.s64 	%rd4585, %rd4559, %rd4560;
	mul.hi.u64 	%rd4586, %rd4559, %rd4560;
	mul.lo.s64 	%rd4587, %rd9440, %rd9440;
	mul.hi.u64 	%rd4588, %rd9440, %rd9440;
	add.cc.s64 	%rd4589, %rd4585, %rd4587;
	addc.cc.s64 	%rd4590, %rd4586, %rd4588;
	mul.lo.s64 	%rd4591, %rd4558, 38;
	mul.lo.s64 	%rd4592, %rd4591, %rd4557;
	mul.hi.u64 	%rd4593, %rd4591, %rd4557;
	add.cc.s64 	%rd4594, %rd4589, %rd4592;
	addc.cc.s64 	%rd4595, %rd4590, %rd4593;
	mul.lo.s64 	%rd4596, %rd4558, %rd4560;
	mul.hi.u64 	%rd4597, %rd4558, %rd4560;
	mul.lo.s64 	%rd4598, %rd4559, %rd4561;
	mul.hi.u64 	%rd4599, %rd4559, %rd4561;
	add.cc.s64 	%rd4600, %rd4596, %rd4598;
	addc.cc.s64 	%rd4601, %rd4597, %rd4599;
	mul.lo.s64 	%rd4602, %rd4557, 19;
	mul.lo.s64 	%rd4603, %rd4602, %rd4557;
	mul.hi.u64 	%rd4604, %rd4602, %rd4557;
	add.cc.s64 	%rd4605, %rd4600, %rd4603;
	addc.cc.s64 	%rd4606, %rd4601, %rd4604;
	mul.lo.s64 	%rd4607, %rd4557, %rd4560;
	mul.hi.u64 	%rd4608, %rd4557, %rd4560;
	mul.lo.s64 	%rd4609, %rd4558, %rd4561;
	mul.hi.u64 	%rd4610, %rd4558, %rd4561;
	mul.lo.s64 	%rd4611, %rd4559, %rd4559;
	mul.hi.u64 	%rd4612, %rd4559, %rd4559;
	mov.b64 	{%r1146, %r1147}, %rd4573;
	mov.b64 	{%r1148, %r1149}, %rd4572;
	shf.l.wrap.b32 	%r1150, %r1149, %r1146, 13;
	shf.l.wrap.b32 	%r1151, %r1146, %r1147, 13;
	mov.b64 	%rd4613, {%r1150, %r1151};
	and.b64  	%rd4614, %rd4572, 2251799813685247;
	add.cc.s64 	%rd4615, %rd4583, %rd4613;
	addc.cc.s64 	%rd4616, %rd4584, 0;
	mov.b64 	{%r1152, %r1153}, %rd4616;
	mov.b64 	{%r1154, %r1155}, %rd4615;
	shf.l.wrap.b32 	%r1156, %r1155, %r1152, 13;
	shf.l.wrap.b32 	%r1157, %r1152, %r1153, 13;
	mov.b64 	%rd4617, {%r1156, %r1157};
	and.b64  	%rd4618, %rd4615, 2251799813685247;
	add.cc.s64 	%rd9437, %rd4594, %rd4617;
	addc.cc.s64 	%rd235, %rd4595, 0;
	mov.b64 	{%r1158, %r1159}, %rd235;
	mov.b64 	{%r1160, %r1161}, %rd9437;
	shf.l.wrap.b32 	%r1162, %r1161, %r1158, 13;
	shf.l.wrap.b32 	%r1163, %r1158, %r1159, 13;
	mov.b64 	%rd4619, {%r1162, %r1163};
	add.cc.s64 	%rd9438, %rd4605, %rd4619;
	addc.cc.s64 	%rd238, %rd4606, 0;
	mov.b64 	{%r1164, %r1165}, %rd238;
	mov.b64 	{%r1166, %r1167}, %rd9438;
	shf.l.wrap.b32 	%r1168, %r1167, %r1164, 13;
	shf.l.wrap.b32 	%r1169, %r1164, %r1165, 13;
	mov.b64 	%rd4620, {%r1168, %r1169};
	shr.u64 	%rd4621, %rd238, 51;
	add.cc.s64 	%rd4622, %rd4609, %rd4611;
	addc.cc.s64 	%rd4623, %rd4610, %rd4612;
	add.cc.s64 	%rd4624, %rd4622, %rd4607;
	addc.cc.s64 	%rd4625, %rd4623, %rd4608;
	add.cc.s64 	%rd9439, %rd4624, %rd4620;
	addc.cc.s64 	%rd241, %rd4625, %rd4621;
	mov.b64 	{%r1170, %r1171}, %rd241;
	mov.b64 	{%r1172, %r1173}, %rd9439;
	shf.l.wrap.b32 	%r1174, %r1173, %r1170, 13;
	shf.l.wrap.b32 	%r1175, %r1170, %r1171, 13;
	mov.b64 	%rd4626, {%r1174, %r1175};
	mad.lo.s64 	%rd4627, %rd4626, 19, %rd4614;
	shr.u64 	%rd4628, %rd4627, 51;
	add.s64 	%rd9440, %rd4628, %rd4618;
	and.b64  	%rd9436, %rd4627, 2251799813685247;
	add.s32 	%r2544, %r2544, 1;
	setp.ne.s32 	%p12, %r2544, 4;
	@%p12 bra 	$L__BB2_15;
	mul.lo.s64 	%rd4629, %rd215, 19;
	mul.lo.s64 	%rd4630, %rd221, 19;
	mul.lo.s64 	%rd4631, %rd9436, %rd214;
	mul.hi.u64 	%rd4632, %rd9436, %rd214;
	mul.lo.s64 	%rd4633, %rd9440, %rd223;
	mul.hi.u64 	%rd4634, %rd9440, %rd223;
	add.cc.s64 	%rd4635, %rd4631, %rd4633;
	addc.cc.s64 	%rd4636, %rd4632, %rd4634;
	and.b64  	%rd4637, %rd9437, 2251799813685247;
	mul.lo.s64 	%rd4638, %rd4637, %rd220;
	mul.hi.u64 	%rd4639, %rd4637, %rd220;
	add.cc.s64 	%rd4640, %rd4635, %rd4638;
	addc.cc.s64 	%rd4641, %rd4636, %rd4639;
	and.b64  	%rd4642, %rd9438, 2251799813685247;
	mul.lo.s64 	%rd4643, %rd4642, %rd4630;
	mul.hi.u64 	%rd4644, %rd4642, %rd4630;
	add.cc.s64 	%rd4645, %rd4640, %rd4643;
	addc.cc.s64 	%rd4646, %rd4641, %rd4644;
	and.b64  	%rd4647, %rd9439, 2251799813685247;
	mul.lo.s64 	%rd4648, %rd4647, %rd4629;
	mul.hi.u64 	%rd4649, %rd4647, %rd4629;
	add.cc.s64 	%rd4650, %rd4645, %rd4648;
	addc.cc.s64 	%rd4651, %rd4646, %rd4649;
	mul.lo.s64 	%rd4652, %rd9436, %rd215;
	mul.hi.u64 	%rd4653, %rd9436, %rd215;
	mul.lo.s64 	%rd4654, %rd9440, %rd214;
	mul.hi.u64 	%rd4655, %rd9440, %rd214;
	add.cc.s64 	%rd4656, %rd4652, %rd4654;
	addc.cc.s64 	%rd4657, %rd4653, %rd4655;
	mul.lo.s64 	%rd4658, %rd4637, %rd223;
	mul.hi.u64 	%rd4659, %rd4637, %rd223;
	add.cc.s64 	%rd4660, %rd4656, %rd4658;
	addc.cc.s64 	%rd4661, %rd4657, %rd4659;
	mul.lo.s64 	%rd4662, %rd4642, %rd220;
	mul.hi.u64 	%rd4663, %rd4642, %rd220;
	add.cc.s64 	%rd4664, %rd4660, %rd4662;
	addc.cc.s64 	%rd4665, %rd4661, %rd4663;
	mul.lo.s64 	%rd4666, %rd4647, %rd4630;
	mul.hi.u64 	%rd4667, %rd4647, %rd4630;
	add.cc.s64 	%rd4668, %rd4664, %rd4666;
	addc.cc.s64 	%rd4669, %rd4665, %rd4667;
	mul.lo.s64 	%rd4670, %rd221, %rd9436;
	mul.hi.u64 	%rd4671, %rd221, %rd9436;
	mul.lo.s64 	%rd4672, %rd9440, %rd215;
	mul.hi.u64 	%rd4673, %rd9440, %rd215;
	add.cc.s64 	%rd4674, %rd4670, %rd4672;
	addc.cc.s64 	%rd4675, %rd4671, %rd4673;
	mul.lo.s64 	%rd4676, %rd4637, %rd214;
	mul.hi.u64 	%rd4677, %rd4637, %rd214;
	add.cc.s64 	%rd4678, %rd4674, %rd4676;
	addc.cc.s64 	%rd4679, %rd4675, %rd4677;
	mul.lo.s64 	%rd4680, %rd4642, %rd223;
	mul.hi.u64 	%rd4681, %rd4642, %rd223;
	add.cc.s64 	%rd4682, %rd4678, %rd4680;
	addc.cc.s64 	%rd4683, %rd4679, %rd4681;
	mul.lo.s64 	%rd4684, %rd4647, %rd220;
	mul.hi.u64 	%rd4685, %rd4647, %rd220;
	add.cc.s64 	%rd4686, %rd4682, %rd4684;
	addc.cc.s64 	%rd4687, %rd4683, %rd4685;
	mul.lo.s64 	%rd4688, %rd218, %rd9436;
	mul.hi.u64 	%rd4689, %rd218, %rd9436;
	mul.lo.s64 	%rd4690, %rd221, %rd9440;
	mul.hi.u64 	%rd4691, %rd221, %rd9440;
	add.cc.s64 	%rd4692, %rd4688, %rd4690;
	addc.cc.s64 	%rd4693, %rd4689, %rd4691;
	mul.lo.s64 	%rd4694, %rd4637, %rd215;
	mul.hi.u64 	%rd4695, %rd4637, %rd215;
	add.cc.s64 	%rd4696, %rd4692, %rd4694;
	addc.cc.s64 	%rd4697, %rd4693, %rd4695;
	mul.lo.s64 	%rd4698, %rd4642, %rd214;
	mul.hi.u64 	%rd4699, %rd4642, %rd214;
	add.cc.s64 	%rd4700, %rd4696, %rd4698;
	addc.cc.s64 	%rd4701, %rd4697, %rd4699;
	mul.lo.s64 	%rd4702, %rd4647, %rd223;
	mul.hi.u64 	%rd4703, %rd4647, %rd223;
	add.cc.s64 	%rd4704, %rd4700, %rd4702;
	addc.cc.s64 	%rd4705, %rd4701, %rd4703;
	mul.lo.s64 	%rd4706, %rd216, %rd9436;
	mul.hi.u64 	%rd4707, %rd216, %rd9436;
	mul.lo.s64 	%rd4708, %rd218, %rd9440;
	mul.hi.u64 	%rd4709, %rd218, %rd9440;
	add.cc.s64 	%rd4710, %rd4706, %rd4708;
	addc.cc.s64 	%rd4711, %rd4707, %rd4709;
	mul.lo.s64 	%rd4712, %rd4637, %rd221;
	mul.hi.u64 	%rd4713, %rd4637, %rd221;
	add.cc.s64 	%rd4714, %rd4710, %rd4712;
	addc.cc.s64 	%rd4715, %rd4711, %rd4713;
	mul.lo.s64 	%rd4716, %rd4642, %rd215;
	mul.hi.u64 	%rd4717, %rd4642, %rd215;
	add.cc.s64 	%rd4718, %rd4714, %rd4716;
	addc.cc.s64 	%rd4719, %rd4715, %rd4717;
	mul.lo.s64 	%rd4720, %rd4647, %rd214;
	mul.hi.u64 	%rd4721, %rd4647, %rd214;
	add.cc.s64 	%rd4722, %rd4718, %rd4720;
	addc.cc.s64 	%rd4723, %rd4719, %rd4721;
	mov.b64 	{%r1177, %r1178}, %rd4651;
	mov.b64 	{%r1179, %r1180}, %rd4650;
	shf.l.wrap.b32 	%r1181, %r1180, %r1177, 13;
	shf.l.wrap.b32 	%r1182, %r1177, %r1178, 13;
	mov.b64 	%rd4724, {%r1181, %r1182};
	shr.u64 	%rd4725, %rd4651, 51;
	and.b64  	%rd4726, %rd4650, 2251799813685247;
	add.cc.s64 	%rd4727, %rd4668, %rd4724;
	addc.cc.s64 	%rd4728, %rd4669, %rd4725;
	mov.b64 	{%r1183, %r1184}, %rd4728;
	mov.b64 	{%r1185, %r1186}, %rd4727;
	shf.l.wrap.b32 	%r1187, %r1186, %r1183, 13;
	shf.l.wrap.b32 	%r1188, %r1183, %r1184, 13;
	mov.b64 	%rd4729, {%r1187, %r1188};
	shr.u64 	%rd4730, %rd4728, 51;
	and.b64  	%rd4731, %rd4727, 2251799813685247;
	add.cc.s64 	%rd4732, %rd4686, %rd4729;
	addc.cc.s64 	%rd4733, %rd4687, %rd4730;
	mov.b64 	{%r1189, %r1190}, %rd4733;
	mov.b64 	{%r1191, %r1192}, %rd4732;
	shf.l.wrap.b32 	%r1193, %r1192, %r1189, 13;
	shf.l.wrap.b32 	%r1194, %r1189, %r1190, 13;
	mov.b64 	%rd4734, {%r1193, %r1194};
	shr.u64 	%rd4735, %rd4733, 51;
	and.b64  	%rd253, %rd4732, 2251799813685247;
	add.cc.s64 	%rd4736, %rd4704, %rd4734;
	addc.cc.s64 	%rd4737, %rd4705, %rd4735;
	mov.b64 	{%r1195, %r1196}, %rd4737;
	mov.b64 	{%r1197, %r1198}, %rd4736;
	shf.l.wrap.b32 	%r1199, %r1198, %r1195, 13;
	shf.l.wrap.b32 	%r1200, %r1195, %r1196, 13;
	mov.b64 	%rd4738, {%r1199, %r1200};
	shr.u64 	%rd4739, %rd4737, 51;
	and.b64  	%rd250, %rd4736, 2251799813685247;
	add.cc.s64 	%rd4740, %rd4722, %rd4738;
	addc.cc.s64 	%rd4741, %rd4723, %rd4739;
	mov.b64 	{%r1201, %r1202}, %rd4741;
	mov.b64 	{%r1203, %r1204}, %rd4740;
	shf.l.wrap.b32 	%r1205, %r1204, %r1201, 13;
	shf.l.wrap.b32 	%r1206, %r1201, %r1202, 13;
	mov.b64 	%rd4742, {%r1205, %r1206};
	and.b64  	%rd248, %rd4740, 2251799813685247;
	mad.lo.s64 	%rd4743, %rd4742, 19, %rd4726;
	shr.u64 	%rd4744, %rd4743, 51;
	and.b64  	%rd246, %rd4743, 2251799813685247;
	add.s64 	%rd247, %rd4744, %rd4731;
	shl.b64 	%rd4745, %rd4743, 1;
	and.b64  	%rd4746, %rd4745, 4503599627370494;
	shl.b64 	%rd4747, %rd247, 1;
	mul.lo.s64 	%rd4748, %rd246, %rd246;
	mul.hi.u64 	%rd4749, %rd246, %rd246;
	mul.lo.s64 	%rd4750, %rd247, 38;
	mul.lo.s64 	%rd4751, %rd248, %rd4750;
	mul.hi.u64 	%rd4752, %rd248, %rd4750;
	mul.lo.s64 	%rd4753, %rd253, 38;
	mul.lo.s64 	%rd4754, %rd250, %rd4753;
	mul.hi.u64 	%rd4755, %rd250, %rd4753;
	add.cc.s64 	%rd4756, %rd4748, %rd4754;
	addc.cc.s64 	%rd4757, %rd4749, %rd4755;
	add.cc.s64 	%rd4758, %rd4756, %rd4751;
	addc.cc.s64 	%rd4759, %rd4757, %rd4752;
	mul.lo.s64 	%rd4760, %rd4746, %rd247;
	mul.hi.u64 	%rd4761, %rd4746, %rd247;
	mul.lo.s64 	%rd4762, %rd248, %rd4753;
	mul.hi.u64 	%rd4763, %rd248, %rd4753;
	mul.lo.s64 	%rd252, %rd250, 19;
	mul.lo.s64 	%rd4764, %rd250, %rd252;
	mul.hi.u64 	%rd4765, %rd250, %rd252;
	mul.lo.s64 	%rd4766, %rd253, %rd4746;
	mul.hi.u64 	%rd4767, %rd253, %rd4746;
	mul.lo.s64 	%rd4768, %rd247, %rd247;
	mul.hi.u64 	%rd4769, %rd247, %rd247;
	mul.lo.s64 	%rd4770, %rd250, 38;
	mul.lo.s64 	%rd4771, %rd248, %rd4770;
	mul.hi.u64 	%rd4772, %rd248, %rd4770;
	mul.lo.s64 	%rd4773, %rd250, %rd4746;
	mul.hi.u64 	%rd4774, %rd250, %rd4746;
	mul.lo.s64 	%rd4775, %rd253, %rd4747;
	mul.hi.u64 	%rd4776, %rd253, %rd4747;
	mul.lo.s64 	%rd255, %rd248, 19;
	mul.lo.s64 	%rd4777, %rd248, %rd255;
	mul.hi.u64 	%rd4778, %rd248, %rd255;
	mul.lo.s64 	%rd4779, %rd248, %rd4746;
	mul.hi.u64 	%rd4780, %rd248, %rd4746;
	mul.lo.s64 	%rd4781, %rd250, %rd4747;
	mul.hi.u64 	%rd4782, %rd250, %rd4747;
	mul.lo.s64 	%rd4783, %rd253, %rd253;
	mul.hi.u64 	%rd4784, %rd253, %rd253;
	mov.b64 	{%r1207, %r1208}, %rd4759;
	mov.b64 	{%r1209, %r1210}, %rd4758;
	shf.l.wrap.b32 	%r1211, %r1210, %r1207, 13;
	shf.l.wrap.b32 	%r1212, %r1207, %r1208, 13;
	mov.b64 	%rd4785, {%r1211, %r1212};
	and.b64  	%rd4786, %rd4758, 2251799813685247;
	add.cc.s64 	%rd4787, %rd4764, %rd4762;
	addc.cc.s64 	%rd4788, %rd4765, %rd4763;
	add.cc.s64 	%rd4789, %rd4787, %rd4760;
	addc.cc.s64 	%rd4790, %rd4788, %rd4761;
	add.cc.s64 	%rd4791, %rd4789, %rd4785;
	addc.cc.s64 	%rd4792, %rd4790, 0;
	mov.b64 	{%r1213, %r1214}, %rd4792;
	mov.b64 	{%r1215, %r1216}, %rd4791;
	shf.l.wrap.b32 	%r1217, %r1216, %r1213, 13;
	shf.l.wrap.b32 	%r1218, %r1213, %r1214, 13;
	mov.b64 	%rd4793, {%r1217, %r1218};
	shr.u64 	%rd4794, %rd4792, 51;
	and.b64  	%rd4795, %rd4791, 2251799813685247;
	add.cc.s64 	%rd4796, %rd4768, %rd4771;
	addc.cc.s64 	%rd4797, %rd4769, %rd4772;
	add.cc.s64 	%rd4798, %rd4796, %rd4766;
	addc.cc.s64 	%rd4799, %rd4797, %rd4767;
	add.cc.s64 	%rd9442, %rd4798, %rd4793;
	addc.cc.s64 	%rd4800, %rd4799, %rd4794;
	mov.b64 	{%r1219, %r1220}, %rd4800;
	mov.b64 	{%r1221, %r1222}, %rd9442;
	shf.l.wrap.b32 	%r1223, %r1222, %r1219, 13;
	shf.l.wrap.b32 	%r1224, %r1219, %r1220, 13;
	mov.b64 	%rd4801, {%r1223, %r1224};
	shr.u64 	%rd4802, %rd4800, 51;
	add.cc.s64 	%rd4803, %rd4773, %rd4777;
	addc.cc.s64 	%rd4804, %rd4774, %rd4778;
	add.cc.s64 	%rd4805, %rd4803, %rd4775;
	addc.cc.s64 	%rd4806, %rd4804, %rd4776;
	add.cc.s64 	%rd9443, %rd4805, %rd4801;
	addc.cc.s64 	%rd4807, %rd4806, %rd4802;
	mov.b64 	{%r1225, %r1226}, %rd4807;
	mov.b64 	{%r1227, %r1228}, %rd9443;
	shf.l.wrap.b32 	%r1229, %r1228, %r1225, 13;
	shf.l.wrap.b32 	%r1230, %r1225, %r1226, 13;
	mov.b64 	%rd4808, {%r1229, %r1230};
	shr.u64 	%rd4809, %rd4807, 51;
	add.cc.s64 	%rd4810, %rd4779, %rd4783;
	addc.cc.s64 	%rd4811, %rd4780, %rd4784;
	add.cc.s64 	%rd4812, %rd4810, %rd4781;
	addc.cc.s64 	%rd4813, %rd4811, %rd4782;
	add.cc.s64 	%rd9444, %rd4812, %rd4808;
	addc.cc.s64 	%rd4814, %rd4813, %rd4809;
	mov.b64 	{%r1231, %r1232}, %rd4814;
	mov.b64 	{%r1233, %r1234}, %rd9444;
	shf.l.wrap.b32 	%r1235, %r1234, %r1231, 13;
	shf.l.wrap.b32 	%r1236, %r1231, %r1232, 13;
	mov.b64 	%rd4815, {%r1235, %r1236};
	mad.lo.s64 	%rd4816, %rd4815, 19, %rd4786;
	shr.u64 	%rd4817, %rd4816, 51;
	add.s64 	%rd9445, %rd4817, %rd4795;
	and.b64  	%rd9441, %rd4816, 2251799813685247;
	mov.b32 	%r2545, 1;
$L__BB2_17:
	and.b64  	%rd4818, %rd9444, 2251799813685247;
	and.b64  	%rd4819, %rd9443, 2251799813685247;
	and.b64  	%rd4820, %rd9442, 2251799813685247;
	shl.b64 	%rd4821, %rd9441, 1;
	shl.b64 	%rd4822, %rd9445, 1;
	mul.lo.s64 	%rd4823, %rd9441, %rd9441;
	mul.hi.u64 	%rd4824, %rd9441, %rd9441;
	mul.lo.s64 	%rd4825, %rd9445, 38;
	mul.lo.s64 	%rd4826, %rd4818, %rd4825;
	mul.hi.u64 	%rd4827, %rd4818, %rd4825;
	mul.lo.s64 	%rd4828, %rd4820, 38;
	mul.lo.s64 	%rd4829, %rd4828, %rd4819;
	mul.hi.u64 	%rd4830, %rd4828, %rd4819;
	add.cc.s64 	%rd4831, %rd4829, %rd4823;
	addc.cc.s64 	%rd4832, %rd4830, %rd4824;
	add.cc.s64 	%rd4833, %rd4831, %rd4826;
	addc.cc.s64 	%rd4834, %rd4832, %rd4827;
	mul.lo.s64 	%rd4835, %rd4821, %rd9445;
	mul.hi.u64 	%rd4836, %rd4821, %rd9445;
	mul.lo.s64 	%rd4837, %rd4818, %rd4828;
	mul.hi.u64 	%rd4838, %rd4818, %rd4828;
	add.cc.s64 	%rd4839, %rd4837, %rd4835;
	addc.cc.s64 	%rd4840, %rd4838, %rd4836;
	mul.lo.s64 	%rd4841, %rd4819, 19;
	mul.lo.s64 	%rd4842, %rd4841, %rd4819;
	mul.hi.u64 	%rd4843, %rd4841, %rd4819;
	add.cc.s64 	%rd4844, %rd4839, %rd4842;
	addc.cc.s64 	%rd4845, %rd4840, %rd4843;
	mul.lo.s64 	%rd4846, %rd4820, %rd4821;
	mul.hi.u64 	%rd4847, %rd4820, %rd4821;
	mul.lo.s64 	%rd4848, %rd9445, %rd9445;
	mul.hi.u64 	%rd4849, %rd9445, %rd9445;
	add.cc.s64 	%rd4850, %rd4846, %rd4848;
	addc.cc.s64 	%rd4851, %rd4847, %rd4849;
	mul.lo.s64 	%rd4852, %rd4819, 38;
	mul.lo.s64 	%rd4853, %rd4852, %rd4818;
	mul.hi.u64 	%rd4854, %rd4852, %rd4818;
	add.cc.s64 	%rd4855, %rd4850, %rd4853;
	addc.cc.s64 	%rd4856, %rd4851, %rd4854;
	mul.lo.s64 	%rd4857, %rd4819, %rd4821;
	mul.hi.u64 	%rd4858, %rd4819, %rd4821;
	mul.lo.s64 	%rd4859, %rd4820, %rd4822;
	mul.hi.u64 	%rd4860, %rd4820, %rd4822;
	add.cc.s64 	%rd4861, %rd4857, %rd4859;
	addc.cc.s64 	%rd4862, %rd4858, %rd4860;
	mul.lo.s64 	%rd4863, %rd4818, 19;
	mul.lo.s64 	%rd4864, %rd4863, %rd4818;
	mul.hi.u64 	%rd4865, %rd4863, %rd4818;
	add.cc.s64 	%rd4866, %rd4861, %rd4864;
	addc.cc.s64 	%rd4867, %rd4862, %rd4865;
	mul.lo.s64 	%rd4868, %rd4818, %rd4821;
	mul.hi.u64 	%rd4869, %rd4818, %rd4821;
	mul.lo.s64 	%rd4870, %rd4819, %rd4822;
	mul.hi.u64 	%rd4871, %rd4819, %rd4822;
	mul.lo.s64 	%rd4872, %rd4820, %rd4820;
	mul.hi.u64 	%rd4873, %rd4820, %rd4820;
	mov.b64 	{%r1237, %r1238}, %rd4834;
	mov.b64 	{%r1239, %r1240}, %rd4833;
	shf.l.wrap.b32 	%r1241, %r1240, %r1237, 13;
	shf.l.wrap.b32 	%r1242, %r1237, %r1238, 13;
	mov.b64 	%rd4874, {%r1241, %r1242};
	and.b64  	%rd4875, %rd4833, 2251799813685247;
	add.cc.s64 	%rd4876, %rd4844, %rd4874;
	addc.cc.s64 	%rd4877, %rd4845, 0;
	mov.b64 	{%r1243, %r1244}, %rd4877;
	mov.b64 	{%r1245, %r1246}, %rd4876;
	shf.l.wrap.b32 	%r1247, %r1246, %r1243, 13;
	shf.l.wrap.b32 	%r1248, %r1243, %r1244, 13;
	mov.b64 	%rd4878, {%r1247, %r1248};
	and.b64  	%rd4879, %rd4876, 2251799813685247;
	add.cc.s64 	%rd9442, %rd4855, %rd4878;
	addc.cc.s64 	%rd267, %rd4856, 0;
	mov.b64 	{%r1249, %r1250}, %rd267;
	mov.b64 	{%r1251, %r1252}, %rd9442;
	shf.l.wrap.b32 	%r1253, %r1252, %r1249, 13;
	shf.l.wrap.b32 	%r1254, %r1249, %r1250, 13;
	mov.b64 	%rd4880, {%r1253, %r1254};
	add.cc.s64 	%rd9443, %rd4866, %rd4880;
	addc.cc.s64 	%rd270, %rd4867, 0;
	mov.b64 	{%r1255, %r1256}, %rd270;
	mov.b64 	{%r1257, %r1258}, %rd9443;
	shf.l.wrap.b32 	%r1259, %r1258, %r1255, 13;
	shf.l.wrap.b32 	%r1260, %r1255, %r1256, 13;
	mov.b64 	%rd4881, {%r1259, %r1260};
	shr.u64 	%rd4882, %rd270, 51;
	add.cc.s64 	%rd4883, %rd4870, %rd4872;
	addc.cc.s64 	%rd4884, %rd4871, %rd4873;
	add.cc.s64 	%rd4885, %rd4883, %rd4868;
	addc.cc.s64 	%rd4886, %rd4884, %rd4869;
	add.cc.s64 	%rd9444, %rd4885, %rd4881;
	addc.cc.s64 	%rd273, %rd4886, %rd4882;
	mov.b64 	{%r1261, %r1262}, %rd273;
	mov.b64 	{%r1263, %r1264}, %rd9444;
	shf.l.wrap.b32 	%r1265, %r1264, %r1261, 13;
	shf.l.wrap.b32 	%r1266, %r1261, %r1262, 13;
	mov.b64 	%rd4887, {%r1265, %r1266};
	mad.lo.s64 	%rd4888, %rd4887, 19, %rd4875;
	shr.u64 	%rd4889, %rd4888, 51;
	add.s64 	%rd9445, %rd4889, %rd4879;
	add.s32 	%r2545, %r2545, 1;
	and.b64  	%rd9441, %rd4888, 2251799813685247;
	setp.ne.s32 	%p13, %r2545, 10;
	@%p13 bra 	$L__BB2_17;
	mul.lo.s64 	%rd4890, %rd247, 19;
	mul.lo.s64 	%rd277, %rd253, 19;
	mul.lo.s64 	%rd4891, %rd9441, %rd246;
	mul.hi.u64 	%rd4892, %rd9441, %rd246;
	mul.lo.s64 	%rd4893, %rd9445, %rd255;
	mul.hi.u64 	%rd4894, %rd9445, %rd255;
	add.cc.s64 	%rd4895, %rd4891, %rd4893;
	addc.cc.s64 	%rd4896, %rd4892, %rd4894;
	and.b64  	%rd4897, %rd9442, 2251799813685247;
	mul.lo.s64 	%rd4898, %rd4897, %rd252;
	mul.hi.u64 	%rd4899, %rd4897, %rd252;
	add.cc.s64 	%rd4900, %rd4895, %rd4898;
	addc.cc.s64 	%rd4901, %rd4896, %rd4899;
	and.b64  	%rd4902, %rd9443, 2251799813685247;
	mul.lo.s64 	%rd4903, %rd4902, %rd277;
	mul.hi.u64 	%rd4904, %rd4902, %rd277;
	add.cc.s64 	%rd4905, %rd4900, %rd4903;
	addc.cc.s64 	%rd4906, %rd4901, %rd4904;
	and.b64  	%rd4907, %rd9444, 2251799813685247;
	mul.lo.s64 	%rd4908, %rd4907, %rd4890;
	mul.hi.u64 	%rd4909, %rd4907, %rd4890;
	add.cc.s64 	%rd4910, %rd4905, %rd4908;
	addc.cc.s64 	%rd4911, %rd4906, %rd4909;
	mul.lo.s64 	%rd4912, %rd9441, %rd247;
	mul.hi.u64 	%rd4913, %rd9441, %rd247;
	mul.lo.s64 	%rd4914, %rd9445, %rd246;
	mul.hi.u64 	%rd4915, %rd9445, %rd246;
	add.cc.s64 	%rd4916, %rd4912, %rd4914;
	addc.cc.s64 	%rd4917, %rd4913, %rd4915;
	mul.lo.s64 	%rd4918, %rd4897, %rd255;
	mul.hi.u64 	%rd4919, %rd4897, %rd255;
	add.cc.s64 	%rd4920, %rd4916, %rd4918;
	addc.cc.s64 	%rd4921, %rd4917, %rd4919;
	mul.lo.s64 	%rd4922, %rd4902, %rd252;
	mul.hi.u64 	%rd4923, %rd4902, %rd252;
	add.cc.s64 	%rd4924, %rd4920, %rd4922;
	addc.cc.s64 	%rd4925, %rd4921, %rd4923;
	mul.lo.s64 	%rd4926, %rd4907, %rd277;
	mul.hi.u64 	%rd4927, %rd4907, %rd277;
	add.cc.s64 	%rd4928, %rd4924, %rd4926;
	addc.cc.s64 	%rd4929, %rd4925, %rd4927;
	mul.lo.s64 	%rd4930, %rd253, %rd9441;
	mul.hi.u64 	%rd4931, %rd253, %rd9441;
	mul.lo.s64 	%rd4932, %rd9445, %rd247;
	mul.hi.u64 	%rd4933, %rd9445, %rd247;
	add.cc.s64 	%rd4934, %rd4930, %rd4932;
	addc.cc.s64 	%rd4935, %rd4931, %rd4933;
	mul.lo.s64 	%rd4936, %rd4897, %rd246;
	mul.hi.u64 	%rd4937, %rd4897, %rd246;
	add.cc.s64 	%rd4938, %rd4934, %rd4936;
	addc.cc.s64 	%rd4939, %rd4935, %rd4937;
	mul.lo.s64 	%rd4940, %rd4902, %rd255;
	mul.hi.u64 	%rd4941, %rd4902, %rd255;
	add.cc.s64 	%rd4942, %rd4938, %rd4940;
	addc.cc.s64 	%rd4943, %rd4939, %rd4941;
	mul.lo.s64 	%rd4944, %rd4907, %rd252;
	mul.hi.u64 	%rd4945, %rd4907, %rd252;
	add.cc.s64 	%rd4946, %rd4942, %rd4944;
	addc.cc.s64 	%rd4947, %rd4943, %rd4945;
	mul.lo.s64 	%rd4948, %rd250, %rd9441;
	mul.hi.u64 	%rd4949, %rd250, %rd9441;
	mul.lo.s64 	%rd4950, %rd253, %rd9445;
	mul.hi.u64 	%rd4951, %rd253, %rd9445;
	add.cc.s64 	%rd4952, %rd4948, %rd4950;
	addc.cc.s64 	%rd4953, %rd4949, %rd4951;
	mul.lo.s64 	%rd4954, %rd4897, %rd247;
	mul.hi.u64 	%rd4955, %rd4897, %rd247;
	add.cc.s64 	%rd4956, %rd4952, %rd4954;
	addc.cc.s64 	%rd4957, %rd4953, %rd4955;
	mul.lo.s64 	%rd4958, %rd4902, %rd246;
	mul.hi.u64 	%rd4959, %rd4902, %rd246;
	add.cc.s64 	%rd4960, %rd4956, %rd4958;
	addc.cc.s64 	%rd4961, %rd4957, %rd4959;
	mul.lo.s64 	%rd4962, %rd4907, %rd255;
	mul.hi.u64 	%rd4963, %rd4907, %rd255;
	add.cc.s64 	%rd4964, %rd4960, %rd4962;
	addc.cc.s64 	%rd4965, %rd4961, %rd4963;
	mul.lo.s64 	%rd4966, %rd248, %rd9441;
	mul.hi.u64 	%rd4967, %rd248, %rd9441;
	mul.lo.s64 	%rd4968, %rd250, %rd9445;
	mul.hi.u64 	%rd4969, %rd250, %rd9445;
	add.cc.s64 	%rd4970, %rd4966, %rd4968;
	addc.cc.s64 	%rd4971, %rd4967, %rd4969;
	mul.lo.s64 	%rd4972, %rd4897, %rd253;
	mul.hi.u64 	%rd4973, %rd4897, %rd253;
	add.cc.s64 	%rd4974, %rd4970, %rd4972;
	addc.cc.s64 	%rd4975, %rd4971, %rd4973;
	mul.lo.s64 	%rd4976, %rd4902, %rd247;
	mul.hi.u64 	%rd4977, %rd4902, %rd247;
	add.cc.s64 	%rd4978, %rd4974, %rd4976;
	addc.cc.s64 	%rd4979, %rd4975, %rd4977;
	mul.lo.s64 	%rd4980, %rd4907, %rd246;
	mul.hi.u64 	%rd4981, %rd4907, %rd246;
	add.cc.s64 	%rd4982, %rd4978, %rd4980;
	addc.cc.s64 	%rd4983, %rd4979, %rd4981;
	mov.b64 	{%r1268, %r1269}, %rd4911;
	mov.b64 	{%r1270, %r1271}, %rd4910;
	shf.l.wrap.b32 	%r1272, %r1271, %r1268, 13;
	shf.l.wrap.b32 	%r1273, %r1268, %r1269, 13;
	mov.b64 	%rd4984, {%r1272, %r1273};
	shr.u64 	%rd4985, %rd4911, 51;
	and.b64  	%rd4986, %rd4910, 2251799813685247;
	add.cc.s64 	%rd4987, %rd4928, %rd4984;
	addc.cc.s64 	%rd4988, %rd4929, %rd4985;
	mov.b64 	{%r1274, %r1275}, %rd4988;
	mov.b64 	{%r1276, %r1277}, %rd4987;
	shf.l.wrap.b32 	%r1278, %r1277, %r1274, 13;
	shf.l.wrap.b32 	%r1279, %r1274, %r1275, 13;
	mov.b64 	%rd4989, {%r1278, %r1279};
	shr.u64 	%rd4990, %rd4988, 51;
	and.b64  	%rd4991, %rd4987, 2251799813685247;
	add.cc.s64 	%rd4992, %rd4946, %rd4989;
	addc.cc.s64 	%rd4993, %rd4947, %rd4990;
	mov.b64 	{%r1280, %r1281}, %rd4993;
	mov.b64 	{%r1282, %r1283}, %rd4992;
	shf.l.wrap.b32 	%r1284, %r1283, %r1280, 13;
	shf.l.wrap.b32 	%r1285, %r1280, %r1281, 13;
	mov.b64 	%rd4994, {%r1284, %r1285};
	shr.u64 	%rd4995, %rd4993, 51;
	and.b64  	%rd286, %rd4992, 2251799813685247;
	add.cc.s64 	%rd4996, %rd4964, %rd4994;
	addc.cc.s64 	%rd4997, %rd4965, %rd4995;
	mov.b64 	{%r1286, %r1287}, %rd4997;
	mov.b64 	{%r1288, %r1289}, %rd4996;
	shf.l.wrap.b32 	%r1290, %r1289, %r1286, 13;
	shf.l.wrap.b32 	%r1291, %r1286, %r1287, 13;
	mov.b64 	%rd4998, {%r1290, %r1291};
	shr.u64 	%rd4999, %rd4997, 51;
	and.b64  	%rd283, %rd4996, 2251799813685247;
	add.cc.s64 	%rd5000, %rd4982, %rd4998;
	addc.cc.s64 	%rd5001, %rd4983, %rd4999;
	mov.b64 	{%r1292, %r1293}, %rd5001;
	mov.b64 	{%r1294, %r1295}, %rd5000;
	shf.l.wrap.b32 	%r1296, %r1295, %r1292, 13;
	shf.l.wrap.b32 	%r1297, %r1292, %r1293, 13;
	mov.b64 	%rd5002, {%r1296, %r1297};
	and.b64  	%rd281, %rd5000, 2251799813685247;
	mad.lo.s64 	%rd5003, %rd5002, 19, %rd4986;
	shr.u64 	%rd5004, %rd5003, 51;
	and.b64  	%rd279, %rd5003, 2251799813685247;
	add.s64 	%rd280, %rd5004, %rd4991;
	shl.b64 	%rd5005, %rd5003, 1;
	and.b64  	%rd5006, %rd5005, 4503599627370494;
	shl.b64 	%rd5007, %rd280, 1;
	mul.lo.s64 	%rd5008, %rd279, %rd279;
	mul.hi.u64 	%rd5009, %rd279, %rd279;
	mul.lo.s64 	%rd5010, %rd280, 38;
	mul.lo.s64 	%rd5011, %rd281, %rd5010;
	mul.hi.u64 	%rd5012, %rd281, %rd5010;
	mul.lo.s64 	%rd5013, %rd286, 38;
	mul.lo.s64 	%rd5014, %rd283, %rd5013;
	mul.hi.u64 	%rd5015, %rd283, %rd5013;
	add.cc.s64 	%rd5016, %rd5008, %rd5014;
	addc.cc.s64 	%rd5017, %rd5009, %rd5015;
	add.cc.s64 	%rd5018, %rd5016, %rd5011;
	addc.cc.s64 	%rd5019, %rd5017, %rd5012;
	mul.lo.s64 	%rd5020, %rd5006, %rd280;
	mul.hi.u64 	%rd5021, %rd5006, %rd280;
	mul.lo.s64 	%rd5022, %rd281, %rd5013;
	mul.hi.u64 	%rd5023, %rd281, %rd5013;
	mul.lo.s64 	%rd285, %rd283, 19;
	mul.lo.s64 	%rd5024, %rd283, %rd285;
	mul.hi.u64 	%rd5025, %rd283, %rd285;
	mul.lo.s64 	%rd5026, %rd286, %rd5006;
	mul.hi.u64 	%rd5027, %rd286, %rd5006;
	mul.lo.s64 	%rd5028, %rd280, %rd280;
	mul.hi.u64 	%rd5029, %rd280, %rd280;
	mul.lo.s64 	%rd5030, %rd283, 38;
	mul.lo.s64 	%rd5031, %rd281, %rd5030;
	mul.hi.u64 	%rd5032, %rd281, %rd5030;
	mul.lo.s64 	%rd5033, %rd283, %rd5006;
	mul.hi.u64 	%rd5034, %rd283, %rd5006;
	mul.lo.s64 	%rd5035, %rd286, %rd5007;
	mul.hi.u64 	%rd5036, %rd286, %rd5007;
	mul.lo.s64 	%rd288, %rd281, 19;
	mul.lo.s64 	%rd5037, %rd281, %rd288;
	mul.hi.u64 	%rd5038, %rd281, %rd288;
	mul.lo.s64 	%rd5039, %rd281, %rd5006;
	mul.hi.u64 	%rd5040, %rd281, %rd5006;
	mul.lo.s64 	%rd5041, %rd283, %rd5007;
	mul.hi.u64 	%rd5042, %rd283, %rd5007;
	mul.lo.s64 	%rd5043, %rd286, %rd286;
	mul.hi.u64 	%rd5044, %rd286, %rd286;
	mov.b64 	{%r1298, %r1299}, %rd5019;
	mov.b64 	{%r1300, %r1301}, %rd5018;
	shf.l.wrap.b32 	%r1302, %r1301, %r1298, 13;
	shf.l.wrap.b32 	%r1303, %r1298, %r1299, 13;
	mov.b64 	%rd5045, {%r1302, %r1303};
	and.b64  	%rd5046, %rd5018, 2251799813685247;
	add.cc.s64 	%rd5047, %rd5024, %rd5022;
	addc.cc.s64 	%rd5048, %rd5025, %rd5023;
	add.cc.s64 	%rd5049, %rd5047, %rd5020;
	addc.cc.s64 	%rd5050, %rd5048, %rd5021;
	add.cc.s64 	%rd5051, %rd5049, %rd5045;
	addc.cc.s64 	%rd5052, %rd5050, 0;
	mov.b64 	{%r1304, %r1305}, %rd5052;
	mov.b64 	{%r1306, %r1307}, %rd5051;
	shf.l.wrap.b32 	%r1308, %r1307, %r1304, 13;
	shf.l.wrap.b32 	%r1309, %r1304, %r1305, 13;
	mov.b64 	%rd5053, {%r1308, %r1309};
	shr.u64 	%rd5054, %rd5052, 51;
	and.b64  	%rd5055, %rd5051, 2251799813685247;
	add.cc.s64 	%rd5056, %rd5028, %rd5031;
	addc.cc.s64 	%rd5057, %rd5029, %rd5032;
	add.cc.s64 	%rd5058, %rd5056, %rd5026;
	addc.cc.s64 	%rd5059, %rd5057, %rd5027;
	add.cc.s64 	%rd9447, %rd5058, %rd5053;
	addc.cc.s64 	%rd5060, %rd5059, %rd5054;
	mov.b64 	{%r1310, %r1311}, %rd5060;
	mov.b64 	{%r1312, %r1313}, %rd9447;
	shf.l.wrap.b32 	%r1314, %r1313, %r1310, 13;
	shf.l.wrap.b32 	%r1315, %r1310, %r1311, 13;
	mov.b64 	%rd5061, {%r1314, %r1315};
	shr.u64 	%rd5062, %rd5060, 51;
	add.cc.s64 	%rd5063, %rd5033, %rd5037;
	addc.cc.s64 	%rd5064, %rd5034, %rd5038;
	add.cc.s64 	%rd5065, %rd5063, %rd5035;
	addc.cc.s64 	%rd5066, %rd5064, %rd5036;
	add.cc.s64 	%rd9448, %rd5065, %rd5061;
	addc.cc.s64 	%rd5067, %rd5066, %rd5062;
	mov.b64 	{%r1316, %r1317}, %rd5067;
	mov.b64 	{%r1318, %r1319}, %rd9448;
	shf.l.wrap.b32 	%r1320, %r1319, %r1316, 13;
	shf.l.wrap.b32 	%r1321, %r1316, %r1317, 13;
	mov.b64 	%rd5068, {%r1320, %r1321};
	shr.u64 	%rd5069, %rd5067, 51;
	add.cc.s64 	%rd5070, %rd5039, %rd5043;
	addc.cc.s64 	%rd5071, %rd5040, %rd5044;
	add.cc.s64 	%rd5072, %rd5070, %rd5041;
	addc.cc.s64 	%rd5073, %rd5071, %rd5042;
	add.cc.s64 	%rd9449, %rd5072, %rd5068;
	addc.cc.s64 	%rd5074, %rd5073, %rd5069;
	mov.b64 	{%r1322, %r1323}, %rd5074;
	mov.b64 	{%r1324, %r1325}, %rd9449;
	shf.l.wrap.b32 	%r1326, %r1325, %r1322, 13;
	shf.l.wrap.b32 	%r1327, %r1322, %r1323, 13;
	mov.b64 	%rd5075, {%r1326, %r1327};
	mad.lo.s64 	%rd5076, %rd5075, 19, %rd5046;
	shr.u64 	%rd5077, %rd5076, 51;
	add.s64 	%rd9450, %rd5077, %rd5055;
	and.b64  	%rd9446, %rd5076, 2251799813685247;
	mov.b32 	%r2546, 1;
$L__BB2_19:
	and.b64  	%rd5078, %rd9449, 2251799813685247;
	and.b64  	%rd5079, %rd9448, 2251799813685247;
	and.b64  	%rd5080, %rd9447, 2251799813685247;
	shl.b64 	%rd5081, %rd9446, 1;
	shl.b64 	%rd5082, %rd9450, 1;
	mul.lo.s64 	%rd5083, %rd9446, %rd9446;
	mul.hi.u64 	%rd5084, %rd9446, %rd9446;
	mul.lo.s64 	%rd5085, %rd9450, 38;
	mul.lo.s64 	%rd5086, %rd5078, %rd5085;
	mul.hi.u64 	%rd5087, %rd5078, %rd5085;
	mul.lo.s64 	%rd5088, %rd5080, 38;
	mul.lo.s64 	%rd5089, %rd5088, %rd5079;
	mul.hi.u64 	%rd5090, %rd5088, %rd5079;
	add.cc.s64 	%rd5091, %rd5089, %rd5083;
	addc.cc.s64 	%rd5092, %rd5090, %rd5084;
	add.cc.s64 	%rd5093, %rd5091, %rd5086;
	addc.cc.s64 	%rd5094, %rd5092, %rd5087;
	mul.lo.s64 	%rd5095, %rd5081, %rd9450;
	mul.hi.u64 	%rd5096, %rd5081, %rd9450;
	mul.lo.s64 	%rd5097, %rd5078, %rd5088;
	mul.hi.u64 	%rd5098, %rd5078, %rd5088;
	add.cc.s64 	%rd5099, %rd5097, %rd5095;
	addc.cc.s64 	%rd5100, %rd5098, %rd5096;
	mul.lo.s64 	%rd5101, %rd5079, 19;
	mul.lo.s64 	%rd5102, %rd5101, %rd5079;
	mul.hi.u64 	%rd5103, %rd5101, %rd5079;
	add.cc.s64 	%rd5104, %rd5099, %rd5102;
	addc.cc.s64 	%rd5105, %rd5100, %rd5103;
	mul.lo.s64 	%rd5106, %rd5080, %rd5081;
	mul.hi.u64 	%rd5107, %rd5080, %rd5081;
	mul.lo.s64 	%rd5108, %rd9450, %rd9450;
	mul.hi.u64 	%rd5109, %rd9450, %rd9450;
	add.cc.s64 	%rd5110, %rd5106, %rd5108;
	addc.cc.s64 	%rd5111, %rd5107, %rd5109;
	mul.lo.s64 	%rd5112, %rd5079, 38;
	mul.lo.s64 	%rd5113, %rd5112, %rd5078;
	mul.hi.u64 	%rd5114, %rd5112, %rd5078;
	add.cc.s64 	%rd5115, %rd5110, %rd5113;
	addc.cc.s64 	%rd5116, %rd5111, %rd5114;
	mul.lo.s64 	%rd5117, %rd5079, %rd5081;
	mul.hi.u64 	%rd5118, %rd5079, %rd5081;
	mul.lo.s64 	%rd5119, %rd5080, %rd5082;
	mul.hi.u64 	%rd5120, %rd5080, %rd5082;
	add.cc.s64 	%rd5121, %rd5117, %rd5119;
	addc.cc.s64 	%rd5122, %rd5118, %rd5120;
	mul.lo.s64 	%rd5123, %rd5078, 19;
	mul.lo.s64 	%rd5124, %rd5123, %rd5078;
	mul.hi.u64 	%rd5125, %rd5123, %rd5078;
	add.cc.s64 	%rd5126, %rd5121, %rd5124;
	addc.cc.s64 	%rd5127, %rd5122, %rd5125;
	mul.lo.s64 	%rd5128, %rd5078, %rd5081;
	mul.hi.u64 	%rd5129, %rd5078, %rd5081;
	mul.lo.s64 	%rd5130, %rd5079, %rd5082;
	mul.hi.u64 	%rd5131, %rd5079, %rd5082;
	mul.lo.s64 	%rd5132, %rd5080, %rd5080;
	mul.hi.u64 	%rd5133, %rd5080, %rd5080;
	mov.b64 	{%r1328, %r1329}, %rd5094;
	mov.b64 	{%r1330, %r1331}, %rd5093;
	shf.l.wrap.b32 	%r1332, %r1331, %r1328, 13;
	shf.l.wrap.b32 	%r1333, %r1328, %r1329, 13;
	mov.b64 	%rd5134, {%r1332, %r1333};
	and.b64  	%rd5135, %rd5093, 2251799813685247;
	add.cc.s64 	%rd5136, %rd5104, %rd5134;
	addc.cc.s64 	%rd5137, %rd5105, 0;
	mov.b64 	{%r1334, %r1335}, %rd5137;
	mov.b64 	{%r1336, %r1337}, %rd5136;
	shf.l.wrap.b32 	%r1338, %r1337, %r1334, 13;
	shf.l.wrap.b32 	%r1339, %r1334, %r1335, 13;
	mov.b64 	%rd5138, {%r1338, %r1339};
	and.b64  	%rd5139, %rd5136, 2251799813685247;
	add.cc.s64 	%rd9447, %rd5115, %rd5138;
	addc.cc.s64 	%rd300, %rd5116, 0;
	mov.b64 	{%r1340, %r1341}, %rd300;
	mov.b64 	{%r1342, %r1343}, %rd9447;
	shf.l.wrap.b32 	%r1344, %r1343, %r1340, 13;
	shf.l.wrap.b32 	%r1345, %r1340, %r1341, 13;
	mov.b64 	%rd5140, {%r1344, %r1345};
	add.cc.s64 	%rd9448, %rd5126, %rd5140;
	addc.cc.s64 	%rd303, %rd5127, 0;
	mov.b64 	{%r1346, %r1347}, %rd303;
	mov.b64 	{%r1348, %r1349}, %rd9448;
	shf.l.wrap.b32 	%r1350, %r1349, %r1346, 13;
	shf.l.wrap.b32 	%r1351, %r1346, %r1347, 13;
	mov.b64 	%rd5141, {%r1350, %r1351};
	shr.u64 	%rd5142, %rd303, 51;
	add.cc.s64 	%rd5143, %rd5130, %rd5132;
	addc.cc.s64 	%rd5144, %rd5131, %rd5133;
	add.cc.s64 	%rd5145, %rd5143, %rd5128;
	addc.cc.s64 	%rd5146, %rd5144, %rd5129;
	add.cc.s64 	%rd9449, %rd5145, %rd5141;
	addc.cc.s64 	%rd306, %rd5146, %rd5142;
	mov.b64 	{%r1352, %r1353}, %rd306;
	mov.b64 	{%r1354, %r1355}, %rd9449;
	shf.l.wrap.b32 	%r1356, %r1355, %r1352, 13;
	shf.l.wrap.b32 	%r1357, %r1352, %r1353, 13;
	mov.b64 	%rd5147, {%r1356, %r1357};
	mad.lo.s64 	%rd5148, %rd5147, 19, %rd5135;
	shr.u64 	%rd5149, %rd5148, 51;
	add.s64 	%rd9450, %rd5149, %rd5139;
	add.s32 	%r2546, %r2546, 1;
	and.b64  	%rd9446, %rd5148, 2251799813685247;
	setp.ne.s32 	%p14, %r2546, 20;
	@%p14 bra 	$L__BB2_19;
	mul.lo.s64 	%rd5150, %rd280, 19;
	mul.lo.s64 	%rd5151, %rd286, 19;
	mul.lo.s64 	%rd5152, %rd9446, %rd279;
	mul.hi.u64 	%rd5153, %rd9446, %rd279;
	mul.lo.s64 	%rd5154, %rd9450, %rd288;
	mul.hi.u64 	%rd5155, %rd9450, %rd288;
	add.cc.s64 	%rd5156, %rd5152, %rd5154;
	addc.cc.s64 	%rd5157, %rd5153, %rd5155;
	and.b64  	%rd5158, %rd9447, 2251799813685247;
	mul.lo.s64 	%rd5159, %rd5158, %rd285;
	mul.hi.u64 	%rd5160, %rd5158, %rd285;
	add.cc.s64 	%rd5161, %rd5156, %rd5159;
	addc.cc.s64 	%rd5162, %rd5157, %rd5160;
	and.b64  	%rd5163, %rd9448, 2251799813685247;
	mul.lo.s64 	%rd5164, %rd5163, %rd5151;
	mul.hi.u64 	%rd5165, %rd5163, %rd5151;
	add.cc.s64 	%rd5166, %rd5161, %rd5164;
	addc.cc.s64 	%rd5167, %rd5162, %rd5165;
	and.b64  	%rd5168, %rd9449, 2251799813685247;
	mul.lo.s64 	%rd5169, %rd5168, %rd5150;
	mul.hi.u64 	%rd5170, %rd5168, %rd5150;
	add.cc.s64 	%rd5171, %rd5166, %rd5169;
	addc.cc.s64 	%rd5172, %rd5167, %rd5170;
	mul.lo.s64 	%rd5173, %rd9446, %rd280;
	mul.hi.u64 	%rd5174, %rd9446, %rd280;
	mul.lo.s64 	%rd5175, %rd9450, %rd279;
	mul.hi.u64 	%rd5176, %rd9450, %rd279;
	add.cc.s64 	%rd5177, %rd5173, %rd5175;
	addc.cc.s64 	%rd5178, %rd5174, %rd5176;
	mul.lo.s64 	%rd5179, %rd5158, %rd288;
	mul.hi.u64 	%rd5180, %rd5158, %rd288;
	add.cc.s64 	%rd5181, %rd5177, %rd5179;
	addc.cc.s64 	%rd5182, %rd5178, %rd5180;
	mul.lo.s64 	%rd5183, %rd5163, %rd285;
	mul.hi.u64 	%rd5184, %rd5163, %rd285;
	add.cc.s64 	%rd5185, %rd5181, %rd5183;
	addc.cc.s64 	%rd5186, %rd5182, %rd5184;
	mul.lo.s64 	%rd5187, %rd5168, %rd5151;
	mul.hi.u64 	%rd5188, %rd5168, %rd5151;
	add.cc.s64 	%rd5189, %rd5185, %rd5187;
	addc.cc.s64 	%rd5190, %rd5186, %rd5188;
	mul.lo.s64 	%rd5191, %rd286, %rd9446;
	mul.hi.u64 	%rd5192, %rd286, %rd9446;
	mul.lo.s64 	%rd5193, %rd9450, %rd280;
	mul.hi.u64 	%rd5194, %rd9450, %rd280;
	add.cc.s64 	%rd5195, %rd5191, %rd5193;
	addc.cc.s64 	%rd5196, %rd5192, %rd5194;
	mul.lo.s64 	%rd5197, %rd5158, %rd279;
	mul.hi.u64 	%rd5198, %rd5158, %rd279;
	add.cc.s64 	%rd5199, %rd5195, %rd5197;
	addc.cc.s64 	%rd5200, %rd5196, %rd5198;
	mul.lo.s64 	%rd5201, %rd5163, %rd288;
	mul.hi.u64 	%rd5202, %rd5163, %rd288;
	add.cc.s64 	%rd5203, %rd5199, %rd5201;
	addc.cc.s64 	%rd5204, %rd5200, %rd5202;
	mul.lo.s64 	%rd5205, %rd5168, %rd285;
	mul.hi.u64 	%rd5206, %rd5168, %rd285;
	add.cc.s64 	%rd5207, %rd5203, %rd5205;
	addc.cc.s64 	%rd5208, %rd5204, %rd5206;
	mul.lo.s64 	%rd5209, %rd283, %rd9446;
	mul.hi.u64 	%rd5210, %rd283, %rd9446;
	mul.lo.s64 	%rd5211, %rd286, %rd9450;
	mul.hi.u64 	%rd5212, %rd286, %rd9450;
	add.cc.s64 	%rd5213, %rd5209, %rd5211;
	addc.cc.s64 	%rd5214, %rd5210, %rd5212;
	mul.lo.s64 	%rd5215, %rd5158, %rd280;
	mul.hi.u64 	%rd5216, %rd5158, %rd280;
	add.cc.s64 	%rd5217, %rd5213, %rd5215;
	addc.cc.s64 	%rd5218, %rd5214, %rd5216;
	mul.lo.s64 	%rd5219, %rd5163, %rd279;
	mul.hi.u64 	%rd5220, %rd5163, %rd279;
	add.cc.s64 	%rd5221, %rd5217, %rd5219;
	addc.cc.s64 	%rd5222, %rd5218, %rd5220;
	mul.lo.s64 	%rd5223, %rd5168, %rd288;
	mul.hi.u64 	%rd5224, %rd5168, %rd288;
	add.cc.s64 	%rd5225, %rd5221, %rd5223;
	addc.cc.s64 	%rd5226, %rd5222, %rd5224;
	mul.lo.s64 	%rd5227, %rd281, %rd9446;
	mul.hi.u64 	%rd5228, %rd281, %rd9446;
	mul.lo.s64 	%rd5229, %rd283, %rd9450;
	mul.hi.u64 	%rd5230, %rd283, %rd9450;
	add.cc.s64 	%rd5231, %rd5227, %rd5229;
	addc.cc.s64 	%rd5232, %rd5228, %rd5230;
	mul.lo.s64 	%rd5233, %rd5158, %rd286;
	mul.hi.u64 	%rd5234, %rd5158, %rd286;
	add.cc.s64 	%rd5235, %rd5231, %rd5233;
	addc.cc.s64 	%rd5236, %rd5232, %rd5234;
	mul.lo.s64 	%rd5237, %rd5163, %rd280;
	mul.hi.u64 	%rd5238, %rd5163, %rd280;
	add.cc.s64 	%rd5239, %rd5235, %rd5237;
	addc.cc.s64 	%rd5240, %rd5236, %rd5238;
	mul.lo.s64 	%rd5241, %rd5168, %rd279;
	mul.hi.u64 	%rd5242, %rd5168, %rd279;
	add.cc.s64 	%rd5243, %rd5239, %rd5241;
	addc.cc.s64 	%rd5244, %rd5240, %rd5242;
	mov.b64 	{%r1359, %r1360}, %rd5172;
	mov.b64 	{%r1361, %r1362}, %rd5171;
	shf.l.wrap.b32 	%r1363, %r1362, %r1359, 13;
	shf.l.wrap.b32 	%r1364, %r1359, %r1360, 13;
	mov.b64 	%rd5245, {%r1363, %r1364};
	shr.u64 	%rd5246, %rd5172, 51;
	and.b64  	%rd5247, %rd5171, 2251799813685247;
	add.cc.s64 	%rd5248, %rd5189, %rd5245;
	addc.cc.s64 	%rd5249, %rd5190, %rd5246;
	mov.b64 	{%r1365, %r1366}, %rd5249;
	mov.b64 	{%r1367, %r1368}, %rd5248;
	shf.l.wrap.b32 	%r1369, %r1368, %r1365, 13;
	shf.l.wrap.b32 	%r1370, %r1365, %r1366, 13;
	mov.b64 	%rd5250, {%r1369, %r1370};
	shr.u64 	%rd5251, %rd5249, 51;
	and.b64  	%rd5252, %rd5248, 2251799813685247;
	add.cc.s64 	%rd5253, %rd5207, %rd5250;
	addc.cc.s64 	%rd5254, %rd5208, %rd5251;
	mov.b64 	{%r1371, %r1372}, %rd5254;
	mov.b64 	{%r1373, %r1374}, %rd5253;
	shf.l.wrap.b32 	%r1375, %r1374, %r1371, 13;
	shf.l.wrap.b32 	%r1376, %r1371, %r1372, 13;
	mov.b64 	%rd5255, {%r1375, %r1376};
	shr.u64 	%rd5256, %rd5254, 51;
	and.b64  	%rd5257, %rd5253, 2251799813685247;
	add.cc.s64 	%rd5258, %rd5225, %rd5255;
	addc.cc.s64 	%rd5259, %rd5226, %rd5256;
	mov.b64 	{%r1377, %r1378}, %rd5259;
	mov.b64 	{%r1379, %r1380}, %rd5258;
	shf.l.wrap.b32 	%r1381, %r1380, %r1377, 13;
	shf.l.wrap.b32 	%r1382, %r1377, %r1378, 13;
	mov.b64 	%rd5260, {%r1381, %r1382};
	shr.u64 	%rd5261, %rd5259, 51;
	and.b64  	%rd5262, %rd5258, 2251799813685247;
	add.cc.s64 	%rd5263, %rd5243, %rd5260;
	addc.cc.s64 	%rd5264, %rd5244, %rd5261;
	mov.b64 	{%r1383, %r1384}, %rd5264;
	mov.b64 	{%r1385, %r1386}, %rd5263;
	shf.l.wrap.b32 	%r1387, %r1386, %r1383, 13;
	shf.l.wrap.b32 	%r1388, %r1383, %r1384, 13;
	mov.b64 	%rd5265, {%r1387, %r1388};
	and.b64  	%rd5266, %rd5263, 2251799813685247;
	mad.lo.s64 	%rd5267, %rd5265, 19, %rd5247;
	shr.u64 	%rd5268, %rd5267, 51;
	and.b64  	%rd5269, %rd5267, 2251799813685247;
	add.s64 	%rd5270, %rd5268, %rd5252;
	shl.b64 	%rd5271, %rd5267, 1;
	and.b64  	%rd5272, %rd5271, 4503599627370494;
	shl.b64 	%rd5273, %rd5270, 1;
	mul.lo.s64 	%rd5274, %rd5269, %rd5269;
	mul.hi.u64 	%rd5275, %rd5269, %rd5269;
	mul.lo.s64 	%rd5276, %rd5270, 38;
	mul.lo.s64 	%rd5277, %rd5266, %rd5276;
	mul.hi.u64 	%rd5278, %rd5266, %rd5276;
	mul.lo.s64 	%rd5279, %rd5257, 38;
	mul.lo.s64 	%rd5280, %rd5262, %rd5279;
	mul.hi.u64 	%rd5281, %rd5262, %rd5279;
	add.cc.s64 	%rd5282, %rd5274, %rd5280;
	addc.cc.s64 	%rd5283, %rd5275, %rd5281;
	add.cc.s64 	%rd5284, %rd5282, %rd5277;
	addc.cc.s64 	%rd5285, %rd5283, %rd5278;
	mul.lo.s64 	%rd5286, %rd5272, %rd5270;
	mul.hi.u64 	%rd5287, %rd5272, %rd5270;
	mul.lo.s64 	%rd5288, %rd5266, %rd5279;
	mul.hi.u64 	%rd5289, %rd5266, %rd5279;
	mul.lo.s64 	%rd5290, %rd5262, 19;
	mul.lo.s64 	%rd5291, %rd5262, %rd5290;
	mul.hi.u64 	%rd5292, %rd5262, %rd5290;
	mul.lo.s64 	%rd5293, %rd5257, %rd5272;
	mul.hi.u64 	%rd5294, %rd5257, %rd5272;
	mul.lo.s64 	%rd5295, %rd5270, %rd5270;
	mul.hi.u64 	%rd5296, %rd5270, %rd5270;
	mul.lo.s64 	%rd5297, %rd5262, 38;
	mul.lo.s64 	%rd5298, %rd5266, %rd5297;
	mul.hi.u64 	%rd5299, %rd5266, %rd5297;
	mul.lo.s64 	%rd5300, %rd5262, %rd5272;
	mul.hi.u64 	%rd5301, %rd5262, %rd5272;
	mul.lo.s64 	%rd5302, %rd5257, %rd5273;
	mul.hi.u64 	%rd5303, %rd5257, %rd5273;
	mul.lo.s64 	%rd5304, %rd5266, 19;
	mul.lo.s64 	%rd5305, %rd5266, %rd5304;
	mul.hi.u64 	%rd5306, %rd5266, %rd5304;
	mul.lo.s64 	%rd5307, %rd5266, %rd5272;
	mul.hi.u64 	%rd5308, %rd5266, %rd5272;
	mul.lo.s64 	%rd5309, %rd5262, %rd5273;
	mul.hi.u64 	%rd5310, %rd5262, %rd5273;
	mul.lo.s64 	%rd5311, %rd5257, %rd5257;
	mul.hi.u64 	%rd5312, %rd5257, %rd5257;
	mov.b64 	{%r1389, %r1390}, %rd5285;
	mov.b64 	{%r1391, %r1392}, %rd5284;
	shf.l.wrap.b32 	%r1393, %r1392, %r1389, 13;
	shf.l.wrap.b32 	%r1394, %r1389, %r1390, 13;
	mov.b64 	%rd5313, {%r1393, %r1394};
	and.b64  	%rd5314, %rd5284, 2251799813685247;
	add.cc.s64 	%rd5315, %rd5291, %rd5288;
	addc.cc.s64 	%rd5316, %rd5292, %rd5289;
	add.cc.s64 	%rd5317, %rd5315, %rd5286;
	addc.cc.s64 	%rd5318, %rd5316, %rd5287;
	add.cc.s64 	%rd5319, %rd5317, %rd5313;
	addc.cc.s64 	%rd5320, %rd5318, 0;
	mov.b64 	{%r1395, %r1396}, %rd5320;
	mov.b64 	{%r1397, %r1398}, %rd5319;
	shf.l.wrap.b32 	%r1399, %r1398, %r1395, 13;
	shf.l.wrap.b32 	%r1400, %r1395, %r1396, 13;
	mov.b64 	%rd5321, {%r1399, %r1400};
	shr.u64 	%rd5322, %rd5320, 51;
	and.b64  	%rd5323, %rd5319, 2251799813685247;
	add.cc.s64 	%rd5324, %rd5295, %rd5298;
	addc.cc.s64 	%rd5325, %rd5296, %rd5299;
	add.cc.s64 	%rd5326, %rd5324, %rd5293;
	addc.cc.s64 	%rd5327, %rd5325, %rd5294;
	add.cc.s64 	%rd9452, %rd5326, %rd5321;
	addc.cc.s64 	%rd5328, %rd5327, %rd5322;
	mov.b64 	{%r1401, %r1402}, %rd5328;
	mov.b64 	{%r1403, %r1404}, %rd9452;
	shf.l.wrap.b32 	%r1405, %r1404, %r1401, 13;
	shf.l.wrap.b32 	%r1406, %r1401, %r1402, 13;
	mov.b64 	%rd5329, {%r1405, %r1406};
	shr.u64 	%rd5330, %rd5328, 51;
	add.cc.s64 	%rd5331, %rd5300, %rd5305;
	addc.cc.s64 	%rd5332, %rd5301, %rd5306;
	add.cc.s64 	%rd5333, %rd5331, %rd5302;
	addc.cc.s64 	%rd5334, %rd5332, %rd5303;
	add.cc.s64 	%rd9453, %rd5333, %rd5329;
	addc.cc.s64 	%rd5335, %rd5334, %rd5330;
	mov.b64 	{%r1407, %r1408}, %rd5335;
	mov.b64 	{%r1409, %r1410}, %rd9453;
	shf.l.wrap.b32 	%r1411, %r1410, %r1407, 13;
	shf.l.wrap.b32 	%r1412, %r1407, %r1408, 13;
	mov.b64 	%rd5336, {%r1411, %r1412};
	shr.u64 	%rd5337, %rd5335, 51;
	add.cc.s64 	%rd5338, %rd5307, %rd5311;
	addc.cc.s64 	%rd5339, %rd5308, %rd5312;
	add.cc.s64 	%rd5340, %rd5338, %rd5309;
	addc.cc.s64 	%rd5341, %rd5339, %rd5310;
	add.cc.s64 	%rd9454, %rd5340, %rd5336;
	addc.cc.s64 	%rd5342, %rd5341, %rd5337;
	mov.b64 	{%r1413, %r1414}, %rd5342;
	mov.b64 	{%r1415, %r1416}, %rd9454;
	shf.l.wrap.b32 	%r1417, %r1416, %r1413, 13;
	shf.l.wrap.b32 	%r1418, %r1413, %r1414, 13;
	mov.b64 	%rd5343, {%r1417, %r1418};
	mad.lo.s64 	%rd5344, %rd5343, 19, %rd5314;
	shr.u64 	%rd5345, %rd5344, 51;
	add.s64 	%rd9455, %rd5345, %rd5323;
	and.b64  	%rd9451, %rd5344, 2251799813685247;
	mov.b32 	%r2547, 1;
$L__BB2_21:
	and.b64  	%rd5346, %rd9454, 2251799813685247;
	and.b64  	%rd5347, %rd9453, 2251799813685247;
	and.b64  	%rd5348, %rd9452, 2251799813685247;
	shl.b64 	%rd5349, %rd9451, 1;
	shl.b64 	%rd5350, %rd9455, 1;
	mul.lo.s64 	%rd5351, %rd9451, %rd9451;
	mul.hi.u64 	%rd5352, %rd9451, %rd9451;
	mul.lo.s64 	%rd5353, %rd9455, 38;
	mul.lo.s64 	%rd5354, %rd5346, %rd5353;
	mul.hi.u64 	%rd5355, %rd5346, %rd5353;
	mul.lo.s64 	%rd5356, %rd5348, 38;
	mul.lo.s64 	%rd5357, %rd5356, %rd5347;
	mul.hi.u64 	%rd5358, %rd5356, %rd5347;
	add.cc.s64 	%rd5359, %rd5357, %rd5351;
	addc.cc.s64 	%rd5360, %rd5358, %rd5352;
	add.cc.s64 	%rd5361, %rd5359, %rd5354;
	addc.cc.s64 	%rd5362, %rd5360, %rd5355;
	mul.lo.s64 	%rd5363, %rd5349, %rd9455;
	mul.hi.u64 	%rd5364, %rd5349, %rd9455;
	mul.lo.s64 	%rd5365, %rd5346, %rd5356;
	mul.hi.u64 	%rd5366, %rd5346, %rd5356;
	add.cc.s64 	%rd5367, %rd5365, %rd5363;
	addc.cc.s64 	%rd5368, %rd5366, %rd5364;
	mul.lo.s64 	%rd5369, %rd5347, 19;
	mul.lo.s64 	%rd5370, %rd5369, %rd5347;
	mul.hi.u64 	%rd5371, %rd5369, %rd5347;
	add.cc.s64 	%rd5372, %rd5367, %rd5370;
	addc.cc.s64 	%rd5373, %rd5368, %rd5371;
	mul.lo.s64 	%rd5374, %rd5348, %rd5349;
	mul.hi.u64 	%rd5375, %rd5348, %rd5349;
	mul.lo.s64 	%rd5376, %rd9455, %rd9455;
	mul.hi.u64 	%rd5377, %rd9455, %rd9455;
	add.cc.s64 	%rd5378, %rd5374, %rd5376;
	addc.cc.s64 	%rd5379, %rd5375, %rd5377;
	mul.lo.s64 	%rd5380, %rd5347, 38;
	mul.lo.s64 	%rd5381, %rd5380, %rd5346;
	mul.hi.u64 	%rd5382, %rd5380, %rd5346;
	add.cc.s64 	%rd5383, %rd5378, %rd5381;
	addc.cc.s64 	%rd5384, %rd5379, %rd5382;
	mul.lo.s64 	%rd5385, %rd5347, %rd5349;
	mul.hi.u64 	%rd5386, %rd5347, %rd5349;
	mul.lo.s64 	%rd5387, %rd5348, %rd5350;
	mul.hi.u64 	%rd5388, %rd5348, %rd5350;
	add.cc.s64 	%rd5389, %rd5385, %rd5387;
	addc.cc.s64 	%rd5390, %rd5386, %rd5388;
	mul.lo.s64 	%rd5391, %rd5346, 19;
	mul.lo.s64 	%rd5392, %rd5391, %rd5346;
	mul.hi.u64 	%rd5393, %rd5391, %rd5346;
	add.cc.s64 	%rd5394, %rd5389, %rd5392;
	addc.cc.s64 	%rd5395, %rd5390, %rd5393;
	mul.lo.s64 	%rd5396, %rd5346, %rd5349;
	mul.hi.u64 	%rd5397, %rd5346, %rd5349;
	mul.lo.s64 	%rd5398, %rd5347, %rd5350;
	mul.hi.u64 	%rd5399, %rd5347, %rd5350;
	mul.lo.s64 	%rd5400, %rd5348, %rd5348;
	mul.hi.u64 	%rd5401, %rd5348, %rd5348;
	mov.b64 	{%r1419, %r1420}, %rd5362;
	mov.b64 	{%r1421, %r1422}, %rd5361;
	shf.l.wrap.b32 	%r1423, %r1422, %r1419, 13;
	shf.l.wrap.b32 	%r1424, %r1419, %r1420, 13;
	mov.b64 	%rd5402, {%r1423, %r1424};
	and.b64  	%rd5403, %rd5361, 2251799813685247;
	add.cc.s64 	%rd5404, %rd5372, %rd5402;
	addc.cc.s64 	%rd5405, %rd5373, 0;
	mov.b64 	{%r1425, %r1426}, %rd5405;
	mov.b64 	{%r1427, %r1428}, %rd5404;
	shf.l.wrap.b32 	%r1429, %r1428, %r1425, 13;
	shf.l.wrap.b32 	%r1430, %r1425, %r1426, 13;
	mov.b64 	%rd5406, {%r1429, %r1430};
	and.b64  	%rd5407, %rd5404, 2251799813685247;
	add.cc.s64 	%rd9452, %rd5383, %rd5406;
	addc.cc.s64 	%rd321, %rd5384, 0;
	mov.b64 	{%r1431, %r1432}, %rd321;
	mov.b64 	{%r1433, %r1434}, %rd9452;
	shf.l.wrap.b32 	%r1435, %r1434, %r1431, 13;
	shf.l.wrap.b32 	%r1436, %r1431, %r1432, 13;
	mov.b64 	%rd5408, {%r1435, %r1436};
	add.cc.s64 	%rd9453, %rd5394, %rd5408;
	addc.cc.s64 	%rd324, %rd5395, 0;
	mov.b64 	{%r1437, %r1438}, %rd324;
	mov.b64 	{%r1439, %r1440}, %rd9453;
	shf.l.wrap.b32 	%r1441, %r1440, %r1437, 13;
	shf.l.wrap.b32 	%r1442, %r1437, %r1438, 13;
	mov.b64 	%rd5409, {%r1441, %r1442};
	shr.u64 	%rd5410, %rd324, 51;
	add.cc.s64 	%rd5411, %rd5398, %rd5400;
	addc.cc.s64 	%rd5412, %rd5399, %rd5401;
	add.cc.s64 	%rd5413, %rd5411, %rd5396;
	addc.cc.s64 	%rd5414, %rd5412, %rd5397;
	add.cc.s64 	%rd9454, %rd5413, %rd5409;
	addc.cc.s64 	%rd327, %rd5414, %rd5410;
	mov.b64 	{%r1443, %r1444}, %rd327;
	mov.b64 	{%r1445, %r1446}, %rd9454;
	shf.l.wrap.b32 	%r1447, %r1446, %r1443, 13;
	shf.l.wrap.b32 	%r1448, %r1443, %r1444, 13;
	mov.b64 	%rd5415, {%r1447, %r1448};
	mad.lo.s64 	%rd5416, %rd5415, 19, %rd5403;
	shr.u64 	%rd5417, %rd5416, 51;
	add.s64 	%rd9455, %rd5417, %rd5407;
	add.s32 	%r2547, %r2547, 1;
	and.b64  	%rd9451, %rd5416, 2251799813685247;
	setp.ne.s32 	%p15, %r2547, 10;
	@%p15 bra 	$L__BB2_21;
	mul.lo.s64 	%rd5419, %rd9451, %rd246;
	mul.hi.u64 	%rd5420, %rd9451, %rd246;
	mul.lo.s64 	%rd5421, %rd9455, %rd255;
	mul.hi.u64 	%rd5422, %rd9455, %rd255;
	add.cc.s64 	%rd5423, %rd5419, %rd5421;
	addc.cc.s64 	%rd5424, %rd5420, %rd5422;
	and.b64  	%rd5425, %rd9452, 2251799813685247;
	mul.lo.s64 	%rd5426, %rd5425, %rd252;
	mul.hi.u64 	%rd5427, %rd5425, %rd252;
	add.cc.s64 	%rd5428, %rd5423, %rd5426;
	addc.cc.s64 	%rd5429, %rd5424, %rd5427;
	and.b64  	%rd5430, %rd9453, 2251799813685247;
	mul.lo.s64 	%rd5431, %rd5430, %rd277;
	mul.hi.u64 	%rd5432, %rd5430, %rd277;
	add.cc.s64 	%rd5433, %rd5428, %rd5431;
	addc.cc.s64 	%rd5434, %rd5429, %rd5432;
	and.b64  	%rd5435, %rd9454, 2251799813685247;
	mul.lo.s64 	%rd5436, %rd5435, %rd4890;
	mul.hi.u64 	%rd5437, %rd5435, %rd4890;
	add.cc.s64 	%rd5438, %rd5433, %rd5436;
	addc.cc.s64 	%rd5439, %rd5434, %rd5437;
	mul.lo.s64 	%rd5440, %rd9451, %rd247;
	mul.hi.u64 	%rd5441, %rd9451, %rd247;
	mul.lo.s64 	%rd5442, %rd9455, %rd246;
	mul.hi.u64 	%rd5443, %rd9455, %rd246;
	add.cc.s64 	%rd5444, %rd5440, %rd5442;
	addc.cc.s64 	%rd5445, %rd5441, %rd5443;
	mul.lo.s64 	%rd5446, %rd5425, %rd255;
	mul.hi.u64 	%rd5447, %rd5425, %rd255;
	add.cc.s64 	%rd5448, %rd5444, %rd5446;
	addc.cc.s64 	%rd5449, %rd5445, %rd5447;
	mul.lo.s64 	%rd5450, %rd5430, %rd252;
	mul.hi.u64 	%rd5451, %rd5430, %rd252;
	add.cc.s64 	%rd5452, %rd5448, %rd5450;
	addc.cc.s64 	%rd5453, %rd5449, %rd5451;
	mul.lo.s64 	%rd5454, %rd5435, %rd277;
	mul.hi.u64 	%rd5455, %rd5435, %rd277;
	add.cc.s64 	%rd5456, %rd5452, %rd5454;
	addc.cc.s64 	%rd5457, %rd5453, %rd5455;
	mul.lo.s64 	%rd5458, %rd253, %rd9451;
	mul.hi.u64 	%rd5459, %rd253, %rd9451;
	mul.lo.s64 	%rd5460, %rd9455, %rd247;
	mul.hi.u64 	%rd5461, %rd9455, %rd247;
	add.cc.s64 	%rd5462, %rd5458, %rd5460;
	addc.cc.s64 	%rd5463, %rd5459, %rd5461;
	mul.lo.s64 	%rd5464, %rd5425, %rd246;
	mul.hi.u64 	%rd5465, %rd5425, %rd246;
	add.cc.s64 	%rd5466, %rd5462, %rd5464;
	addc.cc.s64 	%rd5467, %rd5463, %rd5465;
	mul.lo.s64 	%rd5468, %rd5430, %rd255;
	mul.hi.u64 	%rd5469, %rd5430, %rd255;
	add.cc.s64 	%rd5470, %rd5466, %rd5468;
	addc.cc.s64 	%rd5471, %rd5467, %rd5469;
	mul.lo.s64 	%rd5472, %rd5435, %rd252;
	mul.hi.u64 	%rd5473, %rd5435, %rd252;
	add.cc.s64 	%rd5474, %rd5470, %rd5472;
	addc.cc.s64 	%rd5475, %rd5471, %rd5473;
	mul.lo.s64 	%rd5476, %rd250, %rd9451;
	mul.hi.u64 	%rd5477, %rd250, %rd9451;
	mul.lo.s64 	%rd5478, %rd253, %rd9455;
	mul.hi.u64 	%rd5479, %rd253, %rd9455;
	add.cc.s64 	%rd5480, %rd5476, %rd5478;
	addc.cc.s64 	%rd5481, %rd5477, %rd5479;
	mul.lo.s64 	%rd5482, %rd5425, %rd247;
	mul.hi.u64 	%rd5483, %rd5425, %rd247;
	add.cc.s64 	%rd5484, %rd5480, %rd5482;
	addc.cc.s64 	%rd5485, %rd5481, %rd5483;
	mul.lo.s64 	%rd5486, %rd5430, %rd246;
	mul.hi.u64 	%rd5487, %rd5430, %rd246;
	add.cc.s64 	%rd5488, %rd5484, %rd5486;
	addc.cc.s64 	%rd5489, %rd5485, %rd5487;
	mul.lo.s64 	%rd5490, %rd5435, %rd255;
	mul.hi.u64 	%rd5491, %rd5435, %rd255;
	add.cc.s64 	%rd5492, %rd5488, %rd5490;
	addc.cc.s64 	%rd5493, %rd5489, %rd5491;
	mul.lo.s64 	%rd5494, %rd248, %rd9451;
	mul.hi.u64 	%rd5495, %rd248, %rd9451;
	mul.lo.s64 	%rd5496, %rd250, %rd9455;
	mul.hi.u64 	%rd5497, %rd250, %rd9455;
	add.cc.s64 	%rd5498, %rd5494, %rd5496;
	addc.cc.s64 	%rd5499, %rd5495, %rd5497;
	mul.lo.s64 	%rd5500, %rd5425, %rd253;
	mul.hi.u64 	%rd5501, %rd5425, %rd253;
	add.cc.s64 	%rd5502, %rd5498, %rd5500;
	addc.cc.s64 	%rd5503, %rd5499, %rd5501;
	mul.lo.s64 	%rd5504, %rd5430, %rd247;
	mul.hi.u64 	%rd5505, %rd5430, %rd247;
	add.cc.s64 	%rd5506, %rd5502, %rd5504;
	addc.cc.s64 	%rd5507, %rd5503, %rd5505;
	mul.lo.s64 	%rd5508, %rd5435, %rd246;
	mul.hi.u64 	%rd5509, %rd5435, %rd246;
	add.cc.s64 	%rd5510, %rd5506, %rd5508;
	addc.cc.s64 	%rd5511, %rd5507, %rd5509;
	mov.b64 	{%r1450, %r1451}, %rd5439;
	mov.b64 	{%r1452, %r1453}, %rd5438;
	shf.l.wrap.b32 	%r1454, %r1453, %r1450, 13;
	shf.l.wrap.b32 	%r1455, %r1450, %r1451, 13;
	mov.b64 	%rd5512, {%r1454, %r1455};
	shr.u64 	%rd5513, %rd5439, 51;
	and.b64  	%rd5514, %rd5438, 2251799813685247;
	add.cc.s64 	%rd5515, %rd5456, %rd5512;
	addc.cc.s64 	%rd5516, %rd5457, %rd5513;
	mov.b64 	{%r1456, %r1457}, %rd5516;
	mov.b64 	{%r1458, %r1459}, %rd5515;
	shf.l.wrap.b32 	%r1460, %r1459, %r1456, 13;
	shf.l.wrap.b32 	%r1461, %r1456, %r1457, 13;
	mov.b64 	%rd5517, {%r1460, %r1461};
	shr.u64 	%rd5518, %rd5516, 51;
	and.b64  	%rd5519, %rd5515, 2251799813685247;
	add.cc.s64 	%rd5520, %rd5474, %rd5517;
	addc.cc.s64 	%rd5521, %rd5475, %rd5518;
	mov.b64 	{%r1462, %r1463}, %rd5521;
	mov.b64 	{%r1464, %r1465}, %rd5520;
	shf.l.wrap.b32 	%r1466, %r1465, %r1462, 13;
	shf.l.wrap.b32 	%r1467, %r1462, %r1463, 13;
	mov.b64 	%rd5522, {%r1466, %r1467};
	shr.u64 	%rd5523, %rd5521, 51;
	and.b64  	%rd339, %rd5520, 2251799813685247;
	add.cc.s64 	%rd5524, %rd5492, %rd5522;
	addc.cc.s64 	%rd5525, %rd5493, %rd5523;
	mov.b64 	{%r1468, %r1469}, %rd5525;
	mov.b64 	{%r1470, %r1471}, %rd5524;
	shf.l.wrap.b32 	%r1472, %r1471, %r1468, 13;
	shf.l.wrap.b32 	%r1473, %r1468, %r1469, 13;
	mov.b64 	%rd5526, {%r1472, %r1473};
	shr.u64 	%rd5527, %rd5525, 51;
	and.b64  	%rd336, %rd5524, 2251799813685247;
	add.cc.s64 	%rd5528, %rd5510, %rd5526;
	addc.cc.s64 	%rd5529, %rd5511, %rd5527;
	mov.b64 	{%r1474, %r1475}, %rd5529;
	mov.b64 	{%r1476, %r1477}, %rd5528;
	shf.l.wrap.b32 	%r1478, %r1477, %r1474, 13;
	shf.l.wrap.b32 	%r1479, %r1474, %r1475, 13;
	mov.b64 	%rd5530, {%r1478, %r1479};
	and.b64  	%rd334, %rd5528, 2251799813685247;
	mad.lo.s64 	%rd5531, %rd5530, 19, %rd5514;
	shr.u64 	%rd5532, %rd5531, 51;
	and.b64  	%rd332, %rd5531, 2251799813685247;
	add.s64 	%rd333, %rd5532, %rd5519;
	shl.b64 	%rd5533, %rd5531, 1;
	and.b64  	%rd5534, %rd5533, 4503599627370494;
	shl.b64 	%rd5535, %rd333, 1;
	mul.lo.s64 	%rd5536, %rd332, %rd332;
	mul.hi.u64 	%rd5537, %rd332, %rd332;
	mul.lo.s64 	%rd5538, %rd333, 38;
	mul.lo.s64 	%rd5539, %rd334, %rd5538;
	mul.hi.u64 	%rd5540, %rd334, %rd5538;
	mul.lo.s64 	%rd5541, %rd339, 38;
	mul.lo.s64 	%rd5542, %rd336, %rd5541;
	mul.hi.u64 	%rd5543, %rd336, %rd5541;
	add.cc.s64 	%rd5544, %rd5536, %rd5542;
	addc.cc.s64 	%rd5545, %rd5537, %rd5543;
	add.cc.s64 	%rd5546, %rd5544, %rd5539;
	addc.cc.s64 	%rd5547, %rd5545, %rd5540;
	mul.lo.s64 	%rd5548, %rd5534, %rd333;
	mul.hi.u64 	%rd5549, %rd5534, %rd333;
	mul.lo.s64 	%rd5550, %rd334, %rd5541;
	mul.hi.u64 	%rd5551, %rd334, %rd5541;
	mul.lo.s64 	%rd338, %rd336, 19;
	mul.lo.s64 	%rd5552, %rd336, %rd338;
	mul.hi.u64 	%rd5553, %rd336, %rd338;
	mul.lo.s64 	%rd5554, %rd339, %rd5534;
	mul.hi.u64 	%rd5555, %rd339, %rd5534;
	mul.lo.s64 	%rd5556, %rd333, %rd333;
	mul.hi.u64 	%rd5557, %rd333, %rd333;
	mul.lo.s64 	%rd5558, %rd336, 38;
	mul.lo.s64 	%rd5559, %rd334, %rd5558;
	mul.hi.u64 	%rd5560, %rd334, %rd5558;
	mul.lo.s64 	%rd5561, %rd336, %rd5534;
	mul.hi.u64 	%rd5562, %rd336, %rd5534;
	mul.lo.s64 	%rd5563, %rd339, %rd5535;
	mul.hi.u64 	%rd5564, %rd339, %rd5535;
	mul.lo.s64 	%rd341, %rd334, 19;
	mul.lo.s64 	%rd5565, %rd334, %rd341;
	mul.hi.u64 	%rd5566, %rd334, %rd341;
	mul.lo.s64 	%rd5567, %rd334, %rd5534;
	mul.hi.u64 	%rd5568, %rd334, %rd5534;
	mul.lo.s64 	%rd5569, %rd336, %rd5535;
	mul.hi.u64 	%rd5570, %rd336, %rd5535;
	mul.lo.s64 	%rd5571, %rd339, %rd339;
	mul.hi.u64 	%rd5572, %rd339, %rd339;
	mov.b64 	{%r1480, %r1481}, %rd5547;
	mov.b64 	{%r1482, %r1483}, %rd5546;
	shf.l.wrap.b32 	%r1484, %r1483, %r1480, 13;
	shf.l.wrap.b32 	%r1485, %r1480, %r1481, 13;
	mov.b64 	%rd5573, {%r1484, %r1485};
	and.b64  	%rd5574, %rd5546, 2251799813685247;
	add.cc.s64 	%rd5575, %rd5552, %rd5550;
	addc.cc.s64 	%rd5576, %rd5553, %rd5551;
	add.cc.s64 	%rd5577, %rd5575, %rd5548;
	addc.cc.s64 	%rd5578, %rd5576, %rd5549;
	add.cc.s64 	%rd5579, %rd5577, %rd5573;
	addc.cc.s64 	%rd5580, %rd5578, 0;
	mov.b64 	{%r1486, %r1487}, %rd5580;
	mov.b64 	{%r1488, %r1489}, %rd5579;
	shf.l.wrap.b32 	%r1490, %r1489, %r1486, 13;
	shf.l.wrap.b32 	%r1491, %r1486, %r1487, 13;
	mov.b64 	%rd5581, {%r1490, %r1491};
	shr.u64 	%rd5582, %rd5580, 51;
	and.b64  	%rd5583, %rd5579, 2251799813685247;
	add.cc.s64 	%rd5584, %rd5556, %rd5559;
	addc.cc.s64 	%rd5585, %rd5557, %rd5560;
	add.cc.s64 	%rd5586, %rd5584, %rd5554;
	addc.cc.s64 	%rd5587, %rd5585, %rd5555;
	add.cc.s64 	%rd9457, %rd5586, %rd5581;
	addc.cc.s64 	%rd5588, %rd5587, %rd5582;
	mov.b64 	{%r1492, %r1493}, %rd5588;
	mov.b64 	{%r1494, %r1495}, %rd9457;
	shf.l.wrap.b32 	%r1496, %r1495, %r1492, 13;
	shf.l.wrap.b32 	%r1497, %r1492, %r1493, 13;
	mov.b64 	%rd5589, {%r1496, %r1497};
	shr.u64 	%rd5590, %rd5588, 51;
	add.cc.s64 	%rd5591, %rd5561, %rd5565;
	addc.cc.s64 	%rd5592, %rd5562, %rd5566;
	add.cc.s64 	%rd5593, %rd5591, %rd5563;
	addc.cc.s64 	%rd5594, %rd5592, %rd5564;
	add.cc.s64 	%rd9458, %rd5593, %rd5589;
	addc.cc.s64 	%rd5595, %rd5594, %rd5590;
	mov.b64 	{%r1498, %r1499}, %rd5595;
	mov.b64 	{%r1500, %r1501}, %rd9458;
	shf.l.wrap.b32 	%r1502, %r1501, %r1498, 13;
	shf.l.wrap.b32 	%r1503, %r1498, %r1499, 13;
	mov.b64 	%rd5596, {%r1502, %r1503};
	shr.u64 	%rd5597, %rd5595, 51;
	add.cc.s64 	%rd5598, %rd5567, %rd5571;
	addc.cc.s64 	%rd5599, %rd5568, %rd5572;
	add.cc.s64 	%rd5600, %rd5598, %rd5569;
	addc.cc.s64 	%rd5601, %rd5599, %rd5570;
	add.cc.s64 	%rd9459, %rd5600, %rd5596;
	addc.cc.s64 	%rd5602, %rd5601, %rd5597;
	mov.b64 	{%r1504, %r1505}, %rd5602;
	mov.b64 	{%r1506, %r1507}, %rd9459;
	shf.l.wrap.b32 	%r1508, %r1507, %r1504, 13;
	shf.l.wrap.b32 	%r1509, %r1504, %r1505, 13;
	mov.b64 	%rd5603, {%r1508, %r1509};
	mad.lo.s64 	%rd5604, %rd5603, 19, %rd5574;
	shr.u64 	%rd5605, %rd5604, 51;
	add.s64 	%rd9460, %rd5605, %rd5583;
	and.b64  	%rd9456, %rd5604, 2251799813685247;
	mov.b32 	%r2548, 1;
$L__BB2_23:
	and.b64  	%rd5606, %rd9459, 2251799813685247;
	and.b64  	%rd5607, %rd9458, 2251799813685247;
	and.b64  	%rd5608, %rd9457, 2251799813685247;
	shl.b64 	%rd5609, %rd9456, 1;
	shl.b64 	%rd5610, %rd9460, 1;
	mul.lo.s64 	%rd5611, %rd9456, %rd9456;
	mul.hi.u64 	%rd5612, %rd9456, %rd9456;
	mul.lo.s64 	%rd5613, %rd9460, 38;
	mul.lo.s64 	%rd5614, %rd5606, %rd5613;
	mul.hi.u64 	%rd5615, %rd5606, %rd5613;
	mul.lo.s64 	%rd5616, %rd5608, 38;
	mul.lo.s64 	%rd5617, %rd5616, %rd5607;
	mul.hi.u64 	%rd5618, %rd5616, %rd5607;
	add.cc.s64 	%rd5619, %rd5617, %rd5611;
	addc.cc.s64 	%rd5620, %rd5618, %rd5612;
	add.cc.s64 	%rd5621, %rd5619, %rd5614;
	addc.cc.s64 	%rd5622, %rd5620, %rd5615;
	mul.lo.s64 	%rd5623, %rd5609, %rd9460;
	mul.hi.u64 	%rd5624, %rd5609, %rd9460;
	mul.lo.s64 	%rd5625, %rd5606, %rd5616;
	mul.hi.u64 	%rd5626, %rd5606, %rd5616;
	add.cc.s64 	%rd5627, %rd5625, %rd5623;
	addc.cc.s64 	%rd5628, %rd5626, %rd5624;
	mul.lo.s64 	%rd5629, %rd5607, 19;
	mul.lo.s64 	%rd5630, %rd5629, %rd5607;
	mul.hi.u64 	%rd5631, %rd5629, %rd5607;
	add.cc.s64 	%rd5632, %rd5627, %rd5630;
	addc.cc.s64 	%rd5633, %rd5628, %rd5631;
	mul.lo.s64 	%rd5634, %rd5608, %rd5609;
	mul.hi.u64 	%rd5635, %rd5608, %rd5609;
	mul.lo.s64 	%rd5636, %rd9460, %rd9460;
	mul.hi.u64 	%rd5637, %rd9460, %rd9460;
	add.cc.s64 	%rd5638, %rd5634, %rd5636;
	addc.cc.s64 	%rd5639, %rd5635, %rd5637;
	mul.lo.s64 	%rd5640, %rd5607, 38;
	mul.lo.s64 	%rd5641, %rd5640, %rd5606;
	mul.hi.u64 	%rd5642, %rd5640, %rd5606;
	add.cc.s64 	%rd5643, %rd5638, %rd5641;
	addc.cc.s64 	%rd5644, %rd5639, %rd5642;
	mul.lo.s64 	%rd5645, %rd5607, %rd5609;
	mul.hi.u64 	%rd5646, %rd5607, %rd5609;
	mul.lo.s64 	%rd5647, %rd5608, %rd5610;
	mul.hi.u64 	%rd5648, %rd5608, %rd5610;
	add.cc.s64 	%rd5649, %rd5645, %rd5647;
	addc.cc.s64 	%rd5650, %rd5646, %rd5648;
	mul.lo.s64 	%rd5651, %rd5606, 19;
	mul.lo.s64 	%rd5652, %rd5651, %rd5606;
	mul.hi.u64 	%rd5653, %rd5651, %rd5606;
	add.cc.s64 	%rd5654, %rd5649, %rd5652;
	addc.cc.s64 	%rd5655, %rd5650, %rd5653;
	mul.lo.s64 	%rd5656, %rd5606, %rd5609;
	mul.hi.u64 	%rd5657, %rd5606, %rd5609;
	mul.lo.s64 	%rd5658, %rd5607, %rd5610;
	mul.hi.u64 	%rd5659, %rd5607, %rd5610;
	mul.lo.s64 	%rd5660, %rd5608, %rd5608;
	mul.hi.u64 	%rd5661, %rd5608, %rd5608;
	mov.b64 	{%r1510, %r1511}, %rd5622;
	mov.b64 	{%r1512, %r1513}, %rd5621;
	shf.l.wrap.b32 	%r1514, %r1513, %r1510, 13;
	shf.l.wrap.b32 	%r1515, %r1510, %r1511, 13;
	mov.b64 	%rd5662, {%r1514, %r1515};
	and.b64  	%rd5663, %rd5621, 2251799813685247;
	add.cc.s64 	%rd5664, %rd5632, %rd5662;
	addc.cc.s64 	%rd5665, %rd5633, 0;
	mov.b64 	{%r1516, %r1517}, %rd5665;
	mov.b64 	{%r1518, %r1519}, %rd5664;
	shf.l.wrap.b32 	%r1520, %r1519, %r1516, 13;
	shf.l.wrap.b32 	%r1521, %r1516, %r1517, 13;
	mov.b64 	%rd5666, {%r1520, %r1521};
	and.b64  	%rd5667, %rd5664, 2251799813685247;
	add.cc.s64 	%rd9457, %rd5643, %rd5666;
	addc.cc.s64 	%rd353, %rd5644, 0;
	mov.b64 	{%r1522, %r1523}, %rd353;
	mov.b64 	{%r1524, %r1525}, %rd9457;
	shf.l.wrap.b32 	%r1526, %r1525, %r1522, 13;
	shf.l.wrap.b32 	%r1527, %r1522, %r1523, 13;
	mov.b64 	%rd5668, {%r1526, %r1527};
	add.cc.s64 	%rd9458, %rd5654, %rd5668;
	addc.cc.s64 	%rd356, %rd5655, 0;
	mov.b64 	{%r1528, %r1529}, %rd356;
	mov.b64 	{%r1530, %r1531}, %rd9458;
	shf.l.wrap.b32 	%r1532, %r1531, %r1528, 13;
	shf.l.wrap.b32 	%r1533, %r1528, %r1529, 13;
	mov.b64 	%rd5669, {%r1532, %r1533};
	shr.u64 	%rd5670, %rd356, 51;
	add.cc.s64 	%rd5671, %rd5658, %rd5660;
	addc.cc.s64 	%rd5672, %rd5659, %rd5661;
	add.cc.s64 	%rd5673, %rd5671, %rd5656;
	addc.cc.s64 	%rd5674, %rd5672, %rd5657;
	add.cc.s64 	%rd9459, %rd5673, %rd5669;
	addc.cc.s64 	%rd359, %rd5674, %rd5670;
	mov.b64 	{%r1534, %r1535}, %rd359;
	mov.b64 	{%r1536, %r1537}, %rd9459;
	shf.l.wrap.b32 	%r1538, %r1537, %r1534, 13;
	shf.l.wrap.b32 	%r1539, %r1534, %r1535, 13;
	mov.b64 	%rd5675, {%r1538, %r1539};
	mad.lo.s64 	%rd5676, %rd5675, 19, %rd5663;
	shr.u64 	%rd5677, %rd5676, 51;
	add.s64 	%rd9460, %rd5677, %rd5667;
	add.s32 	%r46, %r2548, 1;
	and.b64  	%rd9456, %rd5676, 2251799813685247;
	setp.lt.u32 	%p16, %r2548, 49;
	mov.u32 	%r2548, %r46;
	@%p16 bra 	$L__BB2_23;
	mul.lo.s64 	%rd5678, %rd333, 19;
	mul.lo.s64 	%rd363, %rd339, 19;
	mul.lo.s64 	%rd5679, %rd9456, %rd332;
	mul.hi.u64 	%rd5680, %rd9456, %rd332;
	mul.lo.s64 	%rd5681, %rd9460, %rd341;
	mul.hi.u64 	%rd5682, %rd9460, %rd341;
	add.cc.s64 	%rd5683, %rd5679, %rd5681;
	addc.cc.s64 	%rd5684, %rd5680, %rd5682;
	and.b64  	%rd5685, %rd9457, 2251799813685247;
	mul.lo.s64 	%rd5686, %rd5685, %rd338;
	mul.hi.u64 	%rd5687, %rd5685, %rd338;
	add.cc.s64 	%rd5688, %rd5683, %rd5686;
	addc.cc.s64 	%rd5689, %rd5684, %rd5687;
	and.b64  	%rd5690, %rd9458, 2251799813685247;
	mul.lo.s64 	%rd5691, %rd5690, %rd363;
	mul.hi.u64 	%rd5692, %rd5690, %rd363;
	add.cc.s64 	%rd5693, %rd5688, %rd5691;
	addc.cc.s64 	%rd5694, %rd5689, %rd5692;
	and.b64  	%rd5695, %rd9459, 2251799813685247;
	mul.lo.s64 	%rd5696, %rd5695, %rd5678;
	mul.hi.u64 	%rd5697, %rd5695, %rd5678;
	add.cc.s64 	%rd5698, %rd5693, %rd5696;
	addc.cc.s64 	%rd5699, %rd5694, %rd5697;
	mul.lo.s64 	%rd5700, %rd9456, %rd333;
	mul.hi.u64 	%rd5701, %rd9456, %rd333;
	mul.lo.s64 	%rd5702, %rd9460, %rd332;
	mul.hi.u64 	%rd5703, %rd9460, %rd332;
	add.cc.s64 	%rd5704, %rd5700, %rd5702;
	addc.cc.s64 	%rd5705, %rd5701, %rd5703;
	mul.lo.s64 	%rd5706, %rd5685, %rd341;
	mul.hi.u64 	%rd5707, %rd5685, %rd341;
	add.cc.s64 	%rd5708, %rd5704, %rd5706;
	addc.cc.s64 	%rd5709, %rd5705, %rd5707;
	mul.lo.s64 	%rd5710, %rd5690, %rd338;
	mul.hi.u64 	%rd5711, %rd5690, %rd338;
	add.cc.s64 	%rd5712, %rd5708, %rd5710;
	addc.cc.s64 	%rd5713, %rd5709, %rd5711;
	mul.lo.s64 	%rd5714, %rd5695, %rd363;
	mul.hi.u64 	%rd5715, %rd5695, %rd363;
	add.cc.s64 	%rd5716, %rd5712, %rd5714;
	addc.cc.s64 	%rd5717, %rd5713, %rd5715;
	mul.lo.s64 	%rd5718, %rd339, %rd9456;
	mul.hi.u64 	%rd5719, %rd339, %rd9456;
	mul.lo.s64 	%rd5720, %rd9460, %rd333;
	mul.hi.u64 	%rd5721, %rd9460, %rd333;
	add.cc.s64 	%rd5722, %rd5718, %rd5720;
	addc.cc.s64 	%rd5723, %rd5719, %rd5721;
	mul.lo.s64 	%rd5724, %rd5685, %rd332;
	mul.hi.u64 	%rd5725, %rd5685, %rd332;
	add.cc.s64 	%rd5726, %rd5722, %rd5724;
	addc.cc.s64 	%rd5727, %rd5723, %rd5725;
	mul.lo.s64 	%rd5728, %rd5690, %rd341;
	mul.hi.u64 	%rd5729, %rd5690, %rd341;
	add.cc.s64 	%rd5730, %rd5726, %rd5728;
	addc.cc.s64 	%rd5731, %rd5727, %rd5729;
	mul.lo.s64 	%rd5732, %rd5695, %rd338;
	mul.hi.u64 	%rd5733, %rd5695, %rd338;
	add.cc.s64 	%rd5734, %rd5730, %rd5732;
	addc.cc.s64 	%rd5735, %rd5731, %rd5733;
	mul.lo.s64 	%rd5736, %rd336, %rd9456;
	mul.hi.u64 	%rd5737, %rd336, %rd9456;
	mul.lo.s64 	%rd5738, %rd339, %rd9460;
	mul.hi.u64 	%rd5739, %rd339, %rd9460;
	add.cc.s64 	%rd5740, %rd5736, %rd5738;
	addc.cc.s64 	%rd5741, %rd5737, %rd5739;
	mul.lo.s64 	%rd5742, %rd5685, %rd333;
	mul.hi.u64 	%rd5743, %rd5685, %rd333;
	add.cc.s64 	%rd5744, %rd5740, %rd5742;
	addc.cc.s64 	%rd5745, %rd5741, %rd5743;
	mul.lo.s64 	%rd5746, %rd5690, %rd332;
	mul.hi.u64 	%rd5747, %rd5690, %rd332;
	add.cc.s64 	%rd5748, %rd5744, %rd5746;
	addc.cc.s64 	%rd5749, %rd5745, %rd5747;
	mul.lo.s64 	%rd5750, %rd5695, %rd341;
	mul.hi.u64 	%rd5751, %rd5695, %rd341;
	add.cc.s64 	%rd5752, %rd5748, %rd5750;
	addc.cc.s64 	%rd5753, %rd5749, %rd5751;
	mul.lo.s64 	%rd5754, %rd334, %rd9456;
	mul.hi.u64 	%rd5755, %rd334, %rd9456;
	mul.lo.s64 	%rd5756, %rd336, %rd9460;
	mul.hi.u64 	%rd5757, %rd336, %rd9460;
	add.cc.s64 	%rd5758, %rd5754, %rd5756;
	addc.cc.s64 	%rd5759, %rd5755, %rd5757;
	mul.lo.s64 	%rd5760, %rd5685, %rd339;
	mul.hi.u64 	%rd5761, %rd5685, %rd339;
	add.cc.s64 	%rd5762, %rd5758, %rd5760;
	addc.cc.s64 	%rd5763, %rd5759, %rd5761;
	mul.lo.s64 	%rd5764, %rd5690, %rd333;
	mul.hi.u64 	%rd5765, %rd5690, %rd333;
	add.cc.s64 	%rd5766, %rd5762, %rd5764;
	addc.cc.s64 	%rd5767, %rd5763, %rd5765;
	mul.lo.s64 	%rd5768, %rd5695, %rd332;
	mul.hi.u64 	%rd5769, %rd5695, %rd332;
	add.cc.s64 	%rd5770, %rd5766, %rd5768;
	addc.cc.s64 	%rd5771, %rd5767, %rd5769;
	mov.b64 	{%r1541, %r1542}, %rd5699;
	mov.b64 	{%r1543, %r1544}, %rd5698;
	shf.l.wrap.b32 	%r1545, %r1544, %r1541, 13;
	shf.l.wrap.b32 	%r1546, %r1541, %r1542, 13;
	mov.b64 	%rd5772, {%r1545, %r1546};
	shr.u64 	%rd5773, %rd5699, 51;
	and.b64  	%rd5774, %rd5698, 2251799813685247;
	add.cc.s64 	%rd5775, %rd5716, %rd5772;
	addc.cc.s64 	%rd5776, %rd5717, %rd5773;
	mov.b64 	{%r1547, %r1548}, %rd5776;
	mov.b64 	{%r1549, %r1550}, %rd5775;
	shf.l.wrap.b32 	%r1551, %r1550, %r1547, 13;
	shf.l.wrap.b32 	%r1552, %r1547, %r1548, 13;
	mov.b64 	%rd5777, {%r1551, %r1552};
	shr.u64 	%rd5778, %rd5776, 51;
	and.b64  	%rd5779, %rd5775, 2251799813685247;
	add.cc.s64 	%rd5780, %rd5734, %rd5777;
	addc.cc.s64 	%rd5781, %rd5735, %rd5778;
	mov.b64 	{%r1553, %r1554}, %rd5781;
	mov.b64 	{%r1555, %r1556}, %rd5780;
	shf.l.wrap.b32 	%r1557, %r1556, %r1553, 13;
	shf.l.wrap.b32 	%r1558, %r1553, %r1554, 13;
	mov.b64 	%rd5782, {%r1557, %r1558};
	shr.u64 	%rd5783, %rd5781, 51;
	and.b64  	%rd372, %rd5780, 2251799813685247;
	add.cc.s64 	%rd5784, %rd5752, %rd5782;
	addc.cc.s64 	%rd5785, %rd5753, %rd5783;
	mov.b64 	{%r1559, %r1560}, %rd5785;
	mov.b64 	{%r1561, %r1562}, %rd5784;
	shf.l.wrap.b32 	%r1563, %r1562, %r1559, 13;
	shf.l.wrap.b32 	%r1564, %r1559, %r1560, 13;
	mov.b64 	%rd5786, {%r1563, %r1564};
	shr.u64 	%rd5787, %rd5785, 51;
	and.b64  	%rd369, %rd5784, 2251799813685247;
	add.cc.s64 	%rd5788, %rd5770, %rd5786;
	addc.cc.s64 	%rd5789, %rd5771, %rd5787;
	mov.b64 	{%r1565, %r1566}, %rd5789;
	mov.b64 	{%r1567, %r1568}, %rd5788;
	shf.l.wrap.b32 	%r1569, %r1568, %r1565, 13;
	shf.l.wrap.b32 	%r1570, %r1565, %r1566, 13;
	mov.b64 	%rd5790, {%r1569, %r1570};
	and.b64  	%rd367, %rd5788, 2251799813685247;
	mad.lo.s64 	%rd5791, %rd5790, 19, %rd5774;
	shr.u64 	%rd5792, %rd5791, 51;
	and.b64  	%rd365, %rd5791, 2251799813685247;
	add.s64 	%rd366, %rd5792, %rd5779;
	shl.b64 	%rd5793, %rd5791, 1;
	and.b64  	%rd5794, %rd5793, 4503599627370494;
	shl.b64 	%rd5795, %rd366, 1;
	mul.lo.s64 	%rd5796, %rd365, %rd365;
	mul.hi.u64 	%rd5797, %rd365, %rd365;
	mul.lo.s64 	%rd5798, %rd366, 38;
	mul.lo.s64 	%rd5799, %rd367, %rd5798;
	mul.hi.u64 	%rd5800, %rd367, %rd5798;
	mul.lo.s64 	%rd5801, %rd372, 38;
	mul.lo.s64 	%rd5802, %rd369, %rd5801;
	mul.hi.u64 	%rd5803, %rd369, %rd5801;
	add.cc.s64 	%rd5804, %rd5796, %rd5802;
	addc.cc.s64 	%rd5805, %rd5797, %rd5803;
	add.cc.s64 	%rd5806, %rd5804, %rd5799;
	addc.cc.s64 	%rd5807, %rd5805, %rd5800;
	mul.lo.s64 	%rd5808, %rd5794, %rd366;
	mul.hi.u64 	%rd5809, %rd5794, %rd366;
	mul.lo.s64 	%rd5810, %rd367, %rd5801;
	mul.hi.u64 	%rd5811, %rd367, %rd5801;
	mul.lo.s64 	%rd371, %rd369, 19;
	mul.lo.s64 	%rd5812, %rd369, %rd371;
	mul.hi.u64 	%rd5813, %rd369, %rd371;
	mul.lo.s64 	%rd5814, %rd372, %rd5794;
	mul.hi.u64 	%rd5815, %rd372, %rd5794;
	mul.lo.s64 	%rd5816, %rd366, %rd366;
	mul.hi.u64 	%rd5817, %rd366, %rd366;
	mul.lo.s64 	%rd5818, %rd369, 38;
	mul.lo.s64 	%rd5819, %rd367, %rd5818;
	mul.hi.u64 	%rd5820, %rd367, %rd5818;
	mul.lo.s64 	%rd5821, %rd369, %rd5794;
	mul.hi.u64 	%rd5822, %rd369, %rd5794;
	mul.lo.s64 	%rd5823, %rd372, %rd5795;
	mul.hi.u64 	%rd5824, %rd372, %rd5795;
	mul.lo.s64 	%rd374, %rd367, 19;
	mul.lo.s64 	%rd5825, %rd367, %rd374;
	mul.hi.u64 	%rd5826, %rd367, %rd374;
	mul.lo.s64 	%rd5827, %rd367, %rd5794;
	mul.hi.u64 	%rd5828, %rd367, %rd5794;
	mul.lo.s64 	%rd5829, %rd369, %rd5795;
	mul.hi.u64 	%rd5830, %rd369, %rd5795;
	mul.lo.s64 	%rd5831, %rd372, %rd372;
	mul.hi.u64 	%rd5832, %rd372, %rd372;
	mov.b64 	{%r1571, %r1572}, %rd5807;
	mov.b64 	{%r1573, %r1574}, %rd5806;
	shf.l.wrap.b32 	%r1575, %r1574, %r1571, 13;
	shf.l.wrap.b32 	%r1576, %r1571, %r1572, 13;
	mov.b64 	%rd5833, {%r1575, %r1576};
	and.b64  	%rd5834, %rd5806, 2251799813685247;
	add.cc.s64 	%rd5835, %rd5812, %rd5810;
	addc.cc.s64 	%rd5836, %rd5813, %rd5811;
	add.cc.s64 	%rd5837, %rd5835, %rd5808;
	addc.cc.s64 	%rd5838, %rd5836, %rd5809;
	add.cc.s64 	%rd5839, %rd5837, %rd5833;
	addc.cc.s64 	%rd5840, %rd5838, 0;
	mov.b64 	{%r1577, %r1578}, %rd5840;
	mov.b64 	{%r1579, %r1580}, %rd5839;
	shf.l.wrap.b32 	%r1581, %r1580, %r1577, 13;
	shf.l.wrap.b32 	%r1582, %r1577, %r1578, 13;
	mov.b64 	%rd5841, {%r1581, %r1582};
	shr.u64 	%rd5842, %rd5840, 51;
	and.b64  	%rd5843, %rd5839, 2251799813685247;
	add.cc.s64 	%rd5844, %rd5816, %rd5819;
	addc.cc.s64 	%rd5845, %rd5817, %rd5820;
	add.cc.s64 	%rd5846, %rd5844, %rd5814;
	addc.cc.s64 	%rd5847, %rd5845, %rd5815;
	add.cc.s64 	%rd9462, %rd5846, %rd5841;
	addc.cc.s64 	%rd5848, %rd5847, %rd5842;
	mov.b64 	{%r1583, %r1584}, %rd5848;
	mov.b64 	{%r1585, %r1586}, %rd9462;
	shf.l.wrap.b32 	%r1587, %r1586, %r1583, 13;
	shf.l.wrap.b32 	%r1588, %r1583, %r1584, 13;
	mov.b64 	%rd5849, {%r1587, %r1588};
	shr.u64 	%rd5850, %rd5848, 51;
	add.cc.s64 	%rd5851, %rd5821, %rd5825;
	addc.cc.s64 	%rd5852, %rd5822, %rd5826;
	add.cc.s64 	%rd5853, %rd5851, %rd5823;
	addc.cc.s64 	%rd5854, %rd5852, %rd5824;
	add.cc.s64 	%rd9463, %rd5853, %rd5849;
	addc.cc.s64 	%rd5855, %rd5854, %rd5850;
	mov.b64 	{%r1589, %r1590}, %rd5855;
	mov.b64 	{%r1591, %r1592}, %rd9463;
	shf.l.wrap.b32 	%r1593, %r1592, %r1589, 13;
	shf.l.wrap.b32 	%r1594, %r1589, %r1590, 13;
	mov.b64 	%rd5856, {%r1593, %r1594};
	shr.u64 	%rd5857, %rd5855, 51;
	add.cc.s64 	%rd5858, %rd5827, %rd5831;
	addc.cc.s64 	%rd5859, %rd5828, %rd5832;
	add.cc.s64 	%rd5860, %rd5858, %rd5829;
	addc.cc.s64 	%rd5861, %rd5859, %rd5830;
	add.cc.s64 	%rd9464, %rd5860, %rd5856;
	addc.cc.s64 	%rd5862, %rd5861, %rd5857;
	mov.b64 	{%r1595, %r1596}, %rd5862;
	mov.b64 	{%r1597, %r1598}, %rd9464;
	shf.l.wrap.b32 	%r1599, %r1598, %r1595, 13;
	shf.l.wrap.b32 	%r1600, %r1595, %r1596, 13;
	mov.b64 	%rd5863, {%r1599, %r1600};
	mad.lo.s64 	%rd5864, %rd5863, 19, %rd5834;
	shr.u64 	%rd5865, %rd5864, 51;
	add.s64 	%rd9465, %rd5865, %rd5843;
	and.b64  	%rd9461, %rd5864, 2251799813685247;
	mov.b32 	%r2549, 1;
$L__BB2_25:
	and.b64  	%rd5866, %rd9464, 2251799813685247;
	and.b64  	%rd5867, %rd9463, 2251799813685247;
	and.b64  	%rd5868, %rd9462, 2251799813685247;
	shl.b64 	%rd5869, %rd9461, 1;
	shl.b64 	%rd5870, %rd9465, 1;
	mul.lo.s64 	%rd5871, %rd9461, %rd9461;
	mul.hi.u64 	%rd5872, %rd9461, %rd9461;
	mul.lo.s64 	%rd5873, %rd9465, 38;
	mul.lo.s64 	%rd5874, %rd5866, %rd5873;
	mul.hi.u64 	%rd5875, %rd5866, %rd5873;
	mul.lo.s64 	%rd5876, %rd5868, 38;
	mul.lo.s64 	%rd5877, %rd5876, %rd5867;
	mul.hi.u64 	%rd5878, %rd5876, %rd5867;
	add.cc.s64 	%rd5879, %rd5877, %rd5871;
	addc.cc.s64 	%rd5880, %rd5878, %rd5872;
	add.cc.s64 	%rd5881, %rd5879, %rd5874;
	addc.cc.s64 	%rd5882, %rd5880, %rd5875;
	mul.lo.s64 	%rd5883, %rd5869, %rd9465;
	mul.hi.u64 	%rd5884, %rd5869, %rd9465;
	mul.lo.s64 	%rd5885, %rd5866, %rd5876;
	mul.hi.u64 	%rd5886, %rd5866, %rd5876;
	add.cc.s64 	%rd5887, %rd5885, %rd5883;
	addc.cc.s64 	%rd5888, %rd5886, %rd5884;
	mul.lo.s64 	%rd5889, %rd5867, 19;
	mul.lo.s64 	%rd5890, %rd5889, %rd5867;
	mul.hi.u64 	%rd5891, %rd5889, %rd5867;
	add.cc.s64 	%rd5892, %rd5887, %rd5890;
	addc.cc.s64 	%rd5893, %rd5888, %rd5891;
	mul.lo.s64 	%rd5894, %rd5868, %rd5869;
	mul.hi.u64 	%rd5895, %rd5868, %rd5869;
	mul.lo.s64 	%rd5896, %rd9465, %rd9465;
	mul.hi.u64 	%rd5897, %rd9465, %rd9465;
	add.cc.s64 	%rd5898, %rd5894, %rd5896;
	addc.cc.s64 	%rd5899, %rd5895, %rd5897;
	mul.lo.s64 	%rd5900, %rd5867, 38;
	mul.lo.s64 	%rd5901, %rd5900, %rd5866;
	mul.hi.u64 	%rd5902, %rd5900, %rd5866;
	add.cc.s64 	%rd5903, %rd5898, %rd5901;
	addc.cc.s64 	%rd5904, %rd5899, %rd5902;
	mul.lo.s64 	%rd5905, %rd5867, %rd5869;
	mul.hi.u64 	%rd5906, %rd5867, %rd5869;
	mul.lo.s64 	%rd5907, %rd5868, %rd5870;
	mul.hi.u64 	%rd5908, %rd5868, %rd5870;
	add.cc.s64 	%rd5909, %rd5905, %rd5907;
	addc.cc.s64 	%rd5910, %rd5906, %rd5908;
	mul.lo.s64 	%rd5911, %rd5866, 19;
	mul.lo.s64 	%rd5912, %rd5911, %rd5866;
	mul.hi.u64 	%rd5913, %rd5911, %rd5866;
	add.cc.s64 	%rd5914, %rd5909, %rd5912;
	addc.cc.s64 	%rd5915, %rd5910, %rd5913;
	mul.lo.s64 	%rd5916, %rd5866, %rd5869;
	mul.hi.u64 	%rd5917, %rd5866, %rd5869;
	mul.lo.s64 	%rd5918, %rd5867, %rd5870;
	mul.hi.u64 	%rd5919, %rd5867, %rd5870;
	mul.lo.s64 	%rd5920, %rd5868, %rd5868;
	mul.hi.u64 	%rd5921, %rd5868, %rd5868;
	mov.b64 	{%r1601, %r1602}, %rd5882;
	mov.b64 	{%r1603, %r1604}, %rd5881;
	shf.l.wrap.b32 	%r1605, %r1604, %r1601, 13;
	shf.l.wrap.b32 	%r1606, %r1601, %r1602, 13;
	mov.b64 	%rd5922, {%r1605, %r1606};
	and.b64  	%rd5923, %rd5881, 2251799813685247;
	add.cc.s64 	%rd5924, %rd5892, %rd5922;
	addc.cc.s64 	%rd5925, %rd5893, 0;
	mov.b64 	{%r1607, %r1608}, %rd5925;
	mov.b64 	{%r1609, %r1610}, %rd5924;
	shf.l.wrap.b32 	%r1611, %r1610, %r1607, 13;
	shf.l.wrap.b32 	%r1612, %r1607, %r1608, 13;
	mov.b64 	%rd5926, {%r1611, %r1612};
	and.b64  	%rd5927, %rd5924, 2251799813685247;
	add.cc.s64 	%rd9462, %rd5903, %rd5926;
	addc.cc.s64 	%rd386, %rd5904, 0;
	mov.b64 	{%r1613, %r1614}, %rd386;
	mov.b64 	{%r1615, %r1616}, %rd9462;
	shf.l.wrap.b32 	%r1617, %r1616, %r1613, 13;
	shf.l.wrap.b32 	%r1618, %r1613, %r1614, 13;
	mov.b64 	%rd5928, {%r1617, %r1618};
	add.cc.s64 	%rd9463, %rd5914, %rd5928;
	addc.cc.s64 	%rd389, %rd5915, 0;
	mov.b64 	{%r1619, %r1620}, %rd389;
	mov.b64 	{%r1621, %r1622}, %rd9463;
	shf.l.wrap.b32 	%r1623, %r1622, %r1619, 13;
	shf.l.wrap.b32 	%r1624, %r1619, %r1620, 13;
	mov.b64 	%rd5929, {%r1623, %r1624};
	shr.u64 	%rd5930, %rd389, 51;
	add.cc.s64 	%rd5931, %rd5918, %rd5920;
	addc.cc.s64 	%rd5932, %rd5919, %rd5921;
	add.cc.s64 	%rd5933, %rd5931, %rd5916;
	addc.cc.s64 	%rd5934, %rd5932, %rd5917;
	add.cc.s64 	%rd9464, %rd5933, %rd5929;
	addc.cc.s64 	%rd392, %rd5934, %rd5930;
	mov.b64 	{%r1625, %r1626}, %rd392;
	mov.b64 	{%r1627, %r1628}, %rd9464;
	shf.l.wrap.b32 	%r1629, %r1628, %r1625, 13;
	shf.l.wrap.b32 	%r1630, %r1625, %r1626, 13;
	mov.b64 	%rd5935, {%r1629, %r1630};
	mad.lo.s64 	%rd5936, %rd5935, 19, %rd5923;
	shr.u64 	%rd5937, %rd5936, 51;
	add.s64 	%rd9465, %rd5937, %rd5927;
	add.s32 	%r48, %r2549, 1;
	and.b64  	%rd9461, %rd5936, 2251799813685247;
	setp.lt.u32 	%p17, %r2549, 99;
	mov.u32 	%r2549, %r48;
	@%p17 bra 	$L__BB2_25;
	mul.lo.s64 	%rd5938, %rd366, 19;
	mul.lo.s64 	%rd5939, %rd372, 19;
	mul.lo.s64 	%rd5940, %rd9461, %rd365;
	mul.hi.u64 	%rd5941, %rd9461, %rd365;
	mul.lo.s64 	%rd5942, %rd9465, %rd374;
	mul.hi.u64 	%rd5943, %rd9465, %rd374;
	add.cc.s64 	%rd5944, %rd5940, %rd5942;
	addc.cc.s64 	%rd5945, %rd5941, %rd5943;
	and.b64  	%rd5946, %rd9462, 2251799813685247;
	mul.lo.s64 	%rd5947, %rd5946, %rd371;
	mul.hi.u64 	%rd5948, %rd5946, %rd371;
	add.cc.s64 	%rd5949, %rd5944, %rd5947;
	addc.cc.s64 	%rd5950, %rd5945, %rd5948;
	and.b64  	%rd5951, %rd9463, 2251799813685247;
	mul.lo.s64 	%rd5952, %rd5951, %rd5939;
	mul.hi.u64 	%rd5953, %rd5951, %rd5939;
	add.cc.s64 	%rd5954, %rd5949, %rd5952;
	addc.cc.s64 	%rd5955, %rd5950, %rd5953;
	and.b64  	%rd5956, %rd9464, 2251799813685247;
	mul.lo.s64 	%rd5957, %rd5956, %rd5938;
	mul.hi.u64 	%rd5958, %rd5956, %rd5938;
	add.cc.s64 	%rd5959, %rd5954, %rd5957;
	addc.cc.s64 	%rd5960, %rd5955, %rd5958;
	mul.lo.s64 	%rd5961, %rd9461, %rd366;
	mul.hi.u64 	%rd5962, %rd9461, %rd366;
	mul.lo.s64 	%rd5963, %rd9465, %rd365;
	mul.hi.u64 	%rd5964, %rd9465, %rd365;
	add.cc.s64 	%rd5965, %rd5961, %rd5963;
	addc.cc.s64 	%rd5966, %rd5962, %rd5964;
	mul.lo.s64 	%rd5967, %rd5946, %rd374;
	mul.hi.u64 	%rd5968, %rd5946, %rd374;
	add.cc.s64 	%rd5969, %rd5965, %rd5967;
	addc.cc.s64 	%rd5970, %rd5966, %rd5968;
	mul.lo.s64 	%rd5971, %rd5951, %rd371;
	mul.hi.u64 	%rd5972, %rd5951, %rd371;
	add.cc.s64 	%rd5973, %rd5969, %rd5971;
	addc.cc.s64 	%rd5974, %rd5970, %rd5972;
	mul.lo.s64 	%rd5975, %rd5956, %rd5939;
	mul.hi.u64 	%rd5976, %rd5956, %rd5939;
	add.cc.s64 	%rd5977, %rd5973, %rd5975;
	addc.cc.s64 	%rd5978, %rd5974, %rd5976;
	mul.lo.s64 	%rd5979, %rd372, %rd9461;
	mul.hi.u64 	%rd5980, %rd372, %rd9461;
	mul.lo.s64 	%rd5981, %rd9465, %rd366;
	mul.hi.u64 	%rd5982, %rd9465, %rd366;
	add.cc.s64 	%rd5983, %rd5979, %rd5981;
	addc.cc.s64 	%rd5984, %rd5980, %rd5982;
	mul.lo.s64 	%rd5985, %rd5946, %rd365;
	mul.hi.u64 	%rd5986, %rd5946, %rd365;
	add.cc.s64 	%rd5987, %rd5983, %rd5985;
	addc.cc.s64 	%rd5988, %rd5984, %rd5986;
	mul.lo.s64 	%rd5989, %rd5951, %rd374;
	mul.hi.u64 	%rd5990, %rd5951, %rd374;
	add.cc.s64 	%rd5991, %rd5987, %rd5989;
	addc.cc.s64 	%rd5992, %rd5988, %rd5990;
	mul.lo.s64 	%rd5993, %rd5956, %rd371;
	mul.hi.u64 	%rd5994, %rd5956, %rd371;
	add.cc.s64 	%rd5995, %rd5991, %rd5993;
	addc.cc.s64 	%rd5996, %rd5992, %rd5994;
	mul.lo.s64 	%rd5997, %rd369, %rd9461;
	mul.hi.u64 	%rd5998, %rd369, %rd9461;
	mul.lo.s64 	%rd5999, %rd372, %rd9465;
	mul.hi.u64 	%rd6000, %rd372, %rd9465;
	add.cc.s64 	%rd6001, %rd5997, %rd5999;
	addc.cc.s64 	%rd6002, %rd5998, %rd6000;
	mul.lo.s64 	%rd6003, %rd5946, %rd366;
	mul.hi.u64 	%rd6004, %rd5946, %rd366;
	add.cc.s64 	%rd6005, %rd6001, %rd6003;
	addc.cc.s64 	%rd6006, %rd6002, %rd6004;
	mul.lo.s64 	%rd6007, %rd5951, %rd365;
	mul.hi.u64 	%rd6008, %rd5951, %rd365;
	add.cc.s64 	%rd6009, %rd6005, %rd6007;
	addc.cc.s64 	%rd6010, %rd6006, %rd6008;
	mul.lo.s64 	%rd6011, %rd5956, %rd374;
	mul.hi.u64 	%rd6012, %rd5956, %rd374;
	add.cc.s64 	%rd6013, %rd6009, %rd6011;
	addc.cc.s64 	%rd6014, %rd6010, %rd6012;
	mul.lo.s64 	%rd6015, %rd367, %rd9461;
	mul.hi.u64 	%rd6016, %rd367, %rd9461;
	mul.lo.s64 	%rd6017, %rd369, %rd9465;
	mul.hi.u64 	%rd6018, %rd369, %rd9465;
	add.cc.s64 	%rd6019, %rd6015, %rd6017;
	addc.cc.s64 	%rd6020, %rd6016, %rd6018;
	mul.lo.s64 	%rd6021, %rd5946, %rd372;
	mul.hi.u64 	%rd6022, %rd5946, %rd372;
	add.cc.s64 	%rd6023, %rd6019, %rd6021;
	addc.cc.s64 	%rd6024, %rd6020, %rd6022;
	mul.lo.s64 	%rd6025, %rd5951, %rd366;
	mul.hi.u64 	%rd6026, %rd5951, %rd366;
	add.cc.s64 	%rd6027, %rd6023, %rd6025;
	addc.cc.s64 	%rd6028, %rd6024, %rd6026;
	mul.lo.s64 	%rd6029, %rd5956, %rd365;
	mul.hi.u64 	%rd6030, %rd5956, %rd365;
	add.cc.s64 	%rd6031, %rd6027, %rd6029;
	addc.cc.s64 	%rd6032, %rd6028, %rd6030;
	mov.b64 	{%r1632, %r1633}, %rd5960;
	mov.b64 	{%r1634, %r1635}, %rd5959;
	shf.l.wrap.b32 	%r1636, %r1635, %r1632, 13;
	shf.l.wrap.b32 	%r1637, %r1632, %r1633, 13;
	mov.b64 	%rd6033, {%r1636, %r1637};
	shr.u64 	%rd6034, %rd5960, 51;
	and.b64  	%rd6035, %rd5959, 2251799813685247;
	add.cc.s64 	%rd6036, %rd5977, %rd6033;
	addc.cc.s64 	%rd6037, %rd5978, %rd6034;
	mov.b64 	{%r1638, %r1639}, %rd6037;
	mov.b64 	{%r1640, %r1641}, %rd6036;
	shf.l.wrap.b32 	%r1642, %r1641, %r1638, 13;
	shf.l.wrap.b32 	%r1643, %r1638, %r1639, 13;
	mov.b64 	%rd6038, {%r1642, %r1643};
	shr.u64 	%rd6039, %rd6037, 51;
	and.b64  	%rd6040, %rd6036, 2251799813685247;
	add.cc.s64 	%rd6041, %rd5995, %rd6038;
	addc.cc.s64 	%rd6042, %rd5996, %rd6039;
	mov.b64 	{%r1644, %r1645}, %rd6042;
	mov.b64 	{%r1646, %r1647}, %rd6041;
	shf.l.wrap.b32 	%r1648, %r1647, %r1644, 13;
	shf.l.wrap.b32 	%r1649, %r1644, %r1645, 13;
	mov.b64 	%rd6043, {%r1648, %r1649};
	shr.u64 	%rd6044, %rd6042, 51;
	and.b64  	%rd6045, %rd6041, 2251799813685247;
	add.cc.s64 	%rd6046, %rd6013, %rd6043;
	addc.cc.s64 	%rd6047, %rd6014, %rd6044;
	mov.b64 	{%r1650, %r1651}, %rd6047;
	mov.b64 	{%r1652, %r1653}, %rd6046;
	shf.l.wrap.b32 	%r1654, %r1653, %r1650, 13;
	shf.l.wrap.b32 	%r1655, %r1650, %r1651, 13;
	mov.b64 	%rd6048, {%r1654, %r1655};
	shr.u64 	%rd6049, %rd6047, 51;
	and.b64  	%rd6050, %rd6046, 2251799813685247;
	add.cc.s64 	%rd6051, %rd6031, %rd6048;
	addc.cc.s64 	%rd6052, %rd6032, %rd6049;
	mov.b64 	{%r1656, %r1657}, %rd6052;
	mov.b64 	{%r1658, %r1659}, %rd6051;
	shf.l.wrap.b32 	%r1660, %r1659, %r1656, 13;
	shf.l.wrap.b32 	%r1661, %r1656, %r1657, 13;
	mov.b64 	%rd6053, {%r1660, %r1661};
	and.b64  	%rd6054, %rd6051, 2251799813685247;
	mad.lo.s64 	%rd6055, %rd6053, 19, %rd6035;
	shr.u64 	%rd6056, %rd6055, 51;
	and.b64  	%rd6057, %rd6055, 2251799813685247;
	add.s64 	%rd6058, %rd6056, %rd6040;
	shl.b64 	%rd6059, %rd6055, 1;
	and.b64  	%rd6060, %rd6059, 4503599627370494;
	shl.b64 	%rd6061, %rd6058, 1;
	mul.lo.s64 	%rd6062, %rd6057, %rd6057;
	mul.hi.u64 	%rd6063, %rd6057, %rd6057;
	mul.lo.s64 	%rd6064, %rd6058, 38;
	mul.lo.s64 	%rd6065, %rd6054, %rd6064;
	mul.hi.u64 	%rd6066, %rd6054, %rd6064;
	mul.lo.s64 	%rd6067, %rd6045, 38;
	mul.lo.s64 	%rd6068, %rd6050, %rd6067;
	mul.hi.u64 	%rd6069, %rd6050, %rd6067;
	add.cc.s64 	%rd6070, %rd6062, %rd6068;
	addc.cc.s64 	%rd6071, %rd6063, %rd6069;
	add.cc.s64 	%rd6072, %rd6070, %rd6065;
	addc.cc.s64 	%rd6073, %rd6071, %rd6066;
	mul.lo.s64 	%rd6074, %rd6060, %rd6058;
	mul.hi.u64 	%rd6075, %rd6060, %rd6058;
	mul.lo.s64 	%rd6076, %rd6054, %rd6067;
	mul.hi.u64 	%rd6077, %rd6054, %rd6067;
	mul.lo.s64 	%rd6078, %rd6050, 19;
	mul.lo.s64 	%rd6079, %rd6050, %rd6078;
	mul.hi.u64 	%rd6080, %rd6050, %rd6078;
	mul.lo.s64 	%rd6081, %rd6045, %rd6060;
	mul.hi.u64 	%rd6082, %rd6045, %rd6060;
	mul.lo.s64 	%rd6083, %rd6058, %rd6058;
	mul.hi.u64 	%rd6084, %rd6058, %rd6058;
	mul.lo.s64 	%rd6085, %rd6050, 38;
	mul.lo.s64 	%rd6086, %rd6054, %rd6085;
	mul.hi.u64 	%rd6087, %rd6054, %rd6085;
	mul.lo.s64 	%rd6088, %rd6050, %rd6060;
	mul.hi.u64 	%rd6089, %rd6050, %rd6060;
	mul.lo.s64 	%rd6090, %rd6045, %rd6061;
	mul.hi.u64 	%rd6091, %rd6045, %rd6061;
	mul.lo.s64 	%rd6092, %rd6054, 19;
	mul.lo.s64 	%rd6093, %rd6054, %rd6092;
	mul.hi.u64 	%rd6094, %rd6054, %rd6092;
	mul.lo.s64 	%rd6095, %rd6054, %rd6060;
	mul.hi.u64 	%rd6096, %rd6054, %rd6060;
	mul.lo.s64 	%rd6097, %rd6050, %rd6061;
	mul.hi.u64 	%rd6098, %rd6050, %rd6061;
	mul.lo.s64 	%rd6099, %rd6045, %rd6045;
	mul.hi.u64 	%rd6100, %rd6045, %rd6045;
	mov.b64 	{%r1662, %r1663}, %rd6073;
	mov.b64 	{%r1664, %r1665}, %rd6072;
	shf.l.wrap.b32 	%r1666, %r1665, %r1662, 13;
	shf.l.wrap.b32 	%r1667, %r1662, %r1663, 13;
	mov.b64 	%rd6101, {%r1666, %r1667};
	and.b64  	%rd6102, %rd6072, 2251799813685247;
	add.cc.s64 	%rd6103, %rd6079, %rd6076;
	addc.cc.s64 	%rd6104, %rd6080, %rd6077;
	add.cc.s64 	%rd6105, %rd6103, %rd6074;
	addc.cc.s64 	%rd6106, %rd6104, %rd6075;
	add.cc.s64 	%rd6107, %rd6105, %rd6101;
	addc.cc.s64 	%rd6108, %rd6106, 0;
	mov.b64 	{%r1668, %r1669}, %rd6108;
	mov.b64 	{%r1670, %r1671}, %rd6107;
	shf.l.wrap.b32 	%r1672, %r1671, %r1668, 13;
	shf.l.wrap.b32 	%r1673, %r1668, %r1669, 13;
	mov.b64 	%rd6109, {%r1672, %r1673};
	shr.u64 	%rd6110, %rd6108, 51;
	and.b64  	%rd6111, %rd6107, 2251799813685247;
	add.cc.s64 	%rd6112, %rd6083, %rd6086;
	addc.cc.s64 	%rd6113, %rd6084, %rd6087;
	add.cc.s64 	%rd6114, %rd6112, %rd6081;
	addc.cc.s64 	%rd6115, %rd6113, %rd6082;
	add.cc.s64 	%rd9467, %rd6114, %rd6109;
	addc.cc.s64 	%rd6116, %rd6115, %rd6110;
	mov.b64 	{%r1674, %r1675}, %rd6116;
	mov.b64 	{%r1676, %r1677}, %rd9467;
	shf.l.wrap.b32 	%r1678, %r1677, %r1674, 13;
	shf.l.wrap.b32 	%r1679, %r1674, %r1675, 13;
	mov.b64 	%rd6117, {%r1678, %r1679};
	shr.u64 	%rd6118, %rd6116, 51;
	add.cc.s64 	%rd6119, %rd6088, %rd6093;
	addc.cc.s64 	%rd6120, %rd6089, %rd6094;
	add.cc.s64 	%rd6121, %rd6119, %rd6090;
	addc.cc.s64 	%rd6122, %rd6120, %rd6091;
	add.cc.s64 	%rd9468, %rd6121, %rd6117;
	addc.cc.s64 	%rd6123, %rd6122, %rd6118;
	mov.b64 	{%r1680, %r1681}, %rd6123;
	mov.b64 	{%r1682, %r1683}, %rd9468;
	shf.l.wrap.b32 	%r1684, %r1683, %r1680, 13;
	shf.l.wrap.b32 	%r1685, %r1680, %r1681, 13;
	mov.b64 	%rd6124, {%r1684, %r1685};
	shr.u64 	%rd6125, %rd6123, 51;
	add.cc.s64 	%rd6126, %rd6095, %rd6099;
	addc.cc.s64 	%rd6127, %rd6096, %rd6100;
	add.cc.s64 	%rd6128, %rd6126, %rd6097;
	addc.cc.s64 	%rd6129, %rd6127, %rd6098;
	add.cc.s64 	%rd9469, %rd6128, %rd6124;
	addc.cc.s64 	%rd6130, %rd6129, %rd6125;
	mov.b64 	{%r1686, %r1687}, %rd6130;
	mov.b64 	{%r1688, %r1689}, %rd9469;
	shf.l.wrap.b32 	%r1690, %r1689, %r1686, 13;
	shf.l.wrap.b32 	%r1691, %r1686, %r1687, 13;
	mov.b64 	%rd6131, {%r1690, %r1691};
	mad.lo.s64 	%rd6132, %rd6131, 19, %rd6102;
	shr.u64 	%rd6133, %rd6132, 51;
	add.s64 	%rd9470, %rd6133, %rd6111;
	and.b64  	%rd9466, %rd6132, 2251799813685247;
	mov.b32 	%r2550, 1;
$L__BB2_27:
	and.b64  	%rd6134, %rd9469, 2251799813685247;
	and.b64  	%rd6135, %rd9468, 2251799813685247;
	and.b64  	%rd6136, %rd9467, 2251799813685247;
	shl.b64 	%rd6137, %rd9466, 1;
	shl.b64 	%rd6138, %rd9470, 1;
	mul.lo.s64 	%rd6139, %rd9466, %rd9466;
	mul.hi.u64 	%rd6140, %rd9466, %rd9466;
	mul.lo.s64 	%rd6141, %rd9470, 38;
	mul.lo.s64 	%rd6142, %rd6134, %rd6141;
	mul.hi.u64 	%rd6143, %rd6134, %rd6141;
	mul.lo.s64 	%rd6144, %rd6136, 38;
	mul.lo.s64 	%rd6145, %rd6144, %rd6135;
	mul.hi.u64 	%rd6146, %rd6144, %rd6135;
	add.cc.s64 	%rd6147, %rd6145, %rd6139;
	addc.cc.s64 	%rd6148, %rd6146, %rd6140;
	add.cc.s64 	%rd6149, %rd6147, %rd6142;
	addc.cc.s64 	%rd6150, %rd6148, %rd6143;
	mul.lo.s64 	%rd6151, %rd6137, %rd9470;
	mul.hi.u64 	%rd6152, %rd6137, %rd9470;
	mul.lo.s64 	%rd6153, %rd6134, %rd6144;
	mul.hi.u64 	%rd6154, %rd6134, %rd6144;
	add.cc.s64 	%rd6155, %rd6153, %rd6151;
	addc.cc.s64 	%rd6156, %rd6154, %rd6152;
	mul.lo.s64 	%rd6157, %rd6135, 19;
	mul.lo.s64 	%rd6158, %rd6157, %rd6135;
	mul.hi.u64 	%rd6159, %rd6157, %rd6135;
	add.cc.s64 	%rd6160, %rd6155, %rd6158;
	addc.cc.s64 	%rd6161, %rd6156, %rd6159;
	mul.lo.s64 	%rd6162, %rd6136, %rd6137;
	mul.hi.u64 	%rd6163, %rd6136, %rd6137;
	mul.lo.s64 	%rd6164, %rd9470, %rd9470;
	mul.hi.u64 	%rd6165, %rd9470, %rd9470;
	add.cc.s64 	%rd6166, %rd6162, %rd6164;
	addc.cc.s64 	%rd6167, %rd6163, %rd6165;
	mul.lo.s64 	%rd6168, %rd6135, 38;
	mul.lo.s64 	%rd6169, %rd6168, %rd6134;
	mul.hi.u64 	%rd6170, %rd6168, %rd6134;
	add.cc.s64 	%rd6171, %rd6166, %rd6169;
	addc.cc.s64 	%rd6172, %rd6167, %rd6170;
	mul.lo.s64 	%rd6173, %rd6135, %rd6137;
	mul.hi.u64 	%rd6174, %rd6135, %rd6137;
	mul.lo.s64 	%rd6175, %rd6136, %rd6138;
	mul.hi.u64 	%rd6176, %rd6136, %rd6138;
	add.cc.s64 	%rd6177, %rd6173, %rd6175;
	addc.cc.s64 	%rd6178, %rd6174, %rd6176;
	mul.lo.s64 	%rd6179, %rd6134, 19;
	mul.lo.s64 	%rd6180, %rd6179, %rd6134;
	mul.hi.u64 	%rd6181, %rd6179, %rd6134;
	add.cc.s64 	%rd6182, %rd6177, %rd6180;
	addc.cc.s64 	%rd6183, %rd6178, %rd6181;
	mul.lo.s64 	%rd6184, %rd6134, %rd6137;
	mul.hi.u64 	%rd6185, %rd6134, %rd6137;
	mul.lo.s64 	%rd6186, %rd6135, %rd6138;
	mul.hi.u64 	%rd6187, %rd6135, %rd6138;
	mul.lo.s64 	%rd6188, %rd6136, %rd6136;
	mul.hi.u64 	%rd6189, %rd6136, %rd6136;
	mov.b64 	{%r1692, %r1693}, %rd6150;
	mov.b64 	{%r1694, %r1695}, %rd6149;
	shf.l.wrap.b32 	%r1696, %r1695, %r1692, 13;
	shf.l.wrap.b32 	%r1697, %r1692, %r1693, 13;
	mov.b64 	%rd6190, {%r1696, %r1697};
	and.b64  	%rd6191, %rd6149, 2251799813685247;
	add.cc.s64 	%rd6192, %rd6160, %rd6190;
	addc.cc.s64 	%rd6193, %rd6161, 0;
	mov.b64 	{%r1698, %r1699}, %rd6193;
	mov.b64 	{%r1700, %r1701}, %rd6192;
	shf.l.wrap.b32 	%r1702, %r1701, %r1698, 13;
	shf.l.wrap.b32 	%r1703, %r1698, %r1699, 13;
	mov.b64 	%rd6194, {%r1702, %r1703};
	and.b64  	%rd6195, %rd6192, 2251799813685247;
	add.cc.s64 	%rd9467, %rd6171, %rd6194;
	addc.cc.s64 	%rd407, %rd6172, 0;
	mov.b64 	{%r1704, %r1705}, %rd407;
	mov.b64 	{%r1706, %r1707}, %rd9467;
	shf.l.wrap.b32 	%r1708, %r1707, %r1704, 13;
	shf.l.wrap.b32 	%r1709, %r1704, %r1705, 13;
	mov.b64 	%rd6196, {%r1708, %r1709};
	add.cc.s64 	%rd9468, %rd6182, %rd6196;
	addc.cc.s64 	%rd410, %rd6183, 0;
	mov.b64 	{%r1710, %r1711}, %rd410;
	mov.b64 	{%r1712, %r1713}, %rd9468;
	shf.l.wrap.b32 	%r1714, %r1713, %r1710, 13;
	shf.l.wrap.b32 	%r1715, %r1710, %r1711, 13;
	mov.b64 	%rd6197, {%r1714, %r1715};
	shr.u64 	%rd6198, %rd410, 51;
	add.cc.s64 	%rd6199, %rd6186, %rd6188;
	addc.cc.s64 	%rd6200, %rd6187, %rd6189;
	add.cc.s64 	%rd6201, %rd6199, %rd6184;
	addc.cc.s64 	%rd6202, %rd6200, %rd6185;
	add.cc.s64 	%rd9469, %rd6201, %rd6197;
	addc.cc.s64 	%rd413, %rd6202, %rd6198;
	mov.b64 	{%r1716, %r1717}, %rd413;
	mov.b64 	{%r1718, %r1719}, %rd9469;
	shf.l.wrap.b32 	%r1720, %r1719, %r1716, 13;
	shf.l.wrap.b32 	%r1721, %r1716, %r1717, 13;
	mov.b64 	%rd6203, {%r1720, %r1721};
	mad.lo.s64 	%rd6204, %rd6203, 19, %rd6191;
	shr.u64 	%rd6205, %rd6204, 51;
	add.s64 	%rd9470, %rd6205, %rd6195;
	add.s32 	%r50, %r2550, 1;
	and.b64  	%rd9466, %rd6204, 2251799813685247;
	setp.lt.u32 	%p18, %r2550, 49;
	mov.u32 	%r2550, %r50;
	@%p18 bra 	$L__BB2_27;
	ld.param.u32 	%r2532, [_Z20vanity_kernel_prefixPKyS0_S0_S0_PKhS2_iiPh_param_6];
	mul.lo.s64 	%rd6206, %rd333, 19;
	mul.lo.s64 	%rd6207, %rd181, 19;
	setp.lt.s32 	%p20, %r2532, 1;
	mul.lo.s64 	%rd6212, %rd6211, 19;
	mul.lo.s64 	%rd6213, %rd6210, 19;
	mul.lo.s64 	%rd6214, %rd6209, 19;
	mul.lo.s64 	%rd6215, %rd6208, 19;
	mul.lo.s64 	%rd6221, %rd1758, 19;
	mul.lo.s64 	%rd6222, %rd1759, 19;
	mul.lo.s64 	%rd6223, %rd1760, 19;
	mul.lo.s64 	%rd6224, %rd1761, 19;
	mul.lo.s64 	%rd6226, %rd9466, %rd332;
	mul.hi.u64 	%rd6227, %rd9466, %rd332;
	mul.lo.s64 	%rd6228, %rd9470, %rd341;
	mul.hi.u64 	%rd6229, %rd9470, %rd341;
	add.cc.s64 	%rd6230, %rd6226, %rd6228;
	addc.cc.s64 	%rd6231, %rd6227, %rd6229;
	and.b64  	%rd6232, %rd9467, 2251799813685247;
	mul.lo.s64 	%rd6233, %rd6232, %rd338;
	mul.hi.u64 	%rd6234, %rd6232, %rd338;
	add.cc.s64 	%rd6235, %rd6230, %rd6233;
	addc.cc.s64 	%rd6236, %rd6231, %rd6234;
	and.b64  	%rd6237, %rd9468, 2251799813685247;
	mul.lo.s64 	%rd6238, %rd6237, %rd363;
	mul.hi.u64 	%rd6239, %rd6237, %rd363;
	add.cc.s64 	%rd6240, %rd6235, %rd6238;
	addc.cc.s64 	%rd6241, %rd6236, %rd6239;
	and.b64  	%rd6242, %rd9469, 2251799813685247;
	mul.lo.s64 	%rd6243, %rd6242, %rd6206;
	mul.hi.u64 	%rd6244, %rd6242, %rd6206;
	add.cc.s64 	%rd6245, %rd6240, %rd6243;
	addc.cc.s64 	%rd6246, %rd6241, %rd6244;
	mul.lo.s64 	%rd6247, %rd9466, %rd333;
	mul.hi.u64 	%rd6248, %rd9466, %rd333;
	mul.lo.s64 	%rd6249, %rd9470, %rd332;
	mul.hi.u64 	%rd6250, %rd9470, %rd332;
	add.cc.s64 	%rd6251, %rd6247, %rd6249;
	addc.cc.s64 	%rd6252, %rd6248, %rd6250;
	mul.lo.s64 	%rd6253, %rd6232, %rd341;
	mul.hi.u64 	%rd6254, %rd6232, %rd341;
	add.cc.s64 	%rd6255, %rd6251, %rd6253;
	addc.cc.s64 	%rd6256, %rd6252, %rd6254;
	mul.lo.s64 	%rd6257, %rd6237, %rd338;
	mul.hi.u64 	%rd6258, %rd6237, %rd338;
	add.cc.s64 	%rd6259, %rd6255, %rd6257;
	addc.cc.s64 	%rd6260, %rd6256, %rd6258;
	mul.lo.s64 	%rd6261, %rd6242, %rd363;
	mul.hi.u64 	%rd6262, %rd6242, %rd363;
	add.cc.s64 	%rd6263, %rd6259, %rd6261;
	addc.cc.s64 	%rd6264, %rd6260, %rd6262;
	mul.lo.s64 	%rd6265, %rd339, %rd9466;
	mul.hi.u64 	%rd6266, %rd339, %rd9466;
	mul.lo.s64 	%rd6267, %rd9470, %rd333;
	mul.hi.u64 	%rd6268, %rd9470, %rd333;
	add.cc.s64 	%rd6269, %rd6265, %rd6267;
	addc.cc.s64 	%rd6270, %rd6266, %rd6268;
	mul.lo.s64 	%rd6271, %rd6232, %rd332;
	mul.hi.u64 	%rd6272, %rd6232, %rd332;
	add.cc.s64 	%rd6273, %rd6269, %rd6271;
	addc.cc.s64 	%rd6274, %rd6270, %rd6272;
	mul.lo.s64 	%rd6275, %rd6237, %rd341;
	mul.hi.u64 	%rd6276, %rd6237, %rd341;
	add.cc.s64 	%rd6277, %rd6273, %rd6275;
	addc.cc.s64 	%rd6278, %rd6274, %rd6276;
	mul.lo.s64 	%rd6279, %rd6242, %rd338;
	mul.hi.u64 	%rd6280, %rd6242, %rd338;
	add.cc.s64 	%rd6281, %rd6277, %rd6279;
	addc.cc.s64 	%rd6282, %rd6278, %rd6280;
	mul.lo.s64 	%rd6283, %rd336, %rd9466;
	mul.hi.u64 	%rd6284, %rd336, %rd9466;
	mul.lo.s64 	%rd6285, %rd339, %rd9470;
	mul.hi.u64 	%rd6286, %rd339, %rd9470;
	add.cc.s64 	%rd6287, %rd6283, %rd6285;
	addc.cc.s64 	%rd6288, %rd6284, %rd6286;
	mul.lo.s64 	%rd6289, %rd6232, %rd333;
	mul.hi.u64 	%rd6290, %rd6232, %rd333;
	add.cc.s64 	%rd6291, %rd6287, %rd6289;
	addc.cc.s64 	%rd6292, %rd6288, %rd6290;
	mul.lo.s64 	%rd6293, %rd6237, %rd332;
	mul.hi.u64 	%rd6294, %rd6237, %rd332;
	add.cc.s64 	%rd6295, %rd6291, %rd6293;
	addc.cc.s64 	%rd6296, %rd6292, %rd6294;
	mul.lo.s64 	%rd6297, %rd6242, %rd341;
	mul.hi.u64 	%rd6298, %rd6242, %rd341;
	add.cc.s64 	%rd6299, %rd6295, %rd6297;
	addc.cc.s64 	%rd6300, %rd6296, %rd6298;
	mul.lo.s64 	%rd6301, %rd334, %rd9466;
	mul.hi.u64 	%rd6302, %rd334, %rd9466;
	mul.lo.s64 	%rd6303, %rd336, %rd9470;
	mul.hi.u64 	%rd6304, %rd336, %rd9470;
	add.cc.s64 	%rd6305, %rd6301, %rd6303;
	addc.cc.s64 	%rd6306, %rd6302, %rd6304;
	mul.lo.s64 	%rd6307, %rd6232, %rd339;
	mul.hi.u64 	%rd6308, %rd6232, %rd339;
	add.cc.s64 	%rd6309, %rd6305, %rd6307;
	addc.cc.s64 	%rd6310, %rd6306, %rd6308;
	mul.lo.s64 	%rd6311, %rd6237, %rd333;
	mul.hi.u64 	%rd6312, %rd6237, %rd333;
	add.cc.s64 	%rd6313, %rd6309, %rd6311;
	addc.cc.s64 	%rd6314, %rd6310, %rd6312;
	mul.lo.s64 	%rd6315, %rd6242, %rd332;
	mul.hi.u64 	%rd6316, %rd6242, %rd332;
	add.cc.s64 	%rd6317, %rd6313, %rd6315;
	addc.cc.s64 	%rd6318, %rd6314, %rd6316;
	mov.b64 	{%r1722, %r1723}, %rd6246;
	mov.b64 	{%r1724, %r1725}, %rd6245;
	shf.l.wrap.b32 	%r1726, %r1725, %r1722, 13;
	shf.l.wrap.b32 	%r1727, %r1722, %r1723, 13;
	mov.b64 	%rd6319, {%r1726, %r1727};
	shr.u64 	%rd6320, %rd6246, 51;
	and.b64  	%rd6321, %rd6245, 2251799813685247;
	add.cc.s64 	%rd6322, %rd6263, %rd6319;
	addc.cc.s64 	%rd6323, %rd6264, %rd6320;
	mov.b64 	{%r1728, %r1729}, %rd6323;
	mov.b64 	{%r1730, %r1731}, %rd6322;
	shf.l.wrap.b32 	%r1732, %r1731, %r1728, 13;
	shf.l.wrap.b32 	%r1733, %r1728, %r1729, 13;
	mov.b64 	%rd6324, {%r1732, %r1733};
	shr.u64 	%rd6325, %rd6323, 51;
	and.b64  	%rd6326, %rd6322, 2251799813685247;
	add.cc.s64 	%rd6327, %rd6281, %rd6324;
	addc.cc.s64 	%rd6328, %rd6282, %rd6325;
	mov.b64 	{%r1734, %r1735}, %rd6328;
	mov.b64 	{%r1736, %r1737}, %rd6327;
	shf.l.wrap.b32 	%r1738, %r1737, %r1734, 13;
	shf.l.wrap.b32 	%r1739, %r1734, %r1735, 13;
	mov.b64 	%rd6329, {%r1738, %r1739};
	shr.u64 	%rd6330, %rd6328, 51;
	and.b64  	%rd6331, %rd6327, 2251799813685247;
	add.cc.s64 	%rd6332, %rd6299, %rd6329;
	addc.cc.s64 	%rd6333, %rd6300, %rd6330;
	mov.b64 	{%r1740, %r1741}, %rd6333;
	mov.b64 	{%r1742, %r1743}, %rd6332;
	shf.l.wrap.b32 	%r1744, %r1743, %r1740, 13;
	shf.l.wrap.b32 	%r1745, %r1740, %r1741, 13;
	mov.b64 	%rd6334, {%r1744, %r1745};
	shr.u64 	%rd6335, %rd6333, 51;
	and.b64  	%rd6336, %rd6332, 2251799813685247;
	add.cc.s64 	%rd6337, %rd6317, %rd6334;
	addc.cc.s64 	%rd6338, %rd6318, %rd6335;
	mov.b64 	{%r1746, %r1747}, %rd6338;
	mov.b64 	{%r1748, %r1749}, %rd6337;
	shf.l.wrap.b32 	%r1750, %r1749, %r1746, 13;
	shf.l.wrap.b32 	%r1751, %r1746, %r1747, 13;
	mov.b64 	%rd6339, {%r1750, %r1751};
	and.b64  	%rd6340, %rd6337, 2251799813685247;
	mad.lo.s64 	%rd6341, %rd6339, 19, %rd6321;
	shr.u64 	%rd6342, %rd6341, 51;
	and.b64  	%rd6343, %rd6341, 2251799813685247;
	add.s64 	%rd6344, %rd6342, %rd6326;
	shl.b64 	%rd6345, %rd6341, 1;
	and.b64  	%rd6346, %rd6345, 4503599627370494;
	shl.b64 	%rd6347, %rd6344, 1;
	mul.lo.s64 	%rd6348, %rd6343, %rd6343;
	mul.hi.u64 	%rd6349, %rd6343, %rd6343;
	mul.lo.s64 	%rd6350, %rd6344, 38;
	mul.lo.s64 	%rd6351, %rd6340, %rd6350;
	mul.hi.u64 	%rd6352, %rd6340, %rd6350;
	mul.lo.s64 	%rd6353, %rd6331, 38;
	mul.lo.s64 	%rd6354, %rd6336, %rd6353;
	mul.hi.u64 	%rd6355, %rd6336, %rd6353;
	add.cc.s64 	%rd6356, %rd6348, %rd6354;
	addc.cc.s64 	%rd6357, %rd6349, %rd6355;
	add.cc.s64 	%rd6358, %rd6356, %rd6351;
	addc.cc.s64 	%rd6359, %rd6357, %rd6352;
	mul.lo.s64 	%rd6360, %rd6346, %rd6344;
	mul.hi.u64 	%rd6361, %rd6346, %rd6344;
	mul.lo.s64 	%rd6362, %rd6340, %rd6353;
	mul.hi.u64 	%rd6363, %rd6340, %rd6353;
	mul.lo.s64 	%rd6364, %rd6336, 19;
	mul.lo.s64 	%rd6365, %rd6336, %rd6364;
	mul.hi.u64 	%rd6366, %rd6336, %rd6364;
	mul.lo.s64 	%rd6367, %rd6331, %rd6346;
	mul.hi.u64 	%rd6368, %rd6331, %rd6346;
	mul.lo.s64 	%rd6369, %rd6344, %rd6344;
	mul.hi.u64 	%rd6370, %rd6344, %rd6344;
	mul.lo.s64 	%rd6371, %rd6336, 38;
	mul.lo.s64 	%rd6372, %rd6340, %rd6371;
	mul.hi.u64 	%rd6373, %rd6340, %rd6371;
	mul.lo.s64 	%rd6374, %rd6336, %rd6346;
	mul.hi.u64 	%rd6375, %rd6336, %rd6346;
	mul.lo.s64 	%rd6376, %rd6331, %rd6347;
	mul.hi.u64 	%rd6377, %rd6331, %rd6347;
	mul.lo.s64 	%rd6378, %rd6340, 19;
	mul.lo.s64 	%rd6379, %rd6340, %rd6378;
	mul.hi.u64 	%rd6380, %rd6340, %rd6378;
	mul.lo.s64 	%rd6381, %rd6340, %rd6346;
	mul.hi.u64 	%rd6382, %rd6340, %rd6346;
	mul.lo.s64 	%rd6383, %rd6336, %rd6347;
	mul.hi.u64 	%rd6384, %rd6336, %rd6347;
	mul.lo.s64 	%rd6385, %rd6331, %rd6331;
	mul.hi.u64 	%rd6386, %rd6331, %rd6331;
	mov.b64 	{%r1752, %r1753}, %rd6359;
	mov.b64 	{%r1754, %r1755}, %rd6358;
	shf.l.wrap.b32 	%r1756, %r1755, %r1752, 13;
	shf.l.wrap.b32 	%r1757, %r1752, %r1753, 13;
	mov.b64 	%rd6387, {%r1756, %r1757};
	and.b64  	%rd6388, %rd6358, 2251799813685247;
	add.cc.s64 	%rd6389, %rd6365, %rd6362;
	addc.cc.s64 	%rd6390, %rd6366, %rd6363;
	add.cc.s64 	%rd6391, %rd6389, %rd6360;
	addc.cc.s64 	%rd6392, %rd6390, %rd6361;
	add.cc.s64 	%rd6393, %rd6391, %rd6387;
	addc.cc.s64 	%rd6394, %rd6392, 0;
	mov.b64 	{%r1758, %r1759}, %rd6394;
	mov.b64 	{%r1760, %r1761}, %rd6393;
	shf.l.wrap.b32 	%r1762, %r1761, %r1758, 13;
	shf.l.wrap.b32 	%r1763, %r1758, %r1759, 13;
	mov.b64 	%rd6395, {%r1762, %r1763};
	shr.u64 	%rd6396, %rd6394, 51;
	and.b64  	%rd6397, %rd6393, 2251799813685247;
	add.cc.s64 	%rd6398, %rd6369, %rd6372;
	addc.cc.s64 	%rd6399, %rd6370, %rd6373;
	add.cc.s64 	%rd6400, %rd6398, %rd6367;
	addc.cc.s64 	%rd6401, %rd6399, %rd6368;
	add.cc.s64 	%rd6402, %rd6400, %rd6395;
	addc.cc.s64 	%rd6403, %rd6401, %rd6396;
	mov.b64 	{%r1764, %r1765}, %rd6403;
	mov.b64 	{%r1766, %r1767}, %rd6402;
	shf.l.wrap.b32 	%r1768, %r1767, %r1764, 13;
	shf.l.wrap.b32 	%r1769, %r1764, %r1765, 13;
	mov.b64 	%rd6404, {%r1768, %r1769};
	shr.u64 	%rd6405, %rd6403, 51;
	add.cc.s64 	%rd6406, %rd6374, %rd6379;
	addc.cc.s64 	%rd6407, %rd6375, %rd6380;
	add.cc.s64 	%rd6408, %rd6406, %rd6376;
	addc.cc.s64 	%rd6409, %rd6407, %rd6377;
	add.cc.s64 	%rd6410, %rd6408, %rd6404;
	addc.cc.s64 	%rd6411, %rd6409, %rd6405;
	mov.b64 	{%r1770, %r1771}, %rd6411;
	mov.b64 	{%r1772, %r1773}, %rd6410;
	shf.l.wrap.b32 	%r1774, %r1773, %r1770, 13;
	shf.l.wrap.b32 	%r1775, %r1770, %r1771, 13;
	mov.b64 	%rd6412, {%r1774, %r1775};
	shr.u64 	%rd6413, %rd6411, 51;
	add.cc.s64 	%rd6414, %rd6381, %rd6385;
	addc.cc.s64 	%rd6415, %rd6382, %rd6386;
	add.cc.s64 	%rd6416, %rd6414, %rd6383;
	addc.cc.s64 	%rd6417, %rd6415, %rd6384;
	add.cc.s64 	%rd6418, %rd6416, %rd6412;
	addc.cc.s64 	%rd6419, %rd6417, %rd6413;
	mov.b64 	{%r1776, %r1777}, %rd6419;
	mov.b64 	{%r1778, %r1779}, %rd6418;
	shf.l.wrap.b32 	%r1780, %r1779, %r1776, 13;
	shf.l.wrap.b32 	%r1781, %r1776, %r1777, 13;
	mov.b64 	%rd6420, {%r1780, %r1781};
	mad.lo.s64 	%rd6421, %rd6420, 19, %rd6388;
	shr.u64 	%rd6422, %rd6421, 51;
	add.s64 	%rd6423, %rd6422, %rd6397;
	and.b64  	%rd6424, %rd6418, 2251799813685247;
	and.b64  	%rd6425, %rd6410, 2251799813685247;
	and.b64  	%rd6426, %rd6402, 2251799813685247;
	and.b64  	%rd6427, %rd6421, 2251799813685247;
	shl.b64 	%rd6428, %rd6421, 1;
	and.b64  	%rd6429, %rd6428, 4503599627370494;
	shl.b64 	%rd6430, %rd6423, 1;
	mul.lo.s64 	%rd6431, %rd6427, %rd6427;
	mul.hi.u64 	%rd6432, %rd6427, %rd6427;
	mul.lo.s64 	%rd6433, %rd6423, 38;
	mul.lo.s64 	%rd6434, %rd6424, %rd6433;
	mul.hi.u64 	%rd6435, %rd6424, %rd6433;
	mul.lo.s64 	%rd6436, %rd6426, 38;
	mul.lo.s64 	%rd6437, %rd6425, %rd6436;
	mul.hi.u64 	%rd6438, %rd6425, %rd6436;
	add.cc.s64 	%rd6439, %rd6437, %rd6431;
	addc.cc.s64 	%rd6440, %rd6438, %rd6432;
	add.cc.s64 	%rd6441, %rd6439, %rd6434;
	addc.cc.s64 	%rd6442, %rd6440, %rd6435;
	mul.lo.s64 	%rd6443, %rd6429, %rd6423;
	mul.hi.u64 	%rd6444, %rd6429, %rd6423;
	mul.lo.s64 	%rd6445, %rd6424, %rd6436;
	mul.hi.u64 	%rd6446, %rd6424, %rd6436;
	add.cc.s64 	%rd6447, %rd6445, %rd6443;
	addc.cc.s64 	%rd6448, %rd6446, %rd6444;
	mul.lo.s64 	%rd6449, %rd6425, 19;
	mul.lo.s64 	%rd6450, %rd6425, %rd6449;
	mul.hi.u64 	%rd6451, %rd6425, %rd6449;
	add.cc.s64 	%rd6452, %rd6447, %rd6450;
	addc.cc.s64 	%rd6453, %rd6448, %rd6451;
	mul.lo.s64 	%rd6454, %rd6426, %rd6429;
	mul.hi.u64 	%rd6455, %rd6426, %rd6429;
	mul.lo.s64 	%rd6456, %rd6423, %rd6423;
	mul.hi.u64 	%rd6457, %rd6423, %rd6423;
	add.cc.s64 	%rd6458, %rd6454, %rd6456;
	addc.cc.s64 	%rd6459, %rd6455, %rd6457;
	mul.lo.s64 	%rd6460, %rd6425, 38;
	mul.lo.s64 	%rd6461, %rd6424, %rd6460;
	mul.hi.u64 	%rd6462, %rd6424, %rd6460;
	add.cc.s64 	%rd6463, %rd6458, %rd6461;
	addc.cc.s64 	%rd6464, %rd6459, %rd6462;
	mul.lo.s64 	%rd6465, %rd6425, %rd6429;
	mul.hi.u64 	%rd6466, %rd6425, %rd6429;
	mul.lo.s64 	%rd6467, %rd6426, %rd6430;
	mul.hi.u64 	%rd6468, %rd6426, %rd6430;
	add.cc.s64 	%rd6469, %rd6465, %rd6467;
	addc.cc.s64 	%rd6470, %rd6466, %rd6468;
	mul.lo.s64 	%rd6471, %rd6424, 19;
	mul.lo.s64 	%rd6472, %rd6424, %rd6471;
	mul.hi.u64 	%rd6473, %rd6424, %rd6471;
	add.cc.s64 	%rd6474, %rd6469, %rd6472;
	addc.cc.s64 	%rd6475, %rd6470, %rd6473;
	mul.lo.s64 	%rd6476, %rd6424, %rd6429;
	mul.hi.u64 	%rd6477, %rd6424, %rd6429;
	mul.lo.s64 	%rd6478, %rd6425, %rd6430;
	mul.hi.u64 	%rd6479, %rd6425, %rd6430;
	mul.lo.s64 	%rd6480, %rd6426, %rd6426;
	mul.hi.u64 	%rd6481, %rd6426, %rd6426;
	mov.b64 	{%r1782, %r1783}, %rd6442;
	mov.b64 	{%r1784, %r1785}, %rd6441;
	shf.l.wrap.b32 	%r1786, %r1785, %r1782, 13;
	shf.l.wrap.b32 	%r1787, %r1782, %r1783, 13;
	mov.b64 	%rd6482, {%r1786, %r1787};
	and.b64  	%rd6483, %rd6441, 2251799813685247;
	add.cc.s64 	%rd6484, %rd6452, %rd6482;
	addc.cc.s64 	%rd6485, %rd6453, 0;
	mov.b64 	{%r1788, %r1789}, %rd6485;
	mov.b64 	{%r1790, %r1791}, %rd6484;
	shf.l.wrap.b32 	%r1792, %r1791, %r1788, 13;
	shf.l.wrap.b32 	%r1793, %r1788, %r1789, 13;
	mov.b64 	%rd6486, {%r1792, %r1793};
	shr.u64 	%rd6487, %rd6485, 51;
	and.b64  	%rd6488, %rd6484, 2251799813685247;
	add.cc.s64 	%rd6489, %rd6463, %rd6486;
	addc.cc.s64 	%rd6490, %rd6464, %rd6487;
	mov.b64 	{%r1794, %r1795}, %rd6490;
	mov.b64 	{%r1796, %r1797}, %rd6489;
	shf.l.wrap.b32 	%r1798, %r1797, %r1794, 13;
	shf.l.wrap.b32 	%r1799, %r1794, %r1795, 13;
	mov.b64 	%rd6491, {%r1798, %r1799};
	shr.u64 	%rd6492, %rd6490, 51;
	add.cc.s64 	%rd6493, %rd6474, %rd6491;
	addc.cc.s64 	%rd6494, %rd6475, %rd6492;
	mov.b64 	{%r1800, %r1801}, %rd6494;
	mov.b64 	{%r1802, %r1803}, %rd6493;
	shf.l.wrap.b32 	%r1804, %r1803, %r1800, 13;
	shf.l.wrap.b32 	%r1805, %r1800, %r1801, 13;
	mov.b64 	%rd6495, {%r1804, %r1805};
	shr.u64 	%rd6496, %rd6494, 51;
	add.cc.s64 	%rd6497, %rd6478, %rd6480;
	addc.cc.s64 	%rd6498, %rd6479, %rd6481;
	add.cc.s64 	%rd6499, %rd6497, %rd6476;
	addc.cc.s64 	%rd6500, %rd6498, %rd6477;
	add.cc.s64 	%rd6501, %rd6499, %rd6495;
	addc.cc.s64 	%rd6502, %rd6500, %rd6496;
	mov.b64 	{%r1806, %r1807}, %rd6502;
	mov.b64 	{%r1808, %r1809}, %rd6501;
	shf.l.wrap.b32 	%r1810, %r1809, %r1806, 13;
	shf.l.wrap.b32 	%r1811, %r1806, %r1807, 13;
	mov.b64 	%rd6503, {%r1810, %r1811};
	mad.lo.s64 	%rd6504, %rd6503, 19, %rd6483;
	shr.u64 	%rd6505, %rd6504, 51;
	add.s64 	%rd6506, %rd6505, %rd6488;
	and.b64  	%rd6507, %rd6504, 2251799813685247;
	mul.lo.s64 	%rd6508, %rd204, 19;
	mul.lo.s64 	%rd6509, %rd210, 19;
	mul.lo.s64 	%rd6510, %rd6507, %rd203;
	mul.hi.u64 	%rd6511, %rd6507, %rd203;
	mul.lo.s64 	%rd6512, %rd6506, %rd212;
	mul.hi.u64 	%rd6513, %rd6506, %rd212;
	add.cc.s64 	%rd6514, %rd6510, %rd6512;
	addc.cc.s64 	%rd6515, %rd6511, %rd6513;
	and.b64  	%rd6516, %rd6489, 2251799813685247;
	mul.lo.s64 	%rd6517, %rd6516, %rd209;
	mul.hi.u64 	%rd6518, %rd6516, %rd209;
	add.cc.s64 	%rd6519, %rd6514, %rd6517;
	addc.cc.s64 	%rd6520, %rd6515, %rd6518;
	and.b64  	%rd6521, %rd6493, 2251799813685247;
	mul.lo.s64 	%rd6522, %rd6521, %rd6509;
	mul.hi.u64 	%rd6523, %rd6521, %rd6509;
	add.cc.s64 	%rd6524, %rd6519, %rd6522;
	addc.cc.s64 	%rd6525, %rd6520, %rd6523;
	and.b64  	%rd6526, %rd6501, 2251799813685247;
	mul.lo.s64 	%rd6527, %rd6526, %rd6508;
	mul.hi.u64 	%rd6528, %rd6526, %rd6508;
	add.cc.s64 	%rd6529, %rd6524, %rd6527;
	addc.cc.s64 	%rd6530, %rd6525, %rd6528;
	mul.lo.s64 	%rd6531, %rd6507, %rd204;
	mul.hi.u64 	%rd6532, %rd6507, %rd204;
	mul.lo.s64 	%rd6533, %rd6506, %rd203;
	mul.hi.u64 	%rd6534, %rd6506, %rd203;
	add.cc.s64 	%rd6535, %rd6531, %rd6533;
	addc.cc.s64 	%rd6536, %rd6532, %rd6534;
	mul.lo.s64 	%rd6537, %rd6516, %rd212;
	mul.hi.u64 	%rd6538, %rd6516, %rd212;
	add.cc.s64 	%rd6539, %rd6535, %rd6537;
	addc.cc.s64 	%rd6540, %rd6536, %rd6538;
	mul.lo.s64 	%rd6541, %rd6521, %rd209;
	mul.hi.u64 	%rd6542, %rd6521, %rd209;
	add.cc.s64 	%rd6543, %rd6539, %rd6541;
	addc.cc.s64 	%rd6544, %rd6540, %rd6542;
	mul.lo.s64 	%rd6545, %rd6526, %rd6509;
	mul.hi.u64 	%rd6546, %rd6526, %rd6509;
	add.cc.s64 	%rd6547, %rd6543, %rd6545;
	addc.cc.s64 	%rd6548, %rd6544, %rd6546;
	mul.lo.s64 	%rd6549, %rd210, %rd6507;
	mul.hi.u64 	%rd6550, %rd210, %rd6507;
	mul.lo.s64 	%rd6551, %rd6506, %rd204;
	mul.hi.u64 	%rd6552, %rd6506, %rd204;
	add.cc.s64 	%rd6553, %rd6549, %rd6551;
	addc.cc.s64 	%rd6554, %rd6550, %rd6552;
	mul.lo.s64 	%rd6555, %rd6516, %rd203;
	mul.hi.u64 	%rd6556, %rd6516, %rd203;
	add.cc.s64 	%rd6557, %rd6553, %rd6555;
	addc.cc.s64 	%rd6558, %rd6554, %rd6556;
	mul.lo.s64 	%rd6559, %rd6521, %rd212;
	mul.hi.u64 	%rd6560, %rd6521, %rd212;
	add.cc.s64 	%rd6561, %rd6557, %rd6559;
	addc.cc.s64 	%rd6562, %rd6558, %rd6560;
	mul.lo.s64 	%rd6563, %rd6526, %rd209;
	mul.hi.u64 	%rd6564, %rd6526, %rd209;
	add.cc.s64 	%rd6565, %rd6561, %rd6563;
	addc.cc.s64 	%rd6566, %rd6562, %rd6564;
	mul.lo.s64 	%rd6567, %rd207, %rd6507;
	mul.hi.u64 	%rd6568, %rd207, %rd6507;
	mul.lo.s64 	%rd6569, %rd210, %rd6506;
	mul.hi.u64 	%rd6570, %rd210, %rd6506;
	add.cc.s64 	%rd6571, %rd6567, %rd6569;
	addc.cc.s64 	%rd6572, %rd6568, %rd6570;
	mul.lo.s64 	%rd6573, %rd6516, %rd204;
	mul.hi.u64 	%rd6574, %rd6516, %rd204;
	add.cc.s64 	%rd6575, %rd6571, %rd6573;
	addc.cc.s64 	%rd6576, %rd6572, %rd6574;
	mul.lo.s64 	%rd6577, %rd6521, %rd203;
	mul.hi.u64 	%rd6578, %rd6521, %rd203;
	add.cc.s64 	%rd6579, %rd6575, %rd6577;
	addc.cc.s64 	%rd6580, %rd6576, %rd6578;
	mul.lo.s64 	%rd6581, %rd6526, %rd212;
	mul.hi.u64 	%rd6582, %rd6526, %rd212;
	add.cc.s64 	%rd6583, %rd6579, %rd6581;
	addc.cc.s64 	%rd6584, %rd6580, %rd6582;
	mul.lo.s64 	%rd6585, %rd205, %rd6507;
	mul.hi.u64 	%rd6586, %rd205, %rd6507;
	mul.lo.s64 	%rd6587, %rd207, %rd6506;
	mul.hi.u64 	%rd6588, %rd207, %rd6506;
	add.cc.s64 	%rd6589, %rd6585, %rd6587;
	addc.cc.s64 	%rd6590, %rd6586, %rd6588;
	mul.lo.s64 	%rd6591, %rd6516, %rd210;
	mul.hi.u64 	%rd6592, %rd6516, %rd210;
	add.cc.s64 	%rd6593, %rd6589, %rd6591;
	addc.cc.s64 	%rd6594, %rd6590, %rd6592;
	mul.lo.s64 	%rd6595, %rd6521, %rd204;
	mul.hi.u64 	%rd6596, %rd6521, %rd204;
	add.cc.s64 	%rd6597, %rd6593, %rd6595;
	addc.cc.s64 	%rd6598, %rd6594, %rd6596;
	mul.lo.s64 	%rd6599, %rd6526, %rd203;
	mul.hi.u64 	%rd6600, %rd6526, %rd203;
	add.cc.s64 	%rd6601, %rd6597, %rd6599;
	addc.cc.s64 	%rd6602, %rd6598, %rd6600;
	mov.b64 	{%r1812, %r1813}, %rd6530;
	mov.b64 	{%r1814, %r1815}, %rd6529;
	shf.l.wrap.b32 	%r1816, %r1815, %r1812, 13;
	shf.l.wrap.b32 	%r1817, %r1812, %r1813, 13;
	mov.b64 	%rd6603, {%r1816, %r1817};
	shr.u64 	%rd6604, %rd6530, 51;
	and.b64  	%rd6605, %rd6529, 2251799813685247;
	add.cc.s64 	%rd6606, %rd6547, %rd6603;
	addc.cc.s64 	%rd6607, %rd6548, %rd6604;
	mov.b64 	{%r1818, %r1819}, %rd6607;
	mov.b64 	{%r1820, %r1821}, %rd6606;
	shf.l.wrap.b32 	%r1822, %r1821, %r1818, 13;
	shf.l.wrap.b32 	%r1823, %r1818, %r1819, 13;
	mov.b64 	%rd6608, {%r1822, %r1823};
	shr.u64 	%rd6609, %rd6607, 51;
	and.b64  	%rd6610, %rd6606, 2251799813685247;
	add.cc.s64 	%rd6611, %rd6565, %rd6608;
	addc.cc.s64 	%rd6612, %rd6566, %rd6609;
	mov.b64 	{%r1824, %r1825}, %rd6612;
	mov.b64 	{%r1826, %r1827}, %rd6611;
	shf.l.wrap.b32 	%r1828, %r1827, %r1824, 13;
	shf.l.wrap.b32 	%r1829, %r1824, %r1825, 13;
	mov.b64 	%rd6613, {%r1828, %r1829};
	shr.u64 	%rd6614, %rd6612, 51;
	add.cc.s64 	%rd6615, %rd6583, %rd6613;
	addc.cc.s64 	%rd6616, %rd6584, %rd6614;
	mov.b64 	{%r1830, %r1831}, %rd6616;
	mov.b64 	{%r1832, %r1833}, %rd6615;
	shf.l.wrap.b32 	%r1834, %r1833, %r1830, 13;
	shf.l.wrap.b32 	%r1835, %r1830, %r1831, 13;
	mov.b64 	%rd6617, {%r1834, %r1835};
	shr.u64 	%rd6618, %rd6616, 51;
	add.cc.s64 	%rd6619, %rd6601, %rd6617;
	addc.cc.s64 	%rd6620, %rd6602, %rd6618;
	mov.b64 	{%r1836, %r1837}, %rd6620;
	mov.b64 	{%r1838, %r1839}, %rd6619;
	shf.l.wrap.b32 	%r1840, %r1839, %r1836, 13;
	shf.l.wrap.b32 	%r1841, %r1836, %r1837, 13;
	mov.b64 	%rd6621, {%r1840, %r1841};
	mad.lo.s64 	%rd6622, %rd6621, 19, %rd6605;
	shr.u64 	%rd6623, %rd6622, 51;
	and.b64  	%rd6624, %rd6622, 2251799813685247;
	add.s64 	%rd6625, %rd6610, %rd6623;
	mul.lo.s64 	%rd6626, %rd193, 19;
	mul.lo.s64 	%rd6627, %rd199, 19;
	mul.lo.s64 	%rd6628, %rd6624, %rd192;
	mul.hi.u64 	%rd6629, %rd6624, %rd192;
	mul.lo.s64 	%rd6630, %rd6625, %rd201;
	mul.hi.u64 	%rd6631, %rd6625, %rd201;
	add.cc.s64 	%rd6632, %rd6630, %rd6628;
	addc.cc.s64 	%rd6633, %rd6631, %rd6629;
	and.b64  	%rd6634, %rd6611, 2251799813685247;
	mul.lo.s64 	%rd6635, %rd6634, %rd198;
	mul.hi.u64 	%rd6636, %rd6634, %rd198;
	add.cc.s64 	%rd6637, %rd6632, %rd6635;
	addc.cc.s64 	%rd6638, %rd6633, %rd6636;
	and.b64  	%rd6639, %rd6615, 2251799813685247;
	mul.lo.s64 	%rd6640, %rd6639, %rd6627;
	mul.hi.u64 	%rd6641, %rd6639, %rd6627;
	add.cc.s64 	%rd6642, %rd6637, %rd6640;
	addc.cc.s64 	%rd6643, %rd6638, %rd6641;
	and.b64  	%rd6644, %rd6619, 2251799813685247;
	mul.lo.s64 	%rd6645, %rd6644, %rd6626;
	mul.hi.u64 	%rd6646, %rd6644, %rd6626;
	add.cc.s64 	%rd6647, %rd6642, %rd6645;
	addc.cc.s64 	%rd6648, %rd6643, %rd6646;
	mul.lo.s64 	%rd6649, %rd6624, %rd193;
	mul.hi.u64 	%rd6650, %rd6624, %rd193;
	mul.lo.s64 	%rd6651, %rd6625, %rd192;
	mul.hi.u64 	%rd6652, %rd6625, %rd192;
	add.cc.s64 	%rd6653, %rd6651, %rd6649;
	addc.cc.s64 	%rd6654, %rd6652, %rd6650;
	mul.lo.s64 	%rd6655, %rd6634, %rd201;
	mul.hi.u64 	%rd6656, %rd6634, %rd201;
	add.cc.s64 	%rd6657, %rd6653, %rd6655;
	addc.cc.s64 	%rd6658, %rd6654, %rd6656;
	mul.lo.s64 	%rd6659, %rd6639, %rd198;
	mul.hi.u64 	%rd6660, %rd6639, %rd198;
	add.cc.s64 	%rd6661, %rd6657, %rd6659;
	addc.cc.s64 	%rd6662, %rd6658, %rd6660;
	mul.lo.s64 	%rd6663, %rd6644, %rd6627;
	mul.hi.u64 	%rd6664, %rd6644, %rd6627;
	add.cc.s64 	%rd6665, %rd6661, %rd6663;
	addc.cc.s64 	%rd6666, %rd6662, %rd6664;
	mul.lo.s64 	%rd6667, %rd199, %rd6624;
	mul.hi.u64 	%rd6668, %rd199, %rd6624;
	mul.lo.s64 	%rd6669, %rd6625, %rd193;
	mul.hi.u64 	%rd6670, %rd6625, %rd193;
	add.cc.s64 	%rd6671, %rd6669, %rd6667;
	addc.cc.s64 	%rd6672, %rd6670, %rd6668;
	mul.lo.s64 	%rd6673, %rd6634, %rd192;
	mul.hi.u64 	%rd6674, %rd6634, %rd192;
	add.cc.s64 	%rd6675, %rd6671, %rd6673;
	addc.cc.s64 	%rd6676, %rd6672, %rd6674;
	mul.lo.s64 	%rd6677, %rd6639, %rd201;
	mul.hi.u64 	%rd6678, %rd6639, %rd201;
	add.cc.s64 	%rd6679, %rd6675, %rd6677;
	addc.cc.s64 	%rd6680, %rd6676, %rd6678;
	mul.lo.s64 	%rd6681, %rd6644, %rd198;
	mul.hi.u64 	%rd6682, %rd6644, %rd198;
	add.cc.s64 	%rd6683, %rd6679, %rd6681;
	addc.cc.s64 	%rd6684, %rd6680, %rd6682;
	mul.lo.s64 	%rd6685, %rd196, %rd6624;
	mul.hi.u64 	%rd6686, %rd196, %rd6624;
	mul.lo.s64 	%rd6687, %rd199, %rd6625;
	mul.hi.u64 	%rd6688, %rd199, %rd6625;
	add.cc.s64 	%rd6689, %rd6687, %rd6685;
	addc.cc.s64 	%rd6690, %rd6688, %rd6686;
	mul.lo.s64 	%rd6691, %rd6634, %rd193;
	mul.hi.u64 	%rd6692, %rd6634, %rd193;
	add.cc.s64 	%rd6693, %rd6689, %rd6691;
	addc.cc.s64 	%rd6694, %rd6690, %rd6692;
	mul.lo.s64 	%rd6695, %rd6639, %rd192;
	mul.hi.u64 	%rd6696, %rd6639, %rd192;
	add.cc.s64 	%rd6697, %rd6693, %rd6695;
	addc.cc.s64 	%rd6698, %rd6694, %rd6696;
	mul.lo.s64 	%rd6699, %rd6644, %rd201;
	mul.hi.u64 	%rd6700, %rd6644, %rd201;
	add.cc.s64 	%rd6701, %rd6697, %rd6699;
	addc.cc.s64 	%rd6702, %rd6698, %rd6700;
	mul.lo.s64 	%rd6703, %rd194, %rd6624;
	mul.hi.u64 	%rd6704, %rd194, %rd6624;
	mul.lo.s64 	%rd6705, %rd196, %rd6625;
	mul.hi.u64 	%rd6706, %rd196, %rd6625;
	add.cc.s64 	%rd6707, %rd6705, %rd6703;
	addc.cc.s64 	%rd6708, %rd6706, %rd6704;
	mul.lo.s64 	%rd6709, %rd199, %rd6634;
	mul.hi.u64 	%rd6710, %rd199, %rd6634;
	add.cc.s64 	%rd6711, %rd6707, %rd6709;
	addc.cc.s64 	%rd6712, %rd6708, %rd6710;
	mul.lo.s64 	%rd6713, %rd6639, %rd193;
	mul.hi.u64 	%rd6714, %rd6639, %rd193;
	add.cc.s64 	%rd6715, %rd6711, %rd6713;
	addc.cc.s64 	%rd6716, %rd6712, %rd6714;
	mul.lo.s64 	%rd6717, %rd6644, %rd192;
	mul.hi.u64 	%rd6718, %rd6644, %rd192;
	add.cc.s64 	%rd6719, %rd6715, %rd6717;
	addc.cc.s64 	%rd6720, %rd6716, %rd6718;
	mov.b64 	{%r1842, %r1843}, %rd6648;
	mov.b64 	{%r1844, %r1845}, %rd6647;
	shf.l.wrap.b32 	%r1846, %r1845, %r1842, 13;
	shf.l.wrap.b32 	%r1847, %r1842, %r1843, 13;
	mov.b64 	%rd6721, {%r1846, %r1847};
	shr.u64 	%rd6722, %rd6648, 51;
	and.b64  	%rd6723, %rd6647, 2251799813685247;
	add.cc.s64 	%rd6724, %rd6665, %rd6721;
	addc.cc.s64 	%rd6725, %rd6666, %rd6722;
	mov.b64 	{%r1848, %r1849}, %rd6725;
	mov.b64 	{%r1850, %r1851}, %rd6724;
	shf.l.wrap.b32 	%r1852, %r1851, %r1848, 13;
	shf.l.wrap.b32 	%r1853, %r1848, %r1849, 13;
	mov.b64 	%rd6726, {%r1852, %r1853};
	shr.u64 	%rd6727, %rd6725, 51;
	and.b64  	%rd6728, %rd6724, 2251799813685247;
	add.cc.s64 	%rd6729, %rd6683, %rd6726;
	addc.cc.s64 	%rd6730, %rd6684, %rd6727;
	mov.b64 	{%r1854, %r1855}, %rd6730;
	mov.b64 	{%r1856, %r1857}, %rd6729;
	shf.l.wrap.b32 	%r1858, %r1857, %r1854, 13;
	shf.l.wrap.b32 	%r1859, %r1854, %r1855, 13;
	mov.b64 	%rd6731, {%r1858, %r1859};
	shr.u64 	%rd6732, %rd6730, 51;
	add.cc.s64 	%rd6733, %rd6701, %rd6731;
	addc.cc.s64 	%rd6734, %rd6702, %rd6732;
	mov.b64 	{%r1860, %r1861}, %rd6734;
	mov.b64 	{%r1862, %r1863}, %rd6733;
	shf.l.wrap.b32 	%r1864, %r1863, %r1860, 13;
	shf.l.wrap.b32 	%r1865, %r1860, %r1861, 13;
	mov.b64 	%rd6735, {%r1864, %r1865};
	shr.u64 	%rd6736, %rd6734, 51;
	add.cc.s64 	%rd6737, %rd6719, %rd6735;
	addc.cc.s64 	%rd6738, %rd6720, %rd6736;
	mov.b64 	{%r1866, %r1867}, %rd6738;
	mov.b64 	{%r1868, %r1869}, %rd6737;
	shf.l.wrap.b32 	%r1870, %r1869, %r1866, 13;
	shf.l.wrap.b32 	%r1871, %r1866, %r1867, 13;
	mov.b64 	%rd6739, {%r1870, %r1871};
	mad.lo.s64 	%rd6740, %rd6739, 19, %rd6723;
	shr.u64 	%rd6741, %rd6740, 51;
	and.b64  	%rd6742, %rd6740, 2251799813685247;
	add.s64 	%rd6743, %rd6741, %rd6728;
	and.b64  	%rd6744, %rd6729, 2251799813685247;
	and.b64  	%rd6745, %rd6733, 2251799813685247;
	and.b64  	%rd6746, %rd6737, 2251799813685247;
	shr.u64 	%rd6747, %rd6743, 51;
	and.b64  	%rd6748, %rd6743, 2251799813685247;
	add.s64 	%rd6749, %rd6744, %rd6747;
	shr.u64 	%rd6750, %rd6749, 51;
	and.b64  	%rd6751, %rd6749, 2251799813685247;
	add.s64 	%rd6752, %rd6750, %rd6745;
	shr.u64 	%rd6753, %rd6752, 51;
	and.b64  	%rd6754, %rd6752, 2251799813685247;
	add.s64 	%rd6755, %rd6753, %rd6746;
	shr.u64 	%rd6756, %rd6755, 51;
	and.b64  	%rd6757, %rd6755, 2251799813685247;
	mad.lo.s64 	%rd6758, %rd6756, 19, %rd6742;
	shr.u64 	%rd6759, %rd6758, 51;
	and.b64  	%rd6760, %rd6758, 2251799813685247;
	add.s64 	%rd6761, %rd6759, %rd6748;
	shl.b64 	%rd6762, %rd6758, 1;
	and.b64  	%rd6763, %rd6762, 4503599627370494;
	shl.b64 	%rd6764, %rd6761, 1;
	mul.lo.s64 	%rd6765, %rd6760, %rd6760;
	mul.hi.u64 	%rd6766, %rd6760, %rd6760;
	mul.lo.s64 	%rd6767, %rd6761, 38;
	mul.lo.s64 	%rd6768, %rd6757, %rd6767;
	mul.hi.u64 	%rd6769, %rd6757, %rd6767;
	mul.lo.s64 	%rd6770, %rd6751, 38;
	mul.lo.s64 	%rd6771, %rd6754, %rd6770;
	mul.hi.u64 	%rd6772, %rd6754, %rd6770;
	add.cc.s64 	%rd6773, %rd6765, %rd6771;
	addc.cc.s64 	%rd6774, %rd6766, %rd6772;
	add.cc.s64 	%rd6775, %rd6773, %rd6768;
	addc.cc.s64 	%rd6776, %rd6774, %rd6769;
	mul.lo.s64 	%rd6777, %rd6763, %rd6761;
	mul.hi.u64 	%rd6778, %rd6763, %rd6761;
	mul.lo.s64 	%rd6779, %rd6757, %rd6770;
	mul.hi.u64 	%rd6780, %rd6757, %rd6770;
	mul.lo.s64 	%rd6781, %rd6754, 19;
	mul.lo.s64 	%rd6782, %rd6754, %rd6781;
	mul.hi.u64 	%rd6783, %rd6754, %rd6781;
	mul.lo.s64 	%rd6784, %rd6751, %rd6763;
	mul.hi.u64 	%rd6785, %rd6751, %rd6763;
	mul.lo.s64 	%rd6786, %rd6761, %rd6761;
	mul.hi.u64 	%rd6787, %rd6761, %rd6761;
	mul.lo.s64 	%rd6788, %rd6754, 38;
	mul.lo.s64 	%rd6789, %rd6757, %rd6788;
	mul.hi.u64 	%rd6790, %rd6757, %rd6788;
	mul.lo.s64 	%rd6791, %rd6754, %rd6763;
	mul.hi.u64 	%rd6792, %rd6754, %rd6763;
	mul.lo.s64 	%rd6793, %rd6751, %rd6764;
	mul.hi.u64 	%rd6794, %rd6751, %rd6764;
	mul.lo.s64 	%rd6795, %rd6757, 19;
	mul.lo.s64 	%rd6796, %rd6757, %rd6795;
	mul.hi.u64 	%rd6797, %rd6757, %rd6795;
	mul.lo.s64 	%rd6798, %rd6757, %rd6763;
	mul.hi.u64 	%rd6799, %rd6757, %rd6763;
	mul.lo.s64 	%rd6800, %rd6754, %rd6764;
	mul.hi.u64 	%rd6801, %rd6754, %rd6764;
	mul.lo.s64 	%rd6802, %rd6751, %rd6751;
	mul.hi.u64 	%rd6803, %rd6751, %rd6751;
	mov.b64 	{%r1872, %r1873}, %rd6776;
	mov.b64 	{%r1874, %r1875}, %rd6775;
	shf.l.wrap.b32 	%r1876, %r1875, %r1872, 13;
	shf.l.wrap.b32 	%r1877, %r1872, %r1873, 13;
	mov.b64 	%rd6804, {%r1876, %r1877};
	and.b64  	%rd6805, %rd6775, 2251799813685247;
	add.cc.s64 	%rd6806, %rd6782, %rd6779;
	addc.cc.s64 	%rd6807, %rd6783, %rd6780;
	add.cc.s64 	%rd6808, %rd6806, %rd6777;
	addc.cc.s64 	%rd6809, %rd6807, %rd6778;
	add.cc.s64 	%rd6810, %rd6808, %rd6804;
	addc.cc.s64 	%rd6811, %rd6809, 0;
	mov.b64 	{%r1878, %r1879}, %rd6811;
	mov.b64 	{%r1880, %r1881}, %rd6810;
	shf.l.wrap.b32 	%r1882, %r1881, %r1878, 13;
	shf.l.wrap.b32 	%r1883, %r1878, %r1879, 13;
	mov.b64 	%rd6812, {%r1882, %r1883};
	shr.u64 	%rd6813, %rd6811, 51;
	and.b64  	%rd6814, %rd6810, 2251799813685247;
	add.cc.s64 	%rd6815, %rd6786, %rd6789;
	addc.cc.s64 	%rd6816, %rd6787, %rd6790;
	add.cc.s64 	%rd6817, %rd6815, %rd6784;
	addc.cc.s64 	%rd6818, %rd6816, %rd6785;
	add.cc.s64 	%rd6819, %rd6817, %rd6812;
	addc.cc.s64 	%rd6820, %rd6818, %rd6813;
	mov.b64 	{%r1884, %r1885}, %rd6820;
	mov.b64 	{%r1886, %r1887}, %rd6819;
	shf.l.wrap.b32 	%r1888, %r1887, %r1884, 13;
	shf.l.wrap.b32 	%r1889, %r1884, %r1885, 13;
	mov.b64 	%rd6821, {%r1888, %r1889};
	shr.u64 	%rd6822, %rd6820, 51;
	add.cc.s64 	%rd6823, %rd6791, %rd6796;
	addc.cc.s64 	%rd6824, %rd6792, %rd6797;
	add.cc.s64 	%rd6825, %rd6823, %rd6793;
	addc.cc.s64 	%rd6826, %rd6824, %rd6794;
	add.cc.s64 	%rd6827, %rd6825, %rd6821;
	addc.cc.s64 	%rd6828, %rd6826, %rd6822;
	mov.b64 	{%r1890, %r1891}, %rd6828;
	mov.b64 	{%r1892, %r1893}, %rd6827;
	shf.l.wrap.b32 	%r1894, %r1893, %r1890, 13;
	shf.l.wrap.b32 	%r1895, %r1890, %r1891, 13;
	mov.b64 	%rd6829, {%r1894, %r1895};
	shr.u64 	%rd6830, %rd6828, 51;
	add.cc.s64 	%rd6831, %rd6798, %rd6802;
	addc.cc.s64 	%rd6832, %rd6799, %rd6803;
	add.cc.s64 	%rd6833, %rd6831, %rd6800;
	addc.cc.s64 	%rd6834, %rd6832, %rd6801;
	add.cc.s64 	%rd6835, %rd6833, %rd6829;
	addc.cc.s64 	%rd6836, %rd6834, %rd6830;
	mov.b64 	{%r1896, %r1897}, %rd6836;
	mov.b64 	{%r1898, %r1899}, %rd6835;
	shf.l.wrap.b32 	%r1900, %r1899, %r1896, 13;
	shf.l.wrap.b32 	%r1901, %r1896, %r1897, 13;
	mov.b64 	%rd6837, {%r1900, %r1901};
	mad.lo.s64 	%rd6838, %rd6837, 19, %rd6805;
	shr.u64 	%rd6839, %rd6838, 51;
	and.b64  	%rd6840, %rd6838, 2251799813685247;
	add.s64 	%rd6841, %rd6839, %rd6814;
	mul.lo.s64 	%rd6842, %rd6840, %rd180;
	mul.hi.u64 	%rd6843, %rd6840, %rd180;
	mul.lo.s64 	%rd6844, %rd6841, %rd189;
	mul.hi.u64 	%rd6845, %rd6841, %rd189;
	and.b64  	%rd6846, %rd6819, 2251799813685247;
	mul.lo.s64 	%rd6847, %rd6846, %rd186;
	mul.hi.u64 	%rd6848, %rd6846, %rd186;
	and.b64  	%rd6849, %rd6827, 2251799813685247;
	mul.lo.s64 	%rd6850, %rd6849, %rd190;
	mul.hi.u64 	%rd6851, %rd6849, %rd190;
	and.b64  	%rd6852, %rd6835, 2251799813685247;
	mul.lo.s64 	%rd6853, %rd6852, %rd6207;
	mul.hi.u64 	%rd6854, %rd6852, %rd6207;
	add.cc.s64 	%rd6855, %rd6850, %rd6847;
	addc.cc.s64 	%rd6856, %rd6851, %rd6848;
	add.cc.s64 	%rd6857, %rd6855, %rd6853;
	addc.cc.s64 	%rd6858, %rd6856, %rd6854;
	add.cc.s64 	%rd6859, %rd6857, %rd6842;
	addc.cc.s64 	%rd6860, %rd6858, %rd6843;
	add.cc.s64 	%rd6861, %rd6859, %rd6844;
	addc.cc.s64 	%rd6862, %rd6860, %rd6845;
	mul.lo.s64 	%rd6863, %rd6840, %rd181;
	mul.hi.u64 	%rd6864, %rd6840, %rd181;
	mul.lo.s64 	%rd6865, %rd6841, %rd180;
	mul.hi.u64 	%rd6866, %rd6841, %rd180;
	mul.lo.s64 	%rd6867, %rd6846, %rd189;
	mul.hi.u64 	%rd6868, %rd6846, %rd189;
	mul.lo.s64 	%rd6869, %rd6849, %rd186;
	mul.hi.u64 	%rd6870, %rd6849, %rd186;
	mul.lo.s64 	%rd6871, %rd6852, %rd190;
	mul.hi.u64 	%rd6872, %rd6852, %rd190;
	mul.lo.s64 	%rd6873, %rd187, %rd6840;
	mul.hi.u64 	%rd6874, %rd187, %rd6840;
	mul.lo.s64 	%rd6875, %rd6841, %rd181;
	mul.hi.u64 	%rd6876, %rd6841, %rd181;
	mul.lo.s64 	%rd6877, %rd6846, %rd180;
	mul.hi.u64 	%rd6878, %rd6846, %rd180;
	mul.lo.s64 	%rd6879, %rd6849, %rd189;
	mul.hi.u64 	%rd6880, %rd6849, %rd189;
	mul.lo.s64 	%rd6881, %rd6852, %rd186;
	mul.hi.u64 	%rd6882, %rd6852, %rd186;
	mul.lo.s64 	%rd6883, %rd184, %rd6840;
	mul.hi.u64 	%rd6884, %rd184, %rd6840;
	mul.lo.s64 	%rd6885, %rd187, %rd6841;
	mul.hi.u64 	%rd6886, %rd187, %rd6841;
	mul.lo.s64 	%rd6887, %rd6846, %rd181;
	mul.hi.u64 	%rd6888, %rd6846, %rd181;
	mul.lo.s64 	%rd6889, %rd6849, %rd180;
	mul.hi.u64 	%rd6890, %rd6849, %rd180;
	mul.lo.s64 	%rd6891, %rd6852, %rd189;
	mul.hi.u64 	%rd6892, %rd6852, %rd189;
	mul.lo.s64 	%rd6893, %rd182, %rd6840;
	mul.hi.u64 	%rd6894, %rd182, %rd6840;
	mul.lo.s64 	%rd6895, %rd184, %rd6841;
	mul.hi.u64 	%rd6896, %rd184, %rd6841;
	mul.lo.s64 	%rd6897, %rd6846, %rd187;
	mul.hi.u64 	%rd6898, %rd6846, %rd187;
	mul.lo.s64 	%rd6899, %rd6849, %rd181;
	mul.hi.u64 	%rd6900, %rd6849, %rd181;
	mul.lo.s64 	%rd6901, %rd6852, %rd180;
	mul.hi.u64 	%rd6902, %rd6852, %rd180;
	mov.b64 	{%r1902, %r1903}, %rd6862;
	mov.b64 	{%r1904, %r1905}, %rd6861;
	shf.l.wrap.b32 	%r1906, %r1905, %r1902, 13;
	shf.l.wrap.b32 	%r1907, %r1902, %r1903, 13;
	mov.b64 	%rd6903, {%r1906, %r1907};
	shr.u64 	%rd6904, %rd6862, 51;
	and.b64  	%rd6905, %rd6861, 2251799813685247;
	add.cc.s64 	%rd6906, %rd6869, %rd6867;
	addc.cc.s64 	%rd6907, %rd6870, %rd6868;
	add.cc.s64 	%rd6908, %rd6906, %rd6871;
	addc.cc.s64 	%rd6909, %rd6907, %rd6872;
	add.cc.s64 	%rd6910, %rd6908, %rd6863;
	addc.cc.s64 	%rd6911, %rd6909, %rd6864;
	add.cc.s64 	%rd6912, %rd6910, %rd6865;
	addc.cc.s64 	%rd6913, %rd6911, %rd6866;
	add.cc.s64 	%rd6914, %rd6912, %rd6903;
	addc.cc.s64 	%rd6915, %rd6913, %rd6904;
	mov.b64 	{%r1908, %r1909}, %rd6915;
	mov.b64 	{%r1910, %r1911}, %rd6914;
	shf.l.wrap.b32 	%r1912, %r1911, %r1908, 13;
	shf.l.wrap.b32 	%r1913, %r1908, %r1909, 13;
	mov.b64 	%rd6916, {%r1912, %r1913};
	shr.u64 	%rd6917, %rd6915, 51;
	and.b64  	%rd6918, %rd6914, 2251799813685247;
	add.cc.s64 	%rd6919, %rd6879, %rd6877;
	addc.cc.s64 	%rd6920, %rd6880, %rd6878;
	add.cc.s64 	%rd6921, %rd6919, %rd6881;
	addc.cc.s64 	%rd6922, %rd6920, %rd6882;
	add.cc.s64 	%rd6923, %rd6921, %rd6873;
	addc.cc.s64 	%rd6924, %rd6922, %rd6874;
	add.cc.s64 	%rd6925, %rd6923, %rd6875;
	addc.cc.s64 	%rd6926, %rd6924, %rd6876;
	add.cc.s64 	%rd6927, %rd6925, %rd6916;
	addc.cc.s64 	%rd6928, %rd6926, %rd6917;
	mov.b64 	{%r1914, %r1915}, %rd6928;
	mov.b64 	{%r1916, %r1917}, %rd6927;
	shf.l.wrap.b32 	%r1918, %r1917, %r1914, 13;
	shf.l.wrap.b32 	%r1919, %r1914, %r1915, 13;
	mov.b64 	%rd6929, {%r1918, %r1919};
	shr.u64 	%rd6930, %rd6928, 51;
	and.b64  	%rd6931, %rd6927, 2251799813685247;
	add.cc.s64 	%rd6932, %rd6889, %rd6887;
	addc.cc.s64 	%rd6933, %rd6890, %rd6888;
	add.cc.s64 	%rd6934, %rd6932, %rd6891;
	addc.cc.s64 	%rd6935, %rd6933, %rd6892;
	add.cc.s64 	%rd6936, %rd6934, %rd6883;
	addc.cc.s64 	%rd6937, %rd6935, %rd6884;
	add.cc.s64 	%rd6938, %rd6936, %rd6885;
	addc.cc.s64 	%rd6939, %rd6937, %rd6886;
	add.cc.s64 	%rd6940, %rd6938, %rd6929;
	addc.cc.s64 	%rd6941, %rd6939, %rd6930;
	mov.b64 	{%r1920, %r1921}, %rd6941;
	mov.b64 	{%r1922, %r1923}, %rd6940;
	shf.l.wrap.b32 	%r1924, %r1923, %r1920, 13;
	shf.l.wrap.b32 	%r1925, %r1920, %r1921, 13;
	mov.b64 	%rd6942, {%r1924, %r1925};
	shr.u64 	%rd6943, %rd6941, 51;
	and.b64  	%rd6944, %rd6940, 2251799813685247;
	add.cc.s64 	%rd6945, %rd6899, %rd6897;
	addc.cc.s64 	%rd6946, %rd6900, %rd6898;
	add.cc.s64 	%rd6947, %rd6945, %rd6901;
	addc.cc.s64 	%rd6948, %rd6946, %rd6902;
	add.cc.s64 	%rd6949, %rd6947, %rd6893;
	addc.cc.s64 	%rd6950, %rd6948, %rd6894;
	add.cc.s64 	%rd6951, %rd6949, %rd6895;
	addc.cc.s64 	%rd6952, %rd6950, %rd6896;
	add.cc.s64 	%rd6953, %rd6951, %rd6942;
	addc.cc.s64 	%rd6954, %rd6952, %rd6943;
	mov.b64 	{%r1926, %r1927}, %rd6954;
	mov.b64 	{%r1928, %r1929}, %rd6953;
	shf.l.wrap.b32 	%r1930, %r1929, %r1926, 13;
	shf.l.wrap.b32 	%r1931, %r1926, %r1927, 13;
	mov.b64 	%rd6955, {%r1930, %r1931};
	and.b64  	%rd6956, %rd6953, 2251799813685247;
	mad.lo.s64 	%rd6957, %rd6955, 19, %rd6905;
	shr.u64 	%rd6958, %rd6957, 51;
	and.b64  	%rd6959, %rd6957, 2251799813685247;
	add.s64 	%rd6960, %rd6958, %rd6918;
	add.s64 	%rd6961, %rd6959, 1;
	shr.u64 	%rd6962, %rd6961, 51;
	and.b64  	%rd6963, %rd6961, 2251799813685247;
	add.s64 	%rd6964, %rd6962, %rd6960;
	shr.u64 	%rd6965, %rd6964, 51;
	and.b64  	%rd6966, %rd6964, 2251799813685247;
	add.s64 	%rd6967, %rd6965, %rd6931;
	shr.u64 	%rd6968, %rd6967, 51;
	and.b64  	%rd6969, %rd6967, 2251799813685247;
	add.s64 	%rd6970, %rd6968, %rd6944;
	shr.u64 	%rd6971, %rd6970, 51;
	and.b64  	%rd6972, %rd6970, 2251799813685247;
	add.s64 	%rd6973, %rd6971, %rd6956;
	shr.u64 	%rd6974, %rd6973, 51;
	and.b64  	%rd6975, %rd6973, 2251799813685247;
	mad.lo.s64 	%rd6976, %rd6974, 19, %rd6963;
	shr.u64 	%rd6977, %rd6976, 51;
	and.b64  	%rd6978, %rd6976, 2251799813685247;
	add.s64 	%rd6979, %rd6977, %rd6966;
	add.s64 	%rd6980, %rd6978, 19;
	shr.u64 	%rd6981, %rd6980, 51;
	add.s64 	%rd6982, %rd6981, %rd6979;
	shr.u64 	%rd6983, %rd6982, 51;
	add.s64 	%rd6984, %rd6983, %rd6969;
	shr.u64 	%rd6985, %rd6984, 51;
	add.s64 	%rd6986, %rd6985, %rd6972;
	shr.u64 	%rd6987, %rd6986, 51;
	add.s64 	%rd6988, %rd6987, %rd6975;
	shr.u64 	%rd6989, %rd6988, 51;
	mad.lo.s64 	%rd6990, %rd6989, 19, %rd6978;
	shr.u64 	%rd6991, %rd6990, 51;
	add.s64 	%rd6992, %rd6991, %rd6979;
	shr.u64 	%rd6993, %rd6992, 51;
	add.s64 	%rd6994, %rd6993, %rd6969;
	shr.u64 	%rd6995, %rd6994, 51;
	add.s64 	%rd6996, %rd6995, %rd6972;
	shr.u64 	%rd6997, %rd6996, 51;
	add.s64 	%rd6998, %rd6997, %rd6973;
	or.b64  	%rd6999, %rd6990, %rd6998;
	or.b64  	%rd7000, %rd6999, %rd6992;
	or.b64  	%rd7001, %rd7000, %rd6994;
	or.b64  	%rd7002, %rd7001, %rd6996;
	and.b64  	%rd7003, %rd7002, 2251799813685247;
	setp.eq.s64 	%p21, %rd7003, 0;
	sub.s64 	%rd7004, %rd6959, %rd96;
	add.s64 	%rd7005, %rd7004, 4503599627370458;
	shr.u64 	%rd7006, %rd7005, 51;
	and.b64  	%rd7007, %rd7005, 2251799813685247;
	sub.s64 	%rd7008, %rd6960, %rd97;
	add.s64 	%rd7009, %rd7008, %rd7006;
	add.s64 	%rd7010, %rd7009, 4503599627370494;
	shr.u64 	%rd7011, %rd7010, 51;
	and.b64  	%rd7012, %rd7010, 2251799813685247;
	sub.s64 	%rd7013, %rd6931, %rd93;
	add.s64 	%rd7014, %rd7013, %rd7011;
	add.s64 	%rd7015, %rd7014, 4503599627370494;
	shr.u64 	%rd7016, %rd7015, 51;
	and.b64  	%rd7017, %rd7015, 2251799813685247;
	sub.s64 	%rd7018, %rd6944, %rd94;
	add.s64 	%rd7019, %rd7018, %rd7016;
	add.s64 	%rd7020, %rd7019, 4503599627370494;
	shr.u64 	%rd7021, %rd7020, 51;
	and.b64  	%rd7022, %rd7020, 2251799813685247;
	sub.s64 	%rd7023, %rd6956, %rd95;
	add.s64 	%rd7024, %rd7023, %rd7021;
	add.s64 	%rd7025, %rd7024, 4503599627370494;
	shr.u64 	%rd7026, %rd7025, 51;
	and.b64  	%rd7027, %rd7025, 2251799813685247;
	mad.lo.s64 	%rd7028, %rd7026, 19, %rd7007;
	shr.u64 	%rd7029, %rd7028, 51;
	and.b64  	%rd7030, %rd7028, 2251799813685247;
	add.s64 	%rd7031, %rd7029, %rd7012;
	add.s64 	%rd7032, %rd7030, 19;
	shr.u64 	%rd7033, %rd7032, 51;
	add.s64 	%rd7034, %rd7033, %rd7031;
	shr.u64 	%rd7035, %rd7034, 51;
	add.s64 	%rd7036, %rd7035, %rd7017;
	shr.u64 	%rd7037, %rd7036, 51;
	add.s64 	%rd7038, %rd7037, %rd7022;
	shr.u64 	%rd7039, %rd7038, 51;
	add.s64 	%rd7040, %rd7039, %rd7027;
	shr.u64 	%rd7041, %rd7040, 51;
	mad.lo.s64 	%rd7042, %rd7041, 19, %rd7030;
	shr.u64 	%rd7043, %rd7042, 51;
	add.s64 	%rd7044, %rd7043, %rd7031;
	shr.u64 	%rd7045, %rd7044, 51;
	add.s64 	%rd7046, %rd7045, %rd7017;
	shr.u64 	%rd7047, %rd7046, 51;
	add.s64 	%rd7048, %rd7047, %rd7022;
	shr.u64 	%rd7049, %rd7048, 51;
	add.s64 	%rd7050, %rd7049, %rd7025;
	or.b64  	%rd7051, %rd7042, %rd7050;
	or.b64  	%rd7052, %rd7051, %rd7044;
	or.b64  	%rd7053, %rd7052, %rd7046;
	or.b64  	%rd7054, %rd7053, %rd7048;
	and.b64  	%rd7055, %rd7054, 2251799813685247;
	setp.eq.s64 	%p22, %rd7055, 0;
	mul.lo.s64 	%rd7056, %rd1757, %rd6760;
	mul.hi.u64 	%rd7057, %rd1757, %rd6760;
	mul.lo.s64 	%rd7058, %rd6224, %rd6761;
	mul.hi.u64 	%rd7059, %rd6224, %rd6761;
	mul.lo.s64 	%rd7060, %rd6751, %rd6223;
	mul.hi.u64 	%rd7061, %rd6751, %rd6223;
	mul.lo.s64 	%rd7062, %rd6754, %rd6222;
	mul.hi.u64 	%rd7063, %rd6754, %rd6222;
	mul.lo.s64 	%rd7064, %rd6757, %rd6221;
	mul.hi.u64 	%rd7065, %rd6757, %rd6221;
	add.cc.s64 	%rd7066, %rd7064, %rd7056;
	addc.cc.s64 	%rd7067, %rd7065, %rd7057;
	add.cc.s64 	%rd7068, %rd7066, %rd7062;
	addc.cc.s64 	%rd7069, %rd7067, %rd7063;
	add.cc.s64 	%rd7070, %rd7068, %rd7060;
	addc.cc.s64 	%rd7071, %rd7069, %rd7061;
	add.cc.s64 	%rd7072, %rd7070, %rd7058;
	addc.cc.s64 	%rd7073, %rd7071, %rd7059;
	mul.lo.s64 	%rd7074, %rd1758, %rd6760;
	mul.hi.u64 	%rd7075, %rd1758, %rd6760;
	mul.lo.s64 	%rd7076, %rd1757, %rd6761;
	mul.hi.u64 	%rd7077, %rd1757, %rd6761;
	add.cc.s64 	%rd7078, %rd7074, %rd7076;
	addc.cc.s64 	%rd7079, %rd7075, %rd7077;
	mul.lo.s64 	%rd7080, %rd6751, %rd6224;
	mul.hi.u64 	%rd7081, %rd6751, %rd6224;
	mul.lo.s64 	%rd7082, %rd6754, %rd6223;
	mul.hi.u64 	%rd7083, %rd6754, %rd6223;
	mul.lo.s64 	%rd7084, %rd6757, %rd6222;
	mul.hi.u64 	%rd7085, %rd6757, %rd6222;
	mul.lo.s64 	%rd7086, %rd1759, %rd6760;
	mul.hi.u64 	%rd7087, %rd1759, %rd6760;
	mul.lo.s64 	%rd7088, %rd1758, %rd6761;
	mul.hi.u64 	%rd7089, %rd1758, %rd6761;
	mul.lo.s64 	%rd7090, %rd6751, %rd1757;
	mul.hi.u64 	%rd7091, %rd6751, %rd1757;
	mul.lo.s64 	%rd7092, %rd6754, %rd6224;
	mul.hi.u64 	%rd7093, %rd6754, %rd6224;
	mul.lo.s64 	%rd7094, %rd6757, %rd6223;
	mul.hi.u64 	%rd7095, %rd6757, %rd6223;
	mul.lo.s64 	%rd7096, %rd1760, %rd6760;
	mul.hi.u64 	%rd7097, %rd1760, %rd6760;
	mul.lo.s64 	%rd7098, %rd1759, %rd6761;
	mul.hi.u64 	%rd7099, %rd1759, %rd6761;
	mul.lo.s64 	%rd7100, %rd6751, %rd1758;
	mul.hi.u64 	%rd7101, %rd6751, %rd1758;
	mul.lo.s64 	%rd7102, %rd6754, %rd1757;
	mul.hi.u64 	%rd7103, %rd6754, %rd1757;
	mul.lo.s64 	%rd7104, %rd6757, %rd6224;
	mul.hi.u64 	%rd7105, %rd6757, %rd6224;
	mul.lo.s64 	%rd7106, %rd1761, %rd6760;
	mul.hi.u64 	%rd7107, %rd1761, %rd6760;
	mul.lo.s64 	%rd7108, %rd1760, %rd6761;
	mul.hi.u64 	%rd7109, %rd1760, %rd6761;
	mul.lo.s64 	%rd7110, %rd6751, %rd1759;
	mul.hi.u64 	%rd7111, %rd6751, %rd1759;
	mul.lo.s64 	%rd7112, %rd6754, %rd1758;
	mul.hi.u64 	%rd7113, %rd6754, %rd1758;
	mul.lo.s64 	%rd7114, %rd6757, %rd1757;
	mul.hi.u64 	%rd7115, %rd6757, %rd1757;
	mov.b64 	{%r1932, %r1933}, %rd7073;
	mov.b64 	{%r1934, %r1935}, %rd7072;
	shf.l.wrap.b32 	%r1936, %r1935, %r1932, 13;
	shf.l.wrap.b32 	%r1937, %r1932, %r1933, 13;
	mov.b64 	%rd7116, {%r1936, %r1937};
	and.b64  	%rd7117, %rd7072, 2251799813685247;
	add.cc.s64 	%rd7118, %rd7078, %rd7084;
	addc.cc.s64 	%rd7119, %rd7079, %rd7085;
	add.cc.s64 	%rd7120, %rd7118, %rd7082;
	addc.cc.s64 	%rd7121, %rd7119, %rd7083;
	add.cc.s64 	%rd7122, %rd7120, %rd7080;
	addc.cc.s64 	%rd7123, %rd7121, %rd7081;
	add.cc.s64 	%rd7124, %rd7122, %rd7116;
	addc.cc.s64 	%rd7125, %rd7123, 0;
	mov.b64 	{%r1938, %r1939}, %rd7125;
	mov.b64 	{%r1940, %r1941}, %rd7124;
	shf.l.wrap.b32 	%r1942, %r1941, %r1938, 13;
	shf.l.wrap.b32 	%r1943, %r1938, %r1939, 13;
	mov.b64 	%rd7126, {%r1942, %r1943};
	and.b64  	%rd7127, %rd7124, 2251799813685247;
	add.cc.s64 	%rd7128, %rd7088, %rd7090;
	addc.cc.s64 	%rd7129, %rd7089, %rd7091;
	add.cc.s64 	%rd7130, %rd7128, %rd7086;
	addc.cc.s64 	%rd7131, %rd7129, %rd7087;
	add.cc.s64 	%rd7132, %rd7130, %rd7094;
	addc.cc.s64 	%rd7133, %rd7131, %rd7095;
	add.cc.s64 	%rd7134, %rd7132, %rd7092;
	addc.cc.s64 	%rd7135, %rd7133, %rd7093;
	add.cc.s64 	%rd7136, %rd7134, %rd7126;
	addc.cc.s64 	%rd7137, %rd7135, 0;
	mov.b64 	{%r1944, %r1945}, %rd7137;
	mov.b64 	{%r1946, %r1947}, %rd7136;
	shf.l.wrap.b32 	%r1948, %r1947, %r1944, 13;
	shf.l.wrap.b32 	%r1949, %r1944, %r1945, 13;
	mov.b64 	%rd7138, {%r1948, %r1949};
	and.b64  	%rd7139, %rd7136, 2251799813685247;
	add.cc.s64 	%rd7140, %rd7100, %rd7102;
	addc.cc.s64 	%rd7141, %rd7101, %rd7103;
	add.cc.s64 	%rd7142, %rd7140, %rd7098;
	addc.cc.s64 	%rd7143, %rd7141, %rd7099;
	add.cc.s64 	%rd7144, %rd7142, %rd7096;
	addc.cc.s64 	%rd7145, %rd7143, %rd7097;
	add.cc.s64 	%rd7146, %rd7144, %rd7104;
	addc.cc.s64 	%rd7147, %rd7145, %rd7105;
	add.cc.s64 	%rd7148, %rd7146, %rd7138;
	addc.cc.s64 	%rd7149, %rd7147, 0;
	mov.b64 	{%r1950, %r1951}, %rd7149;
	mov.b64 	{%r1952, %r1953}, %rd7148;
	shf.l.wrap.b32 	%r1954, %r1953, %r1950, 13;
	shf.l.wrap.b32 	%r1955, %r1950, %r1951, 13;
	mov.b64 	%rd7150, {%r1954, %r1955};
	and.b64  	%rd7151, %rd7148, 2251799813685247;
	add.cc.s64 	%rd7152, %rd7112, %rd7114;
	addc.cc.s64 	%rd7153, %rd7113, %rd7115;
	add.cc.s64 	%rd7154, %rd7152, %rd7110;
	addc.cc.s64 	%rd7155, %rd7153, %rd7111;
	add.cc.s64 	%rd7156, %rd7154, %rd7108;
	addc.cc.s64 	%rd7157, %rd7155, %rd7109;
	add.cc.s64 	%rd7158, %rd7156, %rd7106;
	addc.cc.s64 	%rd7159, %rd7157, %rd7107;
	add.cc.s64 	%rd7160, %rd7158, %rd7150;
	addc.cc.s64 	%rd7161, %rd7159, 0;
	mov.b64 	{%r1956, %r1957}, %rd7161;
	mov.b64 	{%r1958, %r1959}, %rd7160;
	shf.l.wrap.b32 	%r1960, %r1959, %r1956, 13;
	shf.l.wrap.b32 	%r1961, %r1956, %r1957, 13;
	mov.b64 	%rd7162, {%r1960, %r1961};
	and.b64  	%rd7163, %rd7160, 2251799813685247;
	mad.lo.s64 	%rd7164, %rd7162, 19, %rd7117;
	shr.u64 	%rd7165, %rd7164, 51;
	and.b64  	%rd7166, %rd7164, 2251799813685247;
	add.s64 	%rd7167, %rd7165, %rd7127;
	or.pred  	%p23, %p21, %p22;
	selp.b64 	%rd7168, %rd7166, %rd6760, %p23;
	selp.b64 	%rd7169, %rd7167, %rd6761, %p23;
	selp.b64 	%rd7170, %rd7139, %rd6751, %p23;
	selp.b64 	%rd7171, %rd7151, %rd6754, %p23;
	selp.b64 	%rd7172, %rd7163, %rd6757, %p23;
	sub.s64 	%rd7173, 4503599627370458, %rd7168;
	sub.s64 	%rd7174, 4503599627370494, %rd7169;
	sub.s64 	%rd7175, 4503599627370494, %rd7170;
	sub.s64 	%rd7176, 4503599627370494, %rd7171;
	sub.s64 	%rd7177, 4503599627370494, %rd7172;
	shr.u64 	%rd7178, %rd7169, 51;
	and.b64  	%rd7179, %rd7169, 2251799813685247;
	add.s64 	%rd7180, %rd7178, %rd7170;
	shr.u64 	%rd7181, %rd7180, 51;
	and.b64  	%rd7182, %rd7180, 2251799813685247;
	add.s64 	%rd7183, %rd7181, %rd7171;
	shr.u64 	%rd7184, %rd7183, 51;
	and.b64  	%rd7185, %rd7183, 2251799813685247;
	add.s64 	%rd7186, %rd7184, %rd7172;
	shr.u64 	%rd7187, %rd7186, 51;
	and.b64  	%rd7188, %rd7186, 2251799813685247;
	mad.lo.s64 	%rd7189, %rd7187, 19, %rd7168;
	shr.u64 	%rd7190, %rd7189, 51;
	and.b64  	%rd7191, %rd7189, 2251799813685247;
	add.s64 	%rd7192, %rd7190, %rd7179;
	add.s64 	%rd7193, %rd7191, 19;
	shr.u64 	%rd7194, %rd7193, 51;
	add.s64 	%rd7195, %rd7192, %rd7194;
	shr.u64 	%rd7196, %rd7195, 51;
	add.s64 	%rd7197, %rd7196, %rd7182;
	shr.u64 	%rd7198, %rd7197, 51;
	add.s64 	%rd7199, %rd7198, %rd7185;
	shr.u64 	%rd7200, %rd7199, 51;
	add.s64 	%rd7201, %rd7200, %rd7188;
	shr.u64 	%rd7202, %rd7201, 51;
	add.s64 	%rd7203, %rd7202, %rd7189;
	and.b64  	%rd7204, %rd7203, 1;
	setp.eq.b64 	%p24, %rd7204, 1;
	selp.b64 	%rd7205, %rd7173, %rd7168, %p24;
	selp.b64 	%rd7206, %rd7174, %rd7169, %p24;
	selp.b64 	%rd7207, %rd7175, %rd7170, %p24;
	selp.b64 	%rd7208, %rd7176, %rd7171, %p24;
	selp.b64 	%rd7209, %rd7177, %rd7172, %p24;
	mul.lo.s64 	%rd7210, %rd162, 19;
	and.b64  	%rd7211, %rd158, 2251799813685247;
	mul.lo.s64 	%rd7212, %rd7211, 19;
	and.b64  	%rd7213, %rd159, 2251799813685247;
	mul.lo.s64 	%rd7214, %rd7213, 19;
	and.b64  	%rd7215, %rd160, 2251799813685247;
	mul.lo.s64 	%rd7216, %rd7215, 19;
	mul.lo.s64 	%rd7217, %rd7205, %rd161;
	mul.hi.u64 	%rd7218, %rd7205, %rd161;
	mul.lo.s64 	%rd7219, %rd7206, %rd7216;
	mul.hi.u64 	%rd7220, %rd7206, %rd7216;
	add.cc.s64 	%rd7221, %rd7219, %rd7217;
	addc.cc.s64 	%rd7222, %rd7220, %rd7218;
	mul.lo.s64 	%rd7223, %rd7207, %rd7214;
	mul.hi.u64 	%rd7224, %rd7207, %rd7214;
	add.cc.s64 	%rd7225, %rd7221, %rd7223;
	addc.cc.s64 	%rd7226, %rd7222, %rd7224;
	mul.lo.s64 	%rd7227, %rd7208, %rd7212;
	mul.hi.u64 	%rd7228, %rd7208, %rd7212;
	add.cc.s64 	%rd7229, %rd7225, %rd7227;
	addc.cc.s64 	%rd7230, %rd7226, %rd7228;
	mul.lo.s64 	%rd7231, %rd7209, %rd7210;
	mul.hi.u64 	%rd7232, %rd7209, %rd7210;
	add.cc.s64 	%rd7233, %rd7229, %rd7231;
	addc.cc.s64 	%rd7234, %rd7230, %rd7232;
	mul.lo.s64 	%rd7235, %rd7205, %rd162;
	mul.hi.u64 	%rd7236, %rd7205, %rd162;
	mul.lo.s64 	%rd7237, %rd7206, %rd161;
	mul.hi.u64 	%rd7238, %rd7206, %rd161;
	add.cc.s64 	%rd7239, %rd7237, %rd7235;
	addc.cc.s64 	%rd7240, %rd7238, %rd7236;
	mul.lo.s64 	%rd7241, %rd7207, %rd7216;
	mul.hi.u64 	%rd7242, %rd7207, %rd7216;
	add.cc.s64 	%rd7243, %rd7239, %rd7241;
	addc.cc.s64 	%rd7244, %rd7240, %rd7242;
	mul.lo.s64 	%rd7245, %rd7208, %rd7214;
	mul.hi.u64 	%rd7246, %rd7208, %rd7214;
	add.cc.s64 	%rd7247, %rd7243, %rd7245;
	addc.cc.s64 	%rd7248, %rd7244, %rd7246;
	mul.lo.s64 	%rd7249, %rd7209, %rd7212;
	mul.hi.u64 	%rd7250, %rd7209, %rd7212;
	add.cc.s64 	%rd7251, %rd7247, %rd7249;
	addc.cc.s64 	%rd7252, %rd7248, %rd7250;
	mul.lo.s64 	%rd7253, %rd174, %rd7205;
	mul.hi.u64 	%rd7254, %rd174, %rd7205;
	mul.lo.s64 	%rd7255, %rd7206, %rd162;
	mul.hi.u64 	%rd7256, %rd7206, %rd162;
	add.cc.s64 	%rd7257, %rd7255, %rd7253;
	addc.cc.s64 	%rd7258, %rd7256, %rd7254;
	mul.lo.s64 	%rd7259, %rd7207, %rd161;
	mul.hi.u64 	%rd7260, %rd7207, %rd161;
	add.cc.s64 	%rd7261, %rd7257, %rd7259;
	addc.cc.s64 	%rd7262, %rd7258, %rd7260;
	mul.lo.s64 	%rd7263, %rd7208, %rd7216;
	mul.hi.u64 	%rd7264, %rd7208, %rd7216;
	add.cc.s64 	%rd7265, %rd7261, %rd7263;
	addc.cc.s64 	%rd7266, %rd7262, %rd7264;
	mul.lo.s64 	%rd7267, %rd7209, %rd7214;
	mul.hi.u64 	%rd7268, %rd7209, %rd7214;
	add.cc.s64 	%rd7269, %rd7265, %rd7267;
	addc.cc.s64 	%rd7270, %rd7266, %rd7268;
	mul.lo.s64 	%rd7271, %rd176, %rd7205;
	mul.hi.u64 	%rd7272, %rd176, %rd7205;
	mul.lo.s64 	%rd7273, %rd174, %rd7206;
	mul.hi.u64 	%rd7274, %rd174, %rd7206;
	add.cc.s64 	%rd7275, %rd7273, %rd7271;
	addc.cc.s64 	%rd7276, %rd7274, %rd7272;
	mul.lo.s64 	%rd7277, %rd7207, %rd162;
	mul.hi.u64 	%rd7278, %rd7207, %rd162;
	add.cc.s64 	%rd7279, %rd7275, %rd7277;
	addc.cc.s64 	%rd7280, %rd7276, %rd7278;
	mul.lo.s64 	%rd7281, %rd7208, %rd161;
	mul.hi.u64 	%rd7282, %rd7208, %rd161;
	add.cc.s64 	%rd7283, %rd7279, %rd7281;
	addc.cc.s64 	%rd7284, %rd7280, %rd7282;
	mul.lo.s64 	%rd7285, %rd7209, %rd7216;
	mul.hi.u64 	%rd7286, %rd7209, %rd7216;
	add.cc.s64 	%rd7287, %rd7283, %rd7285;
	addc.cc.s64 	%rd7288, %rd7284, %rd7286;
	mul.lo.s64 	%rd7289, %rd178, %rd7205;
	mul.hi.u64 	%rd7290, %rd178, %rd7205;
	mul.lo.s64 	%rd7291, %rd176, %rd7206;
	mul.hi.u64 	%rd7292, %rd176, %rd7206;
	add.cc.s64 	%rd7293, %rd7291, %rd7289;
	addc.cc.s64 	%rd7294, %rd7292, %rd7290;
	mul.lo.s64 	%rd7295, %rd174, %rd7207;
	mul.hi.u64 	%rd7296, %rd174, %rd7207;
	add.cc.s64 	%rd7297, %rd7293, %rd7295;
	addc.cc.s64 	%rd7298, %rd7294, %rd7296;
	mul.lo.s64 	%rd7299, %rd7208, %rd162;
	mul.hi.u64 	%rd7300, %rd7208, %rd162;
	add.cc.s64 	%rd7301, %rd7297, %rd7299;
	addc.cc.s64 	%rd7302, %rd7298, %rd7300;
	mul.lo.s64 	%rd7303, %rd7209, %rd161;
	mul.hi.u64 	%rd7304, %rd7209, %rd161;
	add.cc.s64 	%rd7305, %rd7301, %rd7303;
	addc.cc.s64 	%rd7306, %rd7302, %rd7304;
	mov.b64 	{%r1962, %r1963}, %rd7234;
	mov.b64 	{%r1964, %r1965}, %rd7233;
	shf.l.wrap.b32 	%r1966, %r1965, %r1962, 13;
	shf.l.wrap.b32 	%r1967, %r1962, %r1963, 13;
	mov.b64 	%rd7307, {%r1966, %r1967};
	shr.u64 	%rd7308, %rd7234, 51;
	and.b64  	%rd7309, %rd7233, 2251799813685247;
	add.cc.s64 	%rd7310, %rd7251, %rd7307;
	addc.cc.s64 	%rd7311, %rd7252, %rd7308;
	mov.b64 	{%r1968, %r1969}, %rd7311;
	mov.b64 	{%r1970, %r1971}, %rd7310;
	shf.l.wrap.b32 	%r1972, %r1971, %r1968, 13;
	shf.l.wrap.b32 	%r1973, %r1968, %r1969, 13;
	mov.b64 	%rd7312, {%r1972, %r1973};
	shr.u64 	%rd7313, %rd7311, 51;
	and.b64  	%rd7314, %rd7310, 2251799813685247;
	add.cc.s64 	%rd7315, %rd7269, %rd7312;
	addc.cc.s64 	%rd7316, %rd7270, %rd7313;
	mov.b64 	{%r1974, %r1975}, %rd7316;
	mov.b64 	{%r1976, %r1977}, %rd7315;
	shf.l.wrap.b32 	%r1978, %r1977, %r1974, 13;
	shf.l.wrap.b32 	%r1979, %r1974, %r1975, 13;
	mov.b64 	%rd7317, {%r1978, %r1979};
	shr.u64 	%rd7318, %rd7316, 51;
	add.cc.s64 	%rd7319, %rd7287, %rd7317;
	addc.cc.s64 	%rd7320, %rd7288, %rd7318;
	mov.b64 	{%r1980, %r1981}, %rd7320;
	mov.b64 	{%r1982, %r1983}, %rd7319;
	shf.l.wrap.b32 	%r1984, %r1983, %r1980, 13;
	shf.l.wrap.b32 	%r1985, %r1980, %r1981, 13;
	mov.b64 	%rd7321, {%r1984, %r1985};
	shr.u64 	%rd7322, %rd7320, 51;
	add.cc.s64 	%rd7323, %rd7305, %rd7321;
	addc.cc.s64 	%rd7324, %rd7306, %rd7322;
	mov.b64 	{%r1986, %r1987}, %rd7324;
	mov.b64 	{%r1988, %r1989}, %rd7323;
	shf.l.wrap.b32 	%r1990, %r1989, %r1986, 13;
	shf.l.wrap.b32 	%r1991, %r1986, %r1987, 13;
	mov.b64 	%rd7325, {%r1990, %r1991};
	mad.lo.s64 	%rd7326, %rd7325, 19, %rd7309;
	shr.u64 	%rd7327, %rd7326, 51;
	and.b64  	%rd7328, %rd7326, 2251799813685247;
	add.s64 	%rd7329, %rd7327, %rd7314;
	mul.lo.s64 	%rd7330, %rd165, 19;
	mul.lo.s64 	%rd7331, %rd171, 19;
	mul.lo.s64 	%rd7332, %rd7205, %rd164;
	mul.hi.u64 	%rd7333, %rd7205, %rd164;
	mul.lo.s64 	%rd7334, %rd7206, %rd173;
	mul.hi.u64 	%rd7335, %rd7206, %rd173;
	add.cc.s64 	%rd7336, %rd7334, %rd7332;
	addc.cc.s64 	%rd7337, %rd7335, %rd7333;
	mul.lo.s64 	%rd7338, %rd7207, %rd170;
	mul.hi.u64 	%rd7339, %rd7207, %rd170;
	add.cc.s64 	%rd7340, %rd7336, %rd7338;
	addc.cc.s64 	%rd7341, %rd7337, %rd7339;
	mul.lo.s64 	%rd7342, %rd7208, %rd7331;
	mul.hi.u64 	%rd7343, %rd7208, %rd7331;
	add.cc.s64 	%rd7344, %rd7340, %rd7342;
	addc.cc.s64 	%rd7345, %rd7341, %rd7343;
	mul.lo.s64 	%rd7346, %rd7209, %rd7330;
	mul.hi.u64 	%rd7347, %rd7209, %rd7330;
	add.cc.s64 	%rd7348, %rd7344, %rd7346;
	addc.cc.s64 	%rd7349, %rd7345, %rd7347;
	mul.lo.s64 	%rd7350, %rd7205, %rd165;
	mul.hi.u64 	%rd7351, %rd7205, %rd165;
	mul.lo.s64 	%rd7352, %rd7206, %rd164;
	mul.hi.u64 	%rd7353, %rd7206, %rd164;
	add.cc.s64 	%rd7354, %rd7352, %rd7350;
	addc.cc.s64 	%rd7355, %rd7353, %rd7351;
	mul.lo.s64 	%rd7356, %rd7207, %rd173;
	mul.hi.u64 	%rd7357, %rd7207, %rd173;
	add.cc.s64 	%rd7358, %rd7354, %rd7356;
	addc.cc.s64 	%rd7359, %rd7355, %rd7357;
	mul.lo.s64 	%rd7360, %rd7208, %rd170;
	mul.hi.u64 	%rd7361, %rd7208, %rd170;
	add.cc.s64 	%rd7362, %rd7358, %rd7360;
	addc.cc.s64 	%rd7363, %rd7359, %rd7361;
	mul.lo.s64 	%rd7364, %rd7209, %rd7331;
	mul.hi.u64 	%rd7365, %rd7209, %rd7331;
	add.cc.s64 	%rd7366, %rd7362, %rd7364;
	addc.cc.s64 	%rd7367, %rd7363, %rd7365;
	mul.lo.s64 	%rd7368, %rd171, %rd7205;
	mul.hi.u64 	%rd7369, %rd171, %rd7205;
	mul.lo.s64 	%rd7370, %rd7206, %rd165;
	mul.hi.u64 	%rd7371, %rd7206, %rd165;
	add.cc.s64 	%rd7372, %rd7370, %rd7368;
	addc.cc.s64 	%rd7373, %rd7371, %rd7369;
	mul.lo.s64 	%rd7374, %rd7207, %rd164;
	mul.hi.u64 	%rd7375, %rd7207, %rd164;
	add.cc.s64 	%rd7376, %rd7372, %rd7374;
	addc.cc.s64 	%rd7377, %rd7373, %rd7375;
	mul.lo.s64 	%rd7378, %rd7208, %rd173;
	mul.hi.u64 	%rd7379, %rd7208, %rd173;
	add.cc.s64 	%rd7380, %rd7376, %rd7378;
	addc.cc.s64 	%rd7381, %rd7377, %rd7379;
	mul.lo.s64 	%rd7382, %rd7209, %rd170;
	mul.hi.u64 	%rd7383, %rd7209, %rd170;
	add.cc.s64 	%rd7384, %rd7380, %rd7382;
	addc.cc.s64 	%rd7385, %rd7381, %rd7383;
	mul.lo.s64 	%rd7386, %rd168, %rd7205;
	mul.hi.u64 	%rd7387, %rd168, %rd7205;
	mul.lo.s64 	%rd7388, %rd171, %rd7206;
	mul.hi.u64 	%rd7389, %rd171, %rd7206;
	add.cc.s64 	%rd7390, %rd7388, %rd7386;
	addc.cc.s64 	%rd7391, %rd7389, %rd7387;
	mul.lo.s64 	%rd7392, %rd7207, %rd165;
	mul.hi.u64 	%rd7393, %rd7207, %rd165;
	add.cc.s64 	%rd7394, %rd7390, %rd7392;
	addc.cc.s64 	%rd7395, %rd7391, %rd7393;
	mul.lo.s64 	%rd7396, %rd7208, %rd164;
	mul.hi.u64 	%rd7397, %rd7208, %rd164;
	add.cc.s64 	%rd7398, %rd7394, %rd7396;
	addc.cc.s64 	%rd7399, %rd7395, %rd7397;
	mul.lo.s64 	%rd7400, %rd7209, %rd173;
	mul.hi.u64 	%rd7401, %rd7209, %rd173;
	add.cc.s64 	%rd7402, %rd7398, %rd7400;
	addc.cc.s64 	%rd7403, %rd7399, %rd7401;
	mul.lo.s64 	%rd7404, %rd166, %rd7205;
	mul.hi.u64 	%rd7405, %rd166, %rd7205;
	mul.lo.s64 	%rd7406, %rd168, %rd7206;
	mul.hi.u64 	%rd7407, %rd168, %rd7206;
	add.cc.s64 	%rd7408, %rd7406, %rd7404;
	addc.cc.s64 	%rd7409, %rd7407, %rd7405;
	mul.lo.s64 	%rd7410, %rd171, %rd7207;
	mul.hi.u64 	%rd7411, %rd171, %rd7207;
	add.cc.s64 	%rd7412, %rd7408, %rd7410;
	addc.cc.s64 	%rd7413, %rd7409, %rd7411;
	mul.lo.s64 	%rd7414, %rd7208, %rd165;
	mul.hi.u64 	%rd7415, %rd7208, %rd165;
	add.cc.s64 	%rd7416, %rd7412, %rd7414;
	addc.cc.s64 	%rd7417, %rd7413, %rd7415;
	mul.lo.s64 	%rd7418, %rd7209, %rd164;
	mul.hi.u64 	%rd7419, %rd7209, %rd164;
	add.cc.s64 	%rd7420, %rd7416, %rd7418;
	addc.cc.s64 	%rd7421, %rd7417, %rd7419;
	mov.b64 	{%r1992, %r1993}, %rd7349;
	mov.b64 	{%r1994, %r1995}, %rd7348;
	shf.l.wrap.b32 	%r1996, %r1995, %r1992, 13;
	shf.l.wrap.b32 	%r1997, %r1992, %r1993, 13;
	mov.b64 	%rd7422, {%r1996, %r1997};
	shr.u64 	%rd7423, %rd7349, 51;
	and.b64  	%rd7424, %rd7348, 2251799813685247;
	add.cc.s64 	%rd7425, %rd7366, %rd7422;
	addc.cc.s64 	%rd7426, %rd7367, %rd7423;
	mov.b64 	{%r1998, %r1999}, %rd7426;
	mov.b64 	{%r2000, %r2001}, %rd7425;
	shf.l.wrap.b32 	%r2002, %r2001, %r1998, 13;
	shf.l.wrap.b32 	%r2003, %r1998, %r1999, 13;
	mov.b64 	%rd7427, {%r2002, %r2003};
	shr.u64 	%rd7428, %rd7426, 51;
	and.b64  	%rd7429, %rd7425, 2251799813685247;
	add.cc.s64 	%rd7430, %rd7384, %rd7427;
	addc.cc.s64 	%rd7431, %rd7385, %rd7428;
	mov.b64 	{%r2004, %r2005}, %rd7431;
	mov.b64 	{%r2006, %r2007}, %rd7430;
	shf.l.wrap.b32 	%r2008, %r2007, %r2004, 13;
	shf.l.wrap.b32 	%r2009, %r2004, %r2005, 13;
	mov.b64 	%rd7432, {%r2008, %r2009};
	shr.u64 	%rd7433, %rd7431, 51;
	and.b64  	%rd7434, %rd7430, 2251799813685247;
	add.cc.s64 	%rd7435, %rd7402, %rd7432;
	addc.cc.s64 	%rd7436, %rd7403, %rd7433;
	mov.b64 	{%r2010, %r2011}, %rd7436;
	mov.b64 	{%r2012, %r2013}, %rd7435;
	shf.l.wrap.b32 	%r2014, %r2013, %r2010, 13;
	shf.l.wrap.b32 	%r2015, %r2010, %r2011, 13;
	mov.b64 	%rd7437, {%r2014, %r2015};
	shr.u64 	%rd7438, %rd7436, 51;
	and.b64  	%rd7439, %rd7435, 2251799813685247;
	add.cc.s64 	%rd7440, %rd7420, %rd7437;
	addc.cc.s64 	%rd7441, %rd7421, %rd7438;
	mov.b64 	{%r2016, %r2017}, %rd7441;
	mov.b64 	{%r2018, %r2019}, %rd7440;
	shf.l.wrap.b32 	%r2020, %r2019, %r2016, 13;
	shf.l.wrap.b32 	%r2021, %r2016, %r2017, 13;
	mov.b64 	%rd7442, {%r2020, %r2021};
	and.b64  	%rd7443, %rd7440, 2251799813685247;
	mad.lo.s64 	%rd7444, %rd7442, 19, %rd7424;
	shr.u64 	%rd7445, %rd7444, 51;
	and.b64  	%rd7446, %rd7444, 2251799813685247;
	add.s64 	%rd7447, %rd7445, %rd7429;
	mul.lo.s64 	%rd7448, %rd7447, 19;
	mul.lo.s64 	%rd7449, %rd7434, 19;
	mul.lo.s64 	%rd7450, %rd7439, 19;
	mul.lo.s64 	%rd7451, %rd7443, 19;
	mul.lo.s64 	%rd7452, %rd7328, %rd7446;
	mul.hi.u64 	%rd7453, %rd7328, %rd7446;
	mul.lo.s64 	%rd7454, %rd7329, %rd7451;
	mul.hi.u64 	%rd7455, %rd7329, %rd7451;
	and.b64  	%rd7456, %rd7315, 2251799813685247;
	mul.lo.s64 	%rd7457, %rd7456, %rd7450;
	mul.hi.u64 	%rd7458, %rd7456, %rd7450;
	and.b64  	%rd7459, %rd7319, 2251799813685247;
	mul.lo.s64 	%rd7460, %rd7459, %rd7449;
	mul.hi.u64 	%rd7461, %rd7459, %rd7449;
	and.b64  	%rd7462, %rd7323, 2251799813685247;
	mul.lo.s64 	%rd7463, %rd7462, %rd7448;
	mul.hi.u64 	%rd7464, %rd7462, %rd7448;
	add.cc.s64 	%rd7465, %rd7457, %rd7460;
	addc.cc.s64 	%rd7466, %rd7458, %rd7461;
	add.cc.s64 	%rd7467, %rd7465, %rd7452;
	addc.cc.s64 	%rd7468, %rd7466, %rd7453;
	add.cc.s64 	%rd7469, %rd7467, %rd7454;
	addc.cc.s64 	%rd7470, %rd7468, %rd7455;
	add.cc.s64 	%rd7471, %rd7469, %rd7463;
	addc.cc.s64 	%rd7472, %rd7470, %rd7464;
	mul.lo.s64 	%rd7473, %rd7447, %rd7328;
	mul.hi.u64 	%rd7474, %rd7447, %rd7328;
	mul.lo.s64 	%rd7475, %rd7329, %rd7446;
	mul.hi.u64 	%rd7476, %rd7329, %rd7446;
	mul.lo.s64 	%rd7477, %rd7456, %rd7451;
	mul.hi.u64 	%rd7478, %rd7456, %rd7451;
	mul.lo.s64 	%rd7479, %rd7459, %rd7450;
	mul.hi.u64 	%rd7480, %rd7459, %rd7450;
	mul.lo.s64 	%rd7481, %rd7462, %rd7449;
	mul.hi.u64 	%rd7482, %rd7462, %rd7449;
	mul.lo.s64 	%rd7483, %rd7434, %rd7328;
	mul.hi.u64 	%rd7484, %rd7434, %rd7328;
	mul.lo.s64 	%rd7485, %rd7329, %rd7447;
	mul.hi.u64 	%rd7486, %rd7329, %rd7447;
	mul.lo.s64 	%rd7487, %rd7456, %rd7446;
	mul.hi.u64 	%rd7488, %rd7456, %rd7446;
	mul.lo.s64 	%rd7489, %rd7459, %rd7451;
	mul.hi.u64 	%rd7490, %rd7459, %rd7451;
	mul.lo.s64 	%rd7491, %rd7462, %rd7450;
	mul.hi.u64 	%rd7492, %rd7462, %rd7450;
	mul.lo.s64 	%rd7493, %rd7439, %rd7328;
	mul.hi.u64 	%rd7494, %rd7439, %rd7328;
	mul.lo.s64 	%rd7495, %rd7434, %rd7329;
	mul.hi.u64 	%rd7496, %rd7434, %rd7329;
	mul.lo.s64 	%rd7497, %rd7456, %rd7447;
	mul.hi.u64 	%rd7498, %rd7456, %rd7447;
	mul.lo.s64 	%rd7499, %rd7459, %rd7446;
	mul.hi.u64 	%rd7500, %rd7459, %rd7446;
	mul.lo.s64 	%rd7501, %rd7462, %rd7451;
	mul.hi.u64 	%rd7502, %rd7462, %rd7451;
	mul.lo.s64 	%rd7503, %rd7443, %rd7328;
	mul.hi.u64 	%rd7504, %rd7443, %rd7328;
	mul.lo.s64 	%rd7505, %rd7439, %rd7329;
	mul.hi.u64 	%rd7506, %rd7439, %rd7329;
	mul.lo.s64 	%rd7507, %rd7456, %rd7434;
	mul.hi.u64 	%rd7508, %rd7456, %rd7434;
	mul.lo.s64 	%rd7509, %rd7459, %rd7447;
	mul.hi.u64 	%rd7510, %rd7459, %rd7447;
	mul.lo.s64 	%rd7511, %rd7462, %rd7446;
	mul.hi.u64 	%rd7512, %rd7462, %rd7446;
	mov.b64 	{%r2022, %r2023}, %rd7472;
	mov.b64 	{%r2024, %r2025}, %rd7471;
	shf.l.wrap.b32 	%r2026, %r2025, %r2022, 13;
	shf.l.wrap.b32 	%r2027, %r2022, %r2023, 13;
	mov.b64 	%rd7513, {%r2026, %r2027};
	shr.u64 	%rd7514, %rd7472, 51;
	and.b64  	%rd7515, %rd7471, 2251799813685247;
	add.cc.s64 	%rd7516, %rd7481, %rd7479;
	addc.cc.s64 	%rd7517, %rd7482, %rd7480;
	add.cc.s64 	%rd7518, %rd7516, %rd7477;
	addc.cc.s64 	%rd7519, %rd7517, %rd7478;
	add.cc.s64 	%rd7520, %rd7518, %rd7475;
	addc.cc.s64 	%rd7521, %rd7519, %rd7476;
	add.cc.s64 	%rd7522, %rd7520, %rd7473;
	addc.cc.s64 	%rd7523, %rd7521, %rd7474;
	add.cc.s64 	%rd7524, %rd7522, %rd7513;
	addc.cc.s64 	%rd7525, %rd7523, %rd7514;
	mov.b64 	{%r2028, %r2029}, %rd7525;
	mov.b64 	{%r2030, %r2031}, %rd7524;
	shf.l.wrap.b32 	%r2032, %r2031, %r2028, 13;
	shf.l.wrap.b32 	%r2033, %r2028, %r2029, 13;
	mov.b64 	%rd7526, {%r2032, %r2033};
	shr.u64 	%rd7527, %rd7525, 51;
	and.b64  	%rd7528, %rd7524, 2251799813685247;
	add.cc.s64 	%rd7529, %rd7489, %rd7491;
	addc.cc.s64 	%rd7530, %rd7490, %rd7492;
	add.cc.s64 	%rd7531, %rd7529, %rd7483;
	addc.cc.s64 	%rd7532, %rd7530, %rd7484;
	add.cc.s64 	%rd7533, %rd7531, %rd7487;
	addc.cc.s64 	%rd7534, %rd7532, %rd7488;
	add.cc.s64 	%rd7535, %rd7533, %rd7485;
	addc.cc.s64 	%rd7536, %rd7534, %rd7486;
	add.cc.s64 	%rd7537, %rd7535, %rd7526;
	addc.cc.s64 	%rd7538, %rd7536, %rd7527;
	mov.b64 	{%r2034, %r2035}, %rd7538;
	mov.b64 	{%r2036, %r2037}, %rd7537;
	shf.l.wrap.b32 	%r2038, %r2037, %r2034, 13;
	shf.l.wrap.b32 	%r2039, %r2034, %r2035, 13;
	mov.b64 	%rd7539, {%r2038, %r2039};
	shr.u64 	%rd7540, %rd7538, 51;
	add.cc.s64 	%rd7541, %rd7493, %rd7501;
	addc.cc.s64 	%rd7542, %rd7494, %rd7502;
	add.cc.s64 	%rd7543, %rd7541, %rd7499;
	addc.cc.s64 	%rd7544, %rd7542, %rd7500;
	add.cc.s64 	%rd7545, %rd7543, %rd7495;
	addc.cc.s64 	%rd7546, %rd7544, %rd7496;
	add.cc.s64 	%rd7547, %rd7545, %rd7497;
	addc.cc.s64 	%rd7548, %rd7546, %rd7498;
	add.cc.s64 	%rd7549, %rd7547, %rd7539;
	addc.cc.s64 	%rd7550, %rd7548, %rd7540;
	mov.b64 	{%r2040, %r2041}, %rd7550;
	mov.b64 	{%r2042, %r2043}, %rd7549;
	shf.l.wrap.b32 	%r2044, %r2043, %r2040, 13;
	shf.l.wrap.b32 	%r2045, %r2040, %r2041, 13;
	mov.b64 	%rd7551, {%r2044, %r2045};
	shr.u64 	%rd7552, %rd7550, 51;
	add.cc.s64 	%rd7553, %rd7503, %rd7507;
	addc.cc.s64 	%rd7554, %rd7504, %rd7508;
	add.cc.s64 	%rd7555, %rd7553, %rd7511;
	addc.cc.s64 	%rd7556, %rd7554, %rd7512;
	add.cc.s64 	%rd7557, %rd7555, %rd7505;
	addc.cc.s64 	%rd7558, %rd7556, %rd7506;
	add.cc.s64 	%rd7559, %rd7557, %rd7509;
	addc.cc.s64 	%rd7560, %rd7558, %rd7510;
	add.cc.s64 	%rd7561, %rd7559, %rd7551;
	addc.cc.s64 	%rd7562, %rd7560, %rd7552;
	mov.b64 	{%r2046, %r2047}, %rd7562;
	mov.b64 	{%r2048, %r2049}, %rd7561;
	shf.l.wrap.b32 	%r2050, %r2049, %r2046, 13;
	shf.l.wrap.b32 	%r2051, %r2046, %r2047, 13;
	mov.b64 	%rd7563, {%r2050, %r2051};
	mad.lo.s64 	%rd7564, %rd7563, 19, %rd7515;
	shr.u64 	%rd7565, %rd7564, 51;
	and.b64  	%rd7566, %rd7564, 2251799813685247;
	add.s64 	%rd7567, %rd7565, %rd7528;
	mul.lo.s64 	%rd7568, %rd9432, 19;
	mul.lo.s64 	%rd7569, %rd9433, 19;
	mul.lo.s64 	%rd7570, %rd9434, 19;
	mul.lo.s64 	%rd7571, %rd9435, 19;
	mul.lo.s64 	%rd7572, %rd7566, %rd9431;
	mul.hi.u64 	%rd7573, %rd7566, %rd9431;
	mul.lo.s64 	%rd7574, %rd7567, %rd7571;
	mul.hi.u64 	%rd7575, %rd7567, %rd7571;
	and.b64  	%rd7576, %rd7537, 2251799813685247;
	mul.lo.s64 	%rd7577, %rd7576, %rd7570;
	mul.hi.u64 	%rd7578, %rd7576, %rd7570;
	and.b64  	%rd7579, %rd7549, 2251799813685247;
	mul.lo.s64 	%rd7580, %rd7579, %rd7569;
	mul.hi.u64 	%rd7581, %rd7579, %rd7569;
	and.b64  	%rd7582, %rd7561, 2251799813685247;
	mul.lo.s64 	%rd7583, %rd7582, %rd7568;
	mul.hi.u64 	%rd7584, %rd7582, %rd7568;
	add.cc.s64 	%rd7585, %rd7580, %rd7577;
	addc.cc.s64 	%rd7586, %rd7581, %rd7578;
	add.cc.s64 	%rd7587, %rd7585, %rd7583;
	addc.cc.s64 	%rd7588, %rd7586, %rd7584;
	add.cc.s64 	%rd7589, %rd7587, %rd7572;
	addc.cc.s64 	%rd7590, %rd7588, %rd7573;
	add.cc.s64 	%rd7591, %rd7589, %rd7574;
	addc.cc.s64 	%rd7592, %rd7590, %rd7575;
	mul.lo.s64 	%rd7593, %rd7566, %rd9432;
	mul.hi.u64 	%rd7594, %rd7566, %rd9432;
	mul.lo.s64 	%rd7595, %rd7567, %rd9431;
	mul.hi.u64 	%rd7596, %rd7567, %rd9431;
	mul.lo.s64 	%rd7597, %rd7576, %rd7571;
	mul.hi.u64 	%rd7598, %rd7576, %rd7571;
	mul.lo.s64 	%rd7599, %rd7579, %rd7570;
	mul.hi.u64 	%rd7600, %rd7579, %rd7570;
	mul.lo.s64 	%rd7601, %rd7582, %rd7569;
	mul.hi.u64 	%rd7602, %rd7582, %rd7569;
	mul.lo.s64 	%rd7603, %rd7566, %rd9433;
	mul.hi.u64 	%rd7604, %rd7566, %rd9433;
	mul.lo.s64 	%rd7605, %rd7567, %rd9432;
	mul.hi.u64 	%rd7606, %rd7567, %rd9432;
	mul.lo.s64 	%rd7607, %rd7576, %rd9431;
	mul.hi.u64 	%rd7608, %rd7576, %rd9431;
	mul.lo.s64 	%rd7609, %rd7579, %rd7571;
	mul.hi.u64 	%rd7610, %rd7579, %rd7571;
	mul.lo.s64 	%rd7611, %rd7582, %rd7570;
	mul.hi.u64 	%rd7612, %rd7582, %rd7570;
	mul.lo.s64 	%rd7613, %rd7566, %rd9434;
	mul.hi.u64 	%rd7614, %rd7566, %rd9434;
	mul.lo.s64 	%rd7615, %rd7567, %rd9433;
	mul.hi.u64 	%rd7616, %rd7567, %rd9433;
	mul.lo.s64 	%rd7617, %rd7576, %rd9432;
	mul.hi.u64 	%rd7618, %rd7576, %rd9432;
	mul.lo.s64 	%rd7619, %rd7579, %rd9431;
	mul.hi.u64 	%rd7620, %rd7579, %rd9431;
	mul.lo.s64 	%rd7621, %rd7582, %rd7571;
	mul.hi.u64 	%rd7622, %rd7582, %rd7571;
	mul.lo.s64 	%rd7623, %rd7566, %rd9435;
	mul.hi.u64 	%rd7624, %rd7566, %rd9435;
	mul.lo.s64 	%rd7625, %rd7567, %rd9434;
	mul.hi.u64 	%rd7626, %rd7567, %rd9434;
	mul.lo.s64 	%rd7627, %rd7576, %rd9433;
	mul.hi.u64 	%rd7628, %rd7576, %rd9433;
	mul.lo.s64 	%rd7629, %rd7579, %rd9432;
	mul.hi.u64 	%rd7630, %rd7579, %rd9432;
	mul.lo.s64 	%rd7631, %rd7582, %rd9431;
	mul.hi.u64 	%rd7632, %rd7582, %rd9431;
	mov.b64 	{%r2052, %r2053}, %rd7592;
	mov.b64 	{%r2054, %r2055}, %rd7591;
	shf.l.wrap.b32 	%r2056, %r2055, %r2052, 13;
	shf.l.wrap.b32 	%r2057, %r2052, %r2053, 13;
	mov.b64 	%rd7633, {%r2056, %r2057};
	and.b64  	%rd7634, %rd7591, 2251799813685247;
	add.cc.s64 	%rd7635, %rd7599, %rd7597;
	addc.cc.s64 	%rd7636, %rd7600, %rd7598;
	add.cc.s64 	%rd7637, %rd7635, %rd7601;
	addc.cc.s64 	%rd7638, %rd7636, %rd7602;
	add.cc.s64 	%rd7639, %rd7637, %rd7593;
	addc.cc.s64 	%rd7640, %rd7638, %rd7594;
	add.cc.s64 	%rd7641, %rd7639, %rd7595;
	addc.cc.s64 	%rd7642, %rd7640, %rd7596;
	add.cc.s64 	%rd7643, %rd7641, %rd7633;
	addc.cc.s64 	%rd7644, %rd7642, 0;
	mov.b64 	{%r2058, %r2059}, %rd7644;
	mov.b64 	{%r2060, %r2061}, %rd7643;
	shf.l.wrap.b32 	%r2062, %r2061, %r2058, 13;
	shf.l.wrap.b32 	%r2063, %r2058, %r2059, 13;
	mov.b64 	%rd7645, {%r2062, %r2063};
	and.b64  	%rd7646, %rd7643, 2251799813685247;
	add.cc.s64 	%rd7647, %rd7609, %rd7607;
	addc.cc.s64 	%rd7648, %rd7610, %rd7608;
	add.cc.s64 	%rd7649, %rd7647, %rd7611;
	addc.cc.s64 	%rd7650, %rd7648, %rd7612;
	add.cc.s64 	%rd7651, %rd7649, %rd7603;
	addc.cc.s64 	%rd7652, %rd7650, %rd7604;
	add.cc.s64 	%rd7653, %rd7651, %rd7605;
	addc.cc.s64 	%rd7654, %rd7652, %rd7606;
	add.cc.s64 	%rd7655, %rd7653, %rd7645;
	addc.cc.s64 	%rd7656, %rd7654, 0;
	mov.b64 	{%r2064, %r2065}, %rd7656;
	mov.b64 	{%r2066, %r2067}, %rd7655;
	shf.l.wrap.b32 	%r2068, %r2067, %r2064, 13;
	shf.l.wrap.b32 	%r2069, %r2064, %r2065, 13;
	mov.b64 	%rd7657, {%r2068, %r2069};
	and.b64  	%rd7658, %rd7655, 2251799813685247;
	add.cc.s64 	%rd7659, %rd7619, %rd7617;
	addc.cc.s64 	%rd7660, %rd7620, %rd7618;
	add.cc.s64 	%rd7661, %rd7659, %rd7621;
	addc.cc.s64 	%rd7662, %rd7660, %rd7622;
	add.cc.s64 	%rd7663, %rd7661, %rd7613;
	addc.cc.s64 	%rd7664, %rd7662, %rd7614;
	add.cc.s64 	%rd7665, %rd7663, %rd7615;
	addc.cc.s64 	%rd7666, %rd7664, %rd7616;
	add.cc.s64 	%rd7667, %rd7665, %rd7657;
	addc.cc.s64 	%rd7668, %rd7666, 0;
	mov.b64 	{%r2070, %r2071}, %rd7668;
	mov.b64 	{%r2072, %r2073}, %rd7667;
	shf.l.wrap.b32 	%r2074, %r2073, %r2070, 13;
	shf.l.wrap.b32 	%r2075, %r2070, %r2071, 13;
	mov.b64 	%rd7669, {%r2074, %r2075};
	and.b64  	%rd7670, %rd7667, 2251799813685247;
	add.cc.s64 	%rd7671, %rd7629, %rd7627;
	addc.cc.s64 	%rd7672, %rd7630, %rd7628;
	add.cc.s64 	%rd7673, %rd7671, %rd7631;
	addc.cc.s64 	%rd7674, %rd7672, %rd7632;
	add.cc.s64 	%rd7675, %rd7673, %rd7623;
	addc.cc.s64 	%rd7676, %rd7674, %rd7624;
	add.cc.s64 	%rd7677, %rd7675, %rd7625;
	addc.cc.s64 	%rd7678, %rd7676, %rd7626;
	add.cc.s64 	%rd7679, %rd7677, %rd7669;
	addc.cc.s64 	%rd7680, %rd7678, 0;
	mov.b64 	{%r2076, %r2077}, %rd7680;
	mov.b64 	{%r2078, %r2079}, %rd7679;
	shf.l.wrap.b32 	%r2080, %r2079, %r2076, 13;
	shf.l.wrap.b32 	%r2081, %r2076, %r2077, 13;
	mov.b64 	%rd7681, {%r2080, %r2081};
	and.b64  	%rd7682, %rd7679, 2251799813685247;
	mad.lo.s64 	%rd7683, %rd7681, 19, %rd7634;
	shr.u64 	%rd7684, %rd7683, 51;
	and.b64  	%rd7685, %rd7683, 2251799813685247;
	add.s64 	%rd7686, %rd7684, %rd7646;
	mul.lo.s64 	%rd7687, %rd1757, %rd9416;
	mul.hi.u64 	%rd7688, %rd1757, %rd9416;
	mul.lo.s64 	%rd7689, %rd6224, %rd9417;
	mul.hi.u64 	%rd7690, %rd6224, %rd9417;
	mul.lo.s64 	%rd7691, %rd6223, %rd9418;
	mul.hi.u64 	%rd7692, %rd6223, %rd9418;
	mul.lo.s64 	%rd7693, %rd6222, %rd9419;
	mul.hi.u64 	%rd7694, %rd6222, %rd9419;
	mul.lo.s64 	%rd7695, %rd6221, %rd9420;
	mul.hi.u64 	%rd7696, %rd6221, %rd9420;
	add.cc.s64 	%rd7697, %rd7695, %rd7687;
	addc.cc.s64 	%rd7698, %rd7696, %rd7688;
	add.cc.s64 	%rd7699, %rd7697, %rd7693;
	addc.cc.s64 	%rd7700, %rd7698, %rd7694;
	add.cc.s64 	%rd7701, %rd7699, %rd7691;
	addc.cc.s64 	%rd7702, %rd7700, %rd7692;
	add.cc.s64 	%rd7703, %rd7701, %rd7689;
	addc.cc.s64 	%rd7704, %rd7702, %rd7690;
	mul.lo.s64 	%rd7705, %rd1758, %rd9416;
	mul.hi.u64 	%rd7706, %rd1758, %rd9416;
	mul.lo.s64 	%rd7707, %rd1757, %rd9417;
	mul.hi.u64 	%rd7708, %rd1757, %rd9417;
	add.cc.s64 	%rd7709, %rd7705, %rd7707;
	addc.cc.s64 	%rd7710, %rd7706, %rd7708;
	mul.lo.s64 	%rd7711, %rd6224, %rd9418;
	mul.hi.u64 	%rd7712, %rd6224, %rd9418;
	mul.lo.s64 	%rd7713, %rd6223, %rd9419;
	mul.hi.u64 	%rd7714, %rd6223, %rd9419;
	mul.lo.s64 	%rd7715, %rd6222, %rd9420;
	mul.hi.u64 	%rd7716, %rd6222, %rd9420;
	mul.lo.s64 	%rd7717, %rd1759, %rd9416;
	mul.hi.u64 	%rd7718, %rd1759, %rd9416;
	mul.lo.s64 	%rd7719, %rd1758, %rd9417;
	mul.hi.u64 	%rd7720, %rd1758, %rd9417;
	mul.lo.s64 	%rd7721, %rd1757, %rd9418;
	mul.hi.u64 	%rd7722, %rd1757, %rd9418;
	mul.lo.s64 	%rd7723, %rd6224, %rd9419;
	mul.hi.u64 	%rd7724, %rd6224, %rd9419;
	mul.lo.s64 	%rd7725, %rd6223, %rd9420;
	mul.hi.u64 	%rd7726, %rd6223, %rd9420;
	mul.lo.s64 	%rd7727, %rd1760, %rd9416;
	mul.hi.u64 	%rd7728, %rd1760, %rd9416;
	mul.lo.s64 	%rd7729, %rd1759, %rd9417;
	mul.hi.u64 	%rd7730, %rd1759, %rd9417;
	mul.lo.s64 	%rd7731, %rd1758, %rd9418;
	mul.hi.u64 	%rd7732, %rd1758, %rd9418;
	mul.lo.s64 	%rd7733, %rd1757, %rd9419;
	mul.hi.u64 	%rd7734, %rd1757, %rd9419;
	mul.lo.s64 	%rd7735, %rd6224, %rd9420;
	mul.hi.u64 	%rd7736, %rd6224, %rd9420;
	mul.lo.s64 	%rd7737, %rd1761, %rd9416;
	mul.hi.u64 	%rd7738, %rd1761, %rd9416;
	mul.lo.s64 	%rd7739, %rd1760, %rd9417;
	mul.hi.u64 	%rd7740, %rd1760, %rd9417;
	mul.lo.s64 	%rd7741, %rd1759, %rd9418;
	mul.hi.u64 	%rd7742, %rd1759, %rd9418;
	mul.lo.s64 	%rd7743, %rd1758, %rd9419;
	mul.hi.u64 	%rd7744, %rd1758, %rd9419;
	mul.lo.s64 	%rd7745, %rd1757, %rd9420;
	mul.hi.u64 	%rd7746, %rd1757, %rd9420;
	mov.b64 	{%r2082, %r2083}, %rd7704;
	mov.b64 	{%r2084, %r2085}, %rd7703;
	shf.l.wrap.b32 	%r2086, %r2085, %r2082, 13;
	shf.l.wrap.b32 	%r2087, %r2082, %r2083, 13;
	mov.b64 	%rd7747, {%r2086, %r2087};
	and.b64  	%rd7748, %rd7703, 2251799813685247;
	add.cc.s64 	%rd7749, %rd7709, %rd7715;
	addc.cc.s64 	%rd7750, %rd7710, %rd7716;
	add.cc.s64 	%rd7751, %rd7749, %rd7713;
	addc.cc.s64 	%rd7752, %rd7750, %rd7714;
	add.cc.s64 	%rd7753, %rd7751, %rd7711;
	addc.cc.s64 	%rd7754, %rd7752, %rd7712;
	add.cc.s64 	%rd7755, %rd7753, %rd7747;
	addc.cc.s64 	%rd7756, %rd7754, 0;
	mov.b64 	{%r2088, %r2089}, %rd7756;
	mov.b64 	{%r2090, %r2091}, %rd7755;
	shf.l.wrap.b32 	%r2092, %r2091, %r2088, 13;
	shf.l.wrap.b32 	%r2093, %r2088, %r2089, 13;
	mov.b64 	%rd7757, {%r2092, %r2093};
	and.b64  	%rd7758, %rd7755, 2251799813685247;
	add.cc.s64 	%rd7759, %rd7719, %rd7721;
	addc.cc.s64 	%rd7760, %rd7720, %rd7722;
	add.cc.s64 	%rd7761, %rd7759, %rd7717;
	addc.cc.s64 	%rd7762, %rd7760, %rd7718;
	add.cc.s64 	%rd7763, %rd7761, %rd7725;
	addc.cc.s64 	%rd7764, %rd7762, %rd7726;
	add.cc.s64 	%rd7765, %rd7763, %rd7723;
	addc.cc.s64 	%rd7766, %rd7764, %rd7724;
	add.cc.s64 	%rd7767, %rd7765, %rd7757;
	addc.cc.s64 	%rd7768, %rd7766, 0;
	mov.b64 	{%r2094, %r2095}, %rd7768;
	mov.b64 	{%r2096, %r2097}, %rd7767;
	shf.l.wrap.b32 	%r2098, %r2097, %r2094, 13;
	shf.l.wrap.b32 	%r2099, %r2094, %r2095, 13;
	mov.b64 	%rd7769, {%r2098, %r2099};
	and.b64  	%rd7770, %rd7767, 2251799813685247;
	add.cc.s64 	%rd7771, %rd7731, %rd7733;
	addc.cc.s64 	%rd7772, %rd7732, %rd7734;
	add.cc.s64 	%rd7773, %rd7771, %rd7729;
	addc.cc.s64 	%rd7774, %rd7772, %rd7730;
	add.cc.s64 	%rd7775, %rd7773, %rd7727;
	addc.cc.s64 	%rd7776, %rd7774, %rd7728;
	add.cc.s64 	%rd7777, %rd7775, %rd7735;
	addc.cc.s64 	%rd7778, %rd7776, %rd7736;
	add.cc.s64 	%rd7779, %rd7777, %rd7769;
	addc.cc.s64 	%rd7780, %rd7778, 0;
	mov.b64 	{%r2100, %r2101}, %rd7780;
	mov.b64 	{%r2102, %r2103}, %rd7779;
	shf.l.wrap.b32 	%r2104, %r2103, %r2100, 13;
	shf.l.wrap.b32 	%r2105, %r2100, %r2101, 13;
	mov.b64 	%rd7781, {%r2104, %r2105};
	and.b64  	%rd7782, %rd7779, 2251799813685247;
	add.cc.s64 	%rd7783, %rd7743, %rd7745;
	addc.cc.s64 	%rd7784, %rd7744, %rd7746;
	add.cc.s64 	%rd7785, %rd7783, %rd7741;
	addc.cc.s64 	%rd7786, %rd7784, %rd7742;
	add.cc.s64 	%rd7787, %rd7785, %rd7739;
	addc.cc.s64 	%rd7788, %rd7786, %rd7740;
	add.cc.s64 	%rd7789, %rd7787, %rd7737;
	addc.cc.s64 	%rd7790, %rd7788, %rd7738;
	add.cc.s64 	%rd7791, %rd7789, %rd7781;
	addc.cc.s64 	%rd7792, %rd7790, 0;
	mov.b64 	{%r2106, %r2107}, %rd7792;
	mov.b64 	{%r2108, %r2109}, %rd7791;
	shf.l.wrap.b32 	%r2110, %r2109, %r2106, 13;
	shf.l.wrap.b32 	%r2111, %r2106, %r2107, 13;
	mov.b64 	%rd7793, {%r2110, %r2111};
	and.b64  	%rd7794, %rd7791, 2251799813685247;
	mad.lo.s64 	%rd7795, %rd7793, 19, %rd7748;
	shr.u64 	%rd7796, %rd7795, 51;
	and.b64  	%rd7797, %rd7795, 2251799813685247;
	add.s64 	%rd7798, %rd7796, %rd7758;
	mul.lo.s64 	%rd7799, %rd1757, %rd9421;
	mul.hi.u64 	%rd7800, %rd1757, %rd9421;
	mul.lo.s64 	%rd7801, %rd6224, %rd9422;
	mul.hi.u64 	%rd7802, %rd6224, %rd9422;
	mul.lo.s64 	%rd7803, %rd6223, %rd9423;
	mul.hi.u64 	%rd7804, %rd6223, %rd9423;
	mul.lo.s64 	%rd7805, %rd6222, %rd9424;
	mul.hi.u64 	%rd7806, %rd6222, %rd9424;
	mul.lo.s64 	%rd7807, %rd6221, %rd9425;
	mul.hi.u64 	%rd7808, %rd6221, %rd9425;
	add.cc.s64 	%rd7809, %rd7807, %rd7799;
	addc.cc.s64 	%rd7810, %rd7808, %rd7800;
	add.cc.s64 	%rd7811, %rd7809, %rd7805;
	addc.cc.s64 	%rd7812, %rd7810, %rd7806;
	add.cc.s64 	%rd7813, %rd7811, %rd7803;
	addc.cc.s64 	%rd7814, %rd7812, %rd7804;
	add.cc.s64 	%rd7815, %rd7813, %rd7801;
	addc.cc.s64 	%rd7816, %rd7814, %rd7802;
	mul.lo.s64 	%rd7817, %rd1758, %rd9421;
	mul.hi.u64 	%rd7818, %rd1758, %rd9421;
	mul.lo.s64 	%rd7819, %rd1757, %rd9422;
	mul.hi.u64 	%rd7820, %rd1757, %rd9422;
	add.cc.s64 	%rd7821, %rd7817, %rd7819;
	addc.cc.s64 	%rd7822, %rd7818, %rd7820;
	mul.lo.s64 	%rd7823, %rd6224, %rd9423;
	mul.hi.u64 	%rd7824, %rd6224, %rd9423;
	mul.lo.s64 	%rd7825, %rd6223, %rd9424;
	mul.hi.u64 	%rd7826, %rd6223, %rd9424;
	mul.lo.s64 	%rd7827, %rd6222, %rd9425;
	mul.hi.u64 	%rd7828, %rd6222, %rd9425;
	mul.lo.s64 	%rd7829, %rd1759, %rd9421;
	mul.hi.u64 	%rd7830, %rd1759, %rd9421;
	mul.lo.s64 	%rd7831, %rd1758, %rd9422;
	mul.hi.u64 	%rd7832, %rd1758, %rd9422;
	mul.lo.s64 	%rd7833, %rd1757, %rd9423;
	mul.hi.u64 	%rd7834, %rd1757, %rd9423;
	mul.lo.s64 	%rd7835, %rd6224, %rd9424;
	mul.hi.u64 	%rd7836, %rd6224, %rd9424;
	mul.lo.s64 	%rd7837, %rd6223, %rd9425;
	mul.hi.u64 	%rd7838, %rd6223, %rd9425;
	mul.lo.s64 	%rd7839, %rd1760, %rd9421;
	mul.hi.u64 	%rd7840, %rd1760, %rd9421;
	mul.lo.s64 	%rd7841, %rd1759, %rd9422;
	mul.hi.u64 	%rd7842, %rd1759, %rd9422;
	mul.lo.s64 	%rd7843, %rd1758, %rd9423;
	mul.hi.u64 	%rd7844, %rd1758, %rd9423;
	mul.lo.s64 	%rd7845, %rd1757, %rd9424;
	mul.hi.u64 	%rd7846, %rd1757, %rd9424;
	mul.lo.s64 	%rd7847, %rd6224, %rd9425;
	mul.hi.u64 	%rd7848, %rd6224, %rd9425;
	mul.lo.s64 	%rd7849, %rd1761, %rd9421;
	mul.hi.u64 	%rd7850, %rd1761, %rd9421;
	mul.lo.s64 	%rd7851, %rd1760, %rd9422;
	mul.hi.u64 	%rd7852, %rd1760, %rd9422;
	mul.lo.s64 	%rd7853, %rd1759, %rd9423;
	mul.hi.u64 	%rd7854, %rd1759, %rd9423;
	mul.lo.s64 	%rd7855, %rd1758, %rd9424;
	mul.hi.u64 	%rd7856, %rd1758, %rd9424;
	mul.lo.s64 	%rd7857, %rd1757, %rd9425;
	mul.hi.u64 	%rd7858, %rd1757, %rd9425;
	mov.b64 	{%r2112, %r2113}, %rd7816;
	mov.b64 	{%r2114, %r2115}, %rd7815;
	shf.l.wrap.b32 	%r2116, %r2115, %r2112, 13;
	shf.l.wrap.b32 	%r2117, %r2112, %r2113, 13;
	mov.b64 	%rd7859, {%r2116, %r2117};
	and.b64  	%rd7860, %rd7815, 2251799813685247;
	add.cc.s64 	%rd7861, %rd7821, %rd7827;
	addc.cc.s64 	%rd7862, %rd7822, %rd7828;
	add.cc.s64 	%rd7863, %rd7861, %rd7825;
	addc.cc.s64 	%rd7864, %rd7862, %rd7826;
	add.cc.s64 	%rd7865, %rd7863, %rd7823;
	addc.cc.s64 	%rd7866, %rd7864, %rd7824;
	add.cc.s64 	%rd7867, %rd7865, %rd7859;
	addc.cc.s64 	%rd7868, %rd7866, 0;
	mov.b64 	{%r2118, %r2119}, %rd7868;
	mov.b64 	{%r2120, %r2121}, %rd7867;
	shf.l.wrap.b32 	%r2122, %r2121, %r2118, 13;
	shf.l.wrap.b32 	%r2123, %r2118, %r2119, 13;
	mov.b64 	%rd7869, {%r2122, %r2123};
	and.b64  	%rd7870, %rd7867, 2251799813685247;
	add.cc.s64 	%rd7871, %rd7831, %rd7833;
	addc.cc.s64 	%rd7872, %rd7832, %rd7834;
	add.cc.s64 	%rd7873, %rd7871, %rd7829;
	addc.cc.s64 	%rd7874, %rd7872, %rd7830;
	add.cc.s64 	%rd7875, %rd7873, %rd7837;
	addc.cc.s64 	%rd7876, %rd7874, %rd7838;
	add.cc.s64 	%rd7877, %rd7875, %rd7835;
	addc.cc.s64 	%rd7878, %rd7876, %rd7836;
	add.cc.s64 	%rd7879, %rd7877, %rd7869;
	addc.cc.s64 	%rd7880, %rd7878, 0;
	mov.b64 	{%r2124, %r2125}, %rd7880;
	mov.b64 	{%r2126, %r2127}, %rd7879;
	shf.l.wrap.b32 	%r2128, %r2127, %r2124, 13;
	shf.l.wrap.b32 	%r2129, %r2124, %r2125, 13;
	mov.b64 	%rd7881, {%r2128, %r2129};
	and.b64  	%rd7882, %rd7879, 2251799813685247;
	add.cc.s64 	%rd7883, %rd7843, %rd7845;
	addc.cc.s64 	%rd7884, %rd7844, %rd7846;
	add.cc.s64 	%rd7885, %rd7883, %rd7841;
	addc.cc.s64 	%rd7886, %rd7884, %rd7842;
	add.cc.s64 	%rd7887, %rd7885, %rd7839;
	addc.cc.s64 	%rd7888, %rd7886, %rd7840;
	add.cc.s64 	%rd7889, %rd7887, %rd7847;
	addc.cc.s64 	%rd7890, %rd7888, %rd7848;
	add.cc.s64 	%rd7891, %rd7889, %rd7881;
	addc.cc.s64 	%rd7892, %rd7890, 0;
	mov.b64 	{%r2130, %r2131}, %rd7892;
	mov.b64 	{%r2132, %r2133}, %rd7891;
	shf.l.wrap.b32 	%r2134, %r2133, %r2130, 13;
	shf.l.wrap.b32 	%r2135, %r2130, %r2131, 13;
	mov.b64 	%rd7893, {%r2134, %r2135};
	and.b64  	%rd7894, %rd7891, 2251799813685247;
	add.cc.s64 	%rd7895, %rd7855, %rd7857;
	addc.cc.s64 	%rd7896, %rd7856, %rd7858;
	add.cc.s64 	%rd7897, %rd7895, %rd7853;
	addc.cc.s64 	%rd7898, %rd7896, %rd7854;
	add.cc.s64 	%rd7899, %rd7897, %rd7851;
	addc.cc.s64 	%rd7900, %rd7898, %rd7852;
	add.cc.s64 	%rd7901, %rd7899, %rd7849;
	addc.cc.s64 	%rd7902, %rd7900, %rd7850;
	add.cc.s64 	%rd7903, %rd7901, %rd7893;
	addc.cc.s64 	%rd7904, %rd7902, 0;
	mov.b64 	{%r2136, %r2137}, %rd7904;
	mov.b64 	{%r2138, %r2139}, %rd7903;
	shf.l.wrap.b32 	%r2140, %r2139, %r2136, 13;
	shf.l.wrap.b32 	%r2141, %r2136, %r2137, 13;
	mov.b64 	%rd7905, {%r2140, %r2141};
	and.b64  	%rd7906, %rd7903, 2251799813685247;
	mad.lo.s64 	%rd7907, %rd7905, 19, %rd7860;
	shr.u64 	%rd7908, %rd7907, 51;
	and.b64  	%rd7909, %rd7907, 2251799813685247;
	add.s64 	%rd7910, %rd7908, %rd7870;
	mul.lo.s64 	%rd7911, %rd6216, %rd7328;
	mul.hi.u64 	%rd7912, %rd6216, %rd7328;
	mul.lo.s64 	%rd7913, %rd6215, %rd7329;
	mul.hi.u64 	%rd7914, %rd6215, %rd7329;
	mul.lo.s64 	%rd7915, %rd7456, %rd6214;
	mul.hi.u64 	%rd7916, %rd7456, %rd6214;
	mul.lo.s64 	%rd7917, %rd7459, %rd6213;
	mul.hi.u64 	%rd7918, %rd7459, %rd6213;
	mul.lo.s64 	%rd7919, %rd7462, %rd6212;
	mul.hi.u64 	%rd7920, %rd7462, %rd6212;
	add.cc.s64 	%rd7921, %rd7919, %rd7911;
	addc.cc.s64 	%rd7922, %rd7920, %rd7912;
	add.cc.s64 	%rd7923, %rd7921, %rd7917;
	addc.cc.s64 	%rd7924, %rd7922, %rd7918;
	add.cc.s64 	%rd7925, %rd7923, %rd7915;
	addc.cc.s64 	%rd7926, %rd7924, %rd7916;
	add.cc.s64 	%rd7927, %rd7925, %rd7913;
	addc.cc.s64 	%rd7928, %rd7926, %rd7914;
	mul.lo.s64 	%rd7929, %rd6211, %rd7328;
	mul.hi.u64 	%rd7930, %rd6211, %rd7328;
	mul.lo.s64 	%rd7931, %rd6216, %rd7329;
	mul.hi.u64 	%rd7932, %rd6216, %rd7329;
	add.cc.s64 	%rd7933, %rd7929, %rd7931;
	addc.cc.s64 	%rd7934, %rd7930, %rd7932;
	mul.lo.s64 	%rd7935, %rd7456, %rd6215;
	mul.hi.u64 	%rd7936, %rd7456, %rd6215;
	mul.lo.s64 	%rd7937, %rd7459, %rd6214;
	mul.hi.u64 	%rd7938, %rd7459, %rd6214;
	mul.lo.s64 	%rd7939, %rd7462, %rd6213;
	mul.hi.u64 	%rd7940, %rd7462, %rd6213;
	mul.lo.s64 	%rd7941, %rd6210, %rd7328;
	mul.hi.u64 	%rd7942, %rd6210, %rd7328;
	mul.lo.s64 	%rd7943, %rd6211, %rd7329;
	mul.hi.u64 	%rd7944, %rd6211, %rd7329;
	mul.lo.s64 	%rd7945, %rd7456, %rd6216;
	mul.hi.u64 	%rd7946, %rd7456, %rd6216;
	mul.lo.s64 	%rd7947, %rd7459, %rd6215;
	mul.hi.u64 	%rd7948, %rd7459, %rd6215;
	mul.lo.s64 	%rd7949, %rd7462, %rd6214;
	mul.hi.u64 	%rd7950, %rd7462, %rd6214;
	mul.lo.s64 	%rd7951, %rd6209, %rd7328;
	mul.hi.u64 	%rd7952, %rd6209, %rd7328;
	mul.lo.s64 	%rd7953, %rd6210, %rd7329;
	mul.hi.u64 	%rd7954, %rd6210, %rd7329;
	mul.lo.s64 	%rd7955, %rd7456, %rd6211;
	mul.hi.u64 	%rd7956, %rd7456, %rd6211;
	mul.lo.s64 	%rd7957, %rd7459, %rd6216;
	mul.hi.u64 	%rd7958, %rd7459, %rd6216;
	mul.lo.s64 	%rd7959, %rd7462, %rd6215;
	mul.hi.u64 	%rd7960, %rd7462, %rd6215;
	mul.lo.s64 	%rd7961, %rd6208, %rd7328;
	mul.hi.u64 	%rd7962, %rd6208, %rd7328;
	mul.lo.s64 	%rd7963, %rd6209, %rd7329;
	mul.hi.u64 	%rd7964, %rd6209, %rd7329;
	mul.lo.s64 	%rd7965, %rd7456, %rd6210;
	mul.hi.u64 	%rd7966, %rd7456, %rd6210;
	mul.lo.s64 	%rd7967, %rd7459, %rd6211;
	mul.hi.u64 	%rd7968, %rd7459, %rd6211;
	mul.lo.s64 	%rd7969, %rd7462, %rd6216;
	mul.hi.u64 	%rd7970, %rd7462, %rd6216;
	mov.b64 	{%r2142, %r2143}, %rd7928;
	mov.b64 	{%r2144, %r2145}, %rd7927;
	shf.l.wrap.b32 	%r2146, %r2145, %r2142, 13;
	shf.l.wrap.b32 	%r2147, %r2142, %r2143, 13;
	mov.b64 	%rd7971, {%r2146, %r2147};
	and.b64  	%rd7972, %rd7927, 2251799813685247;
	add.cc.s64 	%rd7973, %rd7933, %rd7939;
	addc.cc.s64 	%rd7974, %rd7934, %rd7940;
	add.cc.s64 	%rd7975, %rd7973, %rd7937;
	addc.cc.s64 	%rd7976, %rd7974, %rd7938;
	add.cc.s64 	%rd7977, %rd7975, %rd7935;
	addc.cc.s64 	%rd7978, %rd7976, %rd7936;
	add.cc.s64 	%rd7979, %rd7977, %rd7971;
	addc.cc.s64 	%rd7980, %rd7978, 0;
	mov.b64 	{%r2148, %r2149}, %rd7980;
	mov.b64 	{%r2150, %r2151}, %rd7979;
	shf.l.wrap.b32 	%r2152, %r2151, %r2148, 13;
	shf.l.wrap.b32 	%r2153, %r2148, %r2149, 13;
	mov.b64 	%rd7981, {%r2152, %r2153};
	and.b64  	%rd7982, %rd7979, 2251799813685247;
	add.cc.s64 	%rd7983, %rd7943, %rd7945;
	addc.cc.s64 	%rd7984, %rd7944, %rd7946;
	add.cc.s64 	%rd7985, %rd7983, %rd7941;
	addc.cc.s64 	%rd7986, %rd7984, %rd7942;
	add.cc.s64 	%rd7987, %rd7985, %rd7949;
	addc.cc.s64 	%rd7988, %rd7986, %rd7950;
	add.cc.s64 	%rd7989, %rd7987, %rd7947;
	addc.cc.s64 	%rd7990, %rd7988, %rd7948;
	add.cc.s64 	%rd7991, %rd7989, %rd7981;
	addc.cc.s64 	%rd7992, %rd7990, 0;
	mov.b64 	{%r2154, %r2155}, %rd7992;
	mov.b64 	{%r2156, %r2157}, %rd7991;
	shf.l.wrap.b32 	%r2158, %r2157, %r2154, 13;
	shf.l.wrap.b32 	%r2159, %r2154, %r2155, 13;
	mov.b64 	%rd7993, {%r2158, %r2159};
	and.b64  	%rd7994, %rd7991, 2251799813685247;
	add.cc.s64 	%rd7995, %rd7955, %rd7957;
	addc.cc.s64 	%rd7996, %rd7956, %rd7958;
	add.cc.s64 	%rd7997, %rd7995, %rd7953;
	addc.cc.s64 	%rd7998, %rd7996, %rd7954;
	add.cc.s64 	%rd7999, %rd7997, %rd7951;
	addc.cc.s64 	%rd8000, %rd7998, %rd7952;
	add.cc.s64 	%rd8001, %rd7999, %rd7959;
	addc.cc.s64 	%rd8002, %rd8000, %rd7960;
	add.cc.s64 	%rd8003, %rd8001, %rd7993;
	addc.cc.s64 	%rd8004, %rd8002, 0;
	mov.b64 	{%r2160, %r2161}, %rd8004;
	mov.b64 	{%r2162, %r2163}, %rd8003;
	shf.l.wrap.b32 	%r2164, %r2163, %r2160, 13;
	shf.l.wrap.b32 	%r2165, %r2160, %r2161, 13;
	mov.b64 	%rd8005, {%r2164, %r2165};
	and.b64  	%rd8006, %rd8003, 2251799813685247;
	add.cc.s64 	%rd8007, %rd7967, %rd7969;
	addc.cc.s64 	%rd8008, %rd7968, %rd7970;
	add.cc.s64 	%rd8009, %rd8007, %rd7965;
	addc.cc.s64 	%rd8010, %rd8008, %rd7966;
	add.cc.s64 	%rd8011, %rd8009, %rd7963;
	addc.cc.s64 	%rd8012, %rd8010, %rd7964;
	add.cc.s64 	%rd8013, %rd8011, %rd7961;
	addc.cc.s64 	%rd8014, %rd8012, %rd7962;
	add.cc.s64 	%rd8015, %rd8013, %rd8005;
	addc.cc.s64 	%rd8016, %rd8014, 0;
	mov.b64 	{%r2166, %r2167}, %rd8016;
	mov.b64 	{%r2168, %r2169}, %rd8015;
	shf.l.wrap.b32 	%r2170, %r2169, %r2166, 13;
	shf.l.wrap.b32 	%r2171, %r2166, %r2167, 13;
	mov.b64 	%rd8017, {%r2170, %r2171};
	and.b64  	%rd8018, %rd8015, 2251799813685247;
	mad.lo.s64 	%rd8019, %rd8017, 19, %rd7972;
	shr.u64 	%rd8020, %rd8019, 51;
	and.b64  	%rd8021, %rd8019, 2251799813685247;
	add.s64 	%rd8022, %rd8020, %rd7982;
	mul.lo.s64 	%rd8023, %rd7686, 19;
	mul.lo.s64 	%rd8024, %rd7658, 19;
	mul.lo.s64 	%rd8025, %rd7670, 19;
	mul.lo.s64 	%rd8026, %rd7682, 19;
	mul.lo.s64 	%rd8027, %rd7685, %rd9431;
	mul.hi.u64 	%rd8028, %rd7685, %rd9431;
	mul.lo.s64 	%rd8029, %rd8026, %rd9432;
	mul.hi.u64 	%rd8030, %rd8026, %rd9432;
	mul.lo.s64 	%rd8031, %rd9433, %rd8025;
	mul.hi.u64 	%rd8032, %rd9433, %rd8025;
	mul.lo.s64 	%rd8033, %rd9434, %rd8024;
	mul.hi.u64 	%rd8034, %rd9434, %rd8024;
	mul.lo.s64 	%rd8035, %rd8023, %rd9435;
	mul.hi.u64 	%rd8036, %rd8023, %rd9435;
	add.cc.s64 	%rd8037, %rd8031, %rd8029;
	addc.cc.s64 	%rd8038, %rd8032, %rd8030;
	add.cc.s64 	%rd8039, %rd8037, %rd8033;
	addc.cc.s64 	%rd8040, %rd8038, %rd8034;
	add.cc.s64 	%rd8041, %rd8039, %rd8027;
	addc.cc.s64 	%rd8042, %rd8040, %rd8028;
	add.cc.s64 	%rd8043, %rd8041, %rd8035;
	addc.cc.s64 	%rd8044, %rd8042, %rd8036;
	mul.lo.s64 	%rd8045, %rd7686, %rd9431;
	mul.hi.u64 	%rd8046, %rd7686, %rd9431;
	mul.lo.s64 	%rd8047, %rd7685, %rd9432;
	mul.hi.u64 	%rd8048, %rd7685, %rd9432;
	mul.lo.s64 	%rd8049, %rd9433, %rd8026;
	mul.hi.u64 	%rd8050, %rd9433, %rd8026;
	mul.lo.s64 	%rd8051, %rd9434, %rd8025;
	mul.hi.u64 	%rd8052, %rd9434, %rd8025;
	mul.lo.s64 	%rd8053, %rd9435, %rd8024;
	mul.hi.u64 	%rd8054, %rd9435, %rd8024;
	mul.lo.s64 	%rd8055, %rd7658, %rd9431;
	mul.hi.u64 	%rd8056, %rd7658, %rd9431;
	mul.lo.s64 	%rd8057, %rd7686, %rd9432;
	mul.hi.u64 	%rd8058, %rd7686, %rd9432;
	mul.lo.s64 	%rd8059, %rd7685, %rd9433;
	mul.hi.u64 	%rd8060, %rd7685, %rd9433;
	mul.lo.s64 	%rd8061, %rd9434, %rd8026;
	mul.hi.u64 	%rd8062, %rd9434, %rd8026;
	mul.lo.s64 	%rd8063, %rd9435, %rd8025;
	mul.hi.u64 	%rd8064, %rd9435, %rd8025;
	mul.lo.s64 	%rd8065, %rd7670, %rd9431;
	mul.hi.u64 	%rd8066, %rd7670, %rd9431;
	mul.lo.s64 	%rd8067, %rd7658, %rd9432;
	mul.hi.u64 	%rd8068, %rd7658, %rd9432;
	add.cc.s64 	%rd8069, %rd8067, %rd8065;
	addc.cc.s64 	%rd8070, %rd8068, %rd8066;
	mul.lo.s64 	%rd8071, %rd7686, %rd9433;
	mul.hi.u64 	%rd8072, %rd7686, %rd9433;
	mul.lo.s64 	%rd8073, %rd7685, %rd9434;
	mul.hi.u64 	%rd8074, %rd7685, %rd9434;
	mul.lo.s64 	%rd8075, %rd9435, %rd8026;
	mul.hi.u64 	%rd8076, %rd9435, %rd8026;
	mul.lo.s64 	%rd8077, %rd7682, %rd9431;
	mul.hi.u64 	%rd8078, %rd7682, %rd9431;
	mul.lo.s64 	%rd8079, %rd7670, %rd9432;
	mul.hi.u64 	%rd8080, %rd7670, %rd9432;
	add.cc.s64 	%rd8081, %rd8079, %rd8077;
	addc.cc.s64 	%rd8082, %rd8080, %rd8078;
	mul.lo.s64 	%rd8083, %rd7658, %rd9433;
	mul.hi.u64 	%rd8084, %rd7658, %rd9433;
	add.cc.s64 	%rd8085, %rd8081, %rd8083;
	addc.cc.s64 	%rd8086, %rd8082, %rd8084;
	mul.lo.s64 	%rd8087, %rd7686, %rd9434;
	mul.hi.u64 	%rd8088, %rd7686, %rd9434;
	mul.lo.s64 	%rd8089, %rd9435, %rd7685;
	mul.hi.u64 	%rd8090, %rd9435, %rd7685;
	mov.b64 	{%r2172, %r2173}, %rd8044;
	mov.b64 	{%r2174, %r2175}, %rd8043;
	shf.l.wrap.b32 	%r2176, %r2175, %r2172, 13;
	shf.l.wrap.b32 	%r2177, %r2172, %r2173, 13;
	mov.b64 	%rd8091, {%r2176, %r2177};
	and.b64  	%rd8092, %rd8043, 2251799813685247;
	add.cc.s64 	%rd8093, %rd8051, %rd8049;
	addc.cc.s64 	%rd8094, %rd8052, %rd8050;
	add.cc.s64 	%rd8095, %rd8093, %rd8047;
	addc.cc.s64 	%rd8096, %rd8094, %rd8048;
	add.cc.s64 	%rd8097, %rd8095, %rd8053;
	addc.cc.s64 	%rd8098, %rd8096, %rd8054;
	add.cc.s64 	%rd8099, %rd8097, %rd8045;
	addc.cc.s64 	%rd8100, %rd8098, %rd8046;
	add.cc.s64 	%rd8101, %rd8099, %rd8091;
	addc.cc.s64 	%rd8102, %rd8100, 0;
	mov.b64 	{%r2178, %r2179}, %rd8102;
	mov.b64 	{%r2180, %r2181}, %rd8101;
	shf.l.wrap.b32 	%r2182, %r2181, %r2178, 13;
	shf.l.wrap.b32 	%r2183, %r2178, %r2179, 13;
	mov.b64 	%rd8103, {%r2182, %r2183};
	and.b64  	%rd8104, %rd8101, 2251799813685247;
	add.cc.s64 	%rd8105, %rd8061, %rd8055;
	addc.cc.s64 	%rd8106, %rd8062, %rd8056;
	add.cc.s64 	%rd8107, %rd8105, %rd8059;
	addc.cc.s64 	%rd8108, %rd8106, %rd8060;
	add.cc.s64 	%rd8109, %rd8107, %rd8063;
	addc.cc.s64 	%rd8110, %rd8108, %rd8064;
	add.cc.s64 	%rd8111, %rd8109, %rd8057;
	addc.cc.s64 	%rd8112, %rd8110, %rd8058;
	add.cc.s64 	%rd8113, %rd8111, %rd8103;
	addc.cc.s64 	%rd8114, %rd8112, 0;
	mov.b64 	{%r2184, %r2185}, %rd8114;
	mov.b64 	{%r2186, %r2187}, %rd8113;
	shf.l.wrap.b32 	%r2188, %r2187, %r2184, 13;
	shf.l.wrap.b32 	%r2189, %r2184, %r2185, 13;
	mov.b64 	%rd8115, {%r2188, %r2189};
	and.b64  	%rd8116, %rd8113, 2251799813685247;
	add.cc.s64 	%rd8117, %rd8069, %rd8073;
	addc.cc.s64 	%rd8118, %rd8070, %rd8074;
	add.cc.s64 	%rd8119, %rd8117, %rd8075;
	addc.cc.s64 	%rd8120, %rd8118, %rd8076;
	add.cc.s64 	%rd8121, %rd8119, %rd8071;
	addc.cc.s64 	%rd8122, %rd8120, %rd8072;
	add.cc.s64 	%rd8123, %rd8121, %rd8115;
	addc.cc.s64 	%rd8124, %rd8122, 0;
	mov.b64 	{%r2190, %r2191}, %rd8124;
	mov.b64 	{%r2192, %r2193}, %rd8123;
	shf.l.wrap.b32 	%r2194, %r2193, %r2190, 13;
	shf.l.wrap.b32 	%r2195, %r2190, %r2191, 13;
	mov.b64 	%rd8125, {%r2194, %r2195};
	and.b64  	%rd8126, %rd8123, 2251799813685247;
	add.cc.s64 	%rd8127, %rd8085, %rd8089;
	addc.cc.s64 	%rd8128, %rd8086, %rd8090;
	add.cc.s64 	%rd8129, %rd8127, %rd8087;
	addc.cc.s64 	%rd8130, %rd8128, %rd8088;
	add.cc.s64 	%rd8131, %rd8129, %rd8125;
	addc.cc.s64 	%rd8132, %rd8130, 0;
	mov.b64 	{%r2196, %r2197}, %rd8132;
	mov.b64 	{%r2198, %r2199}, %rd8131;
	shf.l.wrap.b32 	%r2200, %r2199, %r2196, 13;
	shf.l.wrap.b32 	%r2201, %r2196, %r2197, 13;
	mov.b64 	%rd8133, {%r2200, %r2201};
	and.b64  	%rd8134, %rd8131, 2251799813685247;
	mad.lo.s64 	%rd8135, %rd8133, 19, %rd8092;
	shr.u64 	%rd8136, %rd8135, 51;
	and.b64  	%rd8137, %rd8135, 2251799813685247;
	add.s64 	%rd8138, %rd8136, %rd8104;
	shr.u64 	%rd8139, %rd8138, 51;
	and.b64  	%rd8140, %rd8138, 2251799813685247;
	add.s64 	%rd8141, %rd8139, %rd8116;
	shr.u64 	%rd8142, %rd8141, 51;
	and.b64  	%rd8143, %rd8141, 2251799813685247;
	add.s64 	%rd8144, %rd8142, %rd8126;
	shr.u64 	%rd8145, %rd8144, 51;
	and.b64  	%rd8146, %rd8144, 2251799813685247;
	add.s64 	%rd8147, %rd8145, %rd8134;
	shr.u64 	%rd8148, %rd8147, 51;
	and.b64  	%rd8149, %rd8147, 2251799813685247;
	mad.lo.s64 	%rd8150, %rd8148, 19, %rd8137;
	shr.u64 	%rd8151, %rd8150, 51;
	and.b64  	%rd8152, %rd8150, 2251799813685247;
	add.s64 	%rd8153, %rd8151, %rd8140;
	add.s64 	%rd8154, %rd8152, 19;
	shr.u64 	%rd8155, %rd8154, 51;
	add.s64 	%rd8156, %rd8153, %rd8155;
	shr.u64 	%rd8157, %rd8156, 51;
	add.s64 	%rd8158, %rd8157, %rd8143;
	shr.u64 	%rd8159, %rd8158, 51;
	add.s64 	%rd8160, %rd8159, %rd8146;
	shr.u64 	%rd8161, %rd8160, 51;
	add.s64 	%rd8162, %rd8161, %rd8149;
	shr.u64 	%rd8163, %rd8162, 51;
	add.s64 	%rd8164, %rd8163, %rd8150;
	and.b64  	%rd8165, %rd8164, 1;
	setp.eq.b64 	%p25, %rd8165, 1;
	selp.b64 	%rd8166, %rd7909, %rd9416, %p25;
	selp.b64 	%rd8167, %rd7910, %rd9417, %p25;
	selp.b64 	%rd8168, %rd7882, %rd9418, %p25;
	selp.b64 	%rd8169, %rd7894, %rd9419, %p25;
	selp.b64 	%rd8170, %rd7906, %rd9420, %p25;
	selp.b64 	%rd8171, %rd7797, %rd9421, %p25;
	selp.b64 	%rd8172, %rd7798, %rd9422, %p25;
	selp.b64 	%rd8173, %rd7770, %rd9423, %p25;
	selp.b64 	%rd8174, %rd7782, %rd9424, %p25;
	selp.b64 	%rd8175, %rd7794, %rd9425, %p25;
	selp.b64 	%rd8176, %rd8021, %rd7446, %p25;
	selp.b64 	%rd8177, %rd8022, %rd7447, %p25;
	selp.b64 	%rd8178, %rd7994, %rd7434, %p25;
	selp.b64 	%rd8179, %rd8006, %rd7439, %p25;
	selp.b64 	%rd8180, %rd8018, %rd7443, %p25;
	mul.lo.s64 	%rd8181, %rd8166, %rd7685;
	mul.hi.u64 	%rd8182, %rd8166, %rd7685;
	mul.lo.s64 	%rd8183, %rd8167, %rd8026;
	mul.hi.u64 	%rd8184, %rd8167, %rd8026;
	add.cc.s64 	%rd8185, %rd8183, %rd8181;
	addc.cc.s64 	%rd8186, %rd8184, %rd8182;
	mul.lo.s64 	%rd8187, %rd8168, %rd8025;
	mul.hi.u64 	%rd8188, %rd8168, %rd8025;
	add.cc.s64 	%rd8189, %rd8185, %rd8187;
	addc.cc.s64 	%rd8190, %rd8186, %rd8188;
	mul.lo.s64 	%rd8191, %rd8169, %rd8024;
	mul.hi.u64 	%rd8192, %rd8169, %rd8024;
	add.cc.s64 	%rd8193, %rd8189, %rd8191;
	addc.cc.s64 	%rd8194, %rd8190, %rd8192;
	mul.lo.s64 	%rd8195, %rd8170, %rd8023;
	mul.hi.u64 	%rd8196, %rd8170, %rd8023;
	add.cc.s64 	%rd8197, %rd8193, %rd8195;
	addc.cc.s64 	%rd8198, %rd8194, %rd8196;
	mul.lo.s64 	%rd8199, %rd8166, %rd7686;
	mul.hi.u64 	%rd8200, %rd8166, %rd7686;
	mul.lo.s64 	%rd8201, %rd8167, %rd7685;
	mul.hi.u64 	%rd8202, %rd8167, %rd7685;
	add.cc.s64 	%rd8203, %rd8201, %rd8199;
	addc.cc.s64 	%rd8204, %rd8202, %rd8200;
	mul.lo.s64 	%rd8205, %rd8168, %rd8026;
	mul.hi.u64 	%rd8206, %rd8168, %rd8026;
	add.cc.s64 	%rd8207, %rd8203, %rd8205;
	addc.cc.s64 	%rd8208, %rd8204, %rd8206;
	mul.lo.s64 	%rd8209, %rd8169, %rd8025;
	mul.hi.u64 	%rd8210, %rd8169, %rd8025;
	add.cc.s64 	%rd8211, %rd8207, %rd8209;
	addc.cc.s64 	%rd8212, %rd8208, %rd8210;
	mul.lo.s64 	%rd8213, %rd8170, %rd8024;
	mul.hi.u64 	%rd8214, %rd8170, %rd8024;
	add.cc.s64 	%rd8215, %rd8211, %rd8213;
	addc.cc.s64 	%rd8216, %rd8212, %rd8214;
	mul.lo.s64 	%rd8217, %rd7658, %rd8166;
	mul.hi.u64 	%rd8218, %rd7658, %rd8166;
	mul.lo.s64 	%rd8219, %rd8167, %rd7686;
	mul.hi.u64 	%rd8220, %rd8167, %rd7686;
	add.cc.s64 	%rd8221, %rd8219, %rd8217;
	addc.cc.s64 	%rd8222, %rd8220, %rd8218;
	mul.lo.s64 	%rd8223, %rd8168, %rd7685;
	mul.hi.u64 	%rd8224, %rd8168, %rd7685;
	add.cc.s64 	%rd8225, %rd8221, %rd8223;
	addc.cc.s64 	%rd8226, %rd8222, %rd8224;
	mul.lo.s64 	%rd8227, %rd8169, %rd8026;
	mul.hi.u64 	%rd8228, %rd8169, %rd8026;
	add.cc.s64 	%rd8229, %rd8225, %rd8227;
	addc.cc.s64 	%rd8230, %rd8226, %rd8228;
	mul.lo.s64 	%rd8231, %rd8170, %rd8025;
	mul.hi.u64 	%rd8232, %rd8170, %rd8025;
	add.cc.s64 	%rd8233, %rd8229, %rd8231;
	addc.cc.s64 	%rd8234, %rd8230, %rd8232;
	mul.lo.s64 	%rd8235, %rd7670, %rd8166;
	mul.hi.u64 	%rd8236, %rd7670, %rd8166;
	mul.lo.s64 	%rd8237, %rd7658, %rd8167;
	mul.hi.u64 	%rd8238, %rd7658, %rd8167;
	add.cc.s64 	%rd8239, %rd8237, %rd8235;
	addc.cc.s64 	%rd8240, %rd8238, %rd8236;
	mul.lo.s64 	%rd8241, %rd8168, %rd7686;
	mul.hi.u64 	%rd8242, %rd8168, %rd7686;
	add.cc.s64 	%rd8243, %rd8239, %rd8241;
	addc.cc.s64 	%rd8244, %rd8240, %rd8242;
	mul.lo.s64 	%rd8245, %rd8169, %rd7685;
	mul.hi.u64 	%rd8246, %rd8169, %rd7685;
	add.cc.s64 	%rd8247, %rd8243, %rd8245;
	addc.cc.s64 	%rd8248, %rd8244, %rd8246;
	mul.lo.s64 	%rd8249, %rd8170, %rd8026;
	mul.hi.u64 	%rd8250, %rd8170, %rd8026;
	add.cc.s64 	%rd8251, %rd8247, %rd8249;
	addc.cc.s64 	%rd8252, %rd8248, %rd8250;
	mul.lo.s64 	%rd8253, %rd7682, %rd8166;
	mul.hi.u64 	%rd8254, %rd7682, %rd8166;
	mul.lo.s64 	%rd8255, %rd7670, %rd8167;
	mul.hi.u64 	%rd8256, %rd7670, %rd8167;
	add.cc.s64 	%rd8257, %rd8255, %rd8253;
	addc.cc.s64 	%rd8258, %rd8256, %rd8254;
	mul.lo.s64 	%rd8259, %rd7658, %rd8168;
	mul.hi.u64 	%rd8260, %rd7658, %rd8168;
	add.cc.s64 	%rd8261, %rd8257, %rd8259;
	addc.cc.s64 	%rd8262, %rd8258, %rd8260;
	mul.lo.s64 	%rd8263, %rd8169, %rd7686;
	mul.hi.u64 	%rd8264, %rd8169, %rd7686;
	add.cc.s64 	%rd8265, %rd8261, %rd8263;
	addc.cc.s64 	%rd8266, %rd8262, %rd8264;
	mul.lo.s64 	%rd8267, %rd8170, %rd7685;
	mul.hi.u64 	%rd8268, %rd8170, %rd7685;
	add.cc.s64 	%rd8269, %rd8265, %rd8267;
	addc.cc.s64 	%rd8270, %rd8266, %rd8268;
	mov.b64 	{%r2202, %r2203}, %rd8198;
	mov.b64 	{%r2204, %r2205}, %rd8197;
	shf.l.wrap.b32 	%r2206, %r2205, %r2202, 13;
	shf.l.wrap.b32 	%r2207, %r2202, %r2203, 13;
	mov.b64 	%rd8271, {%r2206, %r2207};
	and.b64  	%rd8272, %rd8197, 2251799813685247;
	add.cc.s64 	%rd8273, %rd8215, %rd8271;
	addc.cc.s64 	%rd8274, %rd8216, 0;
	mov.b64 	{%r2208, %r2209}, %rd8274;
	mov.b64 	{%r2210, %r2211}, %rd8273;
	shf.l.wrap.b32 	%r2212, %r2211, %r2208, 13;
	shf.l.wrap.b32 	%r2213, %r2208, %r2209, 13;
	mov.b64 	%rd8275, {%r2212, %r2213};
	and.b64  	%rd8276, %rd8273, 2251799813685247;
	add.cc.s64 	%rd8277, %rd8233, %rd8275;
	addc.cc.s64 	%rd8278, %rd8234, 0;
	mov.b64 	{%r2214, %r2215}, %rd8278;
	mov.b64 	{%r2216, %r2217}, %rd8277;
	shf.l.wrap.b32 	%r2218, %r2217, %r2214, 13;
	shf.l.wrap.b32 	%r2219, %r2214, %r2215, 13;
	mov.b64 	%rd8279, {%r2218, %r2219};
	and.b64  	%rd8280, %rd8277, 2251799813685247;
	add.cc.s64 	%rd8281, %rd8251, %rd8279;
	addc.cc.s64 	%rd8282, %rd8252, 0;
	mov.b64 	{%r2220, %r2221}, %rd8282;
	mov.b64 	{%r2222, %r2223}, %rd8281;
	shf.l.wrap.b32 	%r2224, %r2223, %r2220, 13;
	shf.l.wrap.b32 	%r2225, %r2220, %r2221, 13;
	mov.b64 	%rd8283, {%r2224, %r2225};
	and.b64  	%rd8284, %rd8281, 2251799813685247;
	add.cc.s64 	%rd8285, %rd8269, %rd8283;
	addc.cc.s64 	%rd8286, %rd8270, 0;
	mov.b64 	{%r2226, %r2227}, %rd8286;
	mov.b64 	{%r2228, %r2229}, %rd8285;
	shf.l.wrap.b32 	%r2230, %r2229, %r2226, 13;
	shf.l.wrap.b32 	%r2231, %r2226, %r2227, 13;
	mov.b64 	%rd8287, {%r2230, %r2231};
	and.b64  	%rd8288, %rd8285, 2251799813685247;
	mad.lo.s64 	%rd8289, %rd8287, 19, %rd8272;
	shr.u64 	%rd8290, %rd8289, 51;
	and.b64  	%rd8291, %rd8289, 2251799813685247;
	add.s64 	%rd8292, %rd8290, %rd8276;
	shr.u64 	%rd8293, %rd8292, 51;
	and.b64  	%rd8294, %rd8292, 2251799813685247;
	add.s64 	%rd8295, %rd8293, %rd8280;
	shr.u64 	%rd8296, %rd8295, 51;
	and.b64  	%rd8297, %rd8295, 2251799813685247;
	add.s64 	%rd8298, %rd8296, %rd8284;
	shr.u64 	%rd8299, %rd8298, 51;
	and.b64  	%rd8300, %rd8298, 2251799813685247;
	add.s64 	%rd8301, %rd8299, %rd8288;
	shr.u64 	%rd8302, %rd8301, 51;
	and.b64  	%rd8303, %rd8301, 2251799813685247;
	mad.lo.s64 	%rd8304, %rd8302, 19, %rd8291;
	shr.u64 	%rd8305, %rd8304, 51;
	and.b64  	%rd8306, %rd8304, 2251799813685247;
	add.s64 	%rd8307, %rd8305, %rd8294;
	add.s64 	%rd8308, %rd8306, 19;
	shr.u64 	%rd8309, %rd8308, 51;
	add.s64 	%rd8310, %rd8307, %rd8309;
	shr.u64 	%rd8311, %rd8310, 51;
	add.s64 	%rd8312, %rd8311, %rd8297;
	shr.u64 	%rd8313, %rd8312, 51;
	add.s64 	%rd8314, %rd8313, %rd8300;
	shr.u64 	%rd8315, %rd8314, 51;
	add.s64 	%rd8316, %rd8315, %rd8303;
	shr.u64 	%rd8317, %rd8316, 51;
	add.s64 	%rd8318, %rd8317, %rd8304;
	sub.s64 	%rd8319, 4503599627370458, %rd8171;
	sub.s64 	%rd8320, 4503599627370494, %rd8172;
	sub.s64 	%rd8321, 4503599627370494, %rd8173;
	sub.s64 	%rd8322, 4503599627370494, %rd8174;
	sub.s64 	%rd8323, 4503599627370494, %rd8175;
	and.b64  	%rd8324, %rd8318, 1;
	setp.eq.b64 	%p26, %rd8324, 1;
	selp.b64 	%rd8325, %rd8319, %rd8171, %p26;
	selp.b64 	%rd8326, %rd8320, %rd8172, %p26;
	selp.b64 	%rd8327, %rd8321, %rd8173, %p26;
	selp.b64 	%rd8328, %rd8322, %rd8174, %p26;
	selp.b64 	%rd8329, %rd8323, %rd8175, %p26;
	sub.s64 	%rd8330, %rd9426, %rd8325;
	add.s64 	%rd8331, %rd8330, 4503599627370458;
	sub.s64 	%rd8332, %rd9427, %rd8326;
	add.s64 	%rd8333, %rd8332, 4503599627370494;
	sub.s64 	%rd8334, %rd9428, %rd8327;
	add.s64 	%rd8335, %rd8334, 4503599627370494;
	sub.s64 	%rd8336, %rd9429, %rd8328;
	add.s64 	%rd8337, %rd8336, 4503599627370494;
	sub.s64 	%rd8338, %rd9430, %rd8329;
	add.s64 	%rd8339, %rd8338, 4503599627370494;
	mul.lo.s64 	%rd8340, %rd8333, 19;
	mul.lo.s64 	%rd8341, %rd8335, 19;
	mul.lo.s64 	%rd8342, %rd8337, 19;
	mul.lo.s64 	%rd8343, %rd8339, 19;
	mul.lo.s64 	%rd8344, %rd8176, %rd8331;
	mul.hi.u64 	%rd8345, %rd8176, %rd8331;
	mul.lo.s64 	%rd8346, %rd8177, %rd8343;
	mul.hi.u64 	%rd8347, %rd8177, %rd8343;
	add.cc.s64 	%rd8348, %rd8346, %rd8344;
	addc.cc.s64 	%rd8349, %rd8347, %rd8345;
	mul.lo.s64 	%rd8350, %rd8178, %rd8342;
	mul.hi.u64 	%rd8351, %rd8178, %rd8342;
	add.cc.s64 	%rd8352, %rd8348, %rd8350;
	addc.cc.s64 	%rd8353, %rd8349, %rd8351;
	mul.lo.s64 	%rd8354, %rd8179, %rd8341;
	mul.hi.u64 	%rd8355, %rd8179, %rd8341;
	add.cc.s64 	%rd8356, %rd8352, %rd8354;
	addc.cc.s64 	%rd8357, %rd8353, %rd8355;
	mul.lo.s64 	%rd8358, %rd8180, %rd8340;
	mul.hi.u64 	%rd8359, %rd8180, %rd8340;
	add.cc.s64 	%rd8360, %rd8356, %rd8358;
	addc.cc.s64 	%rd8361, %rd8357, %rd8359;
	mul.lo.s64 	%rd8362, %rd8176, %rd8333;
	mul.hi.u64 	%rd8363, %rd8176, %rd8333;
	mul.lo.s64 	%rd8364, %rd8177, %rd8331;
	mul.hi.u64 	%rd8365, %rd8177, %rd8331;
	add.cc.s64 	%rd8366, %rd8364, %rd8362;
	addc.cc.s64 	%rd8367, %rd8365, %rd8363;
	mul.lo.s64 	%rd8368, %rd8178, %rd8343;
	mul.hi.u64 	%rd8369, %rd8178, %rd8343;
	add.cc.s64 	%rd8370, %rd8366, %rd8368;
	addc.cc.s64 	%rd8371, %rd8367, %rd8369;
	mul.lo.s64 	%rd8372, %rd8179, %rd8342;
	mul.hi.u64 	%rd8373, %rd8179, %rd8342;
	add.cc.s64 	%rd8374, %rd8370, %rd8372;
	addc.cc.s64 	%rd8375, %rd8371, %rd8373;
	mul.lo.s64 	%rd8376, %rd8180, %rd8341;
	mul.hi.u64 	%rd8377, %rd8180, %rd8341;
	add.cc.s64 	%rd8378, %rd8374, %rd8376;
	addc.cc.s64 	%rd8379, %rd8375, %rd8377;
	mul.lo.s64 	%rd8380, %rd8176, %rd8335;
	mul.hi.u64 	%rd8381, %rd8176, %rd8335;
	mul.lo.s64 	%rd8382, %rd8177, %rd8333;
	mul.hi.u64 	%rd8383, %rd8177, %rd8333;
	add.cc.s64 	%rd8384, %rd8382, %rd8380;
	addc.cc.s64 	%rd8385, %rd8383, %rd8381;
	mul.lo.s64 	%rd8386, %rd8178, %rd8331;
	mul.hi.u64 	%rd8387, %rd8178, %rd8331;
	add.cc.s64 	%rd8388, %rd8384, %rd8386;
	addc.cc.s64 	%rd8389, %rd8385, %rd8387;
	mul.lo.s64 	%rd8390, %rd8179, %rd8343;
	mul.hi.u64 	%rd8391, %rd8179, %rd8343;
	add.cc.s64 	%rd8392, %rd8388, %rd8390;
	addc.cc.s64 	%rd8393, %rd8389, %rd8391;
	mul.lo.s64 	%rd8394, %rd8180, %rd8342;
	mul.hi.u64 	%rd8395, %rd8180, %rd8342;
	add.cc.s64 	%rd8396, %rd8392, %rd8394;
	addc.cc.s64 	%rd8397, %rd8393, %rd8395;
	mul.lo.s64 	%rd8398, %rd8176, %rd8337;
	mul.hi.u64 	%rd8399, %rd8176, %rd8337;
	mul.lo.s64 	%rd8400, %rd8177, %rd8335;
	mul.hi.u64 	%rd8401, %rd8177, %rd8335;
	add.cc.s64 	%rd8402, %rd8400, %rd8398;
	addc.cc.s64 	%rd8403, %rd8401, %rd8399;
	mul.lo.s64 	%rd8404, %rd8178, %rd8333;
	mul.hi.u64 	%rd8405, %rd8178, %rd8333;
	add.cc.s64 	%rd8406, %rd8402, %rd8404;
	addc.cc.s64 	%rd8407, %rd8403, %rd8405;
	mul.lo.s64 	%rd8408, %rd8179, %rd8331;
	mul.hi.u64 	%rd8409, %rd8179, %rd8331;
	add.cc.s64 	%rd8410, %rd8406, %rd8408;
	addc.cc.s64 	%rd8411, %rd8407, %rd8409;
	mul.lo.s64 	%rd8412, %rd8180, %rd8343;
	mul.hi.u64 	%rd8413, %rd8180, %rd8343;
	add.cc.s64 	%rd8414, %rd8410, %rd8412;
	addc.cc.s64 	%rd8415, %rd8411, %rd8413;
	mul.lo.s64 	%rd8416, %rd8176, %rd8339;
	mul.hi.u64 	%rd8417, %rd8176, %rd8339;
	mul.lo.s64 	%rd8418, %rd8177, %rd8337;
	mul.hi.u64 	%rd8419, %rd8177, %rd8337;
	add.cc.s64 	%rd8420, %rd8418, %rd8416;
	addc.cc.s64 	%rd8421, %rd8419, %rd8417;
	mul.lo.s64 	%rd8422, %rd8178, %rd8335;
	mul.hi.u64 	%rd8423, %rd8178, %rd8335;
	add.cc.s64 	%rd8424, %rd8420, %rd8422;
	addc.cc.s64 	%rd8425, %rd8421, %rd8423;
	mul.lo.s64 	%rd8426, %rd8179, %rd8333;
	mul.hi.u64 	%rd8427, %rd8179, %rd8333;
	add.cc.s64 	%rd8428, %rd8424, %rd8426;
	addc.cc.s64 	%rd8429, %rd8425, %rd8427;
	mul.lo.s64 	%rd8430, %rd8180, %rd8331;
	mul.hi.u64 	%rd8431, %rd8180, %rd8331;
	add.cc.s64 	%rd8432, %rd8428, %rd8430;
	addc.cc.s64 	%rd8433, %rd8429, %rd8431;
	mov.b64 	{%r2232, %r2233}, %rd8361;
	mov.b64 	{%r2234, %r2235}, %rd8360;
	shf.l.wrap.b32 	%r2236, %r2235, %r2232, 13;
	shf.l.wrap.b32 	%r2237, %r2232, %r2233, 13;
	mov.b64 	%rd8434, {%r2236, %r2237};
	and.b64  	%rd8435, %rd8360, 2251799813685247;
	add.cc.s64 	%rd8436, %rd8378, %rd8434;
	addc.cc.s64 	%rd8437, %rd8379, 0;
	mov.b64 	{%r2238, %r2239}, %rd8437;
	mov.b64 	{%r2240, %r2241}, %rd8436;
	shf.l.wrap.b32 	%r2242, %r2241, %r2238, 13;
	shf.l.wrap.b32 	%r2243, %r2238, %r2239, 13;
	mov.b64 	%rd8438, {%r2242, %r2243};
	and.b64  	%rd8439, %rd8436, 2251799813685247;
	add.cc.s64 	%rd8440, %rd8396, %rd8438;
	addc.cc.s64 	%rd8441, %rd8397, 0;
	mov.b64 	{%r2244, %r2245}, %rd8441;
	mov.b64 	{%r2246, %r2247}, %rd8440;
	shf.l.wrap.b32 	%r2248, %r2247, %r2244, 13;
	shf.l.wrap.b32 	%r2249, %r2244, %r2245, 13;
	mov.b64 	%rd8442, {%r2248, %r2249};
	and.b64  	%rd8443, %rd8440, 2251799813685247;
	add.cc.s64 	%rd8444, %rd8414, %rd8442;
	addc.cc.s64 	%rd8445, %rd8415, 0;
	mov.b64 	{%r2250, %r2251}, %rd8445;
	mov.b64 	{%r2252, %r2253}, %rd8444;
	shf.l.wrap.b32 	%r2254, %r2253, %r2250, 13;
	shf.l.wrap.b32 	%r2255, %r2250, %r2251, 13;
	mov.b64 	%rd8446, {%r2254, %r2255};
	and.b64  	%rd8447, %rd8444, 2251799813685247;
	add.cc.s64 	%rd8448, %rd8432, %rd8446;
	addc.cc.s64 	%rd8449, %rd8433, 0;
	mov.b64 	{%r2256, %r2257}, %rd8449;
	mov.b64 	{%r2258, %r2259}, %rd8448;
	shf.l.wrap.b32 	%r2260, %r2259, %r2256, 13;
	shf.l.wrap.b32 	%r2261, %r2256, %r2257, 13;
	mov.b64 	%rd8450, {%r2260, %r2261};
	and.b64  	%rd8451, %rd8448, 2251799813685247;
	mad.lo.s64 	%rd8452, %rd8450, 19, %rd8435;
	shr.u64 	%rd8453, %rd8452, 51;
	and.b64  	%rd8454, %rd8452, 2251799813685247;
	add.s64 	%rd8455, %rd8453, %rd8439;
	sub.s64 	%rd8456, 4503599627370458, %rd8454;
	sub.s64 	%rd8457, 4503599627370494, %rd8455;
	sub.s64 	%rd8458, 4503599627370494, %rd8443;
	sub.s64 	%rd8459, 4503599627370494, %rd8447;
	sub.s64 	%rd8460, 4503599627370494, %rd8451;
	shr.u64 	%rd8461, %rd8455, 51;
	and.b64  	%rd8462, %rd8455, 2251799813685247;
	add.s64 	%rd8463, %rd8461, %rd8443;
	shr.u64 	%rd8464, %rd8463, 51;
	and.b64  	%rd8465, %rd8463, 2251799813685247;
	add.s64 	%rd8466, %rd8464, %rd8447;
	shr.u64 	%rd8467, %rd8466, 51;
	and.b64  	%rd8468, %rd8466, 2251799813685247;
	add.s64 	%rd8469, %rd8467, %rd8451;
	shr.u64 	%rd8470, %rd8469, 51;
	and.b64  	%rd8471, %rd8469, 2251799813685247;
	mad.lo.s64 	%rd8472, %rd8470, 19, %rd8454;
	shr.u64 	%rd8473, %rd8472, 51;
	and.b64  	%rd8474, %rd8472, 2251799813685247;
	add.s64 	%rd8475, %rd8473, %rd8462;
	add.s64 	%rd8476, %rd8474, 19;
	shr.u64 	%rd8477, %rd8476, 51;
	add.s64 	%rd8478, %rd8475, %rd8477;
	shr.u64 	%rd8479, %rd8478, 51;
	add.s64 	%rd8480, %rd8479, %rd8465;
	shr.u64 	%rd8481, %rd8480, 51;
	add.s64 	%rd8482, %rd8481, %rd8468;
	shr.u64 	%rd8483, %rd8482, 51;
	add.s64 	%rd8484, %rd8483, %rd8471;
	shr.u64 	%rd8485, %rd8484, 51;
	add.s64 	%rd8486, %rd8485, %rd8472;
	and.b64  	%rd8487, %rd8486, 1;
	setp.eq.b64 	%p27, %rd8487, 1;
	selp.b64 	%rd8488, %rd8456, %rd8454, %p27;
	selp.b64 	%rd8489, %rd8457, %rd8455, %p27;
	selp.b64 	%rd8490, %rd8458, %rd8443, %p27;
	selp.b64 	%rd8491, %rd8459, %rd8447, %p27;
	selp.b64 	%rd8492, %rd8460, %rd8451, %p27;
	shr.u64 	%rd8493, %rd8488, 51;
	and.b64  	%rd8494, %rd8488, 2251799813685247;
	add.s64 	%rd8495, %rd8489, %rd8493;
	shr.u64 	%rd8496, %rd8495, 51;
	and.b64  	%rd8497, %rd8495, 2251799813685247;
	add.s64 	%rd8498, %rd8496, %rd8490;
	shr.u64 	%rd8499, %rd8498, 51;
	and.b64  	%rd8500, %rd8498, 2251799813685247;
	add.s64 	%rd8501, %rd8499, %rd8491;
	shr.u64 	%rd8502, %rd8501, 51;
	and.b64  	%rd8503, %rd8501, 2251799813685247;
	add.s64 	%rd8504, %rd8502, %rd8492;
	shr.u64 	%rd8505, %rd8504, 51;
	and.b64  	%rd8506, %rd8504, 2251799813685247;
	mad.lo.s64 	%rd8507, %rd8505, 19, %rd8494;
	shr.u64 	%rd8508, %rd8507, 51;
	and.b64  	%rd8509, %rd8507, 2251799813685247;
	add.s64 	%rd8510, %rd8508, %rd8497;
	add.s64 	%rd8511, %rd8509, 19;
	shr.u64 	%rd8512, %rd8511, 51;
	add.s64 	%rd8513, %rd8512, %rd8510;
	shr.u64 	%rd8514, %rd8513, 51;
	add.s64 	%rd8515, %rd8514, %rd8500;
	shr.u64 	%rd8516, %rd8515, 51;
	add.s64 	%rd8517, %rd8516, %rd8503;
	shr.u64 	%rd8518, %rd8517, 51;
	add.s64 	%rd8519, %rd8518, %rd8506;
	shr.u64 	%rd8520, %rd8519, 51;
	mad.lo.s64 	%rd417, %rd8520, 19, %rd8509;
	shr.u64 	%rd8521, %rd417, 51;
	and.b64  	%rd8522, %rd417, 1970324836974592;
	add.s64 	%rd8523, %rd8521, %rd8510;
	shr.u64 	%rd8524, %rd8523, 51;
	add.s64 	%rd8525, %rd8524, %rd8500;
	shr.u64 	%rd8526, %rd8525, 51;
	add.s64 	%rd8527, %rd8526, %rd8503;
	shr.u64 	%rd8528, %rd8527, 51;
	add.s64 	%rd8529, %rd8528, %rd8504;
	shl.b64 	%rd8530, %rd8523, 51;
	or.b64  	%rd8531, %rd8530, %rd8522;
	shr.u64 	%rd418, %rd8523, 13;
	and.b64  	%rd8532, %rd418, 270582939648;
	shl.b64 	%rd8533, %rd8525, 38;
	or.b64  	%rd8534, %rd8533, %rd8532;
	shr.u64 	%rd419, %rd8525, 26;
	and.b64  	%rd8535, %rd419, 16777216;
	shl.b64 	%rd8536, %rd8527, 25;
	or.b64  	%rd8537, %rd8536, %rd8535;
	shr.u64 	%rd420, %rd8527, 39;
	and.b64  	%rd8538, %rd420, 3840;
	shl.b64 	%rd8539, %rd8529, 12;
	or.b64  	%rd421, %rd8539, %rd8538;
	cvt.u16.u64 	%rs5, %rd417;
	shr.u64 	%rd422, %rd417, 8;
	cvt.u16.u64 	%rs6, %rd422;
	shr.u64 	%rd423, %rd417, 16;
	cvt.u16.u64 	%rs7, %rd423;
	shr.u64 	%rd424, %rd417, 24;
	cvt.u16.u64 	%rs8, %rd424;
	shr.u64 	%rd425, %rd417, 32;
	cvt.u16.u64 	%rs9, %rd425;
	shr.u64 	%rd426, %rd417, 40;
	cvt.u16.u64 	%rs10, %rd426;
	shr.u64 	%rd427, %rd8531, 48;
	cvt.u16.u64 	%rs11, %rd427;
	shr.u64 	%rd428, %rd8530, 56;
	cvt.u16.u64 	%rs12, %rd428;
	cvt.u16.u64 	%rs13, %rd418;
	shr.u64 	%rd429, %rd8523, 21;
	cvt.u16.u64 	%rs14, %rd429;
	shr.u64 	%rd430, %rd8523, 29;
	cvt.u16.u64 	%rs15, %rd430;
	shr.u64 	%rd431, %rd8523, 37;
	cvt.u16.u64 	%rs16, %rd431;
	shr.u64 	%rd432, %rd8534, 32;
	cvt.u16.u64 	%rs17, %rd432;
	shr.u64 	%rd433, %rd8533, 40;
	cvt.u16.u64 	%rs18, %rd433;
	shr.u64 	%rd434, %rd8533, 48;
	cvt.u16.u64 	%rs19, %rd434;
	shr.u64 	%rd435, %rd8533, 56;
	cvt.u16.u64 	%rs20, %rd435;
	cvt.u16.u64 	%rs21, %rd419;
	shr.u64 	%rd436, %rd8525, 34;
	cvt.u16.u64 	%rs22, %rd436;
	shr.u64 	%rd437, %rd8525, 42;
	cvt.u16.u64 	%rs23, %rd437;
	shr.u64 	%rd438, %rd8537, 24;
	cvt.u16.u64 	%rs24, %rd438;
	shr.u64 	%rd439, %rd8536, 32;
	cvt.u16.u64 	%rs25, %rd439;
	shr.u64 	%rd440, %rd8536, 40;
	cvt.u16.u64 	%rs26, %rd440;
	shr.u64 	%rd441, %rd8536, 48;
	cvt.u16.u64 	%rs27, %rd441;
	shr.u64 	%rd442, %rd8536, 56;
	cvt.u16.u64 	%rs28, %rd442;
	cvt.u16.u64 	%rs29, %rd420;
	shr.u64 	%rd8540, %rd421, 8;
	cvt.u16.u64 	%rs30, %rd8540;
	shr.u64 	%rd443, %rd8539, 16;
	cvt.u16.u64 	%rs31, %rd443;
	shr.u64 	%rd444, %rd8539, 24;
	cvt.u16.u64 	%rs32, %rd444;
	shr.u64 	%rd445, %rd8539, 32;
	cvt.u16.u64 	%rs33, %rd445;
	shr.u64 	%rd446, %rd8539, 40;
	cvt.u16.u64 	%rs34, %rd446;
	shr.u64 	%rd447, %rd8539, 48;
	cvt.u16.u64 	%rs35, %rd447;
	shr.u64 	%rd448, %rd8539, 56;
	cvt.u16.u64 	%rs276, %rd448;
	and.b16  	%rs36, %rs276, 127;
	mov.pred 	%p19, 0;
	mov.pred 	%p373, %p19;
	@%p20 bra 	$L__BB2_310;
	ld.param.u32 	%r2556, [_Z20vanity_kernel_prefixPKyS0_S0_S0_PKhS2_iiPh_param_6];
	shl.b64 	%rd8541, %rd427, 56;
	shl.b64 	%rd8542, %rd426, 48;
	and.b64  	%rd8543, %rd8542, 71776119061217280;
	shl.b64 	%rd8544, %rd425, 40;
	and.b64  	%rd8545, %rd8544, 280375465082880;
	shl.b64 	%rd8546, %rd424, 32;
	and.b64  	%rd8547, %rd8546, 1095216660480;
	shl.b64 	%rd8548, %rd423, 24;
	and.b64  	%rd8549, %rd8548, 4278190080;
	shl.b64 	%rd8550, %rd422, 16;
	and.b64  	%rd8551, %rd8550, 16711680;
	shl.b64 	%rd8552, %rd417, 8;
	and.b64  	%rd8553, %rd8552, 65280;
	or.b64  	%rd8554, %rd8551, %rd8553;
	or.b64  	%rd8555, %rd8549, %rd8554;
	or.b64  	%rd8556, %rd8547, %rd8555;
	or.b64  	%rd8557, %rd8545, %rd8556;
	or.b64  	%rd8558, %rd8543, %rd8557;
	or.b64  	%rd8559, %rd8541, %rd8558;
	ld.const.u64 	%rd449, [ADDRESS_CHECKSUM_BASE_LANES+48];
	xor.b64  	%rd450, %rd449, %rd8559;
	shl.b64 	%rd8560, %rd434, 56;
	shl.b64 	%rd8561, %rd433, 48;
	and.b64  	%rd8562, %rd8561, 71776119061217280;
	shl.b64 	%rd8563, %rd432, 40;
	and.b64  	%rd8564, %rd8563, 280375465082880;
	shl.b64 	%rd8565, %rd431, 32;
	and.b64  	%rd8566, %rd8565, 1095216660480;
	shl.b64 	%rd8567, %rd430, 24;
	and.b64  	%rd8568, %rd8567, 4278190080;
	shl.b64 	%rd8569, %rd429, 16;
	and.b64  	%rd8570, %rd8569, 16711680;
	shl.b64 	%rd8571, %rd418, 8;
	and.b64  	%rd8572, %rd8571, 65280;
	or.b64  	%rd8573, %rd8570, %rd8572;
	or.b64  	%rd8574, %rd8568, %rd8573;
	or.b64  	%rd8575, %rd8566, %rd8574;
	or.b64  	%rd8576, %rd8564, %rd8575;
	or.b64  	%rd8577, %rd8562, %rd8576;
	or.b64  	%rd8578, %rd8560, %rd8577;
	xor.b64  	%rd8579, %rd428, %rd8578;
	ld.const.u64 	%rd451, [ADDRESS_CHECKSUM_BASE_LANES+56];
	xor.b64  	%rd452, %rd8579, %rd451;
	shl.b64 	%rd8580, %rd441, 56;
	shl.b64 	%rd8581, %rd440, 48;
	and.b64  	%rd8582, %rd8581, 71776119061217280;
	shl.b64 	%rd8583, %rd439, 40;
	and.b64  	%rd8584, %rd8583, 280375465082880;
	shl.b64 	%rd8585, %rd438, 32;
	and.b64  	%rd8586, %rd8585, 1095216660480;
	shl.b64 	%rd8587, %rd437, 24;
	and.b64  	%rd8588, %rd8587, 4278190080;
	shl.b64 	%rd8589, %rd436, 16;
	and.b64  	%rd8590, %rd8589, 16711680;
	shl.b64 	%rd8591, %rd419, 8;
	and.b64  	%rd8592, %rd8591, 65280;
	or.b64  	%rd8593, %rd8590, %rd8592;
	or.b64  	%rd8594, %rd8588, %rd8593;
	or.b64  	%rd8595, %rd8586, %rd8594;
	or.b64  	%rd8596, %rd8584, %rd8595;
	or.b64  	%rd8597, %rd8582, %rd8596;
	or.b64  	%rd8598, %rd8580, %rd8597;
	xor.b64  	%rd8599, %rd435, %rd8598;
	ld.const.u64 	%rd453, [ADDRESS_CHECKSUM_BASE_LANES+64];
	xor.b64  	%rd454, %rd8599, %rd453;
	and.b64  	%rd455, %rd448, 127;
	shl.b64 	%rd8600, %rd447, 56;
	shl.b64 	%rd8601, %rd446, 48;
	and.b64  	%rd8602, %rd8601, 71776119061217280;
	shl.b64 	%rd8603, %rd445, 40;
	and.b64  	%rd8604, %rd8603, 280375465082880;
	shl.b64 	%rd8605, %rd444, 32;
	and.b64  	%rd8606, %rd8605, 1095216660480;
	shl.b64 	%rd8607, %rd443, 24;
	and.b64  	%rd8608, %rd8607, 4278190080;
	shl.b64 	%rd8609, %rd421, 8;
	and.b64  	%rd8610, %rd8609, 16711680;
	shl.b64 	%rd8611, %rd420, 8;
	and.b64  	%rd8612, %rd8611, 65280;
	or.b64  	%rd8613, %rd8610, %rd8612;
	or.b64  	%rd8614, %rd8608, %rd8613;
	or.b64  	%rd8615, %rd8606, %rd8614;
	or.b64  	%rd8616, %rd8604, %rd8615;
	or.b64  	%rd8617, %rd8602, %rd8616;
	or.b64  	%rd8618, %rd8600, %rd8617;
	ld.const.u64 	%rd8619, [ADDRESS_CHECKSUM_BASE_LANES+72];
	xor.b64  	%rd8620, %rd8618, %rd8619;
	xor.b64  	%rd456, %rd8620, %rd442;
	mov.b16 	%rs451, 0;
	mov.b32 	%r2555, 0;
$L__BB2_30:
	mov.u32 	%r51, %r2556;
	ld.param.u64 	%rd9353, [_Z20vanity_kernel_prefixPKyS0_S0_S0_PKhS2_iiPh_param_5];
	sub.s32 	%r2263, %r51, %r2555;
	shr.s32 	%r2264, %r2263, 1;
	add.s32 	%r2556, %r2264, %r2555;
	mul.lo.s32 	%r2265, %r2556, 136;
	cvt.s64.s32 	%rd8621, %r2265;
	cvta.to.global.u64 	%rd8622, %rd9353;
	add.s64 	%rd457, %rd8622, %rd8621;
	ld.global.u8 	%rs42, [%rd457];
	and.b16  	%rs278, %rs5, 255;
	setp.gt.u16 	%p28, %rs42, %rs278;
	@%p28 bra 	$L__BB2_309;
	ld.param.u64 	%rd9352, [_Z20vanity_kernel_prefixPKyS0_S0_S0_PKhS2_iiPh_param_4];
	cvta.to.global.u64 	%rd458, %rd9352;
	ld.const.u32 	%r2266, [KECCAKF_ROTC+92];
	sub.s32 	%r2267, 64, %r2266;
	cvt.u64.u32 	%rd459, %r2267;
	ld.const.u32 	%r2268, [KECCAKF_ROTC+8];
	sub.s32 	%r2269, 64, %r2268;
	cvt.u64.u32 	%rd460, %r2269;
	ld.const.u32 	%r2270, [KECCAKF_ROTC+12];
	sub.s32 	%r2271, 64, %r2270;
	cvt.u64.u32 	%rd461, %r2271;
	ld.const.u32 	%r2272, [KECCAKF_ROTC+16];
	sub.s32 	%r2273, 64, %r2272;
	cvt.u64.u32 	%rd462, %r2273;
	ld.const.u32 	%r2274, [KECCAKF_ROTC+20];
	sub.s32 	%r2275, 64, %r2274;
	cvt.u64.u32 	%rd463, %r2275;
	ld.const.u32 	%r2276, [KECCAKF_ROTC+24];
	sub.s32 	%r2277, 64, %r2276;
	cvt.u64.u32 	%rd464, %r2277;
	ld.const.u32 	%r2278, [KECCAKF_ROTC+28];
	sub.s32 	%r2279, 64, %r2278;
	cvt.u64.u32 	%rd465, %r2279;
	ld.const.u32 	%r2280, [KECCAKF_ROTC+32];
	sub.s32 	%r2281, 64, %r2280;
	cvt.u64.u32 	%rd466, %r2281;
	ld.const.u32 	%r2282, [KECCAKF_ROTC+36];
	sub.s32 	%r2283, 64, %r2282;
	cvt.u64.u32 	%rd467, %r2283;
	ld.const.u32 	%r2284, [KECCAKF_ROTC+40];
	sub.s32 	%r2285, 64, %r2284;
	cvt.u64.u32 	%rd468, %r2285;
	ld.const.u32 	%r2286, [KECCAKF_ROTC+44];
	sub.s32 	%r2287, 64, %r2286;
	cvt.u64.u32 	%rd469, %r2287;
	ld.const.u32 	%r2288, [KECCAKF_ROTC+48];
	sub.s32 	%r2289, 64, %r2288;
	cvt.u64.u32 	%rd470, %r2289;
	ld.const.u32 	%r2290, [KECCAKF_ROTC+52];
	sub.s32 	%r2291, 64, %r2290;
	cvt.u64.u32 	%rd471, %r2291;
	ld.const.u32 	%r2292, [KECCAKF_ROTC+56];
	sub.s32 	%r2293, 64, %r2292;
	cvt.u64.u32 	%rd472, %r2293;
	ld.const.u32 	%r2294, [KECCAKF_ROTC+60];
	sub.s32 	%r2295, 64, %r2294;
	cvt.u64.u32 	%rd473, %r2295;
	ld.const.u32 	%r2296, [KECCAKF_ROTC+64];
	sub.s32 	%r2297, 64, %r2296;
	cvt.u64.u32 	%rd474, %r2297;
	ld.const.u32 	%r2298, [KECCAKF_ROTC+68];
	sub.s32 	%r2299, 64, %r2298;
	cvt.u64.u32 	%rd475, %r2299;
	ld.const.u32 	%r2300, [KECCAKF_ROTC+72];
	sub.s32 	%r2301, 64, %r2300;
	cvt.u64.u32 	%rd476, %r2301;
	ld.const.u32 	%r2302, [KECCAKF_ROTC+76];
	sub.s32 	%r2303, 64, %r2302;
	cvt.u64.u32 	%rd477, %r2303;
	ld.const.u32 	%r2304, [KECCAKF_ROTC+80];
	sub.s32 	%r2305, 64, %r2304;
	cvt.u64.u32 	%rd478, %r2305;
	ld.const.u32 	%r2306, [KECCAKF_ROTC+84];
	sub.s32 	%r2307, 64, %r2306;
	cvt.u64.u32 	%rd479, %r2307;
	ld.const.u32 	%r2308, [KECCAKF_ROTC+88];
	sub.s32 	%r2309, 64, %r2308;
	cvt.u64.u32 	%rd480, %r2309;
	ld.const.u32 	%r2310, [KECCAKF_ROTC+4];
	sub.s32 	%r2311, 64, %r2310;
	cvt.u64.u32 	%rd481, %r2311;
	setp.lt.u16 	%p29, %rs42, %rs278;
	@%p29 bra 	$L__BB2_169;
	ld.global.u8 	%rs43, [%rd457+1];
	and.b16  	%rs280, %rs6, 255;
	setp.gt.u16 	%p30, %rs43, %rs280;
	@%p30 bra 	$L__BB2_309;
	setp.lt.u16 	%p31, %rs43, %rs280;
	@%p31 bra 	$L__BB2_169;
	ld.global.u8 	%rs44, [%rd457+2];
	and.b16  	%rs282, %rs7, 255;
	setp.gt.u16 	%p32, %rs44, %rs282;
	@%p32 bra 	$L__BB2_309;
	setp.lt.u16 	%p33, %rs44, %rs282;
	@%p33 bra 	$L__BB2_169;
	ld.global.u8 	%rs45, [%rd457+3];
	and.b16  	%rs284, %rs8, 255;
	setp.gt.u16 	%p34, %rs45, %rs284;
	@%p34 bra 	$L__BB2_309;
	setp.lt.u16 	%p35, %rs45, %rs284;
	@%p35 bra 	$L__BB2_169;
	ld.global.u8 	%rs46, [%rd457+4];
	and.b16  	%rs286, %rs9, 255;
	setp.gt.u16 	%p36, %rs46, %rs286;
	@%p36 bra 	$L__BB2_309;
	setp.lt.u16 	%p37, %rs46, %rs286;
	@%p37 bra 	$L__BB2_169;
	ld.global.u8 	%rs47, [%rd457+5];
	and.b16  	%rs288, %rs10, 255;
	setp.gt.u16 	%p38, %rs47, %rs288;
	@%p38 bra 	$L__BB2_309;
	setp.lt.u16 	%p39, %rs47, %rs288;
	@%p39 bra 	$L__BB2_169;
	ld.global.u8 	%rs48, [%rd457+6];
	and.b16  	%rs290, %rs11, 255;
	setp.gt.u16 	%p40, %rs48, %rs290;
	@%p40 bra 	$L__BB2_309;
	setp.lt.u16 	%p41, %rs48, %rs290;
	@%p41 bra 	$L__BB2_169;
	ld.global.u8 	%rs49, [%rd457+7];
	setp.gt.u16 	%p42, %rs49, %rs12;
	@%p42 bra 	$L__BB2_309;
	setp.lt.u16 	%p43, %rs49, %rs12;
	@%p43 bra 	$L__BB2_169;
	ld.global.u8 	%rs50, [%rd457+8];
	and.b16  	%rs292, %rs13, 255;
	setp.gt.u16 	%p44, %rs50, %rs292;
	@%p44 bra 	$L__BB2_309;
	setp.lt.u16 	%p45, %rs50, %rs292;
	@%p45 bra 	$L__BB2_169;
	ld.global.u8 	%rs51, [%rd457+9];
	and.b16  	%rs294, %rs14, 255;
	setp.gt.u16 	%p46, %rs51, %rs294;
	@%p46 bra 	$L__BB2_309;
	setp.lt.u16 	%p47, %rs51, %rs294;
	@%p47 bra 	$L__BB2_169;
	ld.global.u8 	%rs52, [%rd457+10];
	and.b16  	%rs296, %rs15, 255;
	setp.gt.u16 	%p48, %rs52, %rs296;
	@%p48 bra 	$L__BB2_309;
	setp.lt.u16 	%p49, %rs52, %rs296;
	@%p49 bra 	$L__BB2_169;
	ld.global.u8 	%rs53, [%rd457+11];
	and.b16  	%rs298, %rs16, 255;
	setp.gt.u16 	%p50, %rs53, %rs298;
	@%p50 bra 	$L__BB2_309;
	setp.lt.u16 	%p51, %rs53, %rs298;
	@%p51 bra 	$L__BB2_169;
	ld.global.u8 	%rs54, [%rd457+12];
	and.b16  	%rs300, %rs17, 255;
	setp.gt.u16 	%p52, %rs54, %rs300;
	@%p52 bra 	$L__BB2_309;
	setp.lt.u16 	%p53, %rs54, %rs300;
	@%p53 bra 	$L__BB2_169;
	ld.global.u8 	%rs55, [%rd457+13];
	and.b16  	%rs302, %rs18, 255;
	setp.gt.u16 	%p54, %rs55, %rs302;
	@%p54 bra 	$L__BB2_309;
	setp.lt.u16 	%p55, %rs55, %rs302;
	@%p55 bra 	$L__BB2_169;
	ld.global.u8 	%rs56, [%rd457+14];
	and.b16  	%rs304, %rs19, 255;
	setp.gt.u16 	%p56, %rs56, %rs304;
	@%p56 bra 	$L__BB2_309;
	setp.lt.u16 	%p57, %rs56, %rs304;
	@%p57 bra 	$L__BB2_169;
	ld.global.u8 	%rs57, [%rd457+15];
	setp.gt.u16 	%p58, %rs57, %rs20;
	@%p58 bra 	$L__BB2_309;
	setp.lt.u16 	%p59, %rs57, %rs20;
	@%p59 bra 	$L__BB2_169;
	ld.global.u8 	%rs58, [%rd457+16];
	and.b16  	%rs306, %rs21, 255;
	setp.gt.u16 	%p60, %rs58, %rs306;
	@%p60 bra 	$L__BB2_309;
	setp.lt.u16 	%p61, %rs58, %rs306;
	@%p61 bra 	$L__BB2_169;
	ld.global.u8 	%rs59, [%rd457+17];
	and.b16  	%rs308, %rs22, 255;
	setp.gt.u16 	%p62, %rs59, %rs308;
	@%p62 bra 	$L__BB2_309;
	setp.lt.u16 	%p63, %rs59, %rs308;
	@%p63 bra 	$L__BB2_169;
	ld.global.u8 	%rs60, [%rd457+18];
	and.b16  	%rs310, %rs23, 255;
	setp.gt.u16 	%p64, %rs60, %rs310;
	@%p64 bra 	$L__BB2_309;
	setp.lt.u16 	%p65, %rs60, %rs310;
	@%p65 bra 	$L__BB2_169;
	ld.global.u8 	%rs61, [%rd457+19];
	and.b16  	%rs312, %rs24, 255;
	setp.gt.u16 	%p66, %rs61, %rs312;
	@%p66 bra 	$L__BB2_309;
	setp.lt.u16 	%p67, %rs61, %rs312;
	@%p67 bra 	$L__BB2_169;
	ld.global.u8 	%rs62, [%rd457+20];
	and.b16  	%rs314, %rs25, 255;
	setp.gt.u16 	%p68, %rs62, %rs314;
	@%p68 bra 	$L__BB2_309;
	setp.lt.u16 	%p69, %rs62, %rs314;
	@%p69 bra 	$L__BB2_169;
	ld.global.u8 	%rs63, [%rd457+21];
	and.b16  	%rs316, %rs26, 255;
	setp.gt.u16 	%p70, %rs63, %rs316;
	@%p70 bra 	$L__BB2_309;
	setp.lt.u16 	%p71, %rs63, %rs316;
	@%p71 bra 	$L__BB2_169;
	ld.global.u8 	%rs64, [%rd457+22];
	and.b16  	%rs318, %rs27, 255;
	setp.gt.u16 	%p72, %rs64, %rs318;
	@%p72 bra 	$L__BB2_309;
	setp.lt.u16 	%p73, %rs64, %rs318;
	@%p73 bra 	$L__BB2_169;
	ld.global.u8 	%rs65, [%rd457+23];
	setp.gt.u16 	%p74, %rs65, %rs28;
	@%p74 bra 	$L__BB2_309;
	setp.lt.u16 	%p75, %rs65, %rs28;
	@%p75 bra 	$L__BB2_169;
	ld.global.u8 	%rs66, [%rd457+24];
	and.b16  	%rs320, %rs29, 255;
	setp.gt.u16 	%p76, %rs66, %rs320;
	@%p76 bra 	$L__BB2_309;
	setp.lt.u16 	%p77, %rs66, %rs320;
	@%p77 bra 	$L__BB2_169;
	ld.global.u8 	%rs67, [%rd457+25];
	and.b16  	%rs322, %rs30, 255;
	setp.gt.u16 	%p78, %rs67, %rs322;
	@%p78 bra 	$L__BB2_309;
	setp.lt.u16 	%p79, %rs67, %rs322;
	@%p79 bra 	$L__BB2_169;
	ld.global.u8 	%rs68, [%rd457+26];
	and.b16  	%rs324, %rs31, 255;
	setp.gt.u16 	%p80, %rs68, %rs324;
	@%p80 bra 	$L__BB2_309;
	setp.lt.u16 	%p81, %rs68, %rs324;
	@%p81 bra 	$L__BB2_169;
	ld.global.u8 	%rs69, [%rd457+27];
	and.b16  	%rs326, %rs32, 255;
	setp.gt.u16 	%p82, %rs69, %rs326;
	@%p82 bra 	$L__BB2_309;
	setp.lt.u16 	%p83, %rs69, %rs326;
	@%p83 bra 	$L__BB2_169;
	ld.global.u8 	%rs70, [%rd457+28];
	and.b16  	%rs328, %rs33, 255;
	setp.gt.u16 	%p84, %rs70, %rs328;
	@%p84 bra 	$L__BB2_309;
	setp.lt.u16 	%p85, %rs70, %rs328;
	@%p85 bra 	$L__BB2_169;
	ld.global.u8 	%rs71, [%rd457+29];
	and.b16  	%rs330, %rs34, 255;
	setp.gt.u16 	%p86, %rs71, %rs330;
	@%p86 bra 	$L__BB2_309;
	setp.lt.u16 	%p87, %rs71, %rs330;
	@%p87 bra 	$L__BB2_169;
	ld.global.u8 	%rs72, [%rd457+30];
	and.b16  	%rs332, %rs35, 255;
	setp.gt.u16 	%p88, %rs72, %rs332;
	@%p88 bra 	$L__BB2_309;
	setp.lt.u16 	%p89, %rs72, %rs332;
	@%p89 bra 	$L__BB2_169;
	ld.global.u8 	%rs73, [%rd457+31];
	setp.lt.u16 	%p90, %rs36, %rs73;
	@%p90 bra 	$L__BB2_309;
	setp.gt.u16 	%p91, %rs36, %rs73;
	@%p91 bra 	$L__BB2_169;
	ld.global.u8 	%rs136, [%rd457+32];
	ld.global.u8 	%rs137, [%rd458];
	setp.lt.u16 	%p92, %rs137, %rs136;
	@%p92 bra 	$L__BB2_309;
	setp.gt.u16 	%p93, %rs137, %rs136;
	@%p93 bra 	$L__BB2_169;
	ld.global.u8 	%rs74, [%rd457+33];
	ld.global.u8 	%rs75, [%rd458+1];
	setp.lt.u16 	%p94, %rs75, %rs74;
	@%p94 bra 	$L__BB2_309;
	setp.gt.u16 	%p95, %rs75, %rs74;
	@%p95 bra 	$L__BB2_169;
	ld.global.u8 	%rs76, [%rd457+34];
	ld.global.u8 	%rs77, [%rd458+2];
	setp.lt.u16 	%p96, %rs77, %rs76;
	@%p96 bra 	$L__BB2_309;
	setp.gt.u16 	%p97, %rs77, %rs76;
	@%p97 bra 	$L__BB2_169;
	ld.global.u8 	%rs78, [%rd457+35];
	ld.global.u8 	%rs79, [%rd458+3];
	setp.lt.u16 	%p98, %rs79, %rs78;
	@%p98 bra 	$L__BB2_309;
	setp.gt.u16 	%p99, %rs79, %rs78;
	@%p99 bra 	$L__BB2_169;
	ld.global.u8 	%rs80, [%rd457+36];
	ld.global.u8 	%rs81, [%rd458+4];
	setp.lt.u16 	%p100, %rs81, %rs80;
	@%p100 bra 	$L__BB2_309;
	setp.gt.u16 	%p101, %rs81, %rs80;
	@%p101 bra 	$L__BB2_169;
	ld.global.u8 	%rs82, [%rd457+37];
	ld.global.u8 	%rs83, [%rd458+5];
	setp.lt.u16 	%p102, %rs83, %rs82;
	@%p102 bra 	$L__BB2_309;
	setp.gt.u16 	%p103, %rs83, %rs82;
	@%p103 bra 	$L__BB2_169;
	ld.global.u8 	%rs84, [%rd457+38];
	ld.global.u8 	%rs85, [%rd458+6];
	setp.lt.u16 	%p104, %rs85, %rs84;
	@%p104 bra 	$L__BB2_309;
	setp.gt.u16 	%p105, %rs85, %rs84;
	@%p105 bra 	$L__BB2_169;
	ld.global.u8 	%rs86, [%rd457+39];
	ld.global.u8 	%rs87, [%rd458+7];
	setp.lt.u16 	%p106, %rs87, %rs86;
	@%p106 bra 	$L__BB2_309;
	setp.gt.u16 	%p107, %rs87, %rs86;
	@%p107 bra 	$L__BB2_169;
	ld.global.u8 	%rs88, [%rd457+40];
	ld.global.u8 	%rs89, [%rd458+8];
	setp.lt.u16 	%p108, %rs89, %rs88;
	@%p108 bra 	$L__BB2_309;
	setp.gt.u16 	%p109, %rs89, %rs88;
	@%p109 bra 	$L__BB2_169;
	ld.global.u8 	%rs90, [%rd457+41];
	ld.global.u8 	%rs91, [%rd458+9];
	setp.lt.u16 	%p110, %rs91, %rs90;
	@%p110 bra 	$L__BB2_309;
	setp.gt.u16 	%p111, %rs91, %rs90;
	@%p111 bra 	$L__BB2_169;
	ld.global.u8 	%rs92, [%rd457+42];
	ld.global.u8 	%rs93, [%rd458+10];
	setp.lt.u16 	%p112, %rs93, %rs92;
	@%p112 bra 	$L__BB2_309;
	setp.gt.u16 	%p113, %rs93, %rs92;
	@%p113 bra 	$L__BB2_169;
	ld.global.u8 	%rs94, [%rd457+43];
	ld.global.u8 	%rs95, [%rd458+11];
	setp.lt.u16 	%p114, %rs95, %rs94;
	@%p114 bra 	$L__BB2_309;
	setp.gt.u16 	%p115, %rs95, %rs94;
	@%p115 bra 	$L__BB2_169;
	ld.global.u8 	%rs96, [%rd457+44];
	ld.global.u8 	%rs97, [%rd458+12];
	setp.lt.u16 	%p116, %rs97, %rs96;
	@%p116 bra 	$L__BB2_309;
	setp.gt.u16 	%p117, %rs97, %rs96;
	@%p117 bra 	$L__BB2_169;
	ld.global.u8 	%rs98, [%rd457+45];
	ld.global.u8 	%rs99, [%rd458+13];
	setp.lt.u16 	%p118, %rs99, %rs98;
	@%p118 bra 	$L__BB2_309;
	setp.gt.u16 	%p119, %rs99, %rs98;
	@%p119 bra 	$L__BB2_169;
	ld.global.u8 	%rs100, [%rd457+46];
	ld.global.u8 	%rs101, [%rd458+14];
	setp.lt.u16 	%p120, %rs101, %rs100;
	@%p120 bra 	$L__BB2_309;
	setp.gt.u16 	%p121, %rs101, %rs100;
	@%p121 bra 	$L__BB2_169;
	ld.global.u8 	%rs102, [%rd457+47];
	ld.global.u8 	%rs103, [%rd458+15];
	setp.lt.u16 	%p122, %rs103, %rs102;
	@%p122 bra 	$L__BB2_309;
	setp.gt.u16 	%p123, %rs103, %rs102;
	@%p123 bra 	$L__BB2_169;
	ld.global.u8 	%rs104, [%rd457+48];
	ld.global.u8 	%rs105, [%rd458+16];
	setp.lt.u16 	%p124, %rs105, %rs104;
	@%p124 bra 	$L__BB2_309;
	setp.gt.u16 	%p125, %rs105, %rs104;
	@%p125 bra 	$L__BB2_169;
	ld.global.u8 	%rs106, [%rd457+49];
	ld.global.u8 	%rs107, [%rd458+17];
	setp.lt.u16 	%p126, %rs107, %rs106;
	@%p126 bra 	$L__BB2_309;
	setp.gt.u16 	%p127, %rs107, %rs106;
	@%p127 bra 	$L__BB2_169;
	ld.global.u8 	%rs108, [%rd457+50];
	ld.global.u8 	%rs109, [%rd458+18];
	setp.lt.u16 	%p128, %rs109, %rs108;
	@%p128 bra 	$L__BB2_309;
	setp.gt.u16 	%p129, %rs109, %rs108;
	@%p129 bra 	$L__BB2_169;
	ld.global.u8 	%rs110, [%rd457+51];
	ld.global.u8 	%rs111, [%rd458+19];
	setp.lt.u16 	%p130, %rs111, %rs110;
	@%p130 bra 	$L__BB2_309;
	setp.gt.u16 	%p131, %rs111, %rs110;
	@%p131 bra 	$L__BB2_169;
	ld.global.u8 	%rs112, [%rd457+52];
	ld.global.u8 	%rs113, [%rd458+20];
	setp.lt.u16 	%p132, %rs113, %rs112;
	@%p132 bra 	$L__BB2_309;
	setp.gt.u16 	%p133, %rs113, %rs112;
	@%p133 bra 	$L__BB2_169;
	ld.global.u8 	%rs114, [%rd457+53];
	ld.global.u8 	%rs115, [%rd458+21];
	setp.lt.u16 	%p134, %rs115, %rs114;
	@%p134 bra 	$L__BB2_309;
	setp.gt.u16 	%p135, %rs115, %rs114;
	@%p135 bra 	$L__BB2_169;
	ld.global.u8 	%rs116, [%rd457+54];
	ld.global.u8 	%rs117, [%rd458+22];
	setp.lt.u16 	%p136, %rs117, %rs116;
	@%p136 bra 	$L__BB2_309;
	setp.gt.u16 	%p137, %rs117, %rs116;
	@%p137 bra 	$L__BB2_169;
	ld.global.u8 	%rs118, [%rd457+55];
	ld.global.u8 	%rs119, [%rd458+23];
	setp.lt.u16 	%p138, %rs119, %rs118;
	@%p138 bra 	$L__BB2_309;
	setp.gt.u16 	%p139, %rs119, %rs118;
	@%p139 bra 	$L__BB2_169;
	ld.global.u8 	%rs120, [%rd457+56];
	ld.global.u8 	%rs121, [%rd458+24];
	setp.lt.u16 	%p140, %rs121, %rs120;
	@%p140 bra 	$L__BB2_309;
	setp.gt.u16 	%p141, %rs121, %rs120;
	@%p141 bra 	$L__BB2_169;
	ld.global.u8 	%rs122, [%rd457+57];
	ld.global.u8 	%rs123, [%rd458+25];
	setp.lt.u16 	%p142, %rs123, %rs122;
	@%p142 bra 	$L__BB2_309;
	setp.gt.u16 	%p143, %rs123, %rs122;
	@%p143 bra 	$L__BB2_169;
	ld.global.u8 	%rs124, [%rd457+58];
	ld.global.u8 	%rs125, [%rd458+26];
	setp.lt.u16 	%p144, %rs125, %rs124;
	@%p144 bra 	$L__BB2_309;
	setp.gt.u16 	%p145, %rs125, %rs124;
	@%p145 bra 	$L__BB2_169;
	ld.global.u8 	%rs126, [%rd457+59];
	ld.global.u8 	%rs127, [%rd458+27];
	setp.lt.u16 	%p146, %rs127, %rs126;
	@%p146 bra 	$L__BB2_309;
	setp.gt.u16 	%p147, %rs127, %rs126;
	@%p147 bra 	$L__BB2_169;
	ld.global.u8 	%rs128, [%rd457+60];
	ld.global.u8 	%rs129, [%rd458+28];
	setp.lt.u16 	%p148, %rs129, %rs128;
	@%p148 bra 	$L__BB2_309;
	setp.gt.u16 	%p149, %rs129, %rs128;
	@%p149 bra 	$L__BB2_169;
	ld.global.u8 	%rs130, [%rd457+61];
	ld.global.u8 	%rs131, [%rd458+29];
	setp.lt.u16 	%p150, %rs131, %rs130;
	@%p150 bra 	$L__BB2_309;
	setp.gt.u16 	%p151, %rs131, %rs130;
	@%p151 bra 	$L__BB2_169;
	ld.global.u8 	%rs132, [%rd457+62];
	ld.global.u8 	%rs133, [%rd458+30];
	setp.lt.u16 	%p152, %rs133, %rs132;
	@%p152 bra 	$L__BB2_309;
	setp.gt.u16 	%p153, %rs133, %rs132;
	@%p153 bra 	$L__BB2_169;
	ld.global.u8 	%rs134, [%rd457+63];
	ld.global.u8 	%rs135, [%rd458+31];
	setp.lt.u16 	%p154, %rs135, %rs134;
	@%p154 bra 	$L__BB2_309;
	setp.gt.u16 	%p155, %rs135, %rs134;
	@%p155 bra 	$L__BB2_169;
	and.b16  	%rs334, %rs451, 255;
	setp.eq.s16 	%p156, %rs334, 0;
	@%p156 bra 	$L__BB2_159;
	bra.uni 	$L__BB2_162;
$L__BB2_159:
	ld.const.u64 	%rd9487, [ADDRESS_CHECKSUM_BASE_LANES+128];
	ld.const.u64 	%rd9495, [ADDRESS_CHECKSUM_BASE_LANES];
	st.local.u64 	[%rd2], %rd9495;
	ld.const.u64 	%rd9490, [ADDRESS_CHECKSUM_BASE_LANES+8];
	st.local.u64 	[%rd2+8], %rd9490;
	ld.const.u64 	%rd9485, [ADDRESS_CHECKSUM_BASE_LANES+16];
	st.local.u64 	[%rd2+16], %rd9485;
	ld.const.u64 	%rd9480, [ADDRESS_CHECKSUM_BASE_LANES+24];
	st.local.u64 	[%rd2+24], %rd9480;
	ld.const.u64 	%rd9475, [ADDRESS_CHECKSUM_BASE_LANES+32];
	st.local.u64 	[%rd2+32], %rd9475;
	ld.const.u64 	%rd9494, [ADDRESS_CHECKSUM_BASE_LANES+40];
	st.local.u64 	[%rd2+40], %rd9494;
	st.local.u64 	[%rd2+48], %rd449;
	st.local.u64 	[%rd2+56], %rd451;
	st.local.u64 	[%rd2+64], %rd453;
	ld.const.u64 	%rd8624, [ADDRESS_CHECKSUM_BASE_LANES+80];
	st.local.u64 	[%rd2+80], %rd8624;
	ld.const.u64 	%rd8625, [ADDRESS_CHECKSUM_BASE_LANES+88];
	st.local.u64 	[%rd2+88], %rd8625;
	ld.const.u64 	%rd8626, [ADDRESS_CHECKSUM_BASE_LANES+96];
	st.local.u64 	[%rd2+96], %rd8626;
	ld.const.u64 	%rd9492, [ADDRESS_CHECKSUM_BASE_LANES+120];
	st.local.u64 	[%rd2+120], %rd9492;
	cvt.u64.u16 	%rd8627, %rs85;
	shl.b64 	%rd8628, %rd8627, 56;
	cvt.u64.u16 	%rd8629, %rs83;
	shl.b64 	%rd8630, %rd8629, 48;
	cvt.u64.u16 	%rd8631, %rs81;
	shl.b64 	%rd8632, %rd8631, 40;
	cvt.u64.u16 	%rd8633, %rs79;
	shl.b64 	%rd8634, %rd8633, 32;
	cvt.u32.u16 	%r2313, %rs77;
	mul.wide.u32 	%rd8635, %r2313, 16777216;
	cvt.u32.u16 	%r2314, %rs75;
	mul.wide.u32 	%rd8636, %r2314, 65536;
	cvt.u32.u16 	%r2315, %rs137;
	mul.wide.u32 	%rd8637, %r2315, 256;
	or.b64  	%rd8638, %rd8636, %rd8637;
	or.b64  	%rd8639, %rd8635, %rd8638;
	or.b64  	%rd8640, %rd8634, %rd8639;
	or.b64  	%rd8641, %rd8632, %rd8640;
	or.b64  	%rd8642, %rd8630, %rd8641;
	or.b64  	%rd8643, %rd8628, %rd8642;
	xor.b64  	%rd8644, %rd455, %rd8643;
	xor.b64  	%rd9493, %rd8644, %rd8624;
	cvt.u64.u16 	%rd8645, %rs101;
	shl.b64 	%rd8646, %rd8645, 56;
	cvt.u64.u16 	%rd8647, %rs99;
	shl.b64 	%rd8648, %rd8647, 48;
	cvt.u64.u16 	%rd8649, %rs97;
	shl.b64 	%rd8650, %rd8649, 40;
	cvt.u64.u16 	%rd8651, %rs95;
	shl.b64 	%rd8652, %rd8651, 32;
	cvt.u32.u16 	%r2316, %rs93;
	mul.wide.u32 	%rd8653, %r2316, 16777216;
	cvt.u32.u16 	%r2317, %rs91;
	mul.wide.u32 	%rd8654, %r2317, 65536;
	cvt.u32.u16 	%r2318, %rs89;
	mul.wide.u32 	%rd8655, %r2318, 256;
	or.b64  	%rd8656, %rd8654, %rd8655;
	or.b64  	%rd8657, %rd8653, %rd8656;
	or.b64  	%rd8658, %rd8652, %rd8657;
	or.b64  	%rd8659, %rd8650, %rd8658;
	or.b64  	%rd8660, %rd8648, %rd8659;
	or.b64  	%rd8661, %rd8646, %rd8660;
	cvt.u64.u16 	%rd8662, %rs87;
	xor.b64  	%rd8663, %rd8661, %rd8662;
	xor.b64  	%rd9488, %rd8663, %rd8625;
	cvt.u64.u16 	%rd8664, %rs117;
	shl.b64 	%rd8665, %rd8664, 56;
	cvt.u64.u16 	%rd8666, %rs115;
	shl.b64 	%rd8667, %rd8666, 48;
	cvt.u64.u16 	%rd8668, %rs113;
	shl.b64 	%rd8669, %rd8668, 40;
	cvt.u64.u16 	%rd8670, %rs111;
	shl.b64 	%rd8671, %rd8670, 32;
	cvt.u32.u16 	%r2319, %rs109;
	mul.wide.u32 	%rd8672, %r2319, 16777216;
	cvt.u32.u16 	%r2320, %rs107;
	mul.wide.u32 	%rd8673, %r2320, 65536;
	cvt.u32.u16 	%r2321, %rs105;
	mul.wide.u32 	%rd8674, %r2321, 256;
	or.b64  	%rd8675, %rd8673, %rd8674;
	or.b64  	%rd8676, %rd8672, %rd8675;
	or.b64  	%rd8677, %rd8671, %rd8676;
	or.b64  	%rd8678, %rd8669, %rd8677;
	or.b64  	%rd8679, %rd8667, %rd8678;
	or.b64  	%rd8680, %rd8665, %rd8679;
	cvt.u64.u16 	%rd8681, %rs103;
	xor.b64  	%rd8682, %rd8680, %rd8681;
	xor.b64  	%rd9483, %rd8682, %rd8626;
	cvt.u64.u16 	%rd8683, %rs119;
	ld.const.u64 	%rd8684, [ADDRESS_CHECKSUM_BASE_LANES+104];
	xor.b64  	%rd8685, %rd8684, %rd8683;
	cvt.u64.u16 	%rd8686, %rs133;
	shl.b64 	%rd8687, %rd8686, 56;
	cvt.u64.u16 	%rd8688, %rs131;
	shl.b64 	%rd8689, %rd8688, 48;
	cvt.u64.u16 	%rd8690, %rs129;
	shl.b64 	%rd8691, %rd8690, 40;
	cvt.u64.u16 	%rd8692, %rs127;
	shl.b64 	%rd8693, %rd8692, 32;
	cvt.u32.u16 	%r2322, %rs125;
	mul.wide.u32 	%rd8694, %r2322, 16777216;
	cvt.u32.u16 	%r2323, %rs123;
	mul.wide.u32 	%rd8695, %r2323, 65536;
	cvt.u32.u16 	%r2324, %rs121;
	mul.wide.u32 	%rd8696, %r2324, 256;
	or.b64  	%rd8697, %rd8695, %rd8696;
	or.b64  	%rd8698, %rd8694, %rd8697;
	or.b64  	%rd8699, %rd8693, %rd8698;
	or.b64  	%rd8700, %rd8691, %rd8699;
	or.b64  	%rd8701, %rd8689, %rd8700;
	or.b64  	%rd8702, %rd8687, %rd8701;
	xor.b64  	%rd9478, %rd8685, %rd8702;
	cvt.u64.u16 	%rd8703, %rs135;
	ld.const.u64 	%rd8704, [ADDRESS_CHECKSUM_BASE_LANES+112];
	xor.b64  	%rd9473, %rd8704, %rd8703;
	mov.b32 	%r2553, 0;
	mov.b64 	%rd9471, 0;
	mov.u64 	%rd9472, %rd9471;
	mov.u64 	%rd9474, %rd456;
	mov.u64 	%rd9476, %rd9471;
	mov.u64 	%rd9477, %rd9471;
	mov.u64 	%rd9479, %rd454;
	mov.u64 	%rd9481, %rd9471;
	mov.u64 	%rd9482, %rd9471;
	mov.u64 	%rd9484, %rd452;
	mov.u64 	%rd9486, %rd9471;
	mov.u64 	%rd9489, %rd450;
	mov.u64 	%rd9491, %rd9471;
$L__BB2_160:
	xor.b64  	%rd8705, %rd9494, %rd9495;
	xor.b64  	%rd8706, %rd8705, %rd9493;
	xor.b64  	%rd8707, %rd8706, %rd9492;
	xor.b64  	%rd8708, %rd8707, %rd9491;
	xor.b64  	%rd8709, %rd9489, %rd9490;
	xor.b64  	%rd8710, %rd8709, %rd9488;
	xor.b64  	%rd8711, %rd8710, %rd9487;
	xor.b64  	%rd8712, %rd8711, %rd9486;
	xor.b64  	%rd8713, %rd9484, %rd9485;
	xor.b64  	%rd8714, %rd8713, %rd9483;
	xor.b64  	%rd8715, %rd8714, %rd9482;
	xor.b64  	%rd8716, %rd8715, %rd9481;
	xor.b64  	%rd8717, %rd9479, %rd9480;
	xor.b64  	%rd8718, %rd8717, %rd9478;
	xor.b64  	%rd8719, %rd8718, %rd9477;
	xor.b64  	%rd8720, %rd8719, %rd9476;
	xor.b64  	%rd8721, %rd9474, %rd9475;
	xor.b64  	%rd8722, %rd8721, %rd9473;
	xor.b64  	%rd8723, %rd8722, %rd9472;
	xor.b64  	%rd8724, %rd8723, %rd9471;
	mov.b64 	{%r2325, %r2326}, %rd8712;
	shf.l.wrap.b32 	%r2327, %r2325, %r2326, 1;
	shf.l.wrap.b32 	%r2328, %r2326, %r2325, 1;
	mov.b64 	%rd8725, {%r2328, %r2327};
	xor.b64  	%rd8726, %rd8725, %rd8724;
	xor.b64  	%rd8727, %rd8726, %rd9495;
	st.local.u64 	[%rd2], %rd8727;
	xor.b64  	%rd8728, %rd9494, %rd8726;
	st.local.u64 	[%rd2+40], %rd8728;
	xor.b64  	%rd8729, %rd9493, %rd8726;
	st.local.u64 	[%rd2+80], %rd8729;
	xor.b64  	%rd8730, %rd9492, %rd8726;
	st.local.u64 	[%rd2+120], %rd8730;
	xor.b64  	%rd8731, %rd9491, %rd8726;
	st.local.u64 	[%rd2+160], %rd8731;
	mov.b64 	{%r2329, %r2330}, %rd8716;
	shf.l.wrap.b32 	%r2331, %r2329, %r2330, 1;
	shf.l.wrap.b32 	%r2332, %r2330, %r2329, 1;
	mov.b64 	%rd8732, {%r2332, %r2331};
	xor.b64  	%rd8733, %rd8732, %rd8708;
	xor.b64  	%rd8734, %rd8733, %rd9490;
	st.local.u64 	[%rd2+8], %rd8734;
	xor.b64  	%rd8735, %rd9489, %rd8733;
	st.local.u64 	[%rd2+48], %rd8735;
	xor.b64  	%rd8736, %rd9488, %rd8733;
	st.local.u64 	[%rd2+88], %rd8736;
	xor.b64  	%rd8737, %rd9487, %rd8733;
	st.local.u64 	[%rd2+128], %rd8737;
	xor.b64  	%rd8738, %rd9486, %rd8733;
	st.local.u64 	[%rd2+168], %rd8738;
	mov.b64 	{%r2333, %r2334}, %rd8720;
	shf.l.wrap.b32 	%r2335, %r2333, %r2334, 1;
	shf.l.wrap.b32 	%r2336, %r2334, %r2333, 1;
	mov.b64 	%rd8739, {%r2336, %r2335};
	xor.b64  	%rd8740, %rd8739, %rd8712;
	xor.b64  	%rd8741, %rd8740, %rd9485;
	st.local.u64 	[%rd2+16], %rd8741;
	xor.b64  	%rd8742, %rd9484, %rd8740;
	st.local.u64 	[%rd2+56], %rd8742;
	xor.b64  	%rd8743, %rd9483, %rd8740;
	st.local.u64 	[%rd2+96], %rd8743;
	xor.b64  	%rd8744, %rd9482, %rd8740;
	st.local.u64 	[%rd2+136], %rd8744;
	xor.b64  	%rd8745, %rd9481, %rd8740;
	st.local.u64 	[%rd2+176], %rd8745;
	mov.b64 	{%r2337, %r2338}, %rd8724;
	shf.l.wrap.b32 	%r2339, %r2337, %r2338, 1;
	shf.l.wrap.b32 	%r2340, %r2338, %r2337, 1;
	mov.b64 	%rd8746, {%r2340, %r2339};
	xor.b64  	%rd8747, %rd8746, %rd8716;
	xor.b64  	%rd8748, %rd8747, %rd9480;
	st.local.u64 	[%rd2+24], %rd8748;
	xor.b64  	%rd8749, %rd9479, %rd8747;
	st.local.u64 	[%rd2+64], %rd8749;
	xor.b64  	%rd8750, %rd9478, %rd8747;
	st.local.u64 	[%rd2+104], %rd8750;
	xor.b64  	%rd8751, %rd9477, %rd8747;
	st.local.u64 	[%rd2+144], %rd8751;
	xor.b64  	%rd8752, %rd9476, %rd8747;
	st.local.u64 	[%rd2+184], %rd8752;
	mov.b64 	{%r2341, %r2342}, %rd8708;
	shf.l.wrap.b32 	%r2343, %r2341, %r2342, 1;
	shf.l.wrap.b32 	%r2344, %r2342, %r2341, 1;
	mov.b64 	%rd8753, {%r2344, %r2343};
	xor.b64  	%rd8754, %rd8753, %rd8720;
	xor.b64  	%rd8755, %rd8754, %rd9475;
	st.local.u64 	[%rd2+32], %rd8755;
	xor.b64  	%rd8756, %rd9474, %rd8754;
	st.local.u64 	[%rd2+72], %rd8756;
	xor.b64  	%rd8757, %rd9473, %rd8754;
	st.local.u64 	[%rd2+112], %rd8757;
	xor.b64  	%rd8758, %rd9472, %rd8754;
	st.local.u64 	[%rd2+152], %rd8758;
	xor.b64  	%rd8759, %rd9471, %rd8754;
	st.local.u64 	[%rd2+192], %rd8759;
	ld.const.u32 	%r2345, [KECCAKF_PILN];
	mul.wide.s32 	%rd8760, %r2345, 8;
	add.s64 	%rd8761, %rd2, %rd8760;
	ld.local.u64 	%rd8762, [%rd8761];
	ld.const.u32 	%r2346, [KECCAKF_ROTC];
	neg.s32 	%r2347, %r2346;
	and.b32  	%r2348, %r2347, 63;
	shr.u64 	%rd8763, %rd8734, %r2348;
	and.b32  	%r2349, %r2346, 63;
	shl.b64 	%rd8764, %rd8734, %r2349;
	or.b64  	%rd8765, %rd8764, %rd8763;
	st.local.u64 	[%rd8761], %rd8765;
	ld.const.u32 	%r2350, [KECCAKF_PILN+4];
	mul.wide.s32 	%rd8766, %r2350, 8;
	add.s64 	%rd8767, %rd2, %rd8766;
	ld.local.u64 	%rd8768, [%rd8767];
	shl.b64 	%rd8769, %rd8762, %r2310;
	cvt.u32.u64 	%r2352, %rd481;
	shr.u64 	%rd8770, %rd8762, %r2352;
	or.b64  	%rd8771, %rd8770, %rd8769;
	st.local.u64 	[%rd8767], %rd8771;
	ld.const.u32 	%r2353, [KECCAKF_PILN+8];
	mul.wide.s32 	%rd8772, %r2353, 8;
	add.s64 	%rd8773, %rd2, %rd8772;
	ld.local.u64 	%rd8774, [%rd8773];
	shl.b64 	%rd8775, %rd8768, %r2268;
	cvt.u32.u64 	%r2355, %rd460;
	shr.u64 	%rd8776, %rd8768, %r2355;
	or.b64  	%rd8777, %rd8776, %rd8775;
	st.local.u64 	[%rd8773], %rd8777;
	ld.const.u32 	%r2356, [KECCAKF_PILN+12];
	mul.wide.s32 	%rd8778, %r2356, 8;
	add.s64 	%rd8779, %rd2, %rd8778;
	ld.local.u64 	%rd8780, [%rd8779];
	shl.b64 	%rd8781, %rd8774, %r2270;
	cvt.u32.u64 	%r2358, %rd461;
	shr.u64 	%rd8782, %rd8774, %r2358;
	or.b64  	%rd8783, %rd8782, %rd8781;
	st.local.u64 	[%rd8779], %rd8783;
	ld.const.u32 	%r2359, [KECCAKF_PILN+16];
	mul.wide.s32 	%rd8784, %r2359, 8;
	add.s64 	%rd8785, %rd2, %rd8784;
	ld.local.u64 	%rd8786, [%rd8785];
	shl.b64 	%rd8787, %rd8780, %r2272;
	cvt.u32.u64 	%r2361, %rd462;
	shr.u64 	%rd8788, %rd8780, %r2361;
	or.b64  	%rd8789, %rd8788, %rd8787;
	st.local.u64 	[%rd8785], %rd8789;
	ld.const.u32 	%r2362, [KECCAKF_PILN+20];
	mul.wide.s32 	%rd8790, %r2362, 8;
	add.s64 	%rd8791, %rd2, %rd8790;
	ld.local.u64 	%rd8792, [%rd8791];
	shl.b64 	%rd8793, %rd8786, %r2274;
	cvt.u32.u64 	%r2364, %rd463;
	shr.u64 	%rd8794, %rd8786, %r2364;
	or.b64  	%rd8795, %rd8794, %rd8793;
	st.local.u64 	[%rd8791], %rd8795;
	ld.const.u32 	%r2365, [KECCAKF_PILN+24];
	mul.wide.s32 	%rd8796, %r2365, 8;
	add.s64 	%rd8797, %rd2, %rd8796;
	ld.local.u64 	%rd8798, [%rd8797];
	shl.b64 	%rd8799, %rd8792, %r2276;
	cvt.u32.u64 	%r2367, %rd464;
	shr.u64 	%rd8800, %rd8792, %r2367;
	or.b64  	%rd8801, %rd8800, %rd8799;
	st.local.u64 	[%rd8797], %rd8801;
	ld.const.u32 	%r2368, [KECCAKF_PILN+28];
	mul.wide.s32 	%rd8802, %r2368, 8;
	add.s64 	%rd8803, %rd2, %rd8802;
	ld.local.u64 	%rd8804, [%rd8803];
	shl.b64 	%rd8805, %rd8798, %r2278;
	cvt.u32.u64 	%r2370, %rd465;
	shr.u64 	%rd8806, %rd8798, %r2370;
	or.b64  	%rd8807, %rd8806, %rd8805;
	st.local.u64 	[%rd8803], %rd8807;
	ld.const.u32 	%r2371, [KECCAKF_PILN+32];
	mul.wide.s32 	%rd8808, %r2371, 8;
	add.s64 	%rd8809, %rd2, %rd8808;
	ld.local.u64 	%rd8810, [%rd8809];
	shl.b64 	%rd8811, %rd8804, %r2280;
	cvt.u32.u64 	%r2373, %rd466;
	shr.u64 	%rd8812, %rd8804, %r2373;
	or.b64  	%rd8813, %rd8812, %rd8811;
	st.local.u64 	[%rd8809], %rd8813;
	ld.const.u32 	%r2374, [KECCAKF_PILN+36];
	mul.wide.s32 	%rd8814, %r2374, 8;
	add.s64 	%rd8815, %rd2, %rd8814;
	ld.local.u64 	%rd8816, [%rd8815];
	shl.b64 	%rd8817, %rd8810, %r2282;
	cvt.u32.u64 	%r2376, %rd467;
	shr.u64 	%rd8818, %rd8810, %r2376;
	or.b64  	%rd8819, %rd8818, %rd8817;
	st.local.u64 	[%rd8815], %rd8819;
	ld.const.u32 	%r2377, [KECCAKF_PILN+40];
	mul.wide.s32 	%rd8820, %r2377, 8;
	add.s64 	%rd8821, %rd2, %rd8820;
	ld.local.u64 	%rd8822, [%rd8821];
	shl.b64 	%rd8823, %rd8816, %r2284;
	cvt.u32.u64 	%r2379, %rd468;
	shr.u64 	%rd8824, %rd8816, %r2379;
	or.b64  	%rd8825, %rd8824, %rd8823;
	st.local.u64 	[%rd8821], %rd8825;
	ld.const.u32 	%r2380, [KECCAKF_PILN+44];
	mul.wide.s32 	%rd8826, %r2380, 8;
	add.s64 	%rd8827, %rd2, %rd8826;
	ld.local.u64 	%rd8828, [%rd8827];
	shl.b64 	%rd8829, %rd8822, %r2286;
	cvt.u32.u64 	%r2382, %rd469;
	shr.u64 	%rd8830, %rd8822, %r2382;
	or.b64  	%rd8831, %rd8830, %rd8829;
	st.local.u64 	[%rd8827], %rd8831;
	ld.const.u32 	%r2383, [KECCAKF_PILN+48];
	mul.wide.s32 	%rd8832, %r2383, 8;
	add.s64 	%rd8833, %rd2, %rd8832;
	ld.local.u64 	%rd8834, [%rd8833];
	shl.b64 	%rd8835, %rd8828, %r2288;
	cvt.u32.u64 	%r2385, %rd470;
	shr.u64 	%rd8836, %rd8828, %r2385;
	or.b64  	%rd8837, %rd8836, %rd8835;
	st.local.u64 	[%rd8833], %rd8837;
	ld.const.u32 	%r2386, [KECCAKF_PILN+52];
	mul.wide.s32 	%rd8838, %r2386, 8;
	add.s64 	%rd8839, %rd2, %rd8838;
	ld.local.u64 	%rd8840, [%rd8839];
	shl.b64 	%rd8841, %rd8834, %r2290;
	cvt.u32.u64 	%r2388, %rd471;
	shr.u64 	%rd8842, %rd8834, %r2388;
	or.b64  	%rd8843, %rd8842, %rd8841;
	st.local.u64 	[%rd8839], %rd8843;
	ld.const.u32 	%r2389, [KECCAKF_PILN+56];
	mul.wide.s32 	%rd8844, %r2389, 8;
	add.s64 	%rd8845, %rd2, %rd8844;
	ld.local.u64 	%rd8846, [%rd8845];
	shl.b64 	%rd8847, %rd8840, %r2292;
	cvt.u32.u64 	%r2391, %rd472;
	shr.u64 	%rd8848, %rd8840, %r2391;
	or.b64  	%rd8849, %rd8848, %rd8847;
	st.local.u64 	[%rd8845], %rd8849;
	ld.const.u32 	%r2392, [KECCAKF_PILN+60];
	mul.wide.s32 	%rd8850, %r2392, 8;
	add.s64 	%rd8851, %rd2, %rd8850;
	ld.local.u64 	%rd8852, [%rd8851];
	shl.b64 	%rd8853, %rd8846, %r2294;
	cvt.u32.u64 	%r2394, %rd473;
	shr.u64 	%rd8854, %rd8846, %r2394;
	or.b64  	%rd8855, %rd8854, %rd8853;
	st.local.u64 	[%rd8851], %rd8855;
	ld.const.u32 	%r2395, [KECCAKF_PILN+64];
	mul.wide.s32 	%rd8856, %r2395, 8;
	add.s64 	%rd8857, %rd2, %rd8856;
	ld.local.u64 	%rd8858, [%rd8857];
	ld.const.u32 	%r2396, [KECCAKF_ROTC+64];
	shl.b64 	%rd8859, %rd8852, %r2396;
	cvt.u32.u64 	%r2397, %rd474;
	shr.u64 	%rd8860, %rd8852, %r2397;
	or.b64  	%rd8861, %rd8860, %rd8859;
	st.local.u64 	[%rd8857], %rd8861;
	ld.const.u32 	%r2398, [KECCAKF_PILN+68];
	mul.wide.s32 	%rd8862, %r2398, 8;
	add.s64 	%rd8863, %rd2, %rd8862;
	ld.local.u64 	%rd8864, [%rd8863];
	ld.const.u32 	%r2399, [KECCAKF_ROTC+68];
	shl.b64 	%rd8865, %rd8858, %r2399;
	cvt.u32.u64 	%r2400, %rd475;
	shr.u64 	%rd8866, %rd8858, %r2400;
	or.b64  	%rd8867, %rd8866, %rd8865;
	st.local.u64 	[%rd8863], %rd8867;
	ld.const.u32 	%r2401, [KECCAKF_PILN+72];
	mul.wide.s32 	%rd8868, %r2401, 8;
	add.s64 	%rd8869, %rd2, %rd8868;
	ld.local.u64 	%rd8870, [%rd8869];
	ld.const.u32 	%r2402, [KECCAKF_ROTC+72];
	shl.b64 	%rd8871, %rd8864, %r2402;
	cvt.u32.u64 	%r2403, %rd476;
	shr.u64 	%rd8872, %rd8864, %r2403;
	or.b64  	%rd8873, %rd8872, %rd8871;
	st.local.u64 	[%rd8869], %rd8873;
	ld.const.u32 	%r2404, [KECCAKF_PILN+76];
	mul.wide.s32 	%rd8874, %r2404, 8;
	add.s64 	%rd8875, %rd2, %rd8874;
	ld.local.u64 	%rd8876, [%rd8875];
	ld.const.u32 	%r2405, [KECCAKF_ROTC+76];
	shl.b64 	%rd8877, %rd8870, %r2405;
	cvt.u32.u64 	%r2406, %rd477;
	shr.u64 	%rd8878, %rd8870, %r2406;
	or.b64  	%rd8879, %rd8878, %rd8877;
	st.local.u64 	[%rd8875], %rd8879;
	ld.const.u32 	%r2407, [KECCAKF_PILN+80];
	mul.wide.s32 	%rd8880, %r2407, 8;
	add.s64 	%rd8881, %rd2, %rd8880;
	ld.local.u64 	%rd8882, [%rd8881];
	ld.const.u32 	%r2408, [KECCAKF_ROTC+80];
	shl.b64 	%rd8883, %rd8876, %r2408;
	cvt.u32.u64 	%r2409, %rd478;
	shr.u64 	%rd8884, %rd8876, %r2409;
	or.b64  	%rd8885, %rd8884, %rd8883;
	st.local.u64 	[%rd8881], %rd8885;
	ld.const.u32 	%r2410, [KECCAKF_PILN+84];
	mul.wide.s32 	%rd8886, %r2410, 8;
	add.s64 	%rd8887, %rd2, %rd8886;
	ld.local.u64 	%rd8888, [%rd8887];
	ld.const.u32 	%r2411, [KECCAKF_ROTC+84];
	shl.b64 	%rd8889, %rd8882, %r2411;
	cvt.u32.u64 	%r2412, %rd479;
	shr.u64 	%rd8890, %rd8882, %r2412;
	or.b64  	%rd8891, %rd8890, %rd8889;
	st.local.u64 	[%rd8887], %rd8891;
	ld.const.u32 	%r2413, [KECCAKF_PILN+88];
	mul.wide.s32 	%rd8892, %r2413, 8;
	add.s64 	%rd8893, %rd2, %rd8892;
	ld.local.u64 	%rd8894, [%rd8893];
	ld.const.u32 	%r2414, [KECCAKF_ROTC+88];
	shl.b64 	%rd8895, %rd8888, %r2414;
	cvt.u32.u64 	%r2415, %rd480;
	shr.u64 	%rd8896, %rd8888, %r2415;
	or.b64  	%rd8897, %rd8896, %rd8895;
	st.local.u64 	[%rd8893], %rd8897;
	ld.const.u32 	%r2416, [KECCAKF_ROTC+92];
	shl.b64 	%rd8898, %rd8894, %r2416;
	cvt.u32.u64 	%r2417, %rd459;
	shr.u64 	%rd8899, %rd8894, %r2417;
	or.b64  	%rd8900, %rd8899, %rd8898;
	ld.const.u32 	%r2418, [KECCAKF_PILN+92];
	mul.wide.s32 	%rd8901, %r2418, 8;
	add.s64 	%rd8902, %rd2, %rd8901;
	st.local.u64 	[%rd8902], %rd8900;
	ld.local.u64 	%rd8903, [%rd2];
	ld.local.u64 	%rd8904, [%rd2+8];
	ld.local.u64 	%rd8905, [%rd2+16];
	ld.local.u64 	%rd8906, [%rd2+24];
	ld.local.u64 	%rd8907, [%rd2+32];
	not.b64 	%rd8908, %rd8904;
	and.b64  	%rd8909, %rd8905, %rd8908;
	not.b64 	%rd8910, %rd8905;
	and.b64  	%rd8911, %rd8906, %rd8910;
	xor.b64  	%rd9490, %rd8911, %rd8904;
	st.local.u64 	[%rd2+8], %rd9490;
	not.b64 	%rd8912, %rd8906;
	and.b64  	%rd8913, %rd8907, %rd8912;
	xor.b64  	%rd9485, %rd8913, %rd8905;
	st.local.u64 	[%rd2+16], %rd9485;
	not.b64 	%rd8914, %rd8907;
	and.b64  	%rd8915, %rd8903, %rd8914;
	xor.b64  	%rd9480, %rd8915, %rd8906;
	st.local.u64 	[%rd2+24], %rd9480;
	not.b64 	%rd8916, %rd8903;
	and.b64  	%rd8917, %rd8904, %rd8916;
	xor.b64  	%rd9475, %rd8907, %rd8917;
	st.local.u64 	[%rd2+32], %rd9475;
	ld.local.u64 	%rd8918, [%rd2+40];
	ld.local.u64 	%rd8919, [%rd2+48];
	ld.local.u64 	%rd8920, [%rd2+56];
	ld.local.u64 	%rd8921, [%rd2+64];
	ld.local.u64 	%rd8922, [%rd2+72];
	not.b64 	%rd8923, %rd8919;
	and.b64  	%rd8924, %rd8920, %rd8923;
	xor.b64  	%rd9494, %rd8924, %rd8918;
	st.local.u64 	[%rd2+40], %rd9494;
	not.b64 	%rd8925, %rd8920;
	and.b64  	%rd8926, %rd8921, %rd8925;
	xor.b64  	%rd9489, %rd8926, %rd8919;
	st.local.u64 	[%rd2+48], %rd9489;
	not.b64 	%rd8927, %rd8921;
	and.b64  	%rd8928, %rd8922, %rd8927;
	xor.b64  	%rd9484, %rd8928, %rd8920;
	st.local.u64 	[%rd2+56], %rd9484;
	not.b64 	%rd8929, %rd8922;
	and.b64  	%rd8930, %rd8918, %rd8929;
	xor.b64  	%rd9479, %rd8930, %rd8921;
	st.local.u64 	[%rd2+64], %rd9479;
	not.b64 	%rd8931, %rd8918;
	and.b64  	%rd8932, %rd8919, %rd8931;
	xor.b64  	%rd9474, %rd8922, %rd8932;
	st.local.u64 	[%rd2+72], %rd9474;
	ld.local.u64 	%rd8933, [%rd2+80];
	ld.local.u64 	%rd8934, [%rd2+88];
	ld.local.u64 	%rd8935, [%rd2+96];
	ld.local.u64 	%rd8936, [%rd2+104];
	ld.local.u64 	%rd8937, [%rd2+112];
	not.b64 	%rd8938, %rd8934;
	and.b64  	%rd8939, %rd8935, %rd8938;
	xor.b64  	%rd9493, %rd8939, %rd8933;
	st.local.u64 	[%rd2+80], %rd9493;
	not.b64 	%rd8940, %rd8935;
	and.b64  	%rd8941, %rd8936, %rd8940;
	xor.b64  	%rd9488, %rd8941, %rd8934;
	st.local.u64 	[%rd2+88], %rd9488;
	not.b64 	%rd8942, %rd8936;
	and.b64  	%rd8943, %rd8937, %rd8942;
	xor.b64  	%rd9483, %rd8943, %rd8935;
	st.local.u64 	[%rd2+96], %rd9483;
	not.b64 	%rd8944, %rd8937;
	and.b64  	%rd8945, %rd8933, %rd8944;
	xor.b64  	%rd9478, %rd8945, %rd8936;
	st.local.u64 	[%rd2+104], %rd9478;
	not.b64 	%rd8946, %rd8933;
	and.b64  	%rd8947, %rd8934, %rd8946;
	xor.b64  	%rd9473, %rd8937, %rd8947;
	st.local.u64 	[%rd2+112], %rd9473;
	ld.local.u64 	%rd8948, [%rd2+120];
	ld.local.u64 	%rd8949, [%rd2+128];
	ld.local.u64 	%rd8950, [%rd2+136];
	ld.local.u64 	%rd8951, [%rd2+144];
	ld.local.u64 	%rd8952, [%rd2+152];
	not.b64 	%rd8953, %rd8949;
	and.b64  	%rd8954, %rd8950, %rd8953;
	xor.b64  	%rd9492, %rd8954, %rd8948;
	st.local.u64 	[%rd2+120], %rd9492;
	not.b64 	%rd8955, %rd8950;
	and.b64  	%rd8956, %rd8951, %rd8955;
	xor.b64  	%rd9487, %rd8956, %rd8949;
	st.local.u64 	[%rd2+128], %rd9487;
	not.b64 	%rd8957, %rd8951;
	and.b64  	%rd8958, %rd8952, %rd8957;
	xor.b64  	%rd9482, %rd8958, %rd8950;
	st.local.u64 	[%rd2+136], %rd9482;
	not.b64 	%rd8959, %rd8952;
	and.b64  	%rd8960, %rd8948, %rd8959;
	xor.b64  	%rd9477, %rd8960, %rd8951;
	st.local.u64 	[%rd2+144], %rd9477;
	not.b64 	%rd8961, %rd8948;
	and.b64  	%rd8962, %rd8949, %rd8961;
	xor.b64  	%rd9472, %rd8952, %rd8962;
	st.local.u64 	[%rd2+152], %rd9472;
	ld.local.u64 	%rd8963, [%rd2+160];
	ld.local.u64 	%rd8964, [%rd2+168];
	ld.local.u64 	%rd8965, [%rd2+176];
	ld.local.u64 	%rd8966, [%rd2+184];
	ld.local.u64 	%rd8967, [%rd2+192];
	not.b64 	%rd8968, %rd8964;
	and.b64  	%rd8969, %rd8965, %rd8968;
	xor.b64  	%rd9491, %rd8969, %rd8963;
	st.local.u64 	[%rd2+160], %rd9491;
	not.b64 	%rd8970, %rd8965;
	and.b64  	%rd8971, %rd8966, %rd8970;
	xor.b64  	%rd9486, %rd8971, %rd8964;
	st.local.u64 	[%rd2+168], %rd9486;
	not.b64 	%rd8972, %rd8966;
	and.b64  	%rd8973, %rd8967, %rd8972;
	xor.b64  	%rd9481, %rd8973, %rd8965;
	st.local.u64 	[%rd2+176], %rd9481;
	not.b64 	%rd8974, %rd8967;
	and.b64  	%rd8975, %rd8963, %rd8974;
	xor.b64  	%rd9476, %rd8975, %rd8966;
	st.local.u64 	[%rd2+184], %rd9476;
	not.b64 	%rd8976, %rd8963;
	and.b64  	%rd8977, %rd8964, %rd8976;
	xor.b64  	%rd9471, %rd8967, %rd8977;
	st.local.u64 	[%rd2+192], %rd9471;
	mul.wide.u32 	%rd8978, %r2553, 8;
	mov.u64 	%rd8979, KECCAKF_RNDC;
	add.s64 	%rd8980, %rd8979, %rd8978;
	ld.const.u64 	%rd8981, [%rd8980];
	xor.b64  	%rd8982, %rd8909, %rd8981;
	xor.b64  	%rd9495, %rd8982, %rd8903;
	st.local.u64 	[%rd2], %rd9495;
	add.s32 	%r55, %r2553, 1;
	setp.lt.u32 	%p157, %r2553, 23;
	mov.u32 	%r2553, %r55;
	@%p157 bra 	$L__BB2_160;
	cvt.u16.u64 	%rs450, %rd9495;
	shr.u64 	%rd8983, %rd9495, 8;
	cvt.u16.u64 	%rs449, %rd8983;
	shr.u64 	%rd8984, %rd9495, 16;
	cvt.u16.u64 	%rs448, %rd8984;
	shr.u64 	%rd8985, %rd9495, 24;
	cvt.u16.u64 	%rs447, %rd8985;
$L__BB2_162:
	ld.global.u8 	%rs146, [%rd457+64];
	and.b16  	%rs336, %rs450, 255;
	setp.lt.u16 	%p158, %rs336, %rs146;
	mov.b16 	%rs451, 1;
	@%p158 bra 	$L__BB2_309;
	setp.gt.u16 	%p159, %rs336, %rs146;
	mov.b16 	%rs451, 1;
	@%p159 bra 	$L__BB2_169;
	ld.global.u8 	%rs147, [%rd457+65];
	and.b16  	%rs340, %rs449, 255;
	setp.lt.u16 	%p160, %rs340, %rs147;
	mov.b16 	%rs451, 1;
	@%p160 bra 	$L__BB2_309;
	setp.gt.u16 	%p161, %rs340, %rs147;
	mov.b16 	%rs451, 1;
	@%p161 bra 	$L__BB2_169;
	ld.global.u8 	%rs148, [%rd457+66];
	and.b16  	%rs344, %rs448, 255;
	setp.lt.u16 	%p162, %rs344, %rs148;
	mov.b16 	%rs451, 1;
	@%p162 bra 	$L__BB2_309;
	setp.gt.u16 	%p163, %rs344, %rs148;
	mov.b16 	%rs451, 1;
	@%p163 bra 	$L__BB2_169;
	ld.global.u8 	%rs348, [%rd457+67];
	and.b16  	%rs349, %rs447, 255;
	setp.lt.u16 	%p164, %rs349, %rs348;
	mov.b16 	%rs451, 1;
	@%p164 bra 	$L__BB2_309;
$L__BB2_169:
	ld.global.u8 	%rs154, [%rd457+68];
	setp.gt.u16 	%p166, %rs154, %rs278;
	mov.pred 	%p373, -1;
	@%p166 bra 	$L__BB2_310;
	setp.lt.u16 	%p167, %rs154, %rs278;
	@%p167 bra 	$L__BB2_308;
	ld.global.u8 	%rs155, [%rd457+69];
	and.b16  	%rs352, %rs6, 255;
	setp.gt.u16 	%p169, %rs155, %rs352;
	@%p169 bra 	$L__BB2_310;
	setp.lt.u16 	%p170, %rs155, %rs352;
	@%p170 bra 	$L__BB2_308;
	ld.global.u8 	%rs156, [%rd457+70];
	and.b16  	%rs354, %rs7, 255;
	setp.gt.u16 	%p172, %rs156, %rs354;
	@%p172 bra 	$L__BB2_310;
	setp.lt.u16 	%p173, %rs156, %rs354;
	@%p173 bra 	$L__BB2_308;
	ld.global.u8 	%rs157, [%rd457+71];
	and.b16  	%rs356, %rs8, 255;
	setp.gt.u16 	%p175, %rs157, %rs356;
	@%p175 bra 	$L__BB2_310;
	setp.lt.u16 	%p176, %rs157, %rs356;
	@%p176 bra 	$L__BB2_308;
	ld.global.u8 	%rs158, [%rd457+72];
	and.b16  	%rs358, %rs9, 255;
	setp.gt.u16 	%p178, %rs158, %rs358;
	@%p178 bra 	$L__BB2_310;
	setp.lt.u16 	%p179, %rs158, %rs358;
	@%p179 bra 	$L__BB2_308;
	ld.global.u8 	%rs159, [%rd457+73];
	and.b16  	%rs360, %rs10, 255;
	setp.gt.u16 	%p181, %rs159, %rs360;
	@%p181 bra 	$L__BB2_310;
	setp.lt.u16 	%p182, %rs159, %rs360;
	@%p182 bra 	$L__BB2_308;
	ld.global.u8 	%rs160, [%rd457+74];
	and.b16  	%rs362, %rs11, 255;
	setp.gt.u16 	%p184, %rs160, %rs362;
	@%p184 bra 	$L__BB2_310;
	setp.lt.u16 	%p185, %rs160, %rs362;
	@%p185 bra 	$L__BB2_308;
	ld.global.u8 	%rs161, [%rd457+75];
	setp.gt.u16 	%p187, %rs161, %rs12;
	@%p187 bra 	$L__BB2_310;
	setp.lt.u16 	%p188, %rs161, %rs12;
	@%p188 bra 	$L__BB2_308;
	ld.global.u8 	%rs162, [%rd457+76];
	and.b16  	%rs364, %rs13, 255;
	setp.gt.u16 	%p190, %rs162, %rs364;
	@%p190 bra 	$L__BB2_310;
	setp.lt.u16 	%p191, %rs162, %rs364;
	@%p191 bra 	$L__BB2_308;
	ld.global.u8 	%rs163, [%rd457+77];
	and.b16  	%rs366, %rs14, 255;
	setp.gt.u16 	%p193, %rs163, %rs366;
	@%p193 bra 	$L__BB2_310;
	setp.lt.u16 	%p194, %rs163, %rs366;
	@%p194 bra 	$L__BB2_308;
	ld.global.u8 	%rs164, [%rd457+78];
	and.b16  	%rs368, %rs15, 255;
	setp.gt.u16 	%p196, %rs164, %rs368;
	@%p196 bra 	$L__BB2_310;
	setp.lt.u16 	%p197, %rs164, %rs368;
	@%p197 bra 	$L__BB2_308;
	ld.global.u8 	%rs165, [%rd457+79];
	and.b16  	%rs370, %rs16, 255;
	setp.gt.u16 	%p199, %rs165, %rs370;
	@%p199 bra 	$L__BB2_310;
	setp.lt.u16 	%p200, %rs165, %rs370;
	@%p200 bra 	$L__BB2_308;
	ld.global.u8 	%rs166, [%rd457+80];
	and.b16  	%rs372, %rs17, 255;
	setp.gt.u16 	%p202, %rs166, %rs372;
	@%p202 bra 	$L__BB2_310;
	setp.lt.u16 	%p203, %rs166, %rs372;
	@%p203 bra 	$L__BB2_308;
	ld.global.u8 	%rs167, [%rd457+81];
	and.b16  	%rs374, %rs18, 255;
	setp.gt.u16 	%p205, %rs167, %rs374;
	@%p205 bra 	$L__BB2_310;
	setp.lt.u16 	%p206, %rs167, %rs374;
	@%p206 bra 	$L__BB2_308;
	ld.global.u8 	%rs168, [%rd457+82];
	and.b16  	%rs376, %rs19, 255;
	setp.gt.u16 	%p208, %rs168, %rs376;
	@%p208 bra 	$L__BB2_310;
	setp.lt.u16 	%p209, %rs168, %rs376;
	@%p209 bra 	$L__BB2_308;
	ld.global.u8 	%rs169, [%rd457+83];
	setp.gt.u16 	%p211, %rs169, %rs20;
	@%p211 bra 	$L__BB2_310;
	setp.lt.u16 	%p212, %rs169, %rs20;
	@%p212 bra 	$L__BB2_308;
	ld.global.u8 	%rs170, [%rd457+84];
	and.b16  	%rs378, %rs21, 255;
	setp.gt.u16 	%p214, %rs170, %rs378;
	@%p214 bra 	$L__BB2_310;
	setp.lt.u16 	%p215, %rs170, %rs378;
	@%p215 bra 	$L__BB2_308;
	ld.global.u8 	%rs171, [%rd457+85];
	and.b16  	%rs380, %rs22, 255;
	setp.gt.u16 	%p217, %rs171, %rs380;
	@%p217 bra 	$L__BB2_310;
	setp.lt.u16 	%p218, %rs171, %rs380;
	@%p218 bra 	$L__BB2_308;
	ld.global.u8 	%rs172, [%rd457+86];
	and.b16  	%rs382, %rs23, 255;
	setp.gt.u16 	%p220, %rs172, %rs382;
	@%p220 bra 	$L__BB2_310;
	setp.lt.u16 	%p221, %rs172, %rs382;
	@%p221 bra 	$L__BB2_308;
	ld.global.u8 	%rs173, [%rd457+87];
	and.b16  	%rs384, %rs24, 255;
	setp.gt.u16 	%p223, %rs173, %rs384;
	@%p223 bra 	$L__BB2_310;
	setp.lt.u16 	%p224, %rs173, %rs384;
	@%p224 bra 	$L__BB2_308;
	ld.global.u8 	%rs174, [%rd457+88];
	and.b16  	%rs386, %rs25, 255;
	setp.gt.u16 	%p226, %rs174, %rs386;
	@%p226 bra 	$L__BB2_310;
	setp.lt.u16 	%p227, %rs174, %rs386;
	@%p227 bra 	$L__BB2_308;
	ld.global.u8 	%rs175, [%rd457+89];
	and.b16  	%rs388, %rs26, 255;
	setp.gt.u16 	%p229, %rs175, %rs388;
	@%p229 bra 	$L__BB2_310;
	setp.lt.u16 	%p230, %rs175, %rs388;
	@%p230 bra 	$L__BB2_308;
	ld.global.u8 	%rs176, [%rd457+90];
	and.b16  	%rs390, %rs27, 255;
	setp.gt.u16 	%p232, %rs176, %rs390;
	@%p232 bra 	$L__BB2_310;
	setp.lt.u16 	%p233, %rs176, %rs390;
	@%p233 bra 	$L__BB2_308;
	ld.global.u8 	%rs177, [%rd457+91];
	setp.gt.u16 	%p235, %rs177, %rs28;
	@%p235 bra 	$L__BB2_310;
	setp.lt.u16 	%p236, %rs177, %rs28;
	@%p236 bra 	$L__BB2_308;
	ld.global.u8 	%rs178, [%rd457+92];
	and.b16  	%rs392, %rs29, 255;
	setp.gt.u16 	%p238, %rs178, %rs392;
	@%p238 bra 	$L__BB2_310;
	setp.lt.u16 	%p239, %rs178, %rs392;
	@%p239 bra 	$L__BB2_308;
	ld.global.u8 	%rs179, [%rd457+93];
	and.b16  	%rs394, %rs30, 255;
	setp.gt.u16 	%p241, %rs179, %rs394;
	@%p241 bra 	$L__BB2_310;
	setp.lt.u16 	%p242, %rs179, %rs394;
	@%p242 bra 	$L__BB2_308;
	ld.global.u8 	%rs180, [%rd457+94];
	and.b16  	%rs396, %rs31, 255;
	setp.gt.u16 	%p244, %rs180, %rs396;
	@%p244 bra 	$L__BB2_310;
	setp.lt.u16 	%p245, %rs180, %rs396;
	@%p245 bra 	$L__BB2_308;
	ld.global.u8 	%rs181, [%rd457+95];
	and.b16  	%rs398, %rs32, 255;
	setp.gt.u16 	%p247, %rs181, %rs398;
	@%p247 bra 	$L__BB2_310;
	setp.lt.u16 	%p248, %rs181, %rs398;
	@%p248 bra 	$L__BB2_308;
	ld.global.u8 	%rs182, [%rd457+96];
	and.b16  	%rs400, %rs33, 255;
	setp.gt.u16 	%p250, %rs182, %rs400;
	@%p250 bra 	$L__BB2_310;
	setp.lt.u16 	%p251, %rs182, %rs400;
	@%p251 bra 	$L__BB2_308;
	ld.global.u8 	%rs183, [%rd457+97];
	and.b16  	%rs402, %rs34, 255;
	setp.gt.u16 	%p253, %rs183, %rs402;
	@%p253 bra 	$L__BB2_310;
	setp.lt.u16 	%p254, %rs183, %rs402;
	@%p254 bra 	$L__BB2_308;
	ld.global.u8 	%rs184, [%rd457+98];
	and.b16  	%rs404, %rs35, 255;
	setp.gt.u16 	%p256, %rs184, %rs404;
	@%p256 bra 	$L__BB2_310;
	setp.lt.u16 	%p257, %rs184, %rs404;
	@%p257 bra 	$L__BB2_308;
	ld.global.u8 	%rs185, [%rd457+99];
	setp.lt.u16 	%p259, %rs36, %rs185;
	@%p259 bra 	$L__BB2_310;
	setp.gt.u16 	%p260, %rs36, %rs185;
	@%p260 bra 	$L__BB2_308;
	ld.global.u8 	%rs248, [%rd457+100];
	ld.global.u8 	%rs249, [%rd458];
	setp.lt.u16 	%p262, %rs249, %rs248;
	@%p262 bra 	$L__BB2_310;
	setp.gt.u16 	%p263, %rs249, %rs248;
	@%p263 bra 	$L__BB2_308;
	ld.global.u8 	%rs186, [%rd457+101];
	ld.global.u8 	%rs187, [%rd458+1];
	setp.lt.u16 	%p265, %rs187, %rs186;
	@%p265 bra 	$L__BB2_310;
	setp.gt.u16 	%p266, %rs187, %rs186;
	@%p266 bra 	$L__BB2_308;
	ld.global.u8 	%rs188, [%rd457+102];
	ld.global.u8 	%rs189, [%rd458+2];
	setp.lt.u16 	%p268, %rs189, %rs188;
	@%p268 bra 	$L__BB2_310;
	setp.gt.u16 	%p269, %rs189, %rs188;
	@%p269 bra 	$L__BB2_308;
	ld.global.u8 	%rs190, [%rd457+103];
	ld.global.u8 	%rs191, [%rd458+3];
	setp.lt.u16 	%p271, %rs191, %rs190;
	@%p271 bra 	$L__BB2_310;
	setp.gt.u16 	%p272, %rs191, %rs190;
	@%p272 bra 	$L__BB2_308;
	ld.global.u8 	%rs192, [%rd457+104];
	ld.global.u8 	%rs193, [%rd458+4];
	setp.lt.u16 	%p274, %rs193, %rs192;
	@%p274 bra 	$L__BB2_310;
	setp.gt.u16 	%p275, %rs193, %rs192;
	@%p275 bra 	$L__BB2_308;
	ld.global.u8 	%rs194, [%rd457+105];
	ld.global.u8 	%rs195, [%rd458+5];
	setp.lt.u16 	%p277, %rs195, %rs194;
	@%p277 bra 	$L__BB2_310;
	setp.gt.u16 	%p278, %rs195, %rs194;
	@%p278 bra 	$L__BB2_308;
	ld.global.u8 	%rs196, [%rd457+106];
	ld.global.u8 	%rs197, [%rd458+6];
	setp.lt.u16 	%p280, %rs197, %rs196;
	@%p280 bra 	$L__BB2_310;
	setp.gt.u16 	%p281, %rs197, %rs196;
	@%p281 bra 	$L__BB2_308;
	ld.global.u8 	%rs198, [%rd457+107];
	ld.global.u8 	%rs199, [%rd458+7];
	setp.lt.u16 	%p283, %rs199, %rs198;
	@%p283 bra 	$L__BB2_310;
	setp.gt.u16 	%p284, %rs199, %rs198;
	@%p284 bra 	$L__BB2_308;
	ld.global.u8 	%rs200, [%rd457+108];
	ld.global.u8 	%rs201, [%rd458+8];
	setp.lt.u16 	%p286, %rs201, %rs200;
	@%p286 bra 	$L__BB2_310;
	setp.gt.u16 	%p287, %rs201, %rs200;
	@%p287 bra 	$L__BB2_308;
	ld.global.u8 	%rs202, [%rd457+109];
	ld.global.u8 	%rs203, [%rd458+9];
	setp.lt.u16 	%p289, %rs203, %rs202;
	@%p289 bra 	$L__BB2_310;
	setp.gt.u16 	%p290, %rs203, %rs202;
	@%p290 bra 	$L__BB2_308;
	ld.global.u8 	%rs204, [%rd457+110];
	ld.global.u8 	%rs205, [%rd458+10];
	setp.lt.u16 	%p292, %rs205, %rs204;
	@%p292 bra 	$L__BB2_310;
	setp.gt.u16 	%p293, %rs205, %rs204;
	@%p293 bra 	$L__BB2_308;
	ld.global.u8 	%rs206, [%rd457+111];
	ld.global.u8 	%rs207, [%rd458+11];
	setp.lt.u16 	%p295, %rs207, %rs206;
	@%p295 bra 	$L__BB2_310;
	setp.gt.u16 	%p296, %rs207, %rs206;
	@%p296 bra 	$L__BB2_308;
	ld.global.u8 	%rs208, [%rd457+112];
	ld.global.u8 	%rs209, [%rd458+12];
	setp.lt.u16 	%p298, %rs209, %rs208;
	@%p298 bra 	$L__BB2_310;
	setp.gt.u16 	%p299, %rs209, %rs208;
	@%p299 bra 	$L__BB2_308;
	ld.global.u8 	%rs210, [%rd457+113];
	ld.global.u8 	%rs211, [%rd458+13];
	setp.lt.u16 	%p301, %rs211, %rs210;
	@%p301 bra 	$L__BB2_310;
	setp.gt.u16 	%p302, %rs211, %rs210;
	@%p302 bra 	$L__BB2_308;
	ld.global.u8 	%rs212, [%rd457+114];
	ld.global.u8 	%rs213, [%rd458+14];
	setp.lt.u16 	%p304, %rs213, %rs212;
	@%p304 bra 	$L__BB2_310;
	setp.gt.u16 	%p305, %rs213, %rs212;
	@%p305 bra 	$L__BB2_308;
	ld.global.u8 	%rs214, [%rd457+115];
	ld.global.u8 	%rs215, [%rd458+15];
	setp.lt.u16 	%p307, %rs215, %rs214;
	@%p307 bra 	$L__BB2_310;
	setp.gt.u16 	%p308, %rs215, %rs214;
	@%p308 bra 	$L__BB2_308;
	ld.global.u8 	%rs216, [%rd457+116];
	ld.global.u8 	%rs217, [%rd458+16];
	setp.lt.u16 	%p310, %rs217, %rs216;
	@%p310 bra 	$L__BB2_310;
	setp.gt.u16 	%p311, %rs217, %rs216;
	@%p311 bra 	$L__BB2_308;
	ld.global.u8 	%rs218, [%rd457+117];
	ld.global.u8 	%rs219, [%rd458+17];
	setp.lt.u16 	%p313, %rs219, %rs218;
	@%p313 bra 	$L__BB2_310;
	setp.gt.u16 	%p314, %rs219, %rs218;
	@%p314 bra 	$L__BB2_308;
	ld.global.u8 	%rs220, [%rd457+118];
	ld.global.u8 	%rs221, [%rd458+18];
	setp.lt.u16 	%p316, %rs221, %rs220;
	@%p316 bra 	$L__BB2_310;
	setp.gt.u16 	%p317, %rs221, %rs220;
	@%p317 bra 	$L__BB2_308;
	ld.global.u8 	%rs222, [%rd457+119];
	ld.global.u8 	%rs223, [%rd458+19];
	setp.lt.u16 	%p319, %rs223, %rs222;
	@%p319 bra 	$L__BB2_310;
	setp.gt.u16 	%p320, %rs223, %rs222;
	@%p320 bra 	$L__BB2_308;
	ld.global.u8 	%rs224, [%rd457+120];
	ld.global.u8 	%rs225, [%rd458+20];
	setp.lt.u16 	%p322, %rs225, %rs224;
	@%p322 bra 	$L__BB2_310;
	setp.gt.u16 	%p323, %rs225, %rs224;
	@%p323 bra 	$L__BB2_308;
	ld.global.u8 	%rs226, [%rd457+121];
	ld.global.u8 	%rs227, [%rd458+21];
	setp.lt.u16 	%p325, %rs227, %rs226;
	@%p325 bra 	$L__BB2_310;
	setp.gt.u16 	%p326, %rs227, %rs226;
	@%p326 bra 	$L__BB2_308;
	ld.global.u8 	%rs228, [%rd457+122];
	ld.global.u8 	%rs229, [%rd458+22];
	setp.lt.u16 	%p328, %rs229, %rs228;
	@%p328 bra 	$L__BB2_310;
	setp.gt.u16 	%p329, %rs229, %rs228;
	@%p329 bra 	$L__BB2_308;
	ld.global.u8 	%rs230, [%rd457+123];
	ld.global.u8 	%rs231, [%rd458+23];
	setp.lt.u16 	%p331, %rs231, %rs230;
	@%p331 bra 	$L__BB2_310;
	setp.gt.u16 	%p332, %rs231, %rs230;
	@%p332 bra 	$L__BB2_308;
	ld.global.u8 	%rs232, [%rd457+124];
	ld.global.u8 	%rs233, [%rd458+24];
	setp.lt.u16 	%p334, %rs233, %rs232;
	@%p334 bra 	$L__BB2_310;
	setp.gt.u16 	%p335, %rs233, %rs232;
	@%p335 bra 	$L__BB2_308;
	ld.global.u8 	%rs234, [%rd457+125];
	ld.global.u8 	%rs235, [%rd458+25];
	setp.lt.u16 	%p337, %rs235, %rs234;
	@%p337 bra 	$L__BB2_310;
	setp.gt.u16 	%p338, %rs235, %rs234;
	@%p338 bra 	$L__BB2_308;
	ld.global.u8 	%rs236, [%rd457+126];
	ld.global.u8 	%rs237, [%rd458+26];
	setp.lt.u16 	%p340, %rs237, %rs236;
	@%p340 bra 	$L__BB2_310;
	setp.gt.u16 	%p341, %rs237, %rs236;
	@%p341 bra 	$L__BB2_308;
	ld.global.u8 	%rs238, [%rd457+127];
	ld.global.u8 	%rs239, [%rd458+27];
	setp.lt.u16 	%p343, %rs239, %rs238;
	@%p343 bra 	$L__BB2_310;
	setp.gt.u16 	%p344, %rs239, %rs238;
	@%p344 bra 	$L__BB2_308;
	ld.global.u8 	%rs240, [%rd457+128];
	ld.global.u8 	%rs241, [%rd458+28];
	setp.lt.u16 	%p346, %rs241, %rs240;
	@%p346 bra 	$L__BB2_310;
	setp.gt.u16 	%p347, %rs241, %rs240;
	@%p347 bra 	$L__BB2_308;
	ld.global.u8 	%rs242, [%rd457+129];
	ld.global.u8 	%rs243, [%rd458+29];
	setp.lt.u16 	%p349, %rs243, %rs242;
	@%p349 bra 	$L__BB2_310;
	setp.gt.u16 	%p350, %rs243, %rs242;
	@%p350 bra 	$L__BB2_308;
	ld.global.u8 	%rs244, [%rd457+130];
	ld.global.u8 	%rs245, [%rd458+30];
	setp.lt.u16 	%p352, %rs245, %rs244;
	@%p352 bra 	$L__BB2_310;
	setp.gt.u16 	%p353, %rs245, %rs244;
	@%p353 bra 	$L__BB2_308;
	ld.global.u8 	%rs246, [%rd457+131];
	ld.global.u8 	%rs247, [%rd458+31];
	setp.lt.u16 	%p355, %rs247, %rs246;
	@%p355 bra 	$L__BB2_310;
	setp.gt.u16 	%p356, %rs247, %rs246;
	@%p356 bra 	$L__BB2_308;
	and.b16  	%rs406, %rs451, 255;
	setp.eq.s16 	%p357, %rs406, 0;
	@%p357 bra 	$L__BB2_298;
	bra.uni 	$L__BB2_301;
$L__BB2_298:
	ld.const.u64 	%rd9512, [ADDRESS_CHECKSUM_BASE_LANES+128];
	ld.const.u64 	%rd9520, [ADDRESS_CHECKSUM_BASE_LANES];
	st.local.u64 	[%rd1], %rd9520;
	ld.const.u64 	%rd9515, [ADDRESS_CHECKSUM_BASE_LANES+8];
	st.local.u64 	[%rd1+8], %rd9515;
	ld.const.u64 	%rd9510, [ADDRESS_CHECKSUM_BASE_LANES+16];
	st.local.u64 	[%rd1+16], %rd9510;
	ld.const.u64 	%rd9505, [ADDRESS_CHECKSUM_BASE_LANES+24];
	st.local.u64 	[%rd1+24], %rd9505;
	ld.const.u64 	%rd9500, [ADDRESS_CHECKSUM_BASE_LANES+32];
	st.local.u64 	[%rd1+32], %rd9500;
	ld.const.u64 	%rd9519, [ADDRESS_CHECKSUM_BASE_LANES+40];
	st.local.u64 	[%rd1+40], %rd9519;
	st.local.u64 	[%rd1+48], %rd449;
	st.local.u64 	[%rd1+56], %rd451;
	st.local.u64 	[%rd1+64], %rd453;
	ld.const.u64 	%rd8987, [ADDRESS_CHECKSUM_BASE_LANES+80];
	st.local.u64 	[%rd1+80], %rd8987;
	ld.const.u64 	%rd8988, [ADDRESS_CHECKSUM_BASE_LANES+88];
	st.local.u64 	[%rd1+88], %rd8988;
	ld.const.u64 	%rd8989, [ADDRESS_CHECKSUM_BASE_LANES+96];
	st.local.u64 	[%rd1+96], %rd8989;
	ld.const.u64 	%rd9517, [ADDRESS_CHECKSUM_BASE_LANES+120];
	st.local.u64 	[%rd1+120], %rd9517;
	cvt.u64.u16 	%rd8990, %rs197;
	shl.b64 	%rd8991, %rd8990, 56;
	cvt.u64.u16 	%rd8992, %rs195;
	shl.b64 	%rd8993, %rd8992, 48;
	cvt.u64.u16 	%rd8994, %rs193;
	shl.b64 	%rd8995, %rd8994, 40;
	cvt.u64.u16 	%rd8996, %rs191;
	shl.b64 	%rd8997, %rd8996, 32;
	cvt.u32.u16 	%r2420, %rs189;
	mul.wide.u32 	%rd8998, %r2420, 16777216;
	cvt.u32.u16 	%r2421, %rs187;
	mul.wide.u32 	%rd8999, %r2421, 65536;
	cvt.u32.u16 	%r2422, %rs249;
	mul.wide.u32 	%rd9000, %r2422, 256;
	or.b64  	%rd9001, %rd8999, %rd9000;
	or.b64  	%rd9002, %rd8998, %rd9001;
	or.b64  	%rd9003, %rd8997, %rd9002;
	or.b64  	%rd9004, %rd8995, %rd9003;
	or.b64  	%rd9005, %rd8993, %rd9004;
	or.b64  	%rd9006, %rd8991, %rd9005;
	xor.b64  	%rd9007, %rd455, %rd9006;
	xor.b64  	%rd9518, %rd9007, %rd8987;
	cvt.u64.u16 	%rd9008, %rs213;
	shl.b64 	%rd9009, %rd9008, 56;
	cvt.u64.u16 	%rd9010, %rs211;
	shl.b64 	%rd9011, %rd9010, 48;
	cvt.u64.u16 	%rd9012, %rs209;
	shl.b64 	%rd9013, %rd9012, 40;
	cvt.u64.u16 	%rd9014, %rs207;
	shl.b64 	%rd9015, %rd9014, 32;
	cvt.u32.u16 	%r2423, %rs205;
	mul.wide.u32 	%rd9016, %r2423, 16777216;
	cvt.u32.u16 	%r2424, %rs203;
	mul.wide.u32 	%rd9017, %r2424, 65536;
	cvt.u32.u16 	%r2425, %rs201;
	mul.wide.u32 	%rd9018, %r2425, 256;
	or.b64  	%rd9019, %rd9017, %rd9018;
	or.b64  	%rd9020, %rd9016, %rd9019;
	or.b64  	%rd9021, %rd9015, %rd9020;
	or.b64  	%rd9022, %rd9013, %rd9021;
	or.b64  	%rd9023, %rd9011, %rd9022;
	or.b64  	%rd9024, %rd9009, %rd9023;
	cvt.u64.u16 	%rd9025, %rs199;
	xor.b64  	%rd9026, %rd9024, %rd9025;
	xor.b64  	%rd9513, %rd9026, %rd8988;
	cvt.u64.u16 	%rd9027, %rs229;
	shl.b64 	%rd9028, %rd9027, 56;
	cvt.u64.u16 	%rd9029, %rs227;
	shl.b64 	%rd9030, %rd9029, 48;
	cvt.u64.u16 	%rd9031, %rs225;
	shl.b64 	%rd9032, %rd9031, 40;
	cvt.u64.u16 	%rd9033, %rs223;
	shl.b64 	%rd9034, %rd9033, 32;
	cvt.u32.u16 	%r2426, %rs221;
	mul.wide.u32 	%rd9035, %r2426, 16777216;
	cvt.u32.u16 	%r2427, %rs219;
	mul.wide.u32 	%rd9036, %r2427, 65536;
	cvt.u32.u16 	%r2428, %rs217;
	mul.wide.u32 	%rd9037, %r2428, 256;
	or.b64  	%rd9038, %rd9036, %rd9037;
	or.b64  	%rd9039, %rd9035, %rd9038;
	or.b64  	%rd9040, %rd9034, %rd9039;
	or.b64  	%rd9041, %rd9032, %rd9040;
	or.b64  	%rd9042, %rd9030, %rd9041;
	or.b64  	%rd9043, %rd9028, %rd9042;
	cvt.u64.u16 	%rd9044, %rs215;
	xor.b64  	%rd9045, %rd9043, %rd9044;
	xor.b64  	%rd9508, %rd9045, %rd8989;
	cvt.u64.u16 	%rd9046, %rs231;
	ld.const.u64 	%rd9047, [ADDRESS_CHECKSUM_BASE_LANES+104];
	xor.b64  	%rd9048, %rd9047, %rd9046;
	cvt.u64.u16 	%rd9049, %rs245;
	shl.b64 	%rd9050, %rd9049, 56;
	cvt.u64.u16 	%rd9051, %rs243;
	shl.b64 	%rd9052, %rd9051, 48;
	cvt.u64.u16 	%rd9053, %rs241;
	shl.b64 	%rd9054, %rd9053, 40;
	cvt.u64.u16 	%rd9055, %rs239;
	shl.b64 	%rd9056, %rd9055, 32;
	cvt.u32.u16 	%r2429, %rs237;
	mul.wide.u32 	%rd9057, %r2429, 16777216;
	cvt.u32.u16 	%r2430, %rs235;
	mul.wide.u32 	%rd9058, %r2430, 65536;
	cvt.u32.u16 	%r2431, %rs233;
	mul.wide.u32 	%rd9059, %r2431, 256;
	or.b64  	%rd9060, %rd9058, %rd9059;
	or.b64  	%rd9061, %rd9057, %rd9060;
	or.b64  	%rd9062, %rd9056, %rd9061;
	or.b64  	%rd9063, %rd9054, %rd9062;
	or.b64  	%rd9064, %rd9052, %rd9063;
	or.b64  	%rd9065, %rd9050, %rd9064;
	xor.b64  	%rd9503, %rd9048, %rd9065;
	cvt.u64.u16 	%rd9066, %rs247;
	ld.const.u64 	%rd9067, [ADDRESS_CHECKSUM_BASE_LANES+112];
	xor.b64  	%rd9498, %rd9067, %rd9066;
	mov.b32 	%r2554, 0;
	mov.b64 	%rd9496, 0;
	mov.u64 	%rd9497, %rd9496;
	mov.u64 	%rd9499, %rd456;
	mov.u64 	%rd9501, %rd9496;
	mov.u64 	%rd9502, %rd9496;
	mov.u64 	%rd9504, %rd454;
	mov.u64 	%rd9506, %rd9496;
	mov.u64 	%rd9507, %rd9496;
	mov.u64 	%rd9509, %rd452;
	mov.u64 	%rd9511, %rd9496;
	mov.u64 	%rd9514, %rd450;
	mov.u64 	%rd9516, %rd9496;
$L__BB2_299:
	xor.b64  	%rd9068, %rd9519, %rd9520;
	xor.b64  	%rd9069, %rd9068, %rd9518;
	xor.b64  	%rd9070, %rd9069, %rd9517;
	xor.b64  	%rd9071, %rd9070, %rd9516;
	xor.b64  	%rd9072, %rd9514, %rd9515;
	xor.b64  	%rd9073, %rd9072, %rd9513;
	xor.b64  	%rd9074, %rd9073, %rd9512;
	xor.b64  	%rd9075, %rd9074, %rd9511;
	xor.b64  	%rd9076, %rd9509, %rd9510;
	xor.b64  	%rd9077, %rd9076, %rd9508;
	xor.b64  	%rd9078, %rd9077, %rd9507;
	xor.b64  	%rd9079, %rd9078, %rd9506;
	xor.b64  	%rd9080, %rd9504, %rd9505;
	xor.b64  	%rd9081, %rd9080, %rd9503;
	xor.b64  	%rd9082, %rd9081, %rd9502;
	xor.b64  	%rd9083, %rd9082, %rd9501;
	xor.b64  	%rd9084, %rd9499, %rd9500;
	xor.b64  	%rd9085, %rd9084, %rd9498;
	xor.b64  	%rd9086, %rd9085, %rd9497;
	xor.b64  	%rd9087, %rd9086, %rd9496;
	mov.b64 	{%r2432, %r2433}, %rd9075;
	shf.l.wrap.b32 	%r2434, %r2432, %r2433, 1;
	shf.l.wrap.b32 	%r2435, %r2433, %r2432, 1;
	mov.b64 	%rd9088, {%r2435, %r2434};
	xor.b64  	%rd9089, %rd9088, %rd9087;
	xor.b64  	%rd9090, %rd9089, %rd9520;
	st.local.u64 	[%rd1], %rd9090;
	xor.b64  	%rd9091, %rd9519, %rd9089;
	st.local.u64 	[%rd1+40], %rd9091;
	xor.b64  	%rd9092, %rd9518, %rd9089;
	st.local.u64 	[%rd1+80], %rd9092;
	xor.b64  	%rd9093, %rd9517, %rd9089;
	st.local.u64 	[%rd1+120], %rd9093;
	xor.b64  	%rd9094, %rd9516, %rd9089;
	st.local.u64 	[%rd1+160], %rd9094;
	mov.b64 	{%r2436, %r2437}, %rd9079;
	shf.l.wrap.b32 	%r2438, %r2436, %r2437, 1;
	shf.l.wrap.b32 	%r2439, %r2437, %r2436, 1;
	mov.b64 	%rd9095, {%r2439, %r2438};
	xor.b64  	%rd9096, %rd9095, %rd9071;
	xor.b64  	%rd9097, %rd9096, %rd9515;
	st.local.u64 	[%rd1+8], %rd9097;
	xor.b64  	%rd9098, %rd9514, %rd9096;
	st.local.u64 	[%rd1+48], %rd9098;
	xor.b64  	%rd9099, %rd9513, %rd9096;
	st.local.u64 	[%rd1+88], %rd9099;
	xor.b64  	%rd9100, %rd9512, %rd9096;
	st.local.u64 	[%rd1+128], %rd9100;
	xor.b64  	%rd9101, %rd9511, %rd9096;
	st.local.u64 	[%rd1+168], %rd9101;
	mov.b64 	{%r2440, %r2441}, %rd9083;
	shf.l.wrap.b32 	%r2442, %r2440, %r2441, 1;
	shf.l.wrap.b32 	%r2443, %r2441, %r2440, 1;
	mov.b64 	%rd9102, {%r2443, %r2442};
	xor.b64  	%rd9103, %rd9102, %rd9075;
	xor.b64  	%rd9104, %rd9103, %rd9510;
	st.local.u64 	[%rd1+16], %rd9104;
	xor.b64  	%rd9105, %rd9509, %rd9103;
	st.local.u64 	[%rd1+56], %rd9105;
	xor.b64  	%rd9106, %rd9508, %rd9103;
	st.local.u64 	[%rd1+96], %rd9106;
	xor.b64  	%rd9107, %rd9507, %rd9103;
	st.local.u64 	[%rd1+136], %rd9107;
	xor.b64  	%rd9108, %rd9506, %rd9103;
	st.local.u64 	[%rd1+176], %rd9108;
	mov.b64 	{%r2444, %r2445}, %rd9087;
	shf.l.wrap.b32 	%r2446, %r2444, %r2445, 1;
	shf.l.wrap.b32 	%r2447, %r2445, %r2444, 1;
	mov.b64 	%rd9109, {%r2447, %r2446};
	xor.b64  	%rd9110, %rd9109, %rd9079;
	xor.b64  	%rd9111, %rd9110, %rd9505;
	st.local.u64 	[%rd1+24], %rd9111;
	xor.b64  	%rd9112, %rd9504, %rd9110;
	st.local.u64 	[%rd1+64], %rd9112;
	xor.b64  	%rd9113, %rd9503, %rd9110;
	st.local.u64 	[%rd1+104], %rd9113;
	xor.b64  	%rd9114, %rd9502, %rd9110;
	st.local.u64 	[%rd1+144], %rd9114;
	xor.b64  	%rd9115, %rd9501, %rd9110;
	st.local.u64 	[%rd1+184], %rd9115;
	mov.b64 	{%r2448, %r2449}, %rd9071;
	shf.l.wrap.b32 	%r2450, %r2448, %r2449, 1;
	shf.l.wrap.b32 	%r2451, %r2449, %r2448, 1;
	mov.b64 	%rd9116, {%r2451, %r2450};
	xor.b64  	%rd9117, %rd9116, %rd9083;
	xor.b64  	%rd9118, %rd9117, %rd9500;
	st.local.u64 	[%rd1+32], %rd9118;
	xor.b64  	%rd9119, %rd9499, %rd9117;
	st.local.u64 	[%rd1+72], %rd9119;
	xor.b64  	%rd9120, %rd9498, %rd9117;
	st.local.u64 	[%rd1+112], %rd9120;
	xor.b64  	%rd9121, %rd9497, %rd9117;
	st.local.u64 	[%rd1+152], %rd9121;
	xor.b64  	%rd9122, %rd9496, %rd9117;
	st.local.u64 	[%rd1+192], %rd9122;
	ld.const.u32 	%r2452, [KECCAKF_PILN];
	mul.wide.s32 	%rd9123, %r2452, 8;
	add.s64 	%rd9124, %rd1, %rd9123;
	ld.local.u64 	%rd9125, [%rd9124];
	ld.const.u32 	%r2453, [KECCAKF_ROTC];
	neg.s32 	%r2454, %r2453;
	and.b32  	%r2455, %r2454, 63;
	shr.u64 	%rd9126, %rd9097, %r2455;
	and.b32  	%r2456, %r2453, 63;
	shl.b64 	%rd9127, %rd9097, %r2456;
	or.b64  	%rd9128, %rd9127, %rd9126;
	st.local.u64 	[%rd9124], %rd9128;
	ld.const.u32 	%r2457, [KECCAKF_PILN+4];
	mul.wide.s32 	%rd9129, %r2457, 8;
	add.s64 	%rd9130, %rd1, %rd9129;
	ld.local.u64 	%rd9131, [%rd9130];
	ld.const.u32 	%r2458, [KECCAKF_ROTC+4];
	shl.b64 	%rd9132, %rd9125, %r2458;
	cvt.u32.u64 	%r2459, %rd481;
	shr.u64 	%rd9133, %rd9125, %r2459;
	or.b64  	%rd9134, %rd9133, %rd9132;
	st.local.u64 	[%rd9130], %rd9134;
	ld.const.u32 	%r2460, [KECCAKF_PILN+8];
	mul.wide.s32 	%rd9135, %r2460, 8;
	add.s64 	%rd9136, %rd1, %rd9135;
	ld.local.u64 	%rd9137, [%rd9136];
	ld.const.u32 	%r2461, [KECCAKF_ROTC+8];
	shl.b64 	%rd9138, %rd9131, %r2461;
	cvt.u32.u64 	%r2462, %rd460;
	shr.u64 	%rd9139, %rd9131, %r2462;
	or.b64  	%rd9140, %rd9139, %rd9138;
	st.local.u64 	[%rd9136], %rd9140;
	ld.const.u32 	%r2463, [KECCAKF_PILN+12];
	mul.wide.s32 	%rd9141, %r2463, 8;
	add.s64 	%rd9142, %rd1, %rd9141;
	ld.local.u64 	%rd9143, [%rd9142];
	ld.const.u32 	%r2464, [KECCAKF_ROTC+12];
	shl.b64 	%rd9144, %rd9137, %r2464;
	cvt.u32.u64 	%r2465, %rd461;
	shr.u64 	%rd9145, %rd9137, %r2465;
	or.b64  	%rd9146, %rd9145, %rd9144;
	st.local.u64 	[%rd9142], %rd9146;
	ld.const.u32 	%r2466, [KECCAKF_PILN+16];
	mul.wide.s32 	%rd9147, %r2466, 8;
	add.s64 	%rd9148, %rd1, %rd9147;
	ld.local.u64 	%rd9149, [%rd9148];
	ld.const.u32 	%r2467, [KECCAKF_ROTC+16];
	shl.b64 	%rd9150, %rd9143, %r2467;
	cvt.u32.u64 	%r2468, %rd462;
	shr.u64 	%rd9151, %rd9143, %r2468;
	or.b64  	%rd9152, %rd9151, %rd9150;
	st.local.u64 	[%rd9148], %rd9152;
	ld.const.u32 	%r2469, [KECCAKF_PILN+20];
	mul.wide.s32 	%rd9153, %r2469, 8;
	add.s64 	%rd9154, %rd1, %rd9153;
	ld.local.u64 	%rd9155, [%rd9154];
	ld.const.u32 	%r2470, [KECCAKF_ROTC+20];
	shl.b64 	%rd9156, %rd9149, %r2470;
	cvt.u32.u64 	%r2471, %rd463;
	shr.u64 	%rd9157, %rd9149, %r2471;
	or.b64  	%rd9158, %rd9157, %rd9156;
	st.local.u64 	[%rd9154], %rd9158;
	ld.const.u32 	%r2472, [KECCAKF_PILN+24];
	mul.wide.s32 	%rd9159, %r2472, 8;
	add.s64 	%rd9160, %rd1, %rd9159;
	ld.local.u64 	%rd9161, [%rd9160];
	ld.const.u32 	%r2473, [KECCAKF_ROTC+24];
	shl.b64 	%rd9162, %rd9155, %r2473;
	cvt.u32.u64 	%r2474, %rd464;
	shr.u64 	%rd9163, %rd9155, %r2474;
	or.b64  	%rd9164, %rd9163, %rd9162;
	st.local.u64 	[%rd9160], %rd9164;
	ld.const.u32 	%r2475, [KECCAKF_PILN+28];
	mul.wide.s32 	%rd9165, %r2475, 8;
	add.s64 	%rd9166, %rd1, %rd9165;
	ld.local.u64 	%rd9167, [%rd9166];
	ld.const.u32 	%r2476, [KECCAKF_ROTC+28];
	shl.b64 	%rd9168, %rd9161, %r2476;
	cvt.u32.u64 	%r2477, %rd465;
	shr.u64 	%rd9169, %rd9161, %r2477;
	or.b64  	%rd9170, %rd9169, %rd9168;
	st.local.u64 	[%rd9166], %rd9170;
	ld.const.u32 	%r2478, [KECCAKF_PILN+32];
	mul.wide.s32 	%rd9171, %r2478, 8;
	add.s64 	%rd9172, %rd1, %rd9171;
	ld.local.u64 	%rd9173, [%rd9172];
	ld.const.u32 	%r2479, [KECCAKF_ROTC+32];
	shl.b64 	%rd9174, %rd9167, %r2479;
	cvt.u32.u64 	%r2480, %rd466;
	shr.u64 	%rd9175, %rd9167, %r2480;
	or.b64  	%rd9176, %rd9175, %rd9174;
	st.local.u64 	[%rd9172], %rd9176;
	ld.const.u32 	%r2481, [KECCAKF_PILN+36];
	mul.wide.s32 	%rd9177, %r2481, 8;
	add.s64 	%rd9178, %rd1, %rd9177;
	ld.local.u64 	%rd9179, [%rd9178];
	ld.const.u32 	%r2482, [KECCAKF_ROTC+36];
	shl.b64 	%rd9180, %rd9173, %r2482;
	cvt.u32.u64 	%r2483, %rd467;
	shr.u64 	%rd9181, %rd9173, %r2483;
	or.b64  	%rd9182, %rd9181, %rd9180;
	st.local.u64 	[%rd9178], %rd9182;
	ld.const.u32 	%r2484, [KECCAKF_PILN+40];
	mul.wide.s32 	%rd9183, %r2484, 8;
	add.s64 	%rd9184, %rd1, %rd9183;
	ld.local.u64 	%rd9185, [%rd9184];
	ld.const.u32 	%r2485, [KECCAKF_ROTC+40];
	shl.b64 	%rd9186, %rd9179, %r2485;
	cvt.u32.u64 	%r2486, %rd468;
	shr.u64 	%rd9187, %rd9179, %r2486;
	or.b64  	%rd9188, %rd9187, %rd9186;
	st.local.u64 	[%rd9184], %rd9188;
	ld.const.u32 	%r2487, [KECCAKF_PILN+44];
	mul.wide.s32 	%rd9189, %r2487, 8;
	add.s64 	%rd9190, %rd1, %rd9189;
	ld.local.u64 	%rd9191, [%rd9190];
	ld.const.u32 	%r2488, [KECCAKF_ROTC+44];
	shl.b64 	%rd9192, %rd9185, %r2488;
	cvt.u32.u64 	%r2489, %rd469;
	shr.u64 	%rd9193, %rd9185, %r2489;
	or.b64  	%rd9194, %rd9193, %rd9192;
	st.local.u64 	[%rd9190], %rd9194;
	ld.const.u32 	%r2490, [KECCAKF_PILN+48];
	mul.wide.s32 	%rd9195, %r2490, 8;
	add.s64 	%rd9196, %rd1, %rd9195;
	ld.local.u64 	%rd9197, [%rd9196];
	ld.const.u32 	%r2491, [KECCAKF_ROTC+48];
	shl.b64 	%rd9198, %rd9191, %r2491;
	cvt.u32.u64 	%r2492, %rd470;
	shr.u64 	%rd9199, %rd9191, %r2492;
	or.b64  	%rd9200, %rd9199, %rd9198;
	st.local.u64 	[%rd9196], %rd9200;
	ld.const.u32 	%r2493, [KECCAKF_PILN+52];
	mul.wide.s32 	%rd9201, %r2493, 8;
	add.s64 	%rd9202, %rd1, %rd9201;
	ld.local.u64 	%rd9203, [%rd9202];
	ld.const.u32 	%r2494, [KECCAKF_ROTC+52];
	shl.b64 	%rd9204, %rd9197, %r2494;
	cvt.u32.u64 	%r2495, %rd471;
	shr.u64 	%rd9205, %rd9197, %r2495;
	or.b64  	%rd9206, %rd9205, %rd9204;
	st.local.u64 	[%rd9202], %rd9206;
	ld.const.u32 	%r2496, [KECCAKF_PILN+56];
	mul.wide.s32 	%rd9207, %r2496, 8;
	add.s64 	%rd9208, %rd1, %rd9207;
	ld.local.u64 	%rd9209, [%rd9208];
	ld.const.u32 	%r2497, [KECCAKF_ROTC+56];
	shl.b64 	%rd9210, %rd9203, %r2497;
	cvt.u32.u64 	%r2498, %rd472;
	shr.u64 	%rd9211, %rd9203, %r2498;
	or.b64  	%rd9212, %rd9211, %rd9210;
	st.local.u64 	[%rd9208], %rd9212;
	ld.const.u32 	%r2499, [KECCAKF_PILN+60];
	mul.wide.s32 	%rd9213, %r2499, 8;
	add.s64 	%rd9214, %rd1, %rd9213;
	ld.local.u64 	%rd9215, [%rd9214];
	ld.const.u32 	%r2500, [KECCAKF_ROTC+60];
	shl.b64 	%rd9216, %rd9209, %r2500;
	cvt.u32.u64 	%r2501, %rd473;
	shr.u64 	%rd9217, %rd9209, %r2501;
	or.b64  	%rd9218, %rd9217, %rd9216;
	st.local.u64 	[%rd9214], %rd9218;
	ld.const.u32 	%r2502, [KECCAKF_PILN+64];
	mul.wide.s32 	%rd9219, %r2502, 8;
	add.s64 	%rd9220, %rd1, %rd9219;
	ld.local.u64 	%rd9221, [%rd9220];
	ld.const.u32 	%r2503, [KECCAKF_ROTC+64];
	shl.b64 	%rd9222, %rd9215, %r2503;
	cvt.u32.u64 	%r2504, %rd474;
	shr.u64 	%rd9223, %rd9215, %r2504;
	or.b64  	%rd9224, %rd9223, %rd9222;
	st.local.u64 	[%rd9220], %rd9224;
	ld.const.u32 	%r2505, [KECCAKF_PILN+68];
	mul.wide.s32 	%rd9225, %r2505, 8;
	add.s64 	%rd9226, %rd1, %rd9225;
	ld.local.u64 	%rd9227, [%rd9226];
	ld.const.u32 	%r2506, [KECCAKF_ROTC+68];
	shl.b64 	%rd9228, %rd9221, %r2506;
	cvt.u32.u64 	%r2507, %rd475;
	shr.u64 	%rd9229, %rd9221, %r2507;
	or.b64  	%rd9230, %rd9229, %rd9228;
	st.local.u64 	[%rd9226], %rd9230;
	ld.const.u32 	%r2508, [KECCAKF_PILN+72];
	mul.wide.s32 	%rd9231, %r2508, 8;
	add.s64 	%rd9232, %rd1, %rd9231;
	ld.local.u64 	%rd9233, [%rd9232];
	ld.const.u32 	%r2509, [KECCAKF_ROTC+72];
	shl.b64 	%rd9234, %rd9227, %r2509;
	cvt.u32.u64 	%r2510, %rd476;
	shr.u64 	%rd9235, %rd9227, %r2510;
	or.b64  	%rd9236, %rd9235, %rd9234;
	st.local.u64 	[%rd9232], %rd9236;
	ld.const.u32 	%r2511, [KECCAKF_PILN+76];
	mul.wide.s32 	%rd9237, %r2511, 8;
	add.s64 	%rd9238, %rd1, %rd9237;
	ld.local.u64 	%rd9239, [%rd9238];
	ld.const.u32 	%r2512, [KECCAKF_ROTC+76];
	shl.b64 	%rd9240, %rd9233, %r2512;
	cvt.u32.u64 	%r2513, %rd477;
	shr.u64 	%rd9241, %rd9233, %r2513;
	or.b64  	%rd9242, %rd9241, %rd9240;
	st.local.u64 	[%rd9238], %rd9242;
	ld.const.u32 	%r2514, [KECCAKF_PILN+80];
	mul.wide.s32 	%rd9243, %r2514, 8;
	add.s64 	%rd9244, %rd1, %rd9243;
	ld.local.u64 	%rd9245, [%rd9244];
	ld.const.u32 	%r2515, [KECCAKF_ROTC+80];
	shl.b64 	%rd9246, %rd9239, %r2515;
	cvt.u32.u64 	%r2516, %rd478;
	shr.u64 	%rd9247, %rd9239, %r2516;
	or.b64  	%rd9248, %rd9247, %rd9246;
	st.local.u64 	[%rd9244], %rd9248;
	ld.const.u32 	%r2517, [KECCAKF_PILN+84];
	mul.wide.s32 	%rd9249, %r2517, 8;
	add.s64 	%rd9250, %rd1, %rd9249;
	ld.local.u64 	%rd9251, [%rd9250];
	ld.const.u32 	%r2518, [KECCAKF_ROTC+84];
	shl.b64 	%rd9252, %rd9245, %r2518;
	cvt.u32.u64 	%r2519, %rd479;
	shr.u64 	%rd9253, %rd9245, %r2519;
	or.b64  	%rd9254, %rd9253, %rd9252;
	st.local.u64 	[%rd9250], %rd9254;
	ld.const.u32 	%r2520, [KECCAKF_PILN+88];
	mul.wide.s32 	%rd9255, %r2520, 8;
	add.s64 	%rd9256, %rd1, %rd9255;
	ld.local.u64 	%rd9257, [%rd9256];
	ld.const.u32 	%r2521, [KECCAKF_ROTC+88];
	shl.b64 	%rd9258, %rd9251, %r2521;
	cvt.u32.u64 	%r2522, %rd480;
	shr.u64 	%rd9259, %rd9251, %r2522;
	or.b64  	%rd9260, %rd9259, %rd9258;
	st.local.u64 	[%rd9256], %rd9260;
	ld.const.u32 	%r2523, [KECCAKF_ROTC+92];
	shl.b64 	%rd9261, %rd9257, %r2523;
	cvt.u32.u64 	%r2524, %rd459;
	shr.u64 	%rd9262, %rd9257, %r2524;
	or.b64  	%rd9263, %rd9262, %rd9261;
	ld.const.u32 	%r2525, [KECCAKF_PILN+92];
	mul.wide.s32 	%rd9264, %r2525, 8;
	add.s64 	%rd9265, %rd1, %rd9264;
	st.local.u64 	[%rd9265], %rd9263;
	ld.local.u64 	%rd9266, [%rd1];
	ld.local.u64 	%rd9267, [%rd1+8];
	ld.local.u64 	%rd9268, [%rd1+16];
	ld.local.u64 	%rd9269, [%rd1+24];
	ld.local.u64 	%rd9270, [%rd1+32];
	not.b64 	%rd9271, %rd9267;
	and.b64  	%rd9272, %rd9268, %rd9271;
	not.b64 	%rd9273, %rd9268;
	and.b64  	%rd9274, %rd9269, %rd9273;
	xor.b64  	%rd9515, %rd9274, %rd9267;
	st.local.u64 	[%rd1+8], %rd9515;
	not.b64 	%rd9275, %rd9269;
	and.b64  	%rd9276, %rd9270, %rd9275;
	xor.b64  	%rd9510, %rd9276, %rd9268;
	st.local.u64 	[%rd1+16], %rd9510;
	not.b64 	%rd9277, %rd9270;
	and.b64  	%rd9278, %rd9266, %rd9277;
	xor.b64  	%rd9505, %rd9278, %rd9269;
	st.local.u64 	[%rd1+24], %rd9505;
	not.b64 	%rd9279, %rd9266;
	and.b64  	%rd9280, %rd9267, %rd9279;
	xor.b64  	%rd9500, %rd9270, %rd9280;
	st.local.u64 	[%rd1+32], %rd9500;
	ld.local.u64 	%rd9281, [%rd1+40];
	ld.local.u64 	%rd9282, [%rd1+48];
	ld.local.u64 	%rd9283, [%rd1+56];
	ld.local.u64 	%rd9284, [%rd1+64];
	ld.local.u64 	%rd9285, [%rd1+72];
	not.b64 	%rd9286, %rd9282;
	and.b64  	%rd9287, %rd9283, %rd9286;
	xor.b64  	%rd9519, %rd9287, %rd9281;
	st.local.u64 	[%rd1+40], %rd9519;
	not.b64 	%rd9288, %rd9283;
	and.b64  	%rd9289, %rd9284, %rd9288;
	xor.b64  	%rd9514, %rd9289, %rd9282;
	st.local.u64 	[%rd1+48], %rd9514;
	not.b64 	%rd9290, %rd9284;
	and.b64  	%rd9291, %rd9285, %rd9290;
	xor.b64  	%rd9509, %rd9291, %rd9283;
	st.local.u64 	[%rd1+56], %rd9509;
	not.b64 	%rd9292, %rd9285;
	and.b64  	%rd9293, %rd9281, %rd9292;
	xor.b64  	%rd9504, %rd9293, %rd9284;
	st.local.u64 	[%rd1+64], %rd9504;
	not.b64 	%rd9294, %rd9281;
	and.b64  	%rd9295, %rd9282, %rd9294;
	xor.b64  	%rd9499, %rd9285, %rd9295;
	st.local.u64 	[%rd1+72], %rd9499;
	ld.local.u64 	%rd9296, [%rd1+80];
	ld.local.u64 	%rd9297, [%rd1+88];
	ld.local.u64 	%rd9298, [%rd1+96];
	ld.local.u64 	%rd9299, [%rd1+104];
	ld.local.u64 	%rd9300, [%rd1+112];
	not.b64 	%rd9301, %rd9297;
	and.b64  	%rd9302, %rd9298, %rd9301;
	xor.b64  	%rd9518, %rd9302, %rd9296;
	st.local.u64 	[%rd1+80], %rd9518;
	not.b64 	%rd9303, %rd9298;
	and.b64  	%rd9304, %rd9299, %rd9303;
	xor.b64  	%rd9513, %rd9304, %rd9297;
	st.local.u64 	[%rd1+88], %rd9513;
	not.b64 	%rd9305, %rd9299;
	and.b64  	%rd9306, %rd9300, %rd9305;
	xor.b64  	%rd9508, %rd9306, %rd9298;
	st.local.u64 	[%rd1+96], %rd9508;
	not.b64 	%rd9307, %rd9300;
	and.b64  	%rd9308, %rd9296, %rd9307;
	xor.b64  	%rd9503, %rd9308, %rd9299;
	st.local.u64 	[%rd1+104], %rd9503;
	not.b64 	%rd9309, %rd9296;
	and.b64  	%rd9310, %rd9297, %rd9309;
	xor.b64  	%rd9498, %rd9300, %rd9310;
	st.local.u64 	[%rd1+112], %rd9498;
	ld.local.u64 	%rd9311, [%rd1+120];
	ld.local.u64 	%rd9312, [%rd1+128];
	ld.local.u64 	%rd9313, [%rd1+136];
	ld.local.u64 	%rd9314, [%rd1+144];
	ld.local.u64 	%rd9315, [%rd1+152];
	not.b64 	%rd9316, %rd9312;
	and.b64  	%rd9317, %rd9313, %rd9316;
	xor.b64  	%rd9517, %rd9317, %rd9311;
	st.local.u64 	[%rd1+120], %rd9517;
	not.b64 	%rd9318, %rd9313;
	and.b64  	%rd9319, %rd9314, %rd9318;
	xor.b64  	%rd9512, %rd9319, %rd9312;
	st.local.u64 	[%rd1+128], %rd9512;
	not.b64 	%rd9320, %rd9314;
	and.b64  	%rd9321, %rd9315, %rd9320;
	xor.b64  	%rd9507, %rd9321, %rd9313;
	st.local.u64 	[%rd1+136], %rd9507;
	not.b64 	%rd9322, %rd9315;
	and.b64  	%rd9323, %rd9311, %rd9322;
	xor.b64  	%rd9502, %rd9323, %rd9314;
	st.local.u64 	[%rd1+144], %rd9502;
	not.b64 	%rd9324, %rd9311;
	and.b64  	%rd9325, %rd9312, %rd9324;
	xor.b64  	%rd9497, %rd9315, %rd9325;
	st.local.u64 	[%rd1+152], %rd9497;
	ld.local.u64 	%rd9326, [%rd1+160];
	ld.local.u64 	%rd9327, [%rd1+168];
	ld.local.u64 	%rd9328, [%rd1+176];
	ld.local.u64 	%rd9329, [%rd1+184];
	ld.local.u64 	%rd9330, [%rd1+192];
	not.b64 	%rd9331, %rd9327;
	and.b64  	%rd9332, %rd9328, %rd9331;
	xor.b64  	%rd9516, %rd9332, %rd9326;
	st.local.u64 	[%rd1+160], %rd9516;
	not.b64 	%rd9333, %rd9328;
	and.b64  	%rd9334, %rd9329, %rd9333;
	xor.b64  	%rd9511, %rd9334, %rd9327;
	st.local.u64 	[%rd1+168], %rd9511;
	not.b64 	%rd9335, %rd9329;
	and.b64  	%rd9336, %rd9330, %rd9335;
	xor.b64  	%rd9506, %rd9336, %rd9328;
	st.local.u64 	[%rd1+176], %rd9506;
	not.b64 	%rd9337, %rd9330;
	and.b64  	%rd9338, %rd9326, %rd9337;
	xor.b64  	%rd9501, %rd9338, %rd9329;
	st.local.u64 	[%rd1+184], %rd9501;
	not.b64 	%rd9339, %rd9326;
	and.b64  	%rd9340, %rd9327, %rd9339;
	xor.b64  	%rd9496, %rd9330, %rd9340;
	st.local.u64 	[%rd1+192], %rd9496;
	mul.wide.u32 	%rd9341, %r2554, 8;
	mov.u64 	%rd9342, KECCAKF_RNDC;
	add.s64 	%rd9343, %rd9342, %rd9341;
	ld.const.u64 	%rd9344, [%rd9343];
	xor.b64  	%rd9345, %rd9272, %rd9344;
	xor.b64  	%rd9520, %rd9345, %rd9266;
	st.local.u64 	[%rd1], %rd9520;
	add.s32 	%r57, %r2554, 1;
	setp.lt.u32 	%p358, %r2554, 23;
	mov.u32 	%r2554, %r57;
	@%p358 bra 	$L__BB2_299;
	cvt.u16.u64 	%rs450, %rd9520;
	shr.u64 	%rd9346, %rd9520, 8;
	cvt.u16.u64 	%rs449, %rd9346;
	shr.u64 	%rd9347, %rd9520, 16;
	cvt.u16.u64 	%rs448, %rd9347;
	shr.u64 	%rd9348, %rd9520, 24;
	cvt.u16.u64 	%rs447, %rd9348;
$L__BB2_301:
	ld.global.u8 	%rs258, [%rd457+132];
	and.b16  	%rs407, %rs450, 255;
	setp.lt.u16 	%p360, %rs407, %rs258;
	@%p360 bra 	$L__BB2_310;
	setp.gt.u16 	%p361, %rs407, %rs258;
	mov.b16 	%rs451, 1;
	@%p361 bra 	$L__BB2_308;
	ld.global.u8 	%rs259, [%rd457+133];
	and.b16  	%rs410, %rs449, 255;
	setp.lt.u16 	%p363, %rs410, %rs259;
	@%p363 bra 	$L__BB2_310;
	setp.gt.u16 	%p364, %rs410, %rs259;
	@%p364 bra 	$L__BB2_308;
	ld.global.u8 	%rs260, [%rd457+134];
	and.b16  	%rs413, %rs448, 255;
	setp.lt.u16 	%p366, %rs413, %rs260;
	@%p366 bra 	$L__BB2_310;
	setp.gt.u16 	%p367, %rs413, %rs260;
	@%p367 bra 	$L__BB2_308;
	ld.global.u8 	%rs417, [%rd457+135];
	and.b16  	%rs418, %rs447, 255;
	setp.lt.u16 	%p369, %rs418, %rs417;
	@%p369 bra 	$L__BB2_310;
$L__BB2_308:
	add.s32 	%r2555, %r2556, 1;
	mov.u32 	%r2556, %r51;
$L__BB2_309:
	setp.lt.s32 	%p371, %r2555, %r2556;
	mov.pred 	%p373, %p19;
	@%p371 bra 	$L__BB2_30;
$L__BB2_310:
	ld.param.u64 	%rd9354, [_Z20vanity_kernel_prefixPKyS0_S0_S0_PKhS2_iiPh_param_8];
	selp.u16 	%rs419, 1, 0, %p373;
	mov.u32 	%r2526, %ctaid.x;
	mov.u32 	%r2527, %ntid.x;
	mov.u32 	%r2528, %tid.x;
	mad.lo.s32 	%r2529, %r2526, %r2527, %r2528;
	shl.b32 	%r2530, %r2529, 3;
	add.s32 	%r2531, %r2530, %r36;
	cvt.s64.s32 	%rd9349, %r2531;
	cvta.to.global.u64 	%rd9350, %rd9354;
	add.s64 	%rd9351, %rd9350, %rd9349;
	st.global.u8 	[%rd9351], %rs419;
	add.s32 	%r2543, %r36, 1;
	setp.lt.u32 	%p372, %r36, 7;
	@%p372 bra 	$L__BB2_12;
$L__BB2_311:
	ret;

}
	// .globl	_Z22verify_compress_kernelPKyS0_S0_S0_iPh
.visible .entry _Z22verify_compress_kernelPKyS0_S0_S0_iPh(
	.param .u64 .ptr .align 1 _Z22verify_compress_kernelPKyS0_S0_S0_iPh_param_0,
	.param .u64 .ptr .align 1 _Z22verify_compress_kernelPKyS0_S0_S0_iPh_param_1,
	.param .u64 .ptr .align 1 _Z22verify_compress_kernelPKyS0_S0_S0_iPh_param_2,
	.param .u64 .ptr .align 1 _Z22verify_compress_kernelPKyS0_S0_S0_iPh_param_3,
	.param .u32 _Z22verify_compress_kernelPKyS0_S0_S0_iPh_param_4,
	.param .u64 .ptr .align 1 _Z22verify_compress_kernelPKyS0_S0_S0_iPh_param_5
)
{
	.reg .pred 	%p<25>;
	.reg .b16 	%rs<3>;
	.reg .b32 	%r<1998>;
	.reg .b64 	%rd<7254>;
	// demoted variable
	.shared .align 8 .b8 _ZZ22verify_compress_kernelPKyS0_S0_S0_iPhE11s_gen_table[3840];
	ld.param.u64 	%rd360, [_Z22verify_compress_kernelPKyS0_S0_S0_iPh_param_0];
	ld.param.u64 	%rd361, [_Z22verify_compress_kernelPKyS0_S0_S0_iPh_param_1];
	ld.param.u64 	%rd362, [_Z22verify_compress_kernelPKyS0_S0_S0_iPh_param_2];
	ld.param.u64 	%rd363, [_Z22verify_compress_kernelPKyS0_S0_S0_iPh_param_3];
	ld.param.u32 	%r53, [_Z22verify_compress_kernelPKyS0_S0_S0_iPh_param_4];
	ld.param.u64 	%rd364, [_Z22verify_compress_kernelPKyS0_S0_S0_iPh_param_5];
	mov.u32 	%r54, %ctaid.x;
	mov.u32 	%r1, %ntid.x;
	mov.u32 	%r1987, %tid.x;
	mad.lo.s32 	%r3, %r54, %r1, %r1987;
	setp.gt.u32 	%p1, %r1987, 479;
	@%p1 bra 	$L__BB3_7;
	add.s32 	%r55, %r1987, %r1;
	max.u32 	%r56, %r55, 480;
	setp.lt.u32 	%p2, %r55, 480;
	selp.u32 	%r57, 1, 0, %p2;
	add.s32 	%r58, %r55, %r57;
	sub.s32 	%r59, %r56, %r58;
	div.u32 	%r60, %r59, %r1;
	add.s32 	%r4, %r60, %r57;
	and.b32  	%r61, %r4, 3;
	setp.eq.s32 	%p3, %r61, 3;
	@%p3 bra 	$L__BB3_4;
	add.s32 	%r62, %r4, 1;
	and.b32  	%r63, %r62, 3;
	shl.b32 	%r64, %r1987, 3;
	mov.u32 	%r65, _ZZ22verify_compress_kernelPKyS0_S0_S0_iPhE11s_gen_table;
	add.s32 	%r1981, %r65, %r64;
	shl.b32 	%r6, %r1, 3;
	mul.wide.u32 	%rd365, %r1987, 8;
	mov.u64 	%rd366, d_gen_table;
	add.s64 	%rd7178, %rd366, %rd365;
	mul.wide.u32 	%rd2, %r1, 8;
	neg.s32 	%r1980, %r63;
	mad.lo.s32 	%r1987, %r1, %r63, %r1987;
$L__BB3_3:
	.pragma "nounroll";
	ld.global.u64 	%rd367, [%rd7178];
	st.shared.u64 	[%r1981], %rd367;
	add.s32 	%r1981, %r1981, %r6;
	add.s64 	%rd7178, %rd7178, %rd2;
	add.s32 	%r1980, %r1980, 1;
	setp.ne.s32 	%p4, %r1980, 0;
	@%p4 bra 	$L__BB3_3;
$L__BB3_4:
	setp.lt.u32 	%p5, %r4, 3;
	@%p5 bra 	$L__BB3_7;
	shl.b32 	%r66, %r1, 1;
	add.s32 	%r1986, %r1987, %r66;
	shl.b32 	%r15, %r1, 2;
	mad.lo.s32 	%r1985, %r1, 3, %r1987;
	add.s32 	%r1984, %r1, %r1987;
	shl.b32 	%r18, %r1, 3;
	shl.b32 	%r67, %r1987, 3;
	mov.u32 	%r68, _ZZ22verify_compress_kernelPKyS0_S0_S0_iPhE11s_gen_table;
	add.s32 	%r1983, %r68, %r67;
	shl.b32 	%r20, %r1, 5;
	shl.b32 	%r21, %r1, 4;
	mul.lo.s32 	%r22, %r1, 24;
	mov.u64 	%rd369, d_gen_table;
$L__BB3_6:
	mul.wide.u32 	%rd368, %r1987, 8;
	add.s64 	%rd370, %rd369, %rd368;
	ld.global.u64 	%rd371, [%rd370];
	st.shared.u64 	[%r1983], %rd371;
	add.s32 	%r69, %r1987, %r1;
	mul.wide.u32 	%rd372, %r1984, 8;
	add.s64 	%rd373, %rd369, %rd372;
	ld.global.u64 	%rd374, [%rd373];
	add.s32 	%r70, %r1983, %r18;
	st.shared.u64 	[%r70], %rd374;
	add.s32 	%r71, %r69, %r1;
	mul.wide.u32 	%rd375, %r1986, 8;
	add.s64 	%rd376, %rd369, %rd375;
	ld.global.u64 	%rd377, [%rd376];
	add.s32 	%r72, %r1983, %r21;
	st.shared.u64 	[%r72], %rd377;
	add.s32 	%r73, %r71, %r1;
	mul.wide.u32 	%rd378, %r1985, 8;
	add.s64 	%rd379, %rd369, %rd378;
	ld.global.u64 	%rd380, [%rd379];
	add.s32 	%r74, %r1983, %r22;
	st.shared.u64 	[%r74], %rd380;
	add.s32 	%r1987, %r73, %r1;
	add.s32 	%r1986, %r1986, %r15;
	add.s32 	%r1985, %r1985, %r15;
	add.s32 	%r1984, %r1984, %r15;
	add.s32 	%r1983, %r1983, %r20;
	setp.lt.u32 	%p6, %r1987, 480;
	@%p6 bra 	$L__BB3_6;
$L__BB3_7:
	bar.sync 	0;
	setp.ge.s32 	%p7, %r3, %r53;
	@%p7 bra 	$L__BB3_27;
	cvta.to.global.u64 	%rd381, %rd363;
	cvta.to.global.u64 	%rd382, %rd362;
	cvta.to.global.u64 	%rd383, %rd361;
	cvta.to.global.u64 	%rd384, %rd360;
	ld.global.u64 	%rd7217, [%rd384];
	ld.global.u64 	%rd7218, [%rd383];
	ld.global.u64 	%rd7203, [%rd382];
	ld.global.u64 	%rd7208, [%rd381];
	ld.global.u64 	%rd7215, [%rd384+8];
	ld.global.u64 	%rd7216, [%rd383+8];
	ld.global.u64 	%rd7202, [%rd382+8];
	ld.global.u64 	%rd7207, [%rd381+8];
	ld.global.u64 	%rd7213, [%rd384+16];
	ld.global.u64 	%rd7214, [%rd383+16];
	ld.global.u64 	%rd7201, [%rd382+16];
	ld.global.u64 	%rd7206, [%rd381+16];
	ld.global.u64 	%rd7211, [%rd384+24];
	ld.global.u64 	%rd7212, [%rd383+24];
	ld.global.u64 	%rd7200, [%rd382+24];
	ld.global.u64 	%rd7205, [%rd381+24];
	ld.global.u64 	%rd7209, [%rd384+32];
	ld.global.u64 	%rd7210, [%rd383+32];
	ld.global.u64 	%rd7199, [%rd382+32];
	ld.global.u64 	%rd7204, [%rd381+32];
	ld.const.u64 	%rd25, [EDWARDS_D2];
	ld.const.u64 	%rd26, [EDWARDS_D2+8];
	ld.const.u64 	%rd27, [EDWARDS_D2+16];
	ld.const.u64 	%rd28, [EDWARDS_D2+24];
	ld.const.u64 	%rd29, [EDWARDS_D2+32];
	mul.lo.s64 	%rd30, %rd26, 19;
	mul.lo.s64 	%rd31, %rd27, 19;
	mul.lo.s64 	%rd32, %rd28, 19;
	mov.u32 	%r78, _ZZ22verify_compress_kernelPKyS0_S0_S0_iPhE11s_gen_table;
	add.s32 	%r1988, %r78, 80;
	mul.lo.s64 	%rd33, %rd29, 19;
	mov.b32 	%r1990, -24;
	mov.b32 	%r1989, 80;
$L__BB3_9:
	add.s32 	%r79, %r1990, 24;
	shr.u32 	%r80, %r3, %r79;
	and.b32  	%r81, %r80, 1;
	setp.eq.b32 	%p8, %r81, 1;
	not.pred 	%p9, %p8;
	@%p9 bra 	$L__BB3_11;
	sub.s64 	%rd385, %rd7218, %rd7217;
	add.s64 	%rd386, %rd385, 4503599627370458;
	sub.s64 	%rd387, %rd7216, %rd7215;
	add.s64 	%rd388, %rd387, 4503599627370494;
	sub.s64 	%rd389, %rd7214, %rd7213;
	add.s64 	%rd390, %rd389, 4503599627370494;
	sub.s64 	%rd391, %rd7212, %rd7211;
	add.s64 	%rd392, %rd391, 4503599627370494;
	sub.s64 	%rd393, %rd7210, %rd7209;
	add.s64 	%rd394, %rd393, 4503599627370494;
	ld.shared.u64 	%rd395, [%r1988+-40];
	ld.shared.u64 	%rd396, [%r1988+-80];
	sub.s64 	%rd397, %rd395, %rd396;
	add.s64 	%rd398, %rd397, 4503599627370458;
	ld.shared.u64 	%rd399, [%r1988+-32];
	ld.shared.u64 	%rd400, [%r1988+-72];
	sub.s64 	%rd401, %rd399, %rd400;
	add.s64 	%rd402, %rd401, 4503599627370494;
	ld.shared.u64 	%rd403, [%r1988+-24];
	ld.shared.u64 	%rd404, [%r1988+-64];
	sub.s64 	%rd405, %rd403, %rd404;
	add.s64 	%rd406, %rd405, 4503599627370494;
	ld.shared.u64 	%rd407, [%r1988+-16];
	ld.shared.u64 	%rd408, [%r1988+-56];
	sub.s64 	%rd409, %rd407, %rd408;
	add.s64 	%rd410, %rd409, 4503599627370494;
	ld.shared.u64 	%rd411, [%r1988+-8];
	ld.shared.u64 	%rd412, [%r1988+-48];
	sub.s64 	%rd413, %rd411, %rd412;
	add.s64 	%rd414, %rd413, 4503599627370494;
	mul.lo.s64 	%rd415, %rd402, 19;
	mul.lo.s64 	%rd416, %rd406, 19;
	mul.lo.s64 	%rd417, %rd410, 19;
	mul.lo.s64 	%rd418, %rd414, 19;
	mul.lo.s64 	%rd419, %rd398, %rd386;
	mul.hi.u64 	%rd420, %rd398, %rd386;
	mul.lo.s64 	%rd421, %rd418, %rd388;
	mul.hi.u64 	%rd422, %rd418, %rd388;
	mul.lo.s64 	%rd423, %rd417, %rd390;
	mul.hi.u64 	%rd424, %rd417, %rd390;
	mul.lo.s64 	%rd425, %rd416, %rd392;
	mul.hi.u64 	%rd426, %rd416, %rd392;
	mul.lo.s64 	%rd427, %rd415, %rd394;
	mul.hi.u64 	%rd428, %rd415, %rd394;
	add.cc.s64 	%rd429, %rd427, %rd419;
	addc.cc.s64 	%rd430, %rd428, %rd420;
	add.cc.s64 	%rd431, %rd429, %rd425;
	addc.cc.s64 	%rd432, %rd430, %rd426;
	add.cc.s64 	%rd433, %rd431, %rd423;
	addc.cc.s64 	%rd434, %rd432, %rd424;
	add.cc.s64 	%rd435, %rd433, %rd421;
	addc.cc.s64 	%rd436, %rd434, %rd422;
	mul.lo.s64 	%rd437, %rd402, %rd386;
	mul.hi.u64 	%rd438, %rd402, %rd386;
	mul.lo.s64 	%rd439, %rd398, %rd388;
	mul.hi.u64 	%rd440, %rd398, %rd388;
	add.cc.s64 	%rd441, %rd437, %rd439;
	addc.cc.s64 	%rd442, %rd438, %rd440;
	mul.lo.s64 	%rd443, %rd418, %rd390;
	mul.hi.u64 	%rd444, %rd418, %rd390;
	mul.lo.s64 	%rd445, %rd417, %rd392;
	mul.hi.u64 	%rd446, %rd417, %rd392;
	mul.lo.s64 	%rd447, %rd416, %rd394;
	mul.hi.u64 	%rd448, %rd416, %rd394;
	mul.lo.s64 	%rd449, %rd406, %rd386;
	mul.hi.u64 	%rd450, %rd406, %rd386;
	mul.lo.s64 	%rd451, %rd402, %rd388;
	mul.hi.u64 	%rd452, %rd402, %rd388;
	mul.lo.s64 	%rd453, %rd398, %rd390;
	mul.hi.u64 	%rd454, %rd398, %rd390;
	mul.lo.s64 	%rd455, %rd418, %rd392;
	mul.hi.u64 	%rd456, %rd418, %rd392;
	mul.lo.s64 	%rd457, %rd417, %rd394;
	mul.hi.u64 	%rd458, %rd417, %rd394;
	mul.lo.s64 	%rd459, %rd410, %rd386;
	mul.hi.u64 	%rd460, %rd410, %rd386;
	mul.lo.s64 	%rd461, %rd406, %rd388;
	mul.hi.u64 	%rd462, %rd406, %rd388;
	mul.lo.s64 	%rd463, %rd402, %rd390;
	mul.hi.u64 	%rd464, %rd402, %rd390;
	mul.lo.s64 	%rd465, %rd398, %rd392;
	mul.hi.u64 	%rd466, %rd398, %rd392;
	mul.lo.s64 	%rd467, %rd418, %rd394;
	mul.hi.u64 	%rd468, %rd418, %rd394;
	mul.lo.s64 	%rd469, %rd414, %rd386;
	mul.hi.u64 	%rd470, %rd414, %rd386;
	mul.lo.s64 	%rd471, %rd410, %rd388;
	mul.hi.u64 	%rd472, %rd410, %rd388;
	mul.lo.s64 	%rd473, %rd406, %rd390;
	mul.hi.u64 	%rd474, %rd406, %rd390;
	mul.lo.s64 	%rd475, %rd402, %rd392;
	mul.hi.u64 	%rd476, %rd402, %rd392;
	mul.lo.s64 	%rd477, %rd398, %rd394;
	mul.hi.u64 	%rd478, %rd398, %rd394;
	mov.b64 	{%r82, %r83}, %rd436;
	mov.b64 	{%r84, %r85}, %rd435;
	shf.l.wrap.b32 	%r86, %r85, %r82, 13;
	shf.l.wrap.b32 	%r87, %r82, %r83, 13;
	mov.b64 	%rd479, {%r86, %r87};
	and.b64  	%rd480, %rd435, 2251799813685247;
	add.cc.s64 	%rd481, %rd441, %rd447;
	addc.cc.s64 	%rd482, %rd442, %rd448;
	add.cc.s64 	%rd483, %rd481, %rd445;
	addc.cc.s64 	%rd484, %rd482, %rd446;
	add.cc.s64 	%rd485, %rd483, %rd443;
	addc.cc.s64 	%rd486, %rd484, %rd444;
	add.cc.s64 	%rd487, %rd485, %rd479;
	addc.cc.s64 	%rd488, %rd486, 0;
	mov.b64 	{%r88, %r89}, %rd488;
	mov.b64 	{%r90, %r91}, %rd487;
	shf.l.wrap.b32 	%r92, %r91, %r88, 13;
	shf.l.wrap.b32 	%r93, %r88, %r89, 13;
	mov.b64 	%rd489, {%r92, %r93};
	and.b64  	%rd490, %rd487, 2251799813685247;
	add.cc.s64 	%rd491, %rd451, %rd453;
	addc.cc.s64 	%rd492, %rd452, %rd454;
	add.cc.s64 	%rd493, %rd491, %rd449;
	addc.cc.s64 	%rd494, %rd492, %rd450;
	add.cc.s64 	%rd495, %rd493, %rd457;
	addc.cc.s64 	%rd496, %rd494, %rd458;
	add.cc.s64 	%rd497, %rd495, %rd455;
	addc.cc.s64 	%rd498, %rd496, %rd456;
	add.cc.s64 	%rd499, %rd497, %rd489;
	addc.cc.s64 	%rd500, %rd498, 0;
	mov.b64 	{%r94, %r95}, %rd500;
	mov.b64 	{%r96, %r97}, %rd499;
	shf.l.wrap.b32 	%r98, %r97, %r94, 13;
	shf.l.wrap.b32 	%r99, %r94, %r95, 13;
	mov.b64 	%rd501, {%r98, %r99};
	and.b64  	%rd502, %rd499, 2251799813685247;
	add.cc.s64 	%rd503, %rd463, %rd465;
	addc.cc.s64 	%rd504, %rd464, %rd466;
	add.cc.s64 	%rd505, %rd503, %rd461;
	addc.cc.s64 	%rd506, %rd504, %rd462;
	add.cc.s64 	%rd507, %rd505, %rd459;
	addc.cc.s64 	%rd508, %rd506, %rd460;
	add.cc.s64 	%rd509, %rd507, %rd467;
	addc.cc.s64 	%rd510, %rd508, %rd468;
	add.cc.s64 	%rd511, %rd509, %rd501;
	addc.cc.s64 	%rd512, %rd510, 0;
	mov.b64 	{%r100, %r101}, %rd512;
	mov.b64 	{%r102, %r103}, %rd511;
	shf.l.wrap.b32 	%r104, %r103, %r100, 13;
	shf.l.wrap.b32 	%r105, %r100, %r101, 13;
	mov.b64 	%rd513, {%r104, %r105};
	and.b64  	%rd514, %rd511, 2251799813685247;
	add.cc.s64 	%rd515, %rd475, %rd477;
	addc.cc.s64 	%rd516, %rd476, %rd478;
	add.cc.s64 	%rd517, %rd515, %rd473;
	addc.cc.s64 	%rd518, %rd516, %rd474;
	add.cc.s64 	%rd519, %rd517, %rd471;
	addc.cc.s64 	%rd520, %rd518, %rd472;
	add.cc.s64 	%rd521, %rd519, %rd469;
	addc.cc.s64 	%rd522, %rd520, %rd470;
	add.cc.s64 	%rd523, %rd521, %rd513;
	addc.cc.s64 	%rd524, %rd522, 0;
	mov.b64 	{%r106, %r107}, %rd524;
	mov.b64 	{%r108, %r109}, %rd523;
	shf.l.wrap.b32 	%r110, %r109, %r106, 13;
	shf.l.wrap.b32 	%r111, %r106, %r107, 13;
	mov.b64 	%rd525, {%r110, %r111};
	and.b64  	%rd526, %rd523, 2251799813685247;
	mad.lo.s64 	%rd527, %rd525, 19, %rd480;
	shr.u64 	%rd528, %rd527, 51;
	and.b64  	%rd529, %rd527, 2251799813685247;
	add.s64 	%rd530, %rd528, %rd490;
	add.s64 	%rd531, %rd7217, %rd7218;
	add.s64 	%rd532, %rd7215, %rd7216;
	add.s64 	%rd533, %rd7213, %rd7214;
	add.s64 	%rd534, %rd7211, %rd7212;
	add.s64 	%rd535, %rd7209, %rd7210;
	add.s64 	%rd536, %rd396, %rd395;
	add.s64 	%rd537, %rd400, %rd399;
	add.s64 	%rd538, %rd404, %rd403;
	add.s64 	%rd539, %rd408, %rd407;
	add.s64 	%rd540, %rd412, %rd411;
	mul.lo.s64 	%rd541, %rd537, 19;
	mul.lo.s64 	%rd542, %rd538, 19;
	mul.lo.s64 	%rd543, %rd539, 19;
	mul.lo.s64 	%rd544, %rd540, 19;
	mul.lo.s64 	%rd545, %rd536, %rd531;
	mul.hi.u64 	%rd546, %rd536, %rd531;
	mul.lo.s64 	%rd547, %rd544, %rd532;
	mul.hi.u64 	%rd548, %rd544, %rd532;
	mul.lo.s64 	%rd549, %rd543, %rd533;
	mul.hi.u64 	%rd550, %rd543, %rd533;
	mul.lo.s64 	%rd551, %rd542, %rd534;
	mul.hi.u64 	%rd552, %rd542, %rd534;
	mul.lo.s64 	%rd553, %rd541, %rd535;
	mul.hi.u64 	%rd554, %rd541, %rd535;
	add.cc.s64 	%rd555, %rd553, %rd545;
	addc.cc.s64 	%rd556, %rd554, %rd546;
	add.cc.s64 	%rd557, %rd555, %rd551;
	addc.cc.s64 	%rd558, %rd556, %rd552;
	add.cc.s64 	%rd559, %rd557, %rd549;
	addc.cc.s64 	%rd560, %rd558, %rd550;
	add.cc.s64 	%rd561, %rd559, %rd547;
	addc.cc.s64 	%rd562, %rd560, %rd548;
	mul.lo.s64 	%rd563, %rd537, %rd531;
	mul.hi.u64 	%rd564, %rd537, %rd531;
	mul.lo.s64 	%rd565, %rd536, %rd532;
	mul.hi.u64 	%rd566, %rd536, %rd532;
	add.cc.s64 	%rd567, %rd563, %rd565;
	addc.cc.s64 	%rd568, %rd564, %rd566;
	mul.lo.s64 	%rd569, %rd544, %rd533;
	mul.hi.u64 	%rd570, %rd544, %rd533;
	mul.lo.s64 	%rd571, %rd543, %rd534;
	mul.hi.u64 	%rd572, %rd543, %rd534;
	mul.lo.s64 	%rd573, %rd542, %rd535;
	mul.hi.u64 	%rd574, %rd542, %rd535;
	mul.lo.s64 	%rd575, %rd538, %rd531;
	mul.hi.u64 	%rd576, %rd538, %rd531;
	mul.lo.s64 	%rd577, %rd537, %rd532;
	mul.hi.u64 	%rd578, %rd537, %rd532;
	mul.lo.s64 	%rd579, %rd536, %rd533;
	mul.hi.u64 	%rd580, %rd536, %rd533;
	mul.lo.s64 	%rd581, %rd544, %rd534;
	mul.hi.u64 	%rd582, %rd544, %rd534;
	mul.lo.s64 	%rd583, %rd543, %rd535;
	mul.hi.u64 	%rd584, %rd543, %rd535;
	mul.lo.s64 	%rd585, %rd539, %rd531;
	mul.hi.u64 	%rd586, %rd539, %rd531;
	mul.lo.s64 	%rd587, %rd538, %rd532;
	mul.hi.u64 	%rd588, %rd538, %rd532;
	mul.lo.s64 	%rd589, %rd537, %rd533;
	mul.hi.u64 	%rd590, %rd537, %rd533;
	mul.lo.s64 	%rd591, %rd536, %rd534;
	mul.hi.u64 	%rd592, %rd536, %rd534;
	mul.lo.s64 	%rd593, %rd544, %rd535;
	mul.hi.u64 	%rd594, %rd544, %rd535;
	mul.lo.s64 	%rd595, %rd540, %rd531;
	mul.hi.u64 	%rd596, %rd540, %rd531;
	mul.lo.s64 	%rd597, %rd539, %rd532;
	mul.hi.u64 	%rd598, %rd539, %rd532;
	mul.lo.s64 	%rd599, %rd538, %rd533;
	mul.hi.u64 	%rd600, %rd538, %rd533;
	mul.lo.s64 	%rd601, %rd537, %rd534;
	mul.hi.u64 	%rd602, %rd537, %rd534;
	mul.lo.s64 	%rd603, %rd536, %rd535;
	mul.hi.u64 	%rd604, %rd536, %rd535;
	mov.b64 	{%r112, %r113}, %rd562;
	mov.b64 	{%r114, %r115}, %rd561;
	shf.l.wrap.b32 	%r116, %r115, %r112, 13;
	shf.l.wrap.b32 	%r117, %r112, %r113, 13;
	mov.b64 	%rd605, {%r116, %r117};
	and.b64  	%rd606, %rd561, 2251799813685247;
	add.cc.s64 	%rd607, %rd567, %rd573;
	addc.cc.s64 	%rd608, %rd568, %rd574;
	add.cc.s64 	%rd609, %rd607, %rd571;
	addc.cc.s64 	%rd610, %rd608, %rd572;
	add.cc.s64 	%rd611, %rd609, %rd569;
	addc.cc.s64 	%rd612, %rd610, %rd570;
	add.cc.s64 	%rd613, %rd611, %rd605;
	addc.cc.s64 	%rd614, %rd612, 0;
	mov.b64 	{%r118, %r119}, %rd614;
	mov.b64 	{%r120, %r121}, %rd613;
	shf.l.wrap.b32 	%r122, %r121, %r118, 13;
	shf.l.wrap.b32 	%r123, %r118, %r119, 13;
	mov.b64 	%rd615, {%r122, %r123};
	and.b64  	%rd616, %rd613, 2251799813685247;
	add.cc.s64 	%rd617, %rd577, %rd579;
	addc.cc.s64 	%rd618, %rd578, %rd580;
	add.cc.s64 	%rd619, %rd617, %rd575;
	addc.cc.s64 	%rd620, %rd618, %rd576;
	add.cc.s64 	%rd621, %rd619, %rd583;
	addc.cc.s64 	%rd622, %rd620, %rd584;
	add.cc.s64 	%rd623, %rd621, %rd581;
	addc.cc.s64 	%rd624, %rd622, %rd582;
	add.cc.s64 	%rd625, %rd623, %rd615;
	addc.cc.s64 	%rd626, %rd624, 0;
	mov.b64 	{%r124, %r125}, %rd626;
	mov.b64 	{%r126, %r127}, %rd625;
	shf.l.wrap.b32 	%r128, %r127, %r124, 13;
	shf.l.wrap.b32 	%r129, %r124, %r125, 13;
	mov.b64 	%rd627, {%r128, %r129};
	and.b64  	%rd628, %rd625, 2251799813685247;
	add.cc.s64 	%rd629, %rd589, %rd591;
	addc.cc.s64 	%rd630, %rd590, %rd592;
	add.cc.s64 	%rd631, %rd629, %rd587;
	addc.cc.s64 	%rd632, %rd630, %rd588;
	add.cc.s64 	%rd633, %rd631, %rd585;
	addc.cc.s64 	%rd634, %rd632, %rd586;
	add.cc.s64 	%rd635, %rd633, %rd593;
	addc.cc.s64 	%rd636, %rd634, %rd594;
	add.cc.s64 	%rd637, %rd635, %rd627;
	addc.cc.s64 	%rd638, %rd636, 0;
	mov.b64 	{%r130, %r131}, %rd638;
	mov.b64 	{%r132, %r133}, %rd637;
	shf.l.wrap.b32 	%r134, %r133, %r130, 13;
	shf.l.wrap.b32 	%r135, %r130, %r131, 13;
	mov.b64 	%rd639, {%r134, %r135};
	and.b64  	%rd640, %rd637, 2251799813685247;
	add.cc.s64 	%rd641, %rd601, %rd603;
	addc.cc.s64 	%rd642, %rd602, %rd604;
	add.cc.s64 	%rd643, %rd641, %rd599;
	addc.cc.s64 	%rd644, %rd642, %rd600;
	add.cc.s64 	%rd645, %rd643, %rd597;
	addc.cc.s64 	%rd646, %rd644, %rd598;
	add.cc.s64 	%rd647, %rd645, %rd595;
	addc.cc.s64 	%rd648, %rd646, %rd596;
	add.cc.s64 	%rd649, %rd647, %rd639;
	addc.cc.s64 	%rd650, %rd648, 0;
	mov.b64 	{%r136, %r137}, %rd650;
	mov.b64 	{%r138, %r139}, %rd649;
	shf.l.wrap.b32 	%r140, %r139, %r136, 13;
	shf.l.wrap.b32 	%r141, %r136, %r137, 13;
	mov.b64 	%rd651, {%r140, %r141};
	and.b64  	%rd652, %rd649, 2251799813685247;
	mad.lo.s64 	%rd653, %rd651, 19, %rd606;
	shr.u64 	%rd654, %rd653, 51;
	and.b64  	%rd655, %rd653, 2251799813685247;
	add.s64 	%rd656, %rd654, %rd616;
	ld.shared.u64 	%rd657, [%r1988+40];
	ld.shared.u64 	%rd658, [%r1988+48];
	ld.shared.u64 	%rd659, [%r1988+56];
	ld.shared.u64 	%rd660, [%r1988+64];
	ld.shared.u64 	%rd661, [%r1988+72];
	mul.lo.s64 	%rd662, %rd658, 19;
	mul.lo.s64 	%rd663, %rd659, 19;
	mul.lo.s64 	%rd664, %rd660, 19;
	mul.lo.s64 	%rd665, %rd661, 19;
	mul.lo.s64 	%rd666, %rd657, %rd7208;
	mul.hi.u64 	%rd667, %rd657, %rd7208;
	mul.lo.s64 	%rd668, %rd665, %rd7207;
	mul.hi.u64 	%rd669, %rd665, %rd7207;
	mul.lo.s64 	%rd670, %rd664, %rd7206;
	mul.hi.u64 	%rd671, %rd664, %rd7206;
	mul.lo.s64 	%rd672, %rd663, %rd7205;
	mul.hi.u64 	%rd673, %rd663, %rd7205;
	mul.lo.s64 	%rd674, %rd662, %rd7204;
	mul.hi.u64 	%rd675, %rd662, %rd7204;
	add.cc.s64 	%rd676, %rd674, %rd666;
	addc.cc.s64 	%rd677, %rd675, %rd667;
	add.cc.s64 	%rd678, %rd676, %rd672;
	addc.cc.s64 	%rd679, %rd677, %rd673;
	add.cc.s64 	%rd680, %rd678, %rd670;
	addc.cc.s64 	%rd681, %rd679, %rd671;
	add.cc.s64 	%rd682, %rd680, %rd668;
	addc.cc.s64 	%rd683, %rd681, %rd669;
	mul.lo.s64 	%rd684, %rd658, %rd7208;
	mul.hi.u64 	%rd685, %rd658, %rd7208;
	mul.lo.s64 	%rd686, %rd657, %rd7207;
	mul.hi.u64 	%rd687, %rd657, %rd7207;
	add.cc.s64 	%rd688, %rd684, %rd686;
	addc.cc.s64 	%rd689, %rd685, %rd687;
	mul.lo.s64 	%rd690, %rd665, %rd7206;
	mul.hi.u64 	%rd691, %rd665, %rd7206;
	mul.lo.s64 	%rd692, %rd664, %rd7205;
	mul.hi.u64 	%rd693, %rd664, %rd7205;
	mul.lo.s64 	%rd694, %rd663, %rd7204;
	mul.hi.u64 	%rd695, %rd663, %rd7204;
	mul.lo.s64 	%rd696, %rd659, %rd7208;
	mul.hi.u64 	%rd697, %rd659, %rd7208;
	mul.lo.s64 	%rd698, %rd658, %rd7207;
	mul.hi.u64 	%rd699, %rd658, %rd7207;
	mul.lo.s64 	%rd700, %rd657, %rd7206;
	mul.hi.u64 	%rd701, %rd657, %rd7206;
	mul.lo.s64 	%rd702, %rd665, %rd7205;
	mul.hi.u64 	%rd703, %rd665, %rd7205;
	mul.lo.s64 	%rd704, %rd664, %rd7204;
	mul.hi.u64 	%rd705, %rd664, %rd7204;
	mul.lo.s64 	%rd706, %rd660, %rd7208;
	mul.hi.u64 	%rd707, %rd660, %rd7208;
	mul.lo.s64 	%rd708, %rd659, %rd7207;
	mul.hi.u64 	%rd709, %rd659, %rd7207;
	mul.lo.s64 	%rd710, %rd658, %rd7206;
	mul.hi.u64 	%rd711, %rd658, %rd7206;
	mul.lo.s64 	%rd712, %rd657, %rd7205;
	mul.hi.u64 	%rd713, %rd657, %rd7205;
	mul.lo.s64 	%rd714, %rd665, %rd7204;
	mul.hi.u64 	%rd715, %rd665, %rd7204;
	mul.lo.s64 	%rd716, %rd661, %rd7208;
	mul.hi.u64 	%rd717, %rd661, %rd7208;
	mul.lo.s64 	%rd718, %rd660, %rd7207;
	mul.hi.u64 	%rd719, %rd660, %rd7207;
	mul.lo.s64 	%rd720, %rd659, %rd7206;
	mul.hi.u64 	%rd721, %rd659, %rd7206;
	mul.lo.s64 	%rd722, %rd658, %rd7205;
	mul.hi.u64 	%rd723, %rd658, %rd7205;
	mul.lo.s64 	%rd724, %rd657, %rd7204;
	mul.hi.u64 	%rd725, %rd657, %rd7204;
	mov.b64 	{%r142, %r143}, %rd683;
	mov.b64 	{%r144, %r145}, %rd682;
	shf.l.wrap.b32 	%r146, %r145, %r142, 13;
	shf.l.wrap.b32 	%r147, %r142, %r143, 13;
	mov.b64 	%rd726, {%r146, %r147};
	and.b64  	%rd727, %rd682, 2251799813685247;
	add.cc.s64 	%rd728, %rd688, %rd694;
	addc.cc.s64 	%rd729, %rd689, %rd695;
	add.cc.s64 	%rd730, %rd728, %rd692;
	addc.cc.s64 	%rd731, %rd729, %rd693;
	add.cc.s64 	%rd732, %rd730, %rd690;
	addc.cc.s64 	%rd733, %rd731, %rd691;
	add.cc.s64 	%rd734, %rd732, %rd726;
	addc.cc.s64 	%rd735, %rd733, 0;
	mov.b64 	{%r148, %r149}, %rd735;
	mov.b64 	{%r150, %r151}, %rd734;
	shf.l.wrap.b32 	%r152, %r151, %r148, 13;
	shf.l.wrap.b32 	%r153, %r148, %r149, 13;
	mov.b64 	%rd736, {%r152, %r153};
	and.b64  	%rd737, %rd734, 2251799813685247;
	add.cc.s64 	%rd738, %rd698, %rd700;
	addc.cc.s64 	%rd739, %rd699, %rd701;
	add.cc.s64 	%rd740, %rd738, %rd696;
	addc.cc.s64 	%rd741, %rd739, %rd697;
	add.cc.s64 	%rd742, %rd740, %rd704;
	addc.cc.s64 	%rd743, %rd741, %rd705;
	add.cc.s64 	%rd744, %rd742, %rd702;
	addc.cc.s64 	%rd745, %rd743, %rd703;
	add.cc.s64 	%rd746, %rd744, %rd736;
	addc.cc.s64 	%rd747, %rd745, 0;
	mov.b64 	{%r154, %r155}, %rd747;
	mov.b64 	{%r156, %r157}, %rd746;
	shf.l.wrap.b32 	%r158, %r157, %r154, 13;
	shf.l.wrap.b32 	%r159, %r154, %r155, 13;
	mov.b64 	%rd748, {%r158, %r159};
	add.cc.s64 	%rd749, %rd710, %rd712;
	addc.cc.s64 	%rd750, %rd711, %rd713;
	add.cc.s64 	%rd751, %rd749, %rd708;
	addc.cc.s64 	%rd752, %rd750, %rd709;
	add.cc.s64 	%rd753, %rd751, %rd706;
	addc.cc.s64 	%rd754, %rd752, %rd707;
	add.cc.s64 	%rd755, %rd753, %rd714;
	addc.cc.s64 	%rd756, %rd754, %rd715;
	add.cc.s64 	%rd757, %rd755, %rd748;
	addc.cc.s64 	%rd758, %rd756, 0;
	mov.b64 	{%r160, %r161}, %rd758;
	mov.b64 	{%r162, %r163}, %rd757;
	shf.l.wrap.b32 	%r164, %r163, %r160, 13;
	shf.l.wrap.b32 	%r165, %r160, %r161, 13;
	mov.b64 	%rd759, {%r164, %r165};
	add.cc.s64 	%rd760, %rd722, %rd724;
	addc.cc.s64 	%rd761, %rd723, %rd725;
	add.cc.s64 	%rd762, %rd760, %rd720;
	addc.cc.s64 	%rd763, %rd761, %rd721;
	add.cc.s64 	%rd764, %rd762, %rd718;
	addc.cc.s64 	%rd765, %rd763, %rd719;
	add.cc.s64 	%rd766, %rd764, %rd716;
	addc.cc.s64 	%rd767, %rd765, %rd717;
	add.cc.s64 	%rd768, %rd766, %rd759;
	addc.cc.s64 	%rd769, %rd767, 0;
	mov.b64 	{%r166, %r167}, %rd769;
	mov.b64 	{%r168, %r169}, %rd768;
	shf.l.wrap.b32 	%r170, %r169, %r166, 13;
	shf.l.wrap.b32 	%r171, %r166, %r167, 13;
	mov.b64 	%rd770, {%r170, %r171};
	mad.lo.s64 	%rd771, %rd770, 19, %rd727;
	shr.u64 	%rd772, %rd771, 51;
	and.b64  	%rd773, %rd771, 2251799813685247;
	add.s64 	%rd774, %rd772, %rd737;
	mul.lo.s64 	%rd775, %rd773, %rd25;
	mul.hi.u64 	%rd776, %rd773, %rd25;
	mul.lo.s64 	%rd777, %rd774, %rd33;
	mul.hi.u64 	%rd778, %rd774, %rd33;
	and.b64  	%rd779, %rd746, 2251799813685247;
	mul.lo.s64 	%rd780, %rd779, %rd32;
	mul.hi.u64 	%rd781, %rd779, %rd32;
	and.b64  	%rd782, %rd757, 2251799813685247;
	mul.lo.s64 	%rd783, %rd782, %rd31;
	mul.hi.u64 	%rd784, %rd782, %rd31;
	and.b64  	%rd785, %rd768, 2251799813685247;
	mul.lo.s64 	%rd786, %rd785, %rd30;
	mul.hi.u64 	%rd787, %rd785, %rd30;
	add.cc.s64 	%rd788, %rd783, %rd780;
	addc.cc.s64 	%rd789, %rd784, %rd781;
	add.cc.s64 	%rd790, %rd788, %rd786;
	addc.cc.s64 	%rd791, %rd789, %rd787;
	add.cc.s64 	%rd792, %rd790, %rd775;
	addc.cc.s64 	%rd793, %rd791, %rd776;
	add.cc.s64 	%rd794, %rd792, %rd777;
	addc.cc.s64 	%rd795, %rd793, %rd778;
	mul.lo.s64 	%rd796, %rd773, %rd26;
	mul.hi.u64 	%rd797, %rd773, %rd26;
	mul.lo.s64 	%rd798, %rd774, %rd25;
	mul.hi.u64 	%rd799, %rd774, %rd25;
	mul.lo.s64 	%rd800, %rd779, %rd33;
	mul.hi.u64 	%rd801, %rd779, %rd33;
	mul.lo.s64 	%rd802, %rd782, %rd32;
	mul.hi.u64 	%rd803, %rd782, %rd32;
	mul.lo.s64 	%rd804, %rd785, %rd31;
	mul.hi.u64 	%rd805, %rd785, %rd31;
	mul.lo.s64 	%rd806, %rd773, %rd27;
	mul.hi.u64 	%rd807, %rd773, %rd27;
	mul.lo.s64 	%rd808, %rd774, %rd26;
	mul.hi.u64 	%rd809, %rd774, %rd26;
	mul.lo.s64 	%rd810, %rd779, %rd25;
	mul.hi.u64 	%rd811, %rd779, %rd25;
	mul.lo.s64 	%rd812, %rd782, %rd33;
	mul.hi.u64 	%rd813, %rd782, %rd33;
	mul.lo.s64 	%rd814, %rd785, %rd32;
	mul.hi.u64 	%rd815, %rd785, %rd32;
	mul.lo.s64 	%rd816, %rd773, %rd28;
	mul.hi.u64 	%rd817, %rd773, %rd28;
	mul.lo.s64 	%rd818, %rd774, %rd27;
	mul.hi.u64 	%rd819, %rd774, %rd27;
	mul.lo.s64 	%rd820, %rd779, %rd26;
	mul.hi.u64 	%rd821, %rd779, %rd26;
	mul.lo.s64 	%rd822, %rd782, %rd25;
	mul.hi.u64 	%rd823, %rd782, %rd25;
	mul.lo.s64 	%rd824, %rd785, %rd33;
	mul.hi.u64 	%rd825, %rd785, %rd33;
	mul.lo.s64 	%rd826, %rd773, %rd29;
	mul.hi.u64 	%rd827, %rd773, %rd29;
	mul.lo.s64 	%rd828, %rd774, %rd28;
	mul.hi.u64 	%rd829, %rd774, %rd28;
	mul.lo.s64 	%rd830, %rd779, %rd27;
	mul.hi.u64 	%rd831, %rd779, %rd27;
	mul.lo.s64 	%rd832, %rd782, %rd26;
	mul.hi.u64 	%rd833, %rd782, %rd26;
	mul.lo.s64 	%rd834, %rd785, %rd25;
	mul.hi.u64 	%rd835, %rd785, %rd25;
	mov.b64 	{%r172, %r173}, %rd795;
	mov.b64 	{%r174, %r175}, %rd794;
	shf.l.wrap.b32 	%r176, %r175, %r172, 13;
	shf.l.wrap.b32 	%r177, %r172, %r173, 13;
	mov.b64 	%rd836, {%r176, %r177};
	and.b64  	%rd837, %rd794, 2251799813685247;
	add.cc.s64 	%rd838, %rd802, %rd800;
	addc.cc.s64 	%rd839, %rd803, %rd801;
	add.cc.s64 	%rd840, %rd838, %rd804;
	addc.cc.s64 	%rd841, %rd839, %rd805;
	add.cc.s64 	%rd842, %rd840, %rd796;
	addc.cc.s64 	%rd843, %rd841, %rd797;
	add.cc.s64 	%rd844, %rd842, %rd798;
	addc.cc.s64 	%rd845, %rd843, %rd799;
	add.cc.s64 	%rd846, %rd844, %rd836;
	addc.cc.s64 	%rd847, %rd845, 0;
	mov.b64 	{%r178, %r179}, %rd847;
	mov.b64 	{%r180, %r181}, %rd846;
	shf.l.wrap.b32 	%r182, %r181, %r178, 13;
	shf.l.wrap.b32 	%r183, %r178, %r179, 13;
	mov.b64 	%rd848, {%r182, %r183};
	and.b64  	%rd849, %rd846, 2251799813685247;
	add.cc.s64 	%rd850, %rd812, %rd810;
	addc.cc.s64 	%rd851, %rd813, %rd811;
	add.cc.s64 	%rd852, %rd850, %rd814;
	addc.cc.s64 	%rd853, %rd851, %rd815;
	add.cc.s64 	%rd854, %rd852, %rd806;
	addc.cc.s64 	%rd855, %rd853, %rd807;
	add.cc.s64 	%rd856, %rd854, %rd808;
	addc.cc.s64 	%rd857, %rd855, %rd809;
	add.cc.s64 	%rd858, %rd856, %rd848;
	addc.cc.s64 	%rd859, %rd857, 0;
	mov.b64 	{%r184, %r185}, %rd859;
	mov.b64 	{%r186, %r187}, %rd858;
	shf.l.wrap.b32 	%r188, %r187, %r184, 13;
	shf.l.wrap.b32 	%r189, %r184, %r185, 13;
	mov.b64 	%rd860, {%r188, %r189};
	and.b64  	%rd861, %rd858, 2251799813685247;
	add.cc.s64 	%rd862, %rd822, %rd820;
	addc.cc.s64 	%rd863, %rd823, %rd821;
	add.cc.s64 	%rd864, %rd862, %rd824;
	addc.cc.s64 	%rd865, %rd863, %rd825;
	add.cc.s64 	%rd866, %rd864, %rd816;
	addc.cc.s64 	%rd867, %rd865, %rd817;
	add.cc.s64 	%rd868, %rd866, %rd818;
	addc.cc.s64 	%rd869, %rd867, %rd819;
	add.cc.s64 	%rd870, %rd868, %rd860;
	addc.cc.s64 	%rd871, %rd869, 0;
	mov.b64 	{%r190, %r191}, %rd871;
	mov.b64 	{%r192, %r193}, %rd870;
	shf.l.wrap.b32 	%r194, %r193, %r190, 13;
	shf.l.wrap.b32 	%r195, %r190, %r191, 13;
	mov.b64 	%rd872, {%r194, %r195};
	and.b64  	%rd873, %rd870, 2251799813685247;
	add.cc.s64 	%rd874, %rd832, %rd830;
	addc.cc.s64 	%rd875, %rd833, %rd831;
	add.cc.s64 	%rd876, %rd874, %rd834;
	addc.cc.s64 	%rd877, %rd875, %rd835;
	add.cc.s64 	%rd878, %rd876, %rd826;
	addc.cc.s64 	%rd879, %rd877, %rd827;
	add.cc.s64 	%rd880, %rd878, %rd828;
	addc.cc.s64 	%rd881, %rd879, %rd829;
	add.cc.s64 	%rd882, %rd880, %rd872;
	addc.cc.s64 	%rd883, %rd881, 0;
	mov.b64 	{%r196, %r197}, %rd883;
	mov.b64 	{%r198, %r199}, %rd882;
	shf.l.wrap.b32 	%r200, %r199, %r196, 13;
	shf.l.wrap.b32 	%r201, %r196, %r197, 13;
	mov.b64 	%rd884, {%r200, %r201};
	and.b64  	%rd885, %rd882, 2251799813685247;
	mad.lo.s64 	%rd886, %rd884, 19, %rd837;
	shr.u64 	%rd887, %rd886, 51;
	and.b64  	%rd888, %rd886, 2251799813685247;
	add.s64 	%rd889, %rd887, %rd849;
	ld.shared.u64 	%rd890, [%r1988];
	ld.shared.u64 	%rd891, [%r1988+8];
	ld.shared.u64 	%rd892, [%r1988+16];
	ld.shared.u64 	%rd893, [%r1988+24];
	ld.shared.u64 	%rd894, [%r1988+32];
	mul.lo.s64 	%rd895, %rd891, 19;
	mul.lo.s64 	%rd896, %rd892, 19;
	mul.lo.s64 	%rd897, %rd893, 19;
	mul.lo.s64 	%rd898, %rd894, 19;
	mul.lo.s64 	%rd899, %rd890, %rd7203;
	mul.hi.u64 	%rd900, %rd890, %rd7203;
	mul.lo.s64 	%rd901, %rd898, %rd7202;
	mul.hi.u64 	%rd902, %rd898, %rd7202;
	mul.lo.s64 	%rd903, %rd897, %rd7201;
	mul.hi.u64 	%rd904, %rd897, %rd7201;
	mul.lo.s64 	%rd905, %rd896, %rd7200;
	mul.hi.u64 	%rd906, %rd896, %rd7200;
	mul.lo.s64 	%rd907, %rd895, %rd7199;
	mul.hi.u64 	%rd908, %rd895, %rd7199;
	add.cc.s64 	%rd909, %rd907, %rd899;
	addc.cc.s64 	%rd910, %rd908, %rd900;
	add.cc.s64 	%rd911, %rd909, %rd905;
	addc.cc.s64 	%rd912, %rd910, %rd906;
	add.cc.s64 	%rd913, %rd911, %rd903;
	addc.cc.s64 	%rd914, %rd912, %rd904;
	add.cc.s64 	%rd915, %rd913, %rd901;
	addc.cc.s64 	%rd916, %rd914, %rd902;
	mul.lo.s64 	%rd917, %rd891, %rd7203;
	mul.hi.u64 	%rd918, %rd891, %rd7203;
	mul.lo.s64 	%rd919, %rd890, %rd7202;
	mul.hi.u64 	%rd920, %rd890, %rd7202;
	add.cc.s64 	%rd921, %rd917, %rd919;
	addc.cc.s64 	%rd922, %rd918, %rd920;
	mul.lo.s64 	%rd923, %rd898, %rd7201;
	mul.hi.u64 	%rd924, %rd898, %rd7201;
	mul.lo.s64 	%rd925, %rd897, %rd7200;
	mul.hi.u64 	%rd926, %rd897, %rd7200;
	mul.lo.s64 	%rd927, %rd896, %rd7199;
	mul.hi.u64 	%rd928, %rd896, %rd7199;
	mul.lo.s64 	%rd929, %rd892, %rd7203;
	mul.hi.u64 	%rd930, %rd892, %rd7203;
	mul.lo.s64 	%rd931, %rd891, %rd7202;
	mul.hi.u64 	%rd932, %rd891, %rd7202;
	mul.lo.s64 	%rd933, %rd890, %rd7201;
	mul.hi.u64 	%rd934, %rd890, %rd7201;
	mul.lo.s64 	%rd935, %rd898, %rd7200;
	mul.hi.u64 	%rd936, %rd898, %rd7200;
	mul.lo.s64 	%rd937, %rd897, %rd7199;
	mul.hi.u64 	%rd938, %rd897, %rd7199;
	mul.lo.s64 	%rd939, %rd893, %rd7203;
	mul.hi.u64 	%rd940, %rd893, %rd7203;
	mul.lo.s64 	%rd941, %rd892, %rd7202;
	mul.hi.u64 	%rd942, %rd892, %rd7202;
	mul.lo.s64 	%rd943, %rd891, %rd7201;
	mul.hi.u64 	%rd944, %rd891, %rd7201;
	mul.lo.s64 	%rd945, %rd890, %rd7200;
	mul.hi.u64 	%rd946, %rd890, %rd7200;
	mul.lo.s64 	%rd947, %rd898, %rd7199;
	mul.hi.u64 	%rd948, %rd898, %rd7199;
	mul.lo.s64 	%rd949, %rd894, %rd7203;
	mul.hi.u64 	%rd950, %rd894, %rd7203;
	mul.lo.s64 	%rd951, %rd893, %rd7202;
	mul.hi.u64 	%rd952, %rd893, %rd7202;
	mul.lo.s64 	%rd953, %rd892, %rd7201;
	mul.hi.u64 	%rd954, %rd892, %rd7201;
	mul.lo.s64 	%rd955, %rd891, %rd7200;
	mul.hi.u64 	%rd956, %rd891, %rd7200;
	mul.lo.s64 	%rd957, %rd890, %rd7199;
	mul.hi.u64 	%rd958, %rd890, %rd7199;
	mov.b64 	{%r202, %r203}, %rd916;
	mov.b64 	{%r204, %r205}, %rd915;
	shf.l.wrap.b32 	%r206, %r205, %r202, 13;
	shf.l.wrap.b32 	%r207, %r202, %r203, 13;
	mov.b64 	%rd959, {%r206, %r207};
	and.b64  	%rd960, %rd915, 2251799813685247;
	add.cc.s64 	%rd961, %rd921, %rd927;
	addc.cc.s64 	%rd962, %rd922, %rd928;
	add.cc.s64 	%rd963, %rd961, %rd925;
	addc.cc.s64 	%rd964, %rd962, %rd926;
	add.cc.s64 	%rd965, %rd963, %rd923;
	addc.cc.s64 	%rd966, %rd964, %rd924;
	add.cc.s64 	%rd967, %rd965, %rd959;
	addc.cc.s64 	%rd968, %rd966, 0;
	mov.b64 	{%r208, %r209}, %rd968;
	mov.b64 	{%r210, %r211}, %rd967;
	shf.l.wrap.b32 	%r212, %r211, %r208, 13;
	shf.l.wrap.b32 	%r213, %r208, %r209, 13;
	mov.b64 	%rd969, {%r212, %r213};
	and.b64  	%rd970, %rd967, 2251799813685247;
	add.cc.s64 	%rd971, %rd931, %rd933;
	addc.cc.s64 	%rd972, %rd932, %rd934;
	add.cc.s64 	%rd973, %rd971, %rd929;
	addc.cc.s64 	%rd974, %rd972, %rd930;
	add.cc.s64 	%rd975, %rd973, %rd937;
	addc.cc.s64 	%rd976, %rd974, %rd938;
	add.cc.s64 	%rd977, %rd975, %rd935;
	addc.cc.s64 	%rd978, %rd976, %rd936;
	add.cc.s64 	%rd979, %rd977, %rd969;
	addc.cc.s64 	%rd980, %rd978, 0;
	mov.b64 	{%r214, %r215}, %rd980;
	mov.b64 	{%r216, %r217}, %rd979;
	shf.l.wrap.b32 	%r218, %r217, %r214, 13;
	shf.l.wrap.b32 	%r219, %r214, %r215, 13;
	mov.b64 	%rd981, {%r218, %r219};
	add.cc.s64 	%rd982, %rd943, %rd945;
	addc.cc.s64 	%rd983, %rd944, %rd946;
	add.cc.s64 	%rd984, %rd982, %rd941;
	addc.cc.s64 	%rd985, %rd983, %rd942;
	add.cc.s64 	%rd986, %rd984, %rd939;
	addc.cc.s64 	%rd987, %rd985, %rd940;
	add.cc.s64 	%rd988, %rd986, %rd947;
	addc.cc.s64 	%rd989, %rd987, %rd948;
	add.cc.s64 	%rd990, %rd988, %rd981;
	addc.cc.s64 	%rd991, %rd989, 0;
	mov.b64 	{%r220, %r221}, %rd991;
	mov.b64 	{%r222, %r223}, %rd990;
	shf.l.wrap.b32 	%r224, %r223, %r220, 13;
	shf.l.wrap.b32 	%r225, %r220, %r221, 13;
	mov.b64 	%rd992, {%r224, %r225};
	add.cc.s64 	%rd993, %rd955, %rd957;
	addc.cc.s64 	%rd994, %rd956, %rd958;
	add.cc.s64 	%rd995, %rd993, %rd953;
	addc.cc.s64 	%rd996, %rd994, %rd954;
	add.cc.s64 	%rd997, %rd995, %rd951;
	addc.cc.s64 	%rd998, %rd996, %rd952;
	add.cc.s64 	%rd999, %rd997, %rd949;
	addc.cc.s64 	%rd1000, %rd998, %rd950;
	add.cc.s64 	%rd1001, %rd999, %rd992;
	addc.cc.s64 	%rd1002, %rd1000, 0;
	mov.b64 	{%r226, %r227}, %rd1002;
	mov.b64 	{%r228, %r229}, %rd1001;
	shf.l.wrap.b32 	%r230, %r229, %r226, 13;
	shf.l.wrap.b32 	%r231, %r226, %r227, 13;
	mov.b64 	%rd1003, {%r230, %r231};
	mad.lo.s64 	%rd1004, %rd1003, 19, %rd960;
	shr.u64 	%rd1005, %rd1004, 51;
	add.s64 	%rd1006, %rd1005, %rd970;
	shl.b64 	%rd1007, %rd1004, 1;
	and.b64  	%rd1008, %rd1007, 4503599627370494;
	shl.b64 	%rd1009, %rd1006, 1;
	shl.b64 	%rd1010, %rd979, 1;
	and.b64  	%rd1011, %rd1010, 4503599627370494;
	shl.b64 	%rd1012, %rd990, 1;
	and.b64  	%rd1013, %rd1012, 4503599627370494;
	shl.b64 	%rd1014, %rd1001, 1;
	and.b64  	%rd1015, %rd1014, 4503599627370494;
	sub.s64 	%rd1016, %rd655, %rd529;
	add.s64 	%rd1017, %rd1016, 4503599627370458;
	sub.s64 	%rd1018, %rd656, %rd530;
	add.s64 	%rd1019, %rd1018, 4503599627370494;
	sub.s64 	%rd1020, %rd628, %rd502;
	add.s64 	%rd1021, %rd1020, 4503599627370494;
	sub.s64 	%rd1022, %rd640, %rd514;
	add.s64 	%rd1023, %rd1022, 4503599627370494;
	sub.s64 	%rd1024, %rd652, %rd526;
	add.s64 	%rd1025, %rd1024, 4503599627370494;
	sub.s64 	%rd1026, %rd1008, %rd888;
	add.s64 	%rd1027, %rd1026, 4503599627370458;
	sub.s64 	%rd1028, %rd1009, %rd889;
	add.s64 	%rd1029, %rd1028, 4503599627370494;
	sub.s64 	%rd1030, %rd1011, %rd861;
	add.s64 	%rd1031, %rd1030, 4503599627370494;
	sub.s64 	%rd1032, %rd1013, %rd873;
	add.s64 	%rd1033, %rd1032, 4503599627370494;
	sub.s64 	%rd1034, %rd1015, %rd885;
	add.s64 	%rd1035, %rd1034, 4503599627370494;
	add.s64 	%rd1036, %rd888, %rd1008;
	add.s64 	%rd1037, %rd889, %rd1009;
	add.s64 	%rd1038, %rd861, %rd1011;
	add.s64 	%rd1039, %rd873, %rd1013;
	add.s64 	%rd1040, %rd885, %rd1015;
	add.s64 	%rd1041, %rd655, %rd529;
	add.s64 	%rd1042, %rd656, %rd530;
	add.s64 	%rd1043, %rd628, %rd502;
	add.s64 	%rd1044, %rd640, %rd514;
	add.s64 	%rd1045, %rd652, %rd526;
	mul.lo.s64 	%rd1046, %rd1029, 19;
	mul.lo.s64 	%rd1047, %rd1031, 19;
	mul.lo.s64 	%rd1048, %rd1033, 19;
	mul.lo.s64 	%rd1049, %rd1035, 19;
	mul.lo.s64 	%rd1050, %rd1027, %rd1017;
	mul.hi.u64 	%rd1051, %rd1027, %rd1017;
	mul.lo.s64 	%rd1052, %rd1049, %rd1019;
	mul.hi.u64 	%rd1053, %rd1049, %rd1019;
	mul.lo.s64 	%rd1054, %rd1048, %rd1021;
	mul.hi.u64 	%rd1055, %rd1048, %rd1021;
	mul.lo.s64 	%rd1056, %rd1047, %rd1023;
	mul.hi.u64 	%rd1057, %rd1047, %rd1023;
	mul.lo.s64 	%rd1058, %rd1046, %rd1025;
	mul.hi.u64 	%rd1059, %rd1046, %rd1025;
	add.cc.s64 	%rd1060, %rd1054, %rd1056;
	addc.cc.s64 	%rd1061, %rd1055, %rd1057;
	add.cc.s64 	%rd1062, %rd1060, %rd1052;
	addc.cc.s64 	%rd1063, %rd1061, %rd1053;
	add.cc.s64 	%rd1064, %rd1062, %rd1050;
	addc.cc.s64 	%rd1065, %rd1063, %rd1051;
	add.cc.s64 	%rd1066, %rd1064, %rd1058;
	addc.cc.s64 	%rd1067, %rd1065, %rd1059;
	mul.lo.s64 	%rd1068, %rd1029, %rd1017;
	mul.hi.u64 	%rd1069, %rd1029, %rd1017;
	mul.lo.s64 	%rd1070, %rd1027, %rd1019;
	mul.hi.u64 	%rd1071, %rd1027, %rd1019;
	mul.lo.s64 	%rd1072, %rd1049, %rd1021;
	mul.hi.u64 	%rd1073, %rd1049, %rd1021;
	mul.lo.s64 	%rd1074, %rd1048, %rd1023;
	mul.hi.u64 	%rd1075, %rd1048, %rd1023;
	mul.lo.s64 	%rd1076, %rd1047, %rd1025;
	mul.hi.u64 	%rd1077, %rd1047, %rd1025;
	mul.lo.s64 	%rd1078, %rd1031, %rd1017;
	mul.hi.u64 	%rd1079, %rd1031, %rd1017;
	mul.lo.s64 	%rd1080, %rd1029, %rd1019;
	mul.hi.u64 	%rd1081, %rd1029, %rd1019;
	mul.lo.s64 	%rd1082, %rd1027, %rd1021;
	mul.hi.u64 	%rd1083, %rd1027, %rd1021;
	mul.lo.s64 	%rd1084, %rd1049, %rd1023;
	mul.hi.u64 	%rd1085, %rd1049, %rd1023;
	mul.lo.s64 	%rd1086, %rd1048, %rd1025;
	mul.hi.u64 	%rd1087, %rd1048, %rd1025;
	mul.lo.s64 	%rd1088, %rd1033, %rd1017;
	mul.hi.u64 	%rd1089, %rd1033, %rd1017;
	mul.lo.s64 	%rd1090, %rd1031, %rd1019;
	mul.hi.u64 	%rd1091, %rd1031, %rd1019;
	add.cc.s64 	%rd1092, %rd1088, %rd1090;
	addc.cc.s64 	%rd1093, %rd1089, %rd1091;
	mul.lo.s64 	%rd1094, %rd1029, %rd1021;
	mul.hi.u64 	%rd1095, %rd1029, %rd1021;
	mul.lo.s64 	%rd1096, %rd1027, %rd1023;
	mul.hi.u64 	%rd1097, %rd1027, %rd1023;
	mul.lo.s64 	%rd1098, %rd1049, %rd1025;
	mul.hi.u64 	%rd1099, %rd1049, %rd1025;
	mul.lo.s64 	%rd1100, %rd1035, %rd1017;
	mul.hi.u64 	%rd1101, %rd1035, %rd1017;
	mul.lo.s64 	%rd1102, %rd1033, %rd1019;
	mul.hi.u64 	%rd1103, %rd1033, %rd1019;
	mul.lo.s64 	%rd1104, %rd1031, %rd1021;
	mul.hi.u64 	%rd1105, %rd1031, %rd1021;
	mul.lo.s64 	%rd1106, %rd1029, %rd1023;
	mul.hi.u64 	%rd1107, %rd1029, %rd1023;
	mul.lo.s64 	%rd1108, %rd1027, %rd1025;
	mul.hi.u64 	%rd1109, %rd1027, %rd1025;
	mov.b64 	{%r232, %r233}, %rd1067;
	mov.b64 	{%r234, %r235}, %rd1066;
	shf.l.wrap.b32 	%r236, %r235, %r232, 13;
	shf.l.wrap.b32 	%r237, %r232, %r233, 13;
	mov.b64 	%rd1110, {%r236, %r237};
	shr.u64 	%rd1111, %rd1067, 51;
	and.b64  	%rd1112, %rd1066, 2251799813685247;
	add.cc.s64 	%rd1113, %rd1074, %rd1076;
	addc.cc.s64 	%rd1114, %rd1075, %rd1077;
	add.cc.s64 	%rd1115, %rd1113, %rd1072;
	addc.cc.s64 	%rd1116, %rd1114, %rd1073;
	add.cc.s64 	%rd1117, %rd1115, %rd1070;
	addc.cc.s64 	%rd1118, %rd1116, %rd1071;
	add.cc.s64 	%rd1119, %rd1117, %rd1068;
	addc.cc.s64 	%rd1120, %rd1118, %rd1069;
	add.cc.s64 	%rd1121, %rd1119, %rd1110;
	addc.cc.s64 	%rd1122, %rd1120, %rd1111;
	mov.b64 	{%r238, %r239}, %rd1122;
	mov.b64 	{%r240, %r241}, %rd1121;
	shf.l.wrap.b32 	%r242, %r241, %r238, 13;
	shf.l.wrap.b32 	%r243, %r238, %r239, 13;
	mov.b64 	%rd1123, {%r242, %r243};
	shr.u64 	%rd1124, %rd1122, 51;
	and.b64  	%rd1125, %rd1121, 2251799813685247;
	add.cc.s64 	%rd1126, %rd1086, %rd1078;
	addc.cc.s64 	%rd1127, %rd1087, %rd1079;
	add.cc.s64 	%rd1128, %rd1126, %rd1084;
	addc.cc.s64 	%rd1129, %rd1127, %rd1085;
	add.cc.s64 	%rd1130, %rd1128, %rd1082;
	addc.cc.s64 	%rd1131, %rd1129, %rd1083;
	add.cc.s64 	%rd1132, %rd1130, %rd1080;
	addc.cc.s64 	%rd1133, %rd1131, %rd1081;
	add.cc.s64 	%rd1134, %rd1132, %rd1123;
	addc.cc.s64 	%rd1135, %rd1133, %rd1124;
	mov.b64 	{%r244, %r245}, %rd1135;
	mov.b64 	{%r246, %r247}, %rd1134;
	shf.l.wrap.b32 	%r248, %r247, %r244, 13;
	shf.l.wrap.b32 	%r249, %r244, %r245, 13;
	mov.b64 	%rd1136, {%r248, %r249};
	shr.u64 	%rd1137, %rd1135, 51;
	and.b64  	%rd7213, %rd1134, 2251799813685247;
	add.cc.s64 	%rd1138, %rd1092, %rd1098;
	addc.cc.s64 	%rd1139, %rd1093, %rd1099;
	add.cc.s64 	%rd1140, %rd1138, %rd1096;
	addc.cc.s64 	%rd1141, %rd1139, %rd1097;
	add.cc.s64 	%rd1142, %rd1140, %rd1094;
	addc.cc.s64 	%rd1143, %rd1141, %rd1095;
	add.cc.s64 	%rd1144, %rd1142, %rd1136;
	addc.cc.s64 	%rd1145, %rd1143, %rd1137;
	mov.b64 	{%r250, %r251}, %rd1145;
	mov.b64 	{%r252, %r253}, %rd1144;
	shf.l.wrap.b32 	%r254, %r253, %r250, 13;
	shf.l.wrap.b32 	%r255, %r250, %r251, 13;
	mov.b64 	%rd1146, {%r254, %r255};
	shr.u64 	%rd1147, %rd1145, 51;
	and.b64  	%rd7211, %rd1144, 2251799813685247;
	add.cc.s64 	%rd1148, %rd1102, %rd1104;
	addc.cc.s64 	%rd1149, %rd1103, %rd1105;
	add.cc.s64 	%rd1150, %rd1148, %rd1100;
	addc.cc.s64 	%rd1151, %rd1149, %rd1101;
	add.cc.s64 	%rd1152, %rd1150, %rd1108;
	addc.cc.s64 	%rd1153, %rd1151, %rd1109;
	add.cc.s64 	%rd1154, %rd1152, %rd1106;
	addc.cc.s64 	%rd1155, %rd1153, %rd1107;
	add.cc.s64 	%rd1156, %rd1154, %rd1146;
	addc.cc.s64 	%rd1157, %rd1155, %rd1147;
	mov.b64 	{%r256, %r257}, %rd1157;
	mov.b64 	{%r258, %r259}, %rd1156;
	shf.l.wrap.b32 	%r260, %r259, %r256, 13;
	shf.l.wrap.b32 	%r261, %r256, %r257, 13;
	mov.b64 	%rd1158, {%r260, %r261};
	and.b64  	%rd7209, %rd1156, 2251799813685247;
	mad.lo.s64 	%rd1159, %rd1158, 19, %rd1112;
	shr.u64 	%rd1160, %rd1159, 51;
	and.b64  	%rd7217, %rd1159, 2251799813685247;
	add.s64 	%rd7215, %rd1160, %rd1125;
	mul.lo.s64 	%rd1161, %rd1042, 19;
	mul.lo.s64 	%rd1162, %rd1043, 19;
	mul.lo.s64 	%rd1163, %rd1044, 19;
	mul.lo.s64 	%rd1164, %rd1045, 19;
	mul.lo.s64 	%rd1165, %rd1036, %rd1041;
	mul.hi.u64 	%rd1166, %rd1036, %rd1041;
	mul.lo.s64 	%rd1167, %rd1037, %rd1164;
	mul.hi.u64 	%rd1168, %rd1037, %rd1164;
	mul.lo.s64 	%rd1169, %rd1038, %rd1163;
	mul.hi.u64 	%rd1170, %rd1038, %rd1163;
	mul.lo.s64 	%rd1171, %rd1039, %rd1162;
	mul.hi.u64 	%rd1172, %rd1039, %rd1162;
	mul.lo.s64 	%rd1173, %rd1040, %rd1161;
	mul.hi.u64 	%rd1174, %rd1040, %rd1161;
	add.cc.s64 	%rd1175, %rd1171, %rd1169;
	addc.cc.s64 	%rd1176, %rd1172, %rd1170;
	add.cc.s64 	%rd1177, %rd1175, %rd1173;
	addc.cc.s64 	%rd1178, %rd1176, %rd1174;
	add.cc.s64 	%rd1179, %rd1177, %rd1165;
	addc.cc.s64 	%rd1180, %rd1178, %rd1166;
	add.cc.s64 	%rd1181, %rd1179, %rd1167;
	addc.cc.s64 	%rd1182, %rd1180, %rd1168;
	mul.lo.s64 	%rd1183, %rd1036, %rd1042;
	mul.hi.u64 	%rd1184, %rd1036, %rd1042;
	mul.lo.s64 	%rd1185, %rd1037, %rd1041;
	mul.hi.u64 	%rd1186, %rd1037, %rd1041;
	mul.lo.s64 	%rd1187, %rd1038, %rd1164;
	mul.hi.u64 	%rd1188, %rd1038, %rd1164;
	mul.lo.s64 	%rd1189, %rd1039, %rd1163;
	mul.hi.u64 	%rd1190, %rd1039, %rd1163;
	mul.lo.s64 	%rd1191, %rd1040, %rd1162;
	mul.hi.u64 	%rd1192, %rd1040, %rd1162;
	mul.lo.s64 	%rd1193, %rd1036, %rd1043;
	mul.hi.u64 	%rd1194, %rd1036, %rd1043;
	mul.lo.s64 	%rd1195, %rd1037, %rd1042;
	mul.hi.u64 	%rd1196, %rd1037, %rd1042;
	mul.lo.s64 	%rd1197, %rd1038, %rd1041;
	mul.hi.u64 	%rd1198, %rd1038, %rd1041;
	mul.lo.s64 	%rd1199, %rd1039, %rd1164;
	mul.hi.u64 	%rd1200, %rd1039, %rd1164;
	mul.lo.s64 	%rd1201, %rd1040, %rd1163;
	mul.hi.u64 	%rd1202, %rd1040, %rd1163;
	mul.lo.s64 	%rd1203, %rd1036, %rd1044;
	mul.hi.u64 	%rd1204, %rd1036, %rd1044;
	mul.lo.s64 	%rd1205, %rd1037, %rd1043;
	mul.hi.u64 	%rd1206, %rd1037, %rd1043;
	mul.lo.s64 	%rd1207, %rd1038, %rd1042;
	mul.hi.u64 	%rd1208, %rd1038, %rd1042;
	mul.lo.s64 	%rd1209, %rd1039, %rd1041;
	mul.hi.u64 	%rd1210, %rd1039, %rd1041;
	mul.lo.s64 	%rd1211, %rd1040, %rd1164;
	mul.hi.u64 	%rd1212, %rd1040, %rd1164;
	mul.lo.s64 	%rd1213, %rd1036, %rd1045;
	mul.hi.u64 	%rd1214, %rd1036, %rd1045;
	mul.lo.s64 	%rd1215, %rd1037, %rd1044;
	mul.hi.u64 	%rd1216, %rd1037, %rd1044;
	mul.lo.s64 	%rd1217, %rd1038, %rd1043;
	mul.hi.u64 	%rd1218, %rd1038, %rd1043;
	mul.lo.s64 	%rd1219, %rd1039, %rd1042;
	mul.hi.u64 	%rd1220, %rd1039, %rd1042;
	mul.lo.s64 	%rd1221, %rd1040, %rd1041;
	mul.hi.u64 	%rd1222, %rd1040, %rd1041;
	mov.b64 	{%r262, %r263}, %rd1182;
	mov.b64 	{%r264, %r265}, %rd1181;
	shf.l.wrap.b32 	%r266, %r265, %r262, 13;
	shf.l.wrap.b32 	%r267, %r262, %r263, 13;
	mov.b64 	%rd1223, {%r266, %r267};
	shr.u64 	%rd1224, %rd1182, 51;
	and.b64  	%rd1225, %rd1181, 2251799813685247;
	add.cc.s64 	%rd1226, %rd1189, %rd1187;
	addc.cc.s64 	%rd1227, %rd1190, %rd1188;
	add.cc.s64 	%rd1228, %rd1226, %rd1191;
	addc.cc.s64 	%rd1229, %rd1227, %rd1192;
	add.cc.s64 	%rd1230, %rd1228, %rd1183;
	addc.cc.s64 	%rd1231, %rd1229, %rd1184;
	add.cc.s64 	%rd1232, %rd1230, %rd1185;
	addc.cc.s64 	%rd1233, %rd1231, %rd1186;
	add.cc.s64 	%rd1234, %rd1232, %rd1223;
	addc.cc.s64 	%rd1235, %rd1233, %rd1224;
	mov.b64 	{%r268, %r269}, %rd1235;
	mov.b64 	{%r270, %r271}, %rd1234;
	shf.l.wrap.b32 	%r272, %r271, %r268, 13;
	shf.l.wrap.b32 	%r273, %r268, %r269, 13;
	mov.b64 	%rd1236, {%r272, %r273};
	shr.u64 	%rd1237, %rd1235, 51;
	and.b64  	%rd1238, %rd1234, 2251799813685247;
	add.cc.s64 	%rd1239, %rd1199, %rd1197;
	addc.cc.s64 	%rd1240, %rd1200, %rd1198;
	add.cc.s64 	%rd1241, %rd1239, %rd1201;
	addc.cc.s64 	%rd1242, %rd1240, %rd1202;
	add.cc.s64 	%rd1243, %rd1241, %rd1193;
	addc.cc.s64 	%rd1244, %rd1242, %rd1194;
	add.cc.s64 	%rd1245, %rd1243, %rd1195;
	addc.cc.s64 	%rd1246, %rd1244, %rd1196;
	add.cc.s64 	%rd1247, %rd1245, %rd1236;
	addc.cc.s64 	%rd1248, %rd1246, %rd1237;
	mov.b64 	{%r274, %r275}, %rd1248;
	mov.b64 	{%r276, %r277}, %rd1247;
	shf.l.wrap.b32 	%r278, %r277, %r274, 13;
	shf.l.wrap.b32 	%r279, %r274, %r275, 13;
	mov.b64 	%rd1249, {%r278, %r279};
	shr.u64 	%rd1250, %rd1248, 51;
	and.b64  	%rd7214, %rd1247, 2251799813685247;
	add.cc.s64 	%rd1251, %rd1209, %rd1207;
	addc.cc.s64 	%rd1252, %rd1210, %rd1208;
	add.cc.s64 	%rd1253, %rd1251, %rd1211;
	addc.cc.s64 	%rd1254, %rd1252, %rd1212;
	add.cc.s64 	%rd1255, %rd1253, %rd1203;
	addc.cc.s64 	%rd1256, %rd1254, %rd1204;
	add.cc.s64 	%rd1257, %rd1255, %rd1205;
	addc.cc.s64 	%rd1258, %rd1256, %rd1206;
	add.cc.s64 	%rd1259, %rd1257, %rd1249;
	addc.cc.s64 	%rd1260, %rd1258, %rd1250;
	mov.b64 	{%r280, %r281}, %rd1260;
	mov.b64 	{%r282, %r283}, %rd1259;
	shf.l.wrap.b32 	%r284, %r283, %r280, 13;
	shf.l.wrap.b32 	%r285, %r280, %r281, 13;
	mov.b64 	%rd1261, {%r284, %r285};
	shr.u64 	%rd1262, %rd1260, 51;
	and.b64  	%rd7212, %rd1259, 2251799813685247;
	add.cc.s64 	%rd1263, %rd1219, %rd1217;
	addc.cc.s64 	%rd1264, %rd1220, %rd1218;
	add.cc.s64 	%rd1265, %rd1263, %rd1221;
	addc.cc.s64 	%rd1266, %rd1264, %rd1222;
	add.cc.s64 	%rd1267, %rd1265, %rd1213;
	addc.cc.s64 	%rd1268, %rd1266, %rd1214;
	add.cc.s64 	%rd1269, %rd1267, %rd1215;
	addc.cc.s64 	%rd1270, %rd1268, %rd1216;
	add.cc.s64 	%rd1271, %rd1269, %rd1261;
	addc.cc.s64 	%rd1272, %rd1270, %rd1262;
	mov.b64 	{%r286, %r287}, %rd1272;
	mov.b64 	{%r288, %r289}, %rd1271;
	shf.l.wrap.b32 	%r290, %r289, %r286, 13;
	shf.l.wrap.b32 	%r291, %r286, %r287, 13;
	mov.b64 	%rd1273, {%r290, %r291};
	and.b64  	%rd7210, %rd1271, 2251799813685247;
	mad.lo.s64 	%rd1274, %rd1273, 19, %rd1225;
	shr.u64 	%rd1275, %rd1274, 51;
	and.b64  	%rd7218, %rd1274, 2251799813685247;
	add.s64 	%rd7216, %rd1275, %rd1238;
	mul.lo.s64 	%rd1276, %rd1037, 19;
	mul.lo.s64 	%rd1277, %rd1038, 19;
	mul.lo.s64 	%rd1278, %rd1039, 19;
	mul.lo.s64 	%rd1279, %rd1040, 19;
	mul.lo.s64 	%rd1280, %rd1027, %rd1036;
	mul.hi.u64 	%rd1281, %rd1027, %rd1036;
	mul.lo.s64 	%rd1282, %rd1029, %rd1279;
	mul.hi.u64 	%rd1283, %rd1029, %rd1279;
	mul.lo.s64 	%rd1284, %rd1278, %rd1031;
	mul.hi.u64 	%rd1285, %rd1278, %rd1031;
	mul.lo.s64 	%rd1286, %rd1033, %rd1277;
	mul.hi.u64 	%rd1287, %rd1033, %rd1277;
	mul.lo.s64 	%rd1288, %rd1276, %rd1035;
	mul.hi.u64 	%rd1289, %rd1276, %rd1035;
	add.cc.s64 	%rd1290, %rd1284, %rd1286;
	addc.cc.s64 	%rd1291, %rd1285, %rd1287;
	add.cc.s64 	%rd1292, %rd1290, %rd1280;
	addc.cc.s64 	%rd1293, %rd1291, %rd1281;
	add.cc.s64 	%rd1294, %rd1292, %rd1282;
	addc.cc.s64 	%rd1295, %rd1293, %rd1283;
	add.cc.s64 	%rd1296, %rd1294, %rd1288;
	addc.cc.s64 	%rd1297, %rd1295, %rd1289;
	mul.lo.s64 	%rd1298, %rd1037, %rd1027;
	mul.hi.u64 	%rd1299, %rd1037, %rd1027;
	mul.lo.s64 	%rd1300, %rd1029, %rd1036;
	mul.hi.u64 	%rd1301, %rd1029, %rd1036;
	mul.lo.s64 	%rd1302, %rd1279, %rd1031;
	mul.hi.u64 	%rd1303, %rd1279, %rd1031;
	mul.lo.s64 	%rd1304, %rd1278, %rd1033;
	mul.hi.u64 	%rd1305, %rd1278, %rd1033;
	mul.lo.s64 	%rd1306, %rd1035, %rd1277;
	mul.hi.u64 	%rd1307, %rd1035, %rd1277;
	mul.lo.s64 	%rd1308, %rd1027, %rd1038;
	mul.hi.u64 	%rd1309, %rd1027, %rd1038;
	mul.lo.s64 	%rd1310, %rd1029, %rd1037;
	mul.hi.u64 	%rd1311, %rd1029, %rd1037;
	mul.lo.s64 	%rd1312, %rd1036, %rd1031;
	mul.hi.u64 	%rd1313, %rd1036, %rd1031;
	mul.lo.s64 	%rd1314, %rd1279, %rd1033;
	mul.hi.u64 	%rd1315, %rd1279, %rd1033;
	mul.lo.s64 	%rd1316, %rd1035, %rd1278;
	mul.hi.u64 	%rd1317, %rd1035, %rd1278;
	mul.lo.s64 	%rd1318, %rd1027, %rd1039;
	mul.hi.u64 	%rd1319, %rd1027, %rd1039;
	mul.lo.s64 	%rd1320, %rd1029, %rd1038;
	mul.hi.u64 	%rd1321, %rd1029, %rd1038;
	mul.lo.s64 	%rd1322, %rd1037, %rd1031;
	mul.hi.u64 	%rd1323, %rd1037, %rd1031;
	mul.lo.s64 	%rd1324, %rd1036, %rd1033;
	mul.hi.u64 	%rd1325, %rd1036, %rd1033;
	mul.lo.s64 	%rd1326, %rd1279, %rd1035;
	mul.hi.u64 	%rd1327, %rd1279, %rd1035;
	mul.lo.s64 	%rd1328, %rd1027, %rd1040;
	mul.hi.u64 	%rd1329, %rd1027, %rd1040;
	mul.lo.s64 	%rd1330, %rd1029, %rd1039;
	mul.hi.u64 	%rd1331, %rd1029, %rd1039;
	mul.lo.s64 	%rd1332, %rd1031, %rd1038;
	mul.hi.u64 	%rd1333, %rd1031, %rd1038;
	mul.lo.s64 	%rd1334, %rd1037, %rd1033;
	mul.hi.u64 	%rd1335, %rd1037, %rd1033;
	mul.lo.s64 	%rd1336, %rd1036, %rd1035;
	mul.hi.u64 	%rd1337, %rd1036, %rd1035;
	mov.b64 	{%r292, %r293}, %rd1297;
	mov.b64 	{%r294, %r295}, %rd1296;
	shf.l.wrap.b32 	%r296, %r295, %r292, 13;
	shf.l.wrap.b32 	%r297, %r292, %r293, 13;
	mov.b64 	%rd1338, {%r296, %r297};
	shr.u64 	%rd1339, %rd1297, 51;
	and.b64  	%rd1340, %rd1296, 2251799813685247;
	add.cc.s64 	%rd1341, %rd1306, %rd1304;
	addc.cc.s64 	%rd1342, %rd1307, %rd1305;
	add.cc.s64 	%rd1343, %rd1341, %rd1302;
	addc.cc.s64 	%rd1344, %rd1342, %rd1303;
	add.cc.s64 	%rd1345, %rd1343, %rd1300;
	addc.cc.s64 	%rd1346, %rd1344, %rd1301;
	add.cc.s64 	%rd1347, %rd1345, %rd1298;
	addc.cc.s64 	%rd1348, %rd1346, %rd1299;
	add.cc.s64 	%rd1349, %rd1347, %rd1338;
	addc.cc.s64 	%rd1350, %rd1348, %rd1339;
	mov.b64 	{%r298, %r299}, %rd1350;
	mov.b64 	{%r300, %r301}, %rd1349;
	shf.l.wrap.b32 	%r302, %r301, %r298, 13;
	shf.l.wrap.b32 	%r303, %r298, %r299, 13;
	mov.b64 	%rd1351, {%r302, %r303};
	shr.u64 	%rd1352, %rd1350, 51;
	and.b64  	%rd1353, %rd1349, 2251799813685247;
	add.cc.s64 	%rd1354, %rd1314, %rd1316;
	addc.cc.s64 	%rd1355, %rd1315, %rd1317;
	add.cc.s64 	%rd1356, %rd1354, %rd1308;
	addc.cc.s64 	%rd1357, %rd1355, %rd1309;
	add.cc.s64 	%rd1358, %rd1356, %rd1312;
	addc.cc.s64 	%rd1359, %rd1357, %rd1313;
	add.cc.s64 	%rd1360, %rd1358, %rd1310;
	addc.cc.s64 	%rd1361, %rd1359, %rd1311;
	add.cc.s64 	%rd1362, %rd1360, %rd1351;
	addc.cc.s64 	%rd1363, %rd1361, %rd1352;
	mov.b64 	{%r304, %r305}, %rd1363;
	mov.b64 	{%r306, %r307}, %rd1362;
	shf.l.wrap.b32 	%r308, %r307, %r304, 13;
	shf.l.wrap.b32 	%r309, %r304, %r305, 13;
	mov.b64 	%rd1364, {%r308, %r309};
	shr.u64 	%rd1365, %rd1363, 51;
	and.b64  	%rd7201, %rd1362, 2251799813685247;
	add.cc.s64 	%rd1366, %rd1318, %rd1326;
	addc.cc.s64 	%rd1367, %rd1319, %rd1327;
	add.cc.s64 	%rd1368, %rd1366, %rd1324;
	addc.cc.s64 	%rd1369, %rd1367, %rd1325;
	add.cc.s64 	%rd1370, %rd1368, %rd1320;
	addc.cc.s64 	%rd1371, %rd1369, %rd1321;
	add.cc.s64 	%rd1372, %rd1370, %rd1322;
	addc.cc.s64 	%rd1373, %rd1371, %rd1323;
	add.cc.s64 	%rd1374, %rd1372, %rd1364;
	addc.cc.s64 	%rd1375, %rd1373, %rd1365;
	mov.b64 	{%r310, %r311}, %rd1375;
	mov.b64 	{%r312, %r313}, %rd1374;
	shf.l.wrap.b32 	%r314, %r313, %r310, 13;
	shf.l.wrap.b32 	%r315, %r310, %r311, 13;
	mov.b64 	%rd1376, {%r314, %r315};
	shr.u64 	%rd1377, %rd1375, 51;
	and.b64  	%rd7200, %rd1374, 2251799813685247;
	add.cc.s64 	%rd1378, %rd1328, %rd1332;
	addc.cc.s64 	%rd1379, %rd1329, %rd1333;
	add.cc.s64 	%rd1380, %rd1378, %rd1336;
	addc.cc.s64 	%rd1381, %rd1379, %rd1337;
	add.cc.s64 	%rd1382, %rd1380, %rd1330;
	addc.cc.s64 	%rd1383, %rd1381, %rd1331;
	add.cc.s64 	%rd1384, %rd1382, %rd1334;
	addc.cc.s64 	%rd1385, %rd1383, %rd1335;
	add.cc.s64 	%rd1386, %rd1384, %rd1376;
	addc.cc.s64 	%rd1387, %rd1385, %rd1377;
	mov.b64 	{%r316, %r317}, %rd1387;
	mov.b64 	{%r318, %r319}, %rd1386;
	shf.l.wrap.b32 	%r320, %r319, %r316, 13;
	shf.l.wrap.b32 	%r321, %r316, %r317, 13;
	mov.b64 	%rd1388, {%r320, %r321};
	and.b64  	%rd7199, %rd1386, 2251799813685247;
	mad.lo.s64 	%rd1389, %rd1388, 19, %rd1340;
	shr.u64 	%rd1390, %rd1389, 51;
	and.b64  	%rd7203, %rd1389, 2251799813685247;
	add.s64 	%rd7202, %rd1390, %rd1353;
	mul.lo.s64 	%rd1391, %rd1017, %rd1041;
	mul.hi.u64 	%rd1392, %rd1017, %rd1041;
	mul.lo.s64 	%rd1393, %rd1019, %rd1164;
	mul.hi.u64 	%rd1394, %rd1019, %rd1164;
	mul.lo.s64 	%rd1395, %rd1163, %rd1021;
	mul.hi.u64 	%rd1396, %rd1163, %rd1021;
	mul.lo.s64 	%rd1397, %rd1023, %rd1162;
	mul.hi.u64 	%rd1398, %rd1023, %rd1162;
	mul.lo.s64 	%rd1399, %rd1161, %rd1025;
	mul.hi.u64 	%rd1400, %rd1161, %rd1025;
	add.cc.s64 	%rd1401, %rd1395, %rd1397;
	addc.cc.s64 	%rd1402, %rd1396, %rd1398;
	add.cc.s64 	%rd1403, %rd1401, %rd1391;
	addc.cc.s64 	%rd1404, %rd1402, %rd1392;
	add.cc.s64 	%rd1405, %rd1403, %rd1393;
	addc.cc.s64 	%rd1406, %rd1404, %rd1394;
	add.cc.s64 	%rd1407, %rd1405, %rd1399;
	addc.cc.s64 	%rd1408, %rd1406, %rd1400;
	mul.lo.s64 	%rd1409, %rd1042, %rd1017;
	mul.hi.u64 	%rd1410, %rd1042, %rd1017;
	mul.lo.s64 	%rd1411, %rd1019, %rd1041;
	mul.hi.u64 	%rd1412, %rd1019, %rd1041;
	mul.lo.s64 	%rd1413, %rd1164, %rd1021;
	mul.hi.u64 	%rd1414, %rd1164, %rd1021;
	mul.lo.s64 	%rd1415, %rd1163, %rd1023;
	mul.hi.u64 	%rd1416, %rd1163, %rd1023;
	mul.lo.s64 	%rd1417, %rd1025, %rd1162;
	mul.hi.u64 	%rd1418, %rd1025, %rd1162;
	mul.lo.s64 	%rd1419, %rd1017, %rd1043;
	mul.hi.u64 	%rd1420, %rd1017, %rd1043;
	mul.lo.s64 	%rd1421, %rd1019, %rd1042;
	mul.hi.u64 	%rd1422, %rd1019, %rd1042;
	mul.lo.s64 	%rd1423, %rd1041, %rd1021;
	mul.hi.u64 	%rd1424, %rd1041, %rd1021;
	mul.lo.s64 	%rd1425, %rd1164, %rd1023;
	mul.hi.u64 	%rd1426, %rd1164, %rd1023;
	mul.lo.s64 	%rd1427, %rd1025, %rd1163;
	mul.hi.u64 	%rd1428, %rd1025, %rd1163;
	mul.lo.s64 	%rd1429, %rd1017, %rd1044;
	mul.hi.u64 	%rd1430, %rd1017, %rd1044;
	mul.lo.s64 	%rd1431, %rd1019, %rd1043;
	mul.hi.u64 	%rd1432, %rd1019, %rd1043;
	mul.lo.s64 	%rd1433, %rd1042, %rd1021;
	mul.hi.u64 	%rd1434, %rd1042, %rd1021;
	mul.lo.s64 	%rd1435, %rd1041, %rd1023;
	mul.hi.u64 	%rd1436, %rd1041, %rd1023;
	mul.lo.s64 	%rd1437, %rd1164, %rd1025;
	mul.hi.u64 	%rd1438, %rd1164, %rd1025;
	mul.lo.s64 	%rd1439, %rd1017, %rd1045;
	mul.hi.u64 	%rd1440, %rd1017, %rd1045;
	mul.lo.s64 	%rd1441, %rd1019, %rd1044;
	mul.hi.u64 	%rd1442, %rd1019, %rd1044;
	mul.lo.s64 	%rd1443, %rd1021, %rd1043;
	mul.hi.u64 	%rd1444, %rd1021, %rd1043;
	mul.lo.s64 	%rd1445, %rd1042, %rd1023;
	mul.hi.u64 	%rd1446, %rd1042, %rd1023;
	mul.lo.s64 	%rd1447, %rd1041, %rd1025;
	mul.hi.u64 	%rd1448, %rd1041, %rd1025;
	mov.b64 	{%r322, %r323}, %rd1408;
	mov.b64 	{%r324, %r325}, %rd1407;
	shf.l.wrap.b32 	%r326, %r325, %r322, 13;
	shf.l.wrap.b32 	%r327, %r322, %r323, 13;
	mov.b64 	%rd1449, {%r326, %r327};
	shr.u64 	%rd1450, %rd1408, 51;
	and.b64  	%rd1451, %rd1407, 2251799813685247;
	add.cc.s64 	%rd1452, %rd1417, %rd1415;
	addc.cc.s64 	%rd1453, %rd1418, %rd1416;
	add.cc.s64 	%rd1454, %rd1452, %rd1413;
	addc.cc.s64 	%rd1455, %rd1453, %rd1414;
	add.cc.s64 	%rd1456, %rd1454, %rd1411;
	addc.cc.s64 	%rd1457, %rd1455, %rd1412;
	add.cc.s64 	%rd1458, %rd1456, %rd1409;
	addc.cc.s64 	%rd1459, %rd1457, %rd1410;
	add.cc.s64 	%rd1460, %rd1458, %rd1449;
	addc.cc.s64 	%rd1461, %rd1459, %rd1450;
	mov.b64 	{%r328, %r329}, %rd1461;
	mov.b64 	{%r330, %r331}, %rd1460;
	shf.l.wrap.b32 	%r332, %r331, %r328, 13;
	shf.l.wrap.b32 	%r333, %r328, %r329, 13;
	mov.b64 	%rd1462, {%r332, %r333};
	shr.u64 	%rd1463, %rd1461, 51;
	and.b64  	%rd1464, %rd1460, 2251799813685247;
	add.cc.s64 	%rd1465, %rd1425, %rd1427;
	addc.cc.s64 	%rd1466, %rd1426, %rd1428;
	add.cc.s64 	%rd1467, %rd1465, %rd1419;
	addc.cc.s64 	%rd1468, %rd1466, %rd1420;
	add.cc.s64 	%rd1469, %rd1467, %rd1423;
	addc.cc.s64 	%rd1470, %rd1468, %rd1424;
	add.cc.s64 	%rd1471, %rd1469, %rd1421;
	addc.cc.s64 	%rd1472, %rd1470, %rd1422;
	add.cc.s64 	%rd1473, %rd1471, %rd1462;
	addc.cc.s64 	%rd1474, %rd1472, %rd1463;
	mov.b64 	{%r334, %r335}, %rd1474;
	mov.b64 	{%r336, %r337}, %rd1473;
	shf.l.wrap.b32 	%r338, %r337, %r334, 13;
	shf.l.wrap.b32 	%r339, %r334, %r335, 13;
	mov.b64 	%rd1475, {%r338, %r339};
	shr.u64 	%rd1476, %rd1474, 51;
	and.b64  	%rd7206, %rd1473, 2251799813685247;
	add.cc.s64 	%rd1477, %rd1429, %rd1437;
	addc.cc.s64 	%rd1478, %rd1430, %rd1438;
	add.cc.s64 	%rd1479, %rd1477, %rd1435;
	addc.cc.s64 	%rd1480, %rd1478, %rd1436;
	add.cc.s64 	%rd1481, %rd1479, %rd1431;
	addc.cc.s64 	%rd1482, %rd1480, %rd1432;
	add.cc.s64 	%rd1483, %rd1481, %rd1433;
	addc.cc.s64 	%rd1484, %rd1482, %rd1434;
	add.cc.s64 	%rd1485, %rd1483, %rd1475;
	addc.cc.s64 	%rd1486, %rd1484, %rd1476;
	mov.b64 	{%r340, %r341}, %rd1486;
	mov.b64 	{%r342, %r343}, %rd1485;
	shf.l.wrap.b32 	%r344, %r343, %r340, 13;
	shf.l.wrap.b32 	%r345, %r340, %r341, 13;
	mov.b64 	%rd1487, {%r344, %r345};
	shr.u64 	%rd1488, %rd1486, 51;
	and.b64  	%rd7205, %rd1485, 2251799813685247;
	add.cc.s64 	%rd1489, %rd1439, %rd1443;
	addc.cc.s64 	%rd1490, %rd1440, %rd1444;
	add.cc.s64 	%rd1491, %rd1489, %rd1447;
	addc.cc.s64 	%rd1492, %rd1490, %rd1448;
	add.cc.s64 	%rd1493, %rd1491, %rd1441;
	addc.cc.s64 	%rd1494, %rd1492, %rd1442;
	add.cc.s64 	%rd1495, %rd1493, %rd1445;
	addc.cc.s64 	%rd1496, %rd1494, %rd1446;
	add.cc.s64 	%rd1497, %rd1495, %rd1487;
	addc.cc.s64 	%rd1498, %rd1496, %rd1488;
	mov.b64 	{%r346, %r347}, %rd1498;
	mov.b64 	{%r348, %r349}, %rd1497;
	shf.l.wrap.b32 	%r350, %r349, %r346, 13;
	shf.l.wrap.b32 	%r351, %r346, %r347, 13;
	mov.b64 	%rd1499, {%r350, %r351};
	and.b64  	%rd7204, %rd1497, 2251799813685247;
	mad.lo.s64 	%rd1500, %rd1499, 19, %rd1451;
	shr.u64 	%rd1501, %rd1500, 51;
	and.b64  	%rd7208, %rd1500, 2251799813685247;
	add.s64 	%rd7207, %rd1501, %rd1464;
$L__BB3_11:
	add.s32 	%r1990, %r1990, 1;
	add.s32 	%r1989, %r1989, 160;
	add.s32 	%r1988, %r1988, 160;
	setp.ne.s32 	%p10, %r1989, 3920;
	@%p10 bra 	$L__BB3_9;
	shl.b32 	%r353, %r3, 5;
	cvt.s64.s32 	%rd1502, %r353;
	cvta.to.global.u64 	%rd1503, %rd364;
	add.s64 	%rd94, %rd1503, %rd1502;
	add.s64 	%rd1504, %rd7218, %rd7203;
	add.s64 	%rd1505, %rd7216, %rd7202;
	add.s64 	%rd1506, %rd7214, %rd7201;
	add.s64 	%rd1507, %rd7212, %rd7200;
	add.s64 	%rd1508, %rd7210, %rd7199;
	add.s64 	%rd95, %rd7203, 4503599627370458;
	sub.s64 	%rd1509, %rd95, %rd7218;
	add.s64 	%rd96, %rd7202, 4503599627370494;
	sub.s64 	%rd1510, %rd96, %rd7216;
	add.s64 	%rd97, %rd7201, 4503599627370494;
	sub.s64 	%rd1511, %rd97, %rd7214;
	add.s64 	%rd98, %rd7200, 4503599627370494;
	sub.s64 	%rd1512, %rd98, %rd7212;
	add.s64 	%rd99, %rd7199, 4503599627370494;
	sub.s64 	%rd1513, %rd99, %rd7210;
	mul.lo.s64 	%rd1514, %rd1510, 19;
	mul.lo.s64 	%rd1515, %rd1511, 19;
	mul.lo.s64 	%rd1516, %rd1512, 19;
	mul.lo.s64 	%rd1517, %rd1513, 19;
	mul.lo.s64 	%rd1518, %rd1509, %rd1504;
	mul.hi.u64 	%rd1519, %rd1509, %rd1504;
	mul.lo.s64 	%rd1520, %rd1517, %rd1505;
	mul.hi.u64 	%rd1521, %rd1517, %rd1505;
	mul.lo.s64 	%rd1522, %rd1516, %rd1506;
	mul.hi.u64 	%rd1523, %rd1516, %rd1506;
	mul.lo.s64 	%rd1524, %rd1515, %rd1507;
	mul.hi.u64 	%rd1525, %rd1515, %rd1507;
	mul.lo.s64 	%rd1526, %rd1514, %rd1508;
	mul.hi.u64 	%rd1527, %rd1514, %rd1508;
	add.cc.s64 	%rd1528, %rd1526, %rd1518;
	addc.cc.s64 	%rd1529, %rd1527, %rd1519;
	add.cc.s64 	%rd1530, %rd1528, %rd1524;
	addc.cc.s64 	%rd1531, %rd1529, %rd1525;
	add.cc.s64 	%rd1532, %rd1530, %rd1522;
	addc.cc.s64 	%rd1533, %rd1531, %rd1523;
	add.cc.s64 	%rd1534, %rd1532, %rd1520;
	addc.cc.s64 	%rd1535, %rd1533, %rd1521;
	mul.lo.s64 	%rd1536, %rd1510, %rd1504;
	mul.hi.u64 	%rd1537, %rd1510, %rd1504;
	mul.lo.s64 	%rd1538, %rd1509, %rd1505;
	mul.hi.u64 	%rd1539, %rd1509, %rd1505;
	add.cc.s64 	%rd1540, %rd1536, %rd1538;
	addc.cc.s64 	%rd1541, %rd1537, %rd1539;
	mul.lo.s64 	%rd1542, %rd1517, %rd1506;
	mul.hi.u64 	%rd1543, %rd1517, %rd1506;
	mul.lo.s64 	%rd1544, %rd1516, %rd1507;
	mul.hi.u64 	%rd1545, %rd1516, %rd1507;
	mul.lo.s64 	%rd1546, %rd1515, %rd1508;
	mul.hi.u64 	%rd1547, %rd1515, %rd1508;
	mul.lo.s64 	%rd1548, %rd1511, %rd1504;
	mul.hi.u64 	%rd1549, %rd1511, %rd1504;
	mul.lo.s64 	%rd1550, %rd1510, %rd1505;
	mul.hi.u64 	%rd1551, %rd1510, %rd1505;
	mul.lo.s64 	%rd1552, %rd1509, %rd1506;
	mul.hi.u64 	%rd1553, %rd1509, %rd1506;
	mul.lo.s64 	%rd1554, %rd1517, %rd1507;
	mul.hi.u64 	%rd1555, %rd1517, %rd1507;
	mul.lo.s64 	%rd1556, %rd1516, %rd1508;
	mul.hi.u64 	%rd1557, %rd1516, %rd1508;
	mul.lo.s64 	%rd1558, %rd1512, %rd1504;
	mul.hi.u64 	%rd1559, %rd1512, %rd1504;
	mul.lo.s64 	%rd1560, %rd1511, %rd1505;
	mul.hi.u64 	%rd1561, %rd1511, %rd1505;
	mul.lo.s64 	%rd1562, %rd1510, %rd1506;
	mul.hi.u64 	%rd1563, %rd1510, %rd1506;
	mul.lo.s64 	%rd1564, %rd1509, %rd1507;
	mul.hi.u64 	%rd1565, %rd1509, %rd1507;
	mul.lo.s64 	%rd1566, %rd1517, %rd1508;
	mul.hi.u64 	%rd1567, %rd1517, %rd1508;
	mul.lo.s64 	%rd1568, %rd1513, %rd1504;
	mul.hi.u64 	%rd1569, %rd1513, %rd1504;
	mul.lo.s64 	%rd1570, %rd1512, %rd1505;
	mul.hi.u64 	%rd1571, %rd1512, %rd1505;
	mul.lo.s64 	%rd1572, %rd1511, %rd1506;
	mul.hi.u64 	%rd1573, %rd1511, %rd1506;
	mul.lo.s64 	%rd1574, %rd1510, %rd1507;
	mul.hi.u64 	%rd1575, %rd1510, %rd1507;
	mul.lo.s64 	%rd1576, %rd1509, %rd1508;
	mul.hi.u64 	%rd1577, %rd1509, %rd1508;
	mov.b64 	{%r354, %r355}, %rd1535;
	mov.b64 	{%r356, %r357}, %rd1534;
	shf.l.wrap.b32 	%r358, %r357, %r354, 13;
	shf.l.wrap.b32 	%r359, %r354, %r355, 13;
	mov.b64 	%rd1578, {%r358, %r359};
	and.b64  	%rd1579, %rd1534, 2251799813685247;
	add.cc.s64 	%rd1580, %rd1540, %rd1546;
	addc.cc.s64 	%rd1581, %rd1541, %rd1547;
	add.cc.s64 	%rd1582, %rd1580, %rd1544;
	addc.cc.s64 	%rd1583, %rd1581, %rd1545;
	add.cc.s64 	%rd1584, %rd1582, %rd1542;
	addc.cc.s64 	%rd1585, %rd1583, %rd1543;
	add.cc.s64 	%rd1586, %rd1584, %rd1578;
	addc.cc.s64 	%rd1587, %rd1585, 0;
	mov.b64 	{%r360, %r361}, %rd1587;
	mov.b64 	{%r362, %r363}, %rd1586;
	shf.l.wrap.b32 	%r364, %r363, %r360, 13;
	shf.l.wrap.b32 	%r365, %r360, %r361, 13;
	mov.b64 	%rd1588, {%r364, %r365};
	and.b64  	%rd1589, %rd1586, 2251799813685247;
	add.cc.s64 	%rd1590, %rd1550, %rd1552;
	addc.cc.s64 	%rd1591, %rd1551, %rd1553;
	add.cc.s64 	%rd1592, %rd1590, %rd1548;
	addc.cc.s64 	%rd1593, %rd1591, %rd1549;
	add.cc.s64 	%rd1594, %rd1592, %rd1556;
	addc.cc.s64 	%rd1595, %rd1593, %rd1557;
	add.cc.s64 	%rd1596, %rd1594, %rd1554;
	addc.cc.s64 	%rd1597, %rd1595, %rd1555;
	add.cc.s64 	%rd100, %rd1596, %rd1588;
	addc.cc.s64 	%rd1598, %rd1597, 0;
	mov.b64 	{%r366, %r367}, %rd1598;
	mov.b64 	{%r368, %r369}, %rd100;
	shf.l.wrap.b32 	%r370, %r369, %r366, 13;
	shf.l.wrap.b32 	%r371, %r366, %r367, 13;
	mov.b64 	%rd1599, {%r370, %r371};
	add.cc.s64 	%rd1600, %rd1562, %rd1564;
	addc.cc.s64 	%rd1601, %rd1563, %rd1565;
	add.cc.s64 	%rd1602, %rd1600, %rd1560;
	addc.cc.s64 	%rd1603, %rd1601, %rd1561;
	add.cc.s64 	%rd1604, %rd1602, %rd1558;
	addc.cc.s64 	%rd1605, %rd1603, %rd1559;
	add.cc.s64 	%rd1606, %rd1604, %rd1566;
	addc.cc.s64 	%rd1607, %rd1605, %rd1567;
	add.cc.s64 	%rd101, %rd1606, %rd1599;
	addc.cc.s64 	%rd1608, %rd1607, 0;
	mov.b64 	{%r372, %r373}, %rd1608;
	mov.b64 	{%r374, %r375}, %rd101;
	shf.l.wrap.b32 	%r376, %r375, %r372, 13;
	shf.l.wrap.b32 	%r377, %r372, %r373, 13;
	mov.b64 	%rd1609, {%r376, %r377};
	add.cc.s64 	%rd1610, %rd1574, %rd1576;
	addc.cc.s64 	%rd1611, %rd1575, %rd1577;
	add.cc.s64 	%rd1612, %rd1610, %rd1572;
	addc.cc.s64 	%rd1613, %rd1611, %rd1573;
	add.cc.s64 	%rd1614, %rd1612, %rd1570;
	addc.cc.s64 	%rd1615, %rd1613, %rd1571;
	add.cc.s64 	%rd1616, %rd1614, %rd1568;
	addc.cc.s64 	%rd1617, %rd1615, %rd1569;
	add.cc.s64 	%rd102, %rd1616, %rd1609;
	addc.cc.s64 	%rd1618, %rd1617, 0;
	mov.b64 	{%r378, %r379}, %rd1618;
	mov.b64 	{%r380, %r381}, %rd102;
	shf.l.wrap.b32 	%r382, %r381, %r378, 13;
	shf.l.wrap.b32 	%r383, %r378, %r379, 13;
	mov.b64 	%rd1619, {%r382, %r383};
	mad.lo.s64 	%rd1620, %rd1619, 19, %rd1579;
	shr.u64 	%rd1621, %rd1620, 51;
	and.b64  	%rd103, %rd1620, 2251799813685247;
	add.s64 	%rd104, %rd1621, %rd1589;
	mul.lo.s64 	%rd1622, %rd7216, 19;
	mul.lo.s64 	%rd1623, %rd7214, 19;
	mul.lo.s64 	%rd1624, %rd7212, 19;
	mul.lo.s64 	%rd1625, %rd7210, 19;
	mul.lo.s64 	%rd1626, %rd7218, %rd7217;
	mul.hi.u64 	%rd1627, %rd7218, %rd7217;
	mul.lo.s64 	%rd1628, %rd1625, %rd7215;
	mul.hi.u64 	%rd1629, %rd1625, %rd7215;
	mul.lo.s64 	%rd1630, %rd1624, %rd7213;
	mul.hi.u64 	%rd1631, %rd1624, %rd7213;
	mul.lo.s64 	%rd1632, %rd1623, %rd7211;
	mul.hi.u64 	%rd1633, %rd1623, %rd7211;
	mul.lo.s64 	%rd1634, %rd1622, %rd7209;
	mul.hi.u64 	%rd1635, %rd1622, %rd7209;
	add.cc.s64 	%rd1636, %rd1634, %rd1626;
	addc.cc.s64 	%rd1637, %rd1635, %rd1627;
	add.cc.s64 	%rd1638, %rd1636, %rd1632;
	addc.cc.s64 	%rd1639, %rd1637, %rd1633;
	add.cc.s64 	%rd1640, %rd1638, %rd1630;
	addc.cc.s64 	%rd1641, %rd1639, %rd1631;
	add.cc.s64 	%rd1642, %rd1640, %rd1628;
	addc.cc.s64 	%rd1643, %rd1641, %rd1629;
	mul.lo.s64 	%rd1644, %rd7216, %rd7217;
	mul.hi.u64 	%rd1645, %rd7216, %rd7217;
	mul.lo.s64 	%rd1646, %rd7218, %rd7215;
	mul.hi.u64 	%rd1647, %rd7218, %rd7215;
	add.cc.s64 	%rd1648, %rd1644, %rd1646;
	addc.cc.s64 	%rd1649, %rd1645, %rd1647;
	mul.lo.s64 	%rd1650, %rd1625, %rd7213;
	mul.hi.u64 	%rd1651, %rd1625, %rd7213;
	mul.lo.s64 	%rd1652, %rd1624, %rd7211;
	mul.hi.u64 	%rd1653, %rd1624, %rd7211;
	mul.lo.s64 	%rd1654, %rd1623, %rd7209;
	mul.hi.u64 	%rd1655, %rd1623, %rd7209;
	mul.lo.s64 	%rd1656, %rd7214, %rd7217;
	mul.hi.u64 	%rd1657, %rd7214, %rd7217;
	mul.lo.s64 	%rd1658, %rd7216, %rd7215;
	mul.hi.u64 	%rd1659, %rd7216, %rd7215;
	mul.lo.s64 	%rd1660, %rd7218, %rd7213;
	mul.hi.u64 	%rd1661, %rd7218, %rd7213;
	mul.lo.s64 	%rd1662, %rd1625, %rd7211;
	mul.hi.u64 	%rd1663, %rd1625, %rd7211;
	mul.lo.s64 	%rd1664, %rd1624, %rd7209;
	mul.hi.u64 	%rd1665, %rd1624, %rd7209;
	mul.lo.s64 	%rd1666, %rd7212, %rd7217;
	mul.hi.u64 	%rd1667, %rd7212, %rd7217;
	mul.lo.s64 	%rd1668, %rd7214, %rd7215;
	mul.hi.u64 	%rd1669, %rd7214, %rd7215;
	mul.lo.s64 	%rd1670, %rd7216, %rd7213;
	mul.hi.u64 	%rd1671, %rd7216, %rd7213;
	mul.lo.s64 	%rd1672, %rd7218, %rd7211;
	mul.hi.u64 	%rd1673, %rd7218, %rd7211;
	mul.lo.s64 	%rd1674, %rd1625, %rd7209;
	mul.hi.u64 	%rd1675, %rd1625, %rd7209;
	mul.lo.s64 	%rd1676, %rd7210, %rd7217;
	mul.hi.u64 	%rd1677, %rd7210, %rd7217;
	mul.lo.s64 	%rd1678, %rd7212, %rd7215;
	mul.hi.u64 	%rd1679, %rd7212, %rd7215;
	mul.lo.s64 	%rd1680, %rd7214, %rd7213;
	mul.hi.u64 	%rd1681, %rd7214, %rd7213;
	mul.lo.s64 	%rd1682, %rd7216, %rd7211;
	mul.hi.u64 	%rd1683, %rd7216, %rd7211;
	mul.lo.s64 	%rd1684, %rd7218, %rd7209;
	mul.hi.u64 	%rd1685, %rd7218, %rd7209;
	mov.b64 	{%r384, %r385}, %rd1643;
	mov.b64 	{%r386, %r387}, %rd1642;
	shf.l.wrap.b32 	%r388, %r387, %r384, 13;
	shf.l.wrap.b32 	%r389, %r384, %r385, 13;
	mov.b64 	%rd1686, {%r388, %r389};
	and.b64  	%rd1687, %rd1642, 2251799813685247;
	add.cc.s64 	%rd1688, %rd1648, %rd1654;
	addc.cc.s64 	%rd1689, %rd1649, %rd1655;
	add.cc.s64 	%rd1690, %rd1688, %rd1652;
	addc.cc.s64 	%rd1691, %rd1689, %rd1653;
	add.cc.s64 	%rd1692, %rd1690, %rd1650;
	addc.cc.s64 	%rd1693, %rd1691, %rd1651;
	add.cc.s64 	%rd1694, %rd1692, %rd1686;
	addc.cc.s64 	%rd1695, %rd1693, 0;
	mov.b64 	{%r390, %r391}, %rd1695;
	mov.b64 	{%r392, %r393}, %rd1694;
	shf.l.wrap.b32 	%r394, %r393, %r390, 13;
	shf.l.wrap.b32 	%r395, %r390, %r391, 13;
	mov.b64 	%rd1696, {%r394, %r395};
	and.b64  	%rd1697, %rd1694, 2251799813685247;
	add.cc.s64 	%rd1698, %rd1658, %rd1660;
	addc.cc.s64 	%rd1699, %rd1659, %rd1661;
	add.cc.s64 	%rd1700, %rd1698, %rd1656;
	addc.cc.s64 	%rd1701, %rd1699, %rd1657;
	add.cc.s64 	%rd1702, %rd1700, %rd1664;
	addc.cc.s64 	%rd1703, %rd1701, %rd1665;
	add.cc.s64 	%rd1704, %rd1702, %rd1662;
	addc.cc.s64 	%rd1705, %rd1703, %rd1663;
	add.cc.s64 	%rd1706, %rd1704, %rd1696;
	addc.cc.s64 	%rd1707, %rd1705, 0;
	mov.b64 	{%r396, %r397}, %rd1707;
	mov.b64 	{%r398, %r399}, %rd1706;
	shf.l.wrap.b32 	%r400, %r399, %r396, 13;
	shf.l.wrap.b32 	%r401, %r396, %r397, 13;
	mov.b64 	%rd1708, {%r400, %r401};
	and.b64  	%rd113, %rd1706, 2251799813685247;
	add.cc.s64 	%rd1709, %rd1670, %rd1672;
	addc.cc.s64 	%rd1710, %rd1671, %rd1673;
	add.cc.s64 	%rd1711, %rd1709, %rd1668;
	addc.cc.s64 	%rd1712, %rd1710, %rd1669;
	add.cc.s64 	%rd1713, %rd1711, %rd1666;
	addc.cc.s64 	%rd1714, %rd1712, %rd1667;
	add.cc.s64 	%rd1715, %rd1713, %rd1674;
	addc.cc.s64 	%rd1716, %rd1714, %rd1675;
	add.cc.s64 	%rd1717, %rd1715, %rd1708;
	addc.cc.s64 	%rd1718, %rd1716, 0;
	mov.b64 	{%r402, %r403}, %rd1718;
	mov.b64 	{%r404, %r405}, %rd1717;
	shf.l.wrap.b32 	%r406, %r405, %r402, 13;
	shf.l.wrap.b32 	%r407, %r402, %r403, 13;
	mov.b64 	%rd1719, {%r406, %r407};
	and.b64  	%rd110, %rd1717, 2251799813685247;
	add.cc.s64 	%rd1720, %rd1682, %rd1684;
	addc.cc.s64 	%rd1721, %rd1683, %rd1685;
	add.cc.s64 	%rd1722, %rd1720, %rd1680;
	addc.cc.s64 	%rd1723, %rd1721, %rd1681;
	add.cc.s64 	%rd1724, %rd1722, %rd1678;
	addc.cc.s64 	%rd1725, %rd1723, %rd1679;
	add.cc.s64 	%rd1726, %rd1724, %rd1676;
	addc.cc.s64 	%rd1727, %rd1725, %rd1677;
	add.cc.s64 	%rd1728, %rd1726, %rd1719;
	addc.cc.s64 	%rd1729, %rd1727, 0;
	mov.b64 	{%r408, %r409}, %rd1729;
	mov.b64 	{%r410, %r411}, %rd1728;
	shf.l.wrap.b32 	%r412, %r411, %r408, 13;
	shf.l.wrap.b32 	%r413, %r408, %r409, 13;
	mov.b64 	%rd1730, {%r412, %r413};
	and.b64  	%rd108, %rd1728, 2251799813685247;
	mad.lo.s64 	%rd1731, %rd1730, 19, %rd1687;
	shr.u64 	%rd1732, %rd1731, 51;
	and.b64  	%rd106, %rd1731, 2251799813685247;
	add.s64 	%rd107, %rd1732, %rd1697;
	shl.b64 	%rd1733, %rd1731, 1;
	and.b64  	%rd1734, %rd1733, 4503599627370494;
	shl.b64 	%rd1735, %rd107, 1;
	mul.lo.s64 	%rd1736, %rd106, %rd106;
	mul.hi.u64 	%rd1737, %rd106, %rd106;
	mul.lo.s64 	%rd1738, %rd107, 38;
	mul.lo.s64 	%rd1739, %rd108, %rd1738;
	mul.hi.u64 	%rd1740, %rd108, %rd1738;
	mul.lo.s64 	%rd1741, %rd113, 38;
	mul.lo.s64 	%rd1742, %rd110, %rd1741;
	mul.hi.u64 	%rd1743, %rd110, %rd1741;
	add.cc.s64 	%rd1744, %rd1736, %rd1742;
	addc.cc.s64 	%rd1745, %rd1737, %rd1743;
	add.cc.s64 	%rd1746, %rd1744, %rd1739;
	addc.cc.s64 	%rd1747, %rd1745, %rd1740;
	mul.lo.s64 	%rd1748, %rd1734, %rd107;
	mul.hi.u64 	%rd1749, %rd1734, %rd107;
	mul.lo.s64 	%rd1750, %rd108, %rd1741;
	mul.hi.u64 	%rd1751, %rd108, %rd1741;
	mul.lo.s64 	%rd112, %rd110, 19;
	mul.lo.s64 	%rd1752, %rd110, %rd112;
	mul.hi.u64 	%rd1753, %rd110, %rd112;
	mul.lo.s64 	%rd1754, %rd113, %rd1734;
	mul.hi.u64 	%rd1755, %rd113, %rd1734;
	mul.lo.s64 	%rd1756, %rd107, %rd107;
	mul.hi.u64 	%rd1757, %rd107, %rd107;
	mul.lo.s64 	%rd1758, %rd110, 38;
	mul.lo.s64 	%rd1759, %rd108, %rd1758;
	mul.hi.u64 	%rd1760, %rd108, %rd1758;
	mul.lo.s64 	%rd1761, %rd110, %rd1734;
	mul.hi.u64 	%rd1762, %rd110, %rd1734;
	mul.lo.s64 	%rd1763, %rd113, %rd1735;
	mul.hi.u64 	%rd1764, %rd113, %rd1735;
	mul.lo.s64 	%rd115, %rd108, 19;
	mul.lo.s64 	%rd1765, %rd108, %rd115;
	mul.hi.u64 	%rd1766, %rd108, %rd115;
	mul.lo.s64 	%rd1767, %rd108, %rd1734;
	mul.hi.u64 	%rd1768, %rd108, %rd1734;
	mul.lo.s64 	%rd1769, %rd110, %rd1735;
	mul.hi.u64 	%rd1770, %rd110, %rd1735;
	mul.lo.s64 	%rd1771, %rd113, %rd113;
	mul.hi.u64 	%rd1772, %rd113, %rd113;
	mov.b64 	{%r414, %r415}, %rd1747;
	mov.b64 	{%r416, %r417}, %rd1746;
	shf.l.wrap.b32 	%r418, %r417, %r414, 13;
	shf.l.wrap.b32 	%r419, %r414, %r415, 13;
	mov.b64 	%rd1773, {%r418, %r419};
	and.b64  	%rd1774, %rd1746, 2251799813685247;
	add.cc.s64 	%rd1775, %rd1752, %rd1750;
	addc.cc.s64 	%rd1776, %rd1753, %rd1751;
	add.cc.s64 	%rd1777, %rd1775, %rd1748;
	addc.cc.s64 	%rd1778, %rd1776, %rd1749;
	add.cc.s64 	%rd1779, %rd1777, %rd1773;
	addc.cc.s64 	%rd1780, %rd1778, 0;
	mov.b64 	{%r420, %r421}, %rd1780;
	mov.b64 	{%r422, %r423}, %rd1779;
	shf.l.wrap.b32 	%r424, %r423, %r420, 13;
	shf.l.wrap.b32 	%r425, %r420, %r421, 13;
	mov.b64 	%rd1781, {%r424, %r425};
	shr.u64 	%rd1782, %rd1780, 51;
	and.b64  	%rd1783, %rd1779, 2251799813685247;
	add.cc.s64 	%rd1784, %rd1756, %rd1759;
	addc.cc.s64 	%rd1785, %rd1757, %rd1760;
	add.cc.s64 	%rd1786, %rd1784, %rd1754;
	addc.cc.s64 	%rd1787, %rd1785, %rd1755;
	add.cc.s64 	%rd1788, %rd1786, %rd1781;
	addc.cc.s64 	%rd1789, %rd1787, %rd1782;
	mov.b64 	{%r426, %r427}, %rd1789;
	mov.b64 	{%r428, %r429}, %rd1788;
	shf.l.wrap.b32 	%r430, %r429, %r426, 13;
	shf.l.wrap.b32 	%r431, %r426, %r427, 13;
	mov.b64 	%rd1790, {%r430, %r431};
	shr.u64 	%rd1791, %rd1789, 51;
	and.b64  	%rd1792, %rd1788, 2251799813685247;
	add.cc.s64 	%rd1793, %rd1761, %rd1765;
	addc.cc.s64 	%rd1794, %rd1762, %rd1766;
	add.cc.s64 	%rd1795, %rd1793, %rd1763;
	addc.cc.s64 	%rd1796, %rd1794, %rd1764;
	add.cc.s64 	%rd1797, %rd1795, %rd1790;
	addc.cc.s64 	%rd1798, %rd1796, %rd1791;
	mov.b64 	{%r432, %r433}, %rd1798;
	mov.b64 	{%r434, %r435}, %rd1797;
	shf.l.wrap.b32 	%r436, %r435, %r432, 13;
	shf.l.wrap.b32 	%r437, %r432, %r433, 13;
	mov.b64 	%rd1799, {%r436, %r437};
	shr.u64 	%rd1800, %rd1798, 51;
	and.b64  	%rd1801, %rd1797, 2251799813685247;
	add.cc.s64 	%rd1802, %rd1767, %rd1771;
	addc.cc.s64 	%rd1803, %rd1768, %rd1772;
	add.cc.s64 	%rd1804, %rd1802, %rd1769;
	addc.cc.s64 	%rd1805, %rd1803, %rd1770;
	add.cc.s64 	%rd1806, %rd1804, %rd1799;
	addc.cc.s64 	%rd1807, %rd1805, %rd1800;
	mov.b64 	{%r438, %r439}, %rd1807;
	mov.b64 	{%r440, %r441}, %rd1806;
	shf.l.wrap.b32 	%r442, %r441, %r438, 13;
	shf.l.wrap.b32 	%r443, %r438, %r439, 13;
	mov.b64 	%rd1808, {%r442, %r443};
	and.b64  	%rd1809, %rd1806, 2251799813685247;
	mad.lo.s64 	%rd1810, %rd1808, 19, %rd1774;
	shr.u64 	%rd1811, %rd1810, 51;
	and.b64  	%rd1812, %rd1810, 2251799813685247;
	add.s64 	%rd1813, %rd1811, %rd1783;
	mul.lo.s64 	%rd1814, %rd1813, 19;
	mul.lo.s64 	%rd1815, %rd1792, 19;
	mul.lo.s64 	%rd1816, %rd1801, 19;
	mul.lo.s64 	%rd1817, %rd1809, 19;
	mul.lo.s64 	%rd1818, %rd1812, %rd103;
	mul.hi.u64 	%rd1819, %rd1812, %rd103;
	mul.lo.s64 	%rd1820, %rd1817, %rd104;
	mul.hi.u64 	%rd1821, %rd1817, %rd104;
	and.b64  	%rd116, %rd100, 2251799813685247;
	mul.lo.s64 	%rd1822, %rd116, %rd1816;
	mul.hi.u64 	%rd1823, %rd116, %rd1816;
	and.b64  	%rd118, %rd101, 2251799813685247;
	mul.lo.s64 	%rd1824, %rd118, %rd1815;
	mul.hi.u64 	%rd1825, %rd118, %rd1815;
	and.b64  	%rd120, %rd102, 2251799813685247;
	mul.lo.s64 	%rd1826, %rd120, %rd1814;
	mul.hi.u64 	%rd1827, %rd120, %rd1814;
	add.cc.s64 	%rd1828, %rd1822, %rd1824;
	addc.cc.s64 	%rd1829, %rd1823, %rd1825;
	add.cc.s64 	%rd1830, %rd1828, %rd1820;
	addc.cc.s64 	%rd1831, %rd1829, %rd1821;
	add.cc.s64 	%rd1832, %rd1830, %rd1818;
	addc.cc.s64 	%rd1833, %rd1831, %rd1819;
	add.cc.s64 	%rd1834, %rd1832, %rd1826;
	addc.cc.s64 	%rd1835, %rd1833, %rd1827;
	mul.lo.s64 	%rd1836, %rd1813, %rd103;
	mul.hi.u64 	%rd1837, %rd1813, %rd103;
	mul.lo.s64 	%rd1838, %rd1812, %rd104;
	mul.hi.u64 	%rd1839, %rd1812, %rd104;
	mul.lo.s64 	%rd1840, %rd116, %rd1817;
	mul.hi.u64 	%rd1841, %rd116, %rd1817;
	mul.lo.s64 	%rd1842, %rd118, %rd1816;
	mul.hi.u64 	%rd1843, %rd118, %rd1816;
	mul.lo.s64 	%rd1844, %rd120, %rd1815;
	mul.hi.u64 	%rd1845, %rd120, %rd1815;
	mul.lo.s64 	%rd1846, %rd1792, %rd103;
	mul.hi.u64 	%rd1847, %rd1792, %rd103;
	mul.lo.s64 	%rd1848, %rd1813, %rd104;
	mul.hi.u64 	%rd1849, %rd1813, %rd104;
	mul.lo.s64 	%rd1850, %rd116, %rd1812;
	mul.hi.u64 	%rd1851, %rd116, %rd1812;
	mul.lo.s64 	%rd1852, %rd118, %rd1817;
	mul.hi.u64 	%rd1853, %rd118, %rd1817;
	mul.lo.s64 	%rd1854, %rd120, %rd1816;
	mul.hi.u64 	%rd1855, %rd120, %rd1816;
	mul.lo.s64 	%rd1856, %rd1801, %rd103;
	mul.hi.u64 	%rd1857, %rd1801, %rd103;
	mul.lo.s64 	%rd1858, %rd1792, %rd104;
	mul.hi.u64 	%rd1859, %rd1792, %rd104;
	add.cc.s64 	%rd1860, %rd1856, %rd1858;
	addc.cc.s64 	%rd1861, %rd1857, %rd1859;
	mul.lo.s64 	%rd1862, %rd116, %rd1813;
	mul.hi.u64 	%rd1863, %rd116, %rd1813;
	mul.lo.s64 	%rd1864, %rd118, %rd1812;
	mul.hi.u64 	%rd1865, %rd118, %rd1812;
	mul.lo.s64 	%rd1866, %rd120, %rd1817;
	mul.hi.u64 	%rd1867, %rd120, %rd1817;
	mul.lo.s64 	%rd1868, %rd1809, %rd103;
	mul.hi.u64 	%rd1869, %rd1809, %rd103;
	mul.lo.s64 	%rd1870, %rd1801, %rd104;
	mul.hi.u64 	%rd1871, %rd1801, %rd104;
	mul.lo.s64 	%rd1872, %rd1792, %rd116;
	mul.hi.u64 	%rd1873, %rd1792, %rd116;
	mul.lo.s64 	%rd1874, %rd118, %rd1813;
	mul.hi.u64 	%rd1875, %rd118, %rd1813;
	mul.lo.s64 	%rd1876, %rd120, %rd1812;
	mul.hi.u64 	%rd1877, %rd120, %rd1812;
	mov.b64 	{%r444, %r445}, %rd1835;
	mov.b64 	{%r446, %r447}, %rd1834;
	shf.l.wrap.b32 	%r448, %r447, %r444, 13;
	shf.l.wrap.b32 	%r449, %r444, %r445, 13;
	mov.b64 	%rd1878, {%r448, %r449};
	shr.u64 	%rd1879, %rd1835, 51;
	and.b64  	%rd1880, %rd1834, 2251799813685247;
	add.cc.s64 	%rd1881, %rd1842, %rd1844;
	addc.cc.s64 	%rd1882, %rd1843, %rd1845;
	add.cc.s64 	%rd1883, %rd1881, %rd1840;
	addc.cc.s64 	%rd1884, %rd1882, %rd1841;
	add.cc.s64 	%rd1885, %rd1883, %rd1838;
	addc.cc.s64 	%rd1886, %rd1884, %rd1839;
	add.cc.s64 	%rd1887, %rd1885, %rd1836;
	addc.cc.s64 	%rd1888, %rd1886, %rd1837;
	add.cc.s64 	%rd1889, %rd1887, %rd1878;
	addc.cc.s64 	%rd1890, %rd1888, %rd1879;
	mov.b64 	{%r450, %r451}, %rd1890;
	mov.b64 	{%r452, %r453}, %rd1889;
	shf.l.wrap.b32 	%r454, %r453, %r450, 13;
	shf.l.wrap.b32 	%r455, %r450, %r451, 13;
	mov.b64 	%rd1891, {%r454, %r455};
	shr.u64 	%rd1892, %rd1890, 51;
	and.b64  	%rd1893, %rd1889, 2251799813685247;
	add.cc.s64 	%rd1894, %rd1854, %rd1846;
	addc.cc.s64 	%rd1895, %rd1855, %rd1847;
	add.cc.s64 	%rd1896, %rd1894, %rd1852;
	addc.cc.s64 	%rd1897, %rd1895, %rd1853;
	add.cc.s64 	%rd1898, %rd1896, %rd1850;
	addc.cc.s64 	%rd1899, %rd1897, %rd1851;
	add.cc.s64 	%rd1900, %rd1898, %rd1848;
	addc.cc.s64 	%rd1901, %rd1899, %rd1849;
	add.cc.s64 	%rd1902, %rd1900, %rd1891;
	addc.cc.s64 	%rd1903, %rd1901, %rd1892;
	mov.b64 	{%r456, %r457}, %rd1903;
	mov.b64 	{%r458, %r459}, %rd1902;
	shf.l.wrap.b32 	%r460, %r459, %r456, 13;
	shf.l.wrap.b32 	%r461, %r456, %r457, 13;
	mov.b64 	%rd1904, {%r460, %r461};
	shr.u64 	%rd1905, %rd1903, 51;
	and.b64  	%rd129, %rd1902, 2251799813685247;
	add.cc.s64 	%rd1906, %rd1860, %rd1866;
	addc.cc.s64 	%rd1907, %rd1861, %rd1867;
	add.cc.s64 	%rd1908, %rd1906, %rd1864;
	addc.cc.s64 	%rd1909, %rd1907, %rd1865;
	add.cc.s64 	%rd1910, %rd1908, %rd1862;
	addc.cc.s64 	%rd1911, %rd1909, %rd1863;
	add.cc.s64 	%rd1912, %rd1910, %rd1904;
	addc.cc.s64 	%rd1913, %rd1911, %rd1905;
	mov.b64 	{%r462, %r463}, %rd1913;
	mov.b64 	{%r464, %r465}, %rd1912;
	shf.l.wrap.b32 	%r466, %r465, %r462, 13;
	shf.l.wrap.b32 	%r467, %r462, %r463, 13;
	mov.b64 	%rd1914, {%r466, %r467};
	shr.u64 	%rd1915, %rd1913, 51;
	and.b64  	%rd126, %rd1912, 2251799813685247;
	add.cc.s64 	%rd1916, %rd1870, %rd1872;
	addc.cc.s64 	%rd1917, %rd1871, %rd1873;
	add.cc.s64 	%rd1918, %rd1916, %rd1868;
	addc.cc.s64 	%rd1919, %rd1917, %rd1869;
	add.cc.s64 	%rd1920, %rd1918, %rd1876;
	addc.cc.s64 	%rd1921, %rd1919, %rd1877;
	add.cc.s64 	%rd1922, %rd1920, %rd1874;
	addc.cc.s64 	%rd1923, %rd1921, %rd1875;
	add.cc.s64 	%rd1924, %rd1922, %rd1914;
	addc.cc.s64 	%rd1925, %rd1923, %rd1915;
	mov.b64 	{%r468, %r469}, %rd1925;
	mov.b64 	{%r470, %r471}, %rd1924;
	shf.l.wrap.b32 	%r472, %r471, %r468, 13;
	shf.l.wrap.b32 	%r473, %r468, %r469, 13;
	mov.b64 	%rd1926, {%r472, %r473};
	and.b64  	%rd124, %rd1924, 2251799813685247;
	mad.lo.s64 	%rd1927, %rd1926, 19, %rd1880;
	shr.u64 	%rd1928, %rd1927, 51;
	and.b64  	%rd122, %rd1927, 2251799813685247;
	add.s64 	%rd123, %rd1928, %rd1893;
	shl.b64 	%rd1929, %rd1927, 1;
	and.b64  	%rd1930, %rd1929, 4503599627370494;
	shl.b64 	%rd1931, %rd123, 1;
	mul.lo.s64 	%rd1932, %rd122, %rd122;
	mul.hi.u64 	%rd1933, %rd122, %rd122;
	mul.lo.s64 	%rd1934, %rd123, 38;
	mul.lo.s64 	%rd1935, %rd124, %rd1934;
	mul.hi.u64 	%rd1936, %rd124, %rd1934;
	mul.lo.s64 	%rd1937, %rd129, 38;
	mul.lo.s64 	%rd1938, %rd126, %rd1937;
	mul.hi.u64 	%rd1939, %rd126, %rd1937;
	add.cc.s64 	%rd1940, %rd1932, %rd1938;
	addc.cc.s64 	%rd1941, %rd1933, %rd1939;
	add.cc.s64 	%rd1942, %rd1940, %rd1935;
	addc.cc.s64 	%rd1943, %rd1941, %rd1936;
	mul.lo.s64 	%rd1944, %rd1930, %rd123;
	mul.hi.u64 	%rd1945, %rd1930, %rd123;
	mul.lo.s64 	%rd1946, %rd124, %rd1937;
	mul.hi.u64 	%rd1947, %rd124, %rd1937;
	mul.lo.s64 	%rd128, %rd126, 19;
	mul.lo.s64 	%rd1948, %rd126, %rd128;
	mul.hi.u64 	%rd1949, %rd126, %rd128;
	mul.lo.s64 	%rd1950, %rd129, %rd1930;
	mul.hi.u64 	%rd1951, %rd129, %rd1930;
	mul.lo.s64 	%rd1952, %rd123, %rd123;
	mul.hi.u64 	%rd1953, %rd123, %rd123;
	mul.lo.s64 	%rd1954, %rd126, 38;
	mul.lo.s64 	%rd1955, %rd124, %rd1954;
	mul.hi.u64 	%rd1956, %rd124, %rd1954;
	mul.lo.s64 	%rd1957, %rd126, %rd1930;
	mul.hi.u64 	%rd1958, %rd126, %rd1930;
	mul.lo.s64 	%rd1959, %rd129, %rd1931;
	mul.hi.u64 	%rd1960, %rd129, %rd1931;
	mul.lo.s64 	%rd131, %rd124, 19;
	mul.lo.s64 	%rd1961, %rd124, %rd131;
	mul.hi.u64 	%rd1962, %rd124, %rd131;
	mul.lo.s64 	%rd1963, %rd124, %rd1930;
	mul.hi.u64 	%rd1964, %rd124, %rd1930;
	mul.lo.s64 	%rd1965, %rd126, %rd1931;
	mul.hi.u64 	%rd1966, %rd126, %rd1931;
	mul.lo.s64 	%rd1967, %rd129, %rd129;
	mul.hi.u64 	%rd1968, %rd129, %rd129;
	mov.b64 	{%r474, %r475}, %rd1943;
	mov.b64 	{%r476, %r477}, %rd1942;
	shf.l.wrap.b32 	%r478, %r477, %r474, 13;
	shf.l.wrap.b32 	%r479, %r474, %r475, 13;
	mov.b64 	%rd1969, {%r478, %r479};
	and.b64  	%rd1970, %rd1942, 2251799813685247;
	add.cc.s64 	%rd1971, %rd1948, %rd1946;
	addc.cc.s64 	%rd1972, %rd1949, %rd1947;
	add.cc.s64 	%rd1973, %rd1971, %rd1944;
	addc.cc.s64 	%rd1974, %rd1972, %rd1945;
	add.cc.s64 	%rd1975, %rd1973, %rd1969;
	addc.cc.s64 	%rd1976, %rd1974, 0;
	mov.b64 	{%r480, %r481}, %rd1976;
	mov.b64 	{%r482, %r483}, %rd1975;
	shf.l.wrap.b32 	%r484, %r483, %r480, 13;
	shf.l.wrap.b32 	%r485, %r480, %r481, 13;
	mov.b64 	%rd1977, {%r484, %r485};
	shr.u64 	%rd1978, %rd1976, 51;
	and.b64  	%rd1979, %rd1975, 2251799813685247;
	add.cc.s64 	%rd1980, %rd1952, %rd1955;
	addc.cc.s64 	%rd1981, %rd1953, %rd1956;
	add.cc.s64 	%rd1982, %rd1980, %rd1950;
	addc.cc.s64 	%rd1983, %rd1981, %rd1951;
	add.cc.s64 	%rd1984, %rd1982, %rd1977;
	addc.cc.s64 	%rd1985, %rd1983, %rd1978;
	mov.b64 	{%r486, %r487}, %rd1985;
	mov.b64 	{%r488, %r489}, %rd1984;
	shf.l.wrap.b32 	%r490, %r489, %r486, 13;
	shf.l.wrap.b32 	%r491, %r486, %r487, 13;
	mov.b64 	%rd1986, {%r490, %r491};
	shr.u64 	%rd1987, %rd1985, 51;
	add.cc.s64 	%rd1988, %rd1957, %rd1961;
	addc.cc.s64 	%rd1989, %rd1958, %rd1962;
	add.cc.s64 	%rd1990, %rd1988, %rd1959;
	addc.cc.s64 	%rd1991, %rd1989, %rd1960;
	add.cc.s64 	%rd1992, %rd1990, %rd1986;
	addc.cc.s64 	%rd1993, %rd1991, %rd1987;
	mov.b64 	{%r492, %r493}, %rd1993;
	mov.b64 	{%r494, %r495}, %rd1992;
	shf.l.wrap.b32 	%r496, %r495, %r492, 13;
	shf.l.wrap.b32 	%r497, %r492, %r493, 13;
	mov.b64 	%rd1994, {%r496, %r497};
	shr.u64 	%rd1995, %rd1993, 51;
	add.cc.s64 	%rd1996, %rd1963, %rd1967;
	addc.cc.s64 	%rd1997, %rd1964, %rd1968;
	add.cc.s64 	%rd1998, %rd1996, %rd1965;
	addc.cc.s64 	%rd1999, %rd1997, %rd1966;
	add.cc.s64 	%rd2000, %rd1998, %rd1994;
	addc.cc.s64 	%rd2001, %rd1999, %rd1995;
	mov.b64 	{%r498, %r499}, %rd2001;
	mov.b64 	{%r500, %r501}, %rd2000;
	shf.l.wrap.b32 	%r502, %r501, %r498, 13;
	shf.l.wrap.b32 	%r503, %r498, %r499, 13;
	mov.b64 	%rd2002, {%r502, %r503};
	mad.lo.s64 	%rd2003, %rd2002, 19, %rd1970;
	shr.u64 	%rd2004, %rd2003, 51;
	and.b64  	%rd2005, %rd2003, 2251799813685247;
	add.s64 	%rd2006, %rd2004, %rd1979;
	mul.lo.s64 	%rd2007, %rd123, 19;
	mul.lo.s64 	%rd132, %rd129, 19;
	mul.lo.s64 	%rd2008, %rd2005, %rd122;
	mul.hi.u64 	%rd2009, %rd2005, %rd122;
	mul.lo.s64 	%rd2010, %rd2006, %rd131;
	mul.hi.u64 	%rd2011, %rd2006, %rd131;
	and.b64  	%rd2012, %rd1984, 2251799813685247;
	mul.lo.s64 	%rd2013, %rd2012, %rd128;
	mul.hi.u64 	%rd2014, %rd2012, %rd128;
	and.b64  	%rd2015, %rd1992, 2251799813685247;
	mul.lo.s64 	%rd2016, %rd2015, %rd132;
	mul.hi.u64 	%rd2017, %rd2015, %rd132;
	and.b64  	%rd2018, %rd2000, 2251799813685247;
	mul.lo.s64 	%rd2019, %rd2018, %rd2007;
	mul.hi.u64 	%rd2020, %rd2018, %rd2007;
	add.cc.s64 	%rd2021, %rd2016, %rd2013;
	addc.cc.s64 	%rd2022, %rd2017, %rd2014;
	add.cc.s64 	%rd2023, %rd2021, %rd2019;
	addc.cc.s64 	%rd2024, %rd2022, %rd2020;
	add.cc.s64 	%rd2025, %rd2023, %rd2008;
	addc.cc.s64 	%rd2026, %rd2024, %rd2009;
	add.cc.s64 	%rd2027, %rd2025, %rd2010;
	addc.cc.s64 	%rd2028, %rd2026, %rd2011;
	mul.lo.s64 	%rd2029, %rd2005, %rd123;
	mul.hi.u64 	%rd2030, %rd2005, %rd123;
	mul.lo.s64 	%rd2031, %rd2006, %rd122;
	mul.hi.u64 	%rd2032, %rd2006, %rd122;
	mul.lo.s64 	%rd2033, %rd2012, %rd131;
	mul.hi.u64 	%rd2034, %rd2012, %rd131;
	mul.lo.s64 	%rd2035, %rd2015, %rd128;
	mul.hi.u64 	%rd2036, %rd2015, %rd128;
	mul.lo.s64 	%rd2037, %rd2018, %rd132;
	mul.hi.u64 	%rd2038, %rd2018, %rd132;
	mul.lo.s64 	%rd2039, %rd129, %rd2005;
	mul.hi.u64 	%rd2040, %rd129, %rd2005;
	mul.lo.s64 	%rd2041, %rd2006, %rd123;
	mul.hi.u64 	%rd2042, %rd2006, %rd123;
	mul.lo.s64 	%rd2043, %rd2012, %rd122;
	mul.hi.u64 	%rd2044, %rd2012, %rd122;
	mul.lo.s64 	%rd2045, %rd2015, %rd131;
	mul.hi.u64 	%rd2046, %rd2015, %rd131;
	mul.lo.s64 	%rd2047, %rd2018, %rd128;
	mul.hi.u64 	%rd2048, %rd2018, %rd128;
	mul.lo.s64 	%rd2049, %rd126, %rd2005;
	mul.hi.u64 	%rd2050, %rd126, %rd2005;
	mul.lo.s64 	%rd2051, %rd129, %rd2006;
	mul.hi.u64 	%rd2052, %rd129, %rd2006;
	mul.lo.s64 	%rd2053, %rd2012, %rd123;
	mul.hi.u64 	%rd2054, %rd2012, %rd123;
	mul.lo.s64 	%rd2055, %rd2015, %rd122;
	mul.hi.u64 	%rd2056, %rd2015, %rd122;
	mul.lo.s64 	%rd2057, %rd2018, %rd131;
	mul.hi.u64 	%rd2058, %rd2018, %rd131;
	mul.lo.s64 	%rd2059, %rd124, %rd2005;
	mul.hi.u64 	%rd2060, %rd124, %rd2005;
	mul.lo.s64 	%rd2061, %rd126, %rd2006;
	mul.hi.u64 	%rd2062, %rd126, %rd2006;
	mul.lo.s64 	%rd2063, %rd2012, %rd129;
	mul.hi.u64 	%rd2064, %rd2012, %rd129;
	mul.lo.s64 	%rd2065, %rd2015, %rd123;
	mul.hi.u64 	%rd2066, %rd2015, %rd123;
	mul.lo.s64 	%rd2067, %rd2018, %rd122;
	mul.hi.u64 	%rd2068, %rd2018, %rd122;
	mov.b64 	{%r504, %r505}, %rd2028;
	mov.b64 	{%r506, %r507}, %rd2027;
	shf.l.wrap.b32 	%r508, %r507, %r504, 13;
	shf.l.wrap.b32 	%r509, %r504, %r505, 13;
	mov.b64 	%rd2069, {%r508, %r509};
	shr.u64 	%rd2070, %rd2028, 51;
	and.b64  	%rd2071, %rd2027, 2251799813685247;
	add.cc.s64 	%rd2072, %rd2035, %rd2033;
	addc.cc.s64 	%rd2073, %rd2036, %rd2034;
	add.cc.s64 	%rd2074, %rd2072, %rd2037;
	addc.cc.s64 	%rd2075, %rd2073, %rd2038;
	add.cc.s64 	%rd2076, %rd2074, %rd2029;
	addc.cc.s64 	%rd2077, %rd2075, %rd2030;
	add.cc.s64 	%rd2078, %rd2076, %rd2031;
	addc.cc.s64 	%rd2079, %rd2077, %rd2032;
	add.cc.s64 	%rd2080, %rd2078, %rd2069;
	addc.cc.s64 	%rd2081, %rd2079, %rd2070;
	mov.b64 	{%r510, %r511}, %rd2081;
	mov.b64 	{%r512, %r513}, %rd2080;
	shf.l.wrap.b32 	%r514, %r513, %r510, 13;
	shf.l.wrap.b32 	%r515, %r510, %r511, 13;
	mov.b64 	%rd2082, {%r514, %r515};
	shr.u64 	%rd2083, %rd2081, 51;
	and.b64  	%rd2084, %rd2080, 2251799813685247;
	add.cc.s64 	%rd2085, %rd2045, %rd2043;
	addc.cc.s64 	%rd2086, %rd2046, %rd2044;
	add.cc.s64 	%rd2087, %rd2085, %rd2047;
	addc.cc.s64 	%rd2088, %rd2086, %rd2048;
	add.cc.s64 	%rd2089, %rd2087, %rd2039;
	addc.cc.s64 	%rd2090, %rd2088, %rd2040;
	add.cc.s64 	%rd2091, %rd2089, %rd2041;
	addc.cc.s64 	%rd2092, %rd2090, %rd2042;
	add.cc.s64 	%rd2093, %rd2091, %rd2082;
	addc.cc.s64 	%rd2094, %rd2092, %rd2083;
	mov.b64 	{%r516, %r517}, %rd2094;
	mov.b64 	{%r518, %r519}, %rd2093;
	shf.l.wrap.b32 	%r520, %r519, %r516, 13;
	shf.l.wrap.b32 	%r521, %r516, %r517, 13;
	mov.b64 	%rd2095, {%r520, %r521};
	shr.u64 	%rd2096, %rd2094, 51;
	and.b64  	%rd141, %rd2093, 2251799813685247;
	add.cc.s64 	%rd2097, %rd2055, %rd2053;
	addc.cc.s64 	%rd2098, %rd2056, %rd2054;
	add.cc.s64 	%rd2099, %rd2097, %rd2057;
	addc.cc.s64 	%rd2100, %rd2098, %rd2058;
	add.cc.s64 	%rd2101, %rd2099, %rd2049;
	addc.cc.s64 	%rd2102, %rd2100, %rd2050;
	add.cc.s64 	%rd2103, %rd2101, %rd2051;
	addc.cc.s64 	%rd2104, %rd2102, %rd2052;
	add.cc.s64 	%rd2105, %rd2103, %rd2095;
	addc.cc.s64 	%rd2106, %rd2104, %rd2096;
	mov.b64 	{%r522, %r523}, %rd2106;
	mov.b64 	{%r524, %r525}, %rd2105;
	shf.l.wrap.b32 	%r526, %r525, %r522, 13;
	shf.l.wrap.b32 	%r527, %r522, %r523, 13;
	mov.b64 	%rd2107, {%r526, %r527};
	shr.u64 	%rd2108, %rd2106, 51;
	and.b64  	%rd138, %rd2105, 2251799813685247;
	add.cc.s64 	%rd2109, %rd2065, %rd2063;
	addc.cc.s64 	%rd2110, %rd2066, %rd2064;
	add.cc.s64 	%rd2111, %rd2109, %rd2067;
	addc.cc.s64 	%rd2112, %rd2110, %rd2068;
	add.cc.s64 	%rd2113, %rd2111, %rd2059;
	addc.cc.s64 	%rd2114, %rd2112, %rd2060;
	add.cc.s64 	%rd2115, %rd2113, %rd2061;
	addc.cc.s64 	%rd2116, %rd2114, %rd2062;
	add.cc.s64 	%rd2117, %rd2115, %rd2107;
	addc.cc.s64 	%rd2118, %rd2116, %rd2108;
	mov.b64 	{%r528, %r529}, %rd2118;
	mov.b64 	{%r530, %r531}, %rd2117;
	shf.l.wrap.b32 	%r532, %r531, %r528, 13;
	shf.l.wrap.b32 	%r533, %r528, %r529, 13;
	mov.b64 	%rd2119, {%r532, %r533};
	and.b64  	%rd136, %rd2117, 2251799813685247;
	mad.lo.s64 	%rd2120, %rd2119, 19, %rd2071;
	shr.u64 	%rd2121, %rd2120, 51;
	and.b64  	%rd134, %rd2120, 2251799813685247;
	add.s64 	%rd135, %rd2121, %rd2084;
	shl.b64 	%rd2122, %rd2120, 1;
	and.b64  	%rd2123, %rd2122, 4503599627370494;
	shl.b64 	%rd2124, %rd135, 1;
	mul.lo.s64 	%rd2125, %rd134, %rd134;
	mul.hi.u64 	%rd2126, %rd134, %rd134;
	mul.lo.s64 	%rd2127, %rd135, 38;
	mul.lo.s64 	%rd2128, %rd136, %rd2127;
	mul.hi.u64 	%rd2129, %rd136, %rd2127;
	mul.lo.s64 	%rd2130, %rd141, 38;
	mul.lo.s64 	%rd2131, %rd138, %rd2130;
	mul.hi.u64 	%rd2132, %rd138, %rd2130;
	add.cc.s64 	%rd2133, %rd2125, %rd2131;
	addc.cc.s64 	%rd2134, %rd2126, %rd2132;
	add.cc.s64 	%rd2135, %rd2133, %rd2128;
	addc.cc.s64 	%rd2136, %rd2134, %rd2129;
	mul.lo.s64 	%rd2137, %rd2123, %rd135;
	mul.hi.u64 	%rd2138, %rd2123, %rd135;
	mul.lo.s64 	%rd2139, %rd136, %rd2130;
	mul.hi.u64 	%rd2140, %rd136, %rd2130;
	mul.lo.s64 	%rd140, %rd138, 19;
	mul.lo.s64 	%rd2141, %rd138, %rd140;
	mul.hi.u64 	%rd2142, %rd138, %rd140;
	mul.lo.s64 	%rd2143, %rd141, %rd2123;
	mul.hi.u64 	%rd2144, %rd141, %rd2123;
	mul.lo.s64 	%rd2145, %rd135, %rd135;
	mul.hi.u64 	%rd2146, %rd135, %rd135;
	mul.lo.s64 	%rd2147, %rd138, 38;
	mul.lo.s64 	%rd2148, %rd136, %rd2147;
	mul.hi.u64 	%rd2149, %rd136, %rd2147;
	mul.lo.s64 	%rd2150, %rd138, %rd2123;
	mul.hi.u64 	%rd2151, %rd138, %rd2123;
	mul.lo.s64 	%rd2152, %rd141, %rd2124;
	mul.hi.u64 	%rd2153, %rd141, %rd2124;
	mul.lo.s64 	%rd143, %rd136, 19;
	mul.lo.s64 	%rd2154, %rd136, %rd143;
	mul.hi.u64 	%rd2155, %rd136, %rd143;
	mul.lo.s64 	%rd2156, %rd136, %rd2123;
	mul.hi.u64 	%rd2157, %rd136, %rd2123;
	mul.lo.s64 	%rd2158, %rd138, %rd2124;
	mul.hi.u64 	%rd2159, %rd138, %rd2124;
	mul.lo.s64 	%rd2160, %rd141, %rd141;
	mul.hi.u64 	%rd2161, %rd141, %rd141;
	mov.b64 	{%r534, %r535}, %rd2136;
	mov.b64 	{%r536, %r537}, %rd2135;
	shf.l.wrap.b32 	%r538, %r537, %r534, 13;
	shf.l.wrap.b32 	%r539, %r534, %r535, 13;
	mov.b64 	%rd2162, {%r538, %r539};
	and.b64  	%rd2163, %rd2135, 2251799813685247;
	add.cc.s64 	%rd2164, %rd2141, %rd2139;
	addc.cc.s64 	%rd2165, %rd2142, %rd2140;
	add.cc.s64 	%rd2166, %rd2164, %rd2137;
	addc.cc.s64 	%rd2167, %rd2165, %rd2138;
	add.cc.s64 	%rd2168, %rd2166, %rd2162;
	addc.cc.s64 	%rd2169, %rd2167, 0;
	mov.b64 	{%r540, %r541}, %rd2169;
	mov.b64 	{%r542, %r543}, %rd2168;
	shf.l.wrap.b32 	%r544, %r543, %r540, 13;
	shf.l.wrap.b32 	%r545, %r540, %r541, 13;
	mov.b64 	%rd2170, {%r544, %r545};
	shr.u64 	%rd2171, %rd2169, 51;
	and.b64  	%rd2172, %rd2168, 2251799813685247;
	add.cc.s64 	%rd2173, %rd2145, %rd2148;
	addc.cc.s64 	%rd2174, %rd2146, %rd2149;
	add.cc.s64 	%rd2175, %rd2173, %rd2143;
	addc.cc.s64 	%rd2176, %rd2174, %rd2144;
	add.cc.s64 	%rd2177, %rd2175, %rd2170;
	addc.cc.s64 	%rd2178, %rd2176, %rd2171;
	mov.b64 	{%r546, %r547}, %rd2178;
	mov.b64 	{%r548, %r549}, %rd2177;
	shf.l.wrap.b32 	%r550, %r549, %r546, 13;
	shf.l.wrap.b32 	%r551, %r546, %r547, 13;
	mov.b64 	%rd2179, {%r550, %r551};
	shr.u64 	%rd2180, %rd2178, 51;
	add.cc.s64 	%rd2181, %rd2150, %rd2154;
	addc.cc.s64 	%rd2182, %rd2151, %rd2155;
	add.cc.s64 	%rd2183, %rd2181, %rd2152;
	addc.cc.s64 	%rd2184, %rd2182, %rd2153;
	add.cc.s64 	%rd2185, %rd2183, %rd2179;
	addc.cc.s64 	%rd2186, %rd2184, %rd2180;
	mov.b64 	{%r552, %r553}, %rd2186;
	mov.b64 	{%r554, %r555}, %rd2185;
	shf.l.wrap.b32 	%r556, %r555, %r552, 13;
	shf.l.wrap.b32 	%r557, %r552, %r553, 13;
	mov.b64 	%rd2187, {%r556, %r557};
	shr.u64 	%rd2188, %rd2186, 51;
	add.cc.s64 	%rd2189, %rd2156, %rd2160;
	addc.cc.s64 	%rd2190, %rd2157, %rd2161;
	add.cc.s64 	%rd2191, %rd2189, %rd2158;
	addc.cc.s64 	%rd2192, %rd2190, %rd2159;
	add.cc.s64 	%rd2193, %rd2191, %rd2187;
	addc.cc.s64 	%rd2194, %rd2192, %rd2188;
	mov.b64 	{%r558, %r559}, %rd2194;
	mov.b64 	{%r560, %r561}, %rd2193;
	shf.l.wrap.b32 	%r562, %r561, %r558, 13;
	shf.l.wrap.b32 	%r563, %r558, %r559, 13;
	mov.b64 	%rd2195, {%r562, %r563};
	mad.lo.s64 	%rd2196, %rd2195, 19, %rd2163;
	shr.u64 	%rd2197, %rd2196, 51;
	and.b64  	%rd2198, %rd2196, 2251799813685247;
	add.s64 	%rd2199, %rd2197, %rd2172;
	mul.lo.s64 	%rd2200, %rd2198, %rd122;
	mul.hi.u64 	%rd2201, %rd2198, %rd122;
	mul.lo.s64 	%rd2202, %rd2199, %rd131;
	mul.hi.u64 	%rd2203, %rd2199, %rd131;
	and.b64  	%rd2204, %rd2177, 2251799813685247;
	mul.lo.s64 	%rd2205, %rd2204, %rd128;
	mul.hi.u64 	%rd2206, %rd2204, %rd128;
	and.b64  	%rd2207, %rd2185, 2251799813685247;
	mul.lo.s64 	%rd2208, %rd2207, %rd132;
	mul.hi.u64 	%rd2209, %rd2207, %rd132;
	and.b64  	%rd2210, %rd2193, 2251799813685247;
	mul.lo.s64 	%rd2211, %rd2210, %rd2007;
	mul.hi.u64 	%rd2212, %rd2210, %rd2007;
	add.cc.s64 	%rd2213, %rd2208, %rd2205;
	addc.cc.s64 	%rd2214, %rd2209, %rd2206;
	add.cc.s64 	%rd2215, %rd2213, %rd2211;
	addc.cc.s64 	%rd2216, %rd2214, %rd2212;
	add.cc.s64 	%rd2217, %rd2215, %rd2200;
	addc.cc.s64 	%rd2218, %rd2216, %rd2201;
	add.cc.s64 	%rd2219, %rd2217, %rd2202;
	addc.cc.s64 	%rd2220, %rd2218, %rd2203;
	mul.lo.s64 	%rd2221, %rd2198, %rd123;
	mul.hi.u64 	%rd2222, %rd2198, %rd123;
	mul.lo.s64 	%rd2223, %rd2199, %rd122;
	mul.hi.u64 	%rd2224, %rd2199, %rd122;
	mul.lo.s64 	%rd2225, %rd2204, %rd131;
	mul.hi.u64 	%rd2226, %rd2204, %rd131;
	mul.lo.s64 	%rd2227, %rd2207, %rd128;
	mul.hi.u64 	%rd2228, %rd2207, %rd128;
	mul.lo.s64 	%rd2229, %rd2210, %rd132;
	mul.hi.u64 	%rd2230, %rd2210, %rd132;
	mul.lo.s64 	%rd2231, %rd129, %rd2198;
	mul.hi.u64 	%rd2232, %rd129, %rd2198;
	mul.lo.s64 	%rd2233, %rd2199, %rd123;
	mul.hi.u64 	%rd2234, %rd2199, %rd123;
	mul.lo.s64 	%rd2235, %rd2204, %rd122;
	mul.hi.u64 	%rd2236, %rd2204, %rd122;
	mul.lo.s64 	%rd2237, %rd2207, %rd131;
	mul.hi.u64 	%rd2238, %rd2207, %rd131;
	mul.lo.s64 	%rd2239, %rd2210, %rd128;
	mul.hi.u64 	%rd2240, %rd2210, %rd128;
	mul.lo.s64 	%rd2241, %rd126, %rd2198;
	mul.hi.u64 	%rd2242, %rd126, %rd2198;
	mul.lo.s64 	%rd2243, %rd129, %rd2199;
	mul.hi.u64 	%rd2244, %rd129, %rd2199;
	mul.lo.s64 	%rd2245, %rd2204, %rd123;
	mul.hi.u64 	%rd2246, %rd2204, %rd123;
	mul.lo.s64 	%rd2247, %rd2207, %rd122;
	mul.hi.u64 	%rd2248, %rd2207, %rd122;
	mul.lo.s64 	%rd2249, %rd2210, %rd131;
	mul.hi.u64 	%rd2250, %rd2210, %rd131;
	mul.lo.s64 	%rd2251, %rd124, %rd2198;
	mul.hi.u64 	%rd2252, %rd124, %rd2198;
	mul.lo.s64 	%rd2253, %rd126, %rd2199;
	mul.hi.u64 	%rd2254, %rd126, %rd2199;
	mul.lo.s64 	%rd2255, %rd2204, %rd129;
	mul.hi.u64 	%rd2256, %rd2204, %rd129;
	mul.lo.s64 	%rd2257, %rd2207, %rd123;
	mul.hi.u64 	%rd2258, %rd2207, %rd123;
	mul.lo.s64 	%rd2259, %rd2210, %rd122;
	mul.hi.u64 	%rd2260, %rd2210, %rd122;
	mov.b64 	{%r564, %r565}, %rd2220;
	mov.b64 	{%r566, %r567}, %rd2219;
	shf.l.wrap.b32 	%r568, %r567, %r564, 13;
	shf.l.wrap.b32 	%r569, %r564, %r565, 13;
	mov.b64 	%rd2261, {%r568, %r569};
	shr.u64 	%rd2262, %rd2220, 51;
	and.b64  	%rd2263, %rd2219, 2251799813685247;
	add.cc.s64 	%rd2264, %rd2227, %rd2225;
	addc.cc.s64 	%rd2265, %rd2228, %rd2226;
	add.cc.s64 	%rd2266, %rd2264, %rd2229;
	addc.cc.s64 	%rd2267, %rd2265, %rd2230;
	add.cc.s64 	%rd2268, %rd2266, %rd2221;
	addc.cc.s64 	%rd2269, %rd2267, %rd2222;
	add.cc.s64 	%rd2270, %rd2268, %rd2223;
	addc.cc.s64 	%rd2271, %rd2269, %rd2224;
	add.cc.s64 	%rd2272, %rd2270, %rd2261;
	addc.cc.s64 	%rd2273, %rd2271, %rd2262;
	mov.b64 	{%r570, %r571}, %rd2273;
	mov.b64 	{%r572, %r573}, %rd2272;
	shf.l.wrap.b32 	%r574, %r573, %r570, 13;
	shf.l.wrap.b32 	%r575, %r570, %r571, 13;
	mov.b64 	%rd2274, {%r574, %r575};
	shr.u64 	%rd2275, %rd2273, 51;
	and.b64  	%rd2276, %rd2272, 2251799813685247;
	add.cc.s64 	%rd2277, %rd2237, %rd2235;
	addc.cc.s64 	%rd2278, %rd2238, %rd2236;
	add.cc.s64 	%rd2279, %rd2277, %rd2239;
	addc.cc.s64 	%rd2280, %rd2278, %rd2240;
	add.cc.s64 	%rd2281, %rd2279, %rd2231;
	addc.cc.s64 	%rd2282, %rd2280, %rd2232;
	add.cc.s64 	%rd2283, %rd2281, %rd2233;
	addc.cc.s64 	%rd2284, %rd2282, %rd2234;
	add.cc.s64 	%rd2285, %rd2283, %rd2274;
	addc.cc.s64 	%rd2286, %rd2284, %rd2275;
	mov.b64 	{%r576, %r577}, %rd2286;
	mov.b64 	{%r578, %r579}, %rd2285;
	shf.l.wrap.b32 	%r580, %r579, %r576, 13;
	shf.l.wrap.b32 	%r581, %r576, %r577, 13;
	mov.b64 	%rd2287, {%r580, %r581};
	shr.u64 	%rd2288, %rd2286, 51;
	add.cc.s64 	%rd2289, %rd2247, %rd2245;
	addc.cc.s64 	%rd2290, %rd2248, %rd2246;
	add.cc.s64 	%rd2291, %rd2289, %rd2249;
	addc.cc.s64 	%rd2292, %rd2290, %rd2250;
	add.cc.s64 	%rd2293, %rd2291, %rd2241;
	addc.cc.s64 	%rd2294, %rd2292, %rd2242;
	add.cc.s64 	%rd2295, %rd2293, %rd2243;
	addc.cc.s64 	%rd2296, %rd2294, %rd2244;
	add.cc.s64 	%rd2297, %rd2295, %rd2287;
	addc.cc.s64 	%rd2298, %rd2296, %rd2288;
	mov.b64 	{%r582, %r583}, %rd2298;
	mov.b64 	{%r584, %r585}, %rd2297;
	shf.l.wrap.b32 	%r586, %r585, %r582, 13;
	shf.l.wrap.b32 	%r587, %r582, %r583, 13;
	mov.b64 	%rd2299, {%r586, %r587};
	shr.u64 	%rd2300, %rd2298, 51;
	add.cc.s64 	%rd2301, %rd2257, %rd2255;
	addc.cc.s64 	%rd2302, %rd2258, %rd2256;
	add.cc.s64 	%rd2303, %rd2301, %rd2259;
	addc.cc.s64 	%rd2304, %rd2302, %rd2260;
	add.cc.s64 	%rd2305, %rd2303, %rd2251;
	addc.cc.s64 	%rd2306, %rd2304, %rd2252;
	add.cc.s64 	%rd2307, %rd2305, %rd2253;
	addc.cc.s64 	%rd2308, %rd2306, %rd2254;
	add.cc.s64 	%rd2309, %rd2307, %rd2299;
	addc.cc.s64 	%rd2310, %rd2308, %rd2300;
	mov.b64 	{%r588, %r589}, %rd2310;
	mov.b64 	{%r590, %r591}, %rd2309;
	shf.l.wrap.b32 	%r592, %r591, %r588, 13;
	shf.l.wrap.b32 	%r593, %r588, %r589, 13;
	mov.b64 	%rd2311, {%r592, %r593};
	mad.lo.s64 	%rd2312, %rd2311, 19, %rd2263;
	shr.u64 	%rd2313, %rd2312, 51;
	and.b64  	%rd2314, %rd2312, 2251799813685247;
	add.s64 	%rd2315, %rd2313, %rd2276;
	and.b64  	%rd2316, %rd2285, 2251799813685247;
	and.b64  	%rd2317, %rd2297, 2251799813685247;
	and.b64  	%rd2318, %rd2309, 2251799813685247;
	shr.u64 	%rd2319, %rd2315, 51;
	and.b64  	%rd2320, %rd2315, 2251799813685247;
	add.s64 	%rd2321, %rd2316, %rd2319;
	shr.u64 	%rd2322, %rd2321, 51;
	and.b64  	%rd152, %rd2321, 2251799813685247;
	add.s64 	%rd2323, %rd2322, %rd2317;
	shr.u64 	%rd2324, %rd2323, 51;
	and.b64  	%rd149, %rd2323, 2251799813685247;
	add.s64 	%rd2325, %rd2324, %rd2318;
	shr.u64 	%rd2326, %rd2325, 51;
	and.b64  	%rd147, %rd2325, 2251799813685247;
	mad.lo.s64 	%rd2327, %rd2326, 19, %rd2314;
	shr.u64 	%rd2328, %rd2327, 51;
	and.b64  	%rd145, %rd2327, 2251799813685247;
	add.s64 	%rd146, %rd2328, %rd2320;
	shl.b64 	%rd2329, %rd2327, 1;
	and.b64  	%rd2330, %rd2329, 4503599627370494;
	shl.b64 	%rd2331, %rd146, 1;
	mul.lo.s64 	%rd2332, %rd145, %rd145;
	mul.hi.u64 	%rd2333, %rd145, %rd145;
	mul.lo.s64 	%rd2334, %rd146, 38;
	mul.lo.s64 	%rd2335, %rd147, %rd2334;
	mul.hi.u64 	%rd2336, %rd147, %rd2334;
	mul.lo.s64 	%rd2337, %rd152, 38;
	mul.lo.s64 	%rd2338, %rd149, %rd2337;
	mul.hi.u64 	%rd2339, %rd149, %rd2337;
	add.cc.s64 	%rd2340, %rd2332, %rd2338;
	addc.cc.s64 	%rd2341, %rd2333, %rd2339;
	add.cc.s64 	%rd2342, %rd2340, %rd2335;
	addc.cc.s64 	%rd2343, %rd2341, %rd2336;
	mul.lo.s64 	%rd2344, %rd2330, %rd146;
	mul.hi.u64 	%rd2345, %rd2330, %rd146;
	mul.lo.s64 	%rd2346, %rd147, %rd2337;
	mul.hi.u64 	%rd2347, %rd147, %rd2337;
	mul.lo.s64 	%rd151, %rd149, 19;
	mul.lo.s64 	%rd2348, %rd149, %rd151;
	mul.hi.u64 	%rd2349, %rd149, %rd151;
	mul.lo.s64 	%rd2350, %rd152, %rd2330;
	mul.hi.u64 	%rd2351, %rd152, %rd2330;
	mul.lo.s64 	%rd2352, %rd146, %rd146;
	mul.hi.u64 	%rd2353, %rd146, %rd146;
	mul.lo.s64 	%rd2354, %rd149, 38;
	mul.lo.s64 	%rd2355, %rd147, %rd2354;
	mul.hi.u64 	%rd2356, %rd147, %rd2354;
	mul.lo.s64 	%rd2357, %rd149, %rd2330;
	mul.hi.u64 	%rd2358, %rd149, %rd2330;
	mul.lo.s64 	%rd2359, %rd152, %rd2331;
	mul.hi.u64 	%rd2360, %rd152, %rd2331;
	mul.lo.s64 	%rd154, %rd147, 19;
	mul.lo.s64 	%rd2361, %rd147, %rd154;
	mul.hi.u64 	%rd2362, %rd147, %rd154;
	mul.lo.s64 	%rd2363, %rd147, %rd2330;
	mul.hi.u64 	%rd2364, %rd147, %rd2330;
	mul.lo.s64 	%rd2365, %rd149, %rd2331;
	mul.hi.u64 	%rd2366, %rd149, %rd2331;
	mul.lo.s64 	%rd2367, %rd152, %rd152;
	mul.hi.u64 	%rd2368, %rd152, %rd152;
	mov.b64 	{%r594, %r595}, %rd2343;
	mov.b64 	{%r596, %r597}, %rd2342;
	shf.l.wrap.b32 	%r598, %r597, %r594, 13;
	shf.l.wrap.b32 	%r599, %r594, %r595, 13;
	mov.b64 	%rd2369, {%r598, %r599};
	and.b64  	%rd2370, %rd2342, 2251799813685247;
	add.cc.s64 	%rd2371, %rd2348, %rd2346;
	addc.cc.s64 	%rd2372, %rd2349, %rd2347;
	add.cc.s64 	%rd2373, %rd2371, %rd2344;
	addc.cc.s64 	%rd2374, %rd2372, %rd2345;
	add.cc.s64 	%rd2375, %rd2373, %rd2369;
	addc.cc.s64 	%rd2376, %rd2374, 0;
	mov.b64 	{%r600, %r601}, %rd2376;
	mov.b64 	{%r602, %r603}, %rd2375;
	shf.l.wrap.b32 	%r604, %r603, %r600, 13;
	shf.l.wrap.b32 	%r605, %r600, %r601, 13;
	mov.b64 	%rd2377, {%r604, %r605};
	shr.u64 	%rd2378, %rd2376, 51;
	and.b64  	%rd2379, %rd2375, 2251799813685247;
	add.cc.s64 	%rd2380, %rd2352, %rd2355;
	addc.cc.s64 	%rd2381, %rd2353, %rd2356;
	add.cc.s64 	%rd2382, %rd2380, %rd2350;
	addc.cc.s64 	%rd2383, %rd2381, %rd2351;
	add.cc.s64 	%rd2384, %rd2382, %rd2377;
	addc.cc.s64 	%rd2385, %rd2383, %rd2378;
	mov.b64 	{%r606, %r607}, %rd2385;
	mov.b64 	{%r608, %r609}, %rd2384;
	shf.l.wrap.b32 	%r610, %r609, %r606, 13;
	shf.l.wrap.b32 	%r611, %r606, %r607, 13;
	mov.b64 	%rd2386, {%r610, %r611};
	shr.u64 	%rd2387, %rd2385, 51;
	and.b64  	%rd2388, %rd2384, 2251799813685247;
	add.cc.s64 	%rd2389, %rd2357, %rd2361;
	addc.cc.s64 	%rd2390, %rd2358, %rd2362;
	add.cc.s64 	%rd2391, %rd2389, %rd2359;
	addc.cc.s64 	%rd2392, %rd2390, %rd2360;
	add.cc.s64 	%rd2393, %rd2391, %rd2386;
	addc.cc.s64 	%rd2394, %rd2392, %rd2387;
	mov.b64 	{%r612, %r613}, %rd2394;
	mov.b64 	{%r614, %r615}, %rd2393;
	shf.l.wrap.b32 	%r616, %r615, %r612, 13;
	shf.l.wrap.b32 	%r617, %r612, %r613, 13;
	mov.b64 	%rd2395, {%r616, %r617};
	shr.u64 	%rd2396, %rd2394, 51;
	and.b64  	%rd2397, %rd2393, 2251799813685247;
	add.cc.s64 	%rd2398, %rd2363, %rd2367;
	addc.cc.s64 	%rd2399, %rd2364, %rd2368;
	add.cc.s64 	%rd2400, %rd2398, %rd2365;
	addc.cc.s64 	%rd2401, %rd2399, %rd2366;
	add.cc.s64 	%rd2402, %rd2400, %rd2395;
	addc.cc.s64 	%rd2403, %rd2401, %rd2396;
	mov.b64 	{%r618, %r619}, %rd2403;
	mov.b64 	{%r620, %r621}, %rd2402;
	shf.l.wrap.b32 	%r622, %r621, %r618, 13;
	shf.l.wrap.b32 	%r623, %r618, %r619, 13;
	mov.b64 	%rd2404, {%r622, %r623};
	and.b64  	%rd2405, %rd2402, 2251799813685247;
	mad.lo.s64 	%rd2406, %rd2404, 19, %rd2370;
	shr.u64 	%rd2407, %rd2406, 51;
	and.b64  	%rd2408, %rd2406, 2251799813685247;
	add.s64 	%rd2409, %rd2407, %rd2379;
	shl.b64 	%rd2410, %rd2406, 1;
	and.b64  	%rd2411, %rd2410, 4503599627370494;
	shl.b64 	%rd2412, %rd2409, 1;
	mul.lo.s64 	%rd2413, %rd2408, %rd2408;
	mul.hi.u64 	%rd2414, %rd2408, %rd2408;
	mul.lo.s64 	%rd2415, %rd2409, 38;
	mul.lo.s64 	%rd2416, %rd2405, %rd2415;
	mul.hi.u64 	%rd2417, %rd2405, %rd2415;
	mul.lo.s64 	%rd2418, %rd2388, 38;
	mul.lo.s64 	%rd2419, %rd2397, %rd2418;
	mul.hi.u64 	%rd2420, %rd2397, %rd2418;
	add.cc.s64 	%rd2421, %rd2413, %rd2419;
	addc.cc.s64 	%rd2422, %rd2414, %rd2420;
	add.cc.s64 	%rd2423, %rd2421, %rd2416;
	addc.cc.s64 	%rd2424, %rd2422, %rd2417;
	mul.lo.s64 	%rd2425, %rd2411, %rd2409;
	mul.hi.u64 	%rd2426, %rd2411, %rd2409;
	mul.lo.s64 	%rd2427, %rd2405, %rd2418;
	mul.hi.u64 	%rd2428, %rd2405, %rd2418;
	mul.lo.s64 	%rd2429, %rd2397, 19;
	mul.lo.s64 	%rd2430, %rd2397, %rd2429;
	mul.hi.u64 	%rd2431, %rd2397, %rd2429;
	mul.lo.s64 	%rd2432, %rd2388, %rd2411;
	mul.hi.u64 	%rd2433, %rd2388, %rd2411;
	mul.lo.s64 	%rd2434, %rd2409, %rd2409;
	mul.hi.u64 	%rd2435, %rd2409, %rd2409;
	mul.lo.s64 	%rd2436, %rd2397, 38;
	mul.lo.s64 	%rd2437, %rd2405, %rd2436;
	mul.hi.u64 	%rd2438, %rd2405, %rd2436;
	mul.lo.s64 	%rd2439, %rd2397, %rd2411;
	mul.hi.u64 	%rd2440, %rd2397, %rd2411;
	mul.lo.s64 	%rd2441, %rd2388, %rd2412;
	mul.hi.u64 	%rd2442, %rd2388, %rd2412;
	mul.lo.s64 	%rd2443, %rd2405, 19;
	mul.lo.s64 	%rd2444, %rd2405, %rd2443;
	mul.hi.u64 	%rd2445, %rd2405, %rd2443;
	mul.lo.s64 	%rd2446, %rd2405, %rd2411;
	mul.hi.u64 	%rd2447, %rd2405, %rd2411;
	mul.lo.s64 	%rd2448, %rd2397, %rd2412;
	mul.hi.u64 	%rd2449, %rd2397, %rd2412;
	mul.lo.s64 	%rd2450, %rd2388, %rd2388;
	mul.hi.u64 	%rd2451, %rd2388, %rd2388;
	mov.b64 	{%r624, %r625}, %rd2424;
	mov.b64 	{%r626, %r627}, %rd2423;
	shf.l.wrap.b32 	%r628, %r627, %r624, 13;
	shf.l.wrap.b32 	%r629, %r624, %r625, 13;
	mov.b64 	%rd2452, {%r628, %r629};
	and.b64  	%rd2453, %rd2423, 2251799813685247;
	add.cc.s64 	%rd2454, %rd2430, %rd2427;
	addc.cc.s64 	%rd2455, %rd2431, %rd2428;
	add.cc.s64 	%rd2456, %rd2454, %rd2425;
	addc.cc.s64 	%rd2457, %rd2455, %rd2426;
	add.cc.s64 	%rd2458, %rd2456, %rd2452;
	addc.cc.s64 	%rd2459, %rd2457, 0;
	mov.b64 	{%r630, %r631}, %rd2459;
	mov.b64 	{%r632, %r633}, %rd2458;
	shf.l.wrap.b32 	%r634, %r633, %r630, 13;
	shf.l.wrap.b32 	%r635, %r630, %r631, 13;
	mov.b64 	%rd2460, {%r634, %r635};
	shr.u64 	%rd2461, %rd2459, 51;
	and.b64  	%rd2462, %rd2458, 2251799813685247;
	add.cc.s64 	%rd2463, %rd2434, %rd2437;
	addc.cc.s64 	%rd2464, %rd2435, %rd2438;
	add.cc.s64 	%rd2465, %rd2463, %rd2432;
	addc.cc.s64 	%rd2466, %rd2464, %rd2433;
	add.cc.s64 	%rd2467, %rd2465, %rd2460;
	addc.cc.s64 	%rd2468, %rd2466, %rd2461;
	mov.b64 	{%r636, %r637}, %rd2468;
	mov.b64 	{%r638, %r639}, %rd2467;
	shf.l.wrap.b32 	%r640, %r639, %r636, 13;
	shf.l.wrap.b32 	%r641, %r636, %r637, 13;
	mov.b64 	%rd2469, {%r640, %r641};
	shr.u64 	%rd2470, %rd2468, 51;
	add.cc.s64 	%rd2471, %rd2439, %rd2444;
	addc.cc.s64 	%rd2472, %rd2440, %rd2445;
	add.cc.s64 	%rd2473, %rd2471, %rd2441;
	addc.cc.s64 	%rd2474, %rd2472, %rd2442;
	add.cc.s64 	%rd2475, %rd2473, %rd2469;
	addc.cc.s64 	%rd2476, %rd2474, %rd2470;
	mov.b64 	{%r642, %r643}, %rd2476;
	mov.b64 	{%r644, %r645}, %rd2475;
	shf.l.wrap.b32 	%r646, %r645, %r642, 13;
	shf.l.wrap.b32 	%r647, %r642, %r643, 13;
	mov.b64 	%rd2477, {%r646, %r647};
	shr.u64 	%rd2478, %rd2476, 51;
	add.cc.s64 	%rd2479, %rd2446, %rd2450;
	addc.cc.s64 	%rd2480, %rd2447, %rd2451;
	add.cc.s64 	%rd2481, %rd2479, %rd2448;
	addc.cc.s64 	%rd2482, %rd2480, %rd2449;
	add.cc.s64 	%rd2483, %rd2481, %rd2477;
	addc.cc.s64 	%rd2484, %rd2482, %rd2478;
	mov.b64 	{%r648, %r649}, %rd2484;
	mov.b64 	{%r650, %r651}, %rd2483;
	shf.l.wrap.b32 	%r652, %r651, %r648, 13;
	shf.l.wrap.b32 	%r653, %r648, %r649, 13;
	mov.b64 	%rd2485, {%r652, %r653};
	mad.lo.s64 	%rd2486, %rd2485, 19, %rd2453;
	shr.u64 	%rd2487, %rd2486, 51;
	add.s64 	%rd2488, %rd2487, %rd2462;
	and.b64  	%rd2489, %rd2483, 2251799813685247;
	and.b64  	%rd2490, %rd2475, 2251799813685247;
	and.b64  	%rd2491, %rd2467, 2251799813685247;
	and.b64  	%rd2492, %rd2486, 2251799813685247;
	shl.b64 	%rd2493, %rd2486, 1;
	and.b64  	%rd2494, %rd2493, 4503599627370494;
	shl.b64 	%rd2495, %rd2488, 1;
	mul.lo.s64 	%rd2496, %rd2492, %rd2492;
	mul.hi.u64 	%rd2497, %rd2492, %rd2492;
	mul.lo.s64 	%rd2498, %rd2488, 38;
	mul.lo.s64 	%rd2499, %rd2489, %rd2498;
	mul.hi.u64 	%rd2500, %rd2489, %rd2498;
	mul.lo.s64 	%rd2501, %rd2491, 38;
	mul.lo.s64 	%rd2502, %rd2490, %rd2501;
	mul.hi.u64 	%rd2503, %rd2490, %rd2501;
	add.cc.s64 	%rd2504, %rd2502, %rd2496;
	addc.cc.s64 	%rd2505, %rd2503, %rd2497;
	add.cc.s64 	%rd2506, %rd2504, %rd2499;
	addc.cc.s64 	%rd2507, %rd2505, %rd2500;
	mul.lo.s64 	%rd2508, %rd2494, %rd2488;
	mul.hi.u64 	%rd2509, %rd2494, %rd2488;
	mul.lo.s64 	%rd2510, %rd2489, %rd2501;
	mul.hi.u64 	%rd2511, %rd2489, %rd2501;
	add.cc.s64 	%rd2512, %rd2510, %rd2508;
	addc.cc.s64 	%rd2513, %rd2511, %rd2509;
	mul.lo.s64 	%rd2514, %rd2490, 19;
	mul.lo.s64 	%rd2515, %rd2490, %rd2514;
	mul.hi.u64 	%rd2516, %rd2490, %rd2514;
	add.cc.s64 	%rd2517, %rd2512, %rd2515;
	addc.cc.s64 	%rd2518, %rd2513, %rd2516;
	mul.lo.s64 	%rd2519, %rd2491, %rd2494;
	mul.hi.u64 	%rd2520, %rd2491, %rd2494;
	mul.lo.s64 	%rd2521, %rd2488, %rd2488;
	mul.hi.u64 	%rd2522, %rd2488, %rd2488;
	add.cc.s64 	%rd2523, %rd2519, %rd2521;
	addc.cc.s64 	%rd2524, %rd2520, %rd2522;
	mul.lo.s64 	%rd2525, %rd2490, 38;
	mul.lo.s64 	%rd2526, %rd2489, %rd2525;
	mul.hi.u64 	%rd2527, %rd2489, %rd2525;
	add.cc.s64 	%rd2528, %rd2523, %rd2526;
	addc.cc.s64 	%rd2529, %rd2524, %rd2527;
	mul.lo.s64 	%rd2530, %rd2490, %rd2494;
	mul.hi.u64 	%rd2531, %rd2490, %rd2494;
	mul.lo.s64 	%rd2532, %rd2491, %rd2495;
	mul.hi.u64 	%rd2533, %rd2491, %rd2495;
	add.cc.s64 	%rd2534, %rd2530, %rd2532;
	addc.cc.s64 	%rd2535, %rd2531, %rd2533;
	mul.lo.s64 	%rd2536, %rd2489, 19;
	mul.lo.s64 	%rd2537, %rd2489, %rd2536;
	mul.hi.u64 	%rd2538, %rd2489, %rd2536;
	add.cc.s64 	%rd2539, %rd2534, %rd2537;
	addc.cc.s64 	%rd2540, %rd2535, %rd2538;
	mul.lo.s64 	%rd2541, %rd2489, %rd2494;
	mul.hi.u64 	%rd2542, %rd2489, %rd2494;
	mul.lo.s64 	%rd2543, %rd2490, %rd2495;
	mul.hi.u64 	%rd2544, %rd2490, %rd2495;
	mul.lo.s64 	%rd2545, %rd2491, %rd2491;
	mul.hi.u64 	%rd2546, %rd2491, %rd2491;
	mov.b64 	{%r654, %r655}, %rd2507;
	mov.b64 	{%r656, %r657}, %rd2506;
	shf.l.wrap.b32 	%r658, %r657, %r654, 13;
	shf.l.wrap.b32 	%r659, %r654, %r655, 13;
	mov.b64 	%rd2547, {%r658, %r659};
	and.b64  	%rd2548, %rd2506, 2251799813685247;
	add.cc.s64 	%rd2549, %rd2517, %rd2547;
	addc.cc.s64 	%rd2550, %rd2518, 0;
	mov.b64 	{%r660, %r661}, %rd2550;
	mov.b64 	{%r662, %r663}, %rd2549;
	shf.l.wrap.b32 	%r664, %r663, %r660, 13;
	shf.l.wrap.b32 	%r665, %r660, %r661, 13;
	mov.b64 	%rd2551, {%r664, %r665};
	shr.u64 	%rd2552, %rd2550, 51;
	and.b64  	%rd2553, %rd2549, 2251799813685247;
	add.cc.s64 	%rd2554, %rd2528, %rd2551;
	addc.cc.s64 	%rd2555, %rd2529, %rd2552;
	mov.b64 	{%r666, %r667}, %rd2555;
	mov.b64 	{%r668, %r669}, %rd2554;
	shf.l.wrap.b32 	%r670, %r669, %r666, 13;
	shf.l.wrap.b32 	%r671, %r666, %r667, 13;
	mov.b64 	%rd2556, {%r670, %r671};
	shr.u64 	%rd2557, %rd2555, 51;
	add.cc.s64 	%rd2558, %rd2539, %rd2556;
	addc.cc.s64 	%rd2559, %rd2540, %rd2557;
	mov.b64 	{%r672, %r673}, %rd2559;
	mov.b64 	{%r674, %r675}, %rd2558;
	shf.l.wrap.b32 	%r676, %r675, %r672, 13;
	shf.l.wrap.b32 	%r677, %r672, %r673, 13;
	mov.b64 	%rd2560, {%r676, %r677};
	shr.u64 	%rd2561, %rd2559, 51;
	add.cc.s64 	%rd2562, %rd2543, %rd2545;
	addc.cc.s64 	%rd2563, %rd2544, %rd2546;
	add.cc.s64 	%rd2564, %rd2562, %rd2541;
	addc.cc.s64 	%rd2565, %rd2563, %rd2542;
	add.cc.s64 	%rd2566, %rd2564, %rd2560;
	addc.cc.s64 	%rd2567, %rd2565, %rd2561;
	mov.b64 	{%r678, %r679}, %rd2567;
	mov.b64 	{%r680, %r681}, %rd2566;
	shf.l.wrap.b32 	%r682, %r681, %r678, 13;
	shf.l.wrap.b32 	%r683, %r678, %r679, 13;
	mov.b64 	%rd2568, {%r682, %r683};
	mad.lo.s64 	%rd2569, %rd2568, 19, %rd2548;
	shr.u64 	%rd2570, %rd2569, 51;
	add.s64 	%rd2571, %rd2570, %rd2553;
	and.b64  	%rd2572, %rd2569, 2251799813685247;
	and.b64  	%rd2573, %rd2554, 2251799813685247;
	and.b64  	%rd2574, %rd2558, 2251799813685247;
	and.b64  	%rd2575, %rd2566, 2251799813685247;
	mul.lo.s64 	%rd2576, %rd2571, 19;
	mul.lo.s64 	%rd2577, %rd2573, 19;
	mul.lo.s64 	%rd2578, %rd2574, 19;
	mul.lo.s64 	%rd2579, %rd2575, 19;
	mul.lo.s64 	%rd2580, %rd2572, %rd145;
	mul.hi.u64 	%rd2581, %rd2572, %rd145;
	mul.lo.s64 	%rd2582, %rd2579, %rd146;
	mul.hi.u64 	%rd2583, %rd2579, %rd146;
	mul.lo.s64 	%rd2584, %rd152, %rd2578;
	mul.hi.u64 	%rd2585, %rd152, %rd2578;
	mul.lo.s64 	%rd2586, %rd149, %rd2577;
	mul.hi.u64 	%rd2587, %rd149, %rd2577;
	mul.lo.s64 	%rd2588, %rd147, %rd2576;
	mul.hi.u64 	%rd2589, %rd147, %rd2576;
	add.cc.s64 	%rd2590, %rd2588, %rd2580;
	addc.cc.s64 	%rd2591, %rd2589, %rd2581;
	add.cc.s64 	%rd2592, %rd2590, %rd2586;
	addc.cc.s64 	%rd2593, %rd2591, %rd2587;
	add.cc.s64 	%rd2594, %rd2592, %rd2584;
	addc.cc.s64 	%rd2595, %rd2593, %rd2585;
	add.cc.s64 	%rd2596, %rd2594, %rd2582;
	addc.cc.s64 	%rd2597, %rd2595, %rd2583;
	mul.lo.s64 	%rd2598, %rd2571, %rd145;
	mul.hi.u64 	%rd2599, %rd2571, %rd145;
	mul.lo.s64 	%rd2600, %rd2572, %rd146;
	mul.hi.u64 	%rd2601, %rd2572, %rd146;
	add.cc.s64 	%rd2602, %rd2598, %rd2600;
	addc.cc.s64 	%rd2603, %rd2599, %rd2601;
	mul.lo.s64 	%rd2604, %rd152, %rd2579;
	mul.hi.u64 	%rd2605, %rd152, %rd2579;
	mul.lo.s64 	%rd2606, %rd149, %rd2578;
	mul.hi.u64 	%rd2607, %rd149, %rd2578;
	mul.lo.s64 	%rd2608, %rd147, %rd2577;
	mul.hi.u64 	%rd2609, %rd147, %rd2577;
	mul.lo.s64 	%rd2610, %rd2573, %rd145;
	mul.hi.u64 	%rd2611, %rd2573, %rd145;
	mul.lo.s64 	%rd2612, %rd2571, %rd146;
	mul.hi.u64 	%rd2613, %rd2571, %rd146;
	mul.lo.s64 	%rd2614, %rd152, %rd2572;
	mul.hi.u64 	%rd2615, %rd152, %rd2572;
	mul.lo.s64 	%rd2616, %rd149, %rd2579;
	mul.hi.u64 	%rd2617, %rd149, %rd2579;
	mul.lo.s64 	%rd2618, %rd147, %rd2578;
	mul.hi.u64 	%rd2619, %rd147, %rd2578;
	mul.lo.s64 	%rd2620, %rd2574, %rd145;
	mul.hi.u64 	%rd2621, %rd2574, %rd145;
	mul.lo.s64 	%rd2622, %rd2573, %rd146;
	mul.hi.u64 	%rd2623, %rd2573, %rd146;
	mul.lo.s64 	%rd2624, %rd152, %rd2571;
	mul.hi.u64 	%rd2625, %rd152, %rd2571;
	mul.lo.s64 	%rd2626, %rd149, %rd2572;
	mul.hi.u64 	%rd2627, %rd149, %rd2572;
	mul.lo.s64 	%rd2628, %rd147, %rd2579;
	mul.hi.u64 	%rd2629, %rd147, %rd2579;
	mul.lo.s64 	%rd2630, %rd2575, %rd145;
	mul.hi.u64 	%rd2631, %rd2575, %rd145;
	mul.lo.s64 	%rd2632, %rd2574, %rd146;
	mul.hi.u64 	%rd2633, %rd2574, %rd146;
	mul.lo.s64 	%rd2634, %rd2573, %rd152;
	mul.hi.u64 	%rd2635, %rd2573, %rd152;
	mul.lo.s64 	%rd2636, %rd149, %rd2571;
	mul.hi.u64 	%rd2637, %rd149, %rd2571;
	mul.lo.s64 	%rd2638, %rd147, %rd2572;
	mul.hi.u64 	%rd2639, %rd147, %rd2572;
	mov.b64 	{%r684, %r685}, %rd2597;
	mov.b64 	{%r686, %r687}, %rd2596;
	shf.l.wrap.b32 	%r688, %r687, %r684, 13;
	shf.l.wrap.b32 	%r689, %r684, %r685, 13;
	mov.b64 	%rd2640, {%r688, %r689};
	shr.u64 	%rd2641, %rd2597, 51;
	and.b64  	%rd2642, %rd2596, 2251799813685247;
	add.cc.s64 	%rd2643, %rd2602, %rd2608;
	addc.cc.s64 	%rd2644, %rd2603, %rd2609;
	add.cc.s64 	%rd2645, %rd2643, %rd2606;
	addc.cc.s64 	%rd2646, %rd2644, %rd2607;
	add.cc.s64 	%rd2647, %rd2645, %rd2604;
	addc.cc.s64 	%rd2648, %rd2646, %rd2605;
	add.cc.s64 	%rd2649, %rd2647, %rd2640;
	addc.cc.s64 	%rd2650, %rd2648, %rd2641;
	mov.b64 	{%r690, %r691}, %rd2650;
	mov.b64 	{%r692, %r693}, %rd2649;
	shf.l.wrap.b32 	%r694, %r693, %r690, 13;
	shf.l.wrap.b32 	%r695, %r690, %r691, 13;
	mov.b64 	%rd2651, {%r694, %r695};
	shr.u64 	%rd2652, %rd2650, 51;
	and.b64  	%rd2653, %rd2649, 2251799813685247;
	add.cc.s64 	%rd2654, %rd2614, %rd2612;
	addc.cc.s64 	%rd2655, %rd2615, %rd2613;
	add.cc.s64 	%rd2656, %rd2654, %rd2610;
	addc.cc.s64 	%rd2657, %rd2655, %rd2611;
	add.cc.s64 	%rd2658, %rd2656, %rd2618;
	addc.cc.s64 	%rd2659, %rd2657, %rd2619;
	add.cc.s64 	%rd2660, %rd2658, %rd2616;
	addc.cc.s64 	%rd2661, %rd2659, %rd2617;
	add.cc.s64 	%rd2662, %rd2660, %rd2651;
	addc.cc.s64 	%rd2663, %rd2661, %rd2652;
	mov.b64 	{%r696, %r697}, %rd2663;
	mov.b64 	{%r698, %r699}, %rd2662;
	shf.l.wrap.b32 	%r700, %r699, %r696, 13;
	shf.l.wrap.b32 	%r701, %r696, %r697, 13;
	mov.b64 	%rd2664, {%r700, %r701};
	shr.u64 	%rd2665, %rd2663, 51;
	and.b64  	%rd2666, %rd2662, 2251799813685247;
	add.cc.s64 	%rd2667, %rd2626, %rd2624;
	addc.cc.s64 	%rd2668, %rd2627, %rd2625;
	add.cc.s64 	%rd2669, %rd2667, %rd2622;
	addc.cc.s64 	%rd2670, %rd2668, %rd2623;
	add.cc.s64 	%rd2671, %rd2669, %rd2620;
	addc.cc.s64 	%rd2672, %rd2670, %rd2621;
	add.cc.s64 	%rd2673, %rd2671, %rd2628;
	addc.cc.s64 	%rd2674, %rd2672, %rd2629;
	add.cc.s64 	%rd2675, %rd2673, %rd2664;
	addc.cc.s64 	%rd2676, %rd2674, %rd2665;
	mov.b64 	{%r702, %r703}, %rd2676;
	mov.b64 	{%r704, %r705}, %rd2675;
	shf.l.wrap.b32 	%r706, %r705, %r702, 13;
	shf.l.wrap.b32 	%r707, %r702, %r703, 13;
	mov.b64 	%rd2677, {%r706, %r707};
	shr.u64 	%rd2678, %rd2676, 51;
	and.b64  	%rd2679, %rd2675, 2251799813685247;
	add.cc.s64 	%rd2680, %rd2638, %rd2636;
	addc.cc.s64 	%rd2681, %rd2639, %rd2637;
	add.cc.s64 	%rd2682, %rd2680, %rd2634;
	addc.cc.s64 	%rd2683, %rd2681, %rd2635;
	add.cc.s64 	%rd2684, %rd2682, %rd2632;
	addc.cc.s64 	%rd2685, %rd2683, %rd2633;
	add.cc.s64 	%rd2686, %rd2684, %rd2630;
	addc.cc.s64 	%rd2687, %rd2685, %rd2631;
	add.cc.s64 	%rd2688, %rd2686, %rd2677;
	addc.cc.s64 	%rd2689, %rd2687, %rd2678;
	mov.b64 	{%r708, %r709}, %rd2689;
	mov.b64 	{%r710, %r711}, %rd2688;
	shf.l.wrap.b32 	%r712, %r711, %r708, 13;
	shf.l.wrap.b32 	%r713, %r708, %r709, 13;
	mov.b64 	%rd2690, {%r712, %r713};
	and.b64  	%rd2691, %rd2688, 2251799813685247;
	mad.lo.s64 	%rd2692, %rd2690, 19, %rd2642;
	shr.u64 	%rd2693, %rd2692, 51;
	and.b64  	%rd2694, %rd2692, 2251799813685247;
	add.s64 	%rd2695, %rd2693, %rd2653;
	mul.lo.s64 	%rd2696, %rd2695, 19;
	mul.lo.s64 	%rd2697, %rd2666, 19;
	mul.lo.s64 	%rd2698, %rd2679, 19;
	mul.lo.s64 	%rd2699, %rd2691, 19;
	mul.lo.s64 	%rd2700, %rd2694, %rd2408;
	mul.hi.u64 	%rd2701, %rd2694, %rd2408;
	mul.lo.s64 	%rd2702, %rd2699, %rd2409;
	mul.hi.u64 	%rd2703, %rd2699, %rd2409;
	mul.lo.s64 	%rd2704, %rd2388, %rd2698;
	mul.hi.u64 	%rd2705, %rd2388, %rd2698;
	mul.lo.s64 	%rd2706, %rd2397, %rd2697;
	mul.hi.u64 	%rd2707, %rd2397, %rd2697;
	mul.lo.s64 	%rd2708, %rd2405, %rd2696;
	mul.hi.u64 	%rd2709, %rd2405, %rd2696;
	add.cc.s64 	%rd2710, %rd2704, %rd2706;
	addc.cc.s64 	%rd2711, %rd2705, %rd2707;
	add.cc.s64 	%rd2712, %rd2710, %rd2702;
	addc.cc.s64 	%rd2713, %rd2711, %rd2703;
	add.cc.s64 	%rd2714, %rd2712, %rd2700;
	addc.cc.s64 	%rd2715, %rd2713, %rd2701;
	add.cc.s64 	%rd2716, %rd2714, %rd2708;
	addc.cc.s64 	%rd2717, %rd2715, %rd2709;
	mul.lo.s64 	%rd2718, %rd2695, %rd2408;
	mul.hi.u64 	%rd2719, %rd2695, %rd2408;
	mul.lo.s64 	%rd2720, %rd2694, %rd2409;
	mul.hi.u64 	%rd2721, %rd2694, %rd2409;
	mul.lo.s64 	%rd2722, %rd2388, %rd2699;
	mul.hi.u64 	%rd2723, %rd2388, %rd2699;
	mul.lo.s64 	%rd2724, %rd2397, %rd2698;
	mul.hi.u64 	%rd2725, %rd2397, %rd2698;
	mul.lo.s64 	%rd2726, %rd2405, %rd2697;
	mul.hi.u64 	%rd2727, %rd2405, %rd2697;
	mul.lo.s64 	%rd2728, %rd2666, %rd2408;
	mul.hi.u64 	%rd2729, %rd2666, %rd2408;
	mul.lo.s64 	%rd2730, %rd2695, %rd2409;
	mul.hi.u64 	%rd2731, %rd2695, %rd2409;
	mul.lo.s64 	%rd2732, %rd2388, %rd2694;
	mul.hi.u64 	%rd2733, %rd2388, %rd2694;
	mul.lo.s64 	%rd2734, %rd2397, %rd2699;
	mul.hi.u64 	%rd2735, %rd2397, %rd2699;
	mul.lo.s64 	%rd2736, %rd2405, %rd2698;
	mul.hi.u64 	%rd2737, %rd2405, %rd2698;
	mul.lo.s64 	%rd2738, %rd2679, %rd2408;
	mul.hi.u64 	%rd2739, %rd2679, %rd2408;
	mul.lo.s64 	%rd2740, %rd2666, %rd2409;
	mul.hi.u64 	%rd2741, %rd2666, %rd2409;
	add.cc.s64 	%rd2742, %rd2738, %rd2740;
	addc.cc.s64 	%rd2743, %rd2739, %rd2741;
	mul.lo.s64 	%rd2744, %rd2388, %rd2695;
	mul.hi.u64 	%rd2745, %rd2388, %rd2695;
	mul.lo.s64 	%rd2746, %rd2397, %rd2694;
	mul.hi.u64 	%rd2747, %rd2397, %rd2694;
	mul.lo.s64 	%rd2748, %rd2405, %rd2699;
	mul.hi.u64 	%rd2749, %rd2405, %rd2699;
	mul.lo.s64 	%rd2750, %rd2691, %rd2408;
	mul.hi.u64 	%rd2751, %rd2691, %rd2408;
	mul.lo.s64 	%rd2752, %rd2679, %rd2409;
	mul.hi.u64 	%rd2753, %rd2679, %rd2409;
	mul.lo.s64 	%rd2754, %rd2666, %rd2388;
	mul.hi.u64 	%rd2755, %rd2666, %rd2388;
	mul.lo.s64 	%rd2756, %rd2397, %rd2695;
	mul.hi.u64 	%rd2757, %rd2397, %rd2695;
	mul.lo.s64 	%rd2758, %rd2405, %rd2694;
	mul.hi.u64 	%rd2759, %rd2405, %rd2694;
	mov.b64 	{%r714, %r715}, %rd2717;
	mov.b64 	{%r716, %r717}, %rd2716;
	shf.l.wrap.b32 	%r718, %r717, %r714, 13;
	shf.l.wrap.b32 	%r719, %r714, %r715, 13;
	mov.b64 	%rd2760, {%r718, %r719};
	shr.u64 	%rd2761, %rd2717, 51;
	and.b64  	%rd2762, %rd2716, 2251799813685247;
	add.cc.s64 	%rd2763, %rd2724, %rd2726;
	addc.cc.s64 	%rd2764, %rd2725, %rd2727;
	add.cc.s64 	%rd2765, %rd2763, %rd2722;
	addc.cc.s64 	%rd2766, %rd2764, %rd2723;
	add.cc.s64 	%rd2767, %rd2765, %rd2720;
	addc.cc.s64 	%rd2768, %rd2766, %rd2721;
	add.cc.s64 	%rd2769, %rd2767, %rd2718;
	addc.cc.s64 	%rd2770, %rd2768, %rd2719;
	add.cc.s64 	%rd2771, %rd2769, %rd2760;
	addc.cc.s64 	%rd2772, %rd2770, %rd2761;
	mov.b64 	{%r720, %r721}, %rd2772;
	mov.b64 	{%r722, %r723}, %rd2771;
	shf.l.wrap.b32 	%r724, %r723, %r720, 13;
	shf.l.wrap.b32 	%r725, %r720, %r721, 13;
	mov.b64 	%rd2773, {%r724, %r725};
	shr.u64 	%rd2774, %rd2772, 51;
	and.b64  	%rd2775, %rd2771, 2251799813685247;
	add.cc.s64 	%rd2776, %rd2736, %rd2728;
	addc.cc.s64 	%rd2777, %rd2737, %rd2729;
	add.cc.s64 	%rd2778, %rd2776, %rd2734;
	addc.cc.s64 	%rd2779, %rd2777, %rd2735;
	add.cc.s64 	%rd2780, %rd2778, %rd2732;
	addc.cc.s64 	%rd2781, %rd2779, %rd2733;
	add.cc.s64 	%rd2782, %rd2780, %rd2730;
	addc.cc.s64 	%rd2783, %rd2781, %rd2731;
	add.cc.s64 	%rd2784, %rd2782, %rd2773;
	addc.cc.s64 	%rd2785, %rd2783, %rd2774;
	mov.b64 	{%r726, %r727}, %rd2785;
	mov.b64 	{%r728, %r729}, %rd2784;
	shf.l.wrap.b32 	%r730, %r729, %r726, 13;
	shf.l.wrap.b32 	%r731, %r726, %r727, 13;
	mov.b64 	%rd2786, {%r730, %r731};
	shr.u64 	%rd2787, %rd2785, 51;
	and.b64  	%rd2788, %rd2784, 2251799813685247;
	add.cc.s64 	%rd2789, %rd2742, %rd2748;
	addc.cc.s64 	%rd2790, %rd2743, %rd2749;
	add.cc.s64 	%rd2791, %rd2789, %rd2746;
	addc.cc.s64 	%rd2792, %rd2790, %rd2747;
	add.cc.s64 	%rd2793, %rd2791, %rd2744;
	addc.cc.s64 	%rd2794, %rd2792, %rd2745;
	add.cc.s64 	%rd2795, %rd2793, %rd2786;
	addc.cc.s64 	%rd2796, %rd2794, %rd2787;
	mov.b64 	{%r732, %r733}, %rd2796;
	mov.b64 	{%r734, %r735}, %rd2795;
	shf.l.wrap.b32 	%r736, %r735, %r732, 13;
	shf.l.wrap.b32 	%r737, %r732, %r733, 13;
	mov.b64 	%rd2797, {%r736, %r737};
	shr.u64 	%rd2798, %rd2796, 51;
	and.b64  	%rd2799, %rd2795, 2251799813685247;
	add.cc.s64 	%rd2800, %rd2752, %rd2754;
	addc.cc.s64 	%rd2801, %rd2753, %rd2755;
	add.cc.s64 	%rd2802, %rd2800, %rd2750;
	addc.cc.s64 	%rd2803, %rd2801, %rd2751;
	add.cc.s64 	%rd2804, %rd2802, %rd2758;
	addc.cc.s64 	%rd2805, %rd2803, %rd2759;
	add.cc.s64 	%rd2806, %rd2804, %rd2756;
	addc.cc.s64 	%rd2807, %rd2805, %rd2757;
	add.cc.s64 	%rd2808, %rd2806, %rd2797;
	addc.cc.s64 	%rd2809, %rd2807, %rd2798;
	mov.b64 	{%r738, %r739}, %rd2809;
	mov.b64 	{%r740, %r741}, %rd2808;
	shf.l.wrap.b32 	%r742, %r741, %r738, 13;
	shf.l.wrap.b32 	%r743, %r738, %r739, 13;
	mov.b64 	%rd2810, {%r742, %r743};
	and.b64  	%rd2811, %rd2808, 2251799813685247;
	mad.lo.s64 	%rd2812, %rd2810, 19, %rd2762;
	shr.u64 	%rd2813, %rd2812, 51;
	and.b64  	%rd2814, %rd2812, 2251799813685247;
	add.s64 	%rd2815, %rd2813, %rd2775;
	shl.b64 	%rd2816, %rd2812, 1;
	and.b64  	%rd2817, %rd2816, 4503599627370494;
	shl.b64 	%rd2818, %rd2815, 1;
	mul.lo.s64 	%rd2819, %rd2814, %rd2814;
	mul.hi.u64 	%rd2820, %rd2814, %rd2814;
	mul.lo.s64 	%rd2821, %rd2815, 38;
	mul.lo.s64 	%rd2822, %rd2811, %rd2821;
	mul.hi.u64 	%rd2823, %rd2811, %rd2821;
	mul.lo.s64 	%rd2824, %rd2788, 38;
	mul.lo.s64 	%rd2825, %rd2799, %rd2824;
	mul.hi.u64 	%rd2826, %rd2799, %rd2824;
	add.cc.s64 	%rd2827, %rd2819, %rd2825;
	addc.cc.s64 	%rd2828, %rd2820, %rd2826;
	add.cc.s64 	%rd2829, %rd2827, %rd2822;
	addc.cc.s64 	%rd2830, %rd2828, %rd2823;
	mul.lo.s64 	%rd2831, %rd2817, %rd2815;
	mul.hi.u64 	%rd2832, %rd2817, %rd2815;
	mul.lo.s64 	%rd2833, %rd2811, %rd2824;
	mul.hi.u64 	%rd2834, %rd2811, %rd2824;
	mul.lo.s64 	%rd2835, %rd2799, 19;
	mul.lo.s64 	%rd2836, %rd2799, %rd2835;
	mul.hi.u64 	%rd2837, %rd2799, %rd2835;
	mul.lo.s64 	%rd2838, %rd2788, %rd2817;
	mul.hi.u64 	%rd2839, %rd2788, %rd2817;
	mul.lo.s64 	%rd2840, %rd2815, %rd2815;
	mul.hi.u64 	%rd2841, %rd2815, %rd2815;
	mul.lo.s64 	%rd2842, %rd2799, 38;
	mul.lo.s64 	%rd2843, %rd2811, %rd2842;
	mul.hi.u64 	%rd2844, %rd2811, %rd2842;
	mul.lo.s64 	%rd2845, %rd2799, %rd2817;
	mul.hi.u64 	%rd2846, %rd2799, %rd2817;
	mul.lo.s64 	%rd2847, %rd2788, %rd2818;
	mul.hi.u64 	%rd2848, %rd2788, %rd2818;
	mul.lo.s64 	%rd2849, %rd2811, 19;
	mul.lo.s64 	%rd2850, %rd2811, %rd2849;
	mul.hi.u64 	%rd2851, %rd2811, %rd2849;
	mul.lo.s64 	%rd2852, %rd2811, %rd2817;
	mul.hi.u64 	%rd2853, %rd2811, %rd2817;
	mul.lo.s64 	%rd2854, %rd2799, %rd2818;
	mul.hi.u64 	%rd2855, %rd2799, %rd2818;
	mul.lo.s64 	%rd2856, %rd2788, %rd2788;
	mul.hi.u64 	%rd2857, %rd2788, %rd2788;
	mov.b64 	{%r744, %r745}, %rd2830;
	mov.b64 	{%r746, %r747}, %rd2829;
	shf.l.wrap.b32 	%r748, %r747, %r744, 13;
	shf.l.wrap.b32 	%r749, %r744, %r745, 13;
	mov.b64 	%rd2858, {%r748, %r749};
	and.b64  	%rd2859, %rd2829, 2251799813685247;
	add.cc.s64 	%rd2860, %rd2836, %rd2833;
	addc.cc.s64 	%rd2861, %rd2837, %rd2834;
	add.cc.s64 	%rd2862, %rd2860, %rd2831;
	addc.cc.s64 	%rd2863, %rd2861, %rd2832;
	add.cc.s64 	%rd2864, %rd2862, %rd2858;
	addc.cc.s64 	%rd2865, %rd2863, 0;
	mov.b64 	{%r750, %r751}, %rd2865;
	mov.b64 	{%r752, %r753}, %rd2864;
	shf.l.wrap.b32 	%r754, %r753, %r750, 13;
	shf.l.wrap.b32 	%r755, %r750, %r751, 13;
	mov.b64 	%rd2866, {%r754, %r755};
	shr.u64 	%rd2867, %rd2865, 51;
	and.b64  	%rd2868, %rd2864, 2251799813685247;
	add.cc.s64 	%rd2869, %rd2840, %rd2843;
	addc.cc.s64 	%rd2870, %rd2841, %rd2844;
	add.cc.s64 	%rd2871, %rd2869, %rd2838;
	addc.cc.s64 	%rd2872, %rd2870, %rd2839;
	add.cc.s64 	%rd2873, %rd2871, %rd2866;
	addc.cc.s64 	%rd2874, %rd2872, %rd2867;
	mov.b64 	{%r756, %r757}, %rd2874;
	mov.b64 	{%r758, %r759}, %rd2873;
	shf.l.wrap.b32 	%r760, %r759, %r756, 13;
	shf.l.wrap.b32 	%r761, %r756, %r757, 13;
	mov.b64 	%rd2875, {%r760, %r761};
	shr.u64 	%rd2876, %rd2874, 51;
	and.b64  	%rd2877, %rd2873, 2251799813685247;
	add.cc.s64 	%rd2878, %rd2845, %rd2850;
	addc.cc.s64 	%rd2879, %rd2846, %rd2851;
	add.cc.s64 	%rd2880, %rd2878, %rd2847;
	addc.cc.s64 	%rd2881, %rd2879, %rd2848;
	add.cc.s64 	%rd2882, %rd2880, %rd2875;
	addc.cc.s64 	%rd2883, %rd2881, %rd2876;
	mov.b64 	{%r762, %r763}, %rd2883;
	mov.b64 	{%r764, %r765}, %rd2882;
	shf.l.wrap.b32 	%r766, %r765, %r762, 13;
	shf.l.wrap.b32 	%r767, %r762, %r763, 13;
	mov.b64 	%rd2884, {%r766, %r767};
	shr.u64 	%rd2885, %rd2883, 51;
	and.b64  	%rd2886, %rd2882, 2251799813685247;
	add.cc.s64 	%rd2887, %rd2852, %rd2856;
	addc.cc.s64 	%rd2888, %rd2853, %rd2857;
	add.cc.s64 	%rd2889, %rd2887, %rd2854;
	addc.cc.s64 	%rd2890, %rd2888, %rd2855;
	add.cc.s64 	%rd2891, %rd2889, %rd2884;
	addc.cc.s64 	%rd2892, %rd2890, %rd2885;
	mov.b64 	{%r768, %r769}, %rd2892;
	mov.b64 	{%r770, %r771}, %rd2891;
	shf.l.wrap.b32 	%r772, %r771, %r768, 13;
	shf.l.wrap.b32 	%r773, %r768, %r769, 13;
	mov.b64 	%rd2893, {%r772, %r773};
	and.b64  	%rd2894, %rd2891, 2251799813685247;
	mad.lo.s64 	%rd2895, %rd2893, 19, %rd2859;
	shr.u64 	%rd2896, %rd2895, 51;
	and.b64  	%rd2897, %rd2895, 2251799813685247;
	add.s64 	%rd2898, %rd2896, %rd2868;
	mul.lo.s64 	%rd2899, %rd2898, 19;
	mul.lo.s64 	%rd2900, %rd2877, 19;
	mul.lo.s64 	%rd2901, %rd2886, 19;
	mul.lo.s64 	%rd2902, %rd2894, 19;
	mul.lo.s64 	%rd2903, %rd2897, %rd2694;
	mul.hi.u64 	%rd2904, %rd2897, %rd2694;
	mul.lo.s64 	%rd2905, %rd2902, %rd2695;
	mul.hi.u64 	%rd2906, %rd2902, %rd2695;
	mul.lo.s64 	%rd2907, %rd2666, %rd2901;
	mul.hi.u64 	%rd2908, %rd2666, %rd2901;
	mul.lo.s64 	%rd2909, %rd2679, %rd2900;
	mul.hi.u64 	%rd2910, %rd2679, %rd2900;
	mul.lo.s64 	%rd2911, %rd2691, %rd2899;
	mul.hi.u64 	%rd2912, %rd2691, %rd2899;
	add.cc.s64 	%rd2913, %rd2907, %rd2909;
	addc.cc.s64 	%rd2914, %rd2908, %rd2910;
	add.cc.s64 	%rd2915, %rd2913, %rd2905;
	addc.cc.s64 	%rd2916, %rd2914, %rd2906;
	add.cc.s64 	%rd2917, %rd2915, %rd2903;
	addc.cc.s64 	%rd2918, %rd2916, %rd2904;
	add.cc.s64 	%rd2919, %rd2917, %rd2911;
	addc.cc.s64 	%rd2920, %rd2918, %rd2912;
	mul.lo.s64 	%rd2921, %rd2898, %rd2694;
	mul.hi.u64 	%rd2922, %rd2898, %rd2694;
	mul.lo.s64 	%rd2923, %rd2897, %rd2695;
	mul.hi.u64 	%rd2924, %rd2897, %rd2695;
	mul.lo.s64 	%rd2925, %rd2666, %rd2902;
	mul.hi.u64 	%rd2926, %rd2666, %rd2902;
	mul.lo.s64 	%rd2927, %rd2679, %rd2901;
	mul.hi.u64 	%rd2928, %rd2679, %rd2901;
	mul.lo.s64 	%rd2929, %rd2691, %rd2900;
	mul.hi.u64 	%rd2930, %rd2691, %rd2900;
	mul.lo.s64 	%rd2931, %rd2877, %rd2694;
	mul.hi.u64 	%rd2932, %rd2877, %rd2694;
	mul.lo.s64 	%rd2933, %rd2898, %rd2695;
	mul.hi.u64 	%rd2934, %rd2898, %rd2695;
	mul.lo.s64 	%rd2935, %rd2666, %rd2897;
	mul.hi.u64 	%rd2936, %rd2666, %rd2897;
	mul.lo.s64 	%rd2937, %rd2679, %rd2902;
	mul.hi.u64 	%rd2938, %rd2679, %rd2902;
	mul.lo.s64 	%rd2939, %rd2691, %rd2901;
	mul.hi.u64 	%rd2940, %rd2691, %rd2901;
	mul.lo.s64 	%rd2941, %rd2886, %rd2694;
	mul.hi.u64 	%rd2942, %rd2886, %rd2694;
	mul.lo.s64 	%rd2943, %rd2877, %rd2695;
	mul.hi.u64 	%rd2944, %rd2877, %rd2695;
	add.cc.s64 	%rd2945, %rd2941, %rd2943;
	addc.cc.s64 	%rd2946, %rd2942, %rd2944;
	mul.lo.s64 	%rd2947, %rd2666, %rd2898;
	mul.hi.u64 	%rd2948, %rd2666, %rd2898;
	mul.lo.s64 	%rd2949, %rd2679, %rd2897;
	mul.hi.u64 	%rd2950, %rd2679, %rd2897;
	mul.lo.s64 	%rd2951, %rd2691, %rd2902;
	mul.hi.u64 	%rd2952, %rd2691, %rd2902;
	mul.lo.s64 	%rd2953, %rd2894, %rd2694;
	mul.hi.u64 	%rd2954, %rd2894, %rd2694;
	mul.lo.s64 	%rd2955, %rd2886, %rd2695;
	mul.hi.u64 	%rd2956, %rd2886, %rd2695;
	mul.lo.s64 	%rd2957, %rd2877, %rd2666;
	mul.hi.u64 	%rd2958, %rd2877, %rd2666;
	mul.lo.s64 	%rd2959, %rd2679, %rd2898;
	mul.hi.u64 	%rd2960, %rd2679, %rd2898;
	mul.lo.s64 	%rd2961, %rd2691, %rd2897;
	mul.hi.u64 	%rd2962, %rd2691, %rd2897;
	mov.b64 	{%r774, %r775}, %rd2920;
	mov.b64 	{%r776, %r777}, %rd2919;
	shf.l.wrap.b32 	%r778, %r777, %r774, 13;
	shf.l.wrap.b32 	%r779, %r774, %r775, 13;
	mov.b64 	%rd2963, {%r778, %r779};
	shr.u64 	%rd2964, %rd2920, 51;
	and.b64  	%rd2965, %rd2919, 2251799813685247;
	add.cc.s64 	%rd2966, %rd2927, %rd2929;
	addc.cc.s64 	%rd2967, %rd2928, %rd2930;
	add.cc.s64 	%rd2968, %rd2966, %rd2925;
	addc.cc.s64 	%rd2969, %rd2967, %rd2926;
	add.cc.s64 	%rd2970, %rd2968, %rd2923;
	addc.cc.s64 	%rd2971, %rd2969, %rd2924;
	add.cc.s64 	%rd2972, %rd2970, %rd2921;
	addc.cc.s64 	%rd2973, %rd2971, %rd2922;
	add.cc.s64 	%rd2974, %rd2972, %rd2963;
	addc.cc.s64 	%rd2975, %rd2973, %rd2964;
	mov.b64 	{%r780, %r781}, %rd2975;
	mov.b64 	{%r782, %r783}, %rd2974;
	shf.l.wrap.b32 	%r784, %r783, %r780, 13;
	shf.l.wrap.b32 	%r785, %r780, %r781, 13;
	mov.b64 	%rd2976, {%r784, %r785};
	shr.u64 	%rd2977, %rd2975, 51;
	and.b64  	%rd2978, %rd2974, 2251799813685247;
	add.cc.s64 	%rd2979, %rd2939, %rd2931;
	addc.cc.s64 	%rd2980, %rd2940, %rd2932;
	add.cc.s64 	%rd2981, %rd2979, %rd2937;
	addc.cc.s64 	%rd2982, %rd2980, %rd2938;
	add.cc.s64 	%rd2983, %rd2981, %rd2935;
	addc.cc.s64 	%rd2984, %rd2982, %rd2936;
	add.cc.s64 	%rd2985, %rd2983, %rd2933;
	addc.cc.s64 	%rd2986, %rd2984, %rd2934;
	add.cc.s64 	%rd2987, %rd2985, %rd2976;
	addc.cc.s64 	%rd2988, %rd2986, %rd2977;
	mov.b64 	{%r786, %r787}, %rd2988;
	mov.b64 	{%r788, %r789}, %rd2987;
	shf.l.wrap.b32 	%r790, %r789, %r786, 13;
	shf.l.wrap.b32 	%r791, %r786, %r787, 13;
	mov.b64 	%rd2989, {%r790, %r791};
	shr.u64 	%rd2990, %rd2988, 51;
	and.b64  	%rd163, %rd2987, 2251799813685247;
	add.cc.s64 	%rd2991, %rd2945, %rd2951;
	addc.cc.s64 	%rd2992, %rd2946, %rd2952;
	add.cc.s64 	%rd2993, %rd2991, %rd2949;
	addc.cc.s64 	%rd2994, %rd2992, %rd2950;
	add.cc.s64 	%rd2995, %rd2993, %rd2947;
	addc.cc.s64 	%rd2996, %rd2994, %rd2948;
	add.cc.s64 	%rd2997, %rd2995, %rd2989;
	addc.cc.s64 	%rd2998, %rd2996, %rd2990;
	mov.b64 	{%r792, %r793}, %rd2998;
	mov.b64 	{%r794, %r795}, %rd2997;
	shf.l.wrap.b32 	%r796, %r795, %r792, 13;
	shf.l.wrap.b32 	%r797, %r792, %r793, 13;
	mov.b64 	%rd2999, {%r796, %r797};
	shr.u64 	%rd3000, %rd2998, 51;
	and.b64  	%rd160, %rd2997, 2251799813685247;
	add.cc.s64 	%rd3001, %rd2955, %rd2957;
	addc.cc.s64 	%rd3002, %rd2956, %rd2958;
	add.cc.s64 	%rd3003, %rd3001, %rd2953;
	addc.cc.s64 	%rd3004, %rd3002, %rd2954;
	add.cc.s64 	%rd3005, %rd3003, %rd2961;
	addc.cc.s64 	%rd3006, %rd3004, %rd2962;
	add.cc.s64 	%rd3007, %rd3005, %rd2959;
	addc.cc.s64 	%rd3008, %rd3006, %rd2960;
	add.cc.s64 	%rd3009, %rd3007, %rd2999;
	addc.cc.s64 	%rd3010, %rd3008, %rd3000;
	mov.b64 	{%r798, %r799}, %rd3010;
	mov.b64 	{%r800, %r801}, %rd3009;
	shf.l.wrap.b32 	%r802, %r801, %r798, 13;
	shf.l.wrap.b32 	%r803, %r798, %r799, 13;
	mov.b64 	%rd3011, {%r802, %r803};
	and.b64  	%rd158, %rd3009, 2251799813685247;
	mad.lo.s64 	%rd3012, %rd3011, 19, %rd2965;
	shr.u64 	%rd3013, %rd3012, 51;
	and.b64  	%rd156, %rd3012, 2251799813685247;
	add.s64 	%rd157, %rd3013, %rd2978;
	shl.b64 	%rd3014, %rd3012, 1;
	and.b64  	%rd3015, %rd3014, 4503599627370494;
	shl.b64 	%rd3016, %rd157, 1;
	mul.lo.s64 	%rd3017, %rd156, %rd156;
	mul.hi.u64 	%rd3018, %rd156, %rd156;
	mul.lo.s64 	%rd3019, %rd157, 38;
	mul.lo.s64 	%rd3020, %rd158, %rd3019;
	mul.hi.u64 	%rd3021, %rd158, %rd3019;
	mul.lo.s64 	%rd3022, %rd163, 38;
	mul.lo.s64 	%rd3023, %rd160, %rd3022;
	mul.hi.u64 	%rd3024, %rd160, %rd3022;
	add.cc.s64 	%rd3025, %rd3017, %rd3023;
	addc.cc.s64 	%rd3026, %rd3018, %rd3024;
	add.cc.s64 	%rd3027, %rd3025, %rd3020;
	addc.cc.s64 	%rd3028, %rd3026, %rd3021;
	mul.lo.s64 	%rd3029, %rd3015, %rd157;
	mul.hi.u64 	%rd3030, %rd3015, %rd157;
	mul.lo.s64 	%rd3031, %rd158, %rd3022;
	mul.hi.u64 	%rd3032, %rd158, %rd3022;
	mul.lo.s64 	%rd162, %rd160, 19;
	mul.lo.s64 	%rd3033, %rd160, %rd162;
	mul.hi.u64 	%rd3034, %rd160, %rd162;
	mul.lo.s64 	%rd3035, %rd163, %rd3015;
	mul.hi.u64 	%rd3036, %rd163, %rd3015;
	mul.lo.s64 	%rd3037, %rd157, %rd157;
	mul.hi.u64 	%rd3038, %rd157, %rd157;
	mul.lo.s64 	%rd3039, %rd160, 38;
	mul.lo.s64 	%rd3040, %rd158, %rd3039;
	mul.hi.u64 	%rd3041, %rd158, %rd3039;
	mul.lo.s64 	%rd3042, %rd160, %rd3015;
	mul.hi.u64 	%rd3043, %rd160, %rd3015;
	mul.lo.s64 	%rd3044, %rd163, %rd3016;
	mul.hi.u64 	%rd3045, %rd163, %rd3016;
	mul.lo.s64 	%rd165, %rd158, 19;
	mul.lo.s64 	%rd3046, %rd158, %rd165;
	mul.hi.u64 	%rd3047, %rd158, %rd165;
	mul.lo.s64 	%rd3048, %rd158, %rd3015;
	mul.hi.u64 	%rd3049, %rd158, %rd3015;
	mul.lo.s64 	%rd3050, %rd160, %rd3016;
	mul.hi.u64 	%rd3051, %rd160, %rd3016;
	mul.lo.s64 	%rd3052, %rd163, %rd163;
	mul.hi.u64 	%rd3053, %rd163, %rd163;
	mov.b64 	{%r804, %r805}, %rd3028;
	mov.b64 	{%r806, %r807}, %rd3027;
	shf.l.wrap.b32 	%r808, %r807, %r804, 13;
	shf.l.wrap.b32 	%r809, %r804, %r805, 13;
	mov.b64 	%rd3054, {%r808, %r809};
	and.b64  	%rd3055, %rd3027, 2251799813685247;
	add.cc.s64 	%rd3056, %rd3033, %rd3031;
	addc.cc.s64 	%rd3057, %rd3034, %rd3032;
	add.cc.s64 	%rd3058, %rd3056, %rd3029;
	addc.cc.s64 	%rd3059, %rd3057, %rd3030;
	add.cc.s64 	%rd3060, %rd3058, %rd3054;
	addc.cc.s64 	%rd3061, %rd3059, 0;
	mov.b64 	{%r810, %r811}, %rd3061;
	mov.b64 	{%r812, %r813}, %rd3060;
	shf.l.wrap.b32 	%r814, %r813, %r810, 13;
	shf.l.wrap.b32 	%r815, %r810, %r811, 13;
	mov.b64 	%rd3062, {%r814, %r815};
	shr.u64 	%rd3063, %rd3061, 51;
	and.b64  	%rd3064, %rd3060, 2251799813685247;
	add.cc.s64 	%rd3065, %rd3037, %rd3040;
	addc.cc.s64 	%rd3066, %rd3038, %rd3041;
	add.cc.s64 	%rd3067, %rd3065, %rd3035;
	addc.cc.s64 	%rd3068, %rd3066, %rd3036;
	add.cc.s64 	%rd7220, %rd3067, %rd3062;
	addc.cc.s64 	%rd3069, %rd3068, %rd3063;
	mov.b64 	{%r816, %r817}, %rd3069;
	mov.b64 	{%r818, %r819}, %rd7220;
	shf.l.wrap.b32 	%r820, %r819, %r816, 13;
	shf.l.wrap.b32 	%r821, %r816, %r817, 13;
	mov.b64 	%rd3070, {%r820, %r821};
	shr.u64 	%rd3071, %rd3069, 51;
	add.cc.s64 	%rd3072, %rd3042, %rd3046;
	addc.cc.s64 	%rd3073, %rd3043, %rd3047;
	add.cc.s64 	%rd3074, %rd3072, %rd3044;
	addc.cc.s64 	%rd3075, %rd3073, %rd3045;
	add.cc.s64 	%rd7221, %rd3074, %rd3070;
	addc.cc.s64 	%rd3076, %rd3075, %rd3071;
	mov.b64 	{%r822, %r823}, %rd3076;
	mov.b64 	{%r824, %r825}, %rd7221;
	shf.l.wrap.b32 	%r826, %r825, %r822, 13;
	shf.l.wrap.b32 	%r827, %r822, %r823, 13;
	mov.b64 	%rd3077, {%r826, %r827};
	shr.u64 	%rd3078, %rd3076, 51;
	add.cc.s64 	%rd3079, %rd3048, %rd3052;
	addc.cc.s64 	%rd3080, %rd3049, %rd3053;
	add.cc.s64 	%rd3081, %rd3079, %rd3050;
	addc.cc.s64 	%rd3082, %rd3080, %rd3051;
	add.cc.s64 	%rd7222, %rd3081, %rd3077;
	addc.cc.s64 	%rd3083, %rd3082, %rd3078;
	mov.b64 	{%r828, %r829}, %rd3083;
	mov.b64 	{%r830, %r831}, %rd7222;
	shf.l.wrap.b32 	%r832, %r831, %r828, 13;
	shf.l.wrap.b32 	%r833, %r828, %r829, 13;
	mov.b64 	%rd3084, {%r832, %r833};
	mad.lo.s64 	%rd3085, %rd3084, 19, %rd3055;
	shr.u64 	%rd3086, %rd3085, 51;
	add.s64 	%rd7223, %rd3086, %rd3064;
	and.b64  	%rd7219, %rd3085, 2251799813685247;
	mov.b32 	%r1991, 0;
$L__BB3_13:
	and.b64  	%rd3087, %rd7222, 2251799813685247;
	and.b64  	%rd3088, %rd7221, 2251799813685247;
	and.b64  	%rd3089, %rd7220, 2251799813685247;
	shl.b64 	%rd3090, %rd7219, 1;
	shl.b64 	%rd3091, %rd7223, 1;
	mul.lo.s64 	%rd3092, %rd7219, %rd7219;
	mul.hi.u64 	%rd3093, %rd7219, %rd7219;
	mul.lo.s64 	%rd3094, %rd7223, 38;
	mul.lo.s64 	%rd3095, %rd3087, %rd3094;
	mul.hi.u64 	%rd3096, %rd3087, %rd3094;
	mul.lo.s64 	%rd3097, %rd3089, 38;
	mul.lo.s64 	%rd3098, %rd3097, %rd3088;
	mul.hi.u64 	%rd3099, %rd3097, %rd3088;
	add.cc.s64 	%rd3100, %rd3098, %rd3092;
	addc.cc.s64 	%rd3101, %rd3099, %rd3093;
	add.cc.s64 	%rd3102, %rd3100, %rd3095;
	addc.cc.s64 	%rd3103, %rd3101, %rd3096;
	mul.lo.s64 	%rd3104, %rd3090, %rd7223;
	mul.hi.u64 	%rd3105, %rd3090, %rd7223;
	mul.lo.s64 	%rd3106, %rd3087, %rd3097;
	mul.hi.u64 	%rd3107, %rd3087, %rd3097;
	add.cc.s64 	%rd3108, %rd3106, %rd3104;
	addc.cc.s64 	%rd3109, %rd3107, %rd3105;
	mul.lo.s64 	%rd3110, %rd3088, 19;
	mul.lo.s64 	%rd3111, %rd3110, %rd3088;
	mul.hi.u64 	%rd3112, %rd3110, %rd3088;
	add.cc.s64 	%rd3113, %rd3108, %rd3111;
	addc.cc.s64 	%rd3114, %rd3109, %rd3112;
	mul.lo.s64 	%rd3115, %rd3089, %rd3090;
	mul.hi.u64 	%rd3116, %rd3089, %rd3090;
	mul.lo.s64 	%rd3117, %rd7223, %rd7223;
	mul.hi.u64 	%rd3118, %rd7223, %rd7223;
	add.cc.s64 	%rd3119, %rd3115, %rd3117;
	addc.cc.s64 	%rd3120, %rd3116, %rd3118;
	mul.lo.s64 	%rd3121, %rd3088, 38;
	mul.lo.s64 	%rd3122, %rd3121, %rd3087;
	mul.hi.u64 	%rd3123, %rd3121, %rd3087;
	add.cc.s64 	%rd3124, %rd3119, %rd3122;
	addc.cc.s64 	%rd3125, %rd3120, %rd3123;
	mul.lo.s64 	%rd3126, %rd3088, %rd3090;
	mul.hi.u64 	%rd3127, %rd3088, %rd3090;
	mul.lo.s64 	%rd3128, %rd3089, %rd3091;
	mul.hi.u64 	%rd3129, %rd3089, %rd3091;
	add.cc.s64 	%rd3130, %rd3126, %rd3128;
	addc.cc.s64 	%rd3131, %rd3127, %rd3129;
	mul.lo.s64 	%rd3132, %rd3087, 19;
	mul.lo.s64 	%rd3133, %rd3132, %rd3087;
	mul.hi.u64 	%rd3134, %rd3132, %rd3087;
	add.cc.s64 	%rd3135, %rd3130, %rd3133;
	addc.cc.s64 	%rd3136, %rd3131, %rd3134;
	mul.lo.s64 	%rd3137, %rd3087, %rd3090;
	mul.hi.u64 	%rd3138, %rd3087, %rd3090;
	mul.lo.s64 	%rd3139, %rd3088, %rd3091;
	mul.hi.u64 	%rd3140, %rd3088, %rd3091;
	mul.lo.s64 	%rd3141, %rd3089, %rd3089;
	mul.hi.u64 	%rd3142, %rd3089, %rd3089;
	mov.b64 	{%r834, %r835}, %rd3103;
	mov.b64 	{%r836, %r837}, %rd3102;
	shf.l.wrap.b32 	%r838, %r837, %r834, 13;
	shf.l.wrap.b32 	%r839, %r834, %r835, 13;
	mov.b64 	%rd3143, {%r838, %r839};
	and.b64  	%rd3144, %rd3102, 2251799813685247;
	add.cc.s64 	%rd3145, %rd3113, %rd3143;
	addc.cc.s64 	%rd3146, %rd3114, 0;
	mov.b64 	{%r840, %r841}, %rd3146;
	mov.b64 	{%r842, %r843}, %rd3145;
	shf.l.wrap.b32 	%r844, %r843, %r840, 13;
	shf.l.wrap.b32 	%r845, %r840, %r841, 13;
	mov.b64 	%rd3147, {%r844, %r845};
	and.b64  	%rd3148, %rd3145, 2251799813685247;
	add.cc.s64 	%rd7220, %rd3124, %rd3147;
	addc.cc.s64 	%rd177, %rd3125, 0;
	mov.b64 	{%r846, %r847}, %rd177;
	mov.b64 	{%r848, %r849}, %rd7220;
	shf.l.wrap.b32 	%r850, %r849, %r846, 13;
	shf.l.wrap.b32 	%r851, %r846, %r847, 13;
	mov.b64 	%rd3149, {%r850, %r851};
	add.cc.s64 	%rd7221, %rd3135, %rd3149;
	addc.cc.s64 	%rd180, %rd3136, 0;
	mov.b64 	{%r852, %r853}, %rd180;
	mov.b64 	{%r854, %r855}, %rd7221;
	shf.l.wrap.b32 	%r856, %r855, %r852, 13;
	shf.l.wrap.b32 	%r857, %r852, %r853, 13;
	mov.b64 	%rd3150, {%r856, %r857};
	shr.u64 	%rd3151, %rd180, 51;
	add.cc.s64 	%rd3152, %rd3139, %rd3141;
	addc.cc.s64 	%rd3153, %rd3140, %rd3142;
	add.cc.s64 	%rd3154, %rd3152, %rd3137;
	addc.cc.s64 	%rd3155, %rd3153, %rd3138;
	add.cc.s64 	%rd7222, %rd3154, %rd3150;
	addc.cc.s64 	%rd183, %rd3155, %rd3151;
	mov.b64 	{%r858, %r859}, %rd183;
	mov.b64 	{%r860, %r861}, %rd7222;
	shf.l.wrap.b32 	%r862, %r861, %r858, 13;
	shf.l.wrap.b32 	%r863, %r858, %r859, 13;
	mov.b64 	%rd3156, {%r862, %r863};
	mad.lo.s64 	%rd3157, %rd3156, 19, %rd3144;
	shr.u64 	%rd3158, %rd3157, 51;
	add.s64 	%rd7223, %rd3158, %rd3148;
	and.b64  	%rd7219, %rd3157, 2251799813685247;
	add.s32 	%r1991, %r1991, 1;
	setp.ne.s32 	%p11, %r1991, 4;
	@%p11 bra 	$L__BB3_13;
	mul.lo.s64 	%rd3159, %rd157, 19;
	mul.lo.s64 	%rd3160, %rd163, 19;
	mul.lo.s64 	%rd3161, %rd7219, %rd156;
	mul.hi.u64 	%rd3162, %rd7219, %rd156;
	mul.lo.s64 	%rd3163, %rd7223, %rd165;
	mul.hi.u64 	%rd3164, %rd7223, %rd165;
	add.cc.s64 	%rd3165, %rd3161, %rd3163;
	addc.cc.s64 	%rd3166, %rd3162, %rd3164;
	and.b64  	%rd3167, %rd7220, 2251799813685247;
	mul.lo.s64 	%rd3168, %rd3167, %rd162;
	mul.hi.u64 	%rd3169, %rd3167, %rd162;
	add.cc.s64 	%rd3170, %rd3165, %rd3168;
	addc.cc.s64 	%rd3171, %rd3166, %rd3169;
	and.b64  	%rd3172, %rd7221, 2251799813685247;
	mul.lo.s64 	%rd3173, %rd3172, %rd3160;
	mul.hi.u64 	%rd3174, %rd3172, %rd3160;
	add.cc.s64 	%rd3175, %rd3170, %rd3173;
	addc.cc.s64 	%rd3176, %rd3171, %rd3174;
	and.b64  	%rd3177, %rd7222, 2251799813685247;
	mul.lo.s64 	%rd3178, %rd3177, %rd3159;
	mul.hi.u64 	%rd3179, %rd3177, %rd3159;
	add.cc.s64 	%rd3180, %rd3175, %rd3178;
	addc.cc.s64 	%rd3181, %rd3176, %rd3179;
	mul.lo.s64 	%rd3182, %rd7219, %rd157;
	mul.hi.u64 	%rd3183, %rd7219, %rd157;
	mul.lo.s64 	%rd3184, %rd7223, %rd156;
	mul.hi.u64 	%rd3185, %rd7223, %rd156;
	add.cc.s64 	%rd3186, %rd3182, %rd3184;
	addc.cc.s64 	%rd3187, %rd3183, %rd3185;
	mul.lo.s64 	%rd3188, %rd3167, %rd165;
	mul.hi.u64 	%rd3189, %rd3167, %rd165;
	add.cc.s64 	%rd3190, %rd3186, %rd3188;
	addc.cc.s64 	%rd3191, %rd3187, %rd3189;
	mul.lo.s64 	%rd3192, %rd3172, %rd162;
	mul.hi.u64 	%rd3193, %rd3172, %rd162;
	add.cc.s64 	%rd3194, %rd3190, %rd3192;
	addc.cc.s64 	%rd3195, %rd3191, %rd3193;
	mul.lo.s64 	%rd3196, %rd3177, %rd3160;
	mul.hi.u64 	%rd3197, %rd3177, %rd3160;
	add.cc.s64 	%rd3198, %rd3194, %rd3196;
	addc.cc.s64 	%rd3199, %rd3195, %rd3197;
	mul.lo.s64 	%rd3200, %rd163, %rd7219;
	mul.hi.u64 	%rd3201, %rd163, %rd7219;
	mul.lo.s64 	%rd3202, %rd7223, %rd157;
	mul.hi.u64 	%rd3203, %rd7223, %rd157;
	add.cc.s64 	%rd3204, %rd3200, %rd3202;
	addc.cc.s64 	%rd3205, %rd3201, %rd3203;
	mul.lo.s64 	%rd3206, %rd3167, %rd156;
	mul.hi.u64 	%rd3207, %rd3167, %rd156;
	add.cc.s64 	%rd3208, %rd3204, %rd3206;
	addc.cc.s64 	%rd3209, %rd3205, %rd3207;
	mul.lo.s64 	%rd3210, %rd3172, %rd165;
	mul.hi.u64 	%rd3211, %rd3172, %rd165;
	add.cc.s64 	%rd3212, %rd3208, %rd3210;
	addc.cc.s64 	%rd3213, %rd3209, %rd3211;
	mul.lo.s64 	%rd3214, %rd3177, %rd162;
	mul.hi.u64 	%rd3215, %rd3177, %rd162;
	add.cc.s64 	%rd3216, %rd3212, %rd3214;
	addc.cc.s64 	%rd3217, %rd3213, %rd3215;
	mul.lo.s64 	%rd3218, %rd160, %rd7219;
	mul.hi.u64 	%rd3219, %rd160, %rd7219;
	mul.lo.s64 	%rd3220, %rd163, %rd7223;
	mul.hi.u64 	%rd3221, %rd163, %rd7223;
	add.cc.s64 	%rd3222, %rd3218, %rd3220;
	addc.cc.s64 	%rd3223, %rd3219, %rd3221;
	mul.lo.s64 	%rd3224, %rd3167, %rd157;
	mul.hi.u64 	%rd3225, %rd3167, %rd157;
	add.cc.s64 	%rd3226, %rd3222, %rd3224;
	addc.cc.s64 	%rd3227, %rd3223, %rd3225;
	mul.lo.s64 	%rd3228, %rd3172, %rd156;
	mul.hi.u64 	%rd3229, %rd3172, %rd156;
	add.cc.s64 	%rd3230, %rd3226, %rd3228;
	addc.cc.s64 	%rd3231, %rd3227, %rd3229;
	mul.lo.s64 	%rd3232, %rd3177, %rd165;
	mul.hi.u64 	%rd3233, %rd3177, %rd165;
	add.cc.s64 	%rd3234, %rd3230, %rd3232;
	addc.cc.s64 	%rd3235, %rd3231, %rd3233;
	mul.lo.s64 	%rd3236, %rd158, %rd7219;
	mul.hi.u64 	%rd3237, %rd158, %rd7219;
	mul.lo.s64 	%rd3238, %rd160, %rd7223;
	mul.hi.u64 	%rd3239, %rd160, %rd7223;
	add.cc.s64 	%rd3240, %rd3236, %rd3238;
	addc.cc.s64 	%rd3241, %rd3237, %rd3239;
	mul.lo.s64 	%rd3242, %rd3167, %rd163;
	mul.hi.u64 	%rd3243, %rd3167, %rd163;
	add.cc.s64 	%rd3244, %rd3240, %rd3242;
	addc.cc.s64 	%rd3245, %rd3241, %rd3243;
	mul.lo.s64 	%rd3246, %rd3172, %rd157;
	mul.hi.u64 	%rd3247, %rd3172, %rd157;
	add.cc.s64 	%rd3248, %rd3244, %rd3246;
	addc.cc.s64 	%rd3249, %rd3245, %rd3247;
	mul.lo.s64 	%rd3250, %rd3177, %rd156;
	mul.hi.u64 	%rd3251, %rd3177, %rd156;
	add.cc.s64 	%rd3252, %rd3248, %rd3250;
	addc.cc.s64 	%rd3253, %rd3249, %rd3251;
	mov.b64 	{%r865, %r866}, %rd3181;
	mov.b64 	{%r867, %r868}, %rd3180;
	shf.l.wrap.b32 	%r869, %r868, %r865, 13;
	shf.l.wrap.b32 	%r870, %r865, %r866, 13;
	mov.b64 	%rd3254, {%r869, %r870};
	shr.u64 	%rd3255, %rd3181, 51;
	and.b64  	%rd3256, %rd3180, 2251799813685247;
	add.cc.s64 	%rd3257, %rd3198, %rd3254;
	addc.cc.s64 	%rd3258, %rd3199, %rd3255;
	mov.b64 	{%r871, %r872}, %rd3258;
	mov.b64 	{%r873, %r874}, %rd3257;
	shf.l.wrap.b32 	%r875, %r874, %r871, 13;
	shf.l.wrap.b32 	%r876, %r871, %r872, 13;
	mov.b64 	%rd3259, {%r875, %r876};
	shr.u64 	%rd3260, %rd3258, 51;
	and.b64  	%rd3261, %rd3257, 2251799813685247;
	add.cc.s64 	%rd3262, %rd3216, %rd3259;
	addc.cc.s64 	%rd3263, %rd3217, %rd3260;
	mov.b64 	{%r877, %r878}, %rd3263;
	mov.b64 	{%r879, %r880}, %rd3262;
	shf.l.wrap.b32 	%r881, %r880, %r877, 13;
	shf.l.wrap.b32 	%r882, %r877, %r878, 13;
	mov.b64 	%rd3264, {%r881, %r882};
	shr.u64 	%rd3265, %rd3263, 51;
	and.b64  	%rd195, %rd3262, 2251799813685247;
	add.cc.s64 	%rd3266, %rd3234, %rd3264;
	addc.cc.s64 	%rd3267, %rd3235, %rd3265;
	mov.b64 	{%r883, %r884}, %rd3267;
	mov.b64 	{%r885, %r886}, %rd3266;
	shf.l.wrap.b32 	%r887, %r886, %r883, 13;
	shf.l.wrap.b32 	%r888, %r883, %r884, 13;
	mov.b64 	%rd3268, {%r887, %r888};
	shr.u64 	%rd3269, %rd3267, 51;
	and.b64  	%rd192, %rd3266, 2251799813685247;
	add.cc.s64 	%rd3270, %rd3252, %rd3268;
	addc.cc.s64 	%rd3271, %rd3253, %rd3269;
	mov.b64 	{%r889, %r890}, %rd3271;
	mov.b64 	{%r891, %r892}, %rd3270;
	shf.l.wrap.b32 	%r893, %r892, %r889, 13;
	shf.l.wrap.b32 	%r894, %r889, %r890, 13;
	mov.b64 	%rd3272, {%r893, %r894};
	and.b64  	%rd190, %rd3270, 2251799813685247;
	mad.lo.s64 	%rd3273, %rd3272, 19, %rd3256;
	shr.u64 	%rd3274, %rd3273, 51;
	and.b64  	%rd188, %rd3273, 2251799813685247;
	add.s64 	%rd189, %rd3274, %rd3261;
	shl.b64 	%rd3275, %rd3273, 1;
	and.b64  	%rd3276, %rd3275, 4503599627370494;
	shl.b64 	%rd3277, %rd189, 1;
	mul.lo.s64 	%rd3278, %rd188, %rd188;
	mul.hi.u64 	%rd3279, %rd188, %rd188;
	mul.lo.s64 	%rd3280, %rd189, 38;
	mul.lo.s64 	%rd3281, %rd190, %rd3280;
	mul.hi.u64 	%rd3282, %rd190, %rd3280;
	mul.lo.s64 	%rd3283, %rd195, 38;
	mul.lo.s64 	%rd3284, %rd192, %rd3283;
	mul.hi.u64 	%rd3285, %rd192, %rd3283;
	add.cc.s64 	%rd3286, %rd3278, %rd3284;
	addc.cc.s64 	%rd3287, %rd3279, %rd3285;
	add.cc.s64 	%rd3288, %rd3286, %rd3281;
	addc.cc.s64 	%rd3289, %rd3287, %rd3282;
	mul.lo.s64 	%rd3290, %rd3276, %rd189;
	mul.hi.u64 	%rd3291, %rd3276, %rd189;
	mul.lo.s64 	%rd3292, %rd190, %rd3283;
	mul.hi.u64 	%rd3293, %rd190, %rd3283;
	mul.lo.s64 	%rd194, %rd192, 19;
	mul.lo.s64 	%rd3294, %rd192, %rd194;
	mul.hi.u64 	%rd3295, %rd192, %rd194;
	mul.lo.s64 	%rd3296, %rd195, %rd3276;
	mul.hi.u64 	%rd3297, %rd195, %rd3276;
	mul.lo.s64 	%rd3298, %rd189, %rd189;
	mul.hi.u64 	%rd3299, %rd189, %rd189;
	mul.lo.s64 	%rd3300, %rd192, 38;
	mul.lo.s64 	%rd3301, %rd190, %rd3300;
	mul.hi.u64 	%rd3302, %rd190, %rd3300;
	mul.lo.s64 	%rd3303, %rd192, %rd3276;
	mul.hi.u64 	%rd3304, %rd192, %rd3276;
	mul.lo.s64 	%rd3305, %rd195, %rd3277;
	mul.hi.u64 	%rd3306, %rd195, %rd3277;
	mul.lo.s64 	%rd197, %rd190, 19;
	mul.lo.s64 	%rd3307, %rd190, %rd197;
	mul.hi.u64 	%rd3308, %rd190, %rd197;
	mul.lo.s64 	%rd3309, %rd190, %rd3276;
	mul.hi.u64 	%rd3310, %rd190, %rd3276;
	mul.lo.s64 	%rd3311, %rd192, %rd3277;
	mul.hi.u64 	%rd3312, %rd192, %rd3277;
	mul.lo.s64 	%rd3313, %rd195, %rd195;
	mul.hi.u64 	%rd3314, %rd195, %rd195;
	mov.b64 	{%r895, %r896}, %rd3289;
	mov.b64 	{%r897, %r898}, %rd3288;
	shf.l.wrap.b32 	%r899, %r898, %r895, 13;
	shf.l.wrap.b32 	%r900, %r895, %r896, 13;
	mov.b64 	%rd3315, {%r899, %r900};
	and.b64  	%rd3316, %rd3288, 2251799813685247;
	add.cc.s64 	%rd3317, %rd3294, %rd3292;
	addc.cc.s64 	%rd3318, %rd3295, %rd3293;
	add.cc.s64 	%rd3319, %rd3317, %rd3290;
	addc.cc.s64 	%rd3320, %rd3318, %rd3291;
	add.cc.s64 	%rd3321, %rd3319, %rd3315;
	addc.cc.s64 	%rd3322, %rd3320, 0;
	mov.b64 	{%r901, %r902}, %rd3322;
	mov.b64 	{%r903, %r904}, %rd3321;
	shf.l.wrap.b32 	%r905, %r904, %r901, 13;
	shf.l.wrap.b32 	%r906, %r901, %r902, 13;
	mov.b64 	%rd3323, {%r905, %r906};
	shr.u64 	%rd3324, %rd3322, 51;
	and.b64  	%rd3325, %rd3321, 2251799813685247;
	add.cc.s64 	%rd3326, %rd3298, %rd3301;
	addc.cc.s64 	%rd3327, %rd3299, %rd3302;
	add.cc.s64 	%rd3328, %rd3326, %rd3296;
	addc.cc.s64 	%rd3329, %rd3327, %rd3297;
	add.cc.s64 	%rd7225, %rd3328, %rd3323;
	addc.cc.s64 	%rd3330, %rd3329, %rd3324;
	mov.b64 	{%r907, %r908}, %rd3330;
	mov.b64 	{%r909, %r910}, %rd7225;
	shf.l.wrap.b32 	%r911, %r910, %r907, 13;
	shf.l.wrap.b32 	%r912, %r907, %r908, 13;
	mov.b64 	%rd3331, {%r911, %r912};
	shr.u64 	%rd3332, %rd3330, 51;
	add.cc.s64 	%rd3333, %rd3303, %rd3307;
	addc.cc.s64 	%rd3334, %rd3304, %rd3308;
	add.cc.s64 	%rd3335, %rd3333, %rd3305;
	addc.cc.s64 	%rd3336, %rd3334, %rd3306;
	add.cc.s64 	%rd7226, %rd3335, %rd3331;
	addc.cc.s64 	%rd3337, %rd3336, %rd3332;
	mov.b64 	{%r913, %r914}, %rd3337;
	mov.b64 	{%r915, %r916}, %rd7226;
	shf.l.wrap.b32 	%r917, %r916, %r913, 13;
	shf.l.wrap.b32 	%r918, %r913, %r914, 13;
	mov.b64 	%rd3338, {%r917, %r918};
	shr.u64 	%rd3339, %rd3337, 51;
	add.cc.s64 	%rd3340, %rd3309, %rd3313;
	addc.cc.s64 	%rd3341, %rd3310, %rd3314;
	add.cc.s64 	%rd3342, %rd3340, %rd3311;
	addc.cc.s64 	%rd3343, %rd3341, %rd3312;
	add.cc.s64 	%rd7227, %rd3342, %rd3338;
	addc.cc.s64 	%rd3344, %rd3343, %rd3339;
	mov.b64 	{%r919, %r920}, %rd3344;
	mov.b64 	{%r921, %r922}, %rd7227;
	shf.l.wrap.b32 	%r923, %r922, %r919, 13;
	shf.l.wrap.b32 	%r924, %r919, %r920, 13;
	mov.b64 	%rd3345, {%r923, %r924};
	mad.lo.s64 	%rd3346, %rd3345, 19, %rd3316;
	shr.u64 	%rd3347, %rd3346, 51;
	add.s64 	%rd7228, %rd3347, %rd3325;
	and.b64  	%rd7224, %rd3346, 2251799813685247;
	mov.b32 	%r1992, 0;
$L__BB3_15:
	and.b64  	%rd3348, %rd7227, 2251799813685247;
	and.b64  	%rd3349, %rd7226, 2251799813685247;
	and.b64  	%rd3350, %rd7225, 2251799813685247;
	shl.b64 	%rd3351, %rd7224, 1;
	shl.b64 	%rd3352, %rd7228, 1;
	mul.lo.s64 	%rd3353, %rd7224, %rd7224;
	mul.hi.u64 	%rd3354, %rd7224, %rd7224;
	mul.lo.s64 	%rd3355, %rd7228, 38;
	mul.lo.s64 	%rd3356, %rd3348, %rd3355;
	mul.hi.u64 	%rd3357, %rd3348, %rd3355;
	mul.lo.s64 	%rd3358, %rd3350, 38;
	mul.lo.s64 	%rd3359, %rd3358, %rd3349;
	mul.hi.u64 	%rd3360, %rd3358, %rd3349;
	add.cc.s64 	%rd3361, %rd3359, %rd3353;
	addc.cc.s64 	%rd3362, %rd3360, %rd3354;
	add.cc.s64 	%rd3363, %rd3361, %rd3356;
	addc.cc.s64 	%rd3364, %rd3362, %rd3357;
	mul.lo.s64 	%rd3365, %rd3351, %rd7228;
	mul.hi.u64 	%rd3366, %rd3351, %rd7228;
	mul.lo.s64 	%rd3367, %rd3348, %rd3358;
	mul.hi.u64 	%rd3368, %rd3348, %rd3358;
	add.cc.s64 	%rd3369, %rd3367, %rd3365;
	addc.cc.s64 	%rd3370, %rd3368, %rd3366;
	mul.lo.s64 	%rd3371, %rd3349, 19;
	mul.lo.s64 	%rd3372, %rd3371, %rd3349;
	mul.hi.u64 	%rd3373, %rd3371, %rd3349;
	add.cc.s64 	%rd3374, %rd3369, %rd3372;
	addc.cc.s64 	%rd3375, %rd3370, %rd3373;
	mul.lo.s64 	%rd3376, %rd3350, %rd3351;
	mul.hi.u64 	%rd3377, %rd3350, %rd3351;
	mul.lo.s64 	%rd3378, %rd7228, %rd7228;
	mul.hi.u64 	%rd3379, %rd7228, %rd7228;
	add.cc.s64 	%rd3380, %rd3376, %rd3378;
	addc.cc.s64 	%rd3381, %rd3377, %rd3379;
	mul.lo.s64 	%rd3382, %rd3349, 38;
	mul.lo.s64 	%rd3383, %rd3382, %rd3348;
	mul.hi.u64 	%rd3384, %rd3382, %rd3348;
	add.cc.s64 	%rd3385, %rd3380, %rd3383;
	addc.cc.s64 	%rd3386, %rd3381, %rd3384;
	mul.lo.s64 	%rd3387, %rd3349, %rd3351;
	mul.hi.u64 	%rd3388, %rd3349, %rd3351;
	mul.lo.s64 	%rd3389, %rd3350, %rd3352;
	mul.hi.u64 	%rd3390, %rd3350, %rd3352;
	add.cc.s64 	%rd3391, %rd3387, %rd3389;
	addc.cc.s64 	%rd3392, %rd3388, %rd3390;
	mul.lo.s64 	%rd3393, %rd3348, 19;
	mul.lo.s64 	%rd3394, %rd3393, %rd3348;
	mul.hi.u64 	%rd3395, %rd3393, %rd3348;
	add.cc.s64 	%rd3396, %rd3391, %rd3394;
	addc.cc.s64 	%rd3397, %rd3392, %rd3395;
	mul.lo.s64 	%rd3398, %rd3348, %rd3351;
	mul.hi.u64 	%rd3399, %rd3348, %rd3351;
	mul.lo.s64 	%rd3400, %rd3349, %rd3352;
	mul.hi.u64 	%rd3401, %rd3349, %rd3352;
	mul.lo.s64 	%rd3402, %rd3350, %rd3350;
	mul.hi.u64 	%rd3403, %rd3350, %rd3350;
	mov.b64 	{%r925, %r926}, %rd3364;
	mov.b64 	{%r927, %r928}, %rd3363;
	shf.l.wrap.b32 	%r929, %r928, %r925, 13;
	shf.l.wrap.b32 	%r930, %r925, %r926, 13;
	mov.b64 	%rd3404, {%r929, %r930};
	and.b64  	%rd3405, %rd3363, 2251799813685247;
	add.cc.s64 	%rd3406, %rd3374, %rd3404;
	addc.cc.s64 	%rd3407, %rd3375, 0;
	mov.b64 	{%r931, %r932}, %rd3407;
	mov.b64 	{%r933, %r934}, %rd3406;
	shf.l.wrap.b32 	%r935, %r934, %r931, 13;
	shf.l.wrap.b32 	%r936, %r931, %r932, 13;
	mov.b64 	%rd3408, {%r935, %r936};
	and.b64  	%rd3409, %rd3406, 2251799813685247;
	add.cc.s64 	%rd7225, %rd3385, %rd3408;
	addc.cc.s64 	%rd209, %rd3386, 0;
	mov.b64 	{%r937, %r938}, %rd209;
	mov.b64 	{%r939, %r940}, %rd7225;
	shf.l.wrap.b32 	%r941, %r940, %r937, 13;
	shf.l.wrap.b32 	%r942, %r937, %r938, 13;
	mov.b64 	%rd3410, {%r941, %r942};
	add.cc.s64 	%rd7226, %rd3396, %rd3410;
	addc.cc.s64 	%rd212, %rd3397, 0;
	mov.b64 	{%r943, %r944}, %rd212;
	mov.b64 	{%r945, %r946}, %rd7226;
	shf.l.wrap.b32 	%r947, %r946, %r943, 13;
	shf.l.wrap.b32 	%r948, %r943, %r944, 13;
	mov.b64 	%rd3411, {%r947, %r948};
	shr.u64 	%rd3412, %rd212, 51;
	add.cc.s64 	%rd3413, %rd3400, %rd3402;
	addc.cc.s64 	%rd3414, %rd3401, %rd3403;
	add.cc.s64 	%rd3415, %rd3413, %rd3398;
	addc.cc.s64 	%rd3416, %rd3414, %rd3399;
	add.cc.s64 	%rd7227, %rd3415, %rd3411;
	addc.cc.s64 	%rd215, %rd3416, %rd3412;
	mov.b64 	{%r949, %r950}, %rd215;
	mov.b64 	{%r951, %r952}, %rd7227;
	shf.l.wrap.b32 	%r953, %r952, %r949, 13;
	shf.l.wrap.b32 	%r954, %r949, %r950, 13;
	mov.b64 	%rd3417, {%r953, %r954};
	mad.lo.s64 	%rd3418, %rd3417, 19, %rd3405;
	shr.u64 	%rd3419, %rd3418, 51;
	add.s64 	%rd7228, %rd3419, %rd3409;
	and.b64  	%rd7224, %rd3418, 2251799813685247;
	add.s32 	%r1992, %r1992, 1;
	setp.ne.s32 	%p12, %r1992, 9;
	@%p12 bra 	$L__BB3_15;
	mul.lo.s64 	%rd219, %rd189, 19;
	mul.lo.s64 	%rd220, %rd195, 19;
	mul.lo.s64 	%rd3420, %rd7224, %rd188;
	mul.hi.u64 	%rd3421, %rd7224, %rd188;
	mul.lo.s64 	%rd3422, %rd7228, %rd197;
	mul.hi.u64 	%rd3423, %rd7228, %rd197;
	add.cc.s64 	%rd3424, %rd3420, %rd3422;
	addc.cc.s64 	%rd3425, %rd3421, %rd3423;
	and.b64  	%rd3426, %rd7225, 2251799813685247;
	mul.lo.s64 	%rd3427, %rd3426, %rd194;
	mul.hi.u64 	%rd3428, %rd3426, %rd194;
	add.cc.s64 	%rd3429, %rd3424, %rd3427;
	addc.cc.s64 	%rd3430, %rd3425, %rd3428;
	and.b64  	%rd3431, %rd7226, 2251799813685247;
	mul.lo.s64 	%rd3432, %rd3431, %rd220;
	mul.hi.u64 	%rd3433, %rd3431, %rd220;
	add.cc.s64 	%rd3434, %rd3429, %rd3432;
	addc.cc.s64 	%rd3435, %rd3430, %rd3433;
	and.b64  	%rd3436, %rd7227, 2251799813685247;
	mul.lo.s64 	%rd3437, %rd3436, %rd219;
	mul.hi.u64 	%rd3438, %rd3436, %rd219;
	add.cc.s64 	%rd3439, %rd3434, %rd3437;
	addc.cc.s64 	%rd3440, %rd3435, %rd3438;
	mul.lo.s64 	%rd3441, %rd7224, %rd189;
	mul.hi.u64 	%rd3442, %rd7224, %rd189;
	mul.lo.s64 	%rd3443, %rd7228, %rd188;
	mul.hi.u64 	%rd3444, %rd7228, %rd188;
	add.cc.s64 	%rd3445, %rd3441, %rd3443;
	addc.cc.s64 	%rd3446, %rd3442, %rd3444;
	mul.lo.s64 	%rd3447, %rd3426, %rd197;
	mul.hi.u64 	%rd3448, %rd3426, %rd197;
	add.cc.s64 	%rd3449, %rd3445, %rd3447;
	addc.cc.s64 	%rd3450, %rd3446, %rd3448;
	mul.lo.s64 	%rd3451, %rd3431, %rd194;
	mul.hi.u64 	%rd3452, %rd3431, %rd194;
	add.cc.s64 	%rd3453, %rd3449, %rd3451;
	addc.cc.s64 	%rd3454, %rd3450, %rd3452;
	mul.lo.s64 	%rd3455, %rd3436, %rd220;
	mul.hi.u64 	%rd3456, %rd3436, %rd220;
	add.cc.s64 	%rd3457, %rd3453, %rd3455;
	addc.cc.s64 	%rd3458, %rd3454, %rd3456;
	mul.lo.s64 	%rd3459, %rd195, %rd7224;
	mul.hi.u64 	%rd3460, %rd195, %rd7224;
	mul.lo.s64 	%rd3461, %rd7228, %rd189;
	mul.hi.u64 	%rd3462, %rd7228, %rd189;
	add.cc.s64 	%rd3463, %rd3459, %rd3461;
	addc.cc.s64 	%rd3464, %rd3460, %rd3462;
	mul.lo.s64 	%rd3465, %rd3426, %rd188;
	mul.hi.u64 	%rd3466, %rd3426, %rd188;
	add.cc.s64 	%rd3467, %rd3463, %rd3465;
	addc.cc.s64 	%rd3468, %rd3464, %rd3466;
	mul.lo.s64 	%rd3469, %rd3431, %rd197;
	mul.hi.u64 	%rd3470, %rd3431, %rd197;
	add.cc.s64 	%rd3471, %rd3467, %rd3469;
	addc.cc.s64 	%rd3472, %rd3468, %rd3470;
	mul.lo.s64 	%rd3473, %rd3436, %rd194;
	mul.hi.u64 	%rd3474, %rd3436, %rd194;
	add.cc.s64 	%rd3475, %rd3471, %rd3473;
	addc.cc.s64 	%rd3476, %rd3472, %rd3474;
	mul.lo.s64 	%rd3477, %rd192, %rd7224;
	mul.hi.u64 	%rd3478, %rd192, %rd7224;
	mul.lo.s64 	%rd3479, %rd195, %rd7228;
	mul.hi.u64 	%rd3480, %rd195, %rd7228;
	add.cc.s64 	%rd3481, %rd3477, %rd3479;
	addc.cc.s64 	%rd3482, %rd3478, %rd3480;
	mul.lo.s64 	%rd3483, %rd3426, %rd189;
	mul.hi.u64 	%rd3484, %rd3426, %rd189;
	add.cc.s64 	%rd3485, %rd3481, %rd3483;
	addc.cc.s64 	%rd3486, %rd3482, %rd3484;
	mul.lo.s64 	%rd3487, %rd3431, %rd188;
	mul.hi.u64 	%rd3488, %rd3431, %rd188;
	add.cc.s64 	%rd3489, %rd3485, %rd3487;
	addc.cc.s64 	%rd3490, %rd3486, %rd3488;
	mul.lo.s64 	%rd3491, %rd3436, %rd197;
	mul.hi.u64 	%rd3492, %rd3436, %rd197;
	add.cc.s64 	%rd3493, %rd3489, %rd3491;
	addc.cc.s64 	%rd3494, %rd3490, %rd3492;
	mul.lo.s64 	%rd3495, %rd190, %rd7224;
	mul.hi.u64 	%rd3496, %rd190, %rd7224;
	mul.lo.s64 	%rd3497, %rd192, %rd7228;
	mul.hi.u64 	%rd3498, %rd192, %rd7228;
	add.cc.s64 	%rd3499, %rd3495, %rd3497;
	addc.cc.s64 	%rd3500, %rd3496, %rd3498;
	mul.lo.s64 	%rd3501, %rd3426, %rd195;
	mul.hi.u64 	%rd3502, %rd3426, %rd195;
	add.cc.s64 	%rd3503, %rd3499, %rd3501;
	addc.cc.s64 	%rd3504, %rd3500, %rd3502;
	mul.lo.s64 	%rd3505, %rd3431, %rd189;
	mul.hi.u64 	%rd3506, %rd3431, %rd189;
	add.cc.s64 	%rd3507, %rd3503, %rd3505;
	addc.cc.s64 	%rd3508, %rd3504, %rd3506;
	mul.lo.s64 	%rd3509, %rd3436, %rd188;
	mul.hi.u64 	%rd3510, %rd3436, %rd188;
	add.cc.s64 	%rd3511, %rd3507, %rd3509;
	addc.cc.s64 	%rd3512, %rd3508, %rd3510;
	mov.b64 	{%r956, %r957}, %rd3440;
	mov.b64 	{%r958, %r959}, %rd3439;
	shf.l.wrap.b32 	%r960, %r959, %r956, 13;
	shf.l.wrap.b32 	%r961, %r956, %r957, 13;
	mov.b64 	%rd3513, {%r960, %r961};
	shr.u64 	%rd3514, %rd3440, 51;
	and.b64  	%rd3515, %rd3439, 2251799813685247;
	add.cc.s64 	%rd3516, %rd3457, %rd3513;
	addc.cc.s64 	%rd3517, %rd3458, %rd3514;
	mov.b64 	{%r962, %r963}, %rd3517;
	mov.b64 	{%r964, %r965}, %rd3516;
	shf.l.wrap.b32 	%r966, %r965, %r962, 13;
	shf.l.wrap.b32 	%r967, %r962, %r963, 13;
	mov.b64 	%rd3518, {%r966, %r967};
	shr.u64 	%rd3519, %rd3517, 51;
	and.b64  	%rd3520, %rd3516, 2251799813685247;
	add.cc.s64 	%rd3521, %rd3475, %rd3518;
	addc.cc.s64 	%rd3522, %rd3476, %rd3519;
	mov.b64 	{%r968, %r969}, %rd3522;
	mov.b64 	{%r970, %r971}, %rd3521;
	shf.l.wrap.b32 	%r972, %r971, %r968, 13;
	shf.l.wrap.b32 	%r973, %r968, %r969, 13;
	mov.b64 	%rd3523, {%r972, %r973};
	shr.u64 	%rd3524, %rd3522, 51;
	and.b64  	%rd229, %rd3521, 2251799813685247;
	add.cc.s64 	%rd3525, %rd3493, %rd3523;
	addc.cc.s64 	%rd3526, %rd3494, %rd3524;
	mov.b64 	{%r974, %r975}, %rd3526;
	mov.b64 	{%r976, %r977}, %rd3525;
	shf.l.wrap.b32 	%r978, %r977, %r974, 13;
	shf.l.wrap.b32 	%r979, %r974, %r975, 13;
	mov.b64 	%rd3527, {%r978, %r979};
	shr.u64 	%rd3528, %rd3526, 51;
	and.b64  	%rd226, %rd3525, 2251799813685247;
	add.cc.s64 	%rd3529, %rd3511, %rd3527;
	addc.cc.s64 	%rd3530, %rd3512, %rd3528;
	mov.b64 	{%r980, %r981}, %rd3530;
	mov.b64 	{%r982, %r983}, %rd3529;
	shf.l.wrap.b32 	%r984, %r983, %r980, 13;
	shf.l.wrap.b32 	%r985, %r980, %r981, 13;
	mov.b64 	%rd3531, {%r984, %r985};
	and.b64  	%rd224, %rd3529, 2251799813685247;
	mad.lo.s64 	%rd3532, %rd3531, 19, %rd3515;
	shr.u64 	%rd3533, %rd3532, 51;
	and.b64  	%rd222, %rd3532, 2251799813685247;
	add.s64 	%rd223, %rd3533, %rd3520;
	shl.b64 	%rd3534, %rd3532, 1;
	and.b64  	%rd3535, %rd3534, 4503599627370494;
	shl.b64 	%rd3536, %rd223, 1;
	mul.lo.s64 	%rd3537, %rd222, %rd222;
	mul.hi.u64 	%rd3538, %rd222, %rd222;
	mul.lo.s64 	%rd3539, %rd223, 38;
	mul.lo.s64 	%rd3540, %rd224, %rd3539;
	mul.hi.u64 	%rd3541, %rd224, %rd3539;
	mul.lo.s64 	%rd3542, %rd229, 38;
	mul.lo.s64 	%rd3543, %rd226, %rd3542;
	mul.hi.u64 	%rd3544, %rd226, %rd3542;
	add.cc.s64 	%rd3545, %rd3537, %rd3543;
	addc.cc.s64 	%rd3546, %rd3538, %rd3544;
	add.cc.s64 	%rd3547, %rd3545, %rd3540;
	addc.cc.s64 	%rd3548, %rd3546, %rd3541;
	mul.lo.s64 	%rd3549, %rd3535, %rd223;
	mul.hi.u64 	%rd3550, %rd3535, %rd223;
	mul.lo.s64 	%rd3551, %rd224, %rd3542;
	mul.hi.u64 	%rd3552, %rd224, %rd3542;
	mul.lo.s64 	%rd228, %rd226, 19;
	mul.lo.s64 	%rd3553, %rd226, %rd228;
	mul.hi.u64 	%rd3554, %rd226, %rd228;
	mul.lo.s64 	%rd3555, %rd229, %rd3535;
	mul.hi.u64 	%rd3556, %rd229, %rd3535;
	mul.lo.s64 	%rd3557, %rd223, %rd223;
	mul.hi.u64 	%rd3558, %rd223, %rd223;
	mul.lo.s64 	%rd3559, %rd226, 38;
	mul.lo.s64 	%rd3560, %rd224, %rd3559;
	mul.hi.u64 	%rd3561, %rd224, %rd3559;
	mul.lo.s64 	%rd3562, %rd226, %rd3535;
	mul.hi.u64 	%rd3563, %rd226, %rd3535;
	mul.lo.s64 	%rd3564, %rd229, %rd3536;
	mul.hi.u64 	%rd3565, %rd229, %rd3536;
	mul.lo.s64 	%rd231, %rd224, 19;
	mul.lo.s64 	%rd3566, %rd224, %rd231;
	mul.hi.u64 	%rd3567, %rd224, %rd231;
	mul.lo.s64 	%rd3568, %rd224, %rd3535;
	mul.hi.u64 	%rd3569, %rd224, %rd3535;
	mul.lo.s64 	%rd3570, %rd226, %rd3536;
	mul.hi.u64 	%rd3571, %rd226, %rd3536;
	mul.lo.s64 	%rd3572, %rd229, %rd229;
	mul.hi.u64 	%rd3573, %rd229, %rd229;
	mov.b64 	{%r986, %r987}, %rd3548;
	mov.b64 	{%r988, %r989}, %rd3547;
	shf.l.wrap.b32 	%r990, %r989, %r986, 13;
	shf.l.wrap.b32 	%r991, %r986, %r987, 13;
	mov.b64 	%rd3574, {%r990, %r991};
	and.b64  	%rd3575, %rd3547, 2251799813685247;
	add.cc.s64 	%rd3576, %rd3553, %rd3551;
	addc.cc.s64 	%rd3577, %rd3554, %rd3552;
	add.cc.s64 	%rd3578, %rd3576, %rd3549;
	addc.cc.s64 	%rd3579, %rd3577, %rd3550;
	add.cc.s64 	%rd3580, %rd3578, %rd3574;
	addc.cc.s64 	%rd3581, %rd3579, 0;
	mov.b64 	{%r992, %r993}, %rd3581;
	mov.b64 	{%r994, %r995}, %rd3580;
	shf.l.wrap.b32 	%r996, %r995, %r992, 13;
	shf.l.wrap.b32 	%r997, %r992, %r993, 13;
	mov.b64 	%rd3582, {%r996, %r997};
	shr.u64 	%rd3583, %rd3581, 51;
	and.b64  	%rd3584, %rd3580, 2251799813685247;
	add.cc.s64 	%rd3585, %rd3557, %rd3560;
	addc.cc.s64 	%rd3586, %rd3558, %rd3561;
	add.cc.s64 	%rd3587, %rd3585, %rd3555;
	addc.cc.s64 	%rd3588, %rd3586, %rd3556;
	add.cc.s64 	%rd7230, %rd3587, %rd3582;
	addc.cc.s64 	%rd3589, %rd3588, %rd3583;
	mov.b64 	{%r998, %r999}, %rd3589;
	mov.b64 	{%r1000, %r1001}, %rd7230;
	shf.l.wrap.b32 	%r1002, %r1001, %r998, 13;
	shf.l.wrap.b32 	%r1003, %r998, %r999, 13;
	mov.b64 	%rd3590, {%r1002, %r1003};
	shr.u64 	%rd3591, %rd3589, 51;
	add.cc.s64 	%rd3592, %rd3562, %rd3566;
	addc.cc.s64 	%rd3593, %rd3563, %rd3567;
	add.cc.s64 	%rd3594, %rd3592, %rd3564;
	addc.cc.s64 	%rd3595, %rd3593, %rd3565;
	add.cc.s64 	%rd7231, %rd3594, %rd3590;
	addc.cc.s64 	%rd3596, %rd3595, %rd3591;
	mov.b64 	{%r1004, %r1005}, %rd3596;
	mov.b64 	{%r1006, %r1007}, %rd7231;
	shf.l.wrap.b32 	%r1008, %r1007, %r1004, 13;
	shf.l.wrap.b32 	%r1009, %r1004, %r1005, 13;
	mov.b64 	%rd3597, {%r1008, %r1009};
	shr.u64 	%rd3598, %rd3596, 51;
	add.cc.s64 	%rd3599, %rd3568, %rd3572;
	addc.cc.s64 	%rd3600, %rd3569, %rd3573;
	add.cc.s64 	%rd3601, %rd3599, %rd3570;
	addc.cc.s64 	%rd3602, %rd3600, %rd3571;
	add.cc.s64 	%rd7232, %rd3601, %rd3597;
	addc.cc.s64 	%rd3603, %rd3602, %rd3598;
	mov.b64 	{%r1010, %r1011}, %rd3603;
	mov.b64 	{%r1012, %r1013}, %rd7232;
	shf.l.wrap.b32 	%r1014, %r1013, %r1010, 13;
	shf.l.wrap.b32 	%r1015, %r1010, %r1011, 13;
	mov.b64 	%rd3604, {%r1014, %r1015};
	mad.lo.s64 	%rd3605, %rd3604, 19, %rd3575;
	shr.u64 	%rd3606, %rd3605, 51;
	add.s64 	%rd7233, %rd3606, %rd3584;
	and.b64  	%rd7229, %rd3605, 2251799813685247;
	mov.b32 	%r1993, 0;
$L__BB3_17:
	and.b64  	%rd3607, %rd7232, 2251799813685247;
	and.b64  	%rd3608, %rd7231, 2251799813685247;
	and.b64  	%rd3609, %rd7230, 2251799813685247;
	shl.b64 	%rd3610, %rd7229, 1;
	shl.b64 	%rd3611, %rd7233, 1;
	mul.lo.s64 	%rd3612, %rd7229, %rd7229;
	mul.hi.u64 	%rd3613, %rd7229, %rd7229;
	mul.lo.s64 	%rd3614, %rd7233, 38;
	mul.lo.s64 	%rd3615, %rd3607, %rd3614;
	mul.hi.u64 	%rd3616, %rd3607, %rd3614;
	mul.lo.s64 	%rd3617, %rd3609, 38;
	mul.lo.s64 	%rd3618, %rd3617, %rd3608;
	mul.hi.u64 	%rd3619, %rd3617, %rd3608;
	add.cc.s64 	%rd3620, %rd3618, %rd3612;
	addc.cc.s64 	%rd3621, %rd3619, %rd3613;
	add.cc.s64 	%rd3622, %rd3620, %rd3615;
	addc.cc.s64 	%rd3623, %rd3621, %rd3616;
	mul.lo.s64 	%rd3624, %rd3610, %rd7233;
	mul.hi.u64 	%rd3625, %rd3610, %rd7233;
	mul.lo.s64 	%rd3626, %rd3607, %rd3617;
	mul.hi.u64 	%rd3627, %rd3607, %rd3617;
	add.cc.s64 	%rd3628, %rd3626, %rd3624;
	addc.cc.s64 	%rd3629, %rd3627, %rd3625;
	mul.lo.s64 	%rd3630, %rd3608, 19;
	mul.lo.s64 	%rd3631, %rd3630, %rd3608;
	mul.hi.u64 	%rd3632, %rd3630, %rd3608;
	add.cc.s64 	%rd3633, %rd3628, %rd3631;
	addc.cc.s64 	%rd3634, %rd3629, %rd3632;
	mul.lo.s64 	%rd3635, %rd3609, %rd3610;
	mul.hi.u64 	%rd3636, %rd3609, %rd3610;
	mul.lo.s64 	%rd3637, %rd7233, %rd7233;
	mul.hi.u64 	%rd3638, %rd7233, %rd7233;
	add.cc.s64 	%rd3639, %rd3635, %rd3637;
	addc.cc.s64 	%rd3640, %rd3636, %rd3638;
	mul.lo.s64 	%rd3641, %rd3608, 38;
	mul.lo.s64 	%rd3642, %rd3641, %rd3607;
	mul.hi.u64 	%rd3643, %rd3641, %rd3607;
	add.cc.s64 	%rd3644, %rd3639, %rd3642;
	addc.cc.s64 	%rd3645, %rd3640, %rd3643;
	mul.lo.s64 	%rd3646, %rd3608, %rd3610;
	mul.hi.u64 	%rd3647, %rd3608, %rd3610;
	mul.lo.s64 	%rd3648, %rd3609, %rd3611;
	mul.hi.u64 	%rd3649, %rd3609, %rd3611;
	add.cc.s64 	%rd3650, %rd3646, %rd3648;
	addc.cc.s64 	%rd3651, %rd3647, %rd3649;
	mul.lo.s64 	%rd3652, %rd3607, 19;
	mul.lo.s64 	%rd3653, %rd3652, %rd3607;
	mul.hi.u64 	%rd3654, %rd3652, %rd3607;
	add.cc.s64 	%rd3655, %rd3650, %rd3653;
	addc.cc.s64 	%rd3656, %rd3651, %rd3654;
	mul.lo.s64 	%rd3657, %rd3607, %rd3610;
	mul.hi.u64 	%rd3658, %rd3607, %rd3610;
	mul.lo.s64 	%rd3659, %rd3608, %rd3611;
	mul.hi.u64 	%rd3660, %rd3608, %rd3611;
	mul.lo.s64 	%rd3661, %rd3609, %rd3609;
	mul.hi.u64 	%rd3662, %rd3609, %rd3609;
	mov.b64 	{%r1016, %r1017}, %rd3623;
	mov.b64 	{%r1018, %r1019}, %rd3622;
	shf.l.wrap.b32 	%r1020, %r1019, %r1016, 13;
	shf.l.wrap.b32 	%r1021, %r1016, %r1017, 13;
	mov.b64 	%rd3663, {%r1020, %r1021};
	and.b64  	%rd3664, %rd3622, 2251799813685247;
	add.cc.s64 	%rd3665, %rd3633, %rd3663;
	addc.cc.s64 	%rd3666, %rd3634, 0;
	mov.b64 	{%r1022, %r1023}, %rd3666;
	mov.b64 	{%r1024, %r1025}, %rd3665;
	shf.l.wrap.b32 	%r1026, %r1025, %r1022, 13;
	shf.l.wrap.b32 	%r1027, %r1022, %r1023, 13;
	mov.b64 	%rd3667, {%r1026, %r1027};
	and.b64  	%rd3668, %rd3665, 2251799813685247;
	add.cc.s64 	%rd7230, %rd3644, %rd3667;
	addc.cc.s64 	%rd243, %rd3645, 0;
	mov.b64 	{%r1028, %r1029}, %rd243;
	mov.b64 	{%r1030, %r1031}, %rd7230;
	shf.l.wrap.b32 	%r1032, %r1031, %r1028, 13;
	shf.l.wrap.b32 	%r1033, %r1028, %r1029, 13;
	mov.b64 	%rd3669, {%r1032, %r1033};
	add.cc.s64 	%rd7231, %rd3655, %rd3669;
	addc.cc.s64 	%rd246, %rd3656, 0;
	mov.b64 	{%r1034, %r1035}, %rd246;
	mov.b64 	{%r1036, %r1037}, %rd7231;
	shf.l.wrap.b32 	%r1038, %r1037, %r1034, 13;
	shf.l.wrap.b32 	%r1039, %r1034, %r1035, 13;
	mov.b64 	%rd3670, {%r1038, %r1039};
	shr.u64 	%rd3671, %rd246, 51;
	add.cc.s64 	%rd3672, %rd3659, %rd3661;
	addc.cc.s64 	%rd3673, %rd3660, %rd3662;
	add.cc.s64 	%rd3674, %rd3672, %rd3657;
	addc.cc.s64 	%rd3675, %rd3673, %rd3658;
	add.cc.s64 	%rd7232, %rd3674, %rd3670;
	addc.cc.s64 	%rd249, %rd3675, %rd3671;
	mov.b64 	{%r1040, %r1041}, %rd249;
	mov.b64 	{%r1042, %r1043}, %rd7232;
	shf.l.wrap.b32 	%r1044, %r1043, %r1040, 13;
	shf.l.wrap.b32 	%r1045, %r1040, %r1041, 13;
	mov.b64 	%rd3676, {%r1044, %r1045};
	mad.lo.s64 	%rd3677, %rd3676, 19, %rd3664;
	shr.u64 	%rd3678, %rd3677, 51;
	add.s64 	%rd7233, %rd3678, %rd3668;
	and.b64  	%rd7229, %rd3677, 2251799813685247;
	add.s32 	%r1993, %r1993, 1;
	setp.ne.s32 	%p13, %r1993, 19;
	@%p13 bra 	$L__BB3_17;
	mul.lo.s64 	%rd3679, %rd223, 19;
	mul.lo.s64 	%rd3680, %rd229, 19;
	mul.lo.s64 	%rd3681, %rd7229, %rd222;
	mul.hi.u64 	%rd3682, %rd7229, %rd222;
	mul.lo.s64 	%rd3683, %rd7233, %rd231;
	mul.hi.u64 	%rd3684, %rd7233, %rd231;
	add.cc.s64 	%rd3685, %rd3681, %rd3683;
	addc.cc.s64 	%rd3686, %rd3682, %rd3684;
	and.b64  	%rd3687, %rd7230, 2251799813685247;
	mul.lo.s64 	%rd3688, %rd3687, %rd228;
	mul.hi.u64 	%rd3689, %rd3687, %rd228;
	add.cc.s64 	%rd3690, %rd3685, %rd3688;
	addc.cc.s64 	%rd3691, %rd3686, %rd3689;
	and.b64  	%rd3692, %rd7231, 2251799813685247;
	mul.lo.s64 	%rd3693, %rd3692, %rd3680;
	mul.hi.u64 	%rd3694, %rd3692, %rd3680;
	add.cc.s64 	%rd3695, %rd3690, %rd3693;
	addc.cc.s64 	%rd3696, %rd3691, %rd3694;
	and.b64  	%rd3697, %rd7232, 2251799813685247;
	mul.lo.s64 	%rd3698, %rd3697, %rd3679;
	mul.hi.u64 	%rd3699, %rd3697, %rd3679;
	add.cc.s64 	%rd3700, %rd3695, %rd3698;
	addc.cc.s64 	%rd3701, %rd3696, %rd3699;
	mul.lo.s64 	%rd3702, %rd7229, %rd223;
	mul.hi.u64 	%rd3703, %rd7229, %rd223;
	mul.lo.s64 	%rd3704, %rd7233, %rd222;
	mul.hi.u64 	%rd3705, %rd7233, %rd222;
	add.cc.s64 	%rd3706, %rd3702, %rd3704;
	addc.cc.s64 	%rd3707, %rd3703, %rd3705;
	mul.lo.s64 	%rd3708, %rd3687, %rd231;
	mul.hi.u64 	%rd3709, %rd3687, %rd231;
	add.cc.s64 	%rd3710, %rd3706, %rd3708;
	addc.cc.s64 	%rd3711, %rd3707, %rd3709;
	mul.lo.s64 	%rd3712, %rd3692, %rd228;
	mul.hi.u64 	%rd3713, %rd3692, %rd228;
	add.cc.s64 	%rd3714, %rd3710, %rd3712;
	addc.cc.s64 	%rd3715, %rd3711, %rd3713;
	mul.lo.s64 	%rd3716, %rd3697, %rd3680;
	mul.hi.u64 	%rd3717, %rd3697, %rd3680;
	add.cc.s64 	%rd3718, %rd3714, %rd3716;
	addc.cc.s64 	%rd3719, %rd3715, %rd3717;
	mul.lo.s64 	%rd3720, %rd229, %rd7229;
	mul.hi.u64 	%rd3721, %rd229, %rd7229;
	mul.lo.s64 	%rd3722, %rd7233, %rd223;
	mul.hi.u64 	%rd3723, %rd7233, %rd223;
	add.cc.s64 	%rd3724, %rd3720, %rd3722;
	addc.cc.s64 	%rd3725, %rd3721, %rd3723;
	mul.lo.s64 	%rd3726, %rd3687, %rd222;
	mul.hi.u64 	%rd3727, %rd3687, %rd222;
	add.cc.s64 	%rd3728, %rd3724, %rd3726;
	addc.cc.s64 	%rd3729, %rd3725, %rd3727;
	mul.lo.s64 	%rd3730, %rd3692, %rd231;
	mul.hi.u64 	%rd3731, %rd3692, %rd231;
	add.cc.s64 	%rd3732, %rd3728, %rd3730;
	addc.cc.s64 	%rd3733, %rd3729, %rd3731;
	mul.lo.s64 	%rd3734, %rd3697, %rd228;
	mul.hi.u64 	%rd3735, %rd3697, %rd228;
	add.cc.s64 	%rd3736, %rd3732, %rd3734;
	addc.cc.s64 	%rd3737, %rd3733, %rd3735;
	mul.lo.s64 	%rd3738, %rd226, %rd7229;
	mul.hi.u64 	%rd3739, %rd226, %rd7229;
	mul.lo.s64 	%rd3740, %rd229, %rd7233;
	mul.hi.u64 	%rd3741, %rd229, %rd7233;
	add.cc.s64 	%rd3742, %rd3738, %rd3740;
	addc.cc.s64 	%rd3743, %rd3739, %rd3741;
	mul.lo.s64 	%rd3744, %rd3687, %rd223;
	mul.hi.u64 	%rd3745, %rd3687, %rd223;
	add.cc.s64 	%rd3746, %rd3742, %rd3744;
	addc.cc.s64 	%rd3747, %rd3743, %rd3745;
	mul.lo.s64 	%rd3748, %rd3692, %rd222;
	mul.hi.u64 	%rd3749, %rd3692, %rd222;
	add.cc.s64 	%rd3750, %rd3746, %rd3748;
	addc.cc.s64 	%rd3751, %rd3747, %rd3749;
	mul.lo.s64 	%rd3752, %rd3697, %rd231;
	mul.hi.u64 	%rd3753, %rd3697, %rd231;
	add.cc.s64 	%rd3754, %rd3750, %rd3752;
	addc.cc.s64 	%rd3755, %rd3751, %rd3753;
	mul.lo.s64 	%rd3756, %rd224, %rd7229;
	mul.hi.u64 	%rd3757, %rd224, %rd7229;
	mul.lo.s64 	%rd3758, %rd226, %rd7233;
	mul.hi.u64 	%rd3759, %rd226, %rd7233;
	add.cc.s64 	%rd3760, %rd3756, %rd3758;
	addc.cc.s64 	%rd3761, %rd3757, %rd3759;
	mul.lo.s64 	%rd3762, %rd3687, %rd229;
	mul.hi.u64 	%rd3763, %rd3687, %rd229;
	add.cc.s64 	%rd3764, %rd3760, %rd3762;
	addc.cc.s64 	%rd3765, %rd3761, %rd3763;
	mul.lo.s64 	%rd3766, %rd3692, %rd223;
	mul.hi.u64 	%rd3767, %rd3692, %rd223;
	add.cc.s64 	%rd3768, %rd3764, %rd3766;
	addc.cc.s64 	%rd3769, %rd3765, %rd3767;
	mul.lo.s64 	%rd3770, %rd3697, %rd222;
	mul.hi.u64 	%rd3771, %rd3697, %rd222;
	add.cc.s64 	%rd3772, %rd3768, %rd3770;
	addc.cc.s64 	%rd3773, %rd3769, %rd3771;
	mov.b64 	{%r1047, %r1048}, %rd3701;
	mov.b64 	{%r1049, %r1050}, %rd3700;
	shf.l.wrap.b32 	%r1051, %r1050, %r1047, 13;
	shf.l.wrap.b32 	%r1052, %r1047, %r1048, 13;
	mov.b64 	%rd3774, {%r1051, %r1052};
	shr.u64 	%rd3775, %rd3701, 51;
	and.b64  	%rd3776, %rd3700, 2251799813685247;
	add.cc.s64 	%rd3777, %rd3718, %rd3774;
	addc.cc.s64 	%rd3778, %rd3719, %rd3775;
	mov.b64 	{%r1053, %r1054}, %rd3778;
	mov.b64 	{%r1055, %r1056}, %rd3777;
	shf.l.wrap.b32 	%r1057, %r1056, %r1053, 13;
	shf.l.wrap.b32 	%r1058, %r1053, %r1054, 13;
	mov.b64 	%rd3779, {%r1057, %r1058};
	shr.u64 	%rd3780, %rd3778, 51;
	and.b64  	%rd3781, %rd3777, 2251799813685247;
	add.cc.s64 	%rd3782, %rd3736, %rd3779;
	addc.cc.s64 	%rd3783, %rd3737, %rd3780;
	mov.b64 	{%r1059, %r1060}, %rd3783;
	mov.b64 	{%r1061, %r1062}, %rd3782;
	shf.l.wrap.b32 	%r1063, %r1062, %r1059, 13;
	shf.l.wrap.b32 	%r1064, %r1059, %r1060, 13;
	mov.b64 	%rd3784, {%r1063, %r1064};
	shr.u64 	%rd3785, %rd3783, 51;
	and.b64  	%rd3786, %rd3782, 2251799813685247;
	add.cc.s64 	%rd3787, %rd3754, %rd3784;
	addc.cc.s64 	%rd3788, %rd3755, %rd3785;
	mov.b64 	{%r1065, %r1066}, %rd3788;
	mov.b64 	{%r1067, %r1068}, %rd3787;
	shf.l.wrap.b32 	%r1069, %r1068, %r1065, 13;
	shf.l.wrap.b32 	%r1070, %r1065, %r1066, 13;
	mov.b64 	%rd3789, {%r1069, %r1070};
	shr.u64 	%rd3790, %rd3788, 51;
	and.b64  	%rd3791, %rd3787, 2251799813685247;
	add.cc.s64 	%rd3792, %rd3772, %rd3789;
	addc.cc.s64 	%rd3793, %rd3773, %rd3790;
	mov.b64 	{%r1071, %r1072}, %rd3793;
	mov.b64 	{%r1073, %r1074}, %rd3792;
	shf.l.wrap.b32 	%r1075, %r1074, %r1071, 13;
	shf.l.wrap.b32 	%r1076, %r1071, %r1072, 13;
	mov.b64 	%rd3794, {%r1075, %r1076};
	and.b64  	%rd3795, %rd3792, 2251799813685247;
	mad.lo.s64 	%rd3796, %rd3794, 19, %rd3776;
	shr.u64 	%rd3797, %rd3796, 51;
	and.b64  	%rd3798, %rd3796, 2251799813685247;
	add.s64 	%rd3799, %rd3797, %rd3781;
	shl.b64 	%rd3800, %rd3796, 1;
	and.b64  	%rd3801, %rd3800, 4503599627370494;
	shl.b64 	%rd3802, %rd3799, 1;
	mul.lo.s64 	%rd3803, %rd3798, %rd3798;
	mul.hi.u64 	%rd3804, %rd3798, %rd3798;
	mul.lo.s64 	%rd3805, %rd3799, 38;
	mul.lo.s64 	%rd3806, %rd3795, %rd3805;
	mul.hi.u64 	%rd3807, %rd3795, %rd3805;
	mul.lo.s64 	%rd3808, %rd3786, 38;
	mul.lo.s64 	%rd3809, %rd3791, %rd3808;
	mul.hi.u64 	%rd3810, %rd3791, %rd3808;
	add.cc.s64 	%rd3811, %rd3803, %rd3809;
	addc.cc.s64 	%rd3812, %rd3804, %rd3810;
	add.cc.s64 	%rd3813, %rd3811, %rd3806;
	addc.cc.s64 	%rd3814, %rd3812, %rd3807;
	mul.lo.s64 	%rd3815, %rd3801, %rd3799;
	mul.hi.u64 	%rd3816, %rd3801, %rd3799;
	mul.lo.s64 	%rd3817, %rd3795, %rd3808;
	mul.hi.u64 	%rd3818, %rd3795, %rd3808;
	mul.lo.s64 	%rd3819, %rd3791, 19;
	mul.lo.s64 	%rd3820, %rd3791, %rd3819;
	mul.hi.u64 	%rd3821, %rd3791, %rd3819;
	mul.lo.s64 	%rd3822, %rd3786, %rd3801;
	mul.hi.u64 	%rd3823, %rd3786, %rd3801;
	mul.lo.s64 	%rd3824, %rd3799, %rd3799;
	mul.hi.u64 	%rd3825, %rd3799, %rd3799;
	mul.lo.s64 	%rd3826, %rd3791, 38;
	mul.lo.s64 	%rd3827, %rd3795, %rd3826;
	mul.hi.u64 	%rd3828, %rd3795, %rd3826;
	mul.lo.s64 	%rd3829, %rd3791, %rd3801;
	mul.hi.u64 	%rd3830, %rd3791, %rd3801;
	mul.lo.s64 	%rd3831, %rd3786, %rd3802;
	mul.hi.u64 	%rd3832, %rd3786, %rd3802;
	mul.lo.s64 	%rd3833, %rd3795, 19;
	mul.lo.s64 	%rd3834, %rd3795, %rd3833;
	mul.hi.u64 	%rd3835, %rd3795, %rd3833;
	mul.lo.s64 	%rd3836, %rd3795, %rd3801;
	mul.hi.u64 	%rd3837, %rd3795, %rd3801;
	mul.lo.s64 	%rd3838, %rd3791, %rd3802;
	mul.hi.u64 	%rd3839, %rd3791, %rd3802;
	mul.lo.s64 	%rd3840, %rd3786, %rd3786;
	mul.hi.u64 	%rd3841, %rd3786, %rd3786;
	mov.b64 	{%r1077, %r1078}, %rd3814;
	mov.b64 	{%r1079, %r1080}, %rd3813;
	shf.l.wrap.b32 	%r1081, %r1080, %r1077, 13;
	shf.l.wrap.b32 	%r1082, %r1077, %r1078, 13;
	mov.b64 	%rd3842, {%r1081, %r1082};
	and.b64  	%rd3843, %rd3813, 2251799813685247;
	add.cc.s64 	%rd3844, %rd3820, %rd3817;
	addc.cc.s64 	%rd3845, %rd3821, %rd3818;
	add.cc.s64 	%rd3846, %rd3844, %rd3815;
	addc.cc.s64 	%rd3847, %rd3845, %rd3816;
	add.cc.s64 	%rd3848, %rd3846, %rd3842;
	addc.cc.s64 	%rd3849, %rd3847, 0;
	mov.b64 	{%r1083, %r1084}, %rd3849;
	mov.b64 	{%r1085, %r1086}, %rd3848;
	shf.l.wrap.b32 	%r1087, %r1086, %r1083, 13;
	shf.l.wrap.b32 	%r1088, %r1083, %r1084, 13;
	mov.b64 	%rd3850, {%r1087, %r1088};
	shr.u64 	%rd3851, %rd3849, 51;
	and.b64  	%rd3852, %rd3848, 2251799813685247;
	add.cc.s64 	%rd3853, %rd3824, %rd3827;
	addc.cc.s64 	%rd3854, %rd3825, %rd3828;
	add.cc.s64 	%rd3855, %rd3853, %rd3822;
	addc.cc.s64 	%rd3856, %rd3854, %rd3823;
	add.cc.s64 	%rd7235, %rd3855, %rd3850;
	addc.cc.s64 	%rd3857, %rd3856, %rd3851;
	mov.b64 	{%r1089, %r1090}, %rd3857;
	mov.b64 	{%r1091, %r1092}, %rd7235;
	shf.l.wrap.b32 	%r1093, %r1092, %r1089, 13;
	shf.l.wrap.b32 	%r1094, %r1089, %r1090, 13;
	mov.b64 	%rd3858, {%r1093, %r1094};
	shr.u64 	%rd3859, %rd3857, 51;
	add.cc.s64 	%rd3860, %rd3829, %rd3834;
	addc.cc.s64 	%rd3861, %rd3830, %rd3835;
	add.cc.s64 	%rd3862, %rd3860, %rd3831;
	addc.cc.s64 	%rd3863, %rd3861, %rd3832;
	add.cc.s64 	%rd7236, %rd3862, %rd3858;
	addc.cc.s64 	%rd3864, %rd3863, %rd3859;
	mov.b64 	{%r1095, %r1096}, %rd3864;
	mov.b64 	{%r1097, %r1098}, %rd7236;
	shf.l.wrap.b32 	%r1099, %r1098, %r1095, 13;
	shf.l.wrap.b32 	%r1100, %r1095, %r1096, 13;
	mov.b64 	%rd3865, {%r1099, %r1100};
	shr.u64 	%rd3866, %rd3864, 51;
	add.cc.s64 	%rd3867, %rd3836, %rd3840;
	addc.cc.s64 	%rd3868, %rd3837, %rd3841;
	add.cc.s64 	%rd3869, %rd3867, %rd3838;
	addc.cc.s64 	%rd3870, %rd3868, %rd3839;
	add.cc.s64 	%rd7237, %rd3869, %rd3865;
	addc.cc.s64 	%rd3871, %rd3870, %rd3866;
	mov.b64 	{%r1101, %r1102}, %rd3871;
	mov.b64 	{%r1103, %r1104}, %rd7237;
	shf.l.wrap.b32 	%r1105, %r1104, %r1101, 13;
	shf.l.wrap.b32 	%r1106, %r1101, %r1102, 13;
	mov.b64 	%rd3872, {%r1105, %r1106};
	mad.lo.s64 	%rd3873, %rd3872, 19, %rd3843;
	shr.u64 	%rd3874, %rd3873, 51;
	add.s64 	%rd7238, %rd3874, %rd3852;
	and.b64  	%rd7234, %rd3873, 2251799813685247;
	mov.b32 	%r1994, 0;
$L__BB3_19:
	and.b64  	%rd3875, %rd7237, 2251799813685247;
	and.b64  	%rd3876, %rd7236, 2251799813685247;
	and.b64  	%rd3877, %rd7235, 2251799813685247;
	shl.b64 	%rd3878, %rd7234, 1;
	shl.b64 	%rd3879, %rd7238, 1;
	mul.lo.s64 	%rd3880, %rd7234, %rd7234;
	mul.hi.u64 	%rd3881, %rd7234, %rd7234;
	mul.lo.s64 	%rd3882, %rd7238, 38;
	mul.lo.s64 	%rd3883, %rd3875, %rd3882;
	mul.hi.u64 	%rd3884, %rd3875, %rd3882;
	mul.lo.s64 	%rd3885, %rd3877, 38;
	mul.lo.s64 	%rd3886, %rd3885, %rd3876;
	mul.hi.u64 	%rd3887, %rd3885, %rd3876;
	add.cc.s64 	%rd3888, %rd3886, %rd3880;
	addc.cc.s64 	%rd3889, %rd3887, %rd3881;
	add.cc.s64 	%rd3890, %rd3888, %rd3883;
	addc.cc.s64 	%rd3891, %rd3889, %rd3884;
	mul.lo.s64 	%rd3892, %rd3878, %rd7238;
	mul.hi.u64 	%rd3893, %rd3878, %rd7238;
	mul.lo.s64 	%rd3894, %rd3875, %rd3885;
	mul.hi.u64 	%rd3895, %rd3875, %rd3885;
	add.cc.s64 	%rd3896, %rd3894, %rd3892;
	addc.cc.s64 	%rd3897, %rd3895, %rd3893;
	mul.lo.s64 	%rd3898, %rd3876, 19;
	mul.lo.s64 	%rd3899, %rd3898, %rd3876;
	mul.hi.u64 	%rd3900, %rd3898, %rd3876;
	add.cc.s64 	%rd3901, %rd3896, %rd3899;
	addc.cc.s64 	%rd3902, %rd3897, %rd3900;
	mul.lo.s64 	%rd3903, %rd3877, %rd3878;
	mul.hi.u64 	%rd3904, %rd3877, %rd3878;
	mul.lo.s64 	%rd3905, %rd7238, %rd7238;
	mul.hi.u64 	%rd3906, %rd7238, %rd7238;
	add.cc.s64 	%rd3907, %rd3903, %rd3905;
	addc.cc.s64 	%rd3908, %rd3904, %rd3906;
	mul.lo.s64 	%rd3909, %rd3876, 38;
	mul.lo.s64 	%rd3910, %rd3909, %rd3875;
	mul.hi.u64 	%rd3911, %rd3909, %rd3875;
	add.cc.s64 	%rd3912, %rd3907, %rd3910;
	addc.cc.s64 	%rd3913, %rd3908, %rd3911;
	mul.lo.s64 	%rd3914, %rd3876, %rd3878;
	mul.hi.u64 	%rd3915, %rd3876, %rd3878;
	mul.lo.s64 	%rd3916, %rd3877, %rd3879;
	mul.hi.u64 	%rd3917, %rd3877, %rd3879;
	add.cc.s64 	%rd3918, %rd3914, %rd3916;
	addc.cc.s64 	%rd3919, %rd3915, %rd3917;
	mul.lo.s64 	%rd3920, %rd3875, 19;
	mul.lo.s64 	%rd3921, %rd3920, %rd3875;
	mul.hi.u64 	%rd3922, %rd3920, %rd3875;
	add.cc.s64 	%rd3923, %rd3918, %rd3921;
	addc.cc.s64 	%rd3924, %rd3919, %rd3922;
	mul.lo.s64 	%rd3925, %rd3875, %rd3878;
	mul.hi.u64 	%rd3926, %rd3875, %rd3878;
	mul.lo.s64 	%rd3927, %rd3876, %rd3879;
	mul.hi.u64 	%rd3928, %rd3876, %rd3879;
	mul.lo.s64 	%rd3929, %rd3877, %rd3877;
	mul.hi.u64 	%rd3930, %rd3877, %rd3877;
	mov.b64 	{%r1107, %r1108}, %rd3891;
	mov.b64 	{%r1109, %r1110}, %rd3890;
	shf.l.wrap.b32 	%r1111, %r1110, %r1107, 13;
	shf.l.wrap.b32 	%r1112, %r1107, %r1108, 13;
	mov.b64 	%rd3931, {%r1111, %r1112};
	and.b64  	%rd3932, %rd3890, 2251799813685247;
	add.cc.s64 	%rd3933, %rd3901, %rd3931;
	addc.cc.s64 	%rd3934, %rd3902, 0;
	mov.b64 	{%r1113, %r1114}, %rd3934;
	mov.b64 	{%r1115, %r1116}, %rd3933;
	shf.l.wrap.b32 	%r1117, %r1116, %r1113, 13;
	shf.l.wrap.b32 	%r1118, %r1113, %r1114, 13;
	mov.b64 	%rd3935, {%r1117, %r1118};
	and.b64  	%rd3936, %rd3933, 2251799813685247;
	add.cc.s64 	%rd7235, %rd3912, %rd3935;
	addc.cc.s64 	%rd264, %rd3913, 0;
	mov.b64 	{%r1119, %r1120}, %rd264;
	mov.b64 	{%r1121, %r1122}, %rd7235;
	shf.l.wrap.b32 	%r1123, %r1122, %r1119, 13;
	shf.l.wrap.b32 	%r1124, %r1119, %r1120, 13;
	mov.b64 	%rd3937, {%r1123, %r1124};
	add.cc.s64 	%rd7236, %rd3923, %rd3937;
	addc.cc.s64 	%rd267, %rd3924, 0;
	mov.b64 	{%r1125, %r1126}, %rd267;
	mov.b64 	{%r1127, %r1128}, %rd7236;
	shf.l.wrap.b32 	%r1129, %r1128, %r1125, 13;
	shf.l.wrap.b32 	%r1130, %r1125, %r1126, 13;
	mov.b64 	%rd3938, {%r1129, %r1130};
	shr.u64 	%rd3939, %rd267, 51;
	add.cc.s64 	%rd3940, %rd3927, %rd3929;
	addc.cc.s64 	%rd3941, %rd3928, %rd3930;
	add.cc.s64 	%rd3942, %rd3940, %rd3925;
	addc.cc.s64 	%rd3943, %rd3941, %rd3926;
	add.cc.s64 	%rd7237, %rd3942, %rd3938;
	addc.cc.s64 	%rd270, %rd3943, %rd3939;
	mov.b64 	{%r1131, %r1132}, %rd270;
	mov.b64 	{%r1133, %r1134}, %rd7237;
	shf.l.wrap.b32 	%r1135, %r1134, %r1131, 13;
	shf.l.wrap.b32 	%r1136, %r1131, %r1132, 13;
	mov.b64 	%rd3944, {%r1135, %r1136};
	mad.lo.s64 	%rd3945, %rd3944, 19, %rd3932;
	shr.u64 	%rd3946, %rd3945, 51;
	add.s64 	%rd7238, %rd3946, %rd3936;
	and.b64  	%rd7234, %rd3945, 2251799813685247;
	add.s32 	%r1994, %r1994, 1;
	setp.ne.s32 	%p14, %r1994, 9;
	@%p14 bra 	$L__BB3_19;
	mul.lo.s64 	%rd3947, %rd7234, %rd188;
	mul.hi.u64 	%rd3948, %rd7234, %rd188;
	mul.lo.s64 	%rd3949, %rd7238, %rd197;
	mul.hi.u64 	%rd3950, %rd7238, %rd197;
	add.cc.s64 	%rd3951, %rd3947, %rd3949;
	addc.cc.s64 	%rd3952, %rd3948, %rd3950;
	and.b64  	%rd3953, %rd7235, 2251799813685247;
	mul.lo.s64 	%rd3954, %rd3953, %rd194;
	mul.hi.u64 	%rd3955, %rd3953, %rd194;
	add.cc.s64 	%rd3956, %rd3951, %rd3954;
	addc.cc.s64 	%rd3957, %rd3952, %rd3955;
	and.b64  	%rd3958, %rd7236, 2251799813685247;
	mul.lo.s64 	%rd3959, %rd3958, %rd220;
	mul.hi.u64 	%rd3960, %rd3958, %rd220;
	add.cc.s64 	%rd3961, %rd3956, %rd3959;
	addc.cc.s64 	%rd3962, %rd3957, %rd3960;
	and.b64  	%rd3963, %rd7237, 2251799813685247;
	mul.lo.s64 	%rd3964, %rd3963, %rd219;
	mul.hi.u64 	%rd3965, %rd3963, %rd219;
	add.cc.s64 	%rd3966, %rd3961, %rd3964;
	addc.cc.s64 	%rd3967, %rd3962, %rd3965;
	mul.lo.s64 	%rd3968, %rd7234, %rd189;
	mul.hi.u64 	%rd3969, %rd7234, %rd189;
	mul.lo.s64 	%rd3970, %rd7238, %rd188;
	mul.hi.u64 	%rd3971, %rd7238, %rd188;
	add.cc.s64 	%rd3972, %rd3968, %rd3970;
	addc.cc.s64 	%rd3973, %rd3969, %rd3971;
	mul.lo.s64 	%rd3974, %rd3953, %rd197;
	mul.hi.u64 	%rd3975, %rd3953, %rd197;
	add.cc.s64 	%rd3976, %rd3972, %rd3974;
	addc.cc.s64 	%rd3977, %rd3973, %rd3975;
	mul.lo.s64 	%rd3978, %rd3958, %rd194;
	mul.hi.u64 	%rd3979, %rd3958, %rd194;
	add.cc.s64 	%rd3980, %rd3976, %rd3978;
	addc.cc.s64 	%rd3981, %rd3977, %rd3979;
	mul.lo.s64 	%rd3982, %rd3963, %rd220;
	mul.hi.u64 	%rd3983, %rd3963, %rd220;
	add.cc.s64 	%rd3984, %rd3980, %rd3982;
	addc.cc.s64 	%rd3985, %rd3981, %rd3983;
	mul.lo.s64 	%rd3986, %rd195, %rd7234;
	mul.hi.u64 	%rd3987, %rd195, %rd7234;
	mul.lo.s64 	%rd3988, %rd7238, %rd189;
	mul.hi.u64 	%rd3989, %rd7238, %rd189;
	add.cc.s64 	%rd3990, %rd3986, %rd3988;
	addc.cc.s64 	%rd3991, %rd3987, %rd3989;
	mul.lo.s64 	%rd3992, %rd3953, %rd188;
	mul.hi.u64 	%rd3993, %rd3953, %rd188;
	add.cc.s64 	%rd3994, %rd3990, %rd3992;
	addc.cc.s64 	%rd3995, %rd3991, %rd3993;
	mul.lo.s64 	%rd3996, %rd3958, %rd197;
	mul.hi.u64 	%rd3997, %rd3958, %rd197;
	add.cc.s64 	%rd3998, %rd3994, %rd3996;
	addc.cc.s64 	%rd3999, %rd3995, %rd3997;
	mul.lo.s64 	%rd4000, %rd3963, %rd194;
	mul.hi.u64 	%rd4001, %rd3963, %rd194;
	add.cc.s64 	%rd4002, %rd3998, %rd4000;
	addc.cc.s64 	%rd4003, %rd3999, %rd4001;
	mul.lo.s64 	%rd4004, %rd192, %rd7234;
	mul.hi.u64 	%rd4005, %rd192, %rd7234;
	mul.lo.s64 	%rd4006, %rd195, %rd7238;
	mul.hi.u64 	%rd4007, %rd195, %rd7238;
	add.cc.s64 	%rd4008, %rd4004, %rd4006;
	addc.cc.s64 	%rd4009, %rd4005, %rd4007;
	mul.lo.s64 	%rd4010, %rd3953, %rd189;
	mul.hi.u64 	%rd4011, %rd3953, %rd189;
	add.cc.s64 	%rd4012, %rd4008, %rd4010;
	addc.cc.s64 	%rd4013, %rd4009, %rd4011;
	mul.lo.s64 	%rd4014, %rd3958, %rd188;
	mul.hi.u64 	%rd4015, %rd3958, %rd188;
	add.cc.s64 	%rd4016, %rd4012, %rd4014;
	addc.cc.s64 	%rd4017, %rd4013, %rd4015;
	mul.lo.s64 	%rd4018, %rd3963, %rd197;
	mul.hi.u64 	%rd4019, %rd3963, %rd197;
	add.cc.s64 	%rd4020, %rd4016, %rd4018;
	addc.cc.s64 	%rd4021, %rd4017, %rd4019;
	mul.lo.s64 	%rd4022, %rd190, %rd7234;
	mul.hi.u64 	%rd4023, %rd190, %rd7234;
	mul.lo.s64 	%rd4024, %rd192, %rd7238;
	mul.hi.u64 	%rd4025, %rd192, %rd7238;
	add.cc.s64 	%rd4026, %rd4022, %rd4024;
	addc.cc.s64 	%rd4027, %rd4023, %rd4025;
	mul.lo.s64 	%rd4028, %rd3953, %rd195;
	mul.hi.u64 	%rd4029, %rd3953, %rd195;
	add.cc.s64 	%rd4030, %rd4026, %rd4028;
	addc.cc.s64 	%rd4031, %rd4027, %rd4029;
	mul.lo.s64 	%rd4032, %rd3958, %rd189;
	mul.hi.u64 	%rd4033, %rd3958, %rd189;
	add.cc.s64 	%rd4034, %rd4030, %rd4032;
	addc.cc.s64 	%rd4035, %rd4031, %rd4033;
	mul.lo.s64 	%rd4036, %rd3963, %rd188;
	mul.hi.u64 	%rd4037, %rd3963, %rd188;
	add.cc.s64 	%rd4038, %rd4034, %rd4036;
	addc.cc.s64 	%rd4039, %rd4035, %rd4037;
	mov.b64 	{%r1138, %r1139}, %rd3967;
	mov.b64 	{%r1140, %r1141}, %rd3966;
	shf.l.wrap.b32 	%r1142, %r1141, %r1138, 13;
	shf.l.wrap.b32 	%r1143, %r1138, %r1139, 13;
	mov.b64 	%rd4040, {%r1142, %r1143};
	shr.u64 	%rd4041, %rd3967, 51;
	and.b64  	%rd4042, %rd3966, 2251799813685247;
	add.cc.s64 	%rd4043, %rd3984, %rd4040;
	addc.cc.s64 	%rd4044, %rd3985, %rd4041;
	mov.b64 	{%r1144, %r1145}, %rd4044;
	mov.b64 	{%r1146, %r1147}, %rd4043;
	shf.l.wrap.b32 	%r1148, %r1147, %r1144, 13;
	shf.l.wrap.b32 	%r1149, %r1144, %r1145, 13;
	mov.b64 	%rd4045, {%r1148, %r1149};
	shr.u64 	%rd4046, %rd4044, 51;
	and.b64  	%rd4047, %rd4043, 2251799813685247;
	add.cc.s64 	%rd4048, %rd4002, %rd4045;
	addc.cc.s64 	%rd4049, %rd4003, %rd4046;
	mov.b64 	{%r1150, %r1151}, %rd4049;
	mov.b64 	{%r1152, %r1153}, %rd4048;
	shf.l.wrap.b32 	%r1154, %r1153, %r1150, 13;
	shf.l.wrap.b32 	%r1155, %r1150, %r1151, 13;
	mov.b64 	%rd4050, {%r1154, %r1155};
	shr.u64 	%rd4051, %rd4049, 51;
	and.b64  	%rd282, %rd4048, 2251799813685247;
	add.cc.s64 	%rd4052, %rd4020, %rd4050;
	addc.cc.s64 	%rd4053, %rd4021, %rd4051;
	mov.b64 	{%r1156, %r1157}, %rd4053;
	mov.b64 	{%r1158, %r1159}, %rd4052;
	shf.l.wrap.b32 	%r1160, %r1159, %r1156, 13;
	shf.l.wrap.b32 	%r1161, %r1156, %r1157, 13;
	mov.b64 	%rd4054, {%r1160, %r1161};
	shr.u64 	%rd4055, %rd4053, 51;
	and.b64  	%rd279, %rd4052, 2251799813685247;
	add.cc.s64 	%rd4056, %rd4038, %rd4054;
	addc.cc.s64 	%rd4057, %rd4039, %rd4055;
	mov.b64 	{%r1162, %r1163}, %rd4057;
	mov.b64 	{%r1164, %r1165}, %rd4056;
	shf.l.wrap.b32 	%r1166, %r1165, %r1162, 13;
	shf.l.wrap.b32 	%r1167, %r1162, %r1163, 13;
	mov.b64 	%rd4058, {%r1166, %r1167};
	and.b64  	%rd277, %rd4056, 2251799813685247;
	mad.lo.s64 	%rd4059, %rd4058, 19, %rd4042;
	shr.u64 	%rd4060, %rd4059, 51;
	and.b64  	%rd275, %rd4059, 2251799813685247;
	add.s64 	%rd276, %rd4060, %rd4047;
	shl.b64 	%rd4061, %rd4059, 1;
	and.b64  	%rd4062, %rd4061, 4503599627370494;
	shl.b64 	%rd4063, %rd276, 1;
	mul.lo.s64 	%rd4064, %rd275, %rd275;
	mul.hi.u64 	%rd4065, %rd275, %rd275;
	mul.lo.s64 	%rd4066, %rd276, 38;
	mul.lo.s64 	%rd4067, %rd277, %rd4066;
	mul.hi.u64 	%rd4068, %rd277, %rd4066;
	mul.lo.s64 	%rd4069, %rd282, 38;
	mul.lo.s64 	%rd4070, %rd279, %rd4069;
	mul.hi.u64 	%rd4071, %rd279, %rd4069;
	add.cc.s64 	%rd4072, %rd4064, %rd4070;
	addc.cc.s64 	%rd4073, %rd4065, %rd4071;
	add.cc.s64 	%rd4074, %rd4072, %rd4067;
	addc.cc.s64 	%rd4075, %rd4073, %rd4068;
	mul.lo.s64 	%rd4076, %rd4062, %rd276;
	mul.hi.u64 	%rd4077, %rd4062, %rd276;
	mul.lo.s64 	%rd4078, %rd277, %rd4069;
	mul.hi.u64 	%rd4079, %rd277, %rd4069;
	mul.lo.s64 	%rd281, %rd279, 19;
	mul.lo.s64 	%rd4080, %rd279, %rd281;
	mul.hi.u64 	%rd4081, %rd279, %rd281;
	mul.lo.s64 	%rd4082, %rd282, %rd4062;
	mul.hi.u64 	%rd4083, %rd282, %rd4062;
	mul.lo.s64 	%rd4084, %rd276, %rd276;
	mul.hi.u64 	%rd4085, %rd276, %rd276;
	mul.lo.s64 	%rd4086, %rd279, 38;
	mul.lo.s64 	%rd4087, %rd277, %rd4086;
	mul.hi.u64 	%rd4088, %rd277, %rd4086;
	mul.lo.s64 	%rd4089, %rd279, %rd4062;
	mul.hi.u64 	%rd4090, %rd279, %rd4062;
	mul.lo.s64 	%rd4091, %rd282, %rd4063;
	mul.hi.u64 	%rd4092, %rd282, %rd4063;
	mul.lo.s64 	%rd284, %rd277, 19;
	mul.lo.s64 	%rd4093, %rd277, %rd284;
	mul.hi.u64 	%rd4094, %rd277, %rd284;
	mul.lo.s64 	%rd4095, %rd277, %rd4062;
	mul.hi.u64 	%rd4096, %rd277, %rd4062;
	mul.lo.s64 	%rd4097, %rd279, %rd4063;
	mul.hi.u64 	%rd4098, %rd279, %rd4063;
	mul.lo.s64 	%rd4099, %rd282, %rd282;
	mul.hi.u64 	%rd4100, %rd282, %rd282;
	mov.b64 	{%r1168, %r1169}, %rd4075;
	mov.b64 	{%r1170, %r1171}, %rd4074;
	shf.l.wrap.b32 	%r1172, %r1171, %r1168, 13;
	shf.l.wrap.b32 	%r1173, %r1168, %r1169, 13;
	mov.b64 	%rd4101, {%r1172, %r1173};
	and.b64  	%rd4102, %rd4074, 2251799813685247;
	add.cc.s64 	%rd4103, %rd4080, %rd4078;
	addc.cc.s64 	%rd4104, %rd4081, %rd4079;
	add.cc.s64 	%rd4105, %rd4103, %rd4076;
	addc.cc.s64 	%rd4106, %rd4104, %rd4077;
	add.cc.s64 	%rd4107, %rd4105, %rd4101;
	addc.cc.s64 	%rd4108, %rd4106, 0;
	mov.b64 	{%r1174, %r1175}, %rd4108;
	mov.b64 	{%r1176, %r1177}, %rd4107;
	shf.l.wrap.b32 	%r1178, %r1177, %r1174, 13;
	shf.l.wrap.b32 	%r1179, %r1174, %r1175, 13;
	mov.b64 	%rd4109, {%r1178, %r1179};
	shr.u64 	%rd4110, %rd4108, 51;
	and.b64  	%rd4111, %rd4107, 2251799813685247;
	add.cc.s64 	%rd4112, %rd4084, %rd4087;
	addc.cc.s64 	%rd4113, %rd4085, %rd4088;
	add.cc.s64 	%rd4114, %rd4112, %rd4082;
	addc.cc.s64 	%rd4115, %rd4113, %rd4083;
	add.cc.s64 	%rd7240, %rd4114, %rd4109;
	addc.cc.s64 	%rd4116, %rd4115, %rd4110;
	mov.b64 	{%r1180, %r1181}, %rd4116;
	mov.b64 	{%r1182, %r1183}, %rd7240;
	shf.l.wrap.b32 	%r1184, %r1183, %r1180, 13;
	shf.l.wrap.b32 	%r1185, %r1180, %r1181, 13;
	mov.b64 	%rd4117, {%r1184, %r1185};
	shr.u64 	%rd4118, %rd4116, 51;
	add.cc.s64 	%rd4119, %rd4089, %rd4093;
	addc.cc.s64 	%rd4120, %rd4090, %rd4094;
	add.cc.s64 	%rd4121, %rd4119, %rd4091;
	addc.cc.s64 	%rd4122, %rd4120, %rd4092;
	add.cc.s64 	%rd7241, %rd4121, %rd4117;
	addc.cc.s64 	%rd4123, %rd4122, %rd4118;
	mov.b64 	{%r1186, %r1187}, %rd4123;
	mov.b64 	{%r1188, %r1189}, %rd7241;
	shf.l.wrap.b32 	%r1190, %r1189, %r1186, 13;
	shf.l.wrap.b32 	%r1191, %r1186, %r1187, 13;
	mov.b64 	%rd4124, {%r1190, %r1191};
	shr.u64 	%rd4125, %rd4123, 51;
	add.cc.s64 	%rd4126, %rd4095, %rd4099;
	addc.cc.s64 	%rd4127, %rd4096, %rd4100;
	add.cc.s64 	%rd4128, %rd4126, %rd4097;
	addc.cc.s64 	%rd4129, %rd4127, %rd4098;
	add.cc.s64 	%rd7242, %rd4128, %rd4124;
	addc.cc.s64 	%rd4130, %rd4129, %rd4125;
	mov.b64 	{%r1192, %r1193}, %rd4130;
	mov.b64 	{%r1194, %r1195}, %rd7242;
	shf.l.wrap.b32 	%r1196, %r1195, %r1192, 13;
	shf.l.wrap.b32 	%r1197, %r1192, %r1193, 13;
	mov.b64 	%rd4131, {%r1196, %r1197};
	mad.lo.s64 	%rd4132, %rd4131, 19, %rd4102;
	shr.u64 	%rd4133, %rd4132, 51;
	add.s64 	%rd7243, %rd4133, %rd4111;
	and.b64  	%rd7239, %rd4132, 2251799813685247;
	mov.b32 	%r1995, 0;
$L__BB3_21:
	and.b64  	%rd4134, %rd7242, 2251799813685247;
	and.b64  	%rd4135, %rd7241, 2251799813685247;
	and.b64  	%rd4136, %rd7240, 2251799813685247;
	shl.b64 	%rd4137, %rd7239, 1;
	shl.b64 	%rd4138, %rd7243, 1;
	mul.lo.s64 	%rd4139, %rd7239, %rd7239;
	mul.hi.u64 	%rd4140, %rd7239, %rd7239;
	mul.lo.s64 	%rd4141, %rd7243, 38;
	mul.lo.s64 	%rd4142, %rd4134, %rd4141;
	mul.hi.u64 	%rd4143, %rd4134, %rd4141;
	mul.lo.s64 	%rd4144, %rd4136, 38;
	mul.lo.s64 	%rd4145, %rd4144, %rd4135;
	mul.hi.u64 	%rd4146, %rd4144, %rd4135;
	add.cc.s64 	%rd4147, %rd4145, %rd4139;
	addc.cc.s64 	%rd4148, %rd4146, %rd4140;
	add.cc.s64 	%rd4149, %rd4147, %rd4142;
	addc.cc.s64 	%rd4150, %rd4148, %rd4143;
	mul.lo.s64 	%rd4151, %rd4137, %rd7243;
	mul.hi.u64 	%rd4152, %rd4137, %rd7243;
	mul.lo.s64 	%rd4153, %rd4134, %rd4144;
	mul.hi.u64 	%rd4154, %rd4134, %rd4144;
	add.cc.s64 	%rd4155, %rd4153, %rd4151;
	addc.cc.s64 	%rd4156, %rd4154, %rd4152;
	mul.lo.s64 	%rd4157, %rd4135, 19;
	mul.lo.s64 	%rd4158, %rd4157, %rd4135;
	mul.hi.u64 	%rd4159, %rd4157, %rd4135;
	add.cc.s64 	%rd4160, %rd4155, %rd4158;
	addc.cc.s64 	%rd4161, %rd4156, %rd4159;
	mul.lo.s64 	%rd4162, %rd4136, %rd4137;
	mul.hi.u64 	%rd4163, %rd4136, %rd4137;
	mul.lo.s64 	%rd4164, %rd7243, %rd7243;
	mul.hi.u64 	%rd4165, %rd7243, %rd7243;
	add.cc.s64 	%rd4166, %rd4162, %rd4164;
	addc.cc.s64 	%rd4167, %rd4163, %rd4165;
	mul.lo.s64 	%rd4168, %rd4135, 38;
	mul.lo.s64 	%rd4169, %rd4168, %rd4134;
	mul.hi.u64 	%rd4170, %rd4168, %rd4134;
	add.cc.s64 	%rd4171, %rd4166, %rd4169;
	addc.cc.s64 	%rd4172, %rd4167, %rd4170;
	mul.lo.s64 	%rd4173, %rd4135, %rd4137;
	mul.hi.u64 	%rd4174, %rd4135, %rd4137;
	mul.lo.s64 	%rd4175, %rd4136, %rd4138;
	mul.hi.u64 	%rd4176, %rd4136, %rd4138;
	add.cc.s64 	%rd4177, %rd4173, %rd4175;
	addc.cc.s64 	%rd4178, %rd4174, %rd4176;
	mul.lo.s64 	%rd4179, %rd4134, 19;
	mul.lo.s64 	%rd4180, %rd4179, %rd4134;
	mul.hi.u64 	%rd4181, %rd4179, %rd4134;
	add.cc.s64 	%rd4182, %rd4177, %rd4180;
	addc.cc.s64 	%rd4183, %rd4178, %rd4181;
	mul.lo.s64 	%rd4184, %rd4134, %rd4137;
	mul.hi.u64 	%rd4185, %rd4134, %rd4137;
	mul.lo.s64 	%rd4186, %rd4135, %rd4138;
	mul.hi.u64 	%rd4187, %rd4135, %rd4138;
	mul.lo.s64 	%rd4188, %rd4136, %rd4136;
	mul.hi.u64 	%rd4189, %rd4136, %rd4136;
	mov.b64 	{%r1198, %r1199}, %rd4150;
	mov.b64 	{%r1200, %r1201}, %rd4149;
	shf.l.wrap.b32 	%r1202, %r1201, %r1198, 13;
	shf.l.wrap.b32 	%r1203, %r1198, %r1199, 13;
	mov.b64 	%rd4190, {%r1202, %r1203};
	and.b64  	%rd4191, %rd4149, 2251799813685247;
	add.cc.s64 	%rd4192, %rd4160, %rd4190;
	addc.cc.s64 	%rd4193, %rd4161, 0;
	mov.b64 	{%r1204, %r1205}, %rd4193;
	mov.b64 	{%r1206, %r1207}, %rd4192;
	shf.l.wrap.b32 	%r1208, %r1207, %r1204, 13;
	shf.l.wrap.b32 	%r1209, %r1204, %r1205, 13;
	mov.b64 	%rd4194, {%r1208, %r1209};
	and.b64  	%rd4195, %rd4192, 2251799813685247;
	add.cc.s64 	%rd7240, %rd4171, %rd4194;
	addc.cc.s64 	%rd296, %rd4172, 0;
	mov.b64 	{%r1210, %r1211}, %rd296;
	mov.b64 	{%r1212, %r1213}, %rd7240;
	shf.l.wrap.b32 	%r1214, %r1213, %r1210, 13;
	shf.l.wrap.b32 	%r1215, %r1210, %r1211, 13;
	mov.b64 	%rd4196, {%r1214, %r1215};
	add.cc.s64 	%rd7241, %rd4182, %rd4196;
	addc.cc.s64 	%rd299, %rd4183, 0;
	mov.b64 	{%r1216, %r1217}, %rd299;
	mov.b64 	{%r1218, %r1219}, %rd7241;
	shf.l.wrap.b32 	%r1220, %r1219, %r1216, 13;
	shf.l.wrap.b32 	%r1221, %r1216, %r1217, 13;
	mov.b64 	%rd4197, {%r1220, %r1221};
	shr.u64 	%rd4198, %rd299, 51;
	add.cc.s64 	%rd4199, %rd4186, %rd4188;
	addc.cc.s64 	%rd4200, %rd4187, %rd4189;
	add.cc.s64 	%rd4201, %rd4199, %rd4184;
	addc.cc.s64 	%rd4202, %rd4200, %rd4185;
	add.cc.s64 	%rd7242, %rd4201, %rd4197;
	addc.cc.s64 	%rd302, %rd4202, %rd4198;
	mov.b64 	{%r1222, %r1223}, %rd302;
	mov.b64 	{%r1224, %r1225}, %rd7242;
	shf.l.wrap.b32 	%r1226, %r1225, %r1222, 13;
	shf.l.wrap.b32 	%r1227, %r1222, %r1223, 13;
	mov.b64 	%rd4203, {%r1226, %r1227};
	mad.lo.s64 	%rd4204, %rd4203, 19, %rd4191;
	shr.u64 	%rd4205, %rd4204, 51;
	add.s64 	%rd7243, %rd4205, %rd4195;
	and.b64  	%rd7239, %rd4204, 2251799813685247;
	add.s32 	%r1995, %r1995, 1;
	setp.lt.u32 	%p15, %r1995, 49;
	@%p15 bra 	$L__BB3_21;
	mul.lo.s64 	%rd4206, %rd276, 19;
	mul.lo.s64 	%rd306, %rd282, 19;
	mul.lo.s64 	%rd4207, %rd7239, %rd275;
	mul.hi.u64 	%rd4208, %rd7239, %rd275;
	mul.lo.s64 	%rd4209, %rd7243, %rd284;
	mul.hi.u64 	%rd4210, %rd7243, %rd284;
	add.cc.s64 	%rd4211, %rd4207, %rd4209;
	addc.cc.s64 	%rd4212, %rd4208, %rd4210;
	and.b64  	%rd4213, %rd7240, 2251799813685247;
	mul.lo.s64 	%rd4214, %rd4213, %rd281;
	mul.hi.u64 	%rd4215, %rd4213, %rd281;
	add.cc.s64 	%rd4216, %rd4211, %rd4214;
	addc.cc.s64 	%rd4217, %rd4212, %rd4215;
	and.b64  	%rd4218, %rd7241, 2251799813685247;
	mul.lo.s64 	%rd4219, %rd4218, %rd306;
	mul.hi.u64 	%rd4220, %rd4218, %rd306;
	add.cc.s64 	%rd4221, %rd4216, %rd4219;
	addc.cc.s64 	%rd4222, %rd4217, %rd4220;
	and.b64  	%rd4223, %rd7242, 2251799813685247;
	mul.lo.s64 	%rd4224, %rd4223, %rd4206;
	mul.hi.u64 	%rd4225, %rd4223, %rd4206;
	add.cc.s64 	%rd4226, %rd4221, %rd4224;
	addc.cc.s64 	%rd4227, %rd4222, %rd4225;
	mul.lo.s64 	%rd4228, %rd7239, %rd276;
	mul.hi.u64 	%rd4229, %rd7239, %rd276;
	mul.lo.s64 	%rd4230, %rd7243, %rd275;
	mul.hi.u64 	%rd4231, %rd7243, %rd275;
	add.cc.s64 	%rd4232, %rd4228, %rd4230;
	addc.cc.s64 	%rd4233, %rd4229, %rd4231;
	mul.lo.s64 	%rd4234, %rd4213, %rd284;
	mul.hi.u64 	%rd4235, %rd4213, %rd284;
	add.cc.s64 	%rd4236, %rd4232, %rd4234;
	addc.cc.s64 	%rd4237, %rd4233, %rd4235;
	mul.lo.s64 	%rd4238, %rd4218, %rd281;
	mul.hi.u64 	%rd4239, %rd4218, %rd281;
	add.cc.s64 	%rd4240, %rd4236, %rd4238;
	addc.cc.s64 	%rd4241, %rd4237, %rd4239;
	mul.lo.s64 	%rd4242, %rd4223, %rd306;
	mul.hi.u64 	%rd4243, %rd4223, %rd306;
	add.cc.s64 	%rd4244, %rd4240, %rd4242;
	addc.cc.s64 	%rd4245, %rd4241, %rd4243;
	mul.lo.s64 	%rd4246, %rd282, %rd7239;
	mul.hi.u64 	%rd4247, %rd282, %rd7239;
	mul.lo.s64 	%rd4248, %rd7243, %rd276;
	mul.hi.u64 	%rd4249, %rd7243, %rd276;
	add.cc.s64 	%rd4250, %rd4246, %rd4248;
	addc.cc.s64 	%rd4251, %rd4247, %rd4249;
	mul.lo.s64 	%rd4252, %rd4213, %rd275;
	mul.hi.u64 	%rd4253, %rd4213, %rd275;
	add.cc.s64 	%rd4254, %rd4250, %rd4252;
	addc.cc.s64 	%rd4255, %rd4251, %rd4253;
	mul.lo.s64 	%rd4256, %rd4218, %rd284;
	mul.hi.u64 	%rd4257, %rd4218, %rd284;
	add.cc.s64 	%rd4258, %rd4254, %rd4256;
	addc.cc.s64 	%rd4259, %rd4255, %rd4257;
	mul.lo.s64 	%rd4260, %rd4223, %rd281;
	mul.hi.u64 	%rd4261, %rd4223, %rd281;
	add.cc.s64 	%rd4262, %rd4258, %rd4260;
	addc.cc.s64 	%rd4263, %rd4259, %rd4261;
	mul.lo.s64 	%rd4264, %rd279, %rd7239;
	mul.hi.u64 	%rd4265, %rd279, %rd7239;
	mul.lo.s64 	%rd4266, %rd282, %rd7243;
	mul.hi.u64 	%rd4267, %rd282, %rd7243;
	add.cc.s64 	%rd4268, %rd4264, %rd4266;
	addc.cc.s64 	%rd4269, %rd4265, %rd4267;
	mul.lo.s64 	%rd4270, %rd4213, %rd276;
	mul.hi.u64 	%rd4271, %rd4213, %rd276;
	add.cc.s64 	%rd4272, %rd4268, %rd4270;
	addc.cc.s64 	%rd4273, %rd4269, %rd4271;
	mul.lo.s64 	%rd4274, %rd4218, %rd275;
	mul.hi.u64 	%rd4275, %rd4218, %rd275;
	add.cc.s64 	%rd4276, %rd4272, %rd4274;
	addc.cc.s64 	%rd4277, %rd4273, %rd4275;
	mul.lo.s64 	%rd4278, %rd4223, %rd284;
	mul.hi.u64 	%rd4279, %rd4223, %rd284;
	add.cc.s64 	%rd4280, %rd4276, %rd4278;
	addc.cc.s64 	%rd4281, %rd4277, %rd4279;
	mul.lo.s64 	%rd4282, %rd277, %rd7239;
	mul.hi.u64 	%rd4283, %rd277, %rd7239;
	mul.lo.s64 	%rd4284, %rd279, %rd7243;
	mul.hi.u64 	%rd4285, %rd279, %rd7243;
	add.cc.s64 	%rd4286, %rd4282, %rd4284;
	addc.cc.s64 	%rd4287, %rd4283, %rd4285;
	mul.lo.s64 	%rd4288, %rd4213, %rd282;
	mul.hi.u64 	%rd4289, %rd4213, %rd282;
	add.cc.s64 	%rd4290, %rd4286, %rd4288;
	addc.cc.s64 	%rd4291, %rd4287, %rd4289;
	mul.lo.s64 	%rd4292, %rd4218, %rd276;
	mul.hi.u64 	%rd4293, %rd4218, %rd276;
	add.cc.s64 	%rd4294, %rd4290, %rd4292;
	addc.cc.s64 	%rd4295, %rd4291, %rd4293;
	mul.lo.s64 	%rd4296, %rd4223, %rd275;
	mul.hi.u64 	%rd4297, %rd4223, %rd275;
	add.cc.s64 	%rd4298, %rd4294, %rd4296;
	addc.cc.s64 	%rd4299, %rd4295, %rd4297;
	mov.b64 	{%r1229, %r1230}, %rd4227;
	mov.b64 	{%r1231, %r1232}, %rd4226;
	shf.l.wrap.b32 	%r1233, %r1232, %r1229, 13;
	shf.l.wrap.b32 	%r1234, %r1229, %r1230, 13;
	mov.b64 	%rd4300, {%r1233, %r1234};
	shr.u64 	%rd4301, %rd4227, 51;
	and.b64  	%rd4302, %rd4226, 2251799813685247;
	add.cc.s64 	%rd4303, %rd4244, %rd4300;
	addc.cc.s64 	%rd4304, %rd4245, %rd4301;
	mov.b64 	{%r1235, %r1236}, %rd4304;
	mov.b64 	{%r1237, %r1238}, %rd4303;
	shf.l.wrap.b32 	%r1239, %r1238, %r1235, 13;
	shf.l.wrap.b32 	%r1240, %r1235, %r1236, 13;
	mov.b64 	%rd4305, {%r1239, %r1240};
	shr.u64 	%rd4306, %rd4304, 51;
	and.b64  	%rd4307, %rd4303, 2251799813685247;
	add.cc.s64 	%rd4308, %rd4262, %rd4305;
	addc.cc.s64 	%rd4309, %rd4263, %rd4306;
	mov.b64 	{%r1241, %r1242}, %rd4309;
	mov.b64 	{%r1243, %r1244}, %rd4308;
	shf.l.wrap.b32 	%r1245, %r1244, %r1241, 13;
	shf.l.wrap.b32 	%r1246, %r1241, %r1242, 13;
	mov.b64 	%rd4310, {%r1245, %r1246};
	shr.u64 	%rd4311, %rd4309, 51;
	and.b64  	%rd315, %rd4308, 2251799813685247;
	add.cc.s64 	%rd4312, %rd4280, %rd4310;
	addc.cc.s64 	%rd4313, %rd4281, %rd4311;
	mov.b64 	{%r1247, %r1248}, %rd4313;
	mov.b64 	{%r1249, %r1250}, %rd4312;
	shf.l.wrap.b32 	%r1251, %r1250, %r1247, 13;
	shf.l.wrap.b32 	%r1252, %r1247, %r1248, 13;
	mov.b64 	%rd4314, {%r1251, %r1252};
	shr.u64 	%rd4315, %rd4313, 51;
	and.b64  	%rd312, %rd4312, 2251799813685247;
	add.cc.s64 	%rd4316, %rd4298, %rd4314;
	addc.cc.s64 	%rd4317, %rd4299, %rd4315;
	mov.b64 	{%r1253, %r1254}, %rd4317;
	mov.b64 	{%r1255, %r1256}, %rd4316;
	shf.l.wrap.b32 	%r1257, %r1256, %r1253, 13;
	shf.l.wrap.b32 	%r1258, %r1253, %r1254, 13;
	mov.b64 	%rd4318, {%r1257, %r1258};
	and.b64  	%rd310, %rd4316, 2251799813685247;
	mad.lo.s64 	%rd4319, %rd4318, 19, %rd4302;
	shr.u64 	%rd4320, %rd4319, 51;
	and.b64  	%rd308, %rd4319, 2251799813685247;
	add.s64 	%rd309, %rd4320, %rd4307;
	shl.b64 	%rd4321, %rd4319, 1;
	and.b64  	%rd4322, %rd4321, 4503599627370494;
	shl.b64 	%rd4323, %rd309, 1;
	mul.lo.s64 	%rd4324, %rd308, %rd308;
	mul.hi.u64 	%rd4325, %rd308, %rd308;
	mul.lo.s64 	%rd4326, %rd309, 38;
	mul.lo.s64 	%rd4327, %rd310, %rd4326;
	mul.hi.u64 	%rd4328, %rd310, %rd4326;
	mul.lo.s64 	%rd4329, %rd315, 38;
	mul.lo.s64 	%rd4330, %rd312, %rd4329;
	mul.hi.u64 	%rd4331, %rd312, %rd4329;
	add.cc.s64 	%rd4332, %rd4324, %rd4330;
	addc.cc.s64 	%rd4333, %rd4325, %rd4331;
	add.cc.s64 	%rd4334, %rd4332, %rd4327;
	addc.cc.s64 	%rd4335, %rd4333, %rd4328;
	mul.lo.s64 	%rd4336, %rd4322, %rd309;
	mul.hi.u64 	%rd4337, %rd4322, %rd309;
	mul.lo.s64 	%rd4338, %rd310, %rd4329;
	mul.hi.u64 	%rd4339, %rd310, %rd4329;
	mul.lo.s64 	%rd314, %rd312, 19;
	mul.lo.s64 	%rd4340, %rd312, %rd314;
	mul.hi.u64 	%rd4341, %rd312, %rd314;
	mul.lo.s64 	%rd4342, %rd315, %rd4322;
	mul.hi.u64 	%rd4343, %rd315, %rd4322;
	mul.lo.s64 	%rd4344, %rd309, %rd309;
	mul.hi.u64 	%rd4345, %rd309, %rd309;
	mul.lo.s64 	%rd4346, %rd312, 38;
	mul.lo.s64 	%rd4347, %rd310, %rd4346;
	mul.hi.u64 	%rd4348, %rd310, %rd4346;
	mul.lo.s64 	%rd4349, %rd312, %rd4322;
	mul.hi.u64 	%rd4350, %rd312, %rd4322;
	mul.lo.s64 	%rd4351, %rd315, %rd4323;
	mul.hi.u64 	%rd4352, %rd315, %rd4323;
	mul.lo.s64 	%rd317, %rd310, 19;
	mul.lo.s64 	%rd4353, %rd310, %rd317;
	mul.hi.u64 	%rd4354, %rd310, %rd317;
	mul.lo.s64 	%rd4355, %rd310, %rd4322;
	mul.hi.u64 	%rd4356, %rd310, %rd4322;
	mul.lo.s64 	%rd4357, %rd312, %rd4323;
	mul.hi.u64 	%rd4358, %rd312, %rd4323;
	mul.lo.s64 	%rd4359, %rd315, %rd315;
	mul.hi.u64 	%rd4360, %rd315, %rd315;
	mov.b64 	{%r1259, %r1260}, %rd4335;
	mov.b64 	{%r1261, %r1262}, %rd4334;
	shf.l.wrap.b32 	%r1263, %r1262, %r1259, 13;
	shf.l.wrap.b32 	%r1264, %r1259, %r1260, 13;
	mov.b64 	%rd4361, {%r1263, %r1264};
	and.b64  	%rd4362, %rd4334, 2251799813685247;
	add.cc.s64 	%rd4363, %rd4340, %rd4338;
	addc.cc.s64 	%rd4364, %rd4341, %rd4339;
	add.cc.s64 	%rd4365, %rd4363, %rd4336;
	addc.cc.s64 	%rd4366, %rd4364, %rd4337;
	add.cc.s64 	%rd4367, %rd4365, %rd4361;
	addc.cc.s64 	%rd4368, %rd4366, 0;
	mov.b64 	{%r1265, %r1266}, %rd4368;
	mov.b64 	{%r1267, %r1268}, %rd4367;
	shf.l.wrap.b32 	%r1269, %r1268, %r1265, 13;
	shf.l.wrap.b32 	%r1270, %r1265, %r1266, 13;
	mov.b64 	%rd4369, {%r1269, %r1270};
	shr.u64 	%rd4370, %rd4368, 51;
	and.b64  	%rd4371, %rd4367, 2251799813685247;
	add.cc.s64 	%rd4372, %rd4344, %rd4347;
	addc.cc.s64 	%rd4373, %rd4345, %rd4348;
	add.cc.s64 	%rd4374, %rd4372, %rd4342;
	addc.cc.s64 	%rd4375, %rd4373, %rd4343;
	add.cc.s64 	%rd7245, %rd4374, %rd4369;
	addc.cc.s64 	%rd4376, %rd4375, %rd4370;
	mov.b64 	{%r1271, %r1272}, %rd4376;
	mov.b64 	{%r1273, %r1274}, %rd7245;
	shf.l.wrap.b32 	%r1275, %r1274, %r1271, 13;
	shf.l.wrap.b32 	%r1276, %r1271, %r1272, 13;
	mov.b64 	%rd4377, {%r1275, %r1276};
	shr.u64 	%rd4378, %rd4376, 51;
	add.cc.s64 	%rd4379, %rd4349, %rd4353;
	addc.cc.s64 	%rd4380, %rd4350, %rd4354;
	add.cc.s64 	%rd4381, %rd4379, %rd4351;
	addc.cc.s64 	%rd4382, %rd4380, %rd4352;
	add.cc.s64 	%rd7246, %rd4381, %rd4377;
	addc.cc.s64 	%rd4383, %rd4382, %rd4378;
	mov.b64 	{%r1277, %r1278}, %rd4383;
	mov.b64 	{%r1279, %r1280}, %rd7246;
	shf.l.wrap.b32 	%r1281, %r1280, %r1277, 13;
	shf.l.wrap.b32 	%r1282, %r1277, %r1278, 13;
	mov.b64 	%rd4384, {%r1281, %r1282};
	shr.u64 	%rd4385, %rd4383, 51;
	add.cc.s64 	%rd4386, %rd4355, %rd4359;
	addc.cc.s64 	%rd4387, %rd4356, %rd4360;
	add.cc.s64 	%rd4388, %rd4386, %rd4357;
	addc.cc.s64 	%rd4389, %rd4387, %rd4358;
	add.cc.s64 	%rd7247, %rd4388, %rd4384;
	addc.cc.s64 	%rd4390, %rd4389, %rd4385;
	mov.b64 	{%r1283, %r1284}, %rd4390;
	mov.b64 	{%r1285, %r1286}, %rd7247;
	shf.l.wrap.b32 	%r1287, %r1286, %r1283, 13;
	shf.l.wrap.b32 	%r1288, %r1283, %r1284, 13;
	mov.b64 	%rd4391, {%r1287, %r1288};
	mad.lo.s64 	%rd4392, %rd4391, 19, %rd4362;
	shr.u64 	%rd4393, %rd4392, 51;
	add.s64 	%rd7248, %rd4393, %rd4371;
	and.b64  	%rd7244, %rd4392, 2251799813685247;
	mov.b32 	%r1996, 0;
$L__BB3_23:
	and.b64  	%rd4394, %rd7247, 2251799813685247;
	and.b64  	%rd4395, %rd7246, 2251799813685247;
	and.b64  	%rd4396, %rd7245, 2251799813685247;
	shl.b64 	%rd4397, %rd7244, 1;
	shl.b64 	%rd4398, %rd7248, 1;
	mul.lo.s64 	%rd4399, %rd7244, %rd7244;
	mul.hi.u64 	%rd4400, %rd7244, %rd7244;
	mul.lo.s64 	%rd4401, %rd7248, 38;
	mul.lo.s64 	%rd4402, %rd4394, %rd4401;
	mul.hi.u64 	%rd4403, %rd4394, %rd4401;
	mul.lo.s64 	%rd4404, %rd4396, 38;
	mul.lo.s64 	%rd4405, %rd4404, %rd4395;
	mul.hi.u64 	%rd4406, %rd4404, %rd4395;
	add.cc.s64 	%rd4407, %rd4405, %rd4399;
	addc.cc.s64 	%rd4408, %rd4406, %rd4400;
	add.cc.s64 	%rd4409, %rd4407, %rd4402;
	addc.cc.s64 	%rd4410, %rd4408, %rd4403;
	mul.lo.s64 	%rd4411, %rd4397, %rd7248;
	mul.hi.u64 	%rd4412, %rd4397, %rd7248;
	mul.lo.s64 	%rd4413, %rd4394, %rd4404;
	mul.hi.u64 	%rd4414, %rd4394, %rd4404;
	add.cc.s64 	%rd4415, %rd4413, %rd4411;
	addc.cc.s64 	%rd4416, %rd4414, %rd4412;
	mul.lo.s64 	%rd4417, %rd4395, 19;
	mul.lo.s64 	%rd4418, %rd4417, %rd4395;
	mul.hi.u64 	%rd4419, %rd4417, %rd4395;
	add.cc.s64 	%rd4420, %rd4415, %rd4418;
	addc.cc.s64 	%rd4421, %rd4416, %rd4419;
	mul.lo.s64 	%rd4422, %rd4396, %rd4397;
	mul.hi.u64 	%rd4423, %rd4396, %rd4397;
	mul.lo.s64 	%rd4424, %rd7248, %rd7248;
	mul.hi.u64 	%rd4425, %rd7248, %rd7248;
	add.cc.s64 	%rd4426, %rd4422, %rd4424;
	addc.cc.s64 	%rd4427, %rd4423, %rd4425;
	mul.lo.s64 	%rd4428, %rd4395, 38;
	mul.lo.s64 	%rd4429, %rd4428, %rd4394;
	mul.hi.u64 	%rd4430, %rd4428, %rd4394;
	add.cc.s64 	%rd4431, %rd4426, %rd4429;
	addc.cc.s64 	%rd4432, %rd4427, %rd4430;
	mul.lo.s64 	%rd4433, %rd4395, %rd4397;
	mul.hi.u64 	%rd4434, %rd4395, %rd4397;
	mul.lo.s64 	%rd4435, %rd4396, %rd4398;
	mul.hi.u64 	%rd4436, %rd4396, %rd4398;
	add.cc.s64 	%rd4437, %rd4433, %rd4435;
	addc.cc.s64 	%rd4438, %rd4434, %rd4436;
	mul.lo.s64 	%rd4439, %rd4394, 19;
	mul.lo.s64 	%rd4440, %rd4439, %rd4394;
	mul.hi.u64 	%rd4441, %rd4439, %rd4394;
	add.cc.s64 	%rd4442, %rd4437, %rd4440;
	addc.cc.s64 	%rd4443, %rd4438, %rd4441;
	mul.lo.s64 	%rd4444, %rd4394, %rd4397;
	mul.hi.u64 	%rd4445, %rd4394, %rd4397;
	mul.lo.s64 	%rd4446, %rd4395, %rd4398;
	mul.hi.u64 	%rd4447, %rd4395, %rd4398;
	mul.lo.s64 	%rd4448, %rd4396, %rd4396;
	mul.hi.u64 	%rd4449, %rd4396, %rd4396;
	mov.b64 	{%r1289, %r1290}, %rd4410;
	mov.b64 	{%r1291, %r1292}, %rd4409;
	shf.l.wrap.b32 	%r1293, %r1292, %r1289, 13;
	shf.l.wrap.b32 	%r1294, %r1289, %r1290, 13;
	mov.b64 	%rd4450, {%r1293, %r1294};
	and.b64  	%rd4451, %rd4409, 2251799813685247;
	add.cc.s64 	%rd4452, %rd4420, %rd4450;
	addc.cc.s64 	%rd4453, %rd4421, 0;
	mov.b64 	{%r1295, %r1296}, %rd4453;
	mov.b64 	{%r1297, %r1298}, %rd4452;
	shf.l.wrap.b32 	%r1299, %r1298, %r1295, 13;
	shf.l.wrap.b32 	%r1300, %r1295, %r1296, 13;
	mov.b64 	%rd4454, {%r1299, %r1300};
	and.b64  	%rd4455, %rd4452, 2251799813685247;
	add.cc.s64 	%rd7245, %rd4431, %rd4454;
	addc.cc.s64 	%rd329, %rd4432, 0;
	mov.b64 	{%r1301, %r1302}, %rd329;
	mov.b64 	{%r1303, %r1304}, %rd7245;
	shf.l.wrap.b32 	%r1305, %r1304, %r1301, 13;
	shf.l.wrap.b32 	%r1306, %r1301, %r1302, 13;
	mov.b64 	%rd4456, {%r1305, %r1306};
	add.cc.s64 	%rd7246, %rd4442, %rd4456;
	addc.cc.s64 	%rd332, %rd4443, 0;
	mov.b64 	{%r1307, %r1308}, %rd332;
	mov.b64 	{%r1309, %r1310}, %rd7246;
	shf.l.wrap.b32 	%r1311, %r1310, %r1307, 13;
	shf.l.wrap.b32 	%r1312, %r1307, %r1308, 13;
	mov.b64 	%rd4457, {%r1311, %r1312};
	shr.u64 	%rd4458, %rd332, 51;
	add.cc.s64 	%rd4459, %rd4446, %rd4448;
	addc.cc.s64 	%rd4460, %rd4447, %rd4449;
	add.cc.s64 	%rd4461, %rd4459, %rd4444;
	addc.cc.s64 	%rd4462, %rd4460, %rd4445;
	add.cc.s64 	%rd7247, %rd4461, %rd4457;
	addc.cc.s64 	%rd335, %rd4462, %rd4458;
	mov.b64 	{%r1313, %r1314}, %rd335;
	mov.b64 	{%r1315, %r1316}, %rd7247;
	shf.l.wrap.b32 	%r1317, %r1316, %r1313, 13;
	shf.l.wrap.b32 	%r1318, %r1313, %r1314, 13;
	mov.b64 	%rd4463, {%r1317, %r1318};
	mad.lo.s64 	%rd4464, %rd4463, 19, %rd4451;
	shr.u64 	%rd4465, %rd4464, 51;
	add.s64 	%rd7248, %rd4465, %rd4455;
	and.b64  	%rd7244, %rd4464, 2251799813685247;
	add.s32 	%r1996, %r1996, 1;
	setp.lt.u32 	%p16, %r1996, 99;
	@%p16 bra 	$L__BB3_23;
	mul.lo.s64 	%rd4466, %rd309, 19;
	mul.lo.s64 	%rd4467, %rd315, 19;
	mul.lo.s64 	%rd4468, %rd7244, %rd308;
	mul.hi.u64 	%rd4469, %rd7244, %rd308;
	mul.lo.s64 	%rd4470, %rd7248, %rd317;
	mul.hi.u64 	%rd4471, %rd7248, %rd317;
	add.cc.s64 	%rd4472, %rd4468, %rd4470;
	addc.cc.s64 	%rd4473, %rd4469, %rd4471;
	and.b64  	%rd4474, %rd7245, 2251799813685247;
	mul.lo.s64 	%rd4475, %rd4474, %rd314;
	mul.hi.u64 	%rd4476, %rd4474, %rd314;
	add.cc.s64 	%rd4477, %rd4472, %rd4475;
	addc.cc.s64 	%rd4478, %rd4473, %rd4476;
	and.b64  	%rd4479, %rd7246, 2251799813685247;
	mul.lo.s64 	%rd4480, %rd4479, %rd4467;
	mul.hi.u64 	%rd4481, %rd4479, %rd4467;
	add.cc.s64 	%rd4482, %rd4477, %rd4480;
	addc.cc.s64 	%rd4483, %rd4478, %rd4481;
	and.b64  	%rd4484, %rd7247, 2251799813685247;
	mul.lo.s64 	%rd4485, %rd4484, %rd4466;
	mul.hi.u64 	%rd4486, %rd4484, %rd4466;
	add.cc.s64 	%rd4487, %rd4482, %rd4485;
	addc.cc.s64 	%rd4488, %rd4483, %rd4486;
	mul.lo.s64 	%rd4489, %rd7244, %rd309;
	mul.hi.u64 	%rd4490, %rd7244, %rd309;
	mul.lo.s64 	%rd4491, %rd7248, %rd308;
	mul.hi.u64 	%rd4492, %rd7248, %rd308;
	add.cc.s64 	%rd4493, %rd4489, %rd4491;
	addc.cc.s64 	%rd4494, %rd4490, %rd4492;
	mul.lo.s64 	%rd4495, %rd4474, %rd317;
	mul.hi.u64 	%rd4496, %rd4474, %rd317;
	add.cc.s64 	%rd4497, %rd4493, %rd4495;
	addc.cc.s64 	%rd4498, %rd4494, %rd4496;
	mul.lo.s64 	%rd4499, %rd4479, %rd314;
	mul.hi.u64 	%rd4500, %rd4479, %rd314;
	add.cc.s64 	%rd4501, %rd4497, %rd4499;
	addc.cc.s64 	%rd4502, %rd4498, %rd4500;
	mul.lo.s64 	%rd4503, %rd4484, %rd4467;
	mul.hi.u64 	%rd4504, %rd4484, %rd4467;
	add.cc.s64 	%rd4505, %rd4501, %rd4503;
	addc.cc.s64 	%rd4506, %rd4502, %rd4504;
	mul.lo.s64 	%rd4507, %rd315, %rd7244;
	mul.hi.u64 	%rd4508, %rd315, %rd7244;
	mul.lo.s64 	%rd4509, %rd7248, %rd309;
	mul.hi.u64 	%rd4510, %rd7248, %rd309;
	add.cc.s64 	%rd4511, %rd4507, %rd4509;
	addc.cc.s64 	%rd4512, %rd4508, %rd4510;
	mul.lo.s64 	%rd4513, %rd4474, %rd308;
	mul.hi.u64 	%rd4514, %rd4474, %rd308;
	add.cc.s64 	%rd4515, %rd4511, %rd4513;
	addc.cc.s64 	%rd4516, %rd4512, %rd4514;
	mul.lo.s64 	%rd4517, %rd4479, %rd317;
	mul.hi.u64 	%rd4518, %rd4479, %rd317;
	add.cc.s64 	%rd4519, %rd4515, %rd4517;
	addc.cc.s64 	%rd4520, %rd4516, %rd4518;
	mul.lo.s64 	%rd4521, %rd4484, %rd314;
	mul.hi.u64 	%rd4522, %rd4484, %rd314;
	add.cc.s64 	%rd4523, %rd4519, %rd4521;
	addc.cc.s64 	%rd4524, %rd4520, %rd4522;
	mul.lo.s64 	%rd4525, %rd312, %rd7244;
	mul.hi.u64 	%rd4526, %rd312, %rd7244;
	mul.lo.s64 	%rd4527, %rd315, %rd7248;
	mul.hi.u64 	%rd4528, %rd315, %rd7248;
	add.cc.s64 	%rd4529, %rd4525, %rd4527;
	addc.cc.s64 	%rd4530, %rd4526, %rd4528;
	mul.lo.s64 	%rd4531, %rd4474, %rd309;
	mul.hi.u64 	%rd4532, %rd4474, %rd309;
	add.cc.s64 	%rd4533, %rd4529, %rd4531;
	addc.cc.s64 	%rd4534, %rd4530, %rd4532;
	mul.lo.s64 	%rd4535, %rd4479, %rd308;
	mul.hi.u64 	%rd4536, %rd4479, %rd308;
	add.cc.s64 	%rd4537, %rd4533, %rd4535;
	addc.cc.s64 	%rd4538, %rd4534, %rd4536;
	mul.lo.s64 	%rd4539, %rd4484, %rd317;
	mul.hi.u64 	%rd4540, %rd4484, %rd317;
	add.cc.s64 	%rd4541, %rd4537, %rd4539;
	addc.cc.s64 	%rd4542, %rd4538, %rd4540;
	mul.lo.s64 	%rd4543, %rd310, %rd7244;
	mul.hi.u64 	%rd4544, %rd310, %rd7244;
	mul.lo.s64 	%rd4545, %rd312, %rd7248;
	mul.hi.u64 	%rd4546, %rd312, %rd7248;
	add.cc.s64 	%rd4547, %rd4543, %rd4545;
	addc.cc.s64 	%rd4548, %rd4544, %rd4546;
	mul.lo.s64 	%rd4549, %rd4474, %rd315;
	mul.hi.u64 	%rd4550, %rd4474, %rd315;
	add.cc.s64 	%rd4551, %rd4547, %rd4549;
	addc.cc.s64 	%rd4552, %rd4548, %rd4550;
	mul.lo.s64 	%rd4553, %rd4479, %rd309;
	mul.hi.u64 	%rd4554, %rd4479, %rd309;
	add.cc.s64 	%rd4555, %rd4551, %rd4553;
	addc.cc.s64 	%rd4556, %rd4552, %rd4554;
	mul.lo.s64 	%rd4557, %rd4484, %rd308;
	mul.hi.u64 	%rd4558, %rd4484, %rd308;
	add.cc.s64 	%rd4559, %rd4555, %rd4557;
	addc.cc.s64 	%rd4560, %rd4556, %rd4558;
	mov.b64 	{%r1320, %r1321}, %rd4488;
	mov.b64 	{%r1322, %r1323}, %rd4487;
	shf.l.wrap.b32 	%r1324, %r1323, %r1320, 13;
	shf.l.wrap.b32 	%r1325, %r1320, %r1321, 13;
	mov.b64 	%rd4561, {%r1324, %r1325};
	shr.u64 	%rd4562, %rd4488, 51;
	and.b64  	%rd4563, %rd4487, 2251799813685247;
	add.cc.s64 	%rd4564, %rd4505, %rd4561;
	addc.cc.s64 	%rd4565, %rd4506, %rd4562;
	mov.b64 	{%r1326, %r1327}, %rd4565;
	mov.b64 	{%r1328, %r1329}, %rd4564;
	shf.l.wrap.b32 	%r1330, %r1329, %r1326, 13;
	shf.l.wrap.b32 	%r1331, %r1326, %r1327, 13;
	mov.b64 	%rd4566, {%r1330, %r1331};
	shr.u64 	%rd4567, %rd4565, 51;
	and.b64  	%rd4568, %rd4564, 2251799813685247;
	add.cc.s64 	%rd4569, %rd4523, %rd4566;
	addc.cc.s64 	%rd4570, %rd4524, %rd4567;
	mov.b64 	{%r1332, %r1333}, %rd4570;
	mov.b64 	{%r1334, %r1335}, %rd4569;
	shf.l.wrap.b32 	%r1336, %r1335, %r1332, 13;
	shf.l.wrap.b32 	%r1337, %r1332, %r1333, 13;
	mov.b64 	%rd4571, {%r1336, %r1337};
	shr.u64 	%rd4572, %rd4570, 51;
	and.b64  	%rd4573, %rd4569, 2251799813685247;
	add.cc.s64 	%rd4574, %rd4541, %rd4571;
	addc.cc.s64 	%rd4575, %rd4542, %rd4572;
	mov.b64 	{%r1338, %r1339}, %rd4575;
	mov.b64 	{%r1340, %r1341}, %rd4574;
	shf.l.wrap.b32 	%r1342, %r1341, %r1338, 13;
	shf.l.wrap.b32 	%r1343, %r1338, %r1339, 13;
	mov.b64 	%rd4576, {%r1342, %r1343};
	shr.u64 	%rd4577, %rd4575, 51;
	and.b64  	%rd4578, %rd4574, 2251799813685247;
	add.cc.s64 	%rd4579, %rd4559, %rd4576;
	addc.cc.s64 	%rd4580, %rd4560, %rd4577;
	mov.b64 	{%r1344, %r1345}, %rd4580;
	mov.b64 	{%r1346, %r1347}, %rd4579;
	shf.l.wrap.b32 	%r1348, %r1347, %r1344, 13;
	shf.l.wrap.b32 	%r1349, %r1344, %r1345, 13;
	mov.b64 	%rd4581, {%r1348, %r1349};
	and.b64  	%rd4582, %rd4579, 2251799813685247;
	mad.lo.s64 	%rd4583, %rd4581, 19, %rd4563;
	shr.u64 	%rd4584, %rd4583, 51;
	and.b64  	%rd4585, %rd4583, 2251799813685247;
	add.s64 	%rd4586, %rd4584, %rd4568;
	shl.b64 	%rd4587, %rd4583, 1;
	and.b64  	%rd4588, %rd4587, 4503599627370494;
	shl.b64 	%rd4589, %rd4586, 1;
	mul.lo.s64 	%rd4590, %rd4585, %rd4585;
	mul.hi.u64 	%rd4591, %rd4585, %rd4585;
	mul.lo.s64 	%rd4592, %rd4586, 38;
	mul.lo.s64 	%rd4593, %rd4582, %rd4592;
	mul.hi.u64 	%rd4594, %rd4582, %rd4592;
	mul.lo.s64 	%rd4595, %rd4573, 38;
	mul.lo.s64 	%rd4596, %rd4578, %rd4595;
	mul.hi.u64 	%rd4597, %rd4578, %rd4595;
	add.cc.s64 	%rd4598, %rd4590, %rd4596;
	addc.cc.s64 	%rd4599, %rd4591, %rd4597;
	add.cc.s64 	%rd4600, %rd4598, %rd4593;
	addc.cc.s64 	%rd4601, %rd4599, %rd4594;
	mul.lo.s64 	%rd4602, %rd4588, %rd4586;
	mul.hi.u64 	%rd4603, %rd4588, %rd4586;
	mul.lo.s64 	%rd4604, %rd4582, %rd4595;
	mul.hi.u64 	%rd4605, %rd4582, %rd4595;
	mul.lo.s64 	%rd4606, %rd4578, 19;
	mul.lo.s64 	%rd4607, %rd4578, %rd4606;
	mul.hi.u64 	%rd4608, %rd4578, %rd4606;
	mul.lo.s64 	%rd4609, %rd4573, %rd4588;
	mul.hi.u64 	%rd4610, %rd4573, %rd4588;
	mul.lo.s64 	%rd4611, %rd4586, %rd4586;
	mul.hi.u64 	%rd4612, %rd4586, %rd4586;
	mul.lo.s64 	%rd4613, %rd4578, 38;
	mul.lo.s64 	%rd4614, %rd4582, %rd4613;
	mul.hi.u64 	%rd4615, %rd4582, %rd4613;
	mul.lo.s64 	%rd4616, %rd4578, %rd4588;
	mul.hi.u64 	%rd4617, %rd4578, %rd4588;
	mul.lo.s64 	%rd4618, %rd4573, %rd4589;
	mul.hi.u64 	%rd4619, %rd4573, %rd4589;
	mul.lo.s64 	%rd4620, %rd4582, 19;
	mul.lo.s64 	%rd4621, %rd4582, %rd4620;
	mul.hi.u64 	%rd4622, %rd4582, %rd4620;
	mul.lo.s64 	%rd4623, %rd4582, %rd4588;
	mul.hi.u64 	%rd4624, %rd4582, %rd4588;
	mul.lo.s64 	%rd4625, %rd4578, %rd4589;
	mul.hi.u64 	%rd4626, %rd4578, %rd4589;
	mul.lo.s64 	%rd4627, %rd4573, %rd4573;
	mul.hi.u64 	%rd4628, %rd4573, %rd4573;
	mov.b64 	{%r1350, %r1351}, %rd4601;
	mov.b64 	{%r1352, %r1353}, %rd4600;
	shf.l.wrap.b32 	%r1354, %r1353, %r1350, 13;
	shf.l.wrap.b32 	%r1355, %r1350, %r1351, 13;
	mov.b64 	%rd4629, {%r1354, %r1355};
	and.b64  	%rd4630, %rd4600, 2251799813685247;
	add.cc.s64 	%rd4631, %rd4607, %rd4604;
	addc.cc.s64 	%rd4632, %rd4608, %rd4605;
	add.cc.s64 	%rd4633, %rd4631, %rd4602;
	addc.cc.s64 	%rd4634, %rd4632, %rd4603;
	add.cc.s64 	%rd4635, %rd4633, %rd4629;
	addc.cc.s64 	%rd4636, %rd4634, 0;
	mov.b64 	{%r1356, %r1357}, %rd4636;
	mov.b64 	{%r1358, %r1359}, %rd4635;
	shf.l.wrap.b32 	%r1360, %r1359, %r1356, 13;
	shf.l.wrap.b32 	%r1361, %r1356, %r1357, 13;
	mov.b64 	%rd4637, {%r1360, %r1361};
	shr.u64 	%rd4638, %rd4636, 51;
	and.b64  	%rd4639, %rd4635, 2251799813685247;
	add.cc.s64 	%rd4640, %rd4611, %rd4614;
	addc.cc.s64 	%rd4641, %rd4612, %rd4615;
	add.cc.s64 	%rd4642, %rd4640, %rd4609;
	addc.cc.s64 	%rd4643, %rd4641, %rd4610;
	add.cc.s64 	%rd7250, %rd4642, %rd4637;
	addc.cc.s64 	%rd4644, %rd4643, %rd4638;
	mov.b64 	{%r1362, %r1363}, %rd4644;
	mov.b64 	{%r1364, %r1365}, %rd7250;
	shf.l.wrap.b32 	%r1366, %r1365, %r1362, 13;
	shf.l.wrap.b32 	%r1367, %r1362, %r1363, 13;
	mov.b64 	%rd4645, {%r1366, %r1367};
	shr.u64 	%rd4646, %rd4644, 51;
	add.cc.s64 	%rd4647, %rd4616, %rd4621;
	addc.cc.s64 	%rd4648, %rd4617, %rd4622;
	add.cc.s64 	%rd4649, %rd4647, %rd4618;
	addc.cc.s64 	%rd4650, %rd4648, %rd4619;
	add.cc.s64 	%rd7251, %rd4649, %rd4645;
	addc.cc.s64 	%rd4651, %rd4650, %rd4646;
	mov.b64 	{%r1368, %r1369}, %rd4651;
	mov.b64 	{%r1370, %r1371}, %rd7251;
	shf.l.wrap.b32 	%r1372, %r1371, %r1368, 13;
	shf.l.wrap.b32 	%r1373, %r1368, %r1369, 13;
	mov.b64 	%rd4652, {%r1372, %r1373};
	shr.u64 	%rd4653, %rd4651, 51;
	add.cc.s64 	%rd4654, %rd4623, %rd4627;
	addc.cc.s64 	%rd4655, %rd4624, %rd4628;
	add.cc.s64 	%rd4656, %rd4654, %rd4625;
	addc.cc.s64 	%rd4657, %rd4655, %rd4626;
	add.cc.s64 	%rd7252, %rd4656, %rd4652;
	addc.cc.s64 	%rd4658, %rd4657, %rd4653;
	mov.b64 	{%r1374, %r1375}, %rd4658;
	mov.b64 	{%r1376, %r1377}, %rd7252;
	shf.l.wrap.b32 	%r1378, %r1377, %r1374, 13;
	shf.l.wrap.b32 	%r1379, %r1374, %r1375, 13;
	mov.b64 	%rd4659, {%r1378, %r1379};
	mad.lo.s64 	%rd4660, %rd4659, 19, %rd4630;
	shr.u64 	%rd4661, %rd4660, 51;
	add.s64 	%rd7253, %rd4661, %rd4639;
	and.b64  	%rd7249, %rd4660, 2251799813685247;
	mov.b32 	%r1997, 0;
$L__BB3_25:
	and.b64  	%rd4662, %rd7252, 2251799813685247;
	and.b64  	%rd4663, %rd7251, 2251799813685247;
	and.b64  	%rd4664, %rd7250, 2251799813685247;
	shl.b64 	%rd4665, %rd7249, 1;
	shl.b64 	%rd4666, %rd7253, 1;
	mul.lo.s64 	%rd4667, %rd7249, %rd7249;
	mul.hi.u64 	%rd4668, %rd7249, %rd7249;
	mul.lo.s64 	%rd4669, %rd7253, 38;
	mul.lo.s64 	%rd4670, %rd4662, %rd4669;
	mul.hi.u64 	%rd4671, %rd4662, %rd4669;
	mul.lo.s64 	%rd4672, %rd4664, 38;
	mul.lo.s64 	%rd4673, %rd4672, %rd4663;
	mul.hi.u64 	%rd4674, %rd4672, %rd4663;
	add.cc.s64 	%rd4675, %rd4673, %rd4667;
	addc.cc.s64 	%rd4676, %rd4674, %rd4668;
	add.cc.s64 	%rd4677, %rd4675, %rd4670;
	addc.cc.s64 	%rd4678, %rd4676, %rd4671;
	mul.lo.s64 	%rd4679, %rd4665, %rd7253;
	mul.hi.u64 	%rd4680, %rd4665, %rd7253;
	mul.lo.s64 	%rd4681, %rd4662, %rd4672;
	mul.hi.u64 	%rd4682, %rd4662, %rd4672;
	add.cc.s64 	%rd4683, %rd4681, %rd4679;
	addc.cc.s64 	%rd4684, %rd4682, %rd4680;
	mul.lo.s64 	%rd4685, %rd4663, 19;
	mul.lo.s64 	%rd4686, %rd4685, %rd4663;
	mul.hi.u64 	%rd4687, %rd4685, %rd4663;
	add.cc.s64 	%rd4688, %rd4683, %rd4686;
	addc.cc.s64 	%rd4689, %rd4684, %rd4687;
	mul.lo.s64 	%rd4690, %rd4664, %rd4665;
	mul.hi.u64 	%rd4691, %rd4664, %rd4665;
	mul.lo.s64 	%rd4692, %rd7253, %rd7253;
	mul.hi.u64 	%rd4693, %rd7253, %rd7253;
	add.cc.s64 	%rd4694, %rd4690, %rd4692;
	addc.cc.s64 	%rd4695, %rd4691, %rd4693;
	mul.lo.s64 	%rd4696, %rd4663, 38;
	mul.lo.s64 	%rd4697, %rd4696, %rd4662;
	mul.hi.u64 	%rd4698, %rd4696, %rd4662;
	add.cc.s64 	%rd4699, %rd4694, %rd4697;
	addc.cc.s64 	%rd4700, %rd4695, %rd4698;
	mul.lo.s64 	%rd4701, %rd4663, %rd4665;
	mul.hi.u64 	%rd4702, %rd4663, %rd4665;
	mul.lo.s64 	%rd4703, %rd4664, %rd4666;
	mul.hi.u64 	%rd4704, %rd4664, %rd4666;
	add.cc.s64 	%rd4705, %rd4701, %rd4703;
	addc.cc.s64 	%rd4706, %rd4702, %rd4704;
	mul.lo.s64 	%rd4707, %rd4662, 19;
	mul.lo.s64 	%rd4708, %rd4707, %rd4662;
	mul.hi.u64 	%rd4709, %rd4707, %rd4662;
	add.cc.s64 	%rd4710, %rd4705, %rd4708;
	addc.cc.s64 	%rd4711, %rd4706, %rd4709;
	mul.lo.s64 	%rd4712, %rd4662, %rd4665;
	mul.hi.u64 	%rd4713, %rd4662, %rd4665;
	mul.lo.s64 	%rd4714, %rd4663, %rd4666;
	mul.hi.u64 	%rd4715, %rd4663, %rd4666;
	mul.lo.s64 	%rd4716, %rd4664, %rd4664;
	mul.hi.u64 	%rd4717, %rd4664, %rd4664;
	mov.b64 	{%r1380, %r1381}, %rd4678;
	mov.b64 	{%r1382, %r1383}, %rd4677;
	shf.l.wrap.b32 	%r1384, %r1383, %r1380, 13;
	shf.l.wrap.b32 	%r1385, %r1380, %r1381, 13;
	mov.b64 	%rd4718, {%r1384, %r1385};
	and.b64  	%rd4719, %rd4677, 2251799813685247;
	add.cc.s64 	%rd4720, %rd4688, %rd4718;
	addc.cc.s64 	%rd4721, %rd4689, 0;
	mov.b64 	{%r1386, %r1387}, %rd4721;
	mov.b64 	{%r1388, %r1389}, %rd4720;
	shf.l.wrap.b32 	%r1390, %r1389, %r1386, 13;
	shf.l.wrap.b32 	%r1391, %r1386, %r1387, 13;
	mov.b64 	%rd4722, {%r1390, %r1391};
	and.b64  	%rd4723, %rd4720, 2251799813685247;
	add.cc.s64 	%rd7250, %rd4699, %rd4722;
	addc.cc.s64 	%rd350, %rd4700, 0;
	mov.b64 	{%r1392, %r1393}, %rd350;
	mov.b64 	{%r1394, %r1395}, %rd7250;
	shf.l.wrap.b32 	%r1396, %r1395, %r1392, 13;
	shf.l.wrap.b32 	%r1397, %r1392, %r1393, 13;
	mov.b64 	%rd4724, {%r1396, %r1397};
	add.cc.s64 	%rd7251, %rd4710, %rd4724;
	addc.cc.s64 	%rd353, %rd4711, 0;
	mov.b64 	{%r1398, %r1399}, %rd353;
	mov.b64 	{%r1400, %r1401}, %rd7251;
	shf.l.wrap.b32 	%r1402, %r1401, %r1398, 13;
	shf.l.wrap.b32 	%r1403, %r1398, %r1399, 13;
	mov.b64 	%rd4725, {%r1402, %r1403};
	shr.u64 	%rd4726, %rd353, 51;
	add.cc.s64 	%rd4727, %rd4714, %rd4716;
	addc.cc.s64 	%rd4728, %rd4715, %rd4717;
	add.cc.s64 	%rd4729, %rd4727, %rd4712;
	addc.cc.s64 	%rd4730, %rd4728, %rd4713;
	add.cc.s64 	%rd7252, %rd4729, %rd4725;
	addc.cc.s64 	%rd356, %rd4730, %rd4726;
	mov.b64 	{%r1404, %r1405}, %rd356;
	mov.b64 	{%r1406, %r1407}, %rd7252;
	shf.l.wrap.b32 	%r1408, %r1407, %r1404, 13;
	shf.l.wrap.b32 	%r1409, %r1404, %r1405, 13;
	mov.b64 	%rd4731, {%r1408, %r1409};
	mad.lo.s64 	%rd4732, %rd4731, 19, %rd4719;
	shr.u64 	%rd4733, %rd4732, 51;
	add.s64 	%rd7253, %rd4733, %rd4723;
	and.b64  	%rd7249, %rd4732, 2251799813685247;
	add.s32 	%r1997, %r1997, 1;
	setp.lt.u32 	%p17, %r1997, 49;
	@%p17 bra 	$L__BB3_25;
	mul.lo.s64 	%rd4736, %rd7249, %rd275;
	mul.hi.u64 	%rd4737, %rd7249, %rd275;
	mul.lo.s64 	%rd4738, %rd7253, %rd284;
	mul.hi.u64 	%rd4739, %rd7253, %rd284;
	add.cc.s64 	%rd4740, %rd4736, %rd4738;
	addc.cc.s64 	%rd4741, %rd4737, %rd4739;
	and.b64  	%rd4742, %rd7250, 2251799813685247;
	mul.lo.s64 	%rd4743, %rd4742, %rd281;
	mul.hi.u64 	%rd4744, %rd4742, %rd281;
	add.cc.s64 	%rd4745, %rd4740, %rd4743;
	addc.cc.s64 	%rd4746, %rd4741, %rd4744;
	and.b64  	%rd4747, %rd7251, 2251799813685247;
	mul.lo.s64 	%rd4748, %rd4747, %rd306;
	mul.hi.u64 	%rd4749, %rd4747, %rd306;
	add.cc.s64 	%rd4750, %rd4745, %rd4748;
	addc.cc.s64 	%rd4751, %rd4746, %rd4749;
	and.b64  	%rd4752, %rd7252, 2251799813685247;
	mul.lo.s64 	%rd4753, %rd4752, %rd4206;
	mul.hi.u64 	%rd4754, %rd4752, %rd4206;
	add.cc.s64 	%rd4755, %rd4750, %rd4753;
	addc.cc.s64 	%rd4756, %rd4751, %rd4754;
	mul.lo.s64 	%rd4757, %rd7249, %rd276;
	mul.hi.u64 	%rd4758, %rd7249, %rd276;
	mul.lo.s64 	%rd4759, %rd7253, %rd275;
	mul.hi.u64 	%rd4760, %rd7253, %rd275;
	add.cc.s64 	%rd4761, %rd4757, %rd4759;
	addc.cc.s64 	%rd4762, %rd4758, %rd4760;
	mul.lo.s64 	%rd4763, %rd4742, %rd284;
	mul.hi.u64 	%rd4764, %rd4742, %rd284;
	add.cc.s64 	%rd4765, %rd4761, %rd4763;
	addc.cc.s64 	%rd4766, %rd4762, %rd4764;
	mul.lo.s64 	%rd4767, %rd4747, %rd281;
	mul.hi.u64 	%rd4768, %rd4747, %rd281;
	add.cc.s64 	%rd4769, %rd4765, %rd4767;
	addc.cc.s64 	%rd4770, %rd4766, %rd4768;
	mul.lo.s64 	%rd4771, %rd4752, %rd306;
	mul.hi.u64 	%rd4772, %rd4752, %rd306;
	add.cc.s64 	%rd4773, %rd4769, %rd4771;
	addc.cc.s64 	%rd4774, %rd4770, %rd4772;
	mul.lo.s64 	%rd4775, %rd282, %rd7249;
	mul.hi.u64 	%rd4776, %rd282, %rd7249;
	mul.lo.s64 	%rd4777, %rd7253, %rd276;
	mul.hi.u64 	%rd4778, %rd7253, %rd276;
	add.cc.s64 	%rd4779, %rd4775, %rd4777;
	addc.cc.s64 	%rd4780, %rd4776, %rd4778;
	mul.lo.s64 	%rd4781, %rd4742, %rd275;
	mul.hi.u64 	%rd4782, %rd4742, %rd275;
	add.cc.s64 	%rd4783, %rd4779, %rd4781;
	addc.cc.s64 	%rd4784, %rd4780, %rd4782;
	mul.lo.s64 	%rd4785, %rd4747, %rd284;
	mul.hi.u64 	%rd4786, %rd4747, %rd284;
	add.cc.s64 	%rd4787, %rd4783, %rd4785;
	addc.cc.s64 	%rd4788, %rd4784, %rd4786;
	mul.lo.s64 	%rd4789, %rd4752, %rd281;
	mul.hi.u64 	%rd4790, %rd4752, %rd281;
	add.cc.s64 	%rd4791, %rd4787, %rd4789;
	addc.cc.s64 	%rd4792, %rd4788, %rd4790;
	mul.lo.s64 	%rd4793, %rd279, %rd7249;
	mul.hi.u64 	%rd4794, %rd279, %rd7249;
	mul.lo.s64 	%rd4795, %rd282, %rd7253;
	mul.hi.u64 	%rd4796, %rd282, %rd7253;
	add.cc.s64 	%rd4797, %rd4793, %rd4795;
	addc.cc.s64 	%rd4798, %rd4794, %rd4796;
	mul.lo.s64 	%rd4799, %rd4742, %rd276;
	mul.hi.u64 	%rd4800, %rd4742, %rd276;
	add.cc.s64 	%rd4801, %rd4797, %rd4799;
	addc.cc.s64 	%rd4802, %rd4798, %rd4800;
	mul.lo.s64 	%rd4803, %rd4747, %rd275;
	mul.hi.u64 	%rd4804, %rd4747, %rd275;
	add.cc.s64 	%rd4805, %rd4801, %rd4803;
	addc.cc.s64 	%rd4806, %rd4802, %rd4804;
	mul.lo.s64 	%rd4807, %rd4752, %rd284;
	mul.hi.u64 	%rd4808, %rd4752, %rd284;
	add.cc.s64 	%rd4809, %rd4805, %rd4807;
	addc.cc.s64 	%rd4810, %rd4806, %rd4808;
	mul.lo.s64 	%rd4811, %rd277, %rd7249;
	mul.hi.u64 	%rd4812, %rd277, %rd7249;
	mul.lo.s64 	%rd4813, %rd279, %rd7253;
	mul.hi.u64 	%rd4814, %rd279, %rd7253;
	add.cc.s64 	%rd4815, %rd4811, %rd4813;
	addc.cc.s64 	%rd4816, %rd4812, %rd4814;
	mul.lo.s64 	%rd4817, %rd4742, %rd282;
	mul.hi.u64 	%rd4818, %rd4742, %rd282;
	add.cc.s64 	%rd4819, %rd4815, %rd4817;
	addc.cc.s64 	%rd4820, %rd4816, %rd4818;
	mul.lo.s64 	%rd4821, %rd4747, %rd276;
	mul.hi.u64 	%rd4822, %rd4747, %rd276;
	add.cc.s64 	%rd4823, %rd4819, %rd4821;
	addc.cc.s64 	%rd4824, %rd4820, %rd4822;
	mul.lo.s64 	%rd4825, %rd4752, %rd275;
	mul.hi.u64 	%rd4826, %rd4752, %rd275;
	add.cc.s64 	%rd4827, %rd4823, %rd4825;
	addc.cc.s64 	%rd4828, %rd4824, %rd4826;
	mov.b64 	{%r1410, %r1411}, %rd4756;
	mov.b64 	{%r1412, %r1413}, %rd4755;
	shf.l.wrap.b32 	%r1414, %r1413, %r1410, 13;
	shf.l.wrap.b32 	%r1415, %r1410, %r1411, 13;
	mov.b64 	%rd4829, {%r1414, %r1415};
	shr.u64 	%rd4830, %rd4756, 51;
	and.b64  	%rd4831, %rd4755, 2251799813685247;
	add.cc.s64 	%rd4832, %rd4773, %rd4829;
	addc.cc.s64 	%rd4833, %rd4774, %rd4830;
	mov.b64 	{%r1416, %r1417}, %rd4833;
	mov.b64 	{%r1418, %r1419}, %rd4832;
	shf.l.wrap.b32 	%r1420, %r1419, %r1416, 13;
	shf.l.wrap.b32 	%r1421, %r1416, %r1417, 13;
	mov.b64 	%rd4834, {%r1420, %r1421};
	shr.u64 	%rd4835, %rd4833, 51;
	and.b64  	%rd4836, %rd4832, 2251799813685247;
	add.cc.s64 	%rd4837, %rd4791, %rd4834;
	addc.cc.s64 	%rd4838, %rd4792, %rd4835;
	mov.b64 	{%r1422, %r1423}, %rd4838;
	mov.b64 	{%r1424, %r1425}, %rd4837;
	shf.l.wrap.b32 	%r1426, %r1425, %r1422, 13;
	shf.l.wrap.b32 	%r1427, %r1422, %r1423, 13;
	mov.b64 	%rd4839, {%r1426, %r1427};
	shr.u64 	%rd4840, %rd4838, 51;
	and.b64  	%rd4841, %rd4837, 2251799813685247;
	add.cc.s64 	%rd4842, %rd4809, %rd4839;
	addc.cc.s64 	%rd4843, %rd4810, %rd4840;
	mov.b64 	{%r1428, %r1429}, %rd4843;
	mov.b64 	{%r1430, %r1431}, %rd4842;
	shf.l.wrap.b32 	%r1432, %r1431, %r1428, 13;
	shf.l.wrap.b32 	%r1433, %r1428, %r1429, 13;
	mov.b64 	%rd4844, {%r1432, %r1433};
	shr.u64 	%rd4845, %rd4843, 51;
	and.b64  	%rd4846, %rd4842, 2251799813685247;
	add.cc.s64 	%rd4847, %rd4827, %rd4844;
	addc.cc.s64 	%rd4848, %rd4828, %rd4845;
	mov.b64 	{%r1434, %r1435}, %rd4848;
	mov.b64 	{%r1436, %r1437}, %rd4847;
	shf.l.wrap.b32 	%r1438, %r1437, %r1434, 13;
	shf.l.wrap.b32 	%r1439, %r1434, %r1435, 13;
	mov.b64 	%rd4849, {%r1438, %r1439};
	and.b64  	%rd4850, %rd4847, 2251799813685247;
	mad.lo.s64 	%rd4851, %rd4849, 19, %rd4831;
	shr.u64 	%rd4852, %rd4851, 51;
	and.b64  	%rd4853, %rd4851, 2251799813685247;
	add.s64 	%rd4854, %rd4852, %rd4836;
	shl.b64 	%rd4855, %rd4851, 1;
	and.b64  	%rd4856, %rd4855, 4503599627370494;
	shl.b64 	%rd4857, %rd4854, 1;
	mul.lo.s64 	%rd4858, %rd4853, %rd4853;
	mul.hi.u64 	%rd4859, %rd4853, %rd4853;
	mul.lo.s64 	%rd4860, %rd4854, 38;
	mul.lo.s64 	%rd4861, %rd4850, %rd4860;
	mul.hi.u64 	%rd4862, %rd4850, %rd4860;
	mul.lo.s64 	%rd4863, %rd4841, 38;
	mul.lo.s64 	%rd4864, %rd4846, %rd4863;
	mul.hi.u64 	%rd4865, %rd4846, %rd4863;
	add.cc.s64 	%rd4866, %rd4858, %rd4864;
	addc.cc.s64 	%rd4867, %rd4859, %rd4865;
	add.cc.s64 	%rd4868, %rd4866, %rd4861;
	addc.cc.s64 	%rd4869, %rd4867, %rd4862;
	mul.lo.s64 	%rd4870, %rd4856, %rd4854;
	mul.hi.u64 	%rd4871, %rd4856, %rd4854;
	mul.lo.s64 	%rd4872, %rd4850, %rd4863;
	mul.hi.u64 	%rd4873, %rd4850, %rd4863;
	mul.lo.s64 	%rd4874, %rd4846, 19;
	mul.lo.s64 	%rd4875, %rd4846, %rd4874;
	mul.hi.u64 	%rd4876, %rd4846, %rd4874;
	mul.lo.s64 	%rd4877, %rd4841, %rd4856;
	mul.hi.u64 	%rd4878, %rd4841, %rd4856;
	mul.lo.s64 	%rd4879, %rd4854, %rd4854;
	mul.hi.u64 	%rd4880, %rd4854, %rd4854;
	mul.lo.s64 	%rd4881, %rd4846, 38;
	mul.lo.s64 	%rd4882, %rd4850, %rd4881;
	mul.hi.u64 	%rd4883, %rd4850, %rd4881;
	mul.lo.s64 	%rd4884, %rd4846, %rd4856;
	mul.hi.u64 	%rd4885, %rd4846, %rd4856;
	mul.lo.s64 	%rd4886, %rd4841, %rd4857;
	mul.hi.u64 	%rd4887, %rd4841, %rd4857;
	mul.lo.s64 	%rd4888, %rd4850, 19;
	mul.lo.s64 	%rd4889, %rd4850, %rd4888;
	mul.hi.u64 	%rd4890, %rd4850, %rd4888;
	mul.lo.s64 	%rd4891, %rd4850, %rd4856;
	mul.hi.u64 	%rd4892, %rd4850, %rd4856;
	mul.lo.s64 	%rd4893, %rd4846, %rd4857;
	mul.hi.u64 	%rd4894, %rd4846, %rd4857;
	mul.lo.s64 	%rd4895, %rd4841, %rd4841;
	mul.hi.u64 	%rd4896, %rd4841, %rd4841;
	mov.b64 	{%r1440, %r1441}, %rd4869;
	mov.b64 	{%r1442, %r1443}, %rd4868;
	shf.l.wrap.b32 	%r1444, %r1443, %r1440, 13;
	shf.l.wrap.b32 	%r1445, %r1440, %r1441, 13;
	mov.b64 	%rd4897, {%r1444, %r1445};
	and.b64  	%rd4898, %rd4868, 2251799813685247;
	add.cc.s64 	%rd4899, %rd4875, %rd4872;
	addc.cc.s64 	%rd4900, %rd4876, %rd4873;
	add.cc.s64 	%rd4901, %rd4899, %rd4870;
	addc.cc.s64 	%rd4902, %rd4900, %rd4871;
	add.cc.s64 	%rd4903, %rd4901, %rd4897;
	addc.cc.s64 	%rd4904, %rd4902, 0;
	mov.b64 	{%r1446, %r1447}, %rd4904;
	mov.b64 	{%r1448, %r1449}, %rd4903;
	shf.l.wrap.b32 	%r1450, %r1449, %r1446, 13;
	shf.l.wrap.b32 	%r1451, %r1446, %r1447, 13;
	mov.b64 	%rd4905, {%r1450, %r1451};
	shr.u64 	%rd4906, %rd4904, 51;
	and.b64  	%rd4907, %rd4903, 2251799813685247;
	add.cc.s64 	%rd4908, %rd4879, %rd4882;
	addc.cc.s64 	%rd4909, %rd4880, %rd4883;
	add.cc.s64 	%rd4910, %rd4908, %rd4877;
	addc.cc.s64 	%rd4911, %rd4909, %rd4878;
	add.cc.s64 	%rd4912, %rd4910, %rd4905;
	addc.cc.s64 	%rd4913, %rd4911, %rd4906;
	mov.b64 	{%r1452, %r1453}, %rd4913;
	mov.b64 	{%r1454, %r1455}, %rd4912;
	shf.l.wrap.b32 	%r1456, %r1455, %r1452, 13;
	shf.l.wrap.b32 	%r1457, %r1452, %r1453, 13;
	mov.b64 	%rd4914, {%r1456, %r1457};
	shr.u64 	%rd4915, %rd4913, 51;
	add.cc.s64 	%rd4916, %rd4884, %rd4889;
	addc.cc.s64 	%rd4917, %rd4885, %rd4890;
	add.cc.s64 	%rd4918, %rd4916, %rd4886;
	addc.cc.s64 	%rd4919, %rd4917, %rd4887;
	add.cc.s64 	%rd4920, %rd4918, %rd4914;
	addc.cc.s64 	%rd4921, %rd4919, %rd4915;
	mov.b64 	{%r1458, %r1459}, %rd4921;
	mov.b64 	{%r1460, %r1461}, %rd4920;
	shf.l.wrap.b32 	%r1462, %r1461, %r1458, 13;
	shf.l.wrap.b32 	%r1463, %r1458, %r1459, 13;
	mov.b64 	%rd4922, {%r1462, %r1463};
	shr.u64 	%rd4923, %rd4921, 51;
	add.cc.s64 	%rd4924, %rd4891, %rd4895;
	addc.cc.s64 	%rd4925, %rd4892, %rd4896;
	add.cc.s64 	%rd4926, %rd4924, %rd4893;
	addc.cc.s64 	%rd4927, %rd4925, %rd4894;
	add.cc.s64 	%rd4928, %rd4926, %rd4922;
	addc.cc.s64 	%rd4929, %rd4927, %rd4923;
	mov.b64 	{%r1464, %r1465}, %rd4929;
	mov.b64 	{%r1466, %r1467}, %rd4928;
	shf.l.wrap.b32 	%r1468, %r1467, %r1464, 13;
	shf.l.wrap.b32 	%r1469, %r1464, %r1465, 13;
	mov.b64 	%rd4930, {%r1468, %r1469};
	mad.lo.s64 	%rd4931, %rd4930, 19, %rd4898;
	shr.u64 	%rd4932, %rd4931, 51;
	add.s64 	%rd4933, %rd4932, %rd4907;
	and.b64  	%rd4934, %rd4928, 2251799813685247;
	and.b64  	%rd4935, %rd4920, 2251799813685247;
	and.b64  	%rd4936, %rd4912, 2251799813685247;
	and.b64  	%rd4937, %rd4931, 2251799813685247;
	shl.b64 	%rd4938, %rd4931, 1;
	and.b64  	%rd4939, %rd4938, 4503599627370494;
	shl.b64 	%rd4940, %rd4933, 1;
	mul.lo.s64 	%rd4941, %rd4937, %rd4937;
	mul.hi.u64 	%rd4942, %rd4937, %rd4937;
	mul.lo.s64 	%rd4943, %rd4933, 38;
	mul.lo.s64 	%rd4944, %rd4934, %rd4943;
	mul.hi.u64 	%rd4945, %rd4934, %rd4943;
	mul.lo.s64 	%rd4946, %rd4936, 38;
	mul.lo.s64 	%rd4947, %rd4935, %rd4946;
	mul.hi.u64 	%rd4948, %rd4935, %rd4946;
	add.cc.s64 	%rd4949, %rd4947, %rd4941;
	addc.cc.s64 	%rd4950, %rd4948, %rd4942;
	add.cc.s64 	%rd4951, %rd4949, %rd4944;
	addc.cc.s64 	%rd4952, %rd4950, %rd4945;
	mul.lo.s64 	%rd4953, %rd4939, %rd4933;
	mul.hi.u64 	%rd4954, %rd4939, %rd4933;
	mul.lo.s64 	%rd4955, %rd4934, %rd4946;
	mul.hi.u64 	%rd4956, %rd4934, %rd4946;
	add.cc.s64 	%rd4957, %rd4955, %rd4953;
	addc.cc.s64 	%rd4958, %rd4956, %rd4954;
	mul.lo.s64 	%rd4959, %rd4935, 19;
	mul.lo.s64 	%rd4960, %rd4935, %rd4959;
	mul.hi.u64 	%rd4961, %rd4935, %rd4959;
	add.cc.s64 	%rd4962, %rd4957, %rd4960;
	addc.cc.s64 	%rd4963, %rd4958, %rd4961;
	mul.lo.s64 	%rd4964, %rd4936, %rd4939;
	mul.hi.u64 	%rd4965, %rd4936, %rd4939;
	mul.lo.s64 	%rd4966, %rd4933, %rd4933;
	mul.hi.u64 	%rd4967, %rd4933, %rd4933;
	add.cc.s64 	%rd4968, %rd4964, %rd4966;
	addc.cc.s64 	%rd4969, %rd4965, %rd4967;
	mul.lo.s64 	%rd4970, %rd4935, 38;
	mul.lo.s64 	%rd4971, %rd4934, %rd4970;
	mul.hi.u64 	%rd4972, %rd4934, %rd4970;
	add.cc.s64 	%rd4973, %rd4968, %rd4971;
	addc.cc.s64 	%rd4974, %rd4969, %rd4972;
	mul.lo.s64 	%rd4975, %rd4935, %rd4939;
	mul.hi.u64 	%rd4976, %rd4935, %rd4939;
	mul.lo.s64 	%rd4977, %rd4936, %rd4940;
	mul.hi.u64 	%rd4978, %rd4936, %rd4940;
	add.cc.s64 	%rd4979, %rd4975, %rd4977;
	addc.cc.s64 	%rd4980, %rd4976, %rd4978;
	mul.lo.s64 	%rd4981, %rd4934, 19;
	mul.lo.s64 	%rd4982, %rd4934, %rd4981;
	mul.hi.u64 	%rd4983, %rd4934, %rd4981;
	add.cc.s64 	%rd4984, %rd4979, %rd4982;
	addc.cc.s64 	%rd4985, %rd4980, %rd4983;
	mul.lo.s64 	%rd4986, %rd4934, %rd4939;
	mul.hi.u64 	%rd4987, %rd4934, %rd4939;
	mul.lo.s64 	%rd4988, %rd4935, %rd4940;
	mul.hi.u64 	%rd4989, %rd4935, %rd4940;
	mul.lo.s64 	%rd4990, %rd4936, %rd4936;
	mul.hi.u64 	%rd4991, %rd4936, %rd4936;
	mov.b64 	{%r1470, %r1471}, %rd4952;
	mov.b64 	{%r1472, %r1473}, %rd4951;
	shf.l.wrap.b32 	%r1474, %r1473, %r1470, 13;
	shf.l.wrap.b32 	%r1475, %r1470, %r1471, 13;
	mov.b64 	%rd4992, {%r1474, %r1475};
	and.b64  	%rd4993, %rd4951, 2251799813685247;
	add.cc.s64 	%rd4994, %rd4962, %rd4992;
	addc.cc.s64 	%rd4995, %rd4963, 0;
	mov.b64 	{%r1476, %r1477}, %rd4995;
	mov.b64 	{%r1478, %r1479}, %rd4994;
	shf.l.wrap.b32 	%r1480, %r1479, %r1476, 13;
	shf.l.wrap.b32 	%r1481, %r1476, %r1477, 13;
	mov.b64 	%rd4996, {%r1480, %r1481};
	shr.u64 	%rd4997, %rd4995, 51;
	and.b64  	%rd4998, %rd4994, 2251799813685247;
	add.cc.s64 	%rd4999, %rd4973, %rd4996;
	addc.cc.s64 	%rd5000, %rd4974, %rd4997;
	mov.b64 	{%r1482, %r1483}, %rd5000;
	mov.b64 	{%r1484, %r1485}, %rd4999;
	shf.l.wrap.b32 	%r1486, %r1485, %r1482, 13;
	shf.l.wrap.b32 	%r1487, %r1482, %r1483, 13;
	mov.b64 	%rd5001, {%r1486, %r1487};
	shr.u64 	%rd5002, %rd5000, 51;
	add.cc.s64 	%rd5003, %rd4984, %rd5001;
	addc.cc.s64 	%rd5004, %rd4985, %rd5002;
	mov.b64 	{%r1488, %r1489}, %rd5004;
	mov.b64 	{%r1490, %r1491}, %rd5003;
	shf.l.wrap.b32 	%r1492, %r1491, %r1488, 13;
	shf.l.wrap.b32 	%r1493, %r1488, %r1489, 13;
	mov.b64 	%rd5005, {%r1492, %r1493};
	shr.u64 	%rd5006, %rd5004, 51;
	add.cc.s64 	%rd5007, %rd4988, %rd4990;
	addc.cc.s64 	%rd5008, %rd4989, %rd4991;
	add.cc.s64 	%rd5009, %rd5007, %rd4986;
	addc.cc.s64 	%rd5010, %rd5008, %rd4987;
	add.cc.s64 	%rd5011, %rd5009, %rd5005;
	addc.cc.s64 	%rd5012, %rd5010, %rd5006;
	mov.b64 	{%r1494, %r1495}, %rd5012;
	mov.b64 	{%r1496, %r1497}, %rd5011;
	shf.l.wrap.b32 	%r1498, %r1497, %r1494, 13;
	shf.l.wrap.b32 	%r1499, %r1494, %r1495, 13;
	mov.b64 	%rd5013, {%r1498, %r1499};
	mad.lo.s64 	%rd5014, %rd5013, 19, %rd4993;
	shr.u64 	%rd5015, %rd5014, 51;
	add.s64 	%rd5016, %rd5015, %rd4998;
	and.b64  	%rd5017, %rd5014, 2251799813685247;
	mul.lo.s64 	%rd5018, %rd146, 19;
	mul.lo.s64 	%rd5019, %rd152, 19;
	mul.lo.s64 	%rd5020, %rd5017, %rd145;
	mul.hi.u64 	%rd5021, %rd5017, %rd145;
	mul.lo.s64 	%rd5022, %rd5016, %rd154;
	mul.hi.u64 	%rd5023, %rd5016, %rd154;
	add.cc.s64 	%rd5024, %rd5020, %rd5022;
	addc.cc.s64 	%rd5025, %rd5021, %rd5023;
	and.b64  	%rd5026, %rd4999, 2251799813685247;
	mul.lo.s64 	%rd5027, %rd5026, %rd151;
	mul.hi.u64 	%rd5028, %rd5026, %rd151;
	add.cc.s64 	%rd5029, %rd5024, %rd5027;
	addc.cc.s64 	%rd5030, %rd5025, %rd5028;
	and.b64  	%rd5031, %rd5003, 2251799813685247;
	mul.lo.s64 	%rd5032, %rd5031, %rd5019;
	mul.hi.u64 	%rd5033, %rd5031, %rd5019;
	add.cc.s64 	%rd5034, %rd5029, %rd5032;
	addc.cc.s64 	%rd5035, %rd5030, %rd5033;
	and.b64  	%rd5036, %rd5011, 2251799813685247;
	mul.lo.s64 	%rd5037, %rd5036, %rd5018;
	mul.hi.u64 	%rd5038, %rd5036, %rd5018;
	add.cc.s64 	%rd5039, %rd5034, %rd5037;
	addc.cc.s64 	%rd5040, %rd5035, %rd5038;
	mul.lo.s64 	%rd5041, %rd5017, %rd146;
	mul.hi.u64 	%rd5042, %rd5017, %rd146;
	mul.lo.s64 	%rd5043, %rd5016, %rd145;
	mul.hi.u64 	%rd5044, %rd5016, %rd145;
	add.cc.s64 	%rd5045, %rd5041, %rd5043;
	addc.cc.s64 	%rd5046, %rd5042, %rd5044;
	mul.lo.s64 	%rd5047, %rd5026, %rd154;
	mul.hi.u64 	%rd5048, %rd5026, %rd154;
	add.cc.s64 	%rd5049, %rd5045, %rd5047;
	addc.cc.s64 	%rd5050, %rd5046, %rd5048;
	mul.lo.s64 	%rd5051, %rd5031, %rd151;
	mul.hi.u64 	%rd5052, %rd5031, %rd151;
	add.cc.s64 	%rd5053, %rd5049, %rd5051;
	addc.cc.s64 	%rd5054, %rd5050, %rd5052;
	mul.lo.s64 	%rd5055, %rd5036, %rd5019;
	mul.hi.u64 	%rd5056, %rd5036, %rd5019;
	add.cc.s64 	%rd5057, %rd5053, %rd5055;
	addc.cc.s64 	%rd5058, %rd5054, %rd5056;
	mul.lo.s64 	%rd5059, %rd152, %rd5017;
	mul.hi.u64 	%rd5060, %rd152, %rd5017;
	mul.lo.s64 	%rd5061, %rd5016, %rd146;
	mul.hi.u64 	%rd5062, %rd5016, %rd146;
	add.cc.s64 	%rd5063, %rd5059, %rd5061;
	addc.cc.s64 	%rd5064, %rd5060, %rd5062;
	mul.lo.s64 	%rd5065, %rd5026, %rd145;
	mul.hi.u64 	%rd5066, %rd5026, %rd145;
	add.cc.s64 	%rd5067, %rd5063, %rd5065;
	addc.cc.s64 	%rd5068, %rd5064, %rd5066;
	mul.lo.s64 	%rd5069, %rd5031, %rd154;
	mul.hi.u64 	%rd5070, %rd5031, %rd154;
	add.cc.s64 	%rd5071, %rd5067, %rd5069;
	addc.cc.s64 	%rd5072, %rd5068, %rd5070;
	mul.lo.s64 	%rd5073, %rd5036, %rd151;
	mul.hi.u64 	%rd5074, %rd5036, %rd151;
	add.cc.s64 	%rd5075, %rd5071, %rd5073;
	addc.cc.s64 	%rd5076, %rd5072, %rd5074;
	mul.lo.s64 	%rd5077, %rd149, %rd5017;
	mul.hi.u64 	%rd5078, %rd149, %rd5017;
	mul.lo.s64 	%rd5079, %rd152, %rd5016;
	mul.hi.u64 	%rd5080, %rd152, %rd5016;
	add.cc.s64 	%rd5081, %rd5077, %rd5079;
	addc.cc.s64 	%rd5082, %rd5078, %rd5080;
	mul.lo.s64 	%rd5083, %rd5026, %rd146;
	mul.hi.u64 	%rd5084, %rd5026, %rd146;
	add.cc.s64 	%rd5085, %rd5081, %rd5083;
	addc.cc.s64 	%rd5086, %rd5082, %rd5084;
	mul.lo.s64 	%rd5087, %rd5031, %rd145;
	mul.hi.u64 	%rd5088, %rd5031, %rd145;
	add.cc.s64 	%rd5089, %rd5085, %rd5087;
	addc.cc.s64 	%rd5090, %rd5086, %rd5088;
	mul.lo.s64 	%rd5091, %rd5036, %rd154;
	mul.hi.u64 	%rd5092, %rd5036, %rd154;
	add.cc.s64 	%rd5093, %rd5089, %rd5091;
	addc.cc.s64 	%rd5094, %rd5090, %rd5092;
	mul.lo.s64 	%rd5095, %rd147, %rd5017;
	mul.hi.u64 	%rd5096, %rd147, %rd5017;
	mul.lo.s64 	%rd5097, %rd149, %rd5016;
	mul.hi.u64 	%rd5098, %rd149, %rd5016;
	add.cc.s64 	%rd5099, %rd5095, %rd5097;
	addc.cc.s64 	%rd5100, %rd5096, %rd5098;
	mul.lo.s64 	%rd5101, %rd5026, %rd152;
	mul.hi.u64 	%rd5102, %rd5026, %rd152;
	add.cc.s64 	%rd5103, %rd5099, %rd5101;
	addc.cc.s64 	%rd5104, %rd5100, %rd5102;
	mul.lo.s64 	%rd5105, %rd5031, %rd146;
	mul.hi.u64 	%rd5106, %rd5031, %rd146;
	add.cc.s64 	%rd5107, %rd5103, %rd5105;
	addc.cc.s64 	%rd5108, %rd5104, %rd5106;
	mul.lo.s64 	%rd5109, %rd5036, %rd145;
	mul.hi.u64 	%rd5110, %rd5036, %rd145;
	add.cc.s64 	%rd5111, %rd5107, %rd5109;
	addc.cc.s64 	%rd5112, %rd5108, %rd5110;
	mov.b64 	{%r1500, %r1501}, %rd5040;
	mov.b64 	{%r1502, %r1503}, %rd5039;
	shf.l.wrap.b32 	%r1504, %r1503, %r1500, 13;
	shf.l.wrap.b32 	%r1505, %r1500, %r1501, 13;
	mov.b64 	%rd5113, {%r1504, %r1505};
	shr.u64 	%rd5114, %rd5040, 51;
	and.b64  	%rd5115, %rd5039, 2251799813685247;
	add.cc.s64 	%rd5116, %rd5057, %rd5113;
	addc.cc.s64 	%rd5117, %rd5058, %rd5114;
	mov.b64 	{%r1506, %r1507}, %rd5117;
	mov.b64 	{%r1508, %r1509}, %rd5116;
	shf.l.wrap.b32 	%r1510, %r1509, %r1506, 13;
	shf.l.wrap.b32 	%r1511, %r1506, %r1507, 13;
	mov.b64 	%rd5118, {%r1510, %r1511};
	shr.u64 	%rd5119, %rd5117, 51;
	and.b64  	%rd5120, %rd5116, 2251799813685247;
	add.cc.s64 	%rd5121, %rd5075, %rd5118;
	addc.cc.s64 	%rd5122, %rd5076, %rd5119;
	mov.b64 	{%r1512, %r1513}, %rd5122;
	mov.b64 	{%r1514, %r1515}, %rd5121;
	shf.l.wrap.b32 	%r1516, %r1515, %r1512, 13;
	shf.l.wrap.b32 	%r1517, %r1512, %r1513, 13;
	mov.b64 	%rd5123, {%r1516, %r1517};
	shr.u64 	%rd5124, %rd5122, 51;
	add.cc.s64 	%rd5125, %rd5093, %rd5123;
	addc.cc.s64 	%rd5126, %rd5094, %rd5124;
	mov.b64 	{%r1518, %r1519}, %rd5126;
	mov.b64 	{%r1520, %r1521}, %rd5125;
	shf.l.wrap.b32 	%r1522, %r1521, %r1518, 13;
	shf.l.wrap.b32 	%r1523, %r1518, %r1519, 13;
	mov.b64 	%rd5127, {%r1522, %r1523};
	shr.u64 	%rd5128, %rd5126, 51;
	add.cc.s64 	%rd5129, %rd5111, %rd5127;
	addc.cc.s64 	%rd5130, %rd5112, %rd5128;
	mov.b64 	{%r1524, %r1525}, %rd5130;
	mov.b64 	{%r1526, %r1527}, %rd5129;
	shf.l.wrap.b32 	%r1528, %r1527, %r1524, 13;
	shf.l.wrap.b32 	%r1529, %r1524, %r1525, 13;
	mov.b64 	%rd5131, {%r1528, %r1529};
	mad.lo.s64 	%rd5132, %rd5131, 19, %rd5115;
	shr.u64 	%rd5133, %rd5132, 51;
	and.b64  	%rd5134, %rd5132, 2251799813685247;
	add.s64 	%rd5135, %rd5120, %rd5133;
	mul.lo.s64 	%rd5136, %rd135, 19;
	mul.lo.s64 	%rd5137, %rd141, 19;
	mul.lo.s64 	%rd5138, %rd5134, %rd134;
	mul.hi.u64 	%rd5139, %rd5134, %rd134;
	mul.lo.s64 	%rd5140, %rd5135, %rd143;
	mul.hi.u64 	%rd5141, %rd5135, %rd143;
	add.cc.s64 	%rd5142, %rd5140, %rd5138;
	addc.cc.s64 	%rd5143, %rd5141, %rd5139;
	and.b64  	%rd5144, %rd5121, 2251799813685247;
	mul.lo.s64 	%rd5145, %rd5144, %rd140;
	mul.hi.u64 	%rd5146, %rd5144, %rd140;
	add.cc.s64 	%rd5147, %rd5142, %rd5145;
	addc.cc.s64 	%rd5148, %rd5143, %rd5146;
	and.b64  	%rd5149, %rd5125, 2251799813685247;
	mul.lo.s64 	%rd5150, %rd5149, %rd5137;
	mul.hi.u64 	%rd5151, %rd5149, %rd5137;
	add.cc.s64 	%rd5152, %rd5147, %rd5150;
	addc.cc.s64 	%rd5153, %rd5148, %rd5151;
	and.b64  	%rd5154, %rd5129, 2251799813685247;
	mul.lo.s64 	%rd5155, %rd5154, %rd5136;
	mul.hi.u64 	%rd5156, %rd5154, %rd5136;
	add.cc.s64 	%rd5157, %rd5152, %rd5155;
	addc.cc.s64 	%rd5158, %rd5153, %rd5156;
	mul.lo.s64 	%rd5159, %rd5134, %rd135;
	mul.hi.u64 	%rd5160, %rd5134, %rd135;
	mul.lo.s64 	%rd5161, %rd5135, %rd134;
	mul.hi.u64 	%rd5162, %rd5135, %rd134;
	add.cc.s64 	%rd5163, %rd5161, %rd5159;
	addc.cc.s64 	%rd5164, %rd5162, %rd5160;
	mul.lo.s64 	%rd5165, %rd5144, %rd143;
	mul.hi.u64 	%rd5166, %rd5144, %rd143;
	add.cc.s64 	%rd5167, %rd5163, %rd5165;
	addc.cc.s64 	%rd5168, %rd5164, %rd5166;
	mul.lo.s64 	%rd5169, %rd5149, %rd140;
	mul.hi.u64 	%rd5170, %rd5149, %rd140;
	add.cc.s64 	%rd5171, %rd5167, %rd5169;
	addc.cc.s64 	%rd5172, %rd5168, %rd5170;
	mul.lo.s64 	%rd5173, %rd5154, %rd5137;
	mul.hi.u64 	%rd5174, %rd5154, %rd5137;
	add.cc.s64 	%rd5175, %rd5171, %rd5173;
	addc.cc.s64 	%rd5176, %rd5172, %rd5174;
	mul.lo.s64 	%rd5177, %rd141, %rd5134;
	mul.hi.u64 	%rd5178, %rd141, %rd5134;
	mul.lo.s64 	%rd5179, %rd5135, %rd135;
	mul.hi.u64 	%rd5180, %rd5135, %rd135;
	add.cc.s64 	%rd5181, %rd5179, %rd5177;
	addc.cc.s64 	%rd5182, %rd5180, %rd5178;
	mul.lo.s64 	%rd5183, %rd5144, %rd134;
	mul.hi.u64 	%rd5184, %rd5144, %rd134;
	add.cc.s64 	%rd5185, %rd5181, %rd5183;
	addc.cc.s64 	%rd5186, %rd5182, %rd5184;
	mul.lo.s64 	%rd5187, %rd5149, %rd143;
	mul.hi.u64 	%rd5188, %rd5149, %rd143;
	add.cc.s64 	%rd5189, %rd5185, %rd5187;
	addc.cc.s64 	%rd5190, %rd5186, %rd5188;
	mul.lo.s64 	%rd5191, %rd5154, %rd140;
	mul.hi.u64 	%rd5192, %rd5154, %rd140;
	add.cc.s64 	%rd5193, %rd5189, %rd5191;
	addc.cc.s64 	%rd5194, %rd5190, %rd5192;
	mul.lo.s64 	%rd5195, %rd138, %rd5134;
	mul.hi.u64 	%rd5196, %rd138, %rd5134;
	mul.lo.s64 	%rd5197, %rd141, %rd5135;
	mul.hi.u64 	%rd5198, %rd141, %rd5135;
	add.cc.s64 	%rd5199, %rd5197, %rd5195;
	addc.cc.s64 	%rd5200, %rd5198, %rd5196;
	mul.lo.s64 	%rd5201, %rd5144, %rd135;
	mul.hi.u64 	%rd5202, %rd5144, %rd135;
	add.cc.s64 	%rd5203, %rd5199, %rd5201;
	addc.cc.s64 	%rd5204, %rd5200, %rd5202;
	mul.lo.s64 	%rd5205, %rd5149, %rd134;
	mul.hi.u64 	%rd5206, %rd5149, %rd134;
	add.cc.s64 	%rd5207, %rd5203, %rd5205;
	addc.cc.s64 	%rd5208, %rd5204, %rd5206;
	mul.lo.s64 	%rd5209, %rd5154, %rd143;
	mul.hi.u64 	%rd5210, %rd5154, %rd143;
	add.cc.s64 	%rd5211, %rd5207, %rd5209;
	addc.cc.s64 	%rd5212, %rd5208, %rd5210;
	mul.lo.s64 	%rd5213, %rd136, %rd5134;
	mul.hi.u64 	%rd5214, %rd136, %rd5134;
	mul.lo.s64 	%rd5215, %rd138, %rd5135;
	mul.hi.u64 	%rd5216, %rd138, %rd5135;
	add.cc.s64 	%rd5217, %rd5215, %rd5213;
	addc.cc.s64 	%rd5218, %rd5216, %rd5214;
	mul.lo.s64 	%rd5219, %rd141, %rd5144;
	mul.hi.u64 	%rd5220, %rd141, %rd5144;
	add.cc.s64 	%rd5221, %rd5217, %rd5219;
	addc.cc.s64 	%rd5222, %rd5218, %rd5220;
	mul.lo.s64 	%rd5223, %rd5149, %rd135;
	mul.hi.u64 	%rd5224, %rd5149, %rd135;
	add.cc.s64 	%rd5225, %rd5221, %rd5223;
	addc.cc.s64 	%rd5226, %rd5222, %rd5224;
	mul.lo.s64 	%rd5227, %rd5154, %rd134;
	mul.hi.u64 	%rd5228, %rd5154, %rd134;
	add.cc.s64 	%rd5229, %rd5225, %rd5227;
	addc.cc.s64 	%rd5230, %rd5226, %rd5228;
	mov.b64 	{%r1530, %r1531}, %rd5158;
	mov.b64 	{%r1532, %r1533}, %rd5157;
	shf.l.wrap.b32 	%r1534, %r1533, %r1530, 13;
	shf.l.wrap.b32 	%r1535, %r1530, %r1531, 13;
	mov.b64 	%rd5231, {%r1534, %r1535};
	shr.u64 	%rd5232, %rd5158, 51;
	and.b64  	%rd5233, %rd5157, 2251799813685247;
	add.cc.s64 	%rd5234, %rd5175, %rd5231;
	addc.cc.s64 	%rd5235, %rd5176, %rd5232;
	mov.b64 	{%r1536, %r1537}, %rd5235;
	mov.b64 	{%r1538, %r1539}, %rd5234;
	shf.l.wrap.b32 	%r1540, %r1539, %r1536, 13;
	shf.l.wrap.b32 	%r1541, %r1536, %r1537, 13;
	mov.b64 	%rd5236, {%r1540, %r1541};
	shr.u64 	%rd5237, %rd5235, 51;
	and.b64  	%rd5238, %rd5234, 2251799813685247;
	add.cc.s64 	%rd5239, %rd5193, %rd5236;
	addc.cc.s64 	%rd5240, %rd5194, %rd5237;
	mov.b64 	{%r1542, %r1543}, %rd5240;
	mov.b64 	{%r1544, %r1545}, %rd5239;
	shf.l.wrap.b32 	%r1546, %r1545, %r1542, 13;
	shf.l.wrap.b32 	%r1547, %r1542, %r1543, 13;
	mov.b64 	%rd5241, {%r1546, %r1547};
	shr.u64 	%rd5242, %rd5240, 51;
	add.cc.s64 	%rd5243, %rd5211, %rd5241;
	addc.cc.s64 	%rd5244, %rd5212, %rd5242;
	mov.b64 	{%r1548, %r1549}, %rd5244;
	mov.b64 	{%r1550, %r1551}, %rd5243;
	shf.l.wrap.b32 	%r1552, %r1551, %r1548, 13;
	shf.l.wrap.b32 	%r1553, %r1548, %r1549, 13;
	mov.b64 	%rd5245, {%r1552, %r1553};
	shr.u64 	%rd5246, %rd5244, 51;
	add.cc.s64 	%rd5247, %rd5229, %rd5245;
	addc.cc.s64 	%rd5248, %rd5230, %rd5246;
	mov.b64 	{%r1554, %r1555}, %rd5248;
	mov.b64 	{%r1556, %r1557}, %rd5247;
	shf.l.wrap.b32 	%r1558, %r1557, %r1554, 13;
	shf.l.wrap.b32 	%r1559, %r1554, %r1555, 13;
	mov.b64 	%rd5249, {%r1558, %r1559};
	mad.lo.s64 	%rd5250, %rd5249, 19, %rd5233;
	shr.u64 	%rd5251, %rd5250, 51;
	and.b64  	%rd5252, %rd5250, 2251799813685247;
	add.s64 	%rd5253, %rd5251, %rd5238;
	and.b64  	%rd5254, %rd5239, 2251799813685247;
	and.b64  	%rd5255, %rd5243, 2251799813685247;
	and.b64  	%rd5256, %rd5247, 2251799813685247;
	shr.u64 	%rd5257, %rd5253, 51;
	and.b64  	%rd5258, %rd5253, 2251799813685247;
	add.s64 	%rd5259, %rd5254, %rd5257;
	shr.u64 	%rd5260, %rd5259, 51;
	and.b64  	%rd5261, %rd5259, 2251799813685247;
	add.s64 	%rd5262, %rd5260, %rd5255;
	shr.u64 	%rd5263, %rd5262, 51;
	and.b64  	%rd5264, %rd5262, 2251799813685247;
	add.s64 	%rd5265, %rd5263, %rd5256;
	shr.u64 	%rd5266, %rd5265, 51;
	and.b64  	%rd5267, %rd5265, 2251799813685247;
	mad.lo.s64 	%rd5268, %rd5266, 19, %rd5252;
	shr.u64 	%rd5269, %rd5268, 51;
	and.b64  	%rd5270, %rd5268, 2251799813685247;
	add.s64 	%rd5271, %rd5269, %rd5258;
	shl.b64 	%rd5272, %rd5268, 1;
	and.b64  	%rd5273, %rd5272, 4503599627370494;
	shl.b64 	%rd5274, %rd5271, 1;
	mul.lo.s64 	%rd5275, %rd5270, %rd5270;
	mul.hi.u64 	%rd5276, %rd5270, %rd5270;
	mul.lo.s64 	%rd5277, %rd5271, 38;
	mul.lo.s64 	%rd5278, %rd5267, %rd5277;
	mul.hi.u64 	%rd5279, %rd5267, %rd5277;
	mul.lo.s64 	%rd5280, %rd5261, 38;
	mul.lo.s64 	%rd5281, %rd5264, %rd5280;
	mul.hi.u64 	%rd5282, %rd5264, %rd5280;
	add.cc.s64 	%rd5283, %rd5275, %rd5281;
	addc.cc.s64 	%rd5284, %rd5276, %rd5282;
	add.cc.s64 	%rd5285, %rd5283, %rd5278;
	addc.cc.s64 	%rd5286, %rd5284, %rd5279;
	mul.lo.s64 	%rd5287, %rd5273, %rd5271;
	mul.hi.u64 	%rd5288, %rd5273, %rd5271;
	mul.lo.s64 	%rd5289, %rd5267, %rd5280;
	mul.hi.u64 	%rd5290, %rd5267, %rd5280;
	mul.lo.s64 	%rd5291, %rd5264, 19;
	mul.lo.s64 	%rd5292, %rd5264, %rd5291;
	mul.hi.u64 	%rd5293, %rd5264, %rd5291;
	mul.lo.s64 	%rd5294, %rd5261, %rd5273;
	mul.hi.u64 	%rd5295, %rd5261, %rd5273;
	mul.lo.s64 	%rd5296, %rd5271, %rd5271;
	mul.hi.u64 	%rd5297, %rd5271, %rd5271;
	mul.lo.s64 	%rd5298, %rd5264, 38;
	mul.lo.s64 	%rd5299, %rd5267, %rd5298;
	mul.hi.u64 	%rd5300, %rd5267, %rd5298;
	mul.lo.s64 	%rd5301, %rd5264, %rd5273;
	mul.hi.u64 	%rd5302, %rd5264, %rd5273;
	mul.lo.s64 	%rd5303, %rd5261, %rd5274;
	mul.hi.u64 	%rd5304, %rd5261, %rd5274;
	mul.lo.s64 	%rd5305, %rd5267, 19;
	mul.lo.s64 	%rd5306, %rd5267, %rd5305;
	mul.hi.u64 	%rd5307, %rd5267, %rd5305;
	mul.lo.s64 	%rd5308, %rd5267, %rd5273;
	mul.hi.u64 	%rd5309, %rd5267, %rd5273;
	mul.lo.s64 	%rd5310, %rd5264, %rd5274;
	mul.hi.u64 	%rd5311, %rd5264, %rd5274;
	mul.lo.s64 	%rd5312, %rd5261, %rd5261;
	mul.hi.u64 	%rd5313, %rd5261, %rd5261;
	mov.b64 	{%r1560, %r1561}, %rd5286;
	mov.b64 	{%r1562, %r1563}, %rd5285;
	shf.l.wrap.b32 	%r1564, %r1563, %r1560, 13;
	shf.l.wrap.b32 	%r1565, %r1560, %r1561, 13;
	mov.b64 	%rd5314, {%r1564, %r1565};
	and.b64  	%rd5315, %rd5285, 2251799813685247;
	add.cc.s64 	%rd5316, %rd5292, %rd5289;
	addc.cc.s64 	%rd5317, %rd5293, %rd5290;
	add.cc.s64 	%rd5318, %rd5316, %rd5287;
	addc.cc.s64 	%rd5319, %rd5317, %rd5288;
	add.cc.s64 	%rd5320, %rd5318, %rd5314;
	addc.cc.s64 	%rd5321, %rd5319, 0;
	mov.b64 	{%r1566, %r1567}, %rd5321;
	mov.b64 	{%r1568, %r1569}, %rd5320;
	shf.l.wrap.b32 	%r1570, %r1569, %r1566, 13;
	shf.l.wrap.b32 	%r1571, %r1566, %r1567, 13;
	mov.b64 	%rd5322, {%r1570, %r1571};
	shr.u64 	%rd5323, %rd5321, 51;
	and.b64  	%rd5324, %rd5320, 2251799813685247;
	add.cc.s64 	%rd5325, %rd5296, %rd5299;
	addc.cc.s64 	%rd5326, %rd5297, %rd5300;
	add.cc.s64 	%rd5327, %rd5325, %rd5294;
	addc.cc.s64 	%rd5328, %rd5326, %rd5295;
	add.cc.s64 	%rd5329, %rd5327, %rd5322;
	addc.cc.s64 	%rd5330, %rd5328, %rd5323;
	mov.b64 	{%r1572, %r1573}, %rd5330;
	mov.b64 	{%r1574, %r1575}, %rd5329;
	shf.l.wrap.b32 	%r1576, %r1575, %r1572, 13;
	shf.l.wrap.b32 	%r1577, %r1572, %r1573, 13;
	mov.b64 	%rd5331, {%r1576, %r1577};
	shr.u64 	%rd5332, %rd5330, 51;
	add.cc.s64 	%rd5333, %rd5301, %rd5306;
	addc.cc.s64 	%rd5334, %rd5302, %rd5307;
	add.cc.s64 	%rd5335, %rd5333, %rd5303;
	addc.cc.s64 	%rd5336, %rd5334, %rd5304;
	add.cc.s64 	%rd5337, %rd5335, %rd5331;
	addc.cc.s64 	%rd5338, %rd5336, %rd5332;
	mov.b64 	{%r1578, %r1579}, %rd5338;
	mov.b64 	{%r1580, %r1581}, %rd5337;
	shf.l.wrap.b32 	%r1582, %r1581, %r1578, 13;
	shf.l.wrap.b32 	%r1583, %r1578, %r1579, 13;
	mov.b64 	%rd5339, {%r1582, %r1583};
	shr.u64 	%rd5340, %rd5338, 51;
	add.cc.s64 	%rd5341, %rd5308, %rd5312;
	addc.cc.s64 	%rd5342, %rd5309, %rd5313;
	add.cc.s64 	%rd5343, %rd5341, %rd5310;
	addc.cc.s64 	%rd5344, %rd5342, %rd5311;
	add.cc.s64 	%rd5345, %rd5343, %rd5339;
	addc.cc.s64 	%rd5346, %rd5344, %rd5340;
	mov.b64 	{%r1584, %r1585}, %rd5346;
	mov.b64 	{%r1586, %r1587}, %rd5345;
	shf.l.wrap.b32 	%r1588, %r1587, %r1584, 13;
	shf.l.wrap.b32 	%r1589, %r1584, %r1585, 13;
	mov.b64 	%rd5347, {%r1588, %r1589};
	mad.lo.s64 	%rd5348, %rd5347, 19, %rd5315;
	shr.u64 	%rd5349, %rd5348, 51;
	and.b64  	%rd5350, %rd5348, 2251799813685247;
	add.s64 	%rd5351, %rd5349, %rd5324;
	mul.lo.s64 	%rd5352, %rd5350, %rd122;
	mul.hi.u64 	%rd5353, %rd5350, %rd122;
	mul.lo.s64 	%rd5354, %rd5351, %rd131;
	mul.hi.u64 	%rd5355, %rd5351, %rd131;
	and.b64  	%rd5356, %rd5329, 2251799813685247;
	mul.lo.s64 	%rd5357, %rd5356, %rd128;
	mul.hi.u64 	%rd5358, %rd5356, %rd128;
	and.b64  	%rd5359, %rd5337, 2251799813685247;
	mul.lo.s64 	%rd5360, %rd5359, %rd132;
	mul.hi.u64 	%rd5361, %rd5359, %rd132;
	and.b64  	%rd5362, %rd5345, 2251799813685247;
	mul.lo.s64 	%rd5363, %rd5362, %rd2007;
	mul.hi.u64 	%rd5364, %rd5362, %rd2007;
	add.cc.s64 	%rd5365, %rd5360, %rd5357;
	addc.cc.s64 	%rd5366, %rd5361, %rd5358;
	add.cc.s64 	%rd5367, %rd5365, %rd5363;
	addc.cc.s64 	%rd5368, %rd5366, %rd5364;
	add.cc.s64 	%rd5369, %rd5367, %rd5352;
	addc.cc.s64 	%rd5370, %rd5368, %rd5353;
	add.cc.s64 	%rd5371, %rd5369, %rd5354;
	addc.cc.s64 	%rd5372, %rd5370, %rd5355;
	mul.lo.s64 	%rd5373, %rd5350, %rd123;
	mul.hi.u64 	%rd5374, %rd5350, %rd123;
	mul.lo.s64 	%rd5375, %rd5351, %rd122;
	mul.hi.u64 	%rd5376, %rd5351, %rd122;
	mul.lo.s64 	%rd5377, %rd5356, %rd131;
	mul.hi.u64 	%rd5378, %rd5356, %rd131;
	mul.lo.s64 	%rd5379, %rd5359, %rd128;
	mul.hi.u64 	%rd5380, %rd5359, %rd128;
	mul.lo.s64 	%rd5381, %rd5362, %rd132;
	mul.hi.u64 	%rd5382, %rd5362, %rd132;
	mul.lo.s64 	%rd5383, %rd129, %rd5350;
	mul.hi.u64 	%rd5384, %rd129, %rd5350;
	mul.lo.s64 	%rd5385, %rd5351, %rd123;
	mul.hi.u64 	%rd5386, %rd5351, %rd123;
	mul.lo.s64 	%rd5387, %rd5356, %rd122;
	mul.hi.u64 	%rd5388, %rd5356, %rd122;
	mul.lo.s64 	%rd5389, %rd5359, %rd131;
	mul.hi.u64 	%rd5390, %rd5359, %rd131;
	mul.lo.s64 	%rd5391, %rd5362, %rd128;
	mul.hi.u64 	%rd5392, %rd5362, %rd128;
	mul.lo.s64 	%rd5393, %rd126, %rd5350;
	mul.hi.u64 	%rd5394, %rd126, %rd5350;
	mul.lo.s64 	%rd5395, %rd129, %rd5351;
	mul.hi.u64 	%rd5396, %rd129, %rd5351;
	mul.lo.s64 	%rd5397, %rd5356, %rd123;
	mul.hi.u64 	%rd5398, %rd5356, %rd123;
	mul.lo.s64 	%rd5399, %rd5359, %rd122;
	mul.hi.u64 	%rd5400, %rd5359, %rd122;
	mul.lo.s64 	%rd5401, %rd5362, %rd131;
	mul.hi.u64 	%rd5402, %rd5362, %rd131;
	mul.lo.s64 	%rd5403, %rd124, %rd5350;
	mul.hi.u64 	%rd5404, %rd124, %rd5350;
	mul.lo.s64 	%rd5405, %rd126, %rd5351;
	mul.hi.u64 	%rd5406, %rd126, %rd5351;
	mul.lo.s64 	%rd5407, %rd5356, %rd129;
	mul.hi.u64 	%rd5408, %rd5356, %rd129;
	mul.lo.s64 	%rd5409, %rd5359, %rd123;
	mul.hi.u64 	%rd5410, %rd5359, %rd123;
	mul.lo.s64 	%rd5411, %rd5362, %rd122;
	mul.hi.u64 	%rd5412, %rd5362, %rd122;
	mov.b64 	{%r1590, %r1591}, %rd5372;
	mov.b64 	{%r1592, %r1593}, %rd5371;
	shf.l.wrap.b32 	%r1594, %r1593, %r1590, 13;
	shf.l.wrap.b32 	%r1595, %r1590, %r1591, 13;
	mov.b64 	%rd5413, {%r1594, %r1595};
	shr.u64 	%rd5414, %rd5372, 51;
	and.b64  	%rd5415, %rd5371, 2251799813685247;
	add.cc.s64 	%rd5416, %rd5379, %rd5377;
	addc.cc.s64 	%rd5417, %rd5380, %rd5378;
	add.cc.s64 	%rd5418, %rd5416, %rd5381;
	addc.cc.s64 	%rd5419, %rd5417, %rd5382;
	add.cc.s64 	%rd5420, %rd5418, %rd5373;
	addc.cc.s64 	%rd5421, %rd5419, %rd5374;
	add.cc.s64 	%rd5422, %rd5420, %rd5375;
	addc.cc.s64 	%rd5423, %rd5421, %rd5376;
	add.cc.s64 	%rd5424, %rd5422, %rd5413;
	addc.cc.s64 	%rd5425, %rd5423, %rd5414;
	mov.b64 	{%r1596, %r1597}, %rd5425;
	mov.b64 	{%r1598, %r1599}, %rd5424;
	shf.l.wrap.b32 	%r1600, %r1599, %r1596, 13;
	shf.l.wrap.b32 	%r1601, %r1596, %r1597, 13;
	mov.b64 	%rd5426, {%r1600, %r1601};
	shr.u64 	%rd5427, %rd5425, 51;
	and.b64  	%rd5428, %rd5424, 2251799813685247;
	add.cc.s64 	%rd5429, %rd5389, %rd5387;
	addc.cc.s64 	%rd5430, %rd5390, %rd5388;
	add.cc.s64 	%rd5431, %rd5429, %rd5391;
	addc.cc.s64 	%rd5432, %rd5430, %rd5392;
	add.cc.s64 	%rd5433, %rd5431, %rd5383;
	addc.cc.s64 	%rd5434, %rd5432, %rd5384;
	add.cc.s64 	%rd5435, %rd5433, %rd5385;
	addc.cc.s64 	%rd5436, %rd5434, %rd5386;
	add.cc.s64 	%rd5437, %rd5435, %rd5426;
	addc.cc.s64 	%rd5438, %rd5436, %rd5427;
	mov.b64 	{%r1602, %r1603}, %rd5438;
	mov.b64 	{%r1604, %r1605}, %rd5437;
	shf.l.wrap.b32 	%r1606, %r1605, %r1602, 13;
	shf.l.wrap.b32 	%r1607, %r1602, %r1603, 13;
	mov.b64 	%rd5439, {%r1606, %r1607};
	shr.u64 	%rd5440, %rd5438, 51;
	and.b64  	%rd5441, %rd5437, 2251799813685247;
	add.cc.s64 	%rd5442, %rd5399, %rd5397;
	addc.cc.s64 	%rd5443, %rd5400, %rd5398;
	add.cc.s64 	%rd5444, %rd5442, %rd5401;
	addc.cc.s64 	%rd5445, %rd5443, %rd5402;
	add.cc.s64 	%rd5446, %rd5444, %rd5393;
	addc.cc.s64 	%rd5447, %rd5445, %rd5394;
	add.cc.s64 	%rd5448, %rd5446, %rd5395;
	addc.cc.s64 	%rd5449, %rd5447, %rd5396;
	add.cc.s64 	%rd5450, %rd5448, %rd5439;
	addc.cc.s64 	%rd5451, %rd5449, %rd5440;
	mov.b64 	{%r1608, %r1609}, %rd5451;
	mov.b64 	{%r1610, %r1611}, %rd5450;
	shf.l.wrap.b32 	%r1612, %r1611, %r1608, 13;
	shf.l.wrap.b32 	%r1613, %r1608, %r1609, 13;
	mov.b64 	%rd5452, {%r1612, %r1613};
	shr.u64 	%rd5453, %rd5451, 51;
	and.b64  	%rd5454, %rd5450, 2251799813685247;
	add.cc.s64 	%rd5455, %rd5409, %rd5407;
	addc.cc.s64 	%rd5456, %rd5410, %rd5408;
	add.cc.s64 	%rd5457, %rd5455, %rd5411;
	addc.cc.s64 	%rd5458, %rd5456, %rd5412;
	add.cc.s64 	%rd5459, %rd5457, %rd5403;
	addc.cc.s64 	%rd5460, %rd5458, %rd5404;
	add.cc.s64 	%rd5461, %rd5459, %rd5405;
	addc.cc.s64 	%rd5462, %rd5460, %rd5406;
	add.cc.s64 	%rd5463, %rd5461, %rd5452;
	addc.cc.s64 	%rd5464, %rd5462, %rd5453;
	mov.b64 	{%r1614, %r1615}, %rd5464;
	mov.b64 	{%r1616, %r1617}, %rd5463;
	shf.l.wrap.b32 	%r1618, %r1617, %r1614, 13;
	shf.l.wrap.b32 	%r1619, %r1614, %r1615, 13;
	mov.b64 	%rd5465, {%r1618, %r1619};
	and.b64  	%rd5466, %rd5463, 2251799813685247;
	mad.lo.s64 	%rd5467, %rd5465, 19, %rd5415;
	shr.u64 	%rd5468, %rd5467, 51;
	and.b64  	%rd5469, %rd5467, 2251799813685247;
	add.s64 	%rd5470, %rd5468, %rd5428;
	ld.const.u64 	%rd5471, [SQRT_M1];
	ld.const.u64 	%rd5472, [SQRT_M1+8];
	ld.const.u64 	%rd5473, [SQRT_M1+16];
	ld.const.u64 	%rd5474, [SQRT_M1+24];
	ld.const.u64 	%rd5475, [SQRT_M1+32];
	mul.lo.s64 	%rd5476, %rd5472, 19;
	mul.lo.s64 	%rd5477, %rd5473, 19;
	mul.lo.s64 	%rd5478, %rd5474, 19;
	mul.lo.s64 	%rd5479, %rd5475, 19;
	mul.lo.s64 	%rd5480, %rd5471, 4503599627370457;
	mul.hi.u64 	%rd5481, %rd5471, 4503599627370457;
	mul.lo.s64 	%rd5482, %rd5475, 85568392920039386;
	mul.hi.u64 	%rd5483, %rd5479, 4503599627370494;
	mul.lo.s64 	%rd5484, %rd5474, 85568392920039386;
	mul.hi.u64 	%rd5485, %rd5478, 4503599627370494;
	mul.lo.s64 	%rd5486, %rd5473, 85568392920039386;
	mul.hi.u64 	%rd5487, %rd5477, 4503599627370494;
	mul.lo.s64 	%rd5488, %rd5472, 85568392920039386;
	mul.hi.u64 	%rd5489, %rd5476, 4503599627370494;
	add.cc.s64 	%rd5490, %rd5488, %rd5480;
	addc.cc.s64 	%rd5491, %rd5489, %rd5481;
	add.cc.s64 	%rd5492, %rd5490, %rd5486;
	addc.cc.s64 	%rd5493, %rd5491, %rd5487;
	add.cc.s64 	%rd5494, %rd5492, %rd5484;
	addc.cc.s64 	%rd5495, %rd5493, %rd5485;
	add.cc.s64 	%rd5496, %rd5494, %rd5482;
	addc.cc.s64 	%rd5497, %rd5495, %rd5483;
	mul.lo.s64 	%rd5498, %rd5472, 4503599627370457;
	mul.hi.u64 	%rd5499, %rd5472, 4503599627370457;
	mul.lo.s64 	%rd5500, %rd5471, 4503599627370494;
	mul.hi.u64 	%rd5501, %rd5471, 4503599627370494;
	add.cc.s64 	%rd5502, %rd5498, %rd5500;
	addc.cc.s64 	%rd5503, %rd5499, %rd5501;
	mul.lo.s64 	%rd5504, %rd5473, 4503599627370457;
	mul.hi.u64 	%rd5505, %rd5473, 4503599627370457;
	mul.lo.s64 	%rd5506, %rd5474, 4503599627370457;
	mul.hi.u64 	%rd5507, %rd5474, 4503599627370457;
	mul.lo.s64 	%rd5508, %rd5475, 4503599627370457;
	mul.hi.u64 	%rd5509, %rd5475, 4503599627370457;
	mov.b64 	{%r1620, %r1621}, %rd5497;
	mov.b64 	{%r1622, %r1623}, %rd5496;
	shf.l.wrap.b32 	%r1624, %r1623, %r1620, 13;
	shf.l.wrap.b32 	%r1625, %r1620, %r1621, 13;
	mov.b64 	%rd5510, {%r1624, %r1625};
	and.b64  	%rd5511, %rd5496, 2251799813685247;
	add.cc.s64 	%rd5512, %rd5502, %rd5486;
	addc.cc.s64 	%rd5513, %rd5503, %rd5487;
	add.cc.s64 	%rd5514, %rd5512, %rd5484;
	addc.cc.s64 	%rd5515, %rd5513, %rd5485;
	add.cc.s64 	%rd5516, %rd5514, %rd5482;
	addc.cc.s64 	%rd5517, %rd5515, %rd5483;
	add.cc.s64 	%rd5518, %rd5516, %rd5510;
	addc.cc.s64 	%rd5519, %rd5517, 0;
	mov.b64 	{%r1626, %r1627}, %rd5519;
	mov.b64 	{%r1628, %r1629}, %rd5518;
	shf.l.wrap.b32 	%r1630, %r1629, %r1626, 13;
	shf.l.wrap.b32 	%r1631, %r1626, %r1627, 13;
	mov.b64 	%rd5520, {%r1630, %r1631};
	and.b64  	%rd5521, %rd5518, 2251799813685247;
	mul.lo.s64 	%rd5522, %rd5472, 37;
	mul.hi.u64 	%rd5523, %rd5472, 37;
	add.cc.s64 	%rd5524, %rd5502, %rd5522;
	addc.cc.s64 	%rd5525, %rd5503, %rd5523;
	add.cc.s64 	%rd5526, %rd5524, %rd5504;
	addc.cc.s64 	%rd5527, %rd5525, %rd5505;
	add.cc.s64 	%rd5528, %rd5526, %rd5484;
	addc.cc.s64 	%rd5529, %rd5527, %rd5485;
	add.cc.s64 	%rd5530, %rd5528, %rd5482;
	addc.cc.s64 	%rd5531, %rd5529, %rd5483;
	add.cc.s64 	%rd5532, %rd5530, %rd5520;
	addc.cc.s64 	%rd5533, %rd5531, 0;
	mov.b64 	{%r1632, %r1633}, %rd5533;
	mov.b64 	{%r1634, %r1635}, %rd5532;
	shf.l.wrap.b32 	%r1636, %r1635, %r1632, 13;
	shf.l.wrap.b32 	%r1637, %r1632, %r1633, 13;
	mov.b64 	%rd5534, {%r1636, %r1637};
	and.b64  	%rd5535, %rd5532, 2251799813685247;
	mul.lo.s64 	%rd5536, %rd5473, 37;
	mul.hi.u64 	%rd5537, %rd5473, 37;
	add.cc.s64 	%rd5538, %rd5526, %rd5536;
	addc.cc.s64 	%rd5539, %rd5527, %rd5537;
	add.cc.s64 	%rd5540, %rd5538, %rd5506;
	addc.cc.s64 	%rd5541, %rd5539, %rd5507;
	add.cc.s64 	%rd5542, %rd5540, %rd5482;
	addc.cc.s64 	%rd5543, %rd5541, %rd5483;
	add.cc.s64 	%rd5544, %rd5542, %rd5534;
	addc.cc.s64 	%rd5545, %rd5543, 0;
	mov.b64 	{%r1638, %r1639}, %rd5545;
	mov.b64 	{%r1640, %r1641}, %rd5544;
	shf.l.wrap.b32 	%r1642, %r1641, %r1638, 13;
	shf.l.wrap.b32 	%r1643, %r1638, %r1639, 13;
	mov.b64 	%rd5546, {%r1642, %r1643};
	and.b64  	%rd5547, %rd5544, 2251799813685247;
	mul.lo.s64 	%rd5548, %rd5474, 37;
	mul.hi.u64 	%rd5549, %rd5474, 37;
	add.cc.s64 	%rd5550, %rd5540, %rd5548;
	addc.cc.s64 	%rd5551, %rd5541, %rd5549;
	add.cc.s64 	%rd5552, %rd5550, %rd5508;
	addc.cc.s64 	%rd5553, %rd5551, %rd5509;
	add.cc.s64 	%rd5554, %rd5552, %rd5546;
	addc.cc.s64 	%rd5555, %rd5553, 0;
	mov.b64 	{%r1644, %r1645}, %rd5555;
	mov.b64 	{%r1646, %r1647}, %rd5554;
	shf.l.wrap.b32 	%r1648, %r1647, %r1644, 13;
	shf.l.wrap.b32 	%r1649, %r1644, %r1645, 13;
	mov.b64 	%rd5556, {%r1648, %r1649};
	and.b64  	%rd5557, %rd5554, 2251799813685247;
	mad.lo.s64 	%rd5558, %rd5556, 19, %rd5511;
	shr.u64 	%rd5559, %rd5558, 51;
	and.b64  	%rd5560, %rd5558, 2251799813685247;
	add.s64 	%rd5561, %rd5469, 1;
	shr.u64 	%rd5562, %rd5561, 51;
	and.b64  	%rd5563, %rd5561, 2251799813685247;
	add.s64 	%rd5564, %rd5562, %rd5470;
	shr.u64 	%rd5565, %rd5564, 51;
	and.b64  	%rd5566, %rd5564, 2251799813685247;
	add.s64 	%rd5567, %rd5565, %rd5441;
	shr.u64 	%rd5568, %rd5567, 51;
	and.b64  	%rd5569, %rd5567, 2251799813685247;
	add.s64 	%rd5570, %rd5568, %rd5454;
	shr.u64 	%rd5571, %rd5570, 51;
	and.b64  	%rd5572, %rd5570, 2251799813685247;
	add.s64 	%rd5573, %rd5571, %rd5466;
	shr.u64 	%rd5574, %rd5573, 51;
	and.b64  	%rd5575, %rd5573, 2251799813685247;
	mad.lo.s64 	%rd5576, %rd5574, 19, %rd5563;
	shr.u64 	%rd5577, %rd5576, 51;
	and.b64  	%rd5578, %rd5576, 2251799813685247;
	add.s64 	%rd5579, %rd5577, %rd5566;
	add.s64 	%rd5580, %rd5578, 19;
	shr.u64 	%rd5581, %rd5580, 51;
	add.s64 	%rd5582, %rd5581, %rd5579;
	shr.u64 	%rd5583, %rd5582, 51;
	add.s64 	%rd5584, %rd5583, %rd5569;
	shr.u64 	%rd5585, %rd5584, 51;
	add.s64 	%rd5586, %rd5585, %rd5572;
	shr.u64 	%rd5587, %rd5586, 51;
	add.s64 	%rd5588, %rd5587, %rd5575;
	shr.u64 	%rd5589, %rd5588, 51;
	mad.lo.s64 	%rd5590, %rd5589, 19, %rd5578;
	shr.u64 	%rd5591, %rd5590, 51;
	add.s64 	%rd5592, %rd5591, %rd5579;
	shr.u64 	%rd5593, %rd5592, 51;
	add.s64 	%rd5594, %rd5593, %rd5569;
	shr.u64 	%rd5595, %rd5594, 51;
	add.s64 	%rd5596, %rd5595, %rd5572;
	shr.u64 	%rd5597, %rd5596, 51;
	add.s64 	%rd5598, %rd5597, %rd5573;
	or.b64  	%rd5599, %rd5590, %rd5598;
	or.b64  	%rd5600, %rd5599, %rd5592;
	or.b64  	%rd5601, %rd5600, %rd5594;
	or.b64  	%rd5602, %rd5601, %rd5596;
	and.b64  	%rd5603, %rd5602, 2251799813685247;
	setp.eq.s64 	%p18, %rd5603, 0;
	sub.s64 	%rd5604, %rd5469, %rd5560;
	add.s64 	%rd5605, %rd5604, 4503599627370458;
	shr.u64 	%rd5606, %rd5605, 51;
	and.b64  	%rd5607, %rd5605, 2251799813685247;
	add.s64 	%rd5608, %rd5521, %rd5559;
	sub.s64 	%rd5609, %rd5470, %rd5608;
	add.s64 	%rd5610, %rd5609, %rd5606;
	add.s64 	%rd5611, %rd5610, 4503599627370494;
	shr.u64 	%rd5612, %rd5611, 51;
	and.b64  	%rd5613, %rd5611, 2251799813685247;
	sub.s64 	%rd5614, %rd5441, %rd5535;
	add.s64 	%rd5615, %rd5614, %rd5612;
	add.s64 	%rd5616, %rd5615, 4503599627370494;
	shr.u64 	%rd5617, %rd5616, 51;
	and.b64  	%rd5618, %rd5616, 2251799813685247;
	sub.s64 	%rd5619, %rd5454, %rd5547;
	add.s64 	%rd5620, %rd5619, %rd5617;
	add.s64 	%rd5621, %rd5620, 4503599627370494;
	shr.u64 	%rd5622, %rd5621, 51;
	and.b64  	%rd5623, %rd5621, 2251799813685247;
	sub.s64 	%rd5624, %rd5466, %rd5557;
	add.s64 	%rd5625, %rd5624, %rd5622;
	add.s64 	%rd5626, %rd5625, 4503599627370494;
	shr.u64 	%rd5627, %rd5626, 51;
	and.b64  	%rd5628, %rd5626, 2251799813685247;
	mad.lo.s64 	%rd5629, %rd5627, 19, %rd5607;
	shr.u64 	%rd5630, %rd5629, 51;
	and.b64  	%rd5631, %rd5629, 2251799813685247;
	add.s64 	%rd5632, %rd5630, %rd5613;
	add.s64 	%rd5633, %rd5631, 19;
	shr.u64 	%rd5634, %rd5633, 51;
	add.s64 	%rd5635, %rd5634, %rd5632;
	shr.u64 	%rd5636, %rd5635, 51;
	add.s64 	%rd5637, %rd5636, %rd5618;
	shr.u64 	%rd5638, %rd5637, 51;
	add.s64 	%rd5639, %rd5638, %rd5623;
	shr.u64 	%rd5640, %rd5639, 51;
	add.s64 	%rd5641, %rd5640, %rd5628;
	shr.u64 	%rd5642, %rd5641, 51;
	mad.lo.s64 	%rd5643, %rd5642, 19, %rd5631;
	shr.u64 	%rd5644, %rd5643, 51;
	add.s64 	%rd5645, %rd5644, %rd5632;
	shr.u64 	%rd5646, %rd5645, 51;
	add.s64 	%rd5647, %rd5646, %rd5618;
	shr.u64 	%rd5648, %rd5647, 51;
	add.s64 	%rd5649, %rd5648, %rd5623;
	shr.u64 	%rd5650, %rd5649, 51;
	add.s64 	%rd5651, %rd5650, %rd5626;
	or.b64  	%rd5652, %rd5643, %rd5651;
	or.b64  	%rd5653, %rd5652, %rd5645;
	or.b64  	%rd5654, %rd5653, %rd5647;
	or.b64  	%rd5655, %rd5654, %rd5649;
	and.b64  	%rd5656, %rd5655, 2251799813685247;
	setp.eq.s64 	%p19, %rd5656, 0;
	mul.lo.s64 	%rd5657, %rd5471, %rd5270;
	mul.hi.u64 	%rd5658, %rd5471, %rd5270;
	mul.lo.s64 	%rd5659, %rd5479, %rd5271;
	mul.hi.u64 	%rd5660, %rd5479, %rd5271;
	mul.lo.s64 	%rd5661, %rd5261, %rd5478;
	mul.hi.u64 	%rd5662, %rd5261, %rd5478;
	mul.lo.s64 	%rd5663, %rd5264, %rd5477;
	mul.hi.u64 	%rd5664, %rd5264, %rd5477;
	mul.lo.s64 	%rd5665, %rd5267, %rd5476;
	mul.hi.u64 	%rd5666, %rd5267, %rd5476;
	add.cc.s64 	%rd5667, %rd5665, %rd5657;
	addc.cc.s64 	%rd5668, %rd5666, %rd5658;
	add.cc.s64 	%rd5669, %rd5667, %rd5663;
	addc.cc.s64 	%rd5670, %rd5668, %rd5664;
	add.cc.s64 	%rd5671, %rd5669, %rd5661;
	addc.cc.s64 	%rd5672, %rd5670, %rd5662;
	add.cc.s64 	%rd5673, %rd5671, %rd5659;
	addc.cc.s64 	%rd5674, %rd5672, %rd5660;
	mul.lo.s64 	%rd5675, %rd5472, %rd5270;
	mul.hi.u64 	%rd5676, %rd5472, %rd5270;
	mul.lo.s64 	%rd5677, %rd5471, %rd5271;
	mul.hi.u64 	%rd5678, %rd5471, %rd5271;
	add.cc.s64 	%rd5679, %rd5675, %rd5677;
	addc.cc.s64 	%rd5680, %rd5676, %rd5678;
	mul.lo.s64 	%rd5681, %rd5261, %rd5479;
	mul.hi.u64 	%rd5682, %rd5261, %rd5479;
	mul.lo.s64 	%rd5683, %rd5264, %rd5478;
	mul.hi.u64 	%rd5684, %rd5264, %rd5478;
	mul.lo.s64 	%rd5685, %rd5267, %rd5477;
	mul.hi.u64 	%rd5686, %rd5267, %rd5477;
	mul.lo.s64 	%rd5687, %rd5473, %rd5270;
	mul.hi.u64 	%rd5688, %rd5473, %rd5270;
	mul.lo.s64 	%rd5689, %rd5472, %rd5271;
	mul.hi.u64 	%rd5690, %rd5472, %rd5271;
	mul.lo.s64 	%rd5691, %rd5261, %rd5471;
	mul.hi.u64 	%rd5692, %rd5261, %rd5471;
	mul.lo.s64 	%rd5693, %rd5264, %rd5479;
	mul.hi.u64 	%rd5694, %rd5264, %rd5479;
	mul.lo.s64 	%rd5695, %rd5267, %rd5478;
	mul.hi.u64 	%rd5696, %rd5267, %rd5478;
	mul.lo.s64 	%rd5697, %rd5474, %rd5270;
	mul.hi.u64 	%rd5698, %rd5474, %rd5270;
	mul.lo.s64 	%rd5699, %rd5473, %rd5271;
	mul.hi.u64 	%rd5700, %rd5473, %rd5271;
	mul.lo.s64 	%rd5701, %rd5261, %rd5472;
	mul.hi.u64 	%rd5702, %rd5261, %rd5472;
	mul.lo.s64 	%rd5703, %rd5264, %rd5471;
	mul.hi.u64 	%rd5704, %rd5264, %rd5471;
	mul.lo.s64 	%rd5705, %rd5267, %rd5479;
	mul.hi.u64 	%rd5706, %rd5267, %rd5479;
	mul.lo.s64 	%rd5707, %rd5475, %rd5270;
	mul.hi.u64 	%rd5708, %rd5475, %rd5270;
	mul.lo.s64 	%rd5709, %rd5474, %rd5271;
	mul.hi.u64 	%rd5710, %rd5474, %rd5271;
	mul.lo.s64 	%rd5711, %rd5261, %rd5473;
	mul.hi.u64 	%rd5712, %rd5261, %rd5473;
	mul.lo.s64 	%rd5713, %rd5264, %rd5472;
	mul.hi.u64 	%rd5714, %rd5264, %rd5472;
	mul.lo.s64 	%rd5715, %rd5267, %rd5471;
	mul.hi.u64 	%rd5716, %rd5267, %rd5471;
	mov.b64 	{%r1650, %r1651}, %rd5674;
	mov.b64 	{%r1652, %r1653}, %rd5673;
	shf.l.wrap.b32 	%r1654, %r1653, %r1650, 13;
	shf.l.wrap.b32 	%r1655, %r1650, %r1651, 13;
	mov.b64 	%rd5717, {%r1654, %r1655};
	and.b64  	%rd5718, %rd5673, 2251799813685247;
	add.cc.s64 	%rd5719, %rd5679, %rd5685;
	addc.cc.s64 	%rd5720, %rd5680, %rd5686;
	add.cc.s64 	%rd5721, %rd5719, %rd5683;
	addc.cc.s64 	%rd5722, %rd5720, %rd5684;
	add.cc.s64 	%rd5723, %rd5721, %rd5681;
	addc.cc.s64 	%rd5724, %rd5722, %rd5682;
	add.cc.s64 	%rd5725, %rd5723, %rd5717;
	addc.cc.s64 	%rd5726, %rd5724, 0;
	mov.b64 	{%r1656, %r1657}, %rd5726;
	mov.b64 	{%r1658, %r1659}, %rd5725;
	shf.l.wrap.b32 	%r1660, %r1659, %r1656, 13;
	shf.l.wrap.b32 	%r1661, %r1656, %r1657, 13;
	mov.b64 	%rd5727, {%r1660, %r1661};
	and.b64  	%rd5728, %rd5725, 2251799813685247;
	add.cc.s64 	%rd5729, %rd5689, %rd5691;
	addc.cc.s64 	%rd5730, %rd5690, %rd5692;
	add.cc.s64 	%rd5731, %rd5729, %rd5687;
	addc.cc.s64 	%rd5732, %rd5730, %rd5688;
	add.cc.s64 	%rd5733, %rd5731, %rd5695;
	addc.cc.s64 	%rd5734, %rd5732, %rd5696;
	add.cc.s64 	%rd5735, %rd5733, %rd5693;
	addc.cc.s64 	%rd5736, %rd5734, %rd5694;
	add.cc.s64 	%rd5737, %rd5735, %rd5727;
	addc.cc.s64 	%rd5738, %rd5736, 0;
	mov.b64 	{%r1662, %r1663}, %rd5738;
	mov.b64 	{%r1664, %r1665}, %rd5737;
	shf.l.wrap.b32 	%r1666, %r1665, %r1662, 13;
	shf.l.wrap.b32 	%r1667, %r1662, %r1663, 13;
	mov.b64 	%rd5739, {%r1666, %r1667};
	and.b64  	%rd5740, %rd5737, 2251799813685247;
	add.cc.s64 	%rd5741, %rd5701, %rd5703;
	addc.cc.s64 	%rd5742, %rd5702, %rd5704;
	add.cc.s64 	%rd5743, %rd5741, %rd5699;
	addc.cc.s64 	%rd5744, %rd5742, %rd5700;
	add.cc.s64 	%rd5745, %rd5743, %rd5697;
	addc.cc.s64 	%rd5746, %rd5744, %rd5698;
	add.cc.s64 	%rd5747, %rd5745, %rd5705;
	addc.cc.s64 	%rd5748, %rd5746, %rd5706;
	add.cc.s64 	%rd5749, %rd5747, %rd5739;
	addc.cc.s64 	%rd5750, %rd5748, 0;
	mov.b64 	{%r1668, %r1669}, %rd5750;
	mov.b64 	{%r1670, %r1671}, %rd5749;
	shf.l.wrap.b32 	%r1672, %r1671, %r1668, 13;
	shf.l.wrap.b32 	%r1673, %r1668, %r1669, 13;
	mov.b64 	%rd5751, {%r1672, %r1673};
	and.b64  	%rd5752, %rd5749, 2251799813685247;
	add.cc.s64 	%rd5753, %rd5713, %rd5715;
	addc.cc.s64 	%rd5754, %rd5714, %rd5716;
	add.cc.s64 	%rd5755, %rd5753, %rd5711;
	addc.cc.s64 	%rd5756, %rd5754, %rd5712;
	add.cc.s64 	%rd5757, %rd5755, %rd5709;
	addc.cc.s64 	%rd5758, %rd5756, %rd5710;
	add.cc.s64 	%rd5759, %rd5757, %rd5707;
	addc.cc.s64 	%rd5760, %rd5758, %rd5708;
	add.cc.s64 	%rd5761, %rd5759, %rd5751;
	addc.cc.s64 	%rd5762, %rd5760, 0;
	mov.b64 	{%r1674, %r1675}, %rd5762;
	mov.b64 	{%r1676, %r1677}, %rd5761;
	shf.l.wrap.b32 	%r1678, %r1677, %r1674, 13;
	shf.l.wrap.b32 	%r1679, %r1674, %r1675, 13;
	mov.b64 	%rd5763, {%r1678, %r1679};
	and.b64  	%rd5764, %rd5761, 2251799813685247;
	mad.lo.s64 	%rd5765, %rd5763, 19, %rd5718;
	shr.u64 	%rd5766, %rd5765, 51;
	and.b64  	%rd5767, %rd5765, 2251799813685247;
	add.s64 	%rd5768, %rd5766, %rd5728;
	or.pred  	%p20, %p18, %p19;
	selp.b64 	%rd5769, %rd5767, %rd5270, %p20;
	selp.b64 	%rd5770, %rd5768, %rd5271, %p20;
	selp.b64 	%rd5771, %rd5740, %rd5261, %p20;
	selp.b64 	%rd5772, %rd5752, %rd5264, %p20;
	selp.b64 	%rd5773, %rd5764, %rd5267, %p20;
	sub.s64 	%rd5774, 4503599627370458, %rd5769;
	sub.s64 	%rd5775, 4503599627370494, %rd5770;
	sub.s64 	%rd5776, 4503599627370494, %rd5771;
	sub.s64 	%rd5777, 4503599627370494, %rd5772;
	sub.s64 	%rd5778, 4503599627370494, %rd5773;
	shr.u64 	%rd5779, %rd5770, 51;
	and.b64  	%rd5780, %rd5770, 2251799813685247;
	add.s64 	%rd5781, %rd5779, %rd5771;
	shr.u64 	%rd5782, %rd5781, 51;
	and.b64  	%rd5783, %rd5781, 2251799813685247;
	add.s64 	%rd5784, %rd5782, %rd5772;
	shr.u64 	%rd5785, %rd5784, 51;
	and.b64  	%rd5786, %rd5784, 2251799813685247;
	add.s64 	%rd5787, %rd5785, %rd5773;
	shr.u64 	%rd5788, %rd5787, 51;
	and.b64  	%rd5789, %rd5787, 2251799813685247;
	mad.lo.s64 	%rd5790, %rd5788, 19, %rd5769;
	shr.u64 	%rd5791, %rd5790, 51;
	and.b64  	%rd5792, %rd5790, 2251799813685247;
	add.s64 	%rd5793, %rd5791, %rd5780;
	add.s64 	%rd5794, %rd5792, 19;
	shr.u64 	%rd5795, %rd5794, 51;
	add.s64 	%rd5796, %rd5793, %rd5795;
	shr.u64 	%rd5797, %rd5796, 51;
	add.s64 	%rd5798, %rd5797, %rd5783;
	shr.u64 	%rd5799, %rd5798, 51;
	add.s64 	%rd5800, %rd5799, %rd5786;
	shr.u64 	%rd5801, %rd5800, 51;
	add.s64 	%rd5802, %rd5801, %rd5789;
	shr.u64 	%rd5803, %rd5802, 51;
	add.s64 	%rd5804, %rd5803, %rd5790;
	and.b64  	%rd5805, %rd5804, 1;
	setp.eq.b64 	%p21, %rd5805, 1;
	selp.b64 	%rd5806, %rd5774, %rd5769, %p21;
	selp.b64 	%rd5807, %rd5775, %rd5770, %p21;
	selp.b64 	%rd5808, %rd5776, %rd5771, %p21;
	selp.b64 	%rd5809, %rd5777, %rd5772, %p21;
	selp.b64 	%rd5810, %rd5778, %rd5773, %p21;
	mul.lo.s64 	%rd5811, %rd104, 19;
	mul.lo.s64 	%rd5813, %rd116, 19;
	mul.lo.s64 	%rd5815, %rd118, 19;
	mul.lo.s64 	%rd5817, %rd120, 19;
	mul.lo.s64 	%rd5818, %rd5806, %rd103;
	mul.hi.u64 	%rd5819, %rd5806, %rd103;
	mul.lo.s64 	%rd5820, %rd5807, %rd5817;
	mul.hi.u64 	%rd5821, %rd5807, %rd5817;
	add.cc.s64 	%rd5822, %rd5820, %rd5818;
	addc.cc.s64 	%rd5823, %rd5821, %rd5819;
	mul.lo.s64 	%rd5824, %rd5808, %rd5815;
	mul.hi.u64 	%rd5825, %rd5808, %rd5815;
	add.cc.s64 	%rd5826, %rd5822, %rd5824;
	addc.cc.s64 	%rd5827, %rd5823, %rd5825;
	mul.lo.s64 	%rd5828, %rd5809, %rd5813;
	mul.hi.u64 	%rd5829, %rd5809, %rd5813;
	add.cc.s64 	%rd5830, %rd5826, %rd5828;
	addc.cc.s64 	%rd5831, %rd5827, %rd5829;
	mul.lo.s64 	%rd5832, %rd5810, %rd5811;
	mul.hi.u64 	%rd5833, %rd5810, %rd5811;
	add.cc.s64 	%rd5834, %rd5830, %rd5832;
	addc.cc.s64 	%rd5835, %rd5831, %rd5833;
	mul.lo.s64 	%rd5836, %rd5806, %rd104;
	mul.hi.u64 	%rd5837, %rd5806, %rd104;
	mul.lo.s64 	%rd5838, %rd5807, %rd103;
	mul.hi.u64 	%rd5839, %rd5807, %rd103;
	add.cc.s64 	%rd5840, %rd5838, %rd5836;
	addc.cc.s64 	%rd5841, %rd5839, %rd5837;
	mul.lo.s64 	%rd5842, %rd5808, %rd5817;
	mul.hi.u64 	%rd5843, %rd5808, %rd5817;
	add.cc.s64 	%rd5844, %rd5840, %rd5842;
	addc.cc.s64 	%rd5845, %rd5841, %rd5843;
	mul.lo.s64 	%rd5846, %rd5809, %rd5815;
	mul.hi.u64 	%rd5847, %rd5809, %rd5815;
	add.cc.s64 	%rd5848, %rd5844, %rd5846;
	addc.cc.s64 	%rd5849, %rd5845, %rd5847;
	mul.lo.s64 	%rd5850, %rd5810, %rd5813;
	mul.hi.u64 	%rd5851, %rd5810, %rd5813;
	add.cc.s64 	%rd5852, %rd5848, %rd5850;
	addc.cc.s64 	%rd5853, %rd5849, %rd5851;
	mul.lo.s64 	%rd5854, %rd116, %rd5806;
	mul.hi.u64 	%rd5855, %rd116, %rd5806;
	mul.lo.s64 	%rd5856, %rd5807, %rd104;
	mul.hi.u64 	%rd5857, %rd5807, %rd104;
	add.cc.s64 	%rd5858, %rd5856, %rd5854;
	addc.cc.s64 	%rd5859, %rd5857, %rd5855;
	mul.lo.s64 	%rd5860, %rd5808, %rd103;
	mul.hi.u64 	%rd5861, %rd5808, %rd103;
	add.cc.s64 	%rd5862, %rd5858, %rd5860;
	addc.cc.s64 	%rd5863, %rd5859, %rd5861;
	mul.lo.s64 	%rd5864, %rd5809, %rd5817;
	mul.hi.u64 	%rd5865, %rd5809, %rd5817;
	add.cc.s64 	%rd5866, %rd5862, %rd5864;
	addc.cc.s64 	%rd5867, %rd5863, %rd5865;
	mul.lo.s64 	%rd5868, %rd5810, %rd5815;
	mul.hi.u64 	%rd5869, %rd5810, %rd5815;
	add.cc.s64 	%rd5870, %rd5866, %rd5868;
	addc.cc.s64 	%rd5871, %rd5867, %rd5869;
	mul.lo.s64 	%rd5872, %rd118, %rd5806;
	mul.hi.u64 	%rd5873, %rd118, %rd5806;
	mul.lo.s64 	%rd5874, %rd116, %rd5807;
	mul.hi.u64 	%rd5875, %rd116, %rd5807;
	add.cc.s64 	%rd5876, %rd5874, %rd5872;
	addc.cc.s64 	%rd5877, %rd5875, %rd5873;
	mul.lo.s64 	%rd5878, %rd5808, %rd104;
	mul.hi.u64 	%rd5879, %rd5808, %rd104;
	add.cc.s64 	%rd5880, %rd5876, %rd5878;
	addc.cc.s64 	%rd5881, %rd5877, %rd5879;
	mul.lo.s64 	%rd5882, %rd5809, %rd103;
	mul.hi.u64 	%rd5883, %rd5809, %rd103;
	add.cc.s64 	%rd5884, %rd5880, %rd5882;
	addc.cc.s64 	%rd5885, %rd5881, %rd5883;
	mul.lo.s64 	%rd5886, %rd5810, %rd5817;
	mul.hi.u64 	%rd5887, %rd5810, %rd5817;
	add.cc.s64 	%rd5888, %rd5884, %rd5886;
	addc.cc.s64 	%rd5889, %rd5885, %rd5887;
	mul.lo.s64 	%rd5890, %rd120, %rd5806;
	mul.hi.u64 	%rd5891, %rd120, %rd5806;
	mul.lo.s64 	%rd5892, %rd118, %rd5807;
	mul.hi.u64 	%rd5893, %rd118, %rd5807;
	add.cc.s64 	%rd5894, %rd5892, %rd5890;
	addc.cc.s64 	%rd5895, %rd5893, %rd5891;
	mul.lo.s64 	%rd5896, %rd116, %rd5808;
	mul.hi.u64 	%rd5897, %rd116, %rd5808;
	add.cc.s64 	%rd5898, %rd5894, %rd5896;
	addc.cc.s64 	%rd5899, %rd5895, %rd5897;
	mul.lo.s64 	%rd5900, %rd5809, %rd104;
	mul.hi.u64 	%rd5901, %rd5809, %rd104;
	add.cc.s64 	%rd5902, %rd5898, %rd5900;
	addc.cc.s64 	%rd5903, %rd5899, %rd5901;
	mul.lo.s64 	%rd5904, %rd5810, %rd103;
	mul.hi.u64 	%rd5905, %rd5810, %rd103;
	add.cc.s64 	%rd5906, %rd5902, %rd5904;
	addc.cc.s64 	%rd5907, %rd5903, %rd5905;
	mov.b64 	{%r1680, %r1681}, %rd5835;
	mov.b64 	{%r1682, %r1683}, %rd5834;
	shf.l.wrap.b32 	%r1684, %r1683, %r1680, 13;
	shf.l.wrap.b32 	%r1685, %r1680, %r1681, 13;
	mov.b64 	%rd5908, {%r1684, %r1685};
	shr.u64 	%rd5909, %rd5835, 51;
	and.b64  	%rd5910, %rd5834, 2251799813685247;
	add.cc.s64 	%rd5911, %rd5852, %rd5908;
	addc.cc.s64 	%rd5912, %rd5853, %rd5909;
	mov.b64 	{%r1686, %r1687}, %rd5912;
	mov.b64 	{%r1688, %r1689}, %rd5911;
	shf.l.wrap.b32 	%r1690, %r1689, %r1686, 13;
	shf.l.wrap.b32 	%r1691, %r1686, %r1687, 13;
	mov.b64 	%rd5913, {%r1690, %r1691};
	shr.u64 	%rd5914, %rd5912, 51;
	and.b64  	%rd5915, %rd5911, 2251799813685247;
	add.cc.s64 	%rd5916, %rd5870, %rd5913;
	addc.cc.s64 	%rd5917, %rd5871, %rd5914;
	mov.b64 	{%r1692, %r1693}, %rd5917;
	mov.b64 	{%r1694, %r1695}, %rd5916;
	shf.l.wrap.b32 	%r1696, %r1695, %r1692, 13;
	shf.l.wrap.b32 	%r1697, %r1692, %r1693, 13;
	mov.b64 	%rd5918, {%r1696, %r1697};
	shr.u64 	%rd5919, %rd5917, 51;
	add.cc.s64 	%rd5920, %rd5888, %rd5918;
	addc.cc.s64 	%rd5921, %rd5889, %rd5919;
	mov.b64 	{%r1698, %r1699}, %rd5921;
	mov.b64 	{%r1700, %r1701}, %rd5920;
	shf.l.wrap.b32 	%r1702, %r1701, %r1698, 13;
	shf.l.wrap.b32 	%r1703, %r1698, %r1699, 13;
	mov.b64 	%rd5922, {%r1702, %r1703};
	shr.u64 	%rd5923, %rd5921, 51;
	add.cc.s64 	%rd5924, %rd5906, %rd5922;
	addc.cc.s64 	%rd5925, %rd5907, %rd5923;
	mov.b64 	{%r1704, %r1705}, %rd5925;
	mov.b64 	{%r1706, %r1707}, %rd5924;
	shf.l.wrap.b32 	%r1708, %r1707, %r1704, 13;
	shf.l.wrap.b32 	%r1709, %r1704, %r1705, 13;
	mov.b64 	%rd5926, {%r1708, %r1709};
	mad.lo.s64 	%rd5927, %rd5926, 19, %rd5910;
	shr.u64 	%rd5928, %rd5927, 51;
	and.b64  	%rd5929, %rd5927, 2251799813685247;
	add.s64 	%rd5930, %rd5928, %rd5915;
	mul.lo.s64 	%rd5931, %rd107, 19;
	mul.lo.s64 	%rd5932, %rd113, 19;
	mul.lo.s64 	%rd5933, %rd5806, %rd106;
	mul.hi.u64 	%rd5934, %rd5806, %rd106;
	mul.lo.s64 	%rd5935, %rd5807, %rd115;
	mul.hi.u64 	%rd5936, %rd5807, %rd115;
	add.cc.s64 	%rd5937, %rd5935, %rd5933;
	addc.cc.s64 	%rd5938, %rd5936, %rd5934;
	mul.lo.s64 	%rd5939, %rd5808, %rd112;
	mul.hi.u64 	%rd5940, %rd5808, %rd112;
	add.cc.s64 	%rd5941, %rd5937, %rd5939;
	addc.cc.s64 	%rd5942, %rd5938, %rd5940;
	mul.lo.s64 	%rd5943, %rd5809, %rd5932;
	mul.hi.u64 	%rd5944, %rd5809, %rd5932;
	add.cc.s64 	%rd5945, %rd5941, %rd5943;
	addc.cc.s64 	%rd5946, %rd5942, %rd5944;
	mul.lo.s64 	%rd5947, %rd5810, %rd5931;
	mul.hi.u64 	%rd5948, %rd5810, %rd5931;
	add.cc.s64 	%rd5949, %rd5945, %rd5947;
	addc.cc.s64 	%rd5950, %rd5946, %rd5948;
	mul.lo.s64 	%rd5951, %rd5806, %rd107;
	mul.hi.u64 	%rd5952, %rd5806, %rd107;
	mul.lo.s64 	%rd5953, %rd5807, %rd106;
	mul.hi.u64 	%rd5954, %rd5807, %rd106;
	add.cc.s64 	%rd5955, %rd5953, %rd5951;
	addc.cc.s64 	%rd5956, %rd5954, %rd5952;
	mul.lo.s64 	%rd5957, %rd5808, %rd115;
	mul.hi.u64 	%rd5958, %rd5808, %rd115;
	add.cc.s64 	%rd5959, %rd5955, %rd5957;
	addc.cc.s64 	%rd5960, %rd5956, %rd5958;
	mul.lo.s64 	%rd5961, %rd5809, %rd112;
	mul.hi.u64 	%rd5962, %rd5809, %rd112;
	add.cc.s64 	%rd5963, %rd5959, %rd5961;
	addc.cc.s64 	%rd5964, %rd5960, %rd5962;
	mul.lo.s64 	%rd5965, %rd5810, %rd5932;
	mul.hi.u64 	%rd5966, %rd5810, %rd5932;
	add.cc.s64 	%rd5967, %rd5963, %rd5965;
	addc.cc.s64 	%rd5968, %rd5964, %rd5966;
	mul.lo.s64 	%rd5969, %rd113, %rd5806;
	mul.hi.u64 	%rd5970, %rd113, %rd5806;
	mul.lo.s64 	%rd5971, %rd5807, %rd107;
	mul.hi.u64 	%rd5972, %rd5807, %rd107;
	add.cc.s64 	%rd5973, %rd5971, %rd5969;
	addc.cc.s64 	%rd5974, %rd5972, %rd5970;
	mul.lo.s64 	%rd5975, %rd5808, %rd106;
	mul.hi.u64 	%rd5976, %rd5808, %rd106;
	add.cc.s64 	%rd5977, %rd5973, %rd5975;
	addc.cc.s64 	%rd5978, %rd5974, %rd5976;
	mul.lo.s64 	%rd5979, %rd5809, %rd115;
	mul.hi.u64 	%rd5980, %rd5809, %rd115;
	add.cc.s64 	%rd5981, %rd5977, %rd5979;
	addc.cc.s64 	%rd5982, %rd5978, %rd5980;
	mul.lo.s64 	%rd5983, %rd5810, %rd112;
	mul.hi.u64 	%rd5984, %rd5810, %rd112;
	add.cc.s64 	%rd5985, %rd5981, %rd5983;
	addc.cc.s64 	%rd5986, %rd5982, %rd5984;
	mul.lo.s64 	%rd5987, %rd110, %rd5806;
	mul.hi.u64 	%rd5988, %rd110, %rd5806;
	mul.lo.s64 	%rd5989, %rd113, %rd5807;
	mul.hi.u64 	%rd5990, %rd113, %rd5807;
	add.cc.s64 	%rd5991, %rd5989, %rd5987;
	addc.cc.s64 	%rd5992, %rd5990, %rd5988;
	mul.lo.s64 	%rd5993, %rd5808, %rd107;
	mul.hi.u64 	%rd5994, %rd5808, %rd107;
	add.cc.s64 	%rd5995, %rd5991, %rd5993;
	addc.cc.s64 	%rd5996, %rd5992, %rd5994;
	mul.lo.s64 	%rd5997, %rd5809, %rd106;
	mul.hi.u64 	%rd5998, %rd5809, %rd106;
	add.cc.s64 	%rd5999, %rd5995, %rd5997;
	addc.cc.s64 	%rd6000, %rd5996, %rd5998;
	mul.lo.s64 	%rd6001, %rd5810, %rd115;
	mul.hi.u64 	%rd6002, %rd5810, %rd115;
	add.cc.s64 	%rd6003, %rd5999, %rd6001;
	addc.cc.s64 	%rd6004, %rd6000, %rd6002;
	mul.lo.s64 	%rd6005, %rd108, %rd5806;
	mul.hi.u64 	%rd6006, %rd108, %rd5806;
	mul.lo.s64 	%rd6007, %rd110, %rd5807;
	mul.hi.u64 	%rd6008, %rd110, %rd5807;
	add.cc.s64 	%rd6009, %rd6007, %rd6005;
	addc.cc.s64 	%rd6010, %rd6008, %rd6006;
	mul.lo.s64 	%rd6011, %rd113, %rd5808;
	mul.hi.u64 	%rd6012, %rd113, %rd5808;
	add.cc.s64 	%rd6013, %rd6009, %rd6011;
	addc.cc.s64 	%rd6014, %rd6010, %rd6012;
	mul.lo.s64 	%rd6015, %rd5809, %rd107;
	mul.hi.u64 	%rd6016, %rd5809, %rd107;
	add.cc.s64 	%rd6017, %rd6013, %rd6015;
	addc.cc.s64 	%rd6018, %rd6014, %rd6016;
	mul.lo.s64 	%rd6019, %rd5810, %rd106;
	mul.hi.u64 	%rd6020, %rd5810, %rd106;
	add.cc.s64 	%rd6021, %rd6017, %rd6019;
	addc.cc.s64 	%rd6022, %rd6018, %rd6020;
	mov.b64 	{%r1710, %r1711}, %rd5950;
	mov.b64 	{%r1712, %r1713}, %rd5949;
	shf.l.wrap.b32 	%r1714, %r1713, %r1710, 13;
	shf.l.wrap.b32 	%r1715, %r1710, %r1711, 13;
	mov.b64 	%rd6023, {%r1714, %r1715};
	shr.u64 	%rd6024, %rd5950, 51;
	and.b64  	%rd6025, %rd5949, 2251799813685247;
	add.cc.s64 	%rd6026, %rd5967, %rd6023;
	addc.cc.s64 	%rd6027, %rd5968, %rd6024;
	mov.b64 	{%r1716, %r1717}, %rd6027;
	mov.b64 	{%r1718, %r1719}, %rd6026;
	shf.l.wrap.b32 	%r1720, %r1719, %r1716, 13;
	shf.l.wrap.b32 	%r1721, %r1716, %r1717, 13;
	mov.b64 	%rd6028, {%r1720, %r1721};
	shr.u64 	%rd6029, %rd6027, 51;
	and.b64  	%rd6030, %rd6026, 2251799813685247;
	add.cc.s64 	%rd6031, %rd5985, %rd6028;
	addc.cc.s64 	%rd6032, %rd5986, %rd6029;
	mov.b64 	{%r1722, %r1723}, %rd6032;
	mov.b64 	{%r1724, %r1725}, %rd6031;
	shf.l.wrap.b32 	%r1726, %r1725, %r1722, 13;
	shf.l.wrap.b32 	%r1727, %r1722, %r1723, 13;
	mov.b64 	%rd6033, {%r1726, %r1727};
	shr.u64 	%rd6034, %rd6032, 51;
	and.b64  	%rd6035, %rd6031, 2251799813685247;
	add.cc.s64 	%rd6036, %rd6003, %rd6033;
	addc.cc.s64 	%rd6037, %rd6004, %rd6034;
	mov.b64 	{%r1728, %r1729}, %rd6037;
	mov.b64 	{%r1730, %r1731}, %rd6036;
	shf.l.wrap.b32 	%r1732, %r1731, %r1728, 13;
	shf.l.wrap.b32 	%r1733, %r1728, %r1729, 13;
	mov.b64 	%rd6038, {%r1732, %r1733};
	shr.u64 	%rd6039, %rd6037, 51;
	and.b64  	%rd6040, %rd6036, 2251799813685247;
	add.cc.s64 	%rd6041, %rd6021, %rd6038;
	addc.cc.s64 	%rd6042, %rd6022, %rd6039;
	mov.b64 	{%r1734, %r1735}, %rd6042;
	mov.b64 	{%r1736, %r1737}, %rd6041;
	shf.l.wrap.b32 	%r1738, %r1737, %r1734, 13;
	shf.l.wrap.b32 	%r1739, %r1734, %r1735, 13;
	mov.b64 	%rd6043, {%r1738, %r1739};
	and.b64  	%rd6044, %rd6041, 2251799813685247;
	mad.lo.s64 	%rd6045, %rd6043, 19, %rd6025;
	shr.u64 	%rd6046, %rd6045, 51;
	and.b64  	%rd6047, %rd6045, 2251799813685247;
	add.s64 	%rd6048, %rd6046, %rd6030;
	mul.lo.s64 	%rd6049, %rd6048, 19;
	mul.lo.s64 	%rd6050, %rd6035, 19;
	mul.lo.s64 	%rd6051, %rd6040, 19;
	mul.lo.s64 	%rd6052, %rd6044, 19;
	mul.lo.s64 	%rd6053, %rd5929, %rd6047;
	mul.hi.u64 	%rd6054, %rd5929, %rd6047;
	mul.lo.s64 	%rd6055, %rd5930, %rd6052;
	mul.hi.u64 	%rd6056, %rd5930, %rd6052;
	and.b64  	%rd6057, %rd5916, 2251799813685247;
	mul.lo.s64 	%rd6058, %rd6057, %rd6051;
	mul.hi.u64 	%rd6059, %rd6057, %rd6051;
	and.b64  	%rd6060, %rd5920, 2251799813685247;
	mul.lo.s64 	%rd6061, %rd6060, %rd6050;
	mul.hi.u64 	%rd6062, %rd6060, %rd6050;
	and.b64  	%rd6063, %rd5924, 2251799813685247;
	mul.lo.s64 	%rd6064, %rd6063, %rd6049;
	mul.hi.u64 	%rd6065, %rd6063, %rd6049;
	add.cc.s64 	%rd6066, %rd6058, %rd6061;
	addc.cc.s64 	%rd6067, %rd6059, %rd6062;
	add.cc.s64 	%rd6068, %rd6066, %rd6053;
	addc.cc.s64 	%rd6069, %rd6067, %rd6054;
	add.cc.s64 	%rd6070, %rd6068, %rd6055;
	addc.cc.s64 	%rd6071, %rd6069, %rd6056;
	add.cc.s64 	%rd6072, %rd6070, %rd6064;
	addc.cc.s64 	%rd6073, %rd6071, %rd6065;
	mul.lo.s64 	%rd6074, %rd6048, %rd5929;
	mul.hi.u64 	%rd6075, %rd6048, %rd5929;
	mul.lo.s64 	%rd6076, %rd5930, %rd6047;
	mul.hi.u64 	%rd6077, %rd5930, %rd6047;
	mul.lo.s64 	%rd6078, %rd6057, %rd6052;
	mul.hi.u64 	%rd6079, %rd6057, %rd6052;
	mul.lo.s64 	%rd6080, %rd6060, %rd6051;
	mul.hi.u64 	%rd6081, %rd6060, %rd6051;
	mul.lo.s64 	%rd6082, %rd6063, %rd6050;
	mul.hi.u64 	%rd6083, %rd6063, %rd6050;
	mul.lo.s64 	%rd6084, %rd6035, %rd5929;
	mul.hi.u64 	%rd6085, %rd6035, %rd5929;
	mul.lo.s64 	%rd6086, %rd5930, %rd6048;
	mul.hi.u64 	%rd6087, %rd5930, %rd6048;
	mul.lo.s64 	%rd6088, %rd6057, %rd6047;
	mul.hi.u64 	%rd6089, %rd6057, %rd6047;
	mul.lo.s64 	%rd6090, %rd6060, %rd6052;
	mul.hi.u64 	%rd6091, %rd6060, %rd6052;
	mul.lo.s64 	%rd6092, %rd6063, %rd6051;
	mul.hi.u64 	%rd6093, %rd6063, %rd6051;
	mul.lo.s64 	%rd6094, %rd6040, %rd5929;
	mul.hi.u64 	%rd6095, %rd6040, %rd5929;
	mul.lo.s64 	%rd6096, %rd6035, %rd5930;
	mul.hi.u64 	%rd6097, %rd6035, %rd5930;
	mul.lo.s64 	%rd6098, %rd6057, %rd6048;
	mul.hi.u64 	%rd6099, %rd6057, %rd6048;
	mul.lo.s64 	%rd6100, %rd6060, %rd6047;
	mul.hi.u64 	%rd6101, %rd6060, %rd6047;
	mul.lo.s64 	%rd6102, %rd6063, %rd6052;
	mul.hi.u64 	%rd6103, %rd6063, %rd6052;
	mul.lo.s64 	%rd6104, %rd6044, %rd5929;
	mul.hi.u64 	%rd6105, %rd6044, %rd5929;
	mul.lo.s64 	%rd6106, %rd6040, %rd5930;
	mul.hi.u64 	%rd6107, %rd6040, %rd5930;
	mul.lo.s64 	%rd6108, %rd6057, %rd6035;
	mul.hi.u64 	%rd6109, %rd6057, %rd6035;
	mul.lo.s64 	%rd6110, %rd6060, %rd6048;
	mul.hi.u64 	%rd6111, %rd6060, %rd6048;
	mul.lo.s64 	%rd6112, %rd6063, %rd6047;
	mul.hi.u64 	%rd6113, %rd6063, %rd6047;
	mov.b64 	{%r1740, %r1741}, %rd6073;
	mov.b64 	{%r1742, %r1743}, %rd6072;
	shf.l.wrap.b32 	%r1744, %r1743, %r1740, 13;
	shf.l.wrap.b32 	%r1745, %r1740, %r1741, 13;
	mov.b64 	%rd6114, {%r1744, %r1745};
	shr.u64 	%rd6115, %rd6073, 51;
	and.b64  	%rd6116, %rd6072, 2251799813685247;
	add.cc.s64 	%rd6117, %rd6082, %rd6080;
	addc.cc.s64 	%rd6118, %rd6083, %rd6081;
	add.cc.s64 	%rd6119, %rd6117, %rd6078;
	addc.cc.s64 	%rd6120, %rd6118, %rd6079;
	add.cc.s64 	%rd6121, %rd6119, %rd6076;
	addc.cc.s64 	%rd6122, %rd6120, %rd6077;
	add.cc.s64 	%rd6123, %rd6121, %rd6074;
	addc.cc.s64 	%rd6124, %rd6122, %rd6075;
	add.cc.s64 	%rd6125, %rd6123, %rd6114;
	addc.cc.s64 	%rd6126, %rd6124, %rd6115;
	mov.b64 	{%r1746, %r1747}, %rd6126;
	mov.b64 	{%r1748, %r1749}, %rd6125;
	shf.l.wrap.b32 	%r1750, %r1749, %r1746, 13;
	shf.l.wrap.b32 	%r1751, %r1746, %r1747, 13;
	mov.b64 	%rd6127, {%r1750, %r1751};
	shr.u64 	%rd6128, %rd6126, 51;
	and.b64  	%rd6129, %rd6125, 2251799813685247;
	add.cc.s64 	%rd6130, %rd6090, %rd6092;
	addc.cc.s64 	%rd6131, %rd6091, %rd6093;
	add.cc.s64 	%rd6132, %rd6130, %rd6084;
	addc.cc.s64 	%rd6133, %rd6131, %rd6085;
	add.cc.s64 	%rd6134, %rd6132, %rd6088;
	addc.cc.s64 	%rd6135, %rd6133, %rd6089;
	add.cc.s64 	%rd6136, %rd6134, %rd6086;
	addc.cc.s64 	%rd6137, %rd6135, %rd6087;
	add.cc.s64 	%rd6138, %rd6136, %rd6127;
	addc.cc.s64 	%rd6139, %rd6137, %rd6128;
	mov.b64 	{%r1752, %r1753}, %rd6139;
	mov.b64 	{%r1754, %r1755}, %rd6138;
	shf.l.wrap.b32 	%r1756, %r1755, %r1752, 13;
	shf.l.wrap.b32 	%r1757, %r1752, %r1753, 13;
	mov.b64 	%rd6140, {%r1756, %r1757};
	shr.u64 	%rd6141, %rd6139, 51;
	add.cc.s64 	%rd6142, %rd6094, %rd6102;
	addc.cc.s64 	%rd6143, %rd6095, %rd6103;
	add.cc.s64 	%rd6144, %rd6142, %rd6100;
	addc.cc.s64 	%rd6145, %rd6143, %rd6101;
	add.cc.s64 	%rd6146, %rd6144, %rd6096;
	addc.cc.s64 	%rd6147, %rd6145, %rd6097;
	add.cc.s64 	%rd6148, %rd6146, %rd6098;
	addc.cc.s64 	%rd6149, %rd6147, %rd6099;
	add.cc.s64 	%rd6150, %rd6148, %rd6140;
	addc.cc.s64 	%rd6151, %rd6149, %rd6141;
	mov.b64 	{%r1758, %r1759}, %rd6151;
	mov.b64 	{%r1760, %r1761}, %rd6150;
	shf.l.wrap.b32 	%r1762, %r1761, %r1758, 13;
	shf.l.wrap.b32 	%r1763, %r1758, %r1759, 13;
	mov.b64 	%rd6152, {%r1762, %r1763};
	shr.u64 	%rd6153, %rd6151, 51;
	add.cc.s64 	%rd6154, %rd6104, %rd6108;
	addc.cc.s64 	%rd6155, %rd6105, %rd6109;
	add.cc.s64 	%rd6156, %rd6154, %rd6112;
	addc.cc.s64 	%rd6157, %rd6155, %rd6113;
	add.cc.s64 	%rd6158, %rd6156, %rd6106;
	addc.cc.s64 	%rd6159, %rd6157, %rd6107;
	add.cc.s64 	%rd6160, %rd6158, %rd6110;
	addc.cc.s64 	%rd6161, %rd6159, %rd6111;
	add.cc.s64 	%rd6162, %rd6160, %rd6152;
	addc.cc.s64 	%rd6163, %rd6161, %rd6153;
	mov.b64 	{%r1764, %r1765}, %rd6163;
	mov.b64 	{%r1766, %r1767}, %rd6162;
	shf.l.wrap.b32 	%r1768, %r1767, %r1764, 13;
	shf.l.wrap.b32 	%r1769, %r1764, %r1765, 13;
	mov.b64 	%rd6164, {%r1768, %r1769};
	mad.lo.s64 	%rd6165, %rd6164, 19, %rd6116;
	shr.u64 	%rd6166, %rd6165, 51;
	and.b64  	%rd6167, %rd6165, 2251799813685247;
	add.s64 	%rd6168, %rd6166, %rd6129;
	mul.lo.s64 	%rd6169, %rd7207, 19;
	mul.lo.s64 	%rd6170, %rd7206, 19;
	mul.lo.s64 	%rd6171, %rd7205, 19;
	mul.lo.s64 	%rd6172, %rd7204, 19;
	mul.lo.s64 	%rd6173, %rd6167, %rd7208;
	mul.hi.u64 	%rd6174, %rd6167, %rd7208;
	mul.lo.s64 	%rd6175, %rd6168, %rd6172;
	mul.hi.u64 	%rd6176, %rd6168, %rd6172;
	and.b64  	%rd6177, %rd6138, 2251799813685247;
	mul.lo.s64 	%rd6178, %rd6177, %rd6171;
	mul.hi.u64 	%rd6179, %rd6177, %rd6171;
	and.b64  	%rd6180, %rd6150, 2251799813685247;
	mul.lo.s64 	%rd6181, %rd6180, %rd6170;
	mul.hi.u64 	%rd6182, %rd6180, %rd6170;
	and.b64  	%rd6183, %rd6162, 2251799813685247;
	mul.lo.s64 	%rd6184, %rd6183, %rd6169;
	mul.hi.u64 	%rd6185, %rd6183, %rd6169;
	add.cc.s64 	%rd6186, %rd6181, %rd6178;
	addc.cc.s64 	%rd6187, %rd6182, %rd6179;
	add.cc.s64 	%rd6188, %rd6186, %rd6184;
	addc.cc.s64 	%rd6189, %rd6187, %rd6185;
	add.cc.s64 	%rd6190, %rd6188, %rd6173;
	addc.cc.s64 	%rd6191, %rd6189, %rd6174;
	add.cc.s64 	%rd6192, %rd6190, %rd6175;
	addc.cc.s64 	%rd6193, %rd6191, %rd6176;
	mul.lo.s64 	%rd6194, %rd6167, %rd7207;
	mul.hi.u64 	%rd6195, %rd6167, %rd7207;
	mul.lo.s64 	%rd6196, %rd6168, %rd7208;
	mul.hi.u64 	%rd6197, %rd6168, %rd7208;
	mul.lo.s64 	%rd6198, %rd6177, %rd6172;
	mul.hi.u64 	%rd6199, %rd6177, %rd6172;
	mul.lo.s64 	%rd6200, %rd6180, %rd6171;
	mul.hi.u64 	%rd6201, %rd6180, %rd6171;
	mul.lo.s64 	%rd6202, %rd6183, %rd6170;
	mul.hi.u64 	%rd6203, %rd6183, %rd6170;
	mul.lo.s64 	%rd6204, %rd6167, %rd7206;
	mul.hi.u64 	%rd6205, %rd6167, %rd7206;
	mul.lo.s64 	%rd6206, %rd6168, %rd7207;
	mul.hi.u64 	%rd6207, %rd6168, %rd7207;
	mul.lo.s64 	%rd6208, %rd6177, %rd7208;
	mul.hi.u64 	%rd6209, %rd6177, %rd7208;
	mul.lo.s64 	%rd6210, %rd6180, %rd6172;
	mul.hi.u64 	%rd6211, %rd6180, %rd6172;
	mul.lo.s64 	%rd6212, %rd6183, %rd6171;
	mul.hi.u64 	%rd6213, %rd6183, %rd6171;
	mul.lo.s64 	%rd6214, %rd6167, %rd7205;
	mul.hi.u64 	%rd6215, %rd6167, %rd7205;
	mul.lo.s64 	%rd6216, %rd6168, %rd7206;
	mul.hi.u64 	%rd6217, %rd6168, %rd7206;
	mul.lo.s64 	%rd6218, %rd6177, %rd7207;
	mul.hi.u64 	%rd6219, %rd6177, %rd7207;
	mul.lo.s64 	%rd6220, %rd6180, %rd7208;
	mul.hi.u64 	%rd6221, %rd6180, %rd7208;
	mul.lo.s64 	%rd6222, %rd6183, %rd6172;
	mul.hi.u64 	%rd6223, %rd6183, %rd6172;
	mul.lo.s64 	%rd6224, %rd6167, %rd7204;
	mul.hi.u64 	%rd6225, %rd6167, %rd7204;
	mul.lo.s64 	%rd6226, %rd6168, %rd7205;
	mul.hi.u64 	%rd6227, %rd6168, %rd7205;
	mul.lo.s64 	%rd6228, %rd6177, %rd7206;
	mul.hi.u64 	%rd6229, %rd6177, %rd7206;
	mul.lo.s64 	%rd6230, %rd6180, %rd7207;
	mul.hi.u64 	%rd6231, %rd6180, %rd7207;
	mul.lo.s64 	%rd6232, %rd6183, %rd7208;
	mul.hi.u64 	%rd6233, %rd6183, %rd7208;
	mov.b64 	{%r1770, %r1771}, %rd6193;
	mov.b64 	{%r1772, %r1773}, %rd6192;
	shf.l.wrap.b32 	%r1774, %r1773, %r1770, 13;
	shf.l.wrap.b32 	%r1775, %r1770, %r1771, 13;
	mov.b64 	%rd6234, {%r1774, %r1775};
	and.b64  	%rd6235, %rd6192, 2251799813685247;
	add.cc.s64 	%rd6236, %rd6200, %rd6198;
	addc.cc.s64 	%rd6237, %rd6201, %rd6199;
	add.cc.s64 	%rd6238, %rd6236, %rd6202;
	addc.cc.s64 	%rd6239, %rd6237, %rd6203;
	add.cc.s64 	%rd6240, %rd6238, %rd6194;
	addc.cc.s64 	%rd6241, %rd6239, %rd6195;
	add.cc.s64 	%rd6242, %rd6240, %rd6196;
	addc.cc.s64 	%rd6243, %rd6241, %rd6197;
	add.cc.s64 	%rd6244, %rd6242, %rd6234;
	addc.cc.s64 	%rd6245, %rd6243, 0;
	mov.b64 	{%r1776, %r1777}, %rd6245;
	mov.b64 	{%r1778, %r1779}, %rd6244;
	shf.l.wrap.b32 	%r1780, %r1779, %r1776, 13;
	shf.l.wrap.b32 	%r1781, %r1776, %r1777, 13;
	mov.b64 	%rd6246, {%r1780, %r1781};
	and.b64  	%rd6247, %rd6244, 2251799813685247;
	add.cc.s64 	%rd6248, %rd6210, %rd6208;
	addc.cc.s64 	%rd6249, %rd6211, %rd6209;
	add.cc.s64 	%rd6250, %rd6248, %rd6212;
	addc.cc.s64 	%rd6251, %rd6249, %rd6213;
	add.cc.s64 	%rd6252, %rd6250, %rd6204;
	addc.cc.s64 	%rd6253, %rd6251, %rd6205;
	add.cc.s64 	%rd6254, %rd6252, %rd6206;
	addc.cc.s64 	%rd6255, %rd6253, %rd6207;
	add.cc.s64 	%rd6256, %rd6254, %rd6246;
	addc.cc.s64 	%rd6257, %rd6255, 0;
	mov.b64 	{%r1782, %r1783}, %rd6257;
	mov.b64 	{%r1784, %r1785}, %rd6256;
	shf.l.wrap.b32 	%r1786, %r1785, %r1782, 13;
	shf.l.wrap.b32 	%r1787, %r1782, %r1783, 13;
	mov.b64 	%rd6258, {%r1786, %r1787};
	and.b64  	%rd6259, %rd6256, 2251799813685247;
	add.cc.s64 	%rd6260, %rd6220, %rd6218;
	addc.cc.s64 	%rd6261, %rd6221, %rd6219;
	add.cc.s64 	%rd6262, %rd6260, %rd6222;
	addc.cc.s64 	%rd6263, %rd6261, %rd6223;
	add.cc.s64 	%rd6264, %rd6262, %rd6214;
	addc.cc.s64 	%rd6265, %rd6263, %rd6215;
	add.cc.s64 	%rd6266, %rd6264, %rd6216;
	addc.cc.s64 	%rd6267, %rd6265, %rd6217;
	add.cc.s64 	%rd6268, %rd6266, %rd6258;
	addc.cc.s64 	%rd6269, %rd6267, 0;
	mov.b64 	{%r1788, %r1789}, %rd6269;
	mov.b64 	{%r1790, %r1791}, %rd6268;
	shf.l.wrap.b32 	%r1792, %r1791, %r1788, 13;
	shf.l.wrap.b32 	%r1793, %r1788, %r1789, 13;
	mov.b64 	%rd6270, {%r1792, %r1793};
	and.b64  	%rd6271, %rd6268, 2251799813685247;
	add.cc.s64 	%rd6272, %rd6230, %rd6228;
	addc.cc.s64 	%rd6273, %rd6231, %rd6229;
	add.cc.s64 	%rd6274, %rd6272, %rd6232;
	addc.cc.s64 	%rd6275, %rd6273, %rd6233;
	add.cc.s64 	%rd6276, %rd6274, %rd6224;
	addc.cc.s64 	%rd6277, %rd6275, %rd6225;
	add.cc.s64 	%rd6278, %rd6276, %rd6226;
	addc.cc.s64 	%rd6279, %rd6277, %rd6227;
	add.cc.s64 	%rd6280, %rd6278, %rd6270;
	addc.cc.s64 	%rd6281, %rd6279, 0;
	mov.b64 	{%r1794, %r1795}, %rd6281;
	mov.b64 	{%r1796, %r1797}, %rd6280;
	shf.l.wrap.b32 	%r1798, %r1797, %r1794, 13;
	shf.l.wrap.b32 	%r1799, %r1794, %r1795, 13;
	mov.b64 	%rd6282, {%r1798, %r1799};
	and.b64  	%rd6283, %rd6280, 2251799813685247;
	mad.lo.s64 	%rd6284, %rd6282, 19, %rd6235;
	shr.u64 	%rd6285, %rd6284, 51;
	and.b64  	%rd6286, %rd6284, 2251799813685247;
	add.s64 	%rd6287, %rd6285, %rd6247;
	mul.lo.s64 	%rd6288, %rd5471, %rd7217;
	mul.hi.u64 	%rd6289, %rd5471, %rd7217;
	mul.lo.s64 	%rd6290, %rd5479, %rd7215;
	mul.hi.u64 	%rd6291, %rd5479, %rd7215;
	mul.lo.s64 	%rd6292, %rd5478, %rd7213;
	mul.hi.u64 	%rd6293, %rd5478, %rd7213;
	mul.lo.s64 	%rd6294, %rd5477, %rd7211;
	mul.hi.u64 	%rd6295, %rd5477, %rd7211;
	mul.lo.s64 	%rd6296, %rd5476, %rd7209;
	mul.hi.u64 	%rd6297, %rd5476, %rd7209;
	add.cc.s64 	%rd6298, %rd6296, %rd6288;
	addc.cc.s64 	%rd6299, %rd6297, %rd6289;
	add.cc.s64 	%rd6300, %rd6298, %rd6294;
	addc.cc.s64 	%rd6301, %rd6299, %rd6295;
	add.cc.s64 	%rd6302, %rd6300, %rd6292;
	addc.cc.s64 	%rd6303, %rd6301, %rd6293;
	add.cc.s64 	%rd6304, %rd6302, %rd6290;
	addc.cc.s64 	%rd6305, %rd6303, %rd6291;
	mul.lo.s64 	%rd6306, %rd5472, %rd7217;
	mul.hi.u64 	%rd6307, %rd5472, %rd7217;
	mul.lo.s64 	%rd6308, %rd5471, %rd7215;
	mul.hi.u64 	%rd6309, %rd5471, %rd7215;
	add.cc.s64 	%rd6310, %rd6306, %rd6308;
	addc.cc.s64 	%rd6311, %rd6307, %rd6309;
	mul.lo.s64 	%rd6312, %rd5479, %rd7213;
	mul.hi.u64 	%rd6313, %rd5479, %rd7213;
	mul.lo.s64 	%rd6314, %rd5478, %rd7211;
	mul.hi.u64 	%rd6315, %rd5478, %rd7211;
	mul.lo.s64 	%rd6316, %rd5477, %rd7209;
	mul.hi.u64 	%rd6317, %rd5477, %rd7209;
	mul.lo.s64 	%rd6318, %rd5473, %rd7217;
	mul.hi.u64 	%rd6319, %rd5473, %rd7217;
	mul.lo.s64 	%rd6320, %rd5472, %rd7215;
	mul.hi.u64 	%rd6321, %rd5472, %rd7215;
	mul.lo.s64 	%rd6322, %rd5471, %rd7213;
	mul.hi.u64 	%rd6323, %rd5471, %rd7213;
	mul.lo.s64 	%rd6324, %rd5479, %rd7211;
	mul.hi.u64 	%rd6325, %rd5479, %rd7211;
	mul.lo.s64 	%rd6326, %rd5478, %rd7209;
	mul.hi.u64 	%rd6327, %rd5478, %rd7209;
	mul.lo.s64 	%rd6328, %rd5474, %rd7217;
	mul.hi.u64 	%rd6329, %rd5474, %rd7217;
	mul.lo.s64 	%rd6330, %rd5473, %rd7215;
	mul.hi.u64 	%rd6331, %rd5473, %rd7215;
	mul.lo.s64 	%rd6332, %rd5472, %rd7213;
	mul.hi.u64 	%rd6333, %rd5472, %rd7213;
	mul.lo.s64 	%rd6334, %rd5471, %rd7211;
	mul.hi.u64 	%rd6335, %rd5471, %rd7211;
	mul.lo.s64 	%rd6336, %rd5479, %rd7209;
	mul.hi.u64 	%rd6337, %rd5479, %rd7209;
	mul.lo.s64 	%rd6338, %rd5475, %rd7217;
	mul.hi.u64 	%rd6339, %rd5475, %rd7217;
	mul.lo.s64 	%rd6340, %rd5474, %rd7215;
	mul.hi.u64 	%rd6341, %rd5474, %rd7215;
	mul.lo.s64 	%rd6342, %rd5473, %rd7213;
	mul.hi.u64 	%rd6343, %rd5473, %rd7213;
	mul.lo.s64 	%rd6344, %rd5472, %rd7211;
	mul.hi.u64 	%rd6345, %rd5472, %rd7211;
	mul.lo.s64 	%rd6346, %rd5471, %rd7209;
	mul.hi.u64 	%rd6347, %rd5471, %rd7209;
	mov.b64 	{%r1800, %r1801}, %rd6305;
	mov.b64 	{%r1802, %r1803}, %rd6304;
	shf.l.wrap.b32 	%r1804, %r1803, %r1800, 13;
	shf.l.wrap.b32 	%r1805, %r1800, %r1801, 13;
	mov.b64 	%rd6348, {%r1804, %r1805};
	and.b64  	%rd6349, %rd6304, 2251799813685247;
	add.cc.s64 	%rd6350, %rd6310, %rd6316;
	addc.cc.s64 	%rd6351, %rd6311, %rd6317;
	add.cc.s64 	%rd6352, %rd6350, %rd6314;
	addc.cc.s64 	%rd6353, %rd6351, %rd6315;
	add.cc.s64 	%rd6354, %rd6352, %rd6312;
	addc.cc.s64 	%rd6355, %rd6353, %rd6313;
	add.cc.s64 	%rd6356, %rd6354, %rd6348;
	addc.cc.s64 	%rd6357, %rd6355, 0;
	mov.b64 	{%r1806, %r1807}, %rd6357;
	mov.b64 	{%r1808, %r1809}, %rd6356;
	shf.l.wrap.b32 	%r1810, %r1809, %r1806, 13;
	shf.l.wrap.b32 	%r1811, %r1806, %r1807, 13;
	mov.b64 	%rd6358, {%r1810, %r1811};
	and.b64  	%rd6359, %rd6356, 2251799813685247;
	add.cc.s64 	%rd6360, %rd6320, %rd6322;
	addc.cc.s64 	%rd6361, %rd6321, %rd6323;
	add.cc.s64 	%rd6362, %rd6360, %rd6318;
	addc.cc.s64 	%rd6363, %rd6361, %rd6319;
	add.cc.s64 	%rd6364, %rd6362, %rd6326;
	addc.cc.s64 	%rd6365, %rd6363, %rd6327;
	add.cc.s64 	%rd6366, %rd6364, %rd6324;
	addc.cc.s64 	%rd6367, %rd6365, %rd6325;
	add.cc.s64 	%rd6368, %rd6366, %rd6358;
	addc.cc.s64 	%rd6369, %rd6367, 0;
	mov.b64 	{%r1812, %r1813}, %rd6369;
	mov.b64 	{%r1814, %r1815}, %rd6368;
	shf.l.wrap.b32 	%r1816, %r1815, %r1812, 13;
	shf.l.wrap.b32 	%r1817, %r1812, %r1813, 13;
	mov.b64 	%rd6370, {%r1816, %r1817};
	and.b64  	%rd6371, %rd6368, 2251799813685247;
	add.cc.s64 	%rd6372, %rd6332, %rd6334;
	addc.cc.s64 	%rd6373, %rd6333, %rd6335;
	add.cc.s64 	%rd6374, %rd6372, %rd6330;
	addc.cc.s64 	%rd6375, %rd6373, %rd6331;
	add.cc.s64 	%rd6376, %rd6374, %rd6328;
	addc.cc.s64 	%rd6377, %rd6375, %rd6329;
	add.cc.s64 	%rd6378, %rd6376, %rd6336;
	addc.cc.s64 	%rd6379, %rd6377, %rd6337;
	add.cc.s64 	%rd6380, %rd6378, %rd6370;
	addc.cc.s64 	%rd6381, %rd6379, 0;
	mov.b64 	{%r1818, %r1819}, %rd6381;
	mov.b64 	{%r1820, %r1821}, %rd6380;
	shf.l.wrap.b32 	%r1822, %r1821, %r1818, 13;
	shf.l.wrap.b32 	%r1823, %r1818, %r1819, 13;
	mov.b64 	%rd6382, {%r1822, %r1823};
	and.b64  	%rd6383, %rd6380, 2251799813685247;
	add.cc.s64 	%rd6384, %rd6344, %rd6346;
	addc.cc.s64 	%rd6385, %rd6345, %rd6347;
	add.cc.s64 	%rd6386, %rd6384, %rd6342;
	addc.cc.s64 	%rd6387, %rd6385, %rd6343;
	add.cc.s64 	%rd6388, %rd6386, %rd6340;
	addc.cc.s64 	%rd6389, %rd6387, %rd6341;
	add.cc.s64 	%rd6390, %rd6388, %rd6338;
	addc.cc.s64 	%rd6391, %rd6389, %rd6339;
	add.cc.s64 	%rd6392, %rd6390, %rd6382;
	addc.cc.s64 	%rd6393, %rd6391, 0;
	mov.b64 	{%r1824, %r1825}, %rd6393;
	mov.b64 	{%r1826, %r1827}, %rd6392;
	shf.l.wrap.b32 	%r1828, %r1827, %r1824, 13;
	shf.l.wrap.b32 	%r1829, %r1824, %r1825, 13;
	mov.b64 	%rd6394, {%r1828, %r1829};
	and.b64  	%rd6395, %rd6392, 2251799813685247;
	mad.lo.s64 	%rd6396, %rd6394, 19, %rd6349;
	shr.u64 	%rd6397, %rd6396, 51;
	and.b64  	%rd6398, %rd6396, 2251799813685247;
	add.s64 	%rd6399, %rd6397, %rd6359;
	mul.lo.s64 	%rd6400, %rd5471, %rd7218;
	mul.hi.u64 	%rd6401, %rd5471, %rd7218;
	mul.lo.s64 	%rd6402, %rd5479, %rd7216;
	mul.hi.u64 	%rd6403, %rd5479, %rd7216;
	mul.lo.s64 	%rd6404, %rd5478, %rd7214;
	mul.hi.u64 	%rd6405, %rd5478, %rd7214;
	mul.lo.s64 	%rd6406, %rd5477, %rd7212;
	mul.hi.u64 	%rd6407, %rd5477, %rd7212;
	mul.lo.s64 	%rd6408, %rd5476, %rd7210;
	mul.hi.u64 	%rd6409, %rd5476, %rd7210;
	add.cc.s64 	%rd6410, %rd6408, %rd6400;
	addc.cc.s64 	%rd6411, %rd6409, %rd6401;
	add.cc.s64 	%rd6412, %rd6410, %rd6406;
	addc.cc.s64 	%rd6413, %rd6411, %rd6407;
	add.cc.s64 	%rd6414, %rd6412, %rd6404;
	addc.cc.s64 	%rd6415, %rd6413, %rd6405;
	add.cc.s64 	%rd6416, %rd6414, %rd6402;
	addc.cc.s64 	%rd6417, %rd6415, %rd6403;
	mul.lo.s64 	%rd6418, %rd5472, %rd7218;
	mul.hi.u64 	%rd6419, %rd5472, %rd7218;
	mul.lo.s64 	%rd6420, %rd5471, %rd7216;
	mul.hi.u64 	%rd6421, %rd5471, %rd7216;
	add.cc.s64 	%rd6422, %rd6418, %rd6420;
	addc.cc.s64 	%rd6423, %rd6419, %rd6421;
	mul.lo.s64 	%rd6424, %rd5479, %rd7214;
	mul.hi.u64 	%rd6425, %rd5479, %rd7214;
	mul.lo.s64 	%rd6426, %rd5478, %rd7212;
	mul.hi.u64 	%rd6427, %rd5478, %rd7212;
	mul.lo.s64 	%rd6428, %rd5477, %rd7210;
	mul.hi.u64 	%rd6429, %rd5477, %rd7210;
	mul.lo.s64 	%rd6430, %rd5473, %rd7218;
	mul.hi.u64 	%rd6431, %rd5473, %rd7218;
	mul.lo.s64 	%rd6432, %rd5472, %rd7216;
	mul.hi.u64 	%rd6433, %rd5472, %rd7216;
	mul.lo.s64 	%rd6434, %rd5471, %rd7214;
	mul.hi.u64 	%rd6435, %rd5471, %rd7214;
	mul.lo.s64 	%rd6436, %rd5479, %rd7212;
	mul.hi.u64 	%rd6437, %rd5479, %rd7212;
	mul.lo.s64 	%rd6438, %rd5478, %rd7210;
	mul.hi.u64 	%rd6439, %rd5478, %rd7210;
	mul.lo.s64 	%rd6440, %rd5474, %rd7218;
	mul.hi.u64 	%rd6441, %rd5474, %rd7218;
	mul.lo.s64 	%rd6442, %rd5473, %rd7216;
	mul.hi.u64 	%rd6443, %rd5473, %rd7216;
	mul.lo.s64 	%rd6444, %rd5472, %rd7214;
	mul.hi.u64 	%rd6445, %rd5472, %rd7214;
	mul.lo.s64 	%rd6446, %rd5471, %rd7212;
	mul.hi.u64 	%rd6447, %rd5471, %rd7212;
	mul.lo.s64 	%rd6448, %rd5479, %rd7210;
	mul.hi.u64 	%rd6449, %rd5479, %rd7210;
	mul.lo.s64 	%rd6450, %rd5475, %rd7218;
	mul.hi.u64 	%rd6451, %rd5475, %rd7218;
	mul.lo.s64 	%rd6452, %rd5474, %rd7216;
	mul.hi.u64 	%rd6453, %rd5474, %rd7216;
	mul.lo.s64 	%rd6454, %rd5473, %rd7214;
	mul.hi.u64 	%rd6455, %rd5473, %rd7214;
	mul.lo.s64 	%rd6456, %rd5472, %rd7212;
	mul.hi.u64 	%rd6457, %rd5472, %rd7212;
	mul.lo.s64 	%rd6458, %rd5471, %rd7210;
	mul.hi.u64 	%rd6459, %rd5471, %rd7210;
	mov.b64 	{%r1830, %r1831}, %rd6417;
	mov.b64 	{%r1832, %r1833}, %rd6416;
	shf.l.wrap.b32 	%r1834, %r1833, %r1830, 13;
	shf.l.wrap.b32 	%r1835, %r1830, %r1831, 13;
	mov.b64 	%rd6460, {%r1834, %r1835};
	and.b64  	%rd6461, %rd6416, 2251799813685247;
	add.cc.s64 	%rd6462, %rd6422, %rd6428;
	addc.cc.s64 	%rd6463, %rd6423, %rd6429;
	add.cc.s64 	%rd6464, %rd6462, %rd6426;
	addc.cc.s64 	%rd6465, %rd6463, %rd6427;
	add.cc.s64 	%rd6466, %rd6464, %rd6424;
	addc.cc.s64 	%rd6467, %rd6465, %rd6425;
	add.cc.s64 	%rd6468, %rd6466, %rd6460;
	addc.cc.s64 	%rd6469, %rd6467, 0;
	mov.b64 	{%r1836, %r1837}, %rd6469;
	mov.b64 	{%r1838, %r1839}, %rd6468;
	shf.l.wrap.b32 	%r1840, %r1839, %r1836, 13;
	shf.l.wrap.b32 	%r1841, %r1836, %r1837, 13;
	mov.b64 	%rd6470, {%r1840, %r1841};
	and.b64  	%rd6471, %rd6468, 2251799813685247;
	add.cc.s64 	%rd6472, %rd6432, %rd6434;
	addc.cc.s64 	%rd6473, %rd6433, %rd6435;
	add.cc.s64 	%rd6474, %rd6472, %rd6430;
	addc.cc.s64 	%rd6475, %rd6473, %rd6431;
	add.cc.s64 	%rd6476, %rd6474, %rd6438;
	addc.cc.s64 	%rd6477, %rd6475, %rd6439;
	add.cc.s64 	%rd6478, %rd6476, %rd6436;
	addc.cc.s64 	%rd6479, %rd6477, %rd6437;
	add.cc.s64 	%rd6480, %rd6478, %rd6470;
	addc.cc.s64 	%rd6481, %rd6479, 0;
	mov.b64 	{%r1842, %r1843}, %rd6481;
	mov.b64 	{%r1844, %r1845}, %rd6480;
	shf.l.wrap.b32 	%r1846, %r1845, %r1842, 13;
	shf.l.wrap.b32 	%r1847, %r1842, %r1843, 13;
	mov.b64 	%rd6482, {%r1846, %r1847};
	and.b64  	%rd6483, %rd6480, 2251799813685247;
	add.cc.s64 	%rd6484, %rd6444, %rd6446;
	addc.cc.s64 	%rd6485, %rd6445, %rd6447;
	add.cc.s64 	%rd6486, %rd6484, %rd6442;
	addc.cc.s64 	%rd6487, %rd6485, %rd6443;
	add.cc.s64 	%rd6488, %rd6486, %rd6440;
	addc.cc.s64 	%rd6489, %rd6487, %rd6441;
	add.cc.s64 	%rd6490, %rd6488, %rd6448;
	addc.cc.s64 	%rd6491, %rd6489, %rd6449;
	add.cc.s64 	%rd6492, %rd6490, %rd6482;
	addc.cc.s64 	%rd6493, %rd6491, 0;
	mov.b64 	{%r1848, %r1849}, %rd6493;
	mov.b64 	{%r1850, %r1851}, %rd6492;
	shf.l.wrap.b32 	%r1852, %r1851, %r1848, 13;
	shf.l.wrap.b32 	%r1853, %r1848, %r1849, 13;
	mov.b64 	%rd6494, {%r1852, %r1853};
	and.b64  	%rd6495, %rd6492, 2251799813685247;
	add.cc.s64 	%rd6496, %rd6456, %rd6458;
	addc.cc.s64 	%rd6497, %rd6457, %rd6459;
	add.cc.s64 	%rd6498, %rd6496, %rd6454;
	addc.cc.s64 	%rd6499, %rd6497, %rd6455;
	add.cc.s64 	%rd6500, %rd6498, %rd6452;
	addc.cc.s64 	%rd6501, %rd6499, %rd6453;
	add.cc.s64 	%rd6502, %rd6500, %rd6450;
	addc.cc.s64 	%rd6503, %rd6501, %rd6451;
	add.cc.s64 	%rd6504, %rd6502, %rd6494;
	addc.cc.s64 	%rd6505, %rd6503, 0;
	mov.b64 	{%r1854, %r1855}, %rd6505;
	mov.b64 	{%r1856, %r1857}, %rd6504;
	shf.l.wrap.b32 	%r1858, %r1857, %r1854, 13;
	shf.l.wrap.b32 	%r1859, %r1854, %r1855, 13;
	mov.b64 	%rd6506, {%r1858, %r1859};
	and.b64  	%rd6507, %rd6504, 2251799813685247;
	mad.lo.s64 	%rd6508, %rd6506, 19, %rd6461;
	shr.u64 	%rd6509, %rd6508, 51;
	and.b64  	%rd6510, %rd6508, 2251799813685247;
	add.s64 	%rd6511, %rd6509, %rd6471;
	ld.const.u64 	%rd6512, [INVSQRT_A_MINUS_D];
	ld.const.u64 	%rd6513, [INVSQRT_A_MINUS_D+8];
	ld.const.u64 	%rd6514, [INVSQRT_A_MINUS_D+16];
	ld.const.u64 	%rd6515, [INVSQRT_A_MINUS_D+24];
	ld.const.u64 	%rd6516, [INVSQRT_A_MINUS_D+32];
	mul.lo.s64 	%rd6517, %rd6513, 19;
	mul.lo.s64 	%rd6518, %rd6514, 19;
	mul.lo.s64 	%rd6519, %rd6515, 19;
	mul.lo.s64 	%rd6520, %rd6516, 19;
	mul.lo.s64 	%rd6521, %rd6512, %rd5929;
	mul.hi.u64 	%rd6522, %rd6512, %rd5929;
	mul.lo.s64 	%rd6523, %rd6520, %rd5930;
	mul.hi.u64 	%rd6524, %rd6520, %rd5930;
	mul.lo.s64 	%rd6525, %rd6057, %rd6519;
	mul.hi.u64 	%rd6526, %rd6057, %rd6519;
	mul.lo.s64 	%rd6527, %rd6060, %rd6518;
	mul.hi.u64 	%rd6528, %rd6060, %rd6518;
	mul.lo.s64 	%rd6529, %rd6063, %rd6517;
	mul.hi.u64 	%rd6530, %rd6063, %rd6517;
	add.cc.s64 	%rd6531, %rd6529, %rd6521;
	addc.cc.s64 	%rd6532, %rd6530, %rd6522;
	add.cc.s64 	%rd6533, %rd6531, %rd6527;
	addc.cc.s64 	%rd6534, %rd6532, %rd6528;
	add.cc.s64 	%rd6535, %rd6533, %rd6525;
	addc.cc.s64 	%rd6536, %rd6534, %rd6526;
	add.cc.s64 	%rd6537, %rd6535, %rd6523;
	addc.cc.s64 	%rd6538, %rd6536, %rd6524;
	mul.lo.s64 	%rd6539, %rd6513, %rd5929;
	mul.hi.u64 	%rd6540, %rd6513, %rd5929;
	mul.lo.s64 	%rd6541, %rd6512, %rd5930;
	mul.hi.u64 	%rd6542, %rd6512, %rd5930;
	add.cc.s64 	%rd6543, %rd6539, %rd6541;
	addc.cc.s64 	%rd6544, %rd6540, %rd6542;
	mul.lo.s64 	%rd6545, %rd6057, %rd6520;
	mul.hi.u64 	%rd6546, %rd6057, %rd6520;
	mul.lo.s64 	%rd6547, %rd6060, %rd6519;
	mul.hi.u64 	%rd6548, %rd6060, %rd6519;
	mul.lo.s64 	%rd6549, %rd6063, %rd6518;
	mul.hi.u64 	%rd6550, %rd6063, %rd6518;
	mul.lo.s64 	%rd6551, %rd6514, %rd5929;
	mul.hi.u64 	%rd6552, %rd6514, %rd5929;
	mul.lo.s64 	%rd6553, %rd6513, %rd5930;
	mul.hi.u64 	%rd6554, %rd6513, %rd5930;
	mul.lo.s64 	%rd6555, %rd6057, %rd6512;
	mul.hi.u64 	%rd6556, %rd6057, %rd6512;
	mul.lo.s64 	%rd6557, %rd6060, %rd6520;
	mul.hi.u64 	%rd6558, %rd6060, %rd6520;
	mul.lo.s64 	%rd6559, %rd6063, %rd6519;
	mul.hi.u64 	%rd6560, %rd6063, %rd6519;
	mul.lo.s64 	%rd6561, %rd6515, %rd5929;
	mul.hi.u64 	%rd6562, %rd6515, %rd5929;
	mul.lo.s64 	%rd6563, %rd6514, %rd5930;
	mul.hi.u64 	%rd6564, %rd6514, %rd5930;
	mul.lo.s64 	%rd6565, %rd6057, %rd6513;
	mul.hi.u64 	%rd6566, %rd6057, %rd6513;
	mul.lo.s64 	%rd6567, %rd6060, %rd6512;
	mul.hi.u64 	%rd6568, %rd6060, %rd6512;
	mul.lo.s64 	%rd6569, %rd6063, %rd6520;
	mul.hi.u64 	%rd6570, %rd6063, %rd6520;
	mul.lo.s64 	%rd6571, %rd6516, %rd5929;
	mul.hi.u64 	%rd6572, %rd6516, %rd5929;
	mul.lo.s64 	%rd6573, %rd6515, %rd5930;
	mul.hi.u64 	%rd6574, %rd6515, %rd5930;
	mul.lo.s64 	%rd6575, %rd6057, %rd6514;
	mul.hi.u64 	%rd6576, %rd6057, %rd6514;
	mul.lo.s64 	%rd6577, %rd6060, %rd6513;
	mul.hi.u64 	%rd6578, %rd6060, %rd6513;
	mul.lo.s64 	%rd6579, %rd6063, %rd6512;
	mul.hi.u64 	%rd6580, %rd6063, %rd6512;
	mov.b64 	{%r1860, %r1861}, %rd6538;
	mov.b64 	{%r1862, %r1863}, %rd6537;
	shf.l.wrap.b32 	%r1864, %r1863, %r1860, 13;
	shf.l.wrap.b32 	%r1865, %r1860, %r1861, 13;
	mov.b64 	%rd6581, {%r1864, %r1865};
	and.b64  	%rd6582, %rd6537, 2251799813685247;
	add.cc.s64 	%rd6583, %rd6543, %rd6549;
	addc.cc.s64 	%rd6584, %rd6544, %rd6550;
	add.cc.s64 	%rd6585, %rd6583, %rd6547;
	addc.cc.s64 	%rd6586, %rd6584, %rd6548;
	add.cc.s64 	%rd6587, %rd6585, %rd6545;
	addc.cc.s64 	%rd6588, %rd6586, %rd6546;
	add.cc.s64 	%rd6589, %rd6587, %rd6581;
	addc.cc.s64 	%rd6590, %rd6588, 0;
	mov.b64 	{%r1866, %r1867}, %rd6590;
	mov.b64 	{%r1868, %r1869}, %rd6589;
	shf.l.wrap.b32 	%r1870, %r1869, %r1866, 13;
	shf.l.wrap.b32 	%r1871, %r1866, %r1867, 13;
	mov.b64 	%rd6591, {%r1870, %r1871};
	and.b64  	%rd6592, %rd6589, 2251799813685247;
	add.cc.s64 	%rd6593, %rd6553, %rd6555;
	addc.cc.s64 	%rd6594, %rd6554, %rd6556;
	add.cc.s64 	%rd6595, %rd6593, %rd6551;
	addc.cc.s64 	%rd6596, %rd6594, %rd6552;
	add.cc.s64 	%rd6597, %rd6595, %rd6559;
	addc.cc.s64 	%rd6598, %rd6596, %rd6560;
	add.cc.s64 	%rd6599, %rd6597, %rd6557;
	addc.cc.s64 	%rd6600, %rd6598, %rd6558;
	add.cc.s64 	%rd6601, %rd6599, %rd6591;
	addc.cc.s64 	%rd6602, %rd6600, 0;
	mov.b64 	{%r1872, %r1873}, %rd6602;
	mov.b64 	{%r1874, %r1875}, %rd6601;
	shf.l.wrap.b32 	%r1876, %r1875, %r1872, 13;
	shf.l.wrap.b32 	%r1877, %r1872, %r1873, 13;
	mov.b64 	%rd6603, {%r1876, %r1877};
	and.b64  	%rd6604, %rd6601, 2251799813685247;
	add.cc.s64 	%rd6605, %rd6565, %rd6567;
	addc.cc.s64 	%rd6606, %rd6566, %rd6568;
	add.cc.s64 	%rd6607, %rd6605, %rd6563;
	addc.cc.s64 	%rd6608, %rd6606, %rd6564;
	add.cc.s64 	%rd6609, %rd6607, %rd6561;
	addc.cc.s64 	%rd6610, %rd6608, %rd6562;
	add.cc.s64 	%rd6611, %rd6609, %rd6569;
	addc.cc.s64 	%rd6612, %rd6610, %rd6570;
	add.cc.s64 	%rd6613, %rd6611, %rd6603;
	addc.cc.s64 	%rd6614, %rd6612, 0;
	mov.b64 	{%r1878, %r1879}, %rd6614;
	mov.b64 	{%r1880, %r1881}, %rd6613;
	shf.l.wrap.b32 	%r1882, %r1881, %r1878, 13;
	shf.l.wrap.b32 	%r1883, %r1878, %r1879, 13;
	mov.b64 	%rd6615, {%r1882, %r1883};
	and.b64  	%rd6616, %rd6613, 2251799813685247;
	add.cc.s64 	%rd6617, %rd6577, %rd6579;
	addc.cc.s64 	%rd6618, %rd6578, %rd6580;
	add.cc.s64 	%rd6619, %rd6617, %rd6575;
	addc.cc.s64 	%rd6620, %rd6618, %rd6576;
	add.cc.s64 	%rd6621, %rd6619, %rd6573;
	addc.cc.s64 	%rd6622, %rd6620, %rd6574;
	add.cc.s64 	%rd6623, %rd6621, %rd6571;
	addc.cc.s64 	%rd6624, %rd6622, %rd6572;
	add.cc.s64 	%rd6625, %rd6623, %rd6615;
	addc.cc.s64 	%rd6626, %rd6624, 0;
	mov.b64 	{%r1884, %r1885}, %rd6626;
	mov.b64 	{%r1886, %r1887}, %rd6625;
	shf.l.wrap.b32 	%r1888, %r1887, %r1884, 13;
	shf.l.wrap.b32 	%r1889, %r1884, %r1885, 13;
	mov.b64 	%rd6627, {%r1888, %r1889};
	and.b64  	%rd6628, %rd6625, 2251799813685247;
	mad.lo.s64 	%rd6629, %rd6627, 19, %rd6582;
	shr.u64 	%rd6630, %rd6629, 51;
	and.b64  	%rd6631, %rd6629, 2251799813685247;
	add.s64 	%rd6632, %rd6630, %rd6592;
	mul.lo.s64 	%rd6633, %rd6287, 19;
	mul.lo.s64 	%rd6634, %rd6259, 19;
	mul.lo.s64 	%rd6635, %rd6271, 19;
	mul.lo.s64 	%rd6636, %rd6283, 19;
	mul.lo.s64 	%rd6637, %rd6286, %rd7208;
	mul.hi.u64 	%rd6638, %rd6286, %rd7208;
	mul.lo.s64 	%rd6639, %rd6636, %rd7207;
	mul.hi.u64 	%rd6640, %rd6636, %rd7207;
	mul.lo.s64 	%rd6641, %rd7206, %rd6635;
	mul.hi.u64 	%rd6642, %rd7206, %rd6635;
	mul.lo.s64 	%rd6643, %rd7205, %rd6634;
	mul.hi.u64 	%rd6644, %rd7205, %rd6634;
	mul.lo.s64 	%rd6645, %rd6633, %rd7204;
	mul.hi.u64 	%rd6646, %rd6633, %rd7204;
	add.cc.s64 	%rd6647, %rd6641, %rd6639;
	addc.cc.s64 	%rd6648, %rd6642, %rd6640;
	add.cc.s64 	%rd6649, %rd6647, %rd6643;
	addc.cc.s64 	%rd6650, %rd6648, %rd6644;
	add.cc.s64 	%rd6651, %rd6649, %rd6637;
	addc.cc.s64 	%rd6652, %rd6650, %rd6638;
	add.cc.s64 	%rd6653, %rd6651, %rd6645;
	addc.cc.s64 	%rd6654, %rd6652, %rd6646;
	mul.lo.s64 	%rd6655, %rd6287, %rd7208;
	mul.hi.u64 	%rd6656, %rd6287, %rd7208;
	mul.lo.s64 	%rd6657, %rd6286, %rd7207;
	mul.hi.u64 	%rd6658, %rd6286, %rd7207;
	mul.lo.s64 	%rd6659, %rd7206, %rd6636;
	mul.hi.u64 	%rd6660, %rd7206, %rd6636;
	mul.lo.s64 	%rd6661, %rd7205, %rd6635;
	mul.hi.u64 	%rd6662, %rd7205, %rd6635;
	mul.lo.s64 	%rd6663, %rd7204, %rd6634;
	mul.hi.u64 	%rd6664, %rd7204, %rd6634;
	mul.lo.s64 	%rd6665, %rd6259, %rd7208;
	mul.hi.u64 	%rd6666, %rd6259, %rd7208;
	mul.lo.s64 	%rd6667, %rd6287, %rd7207;
	mul.hi.u64 	%rd6668, %rd6287, %rd7207;
	mul.lo.s64 	%rd6669, %rd6286, %rd7206;
	mul.hi.u64 	%rd6670, %rd6286, %rd7206;
	mul.lo.s64 	%rd6671, %rd7205, %rd6636;
	mul.hi.u64 	%rd6672, %rd7205, %rd6636;
	mul.lo.s64 	%rd6673, %rd7204, %rd6635;
	mul.hi.u64 	%rd6674, %rd7204, %rd6635;
	mul.lo.s64 	%rd6675, %rd6271, %rd7208;
	mul.hi.u64 	%rd6676, %rd6271, %rd7208;
	mul.lo.s64 	%rd6677, %rd6259, %rd7207;
	mul.hi.u64 	%rd6678, %rd6259, %rd7207;
	add.cc.s64 	%rd6679, %rd6677, %rd6675;
	addc.cc.s64 	%rd6680, %rd6678, %rd6676;
	mul.lo.s64 	%rd6681, %rd6287, %rd7206;
	mul.hi.u64 	%rd6682, %rd6287, %rd7206;
	mul.lo.s64 	%rd6683, %rd6286, %rd7205;
	mul.hi.u64 	%rd6684, %rd6286, %rd7205;
	mul.lo.s64 	%rd6685, %rd7204, %rd6636;
	mul.hi.u64 	%rd6686, %rd7204, %rd6636;
	mul.lo.s64 	%rd6687, %rd6283, %rd7208;
	mul.hi.u64 	%rd6688, %rd6283, %rd7208;
	mul.lo.s64 	%rd6689, %rd6271, %rd7207;
	mul.hi.u64 	%rd6690, %rd6271, %rd7207;
	add.cc.s64 	%rd6691, %rd6689, %rd6687;
	addc.cc.s64 	%rd6692, %rd6690, %rd6688;
	mul.lo.s64 	%rd6693, %rd6259, %rd7206;
	mul.hi.u64 	%rd6694, %rd6259, %rd7206;
	add.cc.s64 	%rd6695, %rd6691, %rd6693;
	addc.cc.s64 	%rd6696, %rd6692, %rd6694;
	mul.lo.s64 	%rd6697, %rd6287, %rd7205;
	mul.hi.u64 	%rd6698, %rd6287, %rd7205;
	mul.lo.s64 	%rd6699, %rd7204, %rd6286;
	mul.hi.u64 	%rd6700, %rd7204, %rd6286;
	mov.b64 	{%r1890, %r1891}, %rd6654;
	mov.b64 	{%r1892, %r1893}, %rd6653;
	shf.l.wrap.b32 	%r1894, %r1893, %r1890, 13;
	shf.l.wrap.b32 	%r1895, %r1890, %r1891, 13;
	mov.b64 	%rd6701, {%r1894, %r1895};
	and.b64  	%rd6702, %rd6653, 2251799813685247;
	add.cc.s64 	%rd6703, %rd6661, %rd6659;
	addc.cc.s64 	%rd6704, %rd6662, %rd6660;
	add.cc.s64 	%rd6705, %rd6703, %rd6657;
	addc.cc.s64 	%rd6706, %rd6704, %rd6658;
	add.cc.s64 	%rd6707, %rd6705, %rd6663;
	addc.cc.s64 	%rd6708, %rd6706, %rd6664;
	add.cc.s64 	%rd6709, %rd6707, %rd6655;
	addc.cc.s64 	%rd6710, %rd6708, %rd6656;
	add.cc.s64 	%rd6711, %rd6709, %rd6701;
	addc.cc.s64 	%rd6712, %rd6710, 0;
	mov.b64 	{%r1896, %r1897}, %rd6712;
	mov.b64 	{%r1898, %r1899}, %rd6711;
	shf.l.wrap.b32 	%r1900, %r1899, %r1896, 13;
	shf.l.wrap.b32 	%r1901, %r1896, %r1897, 13;
	mov.b64 	%rd6713, {%r1900, %r1901};
	and.b64  	%rd6714, %rd6711, 2251799813685247;
	add.cc.s64 	%rd6715, %rd6671, %rd6665;
	addc.cc.s64 	%rd6716, %rd6672, %rd6666;
	add.cc.s64 	%rd6717, %rd6715, %rd6669;
	addc.cc.s64 	%rd6718, %rd6716, %rd6670;
	add.cc.s64 	%rd6719, %rd6717, %rd6673;
	addc.cc.s64 	%rd6720, %rd6718, %rd6674;
	add.cc.s64 	%rd6721, %rd6719, %rd6667;
	addc.cc.s64 	%rd6722, %rd6720, %rd6668;
	add.cc.s64 	%rd6723, %rd6721, %rd6713;
	addc.cc.s64 	%rd6724, %rd6722, 0;
	mov.b64 	{%r1902, %r1903}, %rd6724;
	mov.b64 	{%r1904, %r1905}, %rd6723;
	shf.l.wrap.b32 	%r1906, %r1905, %r1902, 13;
	shf.l.wrap.b32 	%r1907, %r1902, %r1903, 13;
	mov.b64 	%rd6725, {%r1906, %r1907};
	and.b64  	%rd6726, %rd6723, 2251799813685247;
	add.cc.s64 	%rd6727, %rd6679, %rd6683;
	addc.cc.s64 	%rd6728, %rd6680, %rd6684;
	add.cc.s64 	%rd6729, %rd6727, %rd6685;
	addc.cc.s64 	%rd6730, %rd6728, %rd6686;
	add.cc.s64 	%rd6731, %rd6729, %rd6681;
	addc.cc.s64 	%rd6732, %rd6730, %rd6682;
	add.cc.s64 	%rd6733, %rd6731, %rd6725;
	addc.cc.s64 	%rd6734, %rd6732, 0;
	mov.b64 	{%r1908, %r1909}, %rd6734;
	mov.b64 	{%r1910, %r1911}, %rd6733;
	shf.l.wrap.b32 	%r1912, %r1911, %r1908, 13;
	shf.l.wrap.b32 	%r1913, %r1908, %r1909, 13;
	mov.b64 	%rd6735, {%r1912, %r1913};
	and.b64  	%rd6736, %rd6733, 2251799813685247;
	add.cc.s64 	%rd6737, %rd6695, %rd6699;
	addc.cc.s64 	%rd6738, %rd6696, %rd6700;
	add.cc.s64 	%rd6739, %rd6737, %rd6697;
	addc.cc.s64 	%rd6740, %rd6738, %rd6698;
	add.cc.s64 	%rd6741, %rd6739, %rd6735;
	addc.cc.s64 	%rd6742, %rd6740, 0;
	mov.b64 	{%r1914, %r1915}, %rd6742;
	mov.b64 	{%r1916, %r1917}, %rd6741;
	shf.l.wrap.b32 	%r1918, %r1917, %r1914, 13;
	shf.l.wrap.b32 	%r1919, %r1914, %r1915, 13;
	mov.b64 	%rd6743, {%r1918, %r1919};
	and.b64  	%rd6744, %rd6741, 2251799813685247;
	mad.lo.s64 	%rd6745, %rd6743, 19, %rd6702;
	shr.u64 	%rd6746, %rd6745, 51;
	and.b64  	%rd6747, %rd6745, 2251799813685247;
	add.s64 	%rd6748, %rd6746, %rd6714;
	shr.u64 	%rd6749, %rd6748, 51;
	and.b64  	%rd6750, %rd6748, 2251799813685247;
	add.s64 	%rd6751, %rd6749, %rd6726;
	shr.u64 	%rd6752, %rd6751, 51;
	and.b64  	%rd6753, %rd6751, 2251799813685247;
	add.s64 	%rd6754, %rd6752, %rd6736;
	shr.u64 	%rd6755, %rd6754, 51;
	and.b64  	%rd6756, %rd6754, 2251799813685247;
	add.s64 	%rd6757, %rd6755, %rd6744;
	shr.u64 	%rd6758, %rd6757, 51;
	and.b64  	%rd6759, %rd6757, 2251799813685247;
	mad.lo.s64 	%rd6760, %rd6758, 19, %rd6747;
	shr.u64 	%rd6761, %rd6760, 51;
	and.b64  	%rd6762, %rd6760, 2251799813685247;
	add.s64 	%rd6763, %rd6761, %rd6750;
	add.s64 	%rd6764, %rd6762, 19;
	shr.u64 	%rd6765, %rd6764, 51;
	add.s64 	%rd6766, %rd6763, %rd6765;
	shr.u64 	%rd6767, %rd6766, 51;
	add.s64 	%rd6768, %rd6767, %rd6753;
	shr.u64 	%rd6769, %rd6768, 51;
	add.s64 	%rd6770, %rd6769, %rd6756;
	shr.u64 	%rd6771, %rd6770, 51;
	add.s64 	%rd6772, %rd6771, %rd6759;
	shr.u64 	%rd6773, %rd6772, 51;
	add.s64 	%rd6774, %rd6773, %rd6760;
	and.b64  	%rd6775, %rd6774, 1;
	setp.eq.b64 	%p22, %rd6775, 1;
	selp.b64 	%rd6776, %rd6510, %rd7217, %p22;
	selp.b64 	%rd6777, %rd6511, %rd7215, %p22;
	selp.b64 	%rd6778, %rd6483, %rd7213, %p22;
	selp.b64 	%rd6779, %rd6495, %rd7211, %p22;
	selp.b64 	%rd6780, %rd6507, %rd7209, %p22;
	selp.b64 	%rd6781, %rd6398, %rd7218, %p22;
	selp.b64 	%rd6782, %rd6399, %rd7216, %p22;
	selp.b64 	%rd6783, %rd6371, %rd7214, %p22;
	selp.b64 	%rd6784, %rd6383, %rd7212, %p22;
	selp.b64 	%rd6785, %rd6395, %rd7210, %p22;
	selp.b64 	%rd6786, %rd6631, %rd6047, %p22;
	selp.b64 	%rd6787, %rd6632, %rd6048, %p22;
	selp.b64 	%rd6788, %rd6604, %rd6035, %p22;
	selp.b64 	%rd6789, %rd6616, %rd6040, %p22;
	selp.b64 	%rd6790, %rd6628, %rd6044, %p22;
	mul.lo.s64 	%rd6791, %rd6776, %rd6286;
	mul.hi.u64 	%rd6792, %rd6776, %rd6286;
	mul.lo.s64 	%rd6793, %rd6777, %rd6636;
	mul.hi.u64 	%rd6794, %rd6777, %rd6636;
	add.cc.s64 	%rd6795, %rd6793, %rd6791;
	addc.cc.s64 	%rd6796, %rd6794, %rd6792;
	mul.lo.s64 	%rd6797, %rd6778, %rd6635;
	mul.hi.u64 	%rd6798, %rd6778, %rd6635;
	add.cc.s64 	%rd6799, %rd6795, %rd6797;
	addc.cc.s64 	%rd6800, %rd6796, %rd6798;
	mul.lo.s64 	%rd6801, %rd6779, %rd6634;
	mul.hi.u64 	%rd6802, %rd6779, %rd6634;
	add.cc.s64 	%rd6803, %rd6799, %rd6801;
	addc.cc.s64 	%rd6804, %rd6800, %rd6802;
	mul.lo.s64 	%rd6805, %rd6780, %rd6633;
	mul.hi.u64 	%rd6806, %rd6780, %rd6633;
	add.cc.s64 	%rd6807, %rd6803, %rd6805;
	addc.cc.s64 	%rd6808, %rd6804, %rd6806;
	mul.lo.s64 	%rd6809, %rd6776, %rd6287;
	mul.hi.u64 	%rd6810, %rd6776, %rd6287;
	mul.lo.s64 	%rd6811, %rd6777, %rd6286;
	mul.hi.u64 	%rd6812, %rd6777, %rd6286;
	add.cc.s64 	%rd6813, %rd6811, %rd6809;
	addc.cc.s64 	%rd6814, %rd6812, %rd6810;
	mul.lo.s64 	%rd6815, %rd6778, %rd6636;
	mul.hi.u64 	%rd6816, %rd6778, %rd6636;
	add.cc.s64 	%rd6817, %rd6813, %rd6815;
	addc.cc.s64 	%rd6818, %rd6814, %rd6816;
	mul.lo.s64 	%rd6819, %rd6779, %rd6635;
	mul.hi.u64 	%rd6820, %rd6779, %rd6635;
	add.cc.s64 	%rd6821, %rd6817, %rd6819;
	addc.cc.s64 	%rd6822, %rd6818, %rd6820;
	mul.lo.s64 	%rd6823, %rd6780, %rd6634;
	mul.hi.u64 	%rd6824, %rd6780, %rd6634;
	add.cc.s64 	%rd6825, %rd6821, %rd6823;
	addc.cc.s64 	%rd6826, %rd6822, %rd6824;
	mul.lo.s64 	%rd6827, %rd6259, %rd6776;
	mul.hi.u64 	%rd6828, %rd6259, %rd6776;
	mul.lo.s64 	%rd6829, %rd6777, %rd6287;
	mul.hi.u64 	%rd6830, %rd6777, %rd6287;
	add.cc.s64 	%rd6831, %rd6829, %rd6827;
	addc.cc.s64 	%rd6832, %rd6830, %rd6828;
	mul.lo.s64 	%rd6833, %rd6778, %rd6286;
	mul.hi.u64 	%rd6834, %rd6778, %rd6286;
	add.cc.s64 	%rd6835, %rd6831, %rd6833;
	addc.cc.s64 	%rd6836, %rd6832, %rd6834;
	mul.lo.s64 	%rd6837, %rd6779, %rd6636;
	mul.hi.u64 	%rd6838, %rd6779, %rd6636;
	add.cc.s64 	%rd6839, %rd6835, %rd6837;
	addc.cc.s64 	%rd6840, %rd6836, %rd6838;
	mul.lo.s64 	%rd6841, %rd6780, %rd6635;
	mul.hi.u64 	%rd6842, %rd6780, %rd6635;
	add.cc.s64 	%rd6843, %rd6839, %rd6841;
	addc.cc.s64 	%rd6844, %rd6840, %rd6842;
	mul.lo.s64 	%rd6845, %rd6271, %rd6776;
	mul.hi.u64 	%rd6846, %rd6271, %rd6776;
	mul.lo.s64 	%rd6847, %rd6259, %rd6777;
	mul.hi.u64 	%rd6848, %rd6259, %rd6777;
	add.cc.s64 	%rd6849, %rd6847, %rd6845;
	addc.cc.s64 	%rd6850, %rd6848, %rd6846;
	mul.lo.s64 	%rd6851, %rd6778, %rd6287;
	mul.hi.u64 	%rd6852, %rd6778, %rd6287;
	add.cc.s64 	%rd6853, %rd6849, %rd6851;
	addc.cc.s64 	%rd6854, %rd6850, %rd6852;
	mul.lo.s64 	%rd6855, %rd6779, %rd6286;
	mul.hi.u64 	%rd6856, %rd6779, %rd6286;
	add.cc.s64 	%rd6857, %rd6853, %rd6855;
	addc.cc.s64 	%rd6858, %rd6854, %rd6856;
	mul.lo.s64 	%rd6859, %rd6780, %rd6636;
	mul.hi.u64 	%rd6860, %rd6780, %rd6636;
	add.cc.s64 	%rd6861, %rd6857, %rd6859;
	addc.cc.s64 	%rd6862, %rd6858, %rd6860;
	mul.lo.s64 	%rd6863, %rd6283, %rd6776;
	mul.hi.u64 	%rd6864, %rd6283, %rd6776;
	mul.lo.s64 	%rd6865, %rd6271, %rd6777;
	mul.hi.u64 	%rd6866, %rd6271, %rd6777;
	add.cc.s64 	%rd6867, %rd6865, %rd6863;
	addc.cc.s64 	%rd6868, %rd6866, %rd6864;
	mul.lo.s64 	%rd6869, %rd6259, %rd6778;
	mul.hi.u64 	%rd6870, %rd6259, %rd6778;
	add.cc.s64 	%rd6871, %rd6867, %rd6869;
	addc.cc.s64 	%rd6872, %rd6868, %rd6870;
	mul.lo.s64 	%rd6873, %rd6779, %rd6287;
	mul.hi.u64 	%rd6874, %rd6779, %rd6287;
	add.cc.s64 	%rd6875, %rd6871, %rd6873;
	addc.cc.s64 	%rd6876, %rd6872, %rd6874;
	mul.lo.s64 	%rd6877, %rd6780, %rd6286;
	mul.hi.u64 	%rd6878, %rd6780, %rd6286;
	add.cc.s64 	%rd6879, %rd6875, %rd6877;
	addc.cc.s64 	%rd6880, %rd6876, %rd6878;
	mov.b64 	{%r1920, %r1921}, %rd6808;
	mov.b64 	{%r1922, %r1923}, %rd6807;
	shf.l.wrap.b32 	%r1924, %r1923, %r1920, 13;
	shf.l.wrap.b32 	%r1925, %r1920, %r1921, 13;
	mov.b64 	%rd6881, {%r1924, %r1925};
	and.b64  	%rd6882, %rd6807, 2251799813685247;
	add.cc.s64 	%rd6883, %rd6825, %rd6881;
	addc.cc.s64 	%rd6884, %rd6826, 0;
	mov.b64 	{%r1926, %r1927}, %rd6884;
	mov.b64 	{%r1928, %r1929}, %rd6883;
	shf.l.wrap.b32 	%r1930, %r1929, %r1926, 13;
	shf.l.wrap.b32 	%r1931, %r1926, %r1927, 13;
	mov.b64 	%rd6885, {%r1930, %r1931};
	and.b64  	%rd6886, %rd6883, 2251799813685247;
	add.cc.s64 	%rd6887, %rd6843, %rd6885;
	addc.cc.s64 	%rd6888, %rd6844, 0;
	mov.b64 	{%r1932, %r1933}, %rd6888;
	mov.b64 	{%r1934, %r1935}, %rd6887;
	shf.l.wrap.b32 	%r1936, %r1935, %r1932, 13;
	shf.l.wrap.b32 	%r1937, %r1932, %r1933, 13;
	mov.b64 	%rd6889, {%r1936, %r1937};
	and.b64  	%rd6890, %rd6887, 2251799813685247;
	add.cc.s64 	%rd6891, %rd6861, %rd6889;
	addc.cc.s64 	%rd6892, %rd6862, 0;
	mov.b64 	{%r1938, %r1939}, %rd6892;
	mov.b64 	{%r1940, %r1941}, %rd6891;
	shf.l.wrap.b32 	%r1942, %r1941, %r1938, 13;
	shf.l.wrap.b32 	%r1943, %r1938, %r1939, 13;
	mov.b64 	%rd6893, {%r1942, %r1943};
	and.b64  	%rd6894, %rd6891, 2251799813685247;
	add.cc.s64 	%rd6895, %rd6879, %rd6893;
	addc.cc.s64 	%rd6896, %rd6880, 0;
	mov.b64 	{%r1944, %r1945}, %rd6896;
	mov.b64 	{%r1946, %r1947}, %rd6895;
	shf.l.wrap.b32 	%r1948, %r1947, %r1944, 13;
	shf.l.wrap.b32 	%r1949, %r1944, %r1945, 13;
	mov.b64 	%rd6897, {%r1948, %r1949};
	and.b64  	%rd6898, %rd6895, 2251799813685247;
	mad.lo.s64 	%rd6899, %rd6897, 19, %rd6882;
	shr.u64 	%rd6900, %rd6899, 51;
	and.b64  	%rd6901, %rd6899, 2251799813685247;
	add.s64 	%rd6902, %rd6900, %rd6886;
	shr.u64 	%rd6903, %rd6902, 51;
	and.b64  	%rd6904, %rd6902, 2251799813685247;
	add.s64 	%rd6905, %rd6903, %rd6890;
	shr.u64 	%rd6906, %rd6905, 51;
	and.b64  	%rd6907, %rd6905, 2251799813685247;
	add.s64 	%rd6908, %rd6906, %rd6894;
	shr.u64 	%rd6909, %rd6908, 51;
	and.b64  	%rd6910, %rd6908, 2251799813685247;
	add.s64 	%rd6911, %rd6909, %rd6898;
	shr.u64 	%rd6912, %rd6911, 51;
	and.b64  	%rd6913, %rd6911, 2251799813685247;
	mad.lo.s64 	%rd6914, %rd6912, 19, %rd6901;
	shr.u64 	%rd6915, %rd6914, 51;
	and.b64  	%rd6916, %rd6914, 2251799813685247;
	add.s64 	%rd6917, %rd6915, %rd6904;
	add.s64 	%rd6918, %rd6916, 19;
	shr.u64 	%rd6919, %rd6918, 51;
	add.s64 	%rd6920, %rd6917, %rd6919;
	shr.u64 	%rd6921, %rd6920, 51;
	add.s64 	%rd6922, %rd6921, %rd6907;
	shr.u64 	%rd6923, %rd6922, 51;
	add.s64 	%rd6924, %rd6923, %rd6910;
	shr.u64 	%rd6925, %rd6924, 51;
	add.s64 	%rd6926, %rd6925, %rd6913;
	shr.u64 	%rd6927, %rd6926, 51;
	add.s64 	%rd6928, %rd6927, %rd6914;
	sub.s64 	%rd6929, 4503599627370458, %rd6781;
	sub.s64 	%rd6930, 4503599627370494, %rd6782;
	sub.s64 	%rd6931, 4503599627370494, %rd6783;
	sub.s64 	%rd6932, 4503599627370494, %rd6784;
	sub.s64 	%rd6933, 4503599627370494, %rd6785;
	and.b64  	%rd6934, %rd6928, 1;
	setp.eq.b64 	%p23, %rd6934, 1;
	selp.b64 	%rd6935, %rd6929, %rd6781, %p23;
	selp.b64 	%rd6936, %rd6930, %rd6782, %p23;
	selp.b64 	%rd6937, %rd6931, %rd6783, %p23;
	selp.b64 	%rd6938, %rd6932, %rd6784, %p23;
	selp.b64 	%rd6939, %rd6933, %rd6785, %p23;
	sub.s64 	%rd6940, %rd95, %rd6935;
	sub.s64 	%rd6941, %rd96, %rd6936;
	sub.s64 	%rd6942, %rd97, %rd6937;
	sub.s64 	%rd6943, %rd98, %rd6938;
	sub.s64 	%rd6944, %rd99, %rd6939;
	mul.lo.s64 	%rd6945, %rd6941, 19;
	mul.lo.s64 	%rd6946, %rd6942, 19;
	mul.lo.s64 	%rd6947, %rd6943, 19;
	mul.lo.s64 	%rd6948, %rd6944, 19;
	mul.lo.s64 	%rd6949, %rd6786, %rd6940;
	mul.hi.u64 	%rd6950, %rd6786, %rd6940;
	mul.lo.s64 	%rd6951, %rd6787, %rd6948;
	mul.hi.u64 	%rd6952, %rd6787, %rd6948;
	add.cc.s64 	%rd6953, %rd6951, %rd6949;
	addc.cc.s64 	%rd6954, %rd6952, %rd6950;
	mul.lo.s64 	%rd6955, %rd6788, %rd6947;
	mul.hi.u64 	%rd6956, %rd6788, %rd6947;
	add.cc.s64 	%rd6957, %rd6953, %rd6955;
	addc.cc.s64 	%rd6958, %rd6954, %rd6956;
	mul.lo.s64 	%rd6959, %rd6789, %rd6946;
	mul.hi.u64 	%rd6960, %rd6789, %rd6946;
	add.cc.s64 	%rd6961, %rd6957, %rd6959;
	addc.cc.s64 	%rd6962, %rd6958, %rd6960;
	mul.lo.s64 	%rd6963, %rd6790, %rd6945;
	mul.hi.u64 	%rd6964, %rd6790, %rd6945;
	add.cc.s64 	%rd6965, %rd6961, %rd6963;
	addc.cc.s64 	%rd6966, %rd6962, %rd6964;
	mul.lo.s64 	%rd6967, %rd6786, %rd6941;
	mul.hi.u64 	%rd6968, %rd6786, %rd6941;
	mul.lo.s64 	%rd6969, %rd6787, %rd6940;
	mul.hi.u64 	%rd6970, %rd6787, %rd6940;
	add.cc.s64 	%rd6971, %rd6969, %rd6967;
	addc.cc.s64 	%rd6972, %rd6970, %rd6968;
	mul.lo.s64 	%rd6973, %rd6788, %rd6948;
	mul.hi.u64 	%rd6974, %rd6788, %rd6948;
	add.cc.s64 	%rd6975, %rd6971, %rd6973;
	addc.cc.s64 	%rd6976, %rd6972, %rd6974;
	mul.lo.s64 	%rd6977, %rd6789, %rd6947;
	mul.hi.u64 	%rd6978, %rd6789, %rd6947;
	add.cc.s64 	%rd6979, %rd6975, %rd6977;
	addc.cc.s64 	%rd6980, %rd6976, %rd6978;
	mul.lo.s64 	%rd6981, %rd6790, %rd6946;
	mul.hi.u64 	%rd6982, %rd6790, %rd6946;
	add.cc.s64 	%rd6983, %rd6979, %rd6981;
	addc.cc.s64 	%rd6984, %rd6980, %rd6982;
	mul.lo.s64 	%rd6985, %rd6786, %rd6942;
	mul.hi.u64 	%rd6986, %rd6786, %rd6942;
	mul.lo.s64 	%rd6987, %rd6787, %rd6941;
	mul.hi.u64 	%rd6988, %rd6787, %rd6941;
	add.cc.s64 	%rd6989, %rd6987, %rd6985;
	addc.cc.s64 	%rd6990, %rd6988, %rd6986;
	mul.lo.s64 	%rd6991, %rd6788, %rd6940;
	mul.hi.u64 	%rd6992, %rd6788, %rd6940;
	add.cc.s64 	%rd6993, %rd6989, %rd6991;
	addc.cc.s64 	%rd6994, %rd6990, %rd6992;
	mul.lo.s64 	%rd6995, %rd6789, %rd6948;
	mul.hi.u64 	%rd6996, %rd6789, %rd6948;
	add.cc.s64 	%rd6997, %rd6993, %rd6995;
	addc.cc.s64 	%rd6998, %rd6994, %rd6996;
	mul.lo.s64 	%rd6999, %rd6790, %rd6947;
	mul.hi.u64 	%rd7000, %rd6790, %rd6947;
	add.cc.s64 	%rd7001, %rd6997, %rd6999;
	addc.cc.s64 	%rd7002, %rd6998, %rd7000;
	mul.lo.s64 	%rd7003, %rd6786, %rd6943;
	mul.hi.u64 	%rd7004, %rd6786, %rd6943;
	mul.lo.s64 	%rd7005, %rd6787, %rd6942;
	mul.hi.u64 	%rd7006, %rd6787, %rd6942;
	add.cc.s64 	%rd7007, %rd7005, %rd7003;
	addc.cc.s64 	%rd7008, %rd7006, %rd7004;
	mul.lo.s64 	%rd7009, %rd6788, %rd6941;
	mul.hi.u64 	%rd7010, %rd6788, %rd6941;
	add.cc.s64 	%rd7011, %rd7007, %rd7009;
	addc.cc.s64 	%rd7012, %rd7008, %rd7010;
	mul.lo.s64 	%rd7013, %rd6789, %rd6940;
	mul.hi.u64 	%rd7014, %rd6789, %rd6940;
	add.cc.s64 	%rd7015, %rd7011, %rd7013;
	addc.cc.s64 	%rd7016, %rd7012, %rd7014;
	mul.lo.s64 	%rd7017, %rd6790, %rd6948;
	mul.hi.u64 	%rd7018, %rd6790, %rd6948;
	add.cc.s64 	%rd7019, %rd7015, %rd7017;
	addc.cc.s64 	%rd7020, %rd7016, %rd7018;
	mul.lo.s64 	%rd7021, %rd6786, %rd6944;
	mul.hi.u64 	%rd7022, %rd6786, %rd6944;
	mul.lo.s64 	%rd7023, %rd6787, %rd6943;
	mul.hi.u64 	%rd7024, %rd6787, %rd6943;
	add.cc.s64 	%rd7025, %rd7023, %rd7021;
	addc.cc.s64 	%rd7026, %rd7024, %rd7022;
	mul.lo.s64 	%rd7027, %rd6788, %rd6942;
	mul.hi.u64 	%rd7028, %rd6788, %rd6942;
	add.cc.s64 	%rd7029, %rd7025, %rd7027;
	addc.cc.s64 	%rd7030, %rd7026, %rd7028;
	mul.lo.s64 	%rd7031, %rd6789, %rd6941;
	mul.hi.u64 	%rd7032, %rd6789, %rd6941;
	add.cc.s64 	%rd7033, %rd7029, %rd7031;
	addc.cc.s64 	%rd7034, %rd7030, %rd7032;
	mul.lo.s64 	%rd7035, %rd6790, %rd6940;
	mul.hi.u64 	%rd7036, %rd6790, %rd6940;
	add.cc.s64 	%rd7037, %rd7033, %rd7035;
	addc.cc.s64 	%rd7038, %rd7034, %rd7036;
	mov.b64 	{%r1950, %r1951}, %rd6966;
	mov.b64 	{%r1952, %r1953}, %rd6965;
	shf.l.wrap.b32 	%r1954, %r1953, %r1950, 13;
	shf.l.wrap.b32 	%r1955, %r1950, %r1951, 13;
	mov.b64 	%rd7039, {%r1954, %r1955};
	and.b64  	%rd7040, %rd6965, 2251799813685247;
	add.cc.s64 	%rd7041, %rd6983, %rd7039;
	addc.cc.s64 	%rd7042, %rd6984, 0;
	mov.b64 	{%r1956, %r1957}, %rd7042;
	mov.b64 	{%r1958, %r1959}, %rd7041;
	shf.l.wrap.b32 	%r1960, %r1959, %r1956, 13;
	shf.l.wrap.b32 	%r1961, %r1956, %r1957, 13;
	mov.b64 	%rd7043, {%r1960, %r1961};
	and.b64  	%rd7044, %rd7041, 2251799813685247;
	add.cc.s64 	%rd7045, %rd7001, %rd7043;
	addc.cc.s64 	%rd7046, %rd7002, 0;
	mov.b64 	{%r1962, %r1963}, %rd7046;
	mov.b64 	{%r1964, %r1965}, %rd7045;
	shf.l.wrap.b32 	%r1966, %r1965, %r1962, 13;
	shf.l.wrap.b32 	%r1967, %r1962, %r1963, 13;
	mov.b64 	%rd7047, {%r1966, %r1967};
	and.b64  	%rd7048, %rd7045, 2251799813685247;
	add.cc.s64 	%rd7049, %rd7019, %rd7047;
	addc.cc.s64 	%rd7050, %rd7020, 0;
	mov.b64 	{%r1968, %r1969}, %rd7050;
	mov.b64 	{%r1970, %r1971}, %rd7049;
	shf.l.wrap.b32 	%r1972, %r1971, %r1968, 13;
	shf.l.wrap.b32 	%r1973, %r1968, %r1969, 13;
	mov.b64 	%rd7051, {%r1972, %r1973};
	and.b64  	%rd7052, %rd7049, 2251799813685247;
	add.cc.s64 	%rd7053, %rd7037, %rd7051;
	addc.cc.s64 	%rd7054, %rd7038, 0;
	mov.b64 	{%r1974, %r1975}, %rd7054;
	mov.b64 	{%r1976, %r1977}, %rd7053;
	shf.l.wrap.b32 	%r1978, %r1977, %r1974, 13;
	shf.l.wrap.b32 	%r1979, %r1974, %r1975, 13;
	mov.b64 	%rd7055, {%r1978, %r1979};
	and.b64  	%rd7056, %rd7053, 2251799813685247;
	mad.lo.s64 	%rd7057, %rd7055, 19, %rd7040;
	shr.u64 	%rd7058, %rd7057, 51;
	and.b64  	%rd7059, %rd7057, 2251799813685247;
	add.s64 	%rd7060, %rd7058, %rd7044;
	sub.s64 	%rd7061, 4503599627370458, %rd7059;
	sub.s64 	%rd7062, 4503599627370494, %rd7060;
	sub.s64 	%rd7063, 4503599627370494, %rd7048;
	sub.s64 	%rd7064, 4503599627370494, %rd7052;
	sub.s64 	%rd7065, 4503599627370494, %rd7056;
	shr.u64 	%rd7066, %rd7060, 51;
	and.b64  	%rd7067, %rd7060, 2251799813685247;
	add.s64 	%rd7068, %rd7066, %rd7048;
	shr.u64 	%rd7069, %rd7068, 51;
	and.b64  	%rd7070, %rd7068, 2251799813685247;
	add.s64 	%rd7071, %rd7069, %rd7052;
	shr.u64 	%rd7072, %rd7071, 51;
	and.b64  	%rd7073, %rd7071, 2251799813685247;
	add.s64 	%rd7074, %rd7072, %rd7056;
	shr.u64 	%rd7075, %rd7074, 51;
	and.b64  	%rd7076, %rd7074, 2251799813685247;
	mad.lo.s64 	%rd7077, %rd7075, 19, %rd7059;
	shr.u64 	%rd7078, %rd7077, 51;
	and.b64  	%rd7079, %rd7077, 2251799813685247;
	add.s64 	%rd7080, %rd7078, %rd7067;
	add.s64 	%rd7081, %rd7079, 19;
	shr.u64 	%rd7082, %rd7081, 51;
	add.s64 	%rd7083, %rd7080, %rd7082;
	shr.u64 	%rd7084, %rd7083, 51;
	add.s64 	%rd7085, %rd7084, %rd7070;
	shr.u64 	%rd7086, %rd7085, 51;
	add.s64 	%rd7087, %rd7086, %rd7073;
	shr.u64 	%rd7088, %rd7087, 51;
	add.s64 	%rd7089, %rd7088, %rd7076;
	shr.u64 	%rd7090, %rd7089, 51;
	add.s64 	%rd7091, %rd7090, %rd7077;
	and.b64  	%rd7092, %rd7091, 1;
	setp.eq.b64 	%p24, %rd7092, 1;
	selp.b64 	%rd7093, %rd7061, %rd7059, %p24;
	selp.b64 	%rd7094, %rd7062, %rd7060, %p24;
	selp.b64 	%rd7095, %rd7063, %rd7048, %p24;
	selp.b64 	%rd7096, %rd7064, %rd7052, %p24;
	selp.b64 	%rd7097, %rd7065, %rd7056, %p24;
	shr.u64 	%rd7098, %rd7093, 51;
	and.b64  	%rd7099, %rd7093, 2251799813685247;
	add.s64 	%rd7100, %rd7094, %rd7098;
	shr.u64 	%rd7101, %rd7100, 51;
	and.b64  	%rd7102, %rd7100, 2251799813685247;
	add.s64 	%rd7103, %rd7101, %rd7095;
	shr.u64 	%rd7104, %rd7103, 51;
	and.b64  	%rd7105, %rd7103, 2251799813685247;
	add.s64 	%rd7106, %rd7104, %rd7096;
	shr.u64 	%rd7107, %rd7106, 51;
	and.b64  	%rd7108, %rd7106, 2251799813685247;
	add.s64 	%rd7109, %rd7107, %rd7097;
	shr.u64 	%rd7110, %rd7109, 51;
	and.b64  	%rd7111, %rd7109, 2251799813685247;
	mad.lo.s64 	%rd7112, %rd7110, 19, %rd7099;
	shr.u64 	%rd7113, %rd7112, 51;
	and.b64  	%rd7114, %rd7112, 2251799813685247;
	add.s64 	%rd7115, %rd7113, %rd7102;
	add.s64 	%rd7116, %rd7114, 19;
	shr.u64 	%rd7117, %rd7116, 51;
	add.s64 	%rd7118, %rd7117, %rd7115;
	shr.u64 	%rd7119, %rd7118, 51;
	add.s64 	%rd7120, %rd7119, %rd7105;
	shr.u64 	%rd7121, %rd7120, 51;
	add.s64 	%rd7122, %rd7121, %rd7108;
	shr.u64 	%rd7123, %rd7122, 51;
	add.s64 	%rd7124, %rd7123, %rd7111;
	shr.u64 	%rd7125, %rd7124, 51;
	mad.lo.s64 	%rd7126, %rd7125, 19, %rd7114;
	shr.u64 	%rd7127, %rd7126, 51;
	and.b64  	%rd7128, %rd7126, 1970324836974592;
	add.s64 	%rd7129, %rd7127, %rd7115;
	shr.u64 	%rd7130, %rd7129, 51;
	add.s64 	%rd7131, %rd7130, %rd7105;
	shr.u64 	%rd7132, %rd7131, 51;
	add.s64 	%rd7133, %rd7132, %rd7108;
	shr.u64 	%rd7134, %rd7133, 51;
	add.s64 	%rd7135, %rd7134, %rd7109;
	shl.b64 	%rd7136, %rd7129, 51;
	or.b64  	%rd7137, %rd7136, %rd7128;
	shr.u64 	%rd7138, %rd7129, 13;
	and.b64  	%rd7139, %rd7138, 270582939648;
	shl.b64 	%rd7140, %rd7131, 38;
	or.b64  	%rd7141, %rd7140, %rd7139;
	shr.u64 	%rd7142, %rd7131, 26;
	and.b64  	%rd7143, %rd7142, 16777216;
	shl.b64 	%rd7144, %rd7133, 25;
	or.b64  	%rd7145, %rd7144, %rd7143;
	shr.u64 	%rd7146, %rd7133, 39;
	and.b64  	%rd7147, %rd7146, 3840;
	shl.b64 	%rd7148, %rd7135, 12;
	or.b64  	%rd7149, %rd7148, %rd7147;
	st.global.u8 	[%rd94], %rd7126;
	shr.u64 	%rd7150, %rd7126, 8;
	st.global.u8 	[%rd94+1], %rd7150;
	shr.u64 	%rd7151, %rd7126, 16;
	st.global.u8 	[%rd94+2], %rd7151;
	shr.u64 	%rd7152, %rd7126, 24;
	st.global.u8 	[%rd94+3], %rd7152;
	shr.u64 	%rd7153, %rd7126, 32;
	st.global.u8 	[%rd94+4], %rd7153;
	shr.u64 	%rd7154, %rd7126, 40;
	st.global.u8 	[%rd94+5], %rd7154;
	shr.u64 	%rd7155, %rd7137, 48;
	st.global.u8 	[%rd94+6], %rd7155;
	shr.u64 	%rd7156, %rd7129, 5;
	st.global.u8 	[%rd94+7], %rd7156;
	st.global.u8 	[%rd94+8], %rd7138;
	shr.u64 	%rd7157, %rd7129, 21;
	st.global.u8 	[%rd94+9], %rd7157;
	shr.u64 	%rd7158, %rd7129, 29;
	st.global.u8 	[%rd94+10], %rd7158;
	shr.u64 	%rd7159, %rd7129, 37;
	st.global.u8 	[%rd94+11], %rd7159;
	shr.u64 	%rd7160, %rd7141, 32;
	st.global.u8 	[%rd94+12], %rd7160;
	shr.u64 	%rd7161, %rd7131, 2;
	st.global.u8 	[%rd94+13], %rd7161;
	shr.u64 	%rd7162, %rd7131, 10;
	st.global.u8 	[%rd94+14], %rd7162;
	shr.u64 	%rd7163, %rd7131, 18;
	st.global.u8 	[%rd94+15], %rd7163;
	st.global.u8 	[%rd94+16], %rd7142;
	shr.u64 	%rd7164, %rd7131, 34;
	st.global.u8 	[%rd94+17], %rd7164;
	shr.u64 	%rd7165, %rd7131, 42;
	st.global.u8 	[%rd94+18], %rd7165;
	shr.u64 	%rd7166, %rd7145, 24;
	st.global.u8 	[%rd94+19], %rd7166;
	shr.u64 	%rd7167, %rd7133, 7;
	st.global.u8 	[%rd94+20], %rd7167;
	shr.u64 	%rd7168, %rd7133, 15;
	st.global.u8 	[%rd94+21], %rd7168;
	shr.u64 	%rd7169, %rd7133, 23;
	st.global.u8 	[%rd94+22], %rd7169;
	shr.u64 	%rd7170, %rd7133, 31;
	st.global.u8 	[%rd94+23], %rd7170;
	st.global.u8 	[%rd94+24], %rd7146;
	shr.u64 	%rd7171, %rd7149, 8;
	st.global.u8 	[%rd94+25], %rd7171;
	shr.u64 	%rd7172, %rd7135, 4;
	st.global.u8 	[%rd94+26], %rd7172;
	shr.u64 	%rd7173, %rd7135, 12;
	st.global.u8 	[%rd94+27], %rd7173;
	shr.u64 	%rd7174, %rd7135, 20;
	st.global.u8 	[%rd94+28], %rd7174;
	shr.u64 	%rd7175, %rd7135, 28;
	st.global.u8 	[%rd94+29], %rd7175;
	shr.u64 	%rd7176, %rd7135, 36;
	st.global.u8 	[%rd94+30], %rd7176;
	shr.u64 	%rd7177, %rd7135, 44;
	cvt.u16.u64 	%rs1, %rd7177;
	and.b16  	%rs2, %rs1, 127;
	st.global.u8 	[%rd94+31], %rs2;
$L__BB3_27:
	ret;

}
	// .globl	_Z11diag_kernelPKyS0_S0_S0_Ph
.visible .entry _Z11diag_kernelPKyS0_S0_S0_Ph(
	.param .u64 .ptr .align 1 _Z11diag_kernelPKyS0_S0_S0_Ph_param_0,
	.param .u64 .ptr .align 1 _Z11diag_kernelPKyS0_S0_S0_Ph_param_1,
	.param .u64 .ptr .align 1 _Z11diag_kernelPKyS0_S0_S0_Ph_param_2,
	.param .u64 .ptr .align 1 _Z11diag_kernelPKyS0_S0_S0_Ph_param_3,
	.param .u64 .ptr .align 1 _Z11diag_kernelPKyS0_S0_S0_Ph_param_4
)
{
	.reg .pred 	%p<40>;
	.reg .b16 	%rs<49>;
	.reg .b32 	%r<3864>;
	.reg .b64 	%rd<15092>;

	mov.u32 	%r43, %ctaid.x;
	mov.u32 	%r44, %ntid.x;
	mul.lo.s32 	%r45, %r43, %r44;
	mov.u32 	%r46, %tid.x;
	neg.s32 	%r47, %r46;
	setp.ne.s32 	%p1, %r45, %r47;
	@%p1 bra 	$L__BB4_44;
	ld.param.u64 	%rd14984, [_Z11diag_kernelPKyS0_S0_S0_Ph_param_3];
	ld.param.u64 	%rd14983, [_Z11diag_kernelPKyS0_S0_S0_Ph_param_2];
	ld.param.u64 	%rd14982, [_Z11diag_kernelPKyS0_S0_S0_Ph_param_1];
	ld.param.u64 	%rd14981, [_Z11diag_kernelPKyS0_S0_S0_Ph_param_0];
	cvta.to.global.u64 	%rd732, %rd14981;
	cvta.to.global.u64 	%rd733, %rd14982;
	cvta.to.global.u64 	%rd734, %rd14983;
	cvta.to.global.u64 	%rd735, %rd14984;
	ld.global.u64 	%rd1, [%rd732];
	ld.global.u64 	%rd2, [%rd733];
	ld.global.u64 	%rd736, [%rd734];
	ld.global.u64 	%rd3, [%rd735];
	ld.global.u64 	%rd4, [%rd732+8];
	ld.global.u64 	%rd5, [%rd733+8];
	ld.global.u64 	%rd737, [%rd734+8];
	ld.global.u64 	%rd6, [%rd735+8];
	ld.global.u64 	%rd7, [%rd732+16];
	ld.global.u64 	%rd8, [%rd733+16];
	ld.global.u64 	%rd738, [%rd734+16];
	ld.global.u64 	%rd9, [%rd735+16];
	ld.global.u64 	%rd10, [%rd732+24];
	ld.global.u64 	%rd11, [%rd733+24];
	ld.global.u64 	%rd739, [%rd734+24];
	ld.global.u64 	%rd12, [%rd735+24];
	ld.global.u64 	%rd13, [%rd732+32];
	ld.global.u64 	%rd14, [%rd733+32];
	ld.global.u64 	%rd740, [%rd734+32];
	ld.global.u64 	%rd15, [%rd735+32];
	add.s64 	%rd741, %rd2, %rd736;
	add.s64 	%rd742, %rd5, %rd737;
	add.s64 	%rd743, %rd8, %rd738;
	add.s64 	%rd744, %rd11, %rd739;
	add.s64 	%rd745, %rd14, %rd740;
	add.s64 	%rd16, %rd736, 4503599627370458;
	sub.s64 	%rd746, %rd16, %rd2;
	add.s64 	%rd17, %rd737, 4503599627370494;
	sub.s64 	%rd747, %rd17, %rd5;
	add.s64 	%rd18, %rd738, 4503599627370494;
	sub.s64 	%rd748, %rd18, %rd8;
	add.s64 	%rd19, %rd739, 4503599627370494;
	sub.s64 	%rd749, %rd19, %rd11;
	add.s64 	%rd20, %rd740, 4503599627370494;
	sub.s64 	%rd750, %rd20, %rd14;
	mul.lo.s64 	%rd751, %rd747, 19;
	mul.lo.s64 	%rd752, %rd748, 19;
	mul.lo.s64 	%rd753, %rd749, 19;
	mul.lo.s64 	%rd754, %rd750, 19;
	mul.lo.s64 	%rd755, %rd746, %rd741;
	mul.hi.u64 	%rd756, %rd746, %rd741;
	mul.lo.s64 	%rd757, %rd754, %rd742;
	mul.hi.u64 	%rd758, %rd754, %rd742;
	mul.lo.s64 	%rd759, %rd753, %rd743;
	mul.hi.u64 	%rd760, %rd753, %rd743;
	mul.lo.s64 	%rd761, %rd752, %rd744;
	mul.hi.u64 	%rd762, %rd752, %rd744;
	mul.lo.s64 	%rd763, %rd751, %rd745;
	mul.hi.u64 	%rd764, %rd751, %rd745;
	add.cc.s64 	%rd765, %rd763, %rd755;
	addc.cc.s64 	%rd766, %rd764, %rd756;
	add.cc.s64 	%rd767, %rd765, %rd761;
	addc.cc.s64 	%rd768, %rd766, %rd762;
	add.cc.s64 	%rd769, %rd767, %rd759;
	addc.cc.s64 	%rd770, %rd768, %rd760;
	add.cc.s64 	%rd771, %rd769, %rd757;
	addc.cc.s64 	%rd772, %rd770, %rd758;
	mul.lo.s64 	%rd773, %rd747, %rd741;
	mul.hi.u64 	%rd774, %rd747, %rd741;
	mul.lo.s64 	%rd775, %rd746, %rd742;
	mul.hi.u64 	%rd776, %rd746, %rd742;
	add.cc.s64 	%rd777, %rd773, %rd775;
	addc.cc.s64 	%rd778, %rd774, %rd776;
	mul.lo.s64 	%rd779, %rd754, %rd743;
	mul.hi.u64 	%rd780, %rd754, %rd743;
	mul.lo.s64 	%rd781, %rd753, %rd744;
	mul.hi.u64 	%rd782, %rd753, %rd744;
	mul.lo.s64 	%rd783, %rd752, %rd745;
	mul.hi.u64 	%rd784, %rd752, %rd745;
	mul.lo.s64 	%rd785, %rd748, %rd741;
	mul.hi.u64 	%rd786, %rd748, %rd741;
	mul.lo.s64 	%rd787, %rd747, %rd742;
	mul.hi.u64 	%rd788, %rd747, %rd742;
	mul.lo.s64 	%rd789, %rd746, %rd743;
	mul.hi.u64 	%rd790, %rd746, %rd743;
	mul.lo.s64 	%rd791, %rd754, %rd744;
	mul.hi.u64 	%rd792, %rd754, %rd744;
	mul.lo.s64 	%rd793, %rd753, %rd745;
	mul.hi.u64 	%rd794, %rd753, %rd745;
	mul.lo.s64 	%rd795, %rd749, %rd741;
	mul.hi.u64 	%rd796, %rd749, %rd741;
	mul.lo.s64 	%rd797, %rd748, %rd742;
	mul.hi.u64 	%rd798, %rd748, %rd742;
	mul.lo.s64 	%rd799, %rd747, %rd743;
	mul.hi.u64 	%rd800, %rd747, %rd743;
	mul.lo.s64 	%rd801, %rd746, %rd744;
	mul.hi.u64 	%rd802, %rd746, %rd744;
	mul.lo.s64 	%rd803, %rd754, %rd745;
	mul.hi.u64 	%rd804, %rd754, %rd745;
	mul.lo.s64 	%rd805, %rd750, %rd741;
	mul.hi.u64 	%rd806, %rd750, %rd741;
	mul.lo.s64 	%rd807, %rd749, %rd742;
	mul.hi.u64 	%rd808, %rd749, %rd742;
	mul.lo.s64 	%rd809, %rd748, %rd743;
	mul.hi.u64 	%rd810, %rd748, %rd743;
	mul.lo.s64 	%rd811, %rd747, %rd744;
	mul.hi.u64 	%rd812, %rd747, %rd744;
	mul.lo.s64 	%rd813, %rd746, %rd745;
	mul.hi.u64 	%rd814, %rd746, %rd745;
	mov.b64 	{%r49, %r50}, %rd772;
	mov.b64 	{%r51, %r52}, %rd771;
	shf.l.wrap.b32 	%r53, %r52, %r49, 13;
	shf.l.wrap.b32 	%r54, %r49, %r50, 13;
	mov.b64 	%rd815, {%r53, %r54};
	and.b64  	%rd816, %rd771, 2251799813685247;
	add.cc.s64 	%rd817, %rd777, %rd783;
	addc.cc.s64 	%rd818, %rd778, %rd784;
	add.cc.s64 	%rd819, %rd817, %rd781;
	addc.cc.s64 	%rd820, %rd818, %rd782;
	add.cc.s64 	%rd821, %rd819, %rd779;
	addc.cc.s64 	%rd822, %rd820, %rd780;
	add.cc.s64 	%rd823, %rd821, %rd815;
	addc.cc.s64 	%rd824, %rd822, 0;
	mov.b64 	{%r55, %r56}, %rd824;
	mov.b64 	{%r57, %r58}, %rd823;
	shf.l.wrap.b32 	%r59, %r58, %r55, 13;
	shf.l.wrap.b32 	%r60, %r55, %r56, 13;
	mov.b64 	%rd825, {%r59, %r60};
	and.b64  	%rd826, %rd823, 2251799813685247;
	add.cc.s64 	%rd827, %rd787, %rd789;
	addc.cc.s64 	%rd828, %rd788, %rd790;
	add.cc.s64 	%rd829, %rd827, %rd785;
	addc.cc.s64 	%rd830, %rd828, %rd786;
	add.cc.s64 	%rd831, %rd829, %rd793;
	addc.cc.s64 	%rd832, %rd830, %rd794;
	add.cc.s64 	%rd833, %rd831, %rd791;
	addc.cc.s64 	%rd834, %rd832, %rd792;
	add.cc.s64 	%rd21, %rd833, %rd825;
	addc.cc.s64 	%rd835, %rd834, 0;
	mov.b64 	{%r61, %r62}, %rd835;
	mov.b64 	{%r63, %r64}, %rd21;
	shf.l.wrap.b32 	%r65, %r64, %r61, 13;
	shf.l.wrap.b32 	%r66, %r61, %r62, 13;
	mov.b64 	%rd836, {%r65, %r66};
	add.cc.s64 	%rd837, %rd799, %rd801;
	addc.cc.s64 	%rd838, %rd800, %rd802;
	add.cc.s64 	%rd839, %rd837, %rd797;
	addc.cc.s64 	%rd840, %rd838, %rd798;
	add.cc.s64 	%rd841, %rd839, %rd795;
	addc.cc.s64 	%rd842, %rd840, %rd796;
	add.cc.s64 	%rd843, %rd841, %rd803;
	addc.cc.s64 	%rd844, %rd842, %rd804;
	add.cc.s64 	%rd22, %rd843, %rd836;
	addc.cc.s64 	%rd845, %rd844, 0;
	mov.b64 	{%r67, %r68}, %rd845;
	mov.b64 	{%r69, %r70}, %rd22;
	shf.l.wrap.b32 	%r71, %r70, %r67, 13;
	shf.l.wrap.b32 	%r72, %r67, %r68, 13;
	mov.b64 	%rd846, {%r71, %r72};
	add.cc.s64 	%rd847, %rd811, %rd813;
	addc.cc.s64 	%rd848, %rd812, %rd814;
	add.cc.s64 	%rd849, %rd847, %rd809;
	addc.cc.s64 	%rd850, %rd848, %rd810;
	add.cc.s64 	%rd851, %rd849, %rd807;
	addc.cc.s64 	%rd852, %rd850, %rd808;
	add.cc.s64 	%rd853, %rd851, %rd805;
	addc.cc.s64 	%rd854, %rd852, %rd806;
	add.cc.s64 	%rd23, %rd853, %rd846;
	addc.cc.s64 	%rd855, %rd854, 0;
	mov.b64 	{%r73, %r74}, %rd855;
	mov.b64 	{%r75, %r76}, %rd23;
	shf.l.wrap.b32 	%r77, %r76, %r73, 13;
	shf.l.wrap.b32 	%r78, %r73, %r74, 13;
	mov.b64 	%rd856, {%r77, %r78};
	mad.lo.s64 	%rd857, %rd856, 19, %rd816;
	shr.u64 	%rd858, %rd857, 51;
	and.b64  	%rd24, %rd857, 2251799813685247;
	add.s64 	%rd25, %rd858, %rd826;
	mul.lo.s64 	%rd859, %rd5, 19;
	mul.lo.s64 	%rd860, %rd8, 19;
	mul.lo.s64 	%rd861, %rd11, 19;
	mul.lo.s64 	%rd862, %rd14, 19;
	mul.lo.s64 	%rd863, %rd2, %rd1;
	mul.hi.u64 	%rd864, %rd2, %rd1;
	mul.lo.s64 	%rd865, %rd862, %rd4;
	mul.hi.u64 	%rd866, %rd862, %rd4;
	mul.lo.s64 	%rd867, %rd861, %rd7;
	mul.hi.u64 	%rd868, %rd861, %rd7;
	mul.lo.s64 	%rd869, %rd860, %rd10;
	mul.hi.u64 	%rd870, %rd860, %rd10;
	mul.lo.s64 	%rd871, %rd859, %rd13;
	mul.hi.u64 	%rd872, %rd859, %rd13;
	add.cc.s64 	%rd873, %rd871, %rd863;
	addc.cc.s64 	%rd874, %rd872, %rd864;
	add.cc.s64 	%rd875, %rd873, %rd869;
	addc.cc.s64 	%rd876, %rd874, %rd870;
	add.cc.s64 	%rd877, %rd875, %rd867;
	addc.cc.s64 	%rd878, %rd876, %rd868;
	add.cc.s64 	%rd879, %rd877, %rd865;
	addc.cc.s64 	%rd880, %rd878, %rd866;
	mul.lo.s64 	%rd881, %rd5, %rd1;
	mul.hi.u64 	%rd882, %rd5, %rd1;
	mul.lo.s64 	%rd883, %rd2, %rd4;
	mul.hi.u64 	%rd884, %rd2, %rd4;
	add.cc.s64 	%rd885, %rd881, %rd883;
	addc.cc.s64 	%rd886, %rd882, %rd884;
	mul.lo.s64 	%rd887, %rd862, %rd7;
	mul.hi.u64 	%rd888, %rd862, %rd7;
	mul.lo.s64 	%rd889, %rd861, %rd10;
	mul.hi.u64 	%rd890, %rd861, %rd10;
	mul.lo.s64 	%rd891, %rd860, %rd13;
	mul.hi.u64 	%rd892, %rd860, %rd13;
	mul.lo.s64 	%rd893, %rd8, %rd1;
	mul.hi.u64 	%rd894, %rd8, %rd1;
	mul.lo.s64 	%rd895, %rd5, %rd4;
	mul.hi.u64 	%rd896, %rd5, %rd4;
	mul.lo.s64 	%rd897, %rd2, %rd7;
	mul.hi.u64 	%rd898, %rd2, %rd7;
	mul.lo.s64 	%rd899, %rd862, %rd10;
	mul.hi.u64 	%rd900, %rd862, %rd10;
	mul.lo.s64 	%rd901, %rd861, %rd13;
	mul.hi.u64 	%rd902, %rd861, %rd13;
	mul.lo.s64 	%rd903, %rd11, %rd1;
	mul.hi.u64 	%rd904, %rd11, %rd1;
	mul.lo.s64 	%rd905, %rd8, %rd4;
	mul.hi.u64 	%rd906, %rd8, %rd4;
	mul.lo.s64 	%rd907, %rd5, %rd7;
	mul.hi.u64 	%rd908, %rd5, %rd7;
	mul.lo.s64 	%rd909, %rd2, %rd10;
	mul.hi.u64 	%rd910, %rd2, %rd10;
	mul.lo.s64 	%rd911, %rd862, %rd13;
	mul.hi.u64 	%rd912, %rd862, %rd13;
	mul.lo.s64 	%rd913, %rd14, %rd1;
	mul.hi.u64 	%rd914, %rd14, %rd1;
	mul.lo.s64 	%rd915, %rd11, %rd4;
	mul.hi.u64 	%rd916, %rd11, %rd4;
	mul.lo.s64 	%rd917, %rd8, %rd7;
	mul.hi.u64 	%rd918, %rd8, %rd7;
	mul.lo.s64 	%rd919, %rd5, %rd10;
	mul.hi.u64 	%rd920, %rd5, %rd10;
	mul.lo.s64 	%rd921, %rd2, %rd13;
	mul.hi.u64 	%rd922, %rd2, %rd13;
	mov.b64 	{%r79, %r80}, %rd880;
	mov.b64 	{%r81, %r82}, %rd879;
	shf.l.wrap.b32 	%r83, %r82, %r79, 13;
	shf.l.wrap.b32 	%r84, %r79, %r80, 13;
	mov.b64 	%rd923, {%r83, %r84};
	and.b64  	%rd924, %rd879, 2251799813685247;
	add.cc.s64 	%rd925, %rd885, %rd891;
	addc.cc.s64 	%rd926, %rd886, %rd892;
	add.cc.s64 	%rd927, %rd925, %rd889;
	addc.cc.s64 	%rd928, %rd926, %rd890;
	add.cc.s64 	%rd929, %rd927, %rd887;
	addc.cc.s64 	%rd930, %rd928, %rd888;
	add.cc.s64 	%rd931, %rd929, %rd923;
	addc.cc.s64 	%rd932, %rd930, 0;
	mov.b64 	{%r85, %r86}, %rd932;
	mov.b64 	{%r87, %r88}, %rd931;
	shf.l.wrap.b32 	%r89, %r88, %r85, 13;
	shf.l.wrap.b32 	%r90, %r85, %r86, 13;
	mov.b64 	%rd933, {%r89, %r90};
	and.b64  	%rd934, %rd931, 2251799813685247;
	add.cc.s64 	%rd935, %rd895, %rd897;
	addc.cc.s64 	%rd936, %rd896, %rd898;
	add.cc.s64 	%rd937, %rd935, %rd893;
	addc.cc.s64 	%rd938, %rd936, %rd894;
	add.cc.s64 	%rd939, %rd937, %rd901;
	addc.cc.s64 	%rd940, %rd938, %rd902;
	add.cc.s64 	%rd941, %rd939, %rd899;
	addc.cc.s64 	%rd942, %rd940, %rd900;
	add.cc.s64 	%rd943, %rd941, %rd933;
	addc.cc.s64 	%rd944, %rd942, 0;
	mov.b64 	{%r91, %r92}, %rd944;
	mov.b64 	{%r93, %r94}, %rd943;
	shf.l.wrap.b32 	%r95, %r94, %r91, 13;
	shf.l.wrap.b32 	%r96, %r91, %r92, 13;
	mov.b64 	%rd945, {%r95, %r96};
	and.b64  	%rd36, %rd943, 2251799813685247;
	add.cc.s64 	%rd946, %rd907, %rd909;
	addc.cc.s64 	%rd947, %rd908, %rd910;
	add.cc.s64 	%rd948, %rd946, %rd905;
	addc.cc.s64 	%rd949, %rd947, %rd906;
	add.cc.s64 	%rd950, %rd948, %rd903;
	addc.cc.s64 	%rd951, %rd949, %rd904;
	add.cc.s64 	%rd952, %rd950, %rd911;
	addc.cc.s64 	%rd953, %rd951, %rd912;
	add.cc.s64 	%rd954, %rd952, %rd945;
	addc.cc.s64 	%rd955, %rd953, 0;
	mov.b64 	{%r97, %r98}, %rd955;
	mov.b64 	{%r99, %r100}, %rd954;
	shf.l.wrap.b32 	%r101, %r100, %r97, 13;
	shf.l.wrap.b32 	%r102, %r97, %r98, 13;
	mov.b64 	%rd956, {%r101, %r102};
	and.b64  	%rd33, %rd954, 2251799813685247;
	add.cc.s64 	%rd957, %rd919, %rd921;
	addc.cc.s64 	%rd958, %rd920, %rd922;
	add.cc.s64 	%rd959, %rd957, %rd917;
	addc.cc.s64 	%rd960, %rd958, %rd918;
	add.cc.s64 	%rd961, %rd959, %rd915;
	addc.cc.s64 	%rd962, %rd960, %rd916;
	add.cc.s64 	%rd963, %rd961, %rd913;
	addc.cc.s64 	%rd964, %rd962, %rd914;
	add.cc.s64 	%rd965, %rd963, %rd956;
	addc.cc.s64 	%rd966, %rd964, 0;
	mov.b64 	{%r103, %r104}, %rd966;
	mov.b64 	{%r105, %r106}, %rd965;
	shf.l.wrap.b32 	%r107, %r106, %r103, 13;
	shf.l.wrap.b32 	%r108, %r103, %r104, 13;
	mov.b64 	%rd967, {%r107, %r108};
	and.b64  	%rd31, %rd965, 2251799813685247;
	mad.lo.s64 	%rd968, %rd967, 19, %rd924;
	shr.u64 	%rd969, %rd968, 51;
	and.b64  	%rd29, %rd968, 2251799813685247;
	add.s64 	%rd30, %rd969, %rd934;
	shl.b64 	%rd970, %rd968, 1;
	and.b64  	%rd971, %rd970, 4503599627370494;
	shl.b64 	%rd972, %rd30, 1;
	mul.lo.s64 	%rd973, %rd29, %rd29;
	mul.hi.u64 	%rd974, %rd29, %rd29;
	mul.lo.s64 	%rd975, %rd30, 38;
	mul.lo.s64 	%rd976, %rd31, %rd975;
	mul.hi.u64 	%rd977, %rd31, %rd975;
	mul.lo.s64 	%rd978, %rd36, 38;
	mul.lo.s64 	%rd979, %rd33, %rd978;
	mul.hi.u64 	%rd980, %rd33, %rd978;
	add.cc.s64 	%rd981, %rd973, %rd979;
	addc.cc.s64 	%rd982, %rd974, %rd980;
	add.cc.s64 	%rd983, %rd981, %rd976;
	addc.cc.s64 	%rd984, %rd982, %rd977;
	mul.lo.s64 	%rd985, %rd971, %rd30;
	mul.hi.u64 	%rd986, %rd971, %rd30;
	mul.lo.s64 	%rd987, %rd31, %rd978;
	mul.hi.u64 	%rd988, %rd31, %rd978;
	mul.lo.s64 	%rd35, %rd33, 19;
	mul.lo.s64 	%rd989, %rd33, %rd35;
	mul.hi.u64 	%rd990, %rd33, %rd35;
	mul.lo.s64 	%rd991, %rd36, %rd971;
	mul.hi.u64 	%rd992, %rd36, %rd971;
	mul.lo.s64 	%rd993, %rd30, %rd30;
	mul.hi.u64 	%rd994, %rd30, %rd30;
	mul.lo.s64 	%rd995, %rd33, 38;
	mul.lo.s64 	%rd996, %rd31, %rd995;
	mul.hi.u64 	%rd997, %rd31, %rd995;
	mul.lo.s64 	%rd998, %rd33, %rd971;
	mul.hi.u64 	%rd999, %rd33, %rd971;
	mul.lo.s64 	%rd1000, %rd36, %rd972;
	mul.hi.u64 	%rd1001, %rd36, %rd972;
	mul.lo.s64 	%rd38, %rd31, 19;
	mul.lo.s64 	%rd1002, %rd31, %rd38;
	mul.hi.u64 	%rd1003, %rd31, %rd38;
	mul.lo.s64 	%rd1004, %rd31, %rd971;
	mul.hi.u64 	%rd1005, %rd31, %rd971;
	mul.lo.s64 	%rd1006, %rd33, %rd972;
	mul.hi.u64 	%rd1007, %rd33, %rd972;
	mul.lo.s64 	%rd1008, %rd36, %rd36;
	mul.hi.u64 	%rd1009, %rd36, %rd36;
	mov.b64 	{%r109, %r110}, %rd984;
	mov.b64 	{%r111, %r112}, %rd983;
	shf.l.wrap.b32 	%r113, %r112, %r109, 13;
	shf.l.wrap.b32 	%r114, %r109, %r110, 13;
	mov.b64 	%rd1010, {%r113, %r114};
	and.b64  	%rd1011, %rd983, 2251799813685247;
	add.cc.s64 	%rd1012, %rd989, %rd987;
	addc.cc.s64 	%rd1013, %rd990, %rd988;
	add.cc.s64 	%rd1014, %rd1012, %rd985;
	addc.cc.s64 	%rd1015, %rd1013, %rd986;
	add.cc.s64 	%rd1016, %rd1014, %rd1010;
	addc.cc.s64 	%rd1017, %rd1015, 0;
	mov.b64 	{%r115, %r116}, %rd1017;
	mov.b64 	{%r117, %r118}, %rd1016;
	shf.l.wrap.b32 	%r119, %r118, %r115, 13;
	shf.l.wrap.b32 	%r120, %r115, %r116, 13;
	mov.b64 	%rd1018, {%r119, %r120};
	shr.u64 	%rd1019, %rd1017, 51;
	and.b64  	%rd1020, %rd1016, 2251799813685247;
	add.cc.s64 	%rd1021, %rd993, %rd996;
	addc.cc.s64 	%rd1022, %rd994, %rd997;
	add.cc.s64 	%rd1023, %rd1021, %rd991;
	addc.cc.s64 	%rd1024, %rd1022, %rd992;
	add.cc.s64 	%rd1025, %rd1023, %rd1018;
	addc.cc.s64 	%rd1026, %rd1024, %rd1019;
	mov.b64 	{%r121, %r122}, %rd1026;
	mov.b64 	{%r123, %r124}, %rd1025;
	shf.l.wrap.b32 	%r125, %r124, %r121, 13;
	shf.l.wrap.b32 	%r126, %r121, %r122, 13;
	mov.b64 	%rd1027, {%r125, %r126};
	shr.u64 	%rd1028, %rd1026, 51;
	and.b64  	%rd39, %rd1025, 2251799813685247;
	add.cc.s64 	%rd1029, %rd998, %rd1002;
	addc.cc.s64 	%rd1030, %rd999, %rd1003;
	add.cc.s64 	%rd1031, %rd1029, %rd1000;
	addc.cc.s64 	%rd1032, %rd1030, %rd1001;
	add.cc.s64 	%rd1033, %rd1031, %rd1027;
	addc.cc.s64 	%rd1034, %rd1032, %rd1028;
	mov.b64 	{%r127, %r128}, %rd1034;
	mov.b64 	{%r129, %r130}, %rd1033;
	shf.l.wrap.b32 	%r131, %r130, %r127, 13;
	shf.l.wrap.b32 	%r132, %r127, %r128, 13;
	mov.b64 	%rd1035, {%r131, %r132};
	shr.u64 	%rd1036, %rd1034, 51;
	and.b64  	%rd40, %rd1033, 2251799813685247;
	add.cc.s64 	%rd1037, %rd1004, %rd1008;
	addc.cc.s64 	%rd1038, %rd1005, %rd1009;
	add.cc.s64 	%rd1039, %rd1037, %rd1006;
	addc.cc.s64 	%rd1040, %rd1038, %rd1007;
	add.cc.s64 	%rd1041, %rd1039, %rd1035;
	addc.cc.s64 	%rd1042, %rd1040, %rd1036;
	mov.b64 	{%r133, %r134}, %rd1042;
	mov.b64 	{%r135, %r136}, %rd1041;
	shf.l.wrap.b32 	%r137, %r136, %r133, 13;
	shf.l.wrap.b32 	%r138, %r133, %r134, 13;
	mov.b64 	%rd1043, {%r137, %r138};
	and.b64  	%rd41, %rd1041, 2251799813685247;
	mad.lo.s64 	%rd1044, %rd1043, 19, %rd1011;
	shr.u64 	%rd1045, %rd1044, 51;
	and.b64  	%rd42, %rd1044, 2251799813685247;
	add.s64 	%rd43, %rd1045, %rd1020;
	mul.lo.s64 	%rd1046, %rd43, 19;
	mul.lo.s64 	%rd1047, %rd39, 19;
	mul.lo.s64 	%rd1048, %rd40, 19;
	mul.lo.s64 	%rd1049, %rd41, 19;
	mul.lo.s64 	%rd1050, %rd42, %rd24;
	mul.hi.u64 	%rd1051, %rd42, %rd24;
	mul.lo.s64 	%rd1052, %rd1049, %rd25;
	mul.hi.u64 	%rd1053, %rd1049, %rd25;
	and.b64  	%rd44, %rd21, 2251799813685247;
	mul.lo.s64 	%rd1054, %rd44, %rd1048;
	mul.hi.u64 	%rd1055, %rd44, %rd1048;
	and.b64  	%rd46, %rd22, 2251799813685247;
	mul.lo.s64 	%rd1056, %rd46, %rd1047;
	mul.hi.u64 	%rd1057, %rd46, %rd1047;
	and.b64  	%rd48, %rd23, 2251799813685247;
	mul.lo.s64 	%rd1058, %rd48, %rd1046;
	mul.hi.u64 	%rd1059, %rd48, %rd1046;
	add.cc.s64 	%rd1060, %rd1054, %rd1056;
	addc.cc.s64 	%rd1061, %rd1055, %rd1057;
	add.cc.s64 	%rd1062, %rd1060, %rd1052;
	addc.cc.s64 	%rd1063, %rd1061, %rd1053;
	add.cc.s64 	%rd1064, %rd1062, %rd1050;
	addc.cc.s64 	%rd1065, %rd1063, %rd1051;
	add.cc.s64 	%rd1066, %rd1064, %rd1058;
	addc.cc.s64 	%rd1067, %rd1065, %rd1059;
	mul.lo.s64 	%rd1068, %rd43, %rd24;
	mul.hi.u64 	%rd1069, %rd43, %rd24;
	mul.lo.s64 	%rd1070, %rd42, %rd25;
	mul.hi.u64 	%rd1071, %rd42, %rd25;
	mul.lo.s64 	%rd1072, %rd44, %rd1049;
	mul.hi.u64 	%rd1073, %rd44, %rd1049;
	mul.lo.s64 	%rd1074, %rd46, %rd1048;
	mul.hi.u64 	%rd1075, %rd46, %rd1048;
	mul.lo.s64 	%rd1076, %rd48, %rd1047;
	mul.hi.u64 	%rd1077, %rd48, %rd1047;
	mul.lo.s64 	%rd1078, %rd39, %rd24;
	mul.hi.u64 	%rd1079, %rd39, %rd24;
	mul.lo.s64 	%rd1080, %rd43, %rd25;
	mul.hi.u64 	%rd1081, %rd43, %rd25;
	mul.lo.s64 	%rd1082, %rd44, %rd42;
	mul.hi.u64 	%rd1083, %rd44, %rd42;
	mul.lo.s64 	%rd1084, %rd46, %rd1049;
	mul.hi.u64 	%rd1085, %rd46, %rd1049;
	mul.lo.s64 	%rd1086, %rd48, %rd1048;
	mul.hi.u64 	%rd1087, %rd48, %rd1048;
	mul.lo.s64 	%rd1088, %rd40, %rd24;
	mul.hi.u64 	%rd1089, %rd40, %rd24;
	mul.lo.s64 	%rd1090, %rd39, %rd25;
	mul.hi.u64 	%rd1091, %rd39, %rd25;
	add.cc.s64 	%rd1092, %rd1088, %rd1090;
	addc.cc.s64 	%rd1093, %rd1089, %rd1091;
	mul.lo.s64 	%rd1094, %rd44, %rd43;
	mul.hi.u64 	%rd1095, %rd44, %rd43;
	mul.lo.s64 	%rd1096, %rd46, %rd42;
	mul.hi.u64 	%rd1097, %rd46, %rd42;
	mul.lo.s64 	%rd1098, %rd48, %rd1049;
	mul.hi.u64 	%rd1099, %rd48, %rd1049;
	mul.lo.s64 	%rd1100, %rd41, %rd24;
	mul.hi.u64 	%rd1101, %rd41, %rd24;
	mul.lo.s64 	%rd1102, %rd40, %rd25;
	mul.hi.u64 	%rd1103, %rd40, %rd25;
	mul.lo.s64 	%rd1104, %rd39, %rd44;
	mul.hi.u64 	%rd1105, %rd39, %rd44;
	mul.lo.s64 	%rd1106, %rd46, %rd43;
	mul.hi.u64 	%rd1107, %rd46, %rd43;
	mul.lo.s64 	%rd1108, %rd48, %rd42;
	mul.hi.u64 	%rd1109, %rd48, %rd42;
	mov.b64 	{%r139, %r140}, %rd1067;
	mov.b64 	{%r141, %r142}, %rd1066;
	shf.l.wrap.b32 	%r143, %r142, %r139, 13;
	shf.l.wrap.b32 	%r144, %r139, %r140, 13;
	mov.b64 	%rd1110, {%r143, %r144};
	shr.u64 	%rd1111, %rd1067, 51;
	and.b64  	%rd1112, %rd1066, 2251799813685247;
	add.cc.s64 	%rd1113, %rd1074, %rd1076;
	addc.cc.s64 	%rd1114, %rd1075, %rd1077;
	add.cc.s64 	%rd1115, %rd1113, %rd1072;
	addc.cc.s64 	%rd1116, %rd1114, %rd1073;
	add.cc.s64 	%rd1117, %rd1115, %rd1070;
	addc.cc.s64 	%rd1118, %rd1116, %rd1071;
	add.cc.s64 	%rd1119, %rd1117, %rd1068;
	addc.cc.s64 	%rd1120, %rd1118, %rd1069;
	add.cc.s64 	%rd1121, %rd1119, %rd1110;
	addc.cc.s64 	%rd1122, %rd1120, %rd1111;
	mov.b64 	{%r145, %r146}, %rd1122;
	mov.b64 	{%r147, %r148}, %rd1121;
	shf.l.wrap.b32 	%r149, %r148, %r145, 13;
	shf.l.wrap.b32 	%r150, %r145, %r146, 13;
	mov.b64 	%rd1123, {%r149, %r150};
	shr.u64 	%rd1124, %rd1122, 51;
	and.b64  	%rd1125, %rd1121, 2251799813685247;
	add.cc.s64 	%rd1126, %rd1086, %rd1078;
	addc.cc.s64 	%rd1127, %rd1087, %rd1079;
	add.cc.s64 	%rd1128, %rd1126, %rd1084;
	addc.cc.s64 	%rd1129, %rd1127, %rd1085;
	add.cc.s64 	%rd1130, %rd1128, %rd1082;
	addc.cc.s64 	%rd1131, %rd1129, %rd1083;
	add.cc.s64 	%rd1132, %rd1130, %rd1080;
	addc.cc.s64 	%rd1133, %rd1131, %rd1081;
	add.cc.s64 	%rd1134, %rd1132, %rd1123;
	addc.cc.s64 	%rd1135, %rd1133, %rd1124;
	mov.b64 	{%r151, %r152}, %rd1135;
	mov.b64 	{%r153, %r154}, %rd1134;
	shf.l.wrap.b32 	%r155, %r154, %r151, 13;
	shf.l.wrap.b32 	%r156, %r151, %r152, 13;
	mov.b64 	%rd1136, {%r155, %r156};
	shr.u64 	%rd1137, %rd1135, 51;
	and.b64  	%rd57, %rd1134, 2251799813685247;
	add.cc.s64 	%rd1138, %rd1092, %rd1098;
	addc.cc.s64 	%rd1139, %rd1093, %rd1099;
	add.cc.s64 	%rd1140, %rd1138, %rd1096;
	addc.cc.s64 	%rd1141, %rd1139, %rd1097;
	add.cc.s64 	%rd1142, %rd1140, %rd1094;
	addc.cc.s64 	%rd1143, %rd1141, %rd1095;
	add.cc.s64 	%rd1144, %rd1142, %rd1136;
	addc.cc.s64 	%rd1145, %rd1143, %rd1137;
	mov.b64 	{%r157, %r158}, %rd1145;
	mov.b64 	{%r159, %r160}, %rd1144;
	shf.l.wrap.b32 	%r161, %r160, %r157, 13;
	shf.l.wrap.b32 	%r162, %r157, %r158, 13;
	mov.b64 	%rd1146, {%r161, %r162};
	shr.u64 	%rd1147, %rd1145, 51;
	and.b64  	%rd54, %rd1144, 2251799813685247;
	add.cc.s64 	%rd1148, %rd1102, %rd1104;
	addc.cc.s64 	%rd1149, %rd1103, %rd1105;
	add.cc.s64 	%rd1150, %rd1148, %rd1100;
	addc.cc.s64 	%rd1151, %rd1149, %rd1101;
	add.cc.s64 	%rd1152, %rd1150, %rd1108;
	addc.cc.s64 	%rd1153, %rd1151, %rd1109;
	add.cc.s64 	%rd1154, %rd1152, %rd1106;
	addc.cc.s64 	%rd1155, %rd1153, %rd1107;
	add.cc.s64 	%rd1156, %rd1154, %rd1146;
	addc.cc.s64 	%rd1157, %rd1155, %rd1147;
	mov.b64 	{%r163, %r164}, %rd1157;
	mov.b64 	{%r165, %r166}, %rd1156;
	shf.l.wrap.b32 	%r167, %r166, %r163, 13;
	shf.l.wrap.b32 	%r168, %r163, %r164, 13;
	mov.b64 	%rd1158, {%r167, %r168};
	and.b64  	%rd52, %rd1156, 2251799813685247;
	mad.lo.s64 	%rd1159, %rd1158, 19, %rd1112;
	shr.u64 	%rd1160, %rd1159, 51;
	and.b64  	%rd50, %rd1159, 2251799813685247;
	add.s64 	%rd51, %rd1160, %rd1125;
	shl.b64 	%rd1161, %rd1159, 1;
	and.b64  	%rd1162, %rd1161, 4503599627370494;
	shl.b64 	%rd1163, %rd51, 1;
	mul.lo.s64 	%rd1164, %rd50, %rd50;
	mul.hi.u64 	%rd1165, %rd50, %rd50;
	mul.lo.s64 	%rd1166, %rd51, 38;
	mul.lo.s64 	%rd1167, %rd52, %rd1166;
	mul.hi.u64 	%rd1168, %rd52, %rd1166;
	mul.lo.s64 	%rd1169, %rd57, 38;
	mul.lo.s64 	%rd1170, %rd54, %rd1169;
	mul.hi.u64 	%rd1171, %rd54, %rd1169;
	add.cc.s64 	%rd1172, %rd1164, %rd1170;
	addc.cc.s64 	%rd1173, %rd1165, %rd1171;
	add.cc.s64 	%rd1174, %rd1172, %rd1167;
	addc.cc.s64 	%rd1175, %rd1173, %rd1168;
	mul.lo.s64 	%rd1176, %rd1162, %rd51;
	mul.hi.u64 	%rd1177, %rd1162, %rd51;
	mul.lo.s64 	%rd1178, %rd52, %rd1169;
	mul.hi.u64 	%rd1179, %rd52, %rd1169;
	mul.lo.s64 	%rd56, %rd54, 19;
	mul.lo.s64 	%rd1180, %rd54, %rd56;
	mul.hi.u64 	%rd1181, %rd54, %rd56;
	mul.lo.s64 	%rd1182, %rd57, %rd1162;
	mul.hi.u64 	%rd1183, %rd57, %rd1162;
	mul.lo.s64 	%rd1184, %rd51, %rd51;
	mul.hi.u64 	%rd1185, %rd51, %rd51;
	mul.lo.s64 	%rd1186, %rd54, 38;
	mul.lo.s64 	%rd1187, %rd52, %rd1186;
	mul.hi.u64 	%rd1188, %rd52, %rd1186;
	mul.lo.s64 	%rd1189, %rd54, %rd1162;
	mul.hi.u64 	%rd1190, %rd54, %rd1162;
	mul.lo.s64 	%rd1191, %rd57, %rd1163;
	mul.hi.u64 	%rd1192, %rd57, %rd1163;
	mul.lo.s64 	%rd59, %rd52, 19;
	mul.lo.s64 	%rd1193, %rd52, %rd59;
	mul.hi.u64 	%rd1194, %rd52, %rd59;
	mul.lo.s64 	%rd1195, %rd52, %rd1162;
	mul.hi.u64 	%rd1196, %rd52, %rd1162;
	mul.lo.s64 	%rd1197, %rd54, %rd1163;
	mul.hi.u64 	%rd1198, %rd54, %rd1163;
	mul.lo.s64 	%rd1199, %rd57, %rd57;
	mul.hi.u64 	%rd1200, %rd57, %rd57;
	mov.b64 	{%r169, %r170}, %rd1175;
	mov.b64 	{%r171, %r172}, %rd1174;
	shf.l.wrap.b32 	%r173, %r172, %r169, 13;
	shf.l.wrap.b32 	%r174, %r169, %r170, 13;
	mov.b64 	%rd1201, {%r173, %r174};
	and.b64  	%rd1202, %rd1174, 2251799813685247;
	add.cc.s64 	%rd1203, %rd1180, %rd1178;
	addc.cc.s64 	%rd1204, %rd1181, %rd1179;
	add.cc.s64 	%rd1205, %rd1203, %rd1176;
	addc.cc.s64 	%rd1206, %rd1204, %rd1177;
	add.cc.s64 	%rd1207, %rd1205, %rd1201;
	addc.cc.s64 	%rd1208, %rd1206, 0;
	mov.b64 	{%r175, %r176}, %rd1208;
	mov.b64 	{%r177, %r178}, %rd1207;
	shf.l.wrap.b32 	%r179, %r178, %r175, 13;
	shf.l.wrap.b32 	%r180, %r175, %r176, 13;
	mov.b64 	%rd1209, {%r179, %r180};
	shr.u64 	%rd1210, %rd1208, 51;
	and.b64  	%rd1211, %rd1207, 2251799813685247;
	add.cc.s64 	%rd1212, %rd1184, %rd1187;
	addc.cc.s64 	%rd1213, %rd1185, %rd1188;
	add.cc.s64 	%rd1214, %rd1212, %rd1182;
	addc.cc.s64 	%rd1215, %rd1213, %rd1183;
	add.cc.s64 	%rd1216, %rd1214, %rd1209;
	addc.cc.s64 	%rd1217, %rd1215, %rd1210;
	mov.b64 	{%r181, %r182}, %rd1217;
	mov.b64 	{%r183, %r184}, %rd1216;
	shf.l.wrap.b32 	%r185, %r184, %r181, 13;
	shf.l.wrap.b32 	%r186, %r181, %r182, 13;
	mov.b64 	%rd1218, {%r185, %r186};
	shr.u64 	%rd1219, %rd1217, 51;
	add.cc.s64 	%rd1220, %rd1189, %rd1193;
	addc.cc.s64 	%rd1221, %rd1190, %rd1194;
	add.cc.s64 	%rd1222, %rd1220, %rd1191;
	addc.cc.s64 	%rd1223, %rd1221, %rd1192;
	add.cc.s64 	%rd1224, %rd1222, %rd1218;
	addc.cc.s64 	%rd1225, %rd1223, %rd1219;
	mov.b64 	{%r187, %r188}, %rd1225;
	mov.b64 	{%r189, %r190}, %rd1224;
	shf.l.wrap.b32 	%r191, %r190, %r187, 13;
	shf.l.wrap.b32 	%r192, %r187, %r188, 13;
	mov.b64 	%rd1226, {%r191, %r192};
	shr.u64 	%rd1227, %rd1225, 51;
	add.cc.s64 	%rd1228, %rd1195, %rd1199;
	addc.cc.s64 	%rd1229, %rd1196, %rd1200;
	add.cc.s64 	%rd1230, %rd1228, %rd1197;
	addc.cc.s64 	%rd1231, %rd1229, %rd1198;
	add.cc.s64 	%rd1232, %rd1230, %rd1226;
	addc.cc.s64 	%rd1233, %rd1231, %rd1227;
	mov.b64 	{%r193, %r194}, %rd1233;
	mov.b64 	{%r195, %r196}, %rd1232;
	shf.l.wrap.b32 	%r197, %r196, %r193, 13;
	shf.l.wrap.b32 	%r198, %r193, %r194, 13;
	mov.b64 	%rd1234, {%r197, %r198};
	mad.lo.s64 	%rd1235, %rd1234, 19, %rd1202;
	shr.u64 	%rd1236, %rd1235, 51;
	and.b64  	%rd1237, %rd1235, 2251799813685247;
	add.s64 	%rd1238, %rd1236, %rd1211;
	mul.lo.s64 	%rd1239, %rd51, 19;
	mul.lo.s64 	%rd60, %rd57, 19;
	mul.lo.s64 	%rd1240, %rd1237, %rd50;
	mul.hi.u64 	%rd1241, %rd1237, %rd50;
	mul.lo.s64 	%rd1242, %rd1238, %rd59;
	mul.hi.u64 	%rd1243, %rd1238, %rd59;
	and.b64  	%rd1244, %rd1216, 2251799813685247;
	mul.lo.s64 	%rd1245, %rd1244, %rd56;
	mul.hi.u64 	%rd1246, %rd1244, %rd56;
	and.b64  	%rd1247, %rd1224, 2251799813685247;
	mul.lo.s64 	%rd1248, %rd1247, %rd60;
	mul.hi.u64 	%rd1249, %rd1247, %rd60;
	and.b64  	%rd1250, %rd1232, 2251799813685247;
	mul.lo.s64 	%rd1251, %rd1250, %rd1239;
	mul.hi.u64 	%rd1252, %rd1250, %rd1239;
	add.cc.s64 	%rd1253, %rd1248, %rd1245;
	addc.cc.s64 	%rd1254, %rd1249, %rd1246;
	add.cc.s64 	%rd1255, %rd1253, %rd1251;
	addc.cc.s64 	%rd1256, %rd1254, %rd1252;
	add.cc.s64 	%rd1257, %rd1255, %rd1240;
	addc.cc.s64 	%rd1258, %rd1256, %rd1241;
	add.cc.s64 	%rd1259, %rd1257, %rd1242;
	addc.cc.s64 	%rd1260, %rd1258, %rd1243;
	mul.lo.s64 	%rd1261, %rd1237, %rd51;
	mul.hi.u64 	%rd1262, %rd1237, %rd51;
	mul.lo.s64 	%rd1263, %rd1238, %rd50;
	mul.hi.u64 	%rd1264, %rd1238, %rd50;
	mul.lo.s64 	%rd1265, %rd1244, %rd59;
	mul.hi.u64 	%rd1266, %rd1244, %rd59;
	mul.lo.s64 	%rd1267, %rd1247, %rd56;
	mul.hi.u64 	%rd1268, %rd1247, %rd56;
	mul.lo.s64 	%rd1269, %rd1250, %rd60;
	mul.hi.u64 	%rd1270, %rd1250, %rd60;
	mul.lo.s64 	%rd1271, %rd57, %rd1237;
	mul.hi.u64 	%rd1272, %rd57, %rd1237;
	mul.lo.s64 	%rd1273, %rd1238, %rd51;
	mul.hi.u64 	%rd1274, %rd1238, %rd51;
	mul.lo.s64 	%rd1275, %rd1244, %rd50;
	mul.hi.u64 	%rd1276, %rd1244, %rd50;
	mul.lo.s64 	%rd1277, %rd1247, %rd59;
	mul.hi.u64 	%rd1278, %rd1247, %rd59;
	mul.lo.s64 	%rd1279, %rd1250, %rd56;
	mul.hi.u64 	%rd1280, %rd1250, %rd56;
	mul.lo.s64 	%rd1281, %rd54, %rd1237;
	mul.hi.u64 	%rd1282, %rd54, %rd1237;
	mul.lo.s64 	%rd1283, %rd57, %rd1238;
	mul.hi.u64 	%rd1284, %rd57, %rd1238;
	mul.lo.s64 	%rd1285, %rd1244, %rd51;
	mul.hi.u64 	%rd1286, %rd1244, %rd51;
	mul.lo.s64 	%rd1287, %rd1247, %rd50;
	mul.hi.u64 	%rd1288, %rd1247, %rd50;
	mul.lo.s64 	%rd1289, %rd1250, %rd59;
	mul.hi.u64 	%rd1290, %rd1250, %rd59;
	mul.lo.s64 	%rd1291, %rd52, %rd1237;
	mul.hi.u64 	%rd1292, %rd52, %rd1237;
	mul.lo.s64 	%rd1293, %rd54, %rd1238;
	mul.hi.u64 	%rd1294, %rd54, %rd1238;
	mul.lo.s64 	%rd1295, %rd1244, %rd57;
	mul.hi.u64 	%rd1296, %rd1244, %rd57;
	mul.lo.s64 	%rd1297, %rd1247, %rd51;
	mul.hi.u64 	%rd1298, %rd1247, %rd51;
	mul.lo.s64 	%rd1299, %rd1250, %rd50;
	mul.hi.u64 	%rd1300, %rd1250, %rd50;
	mov.b64 	{%r199, %r200}, %rd1260;
	mov.b64 	{%r201, %r202}, %rd1259;
	shf.l.wrap.b32 	%r203, %r202, %r199, 13;
	shf.l.wrap.b32 	%r204, %r199, %r200, 13;
	mov.b64 	%rd1301, {%r203, %r204};
	shr.u64 	%rd1302, %rd1260, 51;
	and.b64  	%rd1303, %rd1259, 2251799813685247;
	add.cc.s64 	%rd1304, %rd1267, %rd1265;
	addc.cc.s64 	%rd1305, %rd1268, %rd1266;
	add.cc.s64 	%rd1306, %rd1304, %rd1269;
	addc.cc.s64 	%rd1307, %rd1305, %rd1270;
	add.cc.s64 	%rd1308, %rd1306, %rd1261;
	addc.cc.s64 	%rd1309, %rd1307, %rd1262;
	add.cc.s64 	%rd1310, %rd1308, %rd1263;
	addc.cc.s64 	%rd1311, %rd1309, %rd1264;
	add.cc.s64 	%rd1312, %rd1310, %rd1301;
	addc.cc.s64 	%rd1313, %rd1311, %rd1302;
	mov.b64 	{%r205, %r206}, %rd1313;
	mov.b64 	{%r207, %r208}, %rd1312;
	shf.l.wrap.b32 	%r209, %r208, %r205, 13;
	shf.l.wrap.b32 	%r210, %r205, %r206, 13;
	mov.b64 	%rd1314, {%r209, %r210};
	shr.u64 	%rd1315, %rd1313, 51;
	and.b64  	%rd1316, %rd1312, 2251799813685247;
	add.cc.s64 	%rd1317, %rd1277, %rd1275;
	addc.cc.s64 	%rd1318, %rd1278, %rd1276;
	add.cc.s64 	%rd1319, %rd1317, %rd1279;
	addc.cc.s64 	%rd1320, %rd1318, %rd1280;
	add.cc.s64 	%rd1321, %rd1319, %rd1271;
	addc.cc.s64 	%rd1322, %rd1320, %rd1272;
	add.cc.s64 	%rd1323, %rd1321, %rd1273;
	addc.cc.s64 	%rd1324, %rd1322, %rd1274;
	add.cc.s64 	%rd1325, %rd1323, %rd1314;
	addc.cc.s64 	%rd1326, %rd1324, %rd1315;
	mov.b64 	{%r211, %r212}, %rd1326;
	mov.b64 	{%r213, %r214}, %rd1325;
	shf.l.wrap.b32 	%r215, %r214, %r211, 13;
	shf.l.wrap.b32 	%r216, %r211, %r212, 13;
	mov.b64 	%rd1327, {%r215, %r216};
	shr.u64 	%rd1328, %rd1326, 51;
	and.b64  	%rd69, %rd1325, 2251799813685247;
	add.cc.s64 	%rd1329, %rd1287, %rd1285;
	addc.cc.s64 	%rd1330, %rd1288, %rd1286;
	add.cc.s64 	%rd1331, %rd1329, %rd1289;
	addc.cc.s64 	%rd1332, %rd1330, %rd1290;
	add.cc.s64 	%rd1333, %rd1331, %rd1281;
	addc.cc.s64 	%rd1334, %rd1332, %rd1282;
	add.cc.s64 	%rd1335, %rd1333, %rd1283;
	addc.cc.s64 	%rd1336, %rd1334, %rd1284;
	add.cc.s64 	%rd1337, %rd1335, %rd1327;
	addc.cc.s64 	%rd1338, %rd1336, %rd1328;
	mov.b64 	{%r217, %r218}, %rd1338;
	mov.b64 	{%r219, %r220}, %rd1337;
	shf.l.wrap.b32 	%r221, %r220, %r217, 13;
	shf.l.wrap.b32 	%r222, %r217, %r218, 13;
	mov.b64 	%rd1339, {%r221, %r222};
	shr.u64 	%rd1340, %rd1338, 51;
	and.b64  	%rd66, %rd1337, 2251799813685247;
	add.cc.s64 	%rd1341, %rd1297, %rd1295;
	addc.cc.s64 	%rd1342, %rd1298, %rd1296;
	add.cc.s64 	%rd1343, %rd1341, %rd1299;
	addc.cc.s64 	%rd1344, %rd1342, %rd1300;
	add.cc.s64 	%rd1345, %rd1343, %rd1291;
	addc.cc.s64 	%rd1346, %rd1344, %rd1292;
	add.cc.s64 	%rd1347, %rd1345, %rd1293;
	addc.cc.s64 	%rd1348, %rd1346, %rd1294;
	add.cc.s64 	%rd1349, %rd1347, %rd1339;
	addc.cc.s64 	%rd1350, %rd1348, %rd1340;
	mov.b64 	{%r223, %r224}, %rd1350;
	mov.b64 	{%r225, %r226}, %rd1349;
	shf.l.wrap.b32 	%r227, %r226, %r223, 13;
	shf.l.wrap.b32 	%r228, %r223, %r224, 13;
	mov.b64 	%rd1351, {%r227, %r228};
	and.b64  	%rd64, %rd1349, 2251799813685247;
	mad.lo.s64 	%rd1352, %rd1351, 19, %rd1303;
	shr.u64 	%rd1353, %rd1352, 51;
	and.b64  	%rd62, %rd1352, 2251799813685247;
	add.s64 	%rd63, %rd1353, %rd1316;
	shl.b64 	%rd1354, %rd1352, 1;
	and.b64  	%rd1355, %rd1354, 4503599627370494;
	shl.b64 	%rd1356, %rd63, 1;
	mul.lo.s64 	%rd1357, %rd62, %rd62;
	mul.hi.u64 	%rd1358, %rd62, %rd62;
	mul.lo.s64 	%rd1359, %rd63, 38;
	mul.lo.s64 	%rd1360, %rd64, %rd1359;
	mul.hi.u64 	%rd1361, %rd64, %rd1359;
	mul.lo.s64 	%rd1362, %rd69, 38;
	mul.lo.s64 	%rd1363, %rd66, %rd1362;
	mul.hi.u64 	%rd1364, %rd66, %rd1362;
	add.cc.s64 	%rd1365, %rd1357, %rd1363;
	addc.cc.s64 	%rd1366, %rd1358, %rd1364;
	add.cc.s64 	%rd1367, %rd1365, %rd1360;
	addc.cc.s64 	%rd1368, %rd1366, %rd1361;
	mul.lo.s64 	%rd1369, %rd1355, %rd63;
	mul.hi.u64 	%rd1370, %rd1355, %rd63;
	mul.lo.s64 	%rd1371, %rd64, %rd1362;
	mul.hi.u64 	%rd1372, %rd64, %rd1362;
	mul.lo.s64 	%rd68, %rd66, 19;
	mul.lo.s64 	%rd1373, %rd66, %rd68;
	mul.hi.u64 	%rd1374, %rd66, %rd68;
	mul.lo.s64 	%rd1375, %rd69, %rd1355;
	mul.hi.u64 	%rd1376, %rd69, %rd1355;
	mul.lo.s64 	%rd1377, %rd63, %rd63;
	mul.hi.u64 	%rd1378, %rd63, %rd63;
	mul.lo.s64 	%rd1379, %rd66, 38;
	mul.lo.s64 	%rd1380, %rd64, %rd1379;
	mul.hi.u64 	%rd1381, %rd64, %rd1379;
	mul.lo.s64 	%rd1382, %rd66, %rd1355;
	mul.hi.u64 	%rd1383, %rd66, %rd1355;
	mul.lo.s64 	%rd1384, %rd69, %rd1356;
	mul.hi.u64 	%rd1385, %rd69, %rd1356;
	mul.lo.s64 	%rd71, %rd64, 19;
	mul.lo.s64 	%rd1386, %rd64, %rd71;
	mul.hi.u64 	%rd1387, %rd64, %rd71;
	mul.lo.s64 	%rd1388, %rd64, %rd1355;
	mul.hi.u64 	%rd1389, %rd64, %rd1355;
	mul.lo.s64 	%rd1390, %rd66, %rd1356;
	mul.hi.u64 	%rd1391, %rd66, %rd1356;
	mul.lo.s64 	%rd1392, %rd69, %rd69;
	mul.hi.u64 	%rd1393, %rd69, %rd69;
	mov.b64 	{%r229, %r230}, %rd1368;
	mov.b64 	{%r231, %r232}, %rd1367;
	shf.l.wrap.b32 	%r233, %r232, %r229, 13;
	shf.l.wrap.b32 	%r234, %r229, %r230, 13;
	mov.b64 	%rd1394, {%r233, %r234};
	and.b64  	%rd1395, %rd1367, 2251799813685247;
	add.cc.s64 	%rd1396, %rd1373, %rd1371;
	addc.cc.s64 	%rd1397, %rd1374, %rd1372;
	add.cc.s64 	%rd1398, %rd1396, %rd1369;
	addc.cc.s64 	%rd1399, %rd1397, %rd1370;
	add.cc.s64 	%rd1400, %rd1398, %rd1394;
	addc.cc.s64 	%rd1401, %rd1399, 0;
	mov.b64 	{%r235, %r236}, %rd1401;
	mov.b64 	{%r237, %r238}, %rd1400;
	shf.l.wrap.b32 	%r239, %r238, %r235, 13;
	shf.l.wrap.b32 	%r240, %r235, %r236, 13;
	mov.b64 	%rd1402, {%r239, %r240};
	shr.u64 	%rd1403, %rd1401, 51;
	and.b64  	%rd1404, %rd1400, 2251799813685247;
	add.cc.s64 	%rd1405, %rd1377, %rd1380;
	addc.cc.s64 	%rd1406, %rd1378, %rd1381;
	add.cc.s64 	%rd1407, %rd1405, %rd1375;
	addc.cc.s64 	%rd1408, %rd1406, %rd1376;
	add.cc.s64 	%rd1409, %rd1407, %rd1402;
	addc.cc.s64 	%rd1410, %rd1408, %rd1403;
	mov.b64 	{%r241, %r242}, %rd1410;
	mov.b64 	{%r243, %r244}, %rd1409;
	shf.l.wrap.b32 	%r245, %r244, %r241, 13;
	shf.l.wrap.b32 	%r246, %r241, %r242, 13;
	mov.b64 	%rd1411, {%r245, %r246};
	shr.u64 	%rd1412, %rd1410, 51;
	add.cc.s64 	%rd1413, %rd1382, %rd1386;
	addc.cc.s64 	%rd1414, %rd1383, %rd1387;
	add.cc.s64 	%rd1415, %rd1413, %rd1384;
	addc.cc.s64 	%rd1416, %rd1414, %rd1385;
	add.cc.s64 	%rd1417, %rd1415, %rd1411;
	addc.cc.s64 	%rd1418, %rd1416, %rd1412;
	mov.b64 	{%r247, %r248}, %rd1418;
	mov.b64 	{%r249, %r250}, %rd1417;
	shf.l.wrap.b32 	%r251, %r250, %r247, 13;
	shf.l.wrap.b32 	%r252, %r247, %r248, 13;
	mov.b64 	%rd1419, {%r251, %r252};
	shr.u64 	%rd1420, %rd1418, 51;
	add.cc.s64 	%rd1421, %rd1388, %rd1392;
	addc.cc.s64 	%rd1422, %rd1389, %rd1393;
	add.cc.s64 	%rd1423, %rd1421, %rd1390;
	addc.cc.s64 	%rd1424, %rd1422, %rd1391;
	add.cc.s64 	%rd1425, %rd1423, %rd1419;
	addc.cc.s64 	%rd1426, %rd1424, %rd1420;
	mov.b64 	{%r253, %r254}, %rd1426;
	mov.b64 	{%r255, %r256}, %rd1425;
	shf.l.wrap.b32 	%r257, %r256, %r253, 13;
	shf.l.wrap.b32 	%r258, %r253, %r254, 13;
	mov.b64 	%rd1427, {%r257, %r258};
	mad.lo.s64 	%rd1428, %rd1427, 19, %rd1395;
	shr.u64 	%rd1429, %rd1428, 51;
	and.b64  	%rd1430, %rd1428, 2251799813685247;
	add.s64 	%rd1431, %rd1429, %rd1404;
	mul.lo.s64 	%rd1432, %rd1430, %rd50;
	mul.hi.u64 	%rd1433, %rd1430, %rd50;
	mul.lo.s64 	%rd1434, %rd1431, %rd59;
	mul.hi.u64 	%rd1435, %rd1431, %rd59;
	and.b64  	%rd1436, %rd1409, 2251799813685247;
	mul.lo.s64 	%rd1437, %rd1436, %rd56;
	mul.hi.u64 	%rd1438, %rd1436, %rd56;
	and.b64  	%rd1439, %rd1417, 2251799813685247;
	mul.lo.s64 	%rd1440, %rd1439, %rd60;
	mul.hi.u64 	%rd1441, %rd1439, %rd60;
	and.b64  	%rd1442, %rd1425, 2251799813685247;
	mul.lo.s64 	%rd1443, %rd1442, %rd1239;
	mul.hi.u64 	%rd1444, %rd1442, %rd1239;
	add.cc.s64 	%rd1445, %rd1440, %rd1437;
	addc.cc.s64 	%rd1446, %rd1441, %rd1438;
	add.cc.s64 	%rd1447, %rd1445, %rd1443;
	addc.cc.s64 	%rd1448, %rd1446, %rd1444;
	add.cc.s64 	%rd1449, %rd1447, %rd1432;
	addc.cc.s64 	%rd1450, %rd1448, %rd1433;
	add.cc.s64 	%rd1451, %rd1449, %rd1434;
	addc.cc.s64 	%rd1452, %rd1450, %rd1435;
	mul.lo.s64 	%rd1453, %rd1430, %rd51;
	mul.hi.u64 	%rd1454, %rd1430, %rd51;
	mul.lo.s64 	%rd1455, %rd1431, %rd50;
	mul.hi.u64 	%rd1456, %rd1431, %rd50;
	mul.lo.s64 	%rd1457, %rd1436, %rd59;
	mul.hi.u64 	%rd1458, %rd1436, %rd59;
	mul.lo.s64 	%rd1459, %rd1439, %rd56;
	mul.hi.u64 	%rd1460, %rd1439, %rd56;
	mul.lo.s64 	%rd1461, %rd1442, %rd60;
	mul.hi.u64 	%rd1462, %rd1442, %rd60;
	mul.lo.s64 	%rd1463, %rd57, %rd1430;
	mul.hi.u64 	%rd1464, %rd57, %rd1430;
	mul.lo.s64 	%rd1465, %rd1431, %rd51;
	mul.hi.u64 	%rd1466, %rd1431, %rd51;
	mul.lo.s64 	%rd1467, %rd1436, %rd50;
	mul.hi.u64 	%rd1468, %rd1436, %rd50;
	mul.lo.s64 	%rd1469, %rd1439, %rd59;
	mul.hi.u64 	%rd1470, %rd1439, %rd59;
	mul.lo.s64 	%rd1471, %rd1442, %rd56;
	mul.hi.u64 	%rd1472, %rd1442, %rd56;
	mul.lo.s64 	%rd1473, %rd54, %rd1430;
	mul.hi.u64 	%rd1474, %rd54, %rd1430;
	mul.lo.s64 	%rd1475, %rd57, %rd1431;
	mul.hi.u64 	%rd1476, %rd57, %rd1431;
	mul.lo.s64 	%rd1477, %rd1436, %rd51;
	mul.hi.u64 	%rd1478, %rd1436, %rd51;
	mul.lo.s64 	%rd1479, %rd1439, %rd50;
	mul.hi.u64 	%rd1480, %rd1439, %rd50;
	mul.lo.s64 	%rd1481, %rd1442, %rd59;
	mul.hi.u64 	%rd1482, %rd1442, %rd59;
	mul.lo.s64 	%rd1483, %rd52, %rd1430;
	mul.hi.u64 	%rd1484, %rd52, %rd1430;
	mul.lo.s64 	%rd1485, %rd54, %rd1431;
	mul.hi.u64 	%rd1486, %rd54, %rd1431;
	mul.lo.s64 	%rd1487, %rd1436, %rd57;
	mul.hi.u64 	%rd1488, %rd1436, %rd57;
	mul.lo.s64 	%rd1489, %rd1439, %rd51;
	mul.hi.u64 	%rd1490, %rd1439, %rd51;
	mul.lo.s64 	%rd1491, %rd1442, %rd50;
	mul.hi.u64 	%rd1492, %rd1442, %rd50;
	mov.b64 	{%r259, %r260}, %rd1452;
	mov.b64 	{%r261, %r262}, %rd1451;
	shf.l.wrap.b32 	%r263, %r262, %r259, 13;
	shf.l.wrap.b32 	%r264, %r259, %r260, 13;
	mov.b64 	%rd1493, {%r263, %r264};
	shr.u64 	%rd1494, %rd1452, 51;
	and.b64  	%rd1495, %rd1451, 2251799813685247;
	add.cc.s64 	%rd1496, %rd1459, %rd1457;
	addc.cc.s64 	%rd1497, %rd1460, %rd1458;
	add.cc.s64 	%rd1498, %rd1496, %rd1461;
	addc.cc.s64 	%rd1499, %rd1497, %rd1462;
	add.cc.s64 	%rd1500, %rd1498, %rd1453;
	addc.cc.s64 	%rd1501, %rd1499, %rd1454;
	add.cc.s64 	%rd1502, %rd1500, %rd1455;
	addc.cc.s64 	%rd1503, %rd1501, %rd1456;
	add.cc.s64 	%rd1504, %rd1502, %rd1493;
	addc.cc.s64 	%rd1505, %rd1503, %rd1494;
	mov.b64 	{%r265, %r266}, %rd1505;
	mov.b64 	{%r267, %r268}, %rd1504;
	shf.l.wrap.b32 	%r269, %r268, %r265, 13;
	shf.l.wrap.b32 	%r270, %r265, %r266, 13;
	mov.b64 	%rd1506, {%r269, %r270};
	shr.u64 	%rd1507, %rd1505, 51;
	and.b64  	%rd1508, %rd1504, 2251799813685247;
	add.cc.s64 	%rd1509, %rd1469, %rd1467;
	addc.cc.s64 	%rd1510, %rd1470, %rd1468;
	add.cc.s64 	%rd1511, %rd1509, %rd1471;
	addc.cc.s64 	%rd1512, %rd1510, %rd1472;
	add.cc.s64 	%rd1513, %rd1511, %rd1463;
	addc.cc.s64 	%rd1514, %rd1512, %rd1464;
	add.cc.s64 	%rd1515, %rd1513, %rd1465;
	addc.cc.s64 	%rd1516, %rd1514, %rd1466;
	add.cc.s64 	%rd1517, %rd1515, %rd1506;
	addc.cc.s64 	%rd1518, %rd1516, %rd1507;
	mov.b64 	{%r271, %r272}, %rd1518;
	mov.b64 	{%r273, %r274}, %rd1517;
	shf.l.wrap.b32 	%r275, %r274, %r271, 13;
	shf.l.wrap.b32 	%r276, %r271, %r272, 13;
	mov.b64 	%rd1519, {%r275, %r276};
	shr.u64 	%rd1520, %rd1518, 51;
	add.cc.s64 	%rd1521, %rd1479, %rd1477;
	addc.cc.s64 	%rd1522, %rd1480, %rd1478;
	add.cc.s64 	%rd1523, %rd1521, %rd1481;
	addc.cc.s64 	%rd1524, %rd1522, %rd1482;
	add.cc.s64 	%rd1525, %rd1523, %rd1473;
	addc.cc.s64 	%rd1526, %rd1524, %rd1474;
	add.cc.s64 	%rd1527, %rd1525, %rd1475;
	addc.cc.s64 	%rd1528, %rd1526, %rd1476;
	add.cc.s64 	%rd1529, %rd1527, %rd1519;
	addc.cc.s64 	%rd1530, %rd1528, %rd1520;
	mov.b64 	{%r277, %r278}, %rd1530;
	mov.b64 	{%r279, %r280}, %rd1529;
	shf.l.wrap.b32 	%r281, %r280, %r277, 13;
	shf.l.wrap.b32 	%r282, %r277, %r278, 13;
	mov.b64 	%rd1531, {%r281, %r282};
	shr.u64 	%rd1532, %rd1530, 51;
	add.cc.s64 	%rd1533, %rd1489, %rd1487;
	addc.cc.s64 	%rd1534, %rd1490, %rd1488;
	add.cc.s64 	%rd1535, %rd1533, %rd1491;
	addc.cc.s64 	%rd1536, %rd1534, %rd1492;
	add.cc.s64 	%rd1537, %rd1535, %rd1483;
	addc.cc.s64 	%rd1538, %rd1536, %rd1484;
	add.cc.s64 	%rd1539, %rd1537, %rd1485;
	addc.cc.s64 	%rd1540, %rd1538, %rd1486;
	add.cc.s64 	%rd1541, %rd1539, %rd1531;
	addc.cc.s64 	%rd1542, %rd1540, %rd1532;
	mov.b64 	{%r283, %r284}, %rd1542;
	mov.b64 	{%r285, %r286}, %rd1541;
	shf.l.wrap.b32 	%r287, %r286, %r283, 13;
	shf.l.wrap.b32 	%r288, %r283, %r284, 13;
	mov.b64 	%rd1543, {%r287, %r288};
	mad.lo.s64 	%rd1544, %rd1543, 19, %rd1495;
	shr.u64 	%rd1545, %rd1544, 51;
	and.b64  	%rd1546, %rd1544, 2251799813685247;
	add.s64 	%rd1547, %rd1545, %rd1508;
	and.b64  	%rd1548, %rd1517, 2251799813685247;
	and.b64  	%rd1549, %rd1529, 2251799813685247;
	and.b64  	%rd1550, %rd1541, 2251799813685247;
	shr.u64 	%rd1551, %rd1547, 51;
	and.b64  	%rd1552, %rd1547, 2251799813685247;
	add.s64 	%rd1553, %rd1548, %rd1551;
	shr.u64 	%rd1554, %rd1553, 51;
	and.b64  	%rd80, %rd1553, 2251799813685247;
	add.s64 	%rd1555, %rd1554, %rd1549;
	shr.u64 	%rd1556, %rd1555, 51;
	and.b64  	%rd77, %rd1555, 2251799813685247;
	add.s64 	%rd1557, %rd1556, %rd1550;
	shr.u64 	%rd1558, %rd1557, 51;
	and.b64  	%rd75, %rd1557, 2251799813685247;
	mad.lo.s64 	%rd1559, %rd1558, 19, %rd1546;
	shr.u64 	%rd1560, %rd1559, 51;
	and.b64  	%rd73, %rd1559, 2251799813685247;
	add.s64 	%rd74, %rd1560, %rd1552;
	shl.b64 	%rd1561, %rd1559, 1;
	and.b64  	%rd1562, %rd1561, 4503599627370494;
	shl.b64 	%rd1563, %rd74, 1;
	mul.lo.s64 	%rd1564, %rd73, %rd73;
	mul.hi.u64 	%rd1565, %rd73, %rd73;
	mul.lo.s64 	%rd1566, %rd74, 38;
	mul.lo.s64 	%rd1567, %rd75, %rd1566;
	mul.hi.u64 	%rd1568, %rd75, %rd1566;
	mul.lo.s64 	%rd1569, %rd80, 38;
	mul.lo.s64 	%rd1570, %rd77, %rd1569;
	mul.hi.u64 	%rd1571, %rd77, %rd1569;
	add.cc.s64 	%rd1572, %rd1564, %rd1570;
	addc.cc.s64 	%rd1573, %rd1565, %rd1571;
	add.cc.s64 	%rd1574, %rd1572, %rd1567;
	addc.cc.s64 	%rd1575, %rd1573, %rd1568;
	mul.lo.s64 	%rd1576, %rd1562, %rd74;
	mul.hi.u64 	%rd1577, %rd1562, %rd74;
	mul.lo.s64 	%rd1578, %rd75, %rd1569;
	mul.hi.u64 	%rd1579, %rd75, %rd1569;
	mul.lo.s64 	%rd79, %rd77, 19;
	mul.lo.s64 	%rd1580, %rd77, %rd79;
	mul.hi.u64 	%rd1581, %rd77, %rd79;
	mul.lo.s64 	%rd1582, %rd80, %rd1562;
	mul.hi.u64 	%rd1583, %rd80, %rd1562;
	mul.lo.s64 	%rd1584, %rd74, %rd74;
	mul.hi.u64 	%rd1585, %rd74, %rd74;
	mul.lo.s64 	%rd1586, %rd77, 38;
	mul.lo.s64 	%rd1587, %rd75, %rd1586;
	mul.hi.u64 	%rd1588, %rd75, %rd1586;
	mul.lo.s64 	%rd1589, %rd77, %rd1562;
	mul.hi.u64 	%rd1590, %rd77, %rd1562;
	mul.lo.s64 	%rd1591, %rd80, %rd1563;
	mul.hi.u64 	%rd1592, %rd80, %rd1563;
	mul.lo.s64 	%rd82, %rd75, 19;
	mul.lo.s64 	%rd1593, %rd75, %rd82;
	mul.hi.u64 	%rd1594, %rd75, %rd82;
	mul.lo.s64 	%rd1595, %rd75, %rd1562;
	mul.hi.u64 	%rd1596, %rd75, %rd1562;
	mul.lo.s64 	%rd1597, %rd77, %rd1563;
	mul.hi.u64 	%rd1598, %rd77, %rd1563;
	mul.lo.s64 	%rd1599, %rd80, %rd80;
	mul.hi.u64 	%rd1600, %rd80, %rd80;
	mov.b64 	{%r289, %r290}, %rd1575;
	mov.b64 	{%r291, %r292}, %rd1574;
	shf.l.wrap.b32 	%r293, %r292, %r289, 13;
	shf.l.wrap.b32 	%r294, %r289, %r290, 13;
	mov.b64 	%rd1601, {%r293, %r294};
	and.b64  	%rd1602, %rd1574, 2251799813685247;
	add.cc.s64 	%rd1603, %rd1580, %rd1578;
	addc.cc.s64 	%rd1604, %rd1581, %rd1579;
	add.cc.s64 	%rd1605, %rd1603, %rd1576;
	addc.cc.s64 	%rd1606, %rd1604, %rd1577;
	add.cc.s64 	%rd1607, %rd1605, %rd1601;
	addc.cc.s64 	%rd1608, %rd1606, 0;
	mov.b64 	{%r295, %r296}, %rd1608;
	mov.b64 	{%r297, %r298}, %rd1607;
	shf.l.wrap.b32 	%r299, %r298, %r295, 13;
	shf.l.wrap.b32 	%r300, %r295, %r296, 13;
	mov.b64 	%rd1609, {%r299, %r300};
	shr.u64 	%rd1610, %rd1608, 51;
	and.b64  	%rd1611, %rd1607, 2251799813685247;
	add.cc.s64 	%rd1612, %rd1584, %rd1587;
	addc.cc.s64 	%rd1613, %rd1585, %rd1588;
	add.cc.s64 	%rd1614, %rd1612, %rd1582;
	addc.cc.s64 	%rd1615, %rd1613, %rd1583;
	add.cc.s64 	%rd1616, %rd1614, %rd1609;
	addc.cc.s64 	%rd1617, %rd1615, %rd1610;
	mov.b64 	{%r301, %r302}, %rd1617;
	mov.b64 	{%r303, %r304}, %rd1616;
	shf.l.wrap.b32 	%r305, %r304, %r301, 13;
	shf.l.wrap.b32 	%r306, %r301, %r302, 13;
	mov.b64 	%rd1618, {%r305, %r306};
	shr.u64 	%rd1619, %rd1617, 51;
	and.b64  	%rd89, %rd1616, 2251799813685247;
	add.cc.s64 	%rd1620, %rd1589, %rd1593;
	addc.cc.s64 	%rd1621, %rd1590, %rd1594;
	add.cc.s64 	%rd1622, %rd1620, %rd1591;
	addc.cc.s64 	%rd1623, %rd1621, %rd1592;
	add.cc.s64 	%rd1624, %rd1622, %rd1618;
	addc.cc.s64 	%rd1625, %rd1623, %rd1619;
	mov.b64 	{%r307, %r308}, %rd1625;
	mov.b64 	{%r309, %r310}, %rd1624;
	shf.l.wrap.b32 	%r311, %r310, %r307, 13;
	shf.l.wrap.b32 	%r312, %r307, %r308, 13;
	mov.b64 	%rd1626, {%r311, %r312};
	shr.u64 	%rd1627, %rd1625, 51;
	and.b64  	%rd87, %rd1624, 2251799813685247;
	add.cc.s64 	%rd1628, %rd1595, %rd1599;
	addc.cc.s64 	%rd1629, %rd1596, %rd1600;
	add.cc.s64 	%rd1630, %rd1628, %rd1597;
	addc.cc.s64 	%rd1631, %rd1629, %rd1598;
	add.cc.s64 	%rd1632, %rd1630, %rd1626;
	addc.cc.s64 	%rd1633, %rd1631, %rd1627;
	mov.b64 	{%r313, %r314}, %rd1633;
	mov.b64 	{%r315, %r316}, %rd1632;
	shf.l.wrap.b32 	%r317, %r316, %r313, 13;
	shf.l.wrap.b32 	%r318, %r313, %r314, 13;
	mov.b64 	%rd1634, {%r317, %r318};
	and.b64  	%rd85, %rd1632, 2251799813685247;
	mad.lo.s64 	%rd1635, %rd1634, 19, %rd1602;
	shr.u64 	%rd1636, %rd1635, 51;
	and.b64  	%rd83, %rd1635, 2251799813685247;
	add.s64 	%rd84, %rd1636, %rd1611;
	shl.b64 	%rd1637, %rd1635, 1;
	and.b64  	%rd1638, %rd1637, 4503599627370494;
	shl.b64 	%rd1639, %rd84, 1;
	mul.lo.s64 	%rd1640, %rd83, %rd83;
	mul.hi.u64 	%rd1641, %rd83, %rd83;
	mul.lo.s64 	%rd1642, %rd84, 38;
	mul.lo.s64 	%rd1643, %rd85, %rd1642;
	mul.hi.u64 	%rd1644, %rd85, %rd1642;
	mul.lo.s64 	%rd1645, %rd89, 38;
	mul.lo.s64 	%rd1646, %rd87, %rd1645;
	mul.hi.u64 	%rd1647, %rd87, %rd1645;
	add.cc.s64 	%rd1648, %rd1640, %rd1646;
	addc.cc.s64 	%rd1649, %rd1641, %rd1647;
	add.cc.s64 	%rd1650, %rd1648, %rd1643;
	addc.cc.s64 	%rd1651, %rd1649, %rd1644;
	mul.lo.s64 	%rd1652, %rd1638, %rd84;
	mul.hi.u64 	%rd1653, %rd1638, %rd84;
	mul.lo.s64 	%rd1654, %rd85, %rd1645;
	mul.hi.u64 	%rd1655, %rd85, %rd1645;
	mul.lo.s64 	%rd1656, %rd87, 19;
	mul.lo.s64 	%rd1657, %rd87, %rd1656;
	mul.hi.u64 	%rd1658, %rd87, %rd1656;
	mul.lo.s64 	%rd1659, %rd89, %rd1638;
	mul.hi.u64 	%rd1660, %rd89, %rd1638;
	mul.lo.s64 	%rd1661, %rd84, %rd84;
	mul.hi.u64 	%rd1662, %rd84, %rd84;
	mul.lo.s64 	%rd1663, %rd87, 38;
	mul.lo.s64 	%rd1664, %rd85, %rd1663;
	mul.hi.u64 	%rd1665, %rd85, %rd1663;
	mul.lo.s64 	%rd1666, %rd87, %rd1638;
	mul.hi.u64 	%rd1667, %rd87, %rd1638;
	mul.lo.s64 	%rd1668, %rd89, %rd1639;
	mul.hi.u64 	%rd1669, %rd89, %rd1639;
	mul.lo.s64 	%rd1670, %rd85, 19;
	mul.lo.s64 	%rd1671, %rd85, %rd1670;
	mul.hi.u64 	%rd1672, %rd85, %rd1670;
	mul.lo.s64 	%rd1673, %rd85, %rd1638;
	mul.hi.u64 	%rd1674, %rd85, %rd1638;
	mul.lo.s64 	%rd1675, %rd87, %rd1639;
	mul.hi.u64 	%rd1676, %rd87, %rd1639;
	mul.lo.s64 	%rd1677, %rd89, %rd89;
	mul.hi.u64 	%rd1678, %rd89, %rd89;
	mov.b64 	{%r319, %r320}, %rd1651;
	mov.b64 	{%r321, %r322}, %rd1650;
	shf.l.wrap.b32 	%r323, %r322, %r319, 13;
	shf.l.wrap.b32 	%r324, %r319, %r320, 13;
	mov.b64 	%rd1679, {%r323, %r324};
	and.b64  	%rd1680, %rd1650, 2251799813685247;
	add.cc.s64 	%rd1681, %rd1657, %rd1654;
	addc.cc.s64 	%rd1682, %rd1658, %rd1655;
	add.cc.s64 	%rd1683, %rd1681, %rd1652;
	addc.cc.s64 	%rd1684, %rd1682, %rd1653;
	add.cc.s64 	%rd1685, %rd1683, %rd1679;
	addc.cc.s64 	%rd1686, %rd1684, 0;
	mov.b64 	{%r325, %r326}, %rd1686;
	mov.b64 	{%r327, %r328}, %rd1685;
	shf.l.wrap.b32 	%r329, %r328, %r325, 13;
	shf.l.wrap.b32 	%r330, %r325, %r326, 13;
	mov.b64 	%rd1687, {%r329, %r330};
	shr.u64 	%rd1688, %rd1686, 51;
	and.b64  	%rd1689, %rd1685, 2251799813685247;
	add.cc.s64 	%rd1690, %rd1661, %rd1664;
	addc.cc.s64 	%rd1691, %rd1662, %rd1665;
	add.cc.s64 	%rd1692, %rd1690, %rd1659;
	addc.cc.s64 	%rd1693, %rd1691, %rd1660;
	add.cc.s64 	%rd1694, %rd1692, %rd1687;
	addc.cc.s64 	%rd1695, %rd1693, %rd1688;
	mov.b64 	{%r331, %r332}, %rd1695;
	mov.b64 	{%r333, %r334}, %rd1694;
	shf.l.wrap.b32 	%r335, %r334, %r331, 13;
	shf.l.wrap.b32 	%r336, %r331, %r332, 13;
	mov.b64 	%rd1696, {%r335, %r336};
	shr.u64 	%rd1697, %rd1695, 51;
	add.cc.s64 	%rd1698, %rd1666, %rd1671;
	addc.cc.s64 	%rd1699, %rd1667, %rd1672;
	add.cc.s64 	%rd1700, %rd1698, %rd1668;
	addc.cc.s64 	%rd1701, %rd1699, %rd1669;
	add.cc.s64 	%rd1702, %rd1700, %rd1696;
	addc.cc.s64 	%rd1703, %rd1701, %rd1697;
	mov.b64 	{%r337, %r338}, %rd1703;
	mov.b64 	{%r339, %r340}, %rd1702;
	shf.l.wrap.b32 	%r341, %r340, %r337, 13;
	shf.l.wrap.b32 	%r342, %r337, %r338, 13;
	mov.b64 	%rd1704, {%r341, %r342};
	shr.u64 	%rd1705, %rd1703, 51;
	add.cc.s64 	%rd1706, %rd1673, %rd1677;
	addc.cc.s64 	%rd1707, %rd1674, %rd1678;
	add.cc.s64 	%rd1708, %rd1706, %rd1675;
	addc.cc.s64 	%rd1709, %rd1707, %rd1676;
	add.cc.s64 	%rd1710, %rd1708, %rd1704;
	addc.cc.s64 	%rd1711, %rd1709, %rd1705;
	mov.b64 	{%r343, %r344}, %rd1711;
	mov.b64 	{%r345, %r346}, %rd1710;
	shf.l.wrap.b32 	%r347, %r346, %r343, 13;
	shf.l.wrap.b32 	%r348, %r343, %r344, 13;
	mov.b64 	%rd1712, {%r347, %r348};
	mad.lo.s64 	%rd1713, %rd1712, 19, %rd1680;
	shr.u64 	%rd1714, %rd1713, 51;
	add.s64 	%rd1715, %rd1714, %rd1689;
	and.b64  	%rd1716, %rd1713, 2251799813685247;
	and.b64  	%rd1717, %rd1694, 2251799813685247;
	and.b64  	%rd1718, %rd1702, 2251799813685247;
	and.b64  	%rd1719, %rd1710, 2251799813685247;
	shl.b64 	%rd1720, %rd1713, 1;
	and.b64  	%rd1721, %rd1720, 4503599627370494;
	shl.b64 	%rd1722, %rd1715, 1;
	mul.hi.u64 	%rd92, %rd1716, %rd1716;
	mul.lo.s64 	%rd91, %rd1716, %rd1716;
	mul.lo.s64 	%rd1723, %rd1715, 38;
	mul.hi.u64 	%rd94, %rd1719, %rd1723;
	mul.lo.s64 	%rd93, %rd1719, %rd1723;
	mul.lo.s64 	%rd1724, %rd1717, 38;
	mul.hi.u64 	%rd96, %rd1718, %rd1724;
	mul.lo.s64 	%rd95, %rd1718, %rd1724;
	add.cc.s64 	%rd1725, %rd95, %rd93;
	addc.cc.s64 	%rd1726, %rd96, %rd94;
	add.cc.s64 	%rd1727, %rd1725, %rd91;
	addc.cc.s64 	%rd1728, %rd1726, %rd92;
	mul.hi.u64 	%rd98, %rd1721, %rd1715;
	mul.lo.s64 	%rd97, %rd1721, %rd1715;
	mul.hi.u64 	%rd100, %rd1719, %rd1724;
	mul.lo.s64 	%rd99, %rd1719, %rd1724;
	mul.lo.s64 	%rd1729, %rd1718, 19;
	mul.hi.u64 	%rd102, %rd1718, %rd1729;
	mul.lo.s64 	%rd101, %rd1718, %rd1729;
	mul.hi.u64 	%rd104, %rd1717, %rd1721;
	mul.lo.s64 	%rd103, %rd1717, %rd1721;
	mul.hi.u64 	%rd106, %rd1715, %rd1715;
	mul.lo.s64 	%rd105, %rd1715, %rd1715;
	mul.lo.s64 	%rd1730, %rd1718, 38;
	mul.hi.u64 	%rd108, %rd1719, %rd1730;
	mul.lo.s64 	%rd107, %rd1719, %rd1730;
	mul.hi.u64 	%rd110, %rd1718, %rd1721;
	mul.lo.s64 	%rd109, %rd1718, %rd1721;
	mul.hi.u64 	%rd112, %rd1717, %rd1722;
	mul.lo.s64 	%rd111, %rd1717, %rd1722;
	mul.lo.s64 	%rd1731, %rd1719, 19;
	mul.hi.u64 	%rd114, %rd1719, %rd1731;
	mul.lo.s64 	%rd113, %rd1719, %rd1731;
	mul.lo.s64 	%rd1732, %rd1719, %rd1721;
	mul.hi.u64 	%rd1733, %rd1719, %rd1721;
	mul.lo.s64 	%rd1734, %rd1718, %rd1722;
	mul.hi.u64 	%rd1735, %rd1718, %rd1722;
	mul.lo.s64 	%rd1736, %rd1717, %rd1717;
	mul.hi.u64 	%rd1737, %rd1717, %rd1717;
	mov.b64 	{%r349, %r350}, %rd1728;
	mov.b64 	{%r351, %r352}, %rd1727;
	shf.l.wrap.b32 	%r353, %r352, %r349, 13;
	shf.l.wrap.b32 	%r354, %r349, %r350, 13;
	mov.b64 	%rd1738, {%r353, %r354};
	shr.u64 	%rd1739, %rd1728, 51;
	and.b64  	%rd1740, %rd1727, 2251799813685247;
	add.cc.s64 	%rd1741, %rd99, %rd101;
	addc.cc.s64 	%rd1742, %rd100, %rd102;
	add.cc.s64 	%rd1743, %rd1741, %rd97;
	addc.cc.s64 	%rd1744, %rd1742, %rd98;
	add.cc.s64 	%rd1745, %rd1743, %rd1738;
	addc.cc.s64 	%rd1746, %rd1744, %rd1739;
	mov.b64 	{%r355, %r356}, %rd1746;
	mov.b64 	{%r357, %r358}, %rd1745;
	shf.l.wrap.b32 	%r359, %r358, %r355, 13;
	shf.l.wrap.b32 	%r360, %r355, %r356, 13;
	mov.b64 	%rd1747, {%r359, %r360};
	shr.u64 	%rd1748, %rd1746, 51;
	and.b64  	%rd1749, %rd1745, 2251799813685247;
	add.cc.s64 	%rd1750, %rd107, %rd105;
	addc.cc.s64 	%rd1751, %rd108, %rd106;
	add.cc.s64 	%rd1752, %rd1750, %rd103;
	addc.cc.s64 	%rd1753, %rd1751, %rd104;
	add.cc.s64 	%rd1754, %rd1752, %rd1747;
	addc.cc.s64 	%rd1755, %rd1753, %rd1748;
	mov.b64 	{%r361, %r362}, %rd1755;
	mov.b64 	{%r363, %r364}, %rd1754;
	shf.l.wrap.b32 	%r365, %r364, %r361, 13;
	shf.l.wrap.b32 	%r366, %r361, %r362, 13;
	mov.b64 	%rd1756, {%r365, %r366};
	shr.u64 	%rd1757, %rd1755, 51;
	add.cc.s64 	%rd1758, %rd111, %rd113;
	addc.cc.s64 	%rd1759, %rd112, %rd114;
	add.cc.s64 	%rd1760, %rd1758, %rd109;
	addc.cc.s64 	%rd1761, %rd1759, %rd110;
	add.cc.s64 	%rd1762, %rd1760, %rd1756;
	addc.cc.s64 	%rd1763, %rd1761, %rd1757;
	mov.b64 	{%r367, %r368}, %rd1763;
	mov.b64 	{%r369, %r370}, %rd1762;
	shf.l.wrap.b32 	%r371, %r370, %r367, 13;
	shf.l.wrap.b32 	%r372, %r367, %r368, 13;
	mov.b64 	%rd1764, {%r371, %r372};
	shr.u64 	%rd1765, %rd1763, 51;
	add.cc.s64 	%rd1766, %rd1734, %rd1736;
	addc.cc.s64 	%rd1767, %rd1735, %rd1737;
	add.cc.s64 	%rd115, %rd1766, %rd1732;
	addc.cc.s64 	%rd116, %rd1767, %rd1733;
	add.cc.s64 	%rd1768, %rd115, %rd1764;
	addc.cc.s64 	%rd1769, %rd116, %rd1765;
	mov.b64 	{%r373, %r374}, %rd1769;
	mov.b64 	{%r375, %r376}, %rd1768;
	shf.l.wrap.b32 	%r377, %r376, %r373, 13;
	shf.l.wrap.b32 	%r378, %r373, %r374, 13;
	mov.b64 	%rd1770, {%r377, %r378};
	mad.lo.s64 	%rd1771, %rd1770, 19, %rd1740;
	shr.u64 	%rd1772, %rd1771, 51;
	add.s64 	%rd1773, %rd1772, %rd1749;
	and.b64  	%rd1774, %rd1768, 2251799813685247;
	and.b64  	%rd1775, %rd1762, 2251799813685247;
	and.b64  	%rd1776, %rd1754, 2251799813685247;
	and.b64  	%rd1777, %rd1771, 2251799813685247;
	mul.lo.s64 	%rd1778, %rd1773, 19;
	mul.lo.s64 	%rd1779, %rd1776, 19;
	mul.lo.s64 	%rd1780, %rd1775, 19;
	mul.lo.s64 	%rd1781, %rd1774, 19;
	mul.lo.s64 	%rd1782, %rd1777, %rd73;
	mul.hi.u64 	%rd1783, %rd1777, %rd73;
	mul.lo.s64 	%rd1784, %rd1781, %rd74;
	mul.hi.u64 	%rd1785, %rd1781, %rd74;
	mul.lo.s64 	%rd1786, %rd80, %rd1780;
	mul.hi.u64 	%rd1787, %rd80, %rd1780;
	mul.lo.s64 	%rd1788, %rd77, %rd1779;
	mul.hi.u64 	%rd1789, %rd77, %rd1779;
	mul.lo.s64 	%rd1790, %rd75, %rd1778;
	mul.hi.u64 	%rd1791, %rd75, %rd1778;
	add.cc.s64 	%rd1792, %rd1786, %rd1784;
	addc.cc.s64 	%rd1793, %rd1787, %rd1785;
	add.cc.s64 	%rd1794, %rd1792, %rd1788;
	addc.cc.s64 	%rd1795, %rd1793, %rd1789;
	add.cc.s64 	%rd1796, %rd1794, %rd1790;
	addc.cc.s64 	%rd1797, %rd1795, %rd1791;
	add.cc.s64 	%rd1798, %rd1796, %rd1782;
	addc.cc.s64 	%rd1799, %rd1797, %rd1783;
	mul.lo.s64 	%rd1800, %rd1773, %rd73;
	mul.hi.u64 	%rd1801, %rd1773, %rd73;
	mul.lo.s64 	%rd1802, %rd1777, %rd74;
	mul.hi.u64 	%rd1803, %rd1777, %rd74;
	mul.lo.s64 	%rd1804, %rd80, %rd1781;
	mul.hi.u64 	%rd1805, %rd80, %rd1781;
	mul.lo.s64 	%rd1806, %rd77, %rd1780;
	mul.hi.u64 	%rd1807, %rd77, %rd1780;
	mul.lo.s64 	%rd1808, %rd75, %rd1779;
	mul.hi.u64 	%rd1809, %rd75, %rd1779;
	mul.lo.s64 	%rd1810, %rd1776, %rd73;
	mul.hi.u64 	%rd1811, %rd1776, %rd73;
	mul.lo.s64 	%rd1812, %rd1773, %rd74;
	mul.hi.u64 	%rd1813, %rd1773, %rd74;
	mul.lo.s64 	%rd1814, %rd80, %rd1777;
	mul.hi.u64 	%rd1815, %rd80, %rd1777;
	mul.lo.s64 	%rd1816, %rd77, %rd1781;
	mul.hi.u64 	%rd1817, %rd77, %rd1781;
	mul.lo.s64 	%rd1818, %rd75, %rd1780;
	mul.hi.u64 	%rd1819, %rd75, %rd1780;
	mul.lo.s64 	%rd1820, %rd1775, %rd73;
	mul.hi.u64 	%rd1821, %rd1775, %rd73;
	mul.lo.s64 	%rd1822, %rd1776, %rd74;
	mul.hi.u64 	%rd1823, %rd1776, %rd74;
	mul.lo.s64 	%rd1824, %rd80, %rd1773;
	mul.hi.u64 	%rd1825, %rd80, %rd1773;
	mul.lo.s64 	%rd1826, %rd77, %rd1777;
	mul.hi.u64 	%rd1827, %rd77, %rd1777;
	mul.lo.s64 	%rd1828, %rd75, %rd1781;
	mul.hi.u64 	%rd1829, %rd75, %rd1781;
	mul.lo.s64 	%rd1830, %rd1774, %rd73;
	mul.hi.u64 	%rd1831, %rd1774, %rd73;
	mul.lo.s64 	%rd1832, %rd1775, %rd74;
	mul.hi.u64 	%rd1833, %rd1775, %rd74;
	add.cc.s64 	%rd1834, %rd1832, %rd1830;
	addc.cc.s64 	%rd1835, %rd1833, %rd1831;
	mul.lo.s64 	%rd1836, %rd1776, %rd80;
	mul.hi.u64 	%rd1837, %rd1776, %rd80;
	add.cc.s64 	%rd1838, %rd1834, %rd1836;
	addc.cc.s64 	%rd1839, %rd1835, %rd1837;
	mul.lo.s64 	%rd1840, %rd77, %rd1773;
	mul.hi.u64 	%rd1841, %rd77, %rd1773;
	add.cc.s64 	%rd1842, %rd1838, %rd1840;
	addc.cc.s64 	%rd1843, %rd1839, %rd1841;
	mul.lo.s64 	%rd1844, %rd75, %rd1777;
	mul.hi.u64 	%rd1845, %rd75, %rd1777;
	add.cc.s64 	%rd1846, %rd1842, %rd1844;
	addc.cc.s64 	%rd1847, %rd1843, %rd1845;
	mov.b64 	{%r379, %r380}, %rd1799;
	mov.b64 	{%r381, %r382}, %rd1798;
	shf.l.wrap.b32 	%r383, %r382, %r379, 13;
	shf.l.wrap.b32 	%r384, %r379, %r380, 13;
	mov.b64 	%rd1848, {%r383, %r384};
	shr.u64 	%rd1849, %rd1799, 51;
	and.b64  	%rd1850, %rd1798, 2251799813685247;
	add.cc.s64 	%rd1851, %rd1800, %rd1804;
	addc.cc.s64 	%rd1852, %rd1801, %rd1805;
	add.cc.s64 	%rd1853, %rd1851, %rd1806;
	addc.cc.s64 	%rd1854, %rd1852, %rd1807;
	add.cc.s64 	%rd1855, %rd1853, %rd1808;
	addc.cc.s64 	%rd1856, %rd1854, %rd1809;
	add.cc.s64 	%rd1857, %rd1855, %rd1802;
	addc.cc.s64 	%rd1858, %rd1856, %rd1803;
	add.cc.s64 	%rd1859, %rd1857, %rd1848;
	addc.cc.s64 	%rd1860, %rd1858, %rd1849;
	mov.b64 	{%r385, %r386}, %rd1860;
	mov.b64 	{%r387, %r388}, %rd1859;
	shf.l.wrap.b32 	%r389, %r388, %r385, 13;
	shf.l.wrap.b32 	%r390, %r385, %r386, 13;
	mov.b64 	%rd1861, {%r389, %r390};
	shr.u64 	%rd1862, %rd1860, 51;
	and.b64  	%rd1863, %rd1859, 2251799813685247;
	add.cc.s64 	%rd1864, %rd1812, %rd1816;
	addc.cc.s64 	%rd1865, %rd1813, %rd1817;
	add.cc.s64 	%rd1866, %rd1864, %rd1810;
	addc.cc.s64 	%rd1867, %rd1865, %rd1811;
	add.cc.s64 	%rd1868, %rd1866, %rd1818;
	addc.cc.s64 	%rd1869, %rd1867, %rd1819;
	add.cc.s64 	%rd1870, %rd1868, %rd1814;
	addc.cc.s64 	%rd1871, %rd1869, %rd1815;
	add.cc.s64 	%rd1872, %rd1870, %rd1861;
	addc.cc.s64 	%rd1873, %rd1871, %rd1862;
	mov.b64 	{%r391, %r392}, %rd1873;
	mov.b64 	{%r393, %r394}, %rd1872;
	shf.l.wrap.b32 	%r395, %r394, %r391, 13;
	shf.l.wrap.b32 	%r396, %r391, %r392, 13;
	mov.b64 	%rd1874, {%r395, %r396};
	shr.u64 	%rd1875, %rd1873, 51;
	and.b64  	%rd1876, %rd1872, 2251799813685247;
	add.cc.s64 	%rd1877, %rd1828, %rd1820;
	addc.cc.s64 	%rd1878, %rd1829, %rd1821;
	add.cc.s64 	%rd1879, %rd1877, %rd1822;
	addc.cc.s64 	%rd1880, %rd1878, %rd1823;
	add.cc.s64 	%rd1881, %rd1879, %rd1824;
	addc.cc.s64 	%rd1882, %rd1880, %rd1825;
	add.cc.s64 	%rd1883, %rd1881, %rd1826;
	addc.cc.s64 	%rd1884, %rd1882, %rd1827;
	add.cc.s64 	%rd1885, %rd1883, %rd1874;
	addc.cc.s64 	%rd1886, %rd1884, %rd1875;
	mov.b64 	{%r397, %r398}, %rd1886;
	mov.b64 	{%r399, %r400}, %rd1885;
	shf.l.wrap.b32 	%r401, %r400, %r397, 13;
	shf.l.wrap.b32 	%r402, %r397, %r398, 13;
	mov.b64 	%rd1887, {%r401, %r402};
	shr.u64 	%rd1888, %rd1886, 51;
	and.b64  	%rd1889, %rd1885, 2251799813685247;
	add.cc.s64 	%rd1890, %rd1846, %rd1887;
	addc.cc.s64 	%rd1891, %rd1847, %rd1888;
	mov.b64 	{%r403, %r404}, %rd1891;
	mov.b64 	{%r405, %r406}, %rd1890;
	shf.l.wrap.b32 	%r407, %r406, %r403, 13;
	shf.l.wrap.b32 	%r408, %r403, %r404, 13;
	mov.b64 	%rd1892, {%r407, %r408};
	and.b64  	%rd1893, %rd1890, 2251799813685247;
	mad.lo.s64 	%rd1894, %rd1892, 19, %rd1850;
	shr.u64 	%rd1895, %rd1894, 51;
	and.b64  	%rd1896, %rd1894, 2251799813685247;
	add.s64 	%rd1897, %rd1895, %rd1863;
	mul.lo.s64 	%rd1898, %rd1897, 19;
	mul.lo.s64 	%rd1899, %rd1876, 19;
	mul.lo.s64 	%rd1900, %rd1889, 19;
	mul.lo.s64 	%rd1901, %rd1893, 19;
	mul.lo.s64 	%rd1902, %rd1896, %rd83;
	mul.hi.u64 	%rd1903, %rd1896, %rd83;
	mul.lo.s64 	%rd1904, %rd1901, %rd84;
	mul.hi.u64 	%rd1905, %rd1901, %rd84;
	mul.lo.s64 	%rd1906, %rd89, %rd1900;
	mul.hi.u64 	%rd1907, %rd89, %rd1900;
	mul.lo.s64 	%rd1908, %rd87, %rd1899;
	mul.hi.u64 	%rd1909, %rd87, %rd1899;
	mul.lo.s64 	%rd1910, %rd85, %rd1898;
	mul.hi.u64 	%rd1911, %rd85, %rd1898;
	add.cc.s64 	%rd1912, %rd1906, %rd1908;
	addc.cc.s64 	%rd1913, %rd1907, %rd1909;
	add.cc.s64 	%rd1914, %rd1912, %rd1904;
	addc.cc.s64 	%rd1915, %rd1913, %rd1905;
	add.cc.s64 	%rd1916, %rd1914, %rd1902;
	addc.cc.s64 	%rd1917, %rd1915, %rd1903;
	add.cc.s64 	%rd1918, %rd1916, %rd1910;
	addc.cc.s64 	%rd1919, %rd1917, %rd1911;
	mul.lo.s64 	%rd1920, %rd1897, %rd83;
	mul.hi.u64 	%rd1921, %rd1897, %rd83;
	mul.lo.s64 	%rd1922, %rd1896, %rd84;
	mul.hi.u64 	%rd1923, %rd1896, %rd84;
	mul.lo.s64 	%rd1924, %rd89, %rd1901;
	mul.hi.u64 	%rd1925, %rd89, %rd1901;
	mul.lo.s64 	%rd1926, %rd87, %rd1900;
	mul.hi.u64 	%rd1927, %rd87, %rd1900;
	mul.lo.s64 	%rd1928, %rd85, %rd1899;
	mul.hi.u64 	%rd1929, %rd85, %rd1899;
	mul.lo.s64 	%rd1930, %rd1876, %rd83;
	mul.hi.u64 	%rd1931, %rd1876, %rd83;
	mul.lo.s64 	%rd1932, %rd1897, %rd84;
	mul.hi.u64 	%rd1933, %rd1897, %rd84;
	mul.lo.s64 	%rd1934, %rd89, %rd1896;
	mul.hi.u64 	%rd1935, %rd89, %rd1896;
	mul.lo.s64 	%rd1936, %rd87, %rd1901;
	mul.hi.u64 	%rd1937, %rd87, %rd1901;
	mul.lo.s64 	%rd1938, %rd85, %rd1900;
	mul.hi.u64 	%rd1939, %rd85, %rd1900;
	mul.lo.s64 	%rd1940, %rd1889, %rd83;
	mul.hi.u64 	%rd1941, %rd1889, %rd83;
	mul.lo.s64 	%rd1942, %rd1876, %rd84;
	mul.hi.u64 	%rd1943, %rd1876, %rd84;
	add.cc.s64 	%rd1944, %rd1940, %rd1942;
	addc.cc.s64 	%rd1945, %rd1941, %rd1943;
	mul.lo.s64 	%rd1946, %rd89, %rd1897;
	mul.hi.u64 	%rd1947, %rd89, %rd1897;
	mul.lo.s64 	%rd1948, %rd87, %rd1896;
	mul.hi.u64 	%rd1949, %rd87, %rd1896;
	mul.lo.s64 	%rd1950, %rd85, %rd1901;
	mul.hi.u64 	%rd1951, %rd85, %rd1901;
	mul.lo.s64 	%rd1952, %rd1893, %rd83;
	mul.hi.u64 	%rd1953, %rd1893, %rd83;
	mul.lo.s64 	%rd1954, %rd1889, %rd84;
	mul.hi.u64 	%rd1955, %rd1889, %rd84;
	mul.lo.s64 	%rd1956, %rd1876, %rd89;
	mul.hi.u64 	%rd1957, %rd1876, %rd89;
	mul.lo.s64 	%rd1958, %rd87, %rd1897;
	mul.hi.u64 	%rd1959, %rd87, %rd1897;
	mul.lo.s64 	%rd1960, %rd85, %rd1896;
	mul.hi.u64 	%rd1961, %rd85, %rd1896;
	mov.b64 	{%r409, %r410}, %rd1919;
	mov.b64 	{%r411, %r412}, %rd1918;
	shf.l.wrap.b32 	%r413, %r412, %r409, 13;
	shf.l.wrap.b32 	%r414, %r409, %r410, 13;
	mov.b64 	%rd1962, {%r413, %r414};
	shr.u64 	%rd1963, %rd1919, 51;
	and.b64  	%rd1964, %rd1918, 2251799813685247;
	add.cc.s64 	%rd1965, %rd1926, %rd1928;
	addc.cc.s64 	%rd1966, %rd1927, %rd1929;
	add.cc.s64 	%rd1967, %rd1965, %rd1924;
	addc.cc.s64 	%rd1968, %rd1966, %rd1925;
	add.cc.s64 	%rd1969, %rd1967, %rd1922;
	addc.cc.s64 	%rd1970, %rd1968, %rd1923;
	add.cc.s64 	%rd1971, %rd1969, %rd1920;
	addc.cc.s64 	%rd1972, %rd1970, %rd1921;
	add.cc.s64 	%rd1973, %rd1971, %rd1962;
	addc.cc.s64 	%rd1974, %rd1972, %rd1963;
	mov.b64 	{%r415, %r416}, %rd1974;
	mov.b64 	{%r417, %r418}, %rd1973;
	shf.l.wrap.b32 	%r419, %r418, %r415, 13;
	shf.l.wrap.b32 	%r420, %r415, %r416, 13;
	mov.b64 	%rd1975, {%r419, %r420};
	shr.u64 	%rd1976, %rd1974, 51;
	and.b64  	%rd1977, %rd1973, 2251799813685247;
	add.cc.s64 	%rd1978, %rd1938, %rd1930;
	addc.cc.s64 	%rd1979, %rd1939, %rd1931;
	add.cc.s64 	%rd1980, %rd1978, %rd1936;
	addc.cc.s64 	%rd1981, %rd1979, %rd1937;
	add.cc.s64 	%rd1982, %rd1980, %rd1934;
	addc.cc.s64 	%rd1983, %rd1981, %rd1935;
	add.cc.s64 	%rd1984, %rd1982, %rd1932;
	addc.cc.s64 	%rd1985, %rd1983, %rd1933;
	add.cc.s64 	%rd1986, %rd1984, %rd1975;
	addc.cc.s64 	%rd1987, %rd1985, %rd1976;
	mov.b64 	{%r421, %r422}, %rd1987;
	mov.b64 	{%r423, %r424}, %rd1986;
	shf.l.wrap.b32 	%r425, %r424, %r421, 13;
	shf.l.wrap.b32 	%r426, %r421, %r422, 13;
	mov.b64 	%rd1988, {%r425, %r426};
	shr.u64 	%rd1989, %rd1987, 51;
	and.b64  	%rd1990, %rd1986, 2251799813685247;
	add.cc.s64 	%rd1991, %rd1944, %rd1950;
	addc.cc.s64 	%rd1992, %rd1945, %rd1951;
	add.cc.s64 	%rd1993, %rd1991, %rd1948;
	addc.cc.s64 	%rd1994, %rd1992, %rd1949;
	add.cc.s64 	%rd1995, %rd1993, %rd1946;
	addc.cc.s64 	%rd1996, %rd1994, %rd1947;
	add.cc.s64 	%rd1997, %rd1995, %rd1988;
	addc.cc.s64 	%rd1998, %rd1996, %rd1989;
	mov.b64 	{%r427, %r428}, %rd1998;
	mov.b64 	{%r429, %r430}, %rd1997;
	shf.l.wrap.b32 	%r431, %r430, %r427, 13;
	shf.l.wrap.b32 	%r432, %r427, %r428, 13;
	mov.b64 	%rd1999, {%r431, %r432};
	shr.u64 	%rd2000, %rd1998, 51;
	and.b64  	%rd2001, %rd1997, 2251799813685247;
	add.cc.s64 	%rd2002, %rd1954, %rd1956;
	addc.cc.s64 	%rd2003, %rd1955, %rd1957;
	add.cc.s64 	%rd2004, %rd2002, %rd1952;
	addc.cc.s64 	%rd2005, %rd2003, %rd1953;
	add.cc.s64 	%rd2006, %rd2004, %rd1960;
	addc.cc.s64 	%rd2007, %rd2005, %rd1961;
	add.cc.s64 	%rd2008, %rd2006, %rd1958;
	addc.cc.s64 	%rd2009, %rd2007, %rd1959;
	add.cc.s64 	%rd2010, %rd2008, %rd1999;
	addc.cc.s64 	%rd2011, %rd2009, %rd2000;
	mov.b64 	{%r433, %r434}, %rd2011;
	mov.b64 	{%r435, %r436}, %rd2010;
	shf.l.wrap.b32 	%r437, %r436, %r433, 13;
	shf.l.wrap.b32 	%r438, %r433, %r434, 13;
	mov.b64 	%rd2012, {%r437, %r438};
	and.b64  	%rd2013, %rd2010, 2251799813685247;
	mad.lo.s64 	%rd2014, %rd2012, 19, %rd1964;
	shr.u64 	%rd2015, %rd2014, 51;
	and.b64  	%rd2016, %rd2014, 2251799813685247;
	add.s64 	%rd2017, %rd2015, %rd1977;
	shl.b64 	%rd2018, %rd2014, 1;
	and.b64  	%rd2019, %rd2018, 4503599627370494;
	shl.b64 	%rd2020, %rd2017, 1;
	mul.lo.s64 	%rd2021, %rd2016, %rd2016;
	mul.hi.u64 	%rd2022, %rd2016, %rd2016;
	mul.lo.s64 	%rd2023, %rd2017, 38;
	mul.lo.s64 	%rd2024, %rd2013, %rd2023;
	mul.hi.u64 	%rd2025, %rd2013, %rd2023;
	mul.lo.s64 	%rd2026, %rd1990, 38;
	mul.lo.s64 	%rd2027, %rd2001, %rd2026;
	mul.hi.u64 	%rd2028, %rd2001, %rd2026;
	add.cc.s64 	%rd2029, %rd2021, %rd2027;
	addc.cc.s64 	%rd2030, %rd2022, %rd2028;
	add.cc.s64 	%rd2031, %rd2029, %rd2024;
	addc.cc.s64 	%rd2032, %rd2030, %rd2025;
	mul.lo.s64 	%rd2033, %rd2019, %rd2017;
	mul.hi.u64 	%rd2034, %rd2019, %rd2017;
	mul.lo.s64 	%rd2035, %rd2013, %rd2026;
	mul.hi.u64 	%rd2036, %rd2013, %rd2026;
	mul.lo.s64 	%rd2037, %rd2001, 19;
	mul.lo.s64 	%rd2038, %rd2001, %rd2037;
	mul.hi.u64 	%rd2039, %rd2001, %rd2037;
	mul.lo.s64 	%rd2040, %rd1990, %rd2019;
	mul.hi.u64 	%rd2041, %rd1990, %rd2019;
	mul.lo.s64 	%rd2042, %rd2017, %rd2017;
	mul.hi.u64 	%rd2043, %rd2017, %rd2017;
	mul.lo.s64 	%rd2044, %rd2001, 38;
	mul.lo.s64 	%rd2045, %rd2013, %rd2044;
	mul.hi.u64 	%rd2046, %rd2013, %rd2044;
	mul.lo.s64 	%rd2047, %rd2001, %rd2019;
	mul.hi.u64 	%rd2048, %rd2001, %rd2019;
	mul.lo.s64 	%rd2049, %rd1990, %rd2020;
	mul.hi.u64 	%rd2050, %rd1990, %rd2020;
	mul.lo.s64 	%rd2051, %rd2013, 19;
	mul.lo.s64 	%rd2052, %rd2013, %rd2051;
	mul.hi.u64 	%rd2053, %rd2013, %rd2051;
	mul.lo.s64 	%rd2054, %rd2013, %rd2019;
	mul.hi.u64 	%rd2055, %rd2013, %rd2019;
	mul.lo.s64 	%rd2056, %rd2001, %rd2020;
	mul.hi.u64 	%rd2057, %rd2001, %rd2020;
	mul.lo.s64 	%rd2058, %rd1990, %rd1990;
	mul.hi.u64 	%rd2059, %rd1990, %rd1990;
	mov.b64 	{%r439, %r440}, %rd2032;
	mov.b64 	{%r441, %r442}, %rd2031;
	shf.l.wrap.b32 	%r443, %r442, %r439, 13;
	shf.l.wrap.b32 	%r444, %r439, %r440, 13;
	mov.b64 	%rd2060, {%r443, %r444};
	and.b64  	%rd2061, %rd2031, 2251799813685247;
	add.cc.s64 	%rd2062, %rd2038, %rd2035;
	addc.cc.s64 	%rd2063, %rd2039, %rd2036;
	add.cc.s64 	%rd2064, %rd2062, %rd2033;
	addc.cc.s64 	%rd2065, %rd2063, %rd2034;
	add.cc.s64 	%rd2066, %rd2064, %rd2060;
	addc.cc.s64 	%rd2067, %rd2065, 0;
	mov.b64 	{%r445, %r446}, %rd2067;
	mov.b64 	{%r447, %r448}, %rd2066;
	shf.l.wrap.b32 	%r449, %r448, %r445, 13;
	shf.l.wrap.b32 	%r450, %r445, %r446, 13;
	mov.b64 	%rd2068, {%r449, %r450};
	shr.u64 	%rd2069, %rd2067, 51;
	and.b64  	%rd2070, %rd2066, 2251799813685247;
	add.cc.s64 	%rd2071, %rd2042, %rd2045;
	addc.cc.s64 	%rd2072, %rd2043, %rd2046;
	add.cc.s64 	%rd2073, %rd2071, %rd2040;
	addc.cc.s64 	%rd2074, %rd2072, %rd2041;
	add.cc.s64 	%rd2075, %rd2073, %rd2068;
	addc.cc.s64 	%rd2076, %rd2074, %rd2069;
	mov.b64 	{%r451, %r452}, %rd2076;
	mov.b64 	{%r453, %r454}, %rd2075;
	shf.l.wrap.b32 	%r455, %r454, %r451, 13;
	shf.l.wrap.b32 	%r456, %r451, %r452, 13;
	mov.b64 	%rd2077, {%r455, %r456};
	shr.u64 	%rd2078, %rd2076, 51;
	and.b64  	%rd2079, %rd2075, 2251799813685247;
	add.cc.s64 	%rd2080, %rd2047, %rd2052;
	addc.cc.s64 	%rd2081, %rd2048, %rd2053;
	add.cc.s64 	%rd2082, %rd2080, %rd2049;
	addc.cc.s64 	%rd2083, %rd2081, %rd2050;
	add.cc.s64 	%rd2084, %rd2082, %rd2077;
	addc.cc.s64 	%rd2085, %rd2083, %rd2078;
	mov.b64 	{%r457, %r458}, %rd2085;
	mov.b64 	{%r459, %r460}, %rd2084;
	shf.l.wrap.b32 	%r461, %r460, %r457, 13;
	shf.l.wrap.b32 	%r462, %r457, %r458, 13;
	mov.b64 	%rd2086, {%r461, %r462};
	shr.u64 	%rd2087, %rd2085, 51;
	and.b64  	%rd2088, %rd2084, 2251799813685247;
	add.cc.s64 	%rd2089, %rd2054, %rd2058;
	addc.cc.s64 	%rd2090, %rd2055, %rd2059;
	add.cc.s64 	%rd2091, %rd2089, %rd2056;
	addc.cc.s64 	%rd2092, %rd2090, %rd2057;
	add.cc.s64 	%rd2093, %rd2091, %rd2086;
	addc.cc.s64 	%rd2094, %rd2092, %rd2087;
	mov.b64 	{%r463, %r464}, %rd2094;
	mov.b64 	{%r465, %r466}, %rd2093;
	shf.l.wrap.b32 	%r467, %r466, %r463, 13;
	shf.l.wrap.b32 	%r468, %r463, %r464, 13;
	mov.b64 	%rd2095, {%r467, %r468};
	and.b64  	%rd2096, %rd2093, 2251799813685247;
	mad.lo.s64 	%rd2097, %rd2095, 19, %rd2061;
	shr.u64 	%rd2098, %rd2097, 51;
	and.b64  	%rd2099, %rd2097, 2251799813685247;
	add.s64 	%rd2100, %rd2098, %rd2070;
	mul.lo.s64 	%rd2101, %rd2100, 19;
	mul.lo.s64 	%rd2102, %rd2079, 19;
	mul.lo.s64 	%rd2103, %rd2088, 19;
	mul.lo.s64 	%rd2104, %rd2096, 19;
	mul.lo.s64 	%rd2105, %rd2099, %rd1896;
	mul.hi.u64 	%rd2106, %rd2099, %rd1896;
	mul.lo.s64 	%rd2107, %rd2104, %rd1897;
	mul.hi.u64 	%rd2108, %rd2104, %rd1897;
	mul.lo.s64 	%rd2109, %rd1876, %rd2103;
	mul.hi.u64 	%rd2110, %rd1876, %rd2103;
	mul.lo.s64 	%rd2111, %rd1889, %rd2102;
	mul.hi.u64 	%rd2112, %rd1889, %rd2102;
	mul.lo.s64 	%rd2113, %rd1893, %rd2101;
	mul.hi.u64 	%rd2114, %rd1893, %rd2101;
	add.cc.s64 	%rd2115, %rd2109, %rd2111;
	addc.cc.s64 	%rd2116, %rd2110, %rd2112;
	add.cc.s64 	%rd2117, %rd2115, %rd2107;
	addc.cc.s64 	%rd2118, %rd2116, %rd2108;
	add.cc.s64 	%rd2119, %rd2117, %rd2105;
	addc.cc.s64 	%rd2120, %rd2118, %rd2106;
	add.cc.s64 	%rd2121, %rd2119, %rd2113;
	addc.cc.s64 	%rd2122, %rd2120, %rd2114;
	mul.lo.s64 	%rd2123, %rd2100, %rd1896;
	mul.hi.u64 	%rd2124, %rd2100, %rd1896;
	mul.lo.s64 	%rd2125, %rd2099, %rd1897;
	mul.hi.u64 	%rd2126, %rd2099, %rd1897;
	mul.lo.s64 	%rd2127, %rd1876, %rd2104;
	mul.hi.u64 	%rd2128, %rd1876, %rd2104;
	mul.lo.s64 	%rd2129, %rd1889, %rd2103;
	mul.hi.u64 	%rd2130, %rd1889, %rd2103;
	mul.lo.s64 	%rd2131, %rd1893, %rd2102;
	mul.hi.u64 	%rd2132, %rd1893, %rd2102;
	mul.lo.s64 	%rd2133, %rd2079, %rd1896;
	mul.hi.u64 	%rd2134, %rd2079, %rd1896;
	mul.lo.s64 	%rd2135, %rd2100, %rd1897;
	mul.hi.u64 	%rd2136, %rd2100, %rd1897;
	mul.lo.s64 	%rd2137, %rd1876, %rd2099;
	mul.hi.u64 	%rd2138, %rd1876, %rd2099;
	mul.lo.s64 	%rd2139, %rd1889, %rd2104;
	mul.hi.u64 	%rd2140, %rd1889, %rd2104;
	mul.lo.s64 	%rd2141, %rd1893, %rd2103;
	mul.hi.u64 	%rd2142, %rd1893, %rd2103;
	mul.lo.s64 	%rd2143, %rd2088, %rd1896;
	mul.hi.u64 	%rd2144, %rd2088, %rd1896;
	mul.lo.s64 	%rd2145, %rd2079, %rd1897;
	mul.hi.u64 	%rd2146, %rd2079, %rd1897;
	add.cc.s64 	%rd2147, %rd2143, %rd2145;
	addc.cc.s64 	%rd2148, %rd2144, %rd2146;
	mul.lo.s64 	%rd2149, %rd1876, %rd2100;
	mul.hi.u64 	%rd2150, %rd1876, %rd2100;
	mul.lo.s64 	%rd2151, %rd1889, %rd2099;
	mul.hi.u64 	%rd2152, %rd1889, %rd2099;
	mul.lo.s64 	%rd2153, %rd1893, %rd2104;
	mul.hi.u64 	%rd2154, %rd1893, %rd2104;
	mul.lo.s64 	%rd2155, %rd2096, %rd1896;
	mul.hi.u64 	%rd2156, %rd2096, %rd1896;
	mul.lo.s64 	%rd2157, %rd2088, %rd1897;
	mul.hi.u64 	%rd2158, %rd2088, %rd1897;
	mul.lo.s64 	%rd2159, %rd2079, %rd1876;
	mul.hi.u64 	%rd2160, %rd2079, %rd1876;
	mul.lo.s64 	%rd2161, %rd1889, %rd2100;
	mul.hi.u64 	%rd2162, %rd1889, %rd2100;
	mul.lo.s64 	%rd2163, %rd1893, %rd2099;
	mul.hi.u64 	%rd2164, %rd1893, %rd2099;
	mov.b64 	{%r469, %r470}, %rd2122;
	mov.b64 	{%r471, %r472}, %rd2121;
	shf.l.wrap.b32 	%r473, %r472, %r469, 13;
	shf.l.wrap.b32 	%r474, %r469, %r470, 13;
	mov.b64 	%rd2165, {%r473, %r474};
	shr.u64 	%rd2166, %rd2122, 51;
	and.b64  	%rd2167, %rd2121, 2251799813685247;
	add.cc.s64 	%rd2168, %rd2129, %rd2131;
	addc.cc.s64 	%rd2169, %rd2130, %rd2132;
	add.cc.s64 	%rd2170, %rd2168, %rd2127;
	addc.cc.s64 	%rd2171, %rd2169, %rd2128;
	add.cc.s64 	%rd2172, %rd2170, %rd2125;
	addc.cc.s64 	%rd2173, %rd2171, %rd2126;
	add.cc.s64 	%rd2174, %rd2172, %rd2123;
	addc.cc.s64 	%rd2175, %rd2173, %rd2124;
	add.cc.s64 	%rd2176, %rd2174, %rd2165;
	addc.cc.s64 	%rd2177, %rd2175, %rd2166;
	mov.b64 	{%r475, %r476}, %rd2177;
	mov.b64 	{%r477, %r478}, %rd2176;
	shf.l.wrap.b32 	%r479, %r478, %r475, 13;
	shf.l.wrap.b32 	%r480, %r475, %r476, 13;
	mov.b64 	%rd2178, {%r479, %r480};
	shr.u64 	%rd2179, %rd2177, 51;
	and.b64  	%rd2180, %rd2176, 2251799813685247;
	add.cc.s64 	%rd2181, %rd2141, %rd2133;
	addc.cc.s64 	%rd2182, %rd2142, %rd2134;
	add.cc.s64 	%rd2183, %rd2181, %rd2139;
	addc.cc.s64 	%rd2184, %rd2182, %rd2140;
	add.cc.s64 	%rd2185, %rd2183, %rd2137;
	addc.cc.s64 	%rd2186, %rd2184, %rd2138;
	add.cc.s64 	%rd2187, %rd2185, %rd2135;
	addc.cc.s64 	%rd2188, %rd2186, %rd2136;
	add.cc.s64 	%rd2189, %rd2187, %rd2178;
	addc.cc.s64 	%rd2190, %rd2188, %rd2179;
	mov.b64 	{%r481, %r482}, %rd2190;
	mov.b64 	{%r483, %r484}, %rd2189;
	shf.l.wrap.b32 	%r485, %r484, %r481, 13;
	shf.l.wrap.b32 	%r486, %r481, %r482, 13;
	mov.b64 	%rd2191, {%r485, %r486};
	shr.u64 	%rd2192, %rd2190, 51;
	and.b64  	%rd125, %rd2189, 2251799813685247;
	add.cc.s64 	%rd2193, %rd2147, %rd2153;
	addc.cc.s64 	%rd2194, %rd2148, %rd2154;
	add.cc.s64 	%rd2195, %rd2193, %rd2151;
	addc.cc.s64 	%rd2196, %rd2194, %rd2152;
	add.cc.s64 	%rd2197, %rd2195, %rd2149;
	addc.cc.s64 	%rd2198, %rd2196, %rd2150;
	add.cc.s64 	%rd2199, %rd2197, %rd2191;
	addc.cc.s64 	%rd2200, %rd2198, %rd2192;
	mov.b64 	{%r487, %r488}, %rd2200;
	mov.b64 	{%r489, %r490}, %rd2199;
	shf.l.wrap.b32 	%r491, %r490, %r487, 13;
	shf.l.wrap.b32 	%r492, %r487, %r488, 13;
	mov.b64 	%rd2201, {%r491, %r492};
	shr.u64 	%rd2202, %rd2200, 51;
	and.b64  	%rd122, %rd2199, 2251799813685247;
	add.cc.s64 	%rd2203, %rd2157, %rd2159;
	addc.cc.s64 	%rd2204, %rd2158, %rd2160;
	add.cc.s64 	%rd2205, %rd2203, %rd2155;
	addc.cc.s64 	%rd2206, %rd2204, %rd2156;
	add.cc.s64 	%rd2207, %rd2205, %rd2163;
	addc.cc.s64 	%rd2208, %rd2206, %rd2164;
	add.cc.s64 	%rd2209, %rd2207, %rd2161;
	addc.cc.s64 	%rd2210, %rd2208, %rd2162;
	add.cc.s64 	%rd2211, %rd2209, %rd2201;
	addc.cc.s64 	%rd2212, %rd2210, %rd2202;
	mov.b64 	{%r493, %r494}, %rd2212;
	mov.b64 	{%r495, %r496}, %rd2211;
	shf.l.wrap.b32 	%r497, %r496, %r493, 13;
	shf.l.wrap.b32 	%r498, %r493, %r494, 13;
	mov.b64 	%rd2213, {%r497, %r498};
	and.b64  	%rd120, %rd2211, 2251799813685247;
	mad.lo.s64 	%rd2214, %rd2213, 19, %rd2167;
	shr.u64 	%rd2215, %rd2214, 51;
	and.b64  	%rd118, %rd2214, 2251799813685247;
	add.s64 	%rd119, %rd2215, %rd2180;
	shl.b64 	%rd2216, %rd2214, 1;
	and.b64  	%rd2217, %rd2216, 4503599627370494;
	shl.b64 	%rd2218, %rd119, 1;
	mul.lo.s64 	%rd2219, %rd118, %rd118;
	mul.hi.u64 	%rd2220, %rd118, %rd118;
	mul.lo.s64 	%rd2221, %rd119, 38;
	mul.lo.s64 	%rd2222, %rd120, %rd2221;
	mul.hi.u64 	%rd2223, %rd120, %rd2221;
	mul.lo.s64 	%rd2224, %rd125, 38;
	mul.lo.s64 	%rd2225, %rd122, %rd2224;
	mul.hi.u64 	%rd2226, %rd122, %rd2224;
	add.cc.s64 	%rd2227, %rd2219, %rd2225;
	addc.cc.s64 	%rd2228, %rd2220, %rd2226;
	add.cc.s64 	%rd2229, %rd2227, %rd2222;
	addc.cc.s64 	%rd2230, %rd2228, %rd2223;
	mul.lo.s64 	%rd2231, %rd2217, %rd119;
	mul.hi.u64 	%rd2232, %rd2217, %rd119;
	mul.lo.s64 	%rd2233, %rd120, %rd2224;
	mul.hi.u64 	%rd2234, %rd120, %rd2224;
	mul.lo.s64 	%rd124, %rd122, 19;
	mul.lo.s64 	%rd2235, %rd122, %rd124;
	mul.hi.u64 	%rd2236, %rd122, %rd124;
	mul.lo.s64 	%rd2237, %rd125, %rd2217;
	mul.hi.u64 	%rd2238, %rd125, %rd2217;
	mul.lo.s64 	%rd2239, %rd119, %rd119;
	mul.hi.u64 	%rd2240, %rd119, %rd119;
	mul.lo.s64 	%rd2241, %rd122, 38;
	mul.lo.s64 	%rd2242, %rd120, %rd2241;
	mul.hi.u64 	%rd2243, %rd120, %rd2241;
	mul.lo.s64 	%rd2244, %rd122, %rd2217;
	mul.hi.u64 	%rd2245, %rd122, %rd2217;
	mul.lo.s64 	%rd2246, %rd125, %rd2218;
	mul.hi.u64 	%rd2247, %rd125, %rd2218;
	mul.lo.s64 	%rd127, %rd120, 19;
	mul.lo.s64 	%rd2248, %rd120, %rd127;
	mul.hi.u64 	%rd2249, %rd120, %rd127;
	mul.lo.s64 	%rd2250, %rd120, %rd2217;
	mul.hi.u64 	%rd2251, %rd120, %rd2217;
	mul.lo.s64 	%rd2252, %rd122, %rd2218;
	mul.hi.u64 	%rd2253, %rd122, %rd2218;
	mul.lo.s64 	%rd2254, %rd125, %rd125;
	mul.hi.u64 	%rd2255, %rd125, %rd125;
	mov.b64 	{%r499, %r500}, %rd2230;
	mov.b64 	{%r501, %r502}, %rd2229;
	shf.l.wrap.b32 	%r503, %r502, %r499, 13;
	shf.l.wrap.b32 	%r504, %r499, %r500, 13;
	mov.b64 	%rd2256, {%r503, %r504};
	and.b64  	%rd2257, %rd2229, 2251799813685247;
	add.cc.s64 	%rd2258, %rd2235, %rd2233;
	addc.cc.s64 	%rd2259, %rd2236, %rd2234;
	add.cc.s64 	%rd2260, %rd2258, %rd2231;
	addc.cc.s64 	%rd2261, %rd2259, %rd2232;
	add.cc.s64 	%rd2262, %rd2260, %rd2256;
	addc.cc.s64 	%rd2263, %rd2261, 0;
	mov.b64 	{%r505, %r506}, %rd2263;
	mov.b64 	{%r507, %r508}, %rd2262;
	shf.l.wrap.b32 	%r509, %r508, %r505, 13;
	shf.l.wrap.b32 	%r510, %r505, %r506, 13;
	mov.b64 	%rd2264, {%r509, %r510};
	shr.u64 	%rd2265, %rd2263, 51;
	and.b64  	%rd2266, %rd2262, 2251799813685247;
	add.cc.s64 	%rd2267, %rd2239, %rd2242;
	addc.cc.s64 	%rd2268, %rd2240, %rd2243;
	add.cc.s64 	%rd2269, %rd2267, %rd2237;
	addc.cc.s64 	%rd2270, %rd2268, %rd2238;
	add.cc.s64 	%rd14989, %rd2269, %rd2264;
	addc.cc.s64 	%rd2271, %rd2270, %rd2265;
	mov.b64 	{%r511, %r512}, %rd2271;
	mov.b64 	{%r513, %r514}, %rd14989;
	shf.l.wrap.b32 	%r515, %r514, %r511, 13;
	shf.l.wrap.b32 	%r516, %r511, %r512, 13;
	mov.b64 	%rd2272, {%r515, %r516};
	shr.u64 	%rd2273, %rd2271, 51;
	add.cc.s64 	%rd2274, %rd2244, %rd2248;
	addc.cc.s64 	%rd2275, %rd2245, %rd2249;
	add.cc.s64 	%rd2276, %rd2274, %rd2246;
	addc.cc.s64 	%rd2277, %rd2275, %rd2247;
	add.cc.s64 	%rd14988, %rd2276, %rd2272;
	addc.cc.s64 	%rd2278, %rd2277, %rd2273;
	mov.b64 	{%r517, %r518}, %rd2278;
	mov.b64 	{%r519, %r520}, %rd14988;
	shf.l.wrap.b32 	%r521, %r520, %r517, 13;
	shf.l.wrap.b32 	%r522, %r517, %r518, 13;
	mov.b64 	%rd2279, {%r521, %r522};
	shr.u64 	%rd2280, %rd2278, 51;
	add.cc.s64 	%rd2281, %rd2250, %rd2254;
	addc.cc.s64 	%rd2282, %rd2251, %rd2255;
	add.cc.s64 	%rd2283, %rd2281, %rd2252;
	addc.cc.s64 	%rd2284, %rd2282, %rd2253;
	add.cc.s64 	%rd14987, %rd2283, %rd2279;
	addc.cc.s64 	%rd2285, %rd2284, %rd2280;
	mov.b64 	{%r523, %r524}, %rd2285;
	mov.b64 	{%r525, %r526}, %rd14987;
	shf.l.wrap.b32 	%r527, %r526, %r523, 13;
	shf.l.wrap.b32 	%r528, %r523, %r524, 13;
	mov.b64 	%rd2286, {%r527, %r528};
	mad.lo.s64 	%rd2287, %rd2286, 19, %rd2257;
	shr.u64 	%rd2288, %rd2287, 51;
	add.s64 	%rd14991, %rd2288, %rd2266;
	and.b64  	%rd14990, %rd2287, 2251799813685247;
	mov.b32 	%r3843, 1;
$L__BB4_2:
	and.b64  	%rd2289, %rd14987, 2251799813685247;
	and.b64  	%rd2290, %rd14988, 2251799813685247;
	and.b64  	%rd2291, %rd14989, 2251799813685247;
	shl.b64 	%rd2292, %rd14990, 1;
	shl.b64 	%rd2293, %rd14991, 1;
	mul.lo.s64 	%rd2294, %rd14990, %rd14990;
	mul.hi.u64 	%rd2295, %rd14990, %rd14990;
	mul.lo.s64 	%rd2296, %rd14991, 38;
	mul.lo.s64 	%rd2297, %rd2296, %rd2289;
	mul.hi.u64 	%rd2298, %rd2296, %rd2289;
	mul.lo.s64 	%rd2299, %rd2291, 38;
	mul.lo.s64 	%rd2300, %rd2299, %rd2290;
	mul.hi.u64 	%rd2301, %rd2299, %rd2290;
	add.cc.s64 	%rd2302, %rd2300, %rd2297;
	addc.cc.s64 	%rd2303, %rd2301, %rd2298;
	add.cc.s64 	%rd2304, %rd2302, %rd2294;
	addc.cc.s64 	%rd2305, %rd2303, %rd2295;
	mul.lo.s64 	%rd2306, %rd2292, %rd14991;
	mul.hi.u64 	%rd2307, %rd2292, %rd14991;
	mul.lo.s64 	%rd2308, %rd2299, %rd2289;
	mul.hi.u64 	%rd2309, %rd2299, %rd2289;
	mul.lo.s64 	%rd2310, %rd2290, 19;
	mul.lo.s64 	%rd2311, %rd2310, %rd2290;
	mul.hi.u64 	%rd2312, %rd2310, %rd2290;
	mul.lo.s64 	%rd2313, %rd2292, %rd2291;
	mul.hi.u64 	%rd2314, %rd2292, %rd2291;
	mul.lo.s64 	%rd2315, %rd14991, %rd14991;
	mul.hi.u64 	%rd2316, %rd14991, %rd14991;
	mul.lo.s64 	%rd2317, %rd2290, 38;
	mul.lo.s64 	%rd2318, %rd2317, %rd2289;
	mul.hi.u64 	%rd2319, %rd2317, %rd2289;
	mul.lo.s64 	%rd2320, %rd2292, %rd2290;
	mul.hi.u64 	%rd2321, %rd2292, %rd2290;
	mul.lo.s64 	%rd2322, %rd2293, %rd2291;
	mul.hi.u64 	%rd2323, %rd2293, %rd2291;
	mul.lo.s64 	%rd2324, %rd2289, 19;
	mul.lo.s64 	%rd2325, %rd2324, %rd2289;
	mul.hi.u64 	%rd2326, %rd2324, %rd2289;
	mul.lo.s64 	%rd2327, %rd2292, %rd2289;
	mul.hi.u64 	%rd2328, %rd2292, %rd2289;
	mul.lo.s64 	%rd2329, %rd2293, %rd2290;
	mul.hi.u64 	%rd2330, %rd2293, %rd2290;
	mul.lo.s64 	%rd2331, %rd2291, %rd2291;
	mul.hi.u64 	%rd2332, %rd2291, %rd2291;
	mov.b64 	{%r529, %r530}, %rd2305;
	mov.b64 	{%r531, %r532}, %rd2304;
	shf.l.wrap.b32 	%r533, %r532, %r529, 13;
	shf.l.wrap.b32 	%r534, %r529, %r530, 13;
	mov.b64 	%rd2333, {%r533, %r534};
	shr.u64 	%rd2334, %rd2305, 51;
	and.b64  	%rd2335, %rd2304, 2251799813685247;
	add.cc.s64 	%rd2336, %rd2308, %rd2311;
	addc.cc.s64 	%rd2337, %rd2309, %rd2312;
	add.cc.s64 	%rd2338, %rd2336, %rd2306;
	addc.cc.s64 	%rd2339, %rd2337, %rd2307;
	add.cc.s64 	%rd2340, %rd2338, %rd2333;
	addc.cc.s64 	%rd2341, %rd2339, %rd2334;
	mov.b64 	{%r535, %r536}, %rd2341;
	mov.b64 	{%r537, %r538}, %rd2340;
	shf.l.wrap.b32 	%r539, %r538, %r535, 13;
	shf.l.wrap.b32 	%r540, %r535, %r536, 13;
	mov.b64 	%rd2342, {%r539, %r540};
	and.b64  	%rd2343, %rd2340, 2251799813685247;
	add.cc.s64 	%rd2344, %rd2318, %rd2315;
	addc.cc.s64 	%rd2345, %rd2319, %rd2316;
	add.cc.s64 	%rd2346, %rd2344, %rd2313;
	addc.cc.s64 	%rd2347, %rd2345, %rd2314;
	add.cc.s64 	%rd14989, %rd2346, %rd2342;
	addc.cc.s64 	%rd139, %rd2347, 0;
	mov.b64 	{%r541, %r542}, %rd139;
	mov.b64 	{%r543, %r544}, %rd14989;
	shf.l.wrap.b32 	%r545, %r544, %r541, 13;
	shf.l.wrap.b32 	%r546, %r541, %r542, 13;
	mov.b64 	%rd2348, {%r545, %r546};
	add.cc.s64 	%rd2349, %rd2322, %rd2325;
	addc.cc.s64 	%rd2350, %rd2323, %rd2326;
	add.cc.s64 	%rd2351, %rd2349, %rd2320;
	addc.cc.s64 	%rd2352, %rd2350, %rd2321;
	add.cc.s64 	%rd14988, %rd2351, %rd2348;
	addc.cc.s64 	%rd142, %rd2352, 0;
	mov.b64 	{%r547, %r548}, %rd142;
	mov.b64 	{%r549, %r550}, %rd14988;
	shf.l.wrap.b32 	%r551, %r550, %r547, 13;
	shf.l.wrap.b32 	%r552, %r547, %r548, 13;
	mov.b64 	%rd2353, {%r551, %r552};
	shr.u64 	%rd2354, %rd142, 51;
	add.cc.s64 	%rd2355, %rd2329, %rd2331;
	addc.cc.s64 	%rd2356, %rd2330, %rd2332;
	add.cc.s64 	%rd2357, %rd2355, %rd2327;
	addc.cc.s64 	%rd2358, %rd2356, %rd2328;
	add.cc.s64 	%rd14987, %rd2357, %rd2353;
	addc.cc.s64 	%rd145, %rd2358, %rd2354;
	mov.b64 	{%r553, %r554}, %rd145;
	mov.b64 	{%r555, %r556}, %rd14987;
	shf.l.wrap.b32 	%r557, %r556, %r553, 13;
	shf.l.wrap.b32 	%r558, %r553, %r554, 13;
	mov.b64 	%rd2359, {%r557, %r558};
	mad.lo.s64 	%rd2360, %rd2359, 19, %rd2335;
	shr.u64 	%rd2361, %rd2360, 51;
	add.s64 	%rd14991, %rd2361, %rd2343;
	add.s32 	%r3843, %r3843, 1;
	and.b64  	%rd14990, %rd2360, 2251799813685247;
	setp.ne.s32 	%p2, %r3843, 5;
	@%p2 bra 	$L__BB4_2;
	mul.lo.s64 	%rd2362, %rd119, 19;
	mul.lo.s64 	%rd2363, %rd125, 19;
	mul.lo.s64 	%rd2364, %rd14990, %rd118;
	mul.hi.u64 	%rd2365, %rd14990, %rd118;
	mul.lo.s64 	%rd2366, %rd14991, %rd127;
	mul.hi.u64 	%rd2367, %rd14991, %rd127;
	and.b64  	%rd2368, %rd14989, 2251799813685247;
	mul.lo.s64 	%rd2369, %rd2368, %rd124;
	mul.hi.u64 	%rd2370, %rd2368, %rd124;
	and.b64  	%rd2371, %rd14988, 2251799813685247;
	mul.lo.s64 	%rd2372, %rd2371, %rd2363;
	mul.hi.u64 	%rd2373, %rd2371, %rd2363;
	and.b64  	%rd2374, %rd14987, 2251799813685247;
	mul.lo.s64 	%rd2375, %rd2374, %rd2362;
	mul.hi.u64 	%rd2376, %rd2374, %rd2362;
	add.cc.s64 	%rd2377, %rd2372, %rd2375;
	addc.cc.s64 	%rd2378, %rd2373, %rd2376;
	add.cc.s64 	%rd2379, %rd2377, %rd2366;
	addc.cc.s64 	%rd2380, %rd2378, %rd2367;
	add.cc.s64 	%rd2381, %rd2379, %rd2369;
	addc.cc.s64 	%rd2382, %rd2380, %rd2370;
	add.cc.s64 	%rd2383, %rd2381, %rd2364;
	addc.cc.s64 	%rd2384, %rd2382, %rd2365;
	mul.lo.s64 	%rd2385, %rd14990, %rd119;
	mul.hi.u64 	%rd2386, %rd14990, %rd119;
	mul.lo.s64 	%rd2387, %rd14991, %rd118;
	mul.hi.u64 	%rd2388, %rd14991, %rd118;
	mul.lo.s64 	%rd2389, %rd2368, %rd127;
	mul.hi.u64 	%rd2390, %rd2368, %rd127;
	mul.lo.s64 	%rd2391, %rd2371, %rd124;
	mul.hi.u64 	%rd2392, %rd2371, %rd124;
	mul.lo.s64 	%rd2393, %rd2374, %rd2363;
	mul.hi.u64 	%rd2394, %rd2374, %rd2363;
	mul.lo.s64 	%rd2395, %rd125, %rd14990;
	mul.hi.u64 	%rd2396, %rd125, %rd14990;
	mul.lo.s64 	%rd2397, %rd14991, %rd119;
	mul.hi.u64 	%rd2398, %rd14991, %rd119;
	mul.lo.s64 	%rd2399, %rd2368, %rd118;
	mul.hi.u64 	%rd2400, %rd2368, %rd118;
	mul.lo.s64 	%rd2401, %rd2371, %rd127;
	mul.hi.u64 	%rd2402, %rd2371, %rd127;
	mul.lo.s64 	%rd2403, %rd2374, %rd124;
	mul.hi.u64 	%rd2404, %rd2374, %rd124;
	mul.lo.s64 	%rd2405, %rd122, %rd14990;
	mul.hi.u64 	%rd2406, %rd122, %rd14990;
	mul.lo.s64 	%rd2407, %rd125, %rd14991;
	mul.hi.u64 	%rd2408, %rd125, %rd14991;
	mul.lo.s64 	%rd2409, %rd2368, %rd119;
	mul.hi.u64 	%rd2410, %rd2368, %rd119;
	mul.lo.s64 	%rd2411, %rd2371, %rd118;
	mul.hi.u64 	%rd2412, %rd2371, %rd118;
	mul.lo.s64 	%rd2413, %rd2374, %rd127;
	mul.hi.u64 	%rd2414, %rd2374, %rd127;
	mul.lo.s64 	%rd2415, %rd120, %rd14990;
	mul.hi.u64 	%rd2416, %rd120, %rd14990;
	mul.lo.s64 	%rd2417, %rd122, %rd14991;
	mul.hi.u64 	%rd2418, %rd122, %rd14991;
	mul.lo.s64 	%rd2419, %rd2368, %rd125;
	mul.hi.u64 	%rd2420, %rd2368, %rd125;
	mul.lo.s64 	%rd2421, %rd2371, %rd119;
	mul.hi.u64 	%rd2422, %rd2371, %rd119;
	mul.lo.s64 	%rd2423, %rd2374, %rd118;
	mul.hi.u64 	%rd2424, %rd2374, %rd118;
	mov.b64 	{%r560, %r561}, %rd2384;
	mov.b64 	{%r562, %r563}, %rd2383;
	shf.l.wrap.b32 	%r564, %r563, %r560, 13;
	shf.l.wrap.b32 	%r565, %r560, %r561, 13;
	mov.b64 	%rd2425, {%r564, %r565};
	shr.u64 	%rd2426, %rd2384, 51;
	and.b64  	%rd2427, %rd2383, 2251799813685247;
	add.cc.s64 	%rd2428, %rd2391, %rd2393;
	addc.cc.s64 	%rd2429, %rd2392, %rd2394;
	add.cc.s64 	%rd2430, %rd2428, %rd2387;
	addc.cc.s64 	%rd2431, %rd2429, %rd2388;
	add.cc.s64 	%rd2432, %rd2430, %rd2389;
	addc.cc.s64 	%rd2433, %rd2431, %rd2390;
	add.cc.s64 	%rd2434, %rd2432, %rd2385;
	addc.cc.s64 	%rd2435, %rd2433, %rd2386;
	add.cc.s64 	%rd2436, %rd2434, %rd2425;
	addc.cc.s64 	%rd2437, %rd2435, %rd2426;
	mov.b64 	{%r566, %r567}, %rd2437;
	mov.b64 	{%r568, %r569}, %rd2436;
	shf.l.wrap.b32 	%r570, %r569, %r566, 13;
	shf.l.wrap.b32 	%r571, %r566, %r567, 13;
	mov.b64 	%rd2438, {%r570, %r571};
	shr.u64 	%rd2439, %rd2437, 51;
	and.b64  	%rd2440, %rd2436, 2251799813685247;
	add.cc.s64 	%rd2441, %rd2401, %rd2403;
	addc.cc.s64 	%rd2442, %rd2402, %rd2404;
	add.cc.s64 	%rd2443, %rd2441, %rd2397;
	addc.cc.s64 	%rd2444, %rd2442, %rd2398;
	add.cc.s64 	%rd2445, %rd2443, %rd2399;
	addc.cc.s64 	%rd2446, %rd2444, %rd2400;
	add.cc.s64 	%rd2447, %rd2445, %rd2395;
	addc.cc.s64 	%rd2448, %rd2446, %rd2396;
	add.cc.s64 	%rd2449, %rd2447, %rd2438;
	addc.cc.s64 	%rd2450, %rd2448, %rd2439;
	mov.b64 	{%r572, %r573}, %rd2450;
	mov.b64 	{%r574, %r575}, %rd2449;
	shf.l.wrap.b32 	%r576, %r575, %r572, 13;
	shf.l.wrap.b32 	%r577, %r572, %r573, 13;
	mov.b64 	%rd2451, {%r576, %r577};
	shr.u64 	%rd2452, %rd2450, 51;
	and.b64  	%rd157, %rd2449, 2251799813685247;
	add.cc.s64 	%rd2453, %rd2411, %rd2413;
	addc.cc.s64 	%rd2454, %rd2412, %rd2414;
	add.cc.s64 	%rd2455, %rd2453, %rd2407;
	addc.cc.s64 	%rd2456, %rd2454, %rd2408;
	add.cc.s64 	%rd2457, %rd2455, %rd2409;
	addc.cc.s64 	%rd2458, %rd2456, %rd2410;
	add.cc.s64 	%rd2459, %rd2457, %rd2405;
	addc.cc.s64 	%rd2460, %rd2458, %rd2406;
	add.cc.s64 	%rd2461, %rd2459, %rd2451;
	addc.cc.s64 	%rd2462, %rd2460, %rd2452;
	mov.b64 	{%r578, %r579}, %rd2462;
	mov.b64 	{%r580, %r581}, %rd2461;
	shf.l.wrap.b32 	%r582, %r581, %r578, 13;
	shf.l.wrap.b32 	%r583, %r578, %r579, 13;
	mov.b64 	%rd2463, {%r582, %r583};
	shr.u64 	%rd2464, %rd2462, 51;
	and.b64  	%rd154, %rd2461, 2251799813685247;
	add.cc.s64 	%rd2465, %rd2421, %rd2423;
	addc.cc.s64 	%rd2466, %rd2422, %rd2424;
	add.cc.s64 	%rd2467, %rd2465, %rd2417;
	addc.cc.s64 	%rd2468, %rd2466, %rd2418;
	add.cc.s64 	%rd2469, %rd2467, %rd2419;
	addc.cc.s64 	%rd2470, %rd2468, %rd2420;
	add.cc.s64 	%rd2471, %rd2469, %rd2415;
	addc.cc.s64 	%rd2472, %rd2470, %rd2416;
	add.cc.s64 	%rd2473, %rd2471, %rd2463;
	addc.cc.s64 	%rd2474, %rd2472, %rd2464;
	mov.b64 	{%r584, %r585}, %rd2474;
	mov.b64 	{%r586, %r587}, %rd2473;
	shf.l.wrap.b32 	%r588, %r587, %r584, 13;
	shf.l.wrap.b32 	%r589, %r584, %r585, 13;
	mov.b64 	%rd2475, {%r588, %r589};
	and.b64  	%rd152, %rd2473, 2251799813685247;
	mad.lo.s64 	%rd2476, %rd2475, 19, %rd2427;
	shr.u64 	%rd2477, %rd2476, 51;
	and.b64  	%rd150, %rd2476, 2251799813685247;
	add.s64 	%rd151, %rd2477, %rd2440;
	shl.b64 	%rd2478, %rd2476, 1;
	and.b64  	%rd2479, %rd2478, 4503599627370494;
	shl.b64 	%rd2480, %rd151, 1;
	mul.lo.s64 	%rd2481, %rd150, %rd150;
	mul.hi.u64 	%rd2482, %rd150, %rd150;
	mul.lo.s64 	%rd2483, %rd151, 38;
	mul.lo.s64 	%rd2484, %rd152, %rd2483;
	mul.hi.u64 	%rd2485, %rd152, %rd2483;
	mul.lo.s64 	%rd2486, %rd157, 38;
	mul.lo.s64 	%rd2487, %rd154, %rd2486;
	mul.hi.u64 	%rd2488, %rd154, %rd2486;
	add.cc.s64 	%rd2489, %rd2481, %rd2487;
	addc.cc.s64 	%rd2490, %rd2482, %rd2488;
	add.cc.s64 	%rd2491, %rd2489, %rd2484;
	addc.cc.s64 	%rd2492, %rd2490, %rd2485;
	mul.lo.s64 	%rd2493, %rd2479, %rd151;
	mul.hi.u64 	%rd2494, %rd2479, %rd151;
	mul.lo.s64 	%rd2495, %rd152, %rd2486;
	mul.hi.u64 	%rd2496, %rd152, %rd2486;
	mul.lo.s64 	%rd156, %rd154, 19;
	mul.lo.s64 	%rd2497, %rd154, %rd156;
	mul.hi.u64 	%rd2498, %rd154, %rd156;
	mul.lo.s64 	%rd2499, %rd157, %rd2479;
	mul.hi.u64 	%rd2500, %rd157, %rd2479;
	mul.lo.s64 	%rd2501, %rd151, %rd151;
	mul.hi.u64 	%rd2502, %rd151, %rd151;
	mul.lo.s64 	%rd2503, %rd154, 38;
	mul.lo.s64 	%rd2504, %rd152, %rd2503;
	mul.hi.u64 	%rd2505, %rd152, %rd2503;
	mul.lo.s64 	%rd2506, %rd154, %rd2479;
	mul.hi.u64 	%rd2507, %rd154, %rd2479;
	mul.lo.s64 	%rd2508, %rd157, %rd2480;
	mul.hi.u64 	%rd2509, %rd157, %rd2480;
	mul.lo.s64 	%rd159, %rd152, 19;
	mul.lo.s64 	%rd2510, %rd152, %rd159;
	mul.hi.u64 	%rd2511, %rd152, %rd159;
	mul.lo.s64 	%rd2512, %rd152, %rd2479;
	mul.hi.u64 	%rd2513, %rd152, %rd2479;
	mul.lo.s64 	%rd2514, %rd154, %rd2480;
	mul.hi.u64 	%rd2515, %rd154, %rd2480;
	mul.lo.s64 	%rd2516, %rd157, %rd157;
	mul.hi.u64 	%rd2517, %rd157, %rd157;
	mov.b64 	{%r590, %r591}, %rd2492;
	mov.b64 	{%r592, %r593}, %rd2491;
	shf.l.wrap.b32 	%r594, %r593, %r590, 13;
	shf.l.wrap.b32 	%r595, %r590, %r591, 13;
	mov.b64 	%rd2518, {%r594, %r595};
	and.b64  	%rd2519, %rd2491, 2251799813685247;
	add.cc.s64 	%rd2520, %rd2497, %rd2495;
	addc.cc.s64 	%rd2521, %rd2498, %rd2496;
	add.cc.s64 	%rd2522, %rd2520, %rd2493;
	addc.cc.s64 	%rd2523, %rd2521, %rd2494;
	add.cc.s64 	%rd2524, %rd2522, %rd2518;
	addc.cc.s64 	%rd2525, %rd2523, 0;
	mov.b64 	{%r596, %r597}, %rd2525;
	mov.b64 	{%r598, %r599}, %rd2524;
	shf.l.wrap.b32 	%r600, %r599, %r596, 13;
	shf.l.wrap.b32 	%r601, %r596, %r597, 13;
	mov.b64 	%rd2526, {%r600, %r601};
	shr.u64 	%rd2527, %rd2525, 51;
	and.b64  	%rd2528, %rd2524, 2251799813685247;
	add.cc.s64 	%rd2529, %rd2501, %rd2504;
	addc.cc.s64 	%rd2530, %rd2502, %rd2505;
	add.cc.s64 	%rd2531, %rd2529, %rd2499;
	addc.cc.s64 	%rd2532, %rd2530, %rd2500;
	add.cc.s64 	%rd14994, %rd2531, %rd2526;
	addc.cc.s64 	%rd2533, %rd2532, %rd2527;
	mov.b64 	{%r602, %r603}, %rd2533;
	mov.b64 	{%r604, %r605}, %rd14994;
	shf.l.wrap.b32 	%r606, %r605, %r602, 13;
	shf.l.wrap.b32 	%r607, %r602, %r603, 13;
	mov.b64 	%rd2534, {%r606, %r607};
	shr.u64 	%rd2535, %rd2533, 51;
	add.cc.s64 	%rd2536, %rd2506, %rd2510;
	addc.cc.s64 	%rd2537, %rd2507, %rd2511;
	add.cc.s64 	%rd2538, %rd2536, %rd2508;
	addc.cc.s64 	%rd2539, %rd2537, %rd2509;
	add.cc.s64 	%rd14993, %rd2538, %rd2534;
	addc.cc.s64 	%rd2540, %rd2539, %rd2535;
	mov.b64 	{%r608, %r609}, %rd2540;
	mov.b64 	{%r610, %r611}, %rd14993;
	shf.l.wrap.b32 	%r612, %r611, %r608, 13;
	shf.l.wrap.b32 	%r613, %r608, %r609, 13;
	mov.b64 	%rd2541, {%r612, %r613};
	shr.u64 	%rd2542, %rd2540, 51;
	add.cc.s64 	%rd2543, %rd2512, %rd2516;
	addc.cc.s64 	%rd2544, %rd2513, %rd2517;
	add.cc.s64 	%rd2545, %rd2543, %rd2514;
	addc.cc.s64 	%rd2546, %rd2544, %rd2515;
	add.cc.s64 	%rd14992, %rd2545, %rd2541;
	addc.cc.s64 	%rd2547, %rd2546, %rd2542;
	mov.b64 	{%r614, %r615}, %rd2547;
	mov.b64 	{%r616, %r617}, %rd14992;
	shf.l.wrap.b32 	%r618, %r617, %r614, 13;
	shf.l.wrap.b32 	%r619, %r614, %r615, 13;
	mov.b64 	%rd2548, {%r618, %r619};
	mad.lo.s64 	%rd2549, %rd2548, 19, %rd2519;
	shr.u64 	%rd2550, %rd2549, 51;
	add.s64 	%rd14996, %rd2550, %rd2528;
	and.b64  	%rd14995, %rd2549, 2251799813685247;
	mov.b32 	%r3844, 1;
$L__BB4_4:
	and.b64  	%rd2551, %rd14992, 2251799813685247;
	and.b64  	%rd2552, %rd14993, 2251799813685247;
	and.b64  	%rd2553, %rd14994, 2251799813685247;
	shl.b64 	%rd2554, %rd14995, 1;
	shl.b64 	%rd2555, %rd14996, 1;
	mul.lo.s64 	%rd2556, %rd14995, %rd14995;
	mul.hi.u64 	%rd2557, %rd14995, %rd14995;
	mul.lo.s64 	%rd2558, %rd14996, 38;
	mul.lo.s64 	%rd2559, %rd2558, %rd2551;
	mul.hi.u64 	%rd2560, %rd2558, %rd2551;
	mul.lo.s64 	%rd2561, %rd2553, 38;
	mul.lo.s64 	%rd2562, %rd2561, %rd2552;
	mul.hi.u64 	%rd2563, %rd2561, %rd2552;
	add.cc.s64 	%rd2564, %rd2562, %rd2559;
	addc.cc.s64 	%rd2565, %rd2563, %rd2560;
	add.cc.s64 	%rd2566, %rd2564, %rd2556;
	addc.cc.s64 	%rd2567, %rd2565, %rd2557;
	mul.lo.s64 	%rd2568, %rd2554, %rd14996;
	mul.hi.u64 	%rd2569, %rd2554, %rd14996;
	mul.lo.s64 	%rd2570, %rd2561, %rd2551;
	mul.hi.u64 	%rd2571, %rd2561, %rd2551;
	mul.lo.s64 	%rd2572, %rd2552, 19;
	mul.lo.s64 	%rd2573, %rd2572, %rd2552;
	mul.hi.u64 	%rd2574, %rd2572, %rd2552;
	mul.lo.s64 	%rd2575, %rd2554, %rd2553;
	mul.hi.u64 	%rd2576, %rd2554, %rd2553;
	mul.lo.s64 	%rd2577, %rd14996, %rd14996;
	mul.hi.u64 	%rd2578, %rd14996, %rd14996;
	mul.lo.s64 	%rd2579, %rd2552, 38;
	mul.lo.s64 	%rd2580, %rd2579, %rd2551;
	mul.hi.u64 	%rd2581, %rd2579, %rd2551;
	mul.lo.s64 	%rd2582, %rd2554, %rd2552;
	mul.hi.u64 	%rd2583, %rd2554, %rd2552;
	mul.lo.s64 	%rd2584, %rd2555, %rd2553;
	mul.hi.u64 	%rd2585, %rd2555, %rd2553;
	mul.lo.s64 	%rd2586, %rd2551, 19;
	mul.lo.s64 	%rd2587, %rd2586, %rd2551;
	mul.hi.u64 	%rd2588, %rd2586, %rd2551;
	mul.lo.s64 	%rd2589, %rd2554, %rd2551;
	mul.hi.u64 	%rd2590, %rd2554, %rd2551;
	mul.lo.s64 	%rd2591, %rd2555, %rd2552;
	mul.hi.u64 	%rd2592, %rd2555, %rd2552;
	mul.lo.s64 	%rd2593, %rd2553, %rd2553;
	mul.hi.u64 	%rd2594, %rd2553, %rd2553;
	mov.b64 	{%r620, %r621}, %rd2567;
	mov.b64 	{%r622, %r623}, %rd2566;
	shf.l.wrap.b32 	%r624, %r623, %r620, 13;
	shf.l.wrap.b32 	%r625, %r620, %r621, 13;
	mov.b64 	%rd2595, {%r624, %r625};
	shr.u64 	%rd2596, %rd2567, 51;
	and.b64  	%rd2597, %rd2566, 2251799813685247;
	add.cc.s64 	%rd2598, %rd2570, %rd2573;
	addc.cc.s64 	%rd2599, %rd2571, %rd2574;
	add.cc.s64 	%rd2600, %rd2598, %rd2568;
	addc.cc.s64 	%rd2601, %rd2599, %rd2569;
	add.cc.s64 	%rd2602, %rd2600, %rd2595;
	addc.cc.s64 	%rd2603, %rd2601, %rd2596;
	mov.b64 	{%r626, %r627}, %rd2603;
	mov.b64 	{%r628, %r629}, %rd2602;
	shf.l.wrap.b32 	%r630, %r629, %r626, 13;
	shf.l.wrap.b32 	%r631, %r626, %r627, 13;
	mov.b64 	%rd2604, {%r630, %r631};
	and.b64  	%rd2605, %rd2602, 2251799813685247;
	add.cc.s64 	%rd2606, %rd2580, %rd2577;
	addc.cc.s64 	%rd2607, %rd2581, %rd2578;
	add.cc.s64 	%rd2608, %rd2606, %rd2575;
	addc.cc.s64 	%rd2609, %rd2607, %rd2576;
	add.cc.s64 	%rd14994, %rd2608, %rd2604;
	addc.cc.s64 	%rd171, %rd2609, 0;
	mov.b64 	{%r632, %r633}, %rd171;
	mov.b64 	{%r634, %r635}, %rd14994;
	shf.l.wrap.b32 	%r636, %r635, %r632, 13;
	shf.l.wrap.b32 	%r637, %r632, %r633, 13;
	mov.b64 	%rd2610, {%r636, %r637};
	add.cc.s64 	%rd2611, %rd2584, %rd2587;
	addc.cc.s64 	%rd2612, %rd2585, %rd2588;
	add.cc.s64 	%rd2613, %rd2611, %rd2582;
	addc.cc.s64 	%rd2614, %rd2612, %rd2583;
	add.cc.s64 	%rd14993, %rd2613, %rd2610;
	addc.cc.s64 	%rd174, %rd2614, 0;
	mov.b64 	{%r638, %r639}, %rd174;
	mov.b64 	{%r640, %r641}, %rd14993;
	shf.l.wrap.b32 	%r642, %r641, %r638, 13;
	shf.l.wrap.b32 	%r643, %r638, %r639, 13;
	mov.b64 	%rd2615, {%r642, %r643};
	shr.u64 	%rd2616, %rd174, 51;
	add.cc.s64 	%rd2617, %rd2591, %rd2593;
	addc.cc.s64 	%rd2618, %rd2592, %rd2594;
	add.cc.s64 	%rd2619, %rd2617, %rd2589;
	addc.cc.s64 	%rd2620, %rd2618, %rd2590;
	add.cc.s64 	%rd14992, %rd2619, %rd2615;
	addc.cc.s64 	%rd177, %rd2620, %rd2616;
	mov.b64 	{%r644, %r645}, %rd177;
	mov.b64 	{%r646, %r647}, %rd14992;
	shf.l.wrap.b32 	%r648, %r647, %r644, 13;
	shf.l.wrap.b32 	%r649, %r644, %r645, 13;
	mov.b64 	%rd2621, {%r648, %r649};
	mad.lo.s64 	%rd2622, %rd2621, 19, %rd2597;
	shr.u64 	%rd2623, %rd2622, 51;
	add.s64 	%rd14996, %rd2623, %rd2605;
	add.s32 	%r3844, %r3844, 1;
	and.b64  	%rd14995, %rd2622, 2251799813685247;
	setp.ne.s32 	%p3, %r3844, 10;
	@%p3 bra 	$L__BB4_4;
	mul.lo.s64 	%rd2624, %rd151, 19;
	mul.lo.s64 	%rd181, %rd157, 19;
	mul.lo.s64 	%rd2625, %rd14995, %rd150;
	mul.hi.u64 	%rd2626, %rd14995, %rd150;
	mul.lo.s64 	%rd2627, %rd14996, %rd159;
	mul.hi.u64 	%rd2628, %rd14996, %rd159;
	and.b64  	%rd2629, %rd14994, 2251799813685247;
	mul.lo.s64 	%rd2630, %rd2629, %rd156;
	mul.hi.u64 	%rd2631, %rd2629, %rd156;
	and.b64  	%rd2632, %rd14993, 2251799813685247;
	mul.lo.s64 	%rd2633, %rd2632, %rd181;
	mul.hi.u64 	%rd2634, %rd2632, %rd181;
	and.b64  	%rd2635, %rd14992, 2251799813685247;
	mul.lo.s64 	%rd2636, %rd2635, %rd2624;
	mul.hi.u64 	%rd2637, %rd2635, %rd2624;
	add.cc.s64 	%rd2638, %rd2633, %rd2636;
	addc.cc.s64 	%rd2639, %rd2634, %rd2637;
	add.cc.s64 	%rd2640, %rd2638, %rd2627;
	addc.cc.s64 	%rd2641, %rd2639, %rd2628;
	add.cc.s64 	%rd2642, %rd2640, %rd2630;
	addc.cc.s64 	%rd2643, %rd2641, %rd2631;
	add.cc.s64 	%rd2644, %rd2642, %rd2625;
	addc.cc.s64 	%rd2645, %rd2643, %rd2626;
	mul.lo.s64 	%rd2646, %rd14995, %rd151;
	mul.hi.u64 	%rd2647, %rd14995, %rd151;
	mul.lo.s64 	%rd2648, %rd14996, %rd150;
	mul.hi.u64 	%rd2649, %rd14996, %rd150;
	mul.lo.s64 	%rd2650, %rd2629, %rd159;
	mul.hi.u64 	%rd2651, %rd2629, %rd159;
	mul.lo.s64 	%rd2652, %rd2632, %rd156;
	mul.hi.u64 	%rd2653, %rd2632, %rd156;
	mul.lo.s64 	%rd2654, %rd2635, %rd181;
	mul.hi.u64 	%rd2655, %rd2635, %rd181;
	mul.lo.s64 	%rd2656, %rd157, %rd14995;
	mul.hi.u64 	%rd2657, %rd157, %rd14995;
	mul.lo.s64 	%rd2658, %rd14996, %rd151;
	mul.hi.u64 	%rd2659, %rd14996, %rd151;
	mul.lo.s64 	%rd2660, %rd2629, %rd150;
	mul.hi.u64 	%rd2661, %rd2629, %rd150;
	mul.lo.s64 	%rd2662, %rd2632, %rd159;
	mul.hi.u64 	%rd2663, %rd2632, %rd159;
	mul.lo.s64 	%rd2664, %rd2635, %rd156;
	mul.hi.u64 	%rd2665, %rd2635, %rd156;
	mul.lo.s64 	%rd2666, %rd154, %rd14995;
	mul.hi.u64 	%rd2667, %rd154, %rd14995;
	mul.lo.s64 	%rd2668, %rd157, %rd14996;
	mul.hi.u64 	%rd2669, %rd157, %rd14996;
	mul.lo.s64 	%rd2670, %rd2629, %rd151;
	mul.hi.u64 	%rd2671, %rd2629, %rd151;
	mul.lo.s64 	%rd2672, %rd2632, %rd150;
	mul.hi.u64 	%rd2673, %rd2632, %rd150;
	mul.lo.s64 	%rd2674, %rd2635, %rd159;
	mul.hi.u64 	%rd2675, %rd2635, %rd159;
	mul.lo.s64 	%rd2676, %rd152, %rd14995;
	mul.hi.u64 	%rd2677, %rd152, %rd14995;
	mul.lo.s64 	%rd2678, %rd154, %rd14996;
	mul.hi.u64 	%rd2679, %rd154, %rd14996;
	mul.lo.s64 	%rd2680, %rd2629, %rd157;
	mul.hi.u64 	%rd2681, %rd2629, %rd157;
	mul.lo.s64 	%rd2682, %rd2632, %rd151;
	mul.hi.u64 	%rd2683, %rd2632, %rd151;
	mul.lo.s64 	%rd2684, %rd2635, %rd150;
	mul.hi.u64 	%rd2685, %rd2635, %rd150;
	mov.b64 	{%r651, %r652}, %rd2645;
	mov.b64 	{%r653, %r654}, %rd2644;
	shf.l.wrap.b32 	%r655, %r654, %r651, 13;
	shf.l.wrap.b32 	%r656, %r651, %r652, 13;
	mov.b64 	%rd2686, {%r655, %r656};
	shr.u64 	%rd2687, %rd2645, 51;
	and.b64  	%rd2688, %rd2644, 2251799813685247;
	add.cc.s64 	%rd2689, %rd2652, %rd2654;
	addc.cc.s64 	%rd2690, %rd2653, %rd2655;
	add.cc.s64 	%rd2691, %rd2689, %rd2648;
	addc.cc.s64 	%rd2692, %rd2690, %rd2649;
	add.cc.s64 	%rd2693, %rd2691, %rd2650;
	addc.cc.s64 	%rd2694, %rd2692, %rd2651;
	add.cc.s64 	%rd2695, %rd2693, %rd2646;
	addc.cc.s64 	%rd2696, %rd2694, %rd2647;
	add.cc.s64 	%rd2697, %rd2695, %rd2686;
	addc.cc.s64 	%rd2698, %rd2696, %rd2687;
	mov.b64 	{%r657, %r658}, %rd2698;
	mov.b64 	{%r659, %r660}, %rd2697;
	shf.l.wrap.b32 	%r661, %r660, %r657, 13;
	shf.l.wrap.b32 	%r662, %r657, %r658, 13;
	mov.b64 	%rd2699, {%r661, %r662};
	shr.u64 	%rd2700, %rd2698, 51;
	and.b64  	%rd2701, %rd2697, 2251799813685247;
	add.cc.s64 	%rd2702, %rd2662, %rd2664;
	addc.cc.s64 	%rd2703, %rd2663, %rd2665;
	add.cc.s64 	%rd2704, %rd2702, %rd2658;
	addc.cc.s64 	%rd2705, %rd2703, %rd2659;
	add.cc.s64 	%rd2706, %rd2704, %rd2660;
	addc.cc.s64 	%rd2707, %rd2705, %rd2661;
	add.cc.s64 	%rd2708, %rd2706, %rd2656;
	addc.cc.s64 	%rd2709, %rd2707, %rd2657;
	add.cc.s64 	%rd2710, %rd2708, %rd2699;
	addc.cc.s64 	%rd2711, %rd2709, %rd2700;
	mov.b64 	{%r663, %r664}, %rd2711;
	mov.b64 	{%r665, %r666}, %rd2710;
	shf.l.wrap.b32 	%r667, %r666, %r663, 13;
	shf.l.wrap.b32 	%r668, %r663, %r664, 13;
	mov.b64 	%rd2712, {%r667, %r668};
	shr.u64 	%rd2713, %rd2711, 51;
	and.b64  	%rd190, %rd2710, 2251799813685247;
	add.cc.s64 	%rd2714, %rd2672, %rd2674;
	addc.cc.s64 	%rd2715, %rd2673, %rd2675;
	add.cc.s64 	%rd2716, %rd2714, %rd2668;
	addc.cc.s64 	%rd2717, %rd2715, %rd2669;
	add.cc.s64 	%rd2718, %rd2716, %rd2670;
	addc.cc.s64 	%rd2719, %rd2717, %rd2671;
	add.cc.s64 	%rd2720, %rd2718, %rd2666;
	addc.cc.s64 	%rd2721, %rd2719, %rd2667;
	add.cc.s64 	%rd2722, %rd2720, %rd2712;
	addc.cc.s64 	%rd2723, %rd2721, %rd2713;
	mov.b64 	{%r669, %r670}, %rd2723;
	mov.b64 	{%r671, %r672}, %rd2722;
	shf.l.wrap.b32 	%r673, %r672, %r669, 13;
	shf.l.wrap.b32 	%r674, %r669, %r670, 13;
	mov.b64 	%rd2724, {%r673, %r674};
	shr.u64 	%rd2725, %rd2723, 51;
	and.b64  	%rd187, %rd2722, 2251799813685247;
	add.cc.s64 	%rd2726, %rd2682, %rd2684;
	addc.cc.s64 	%rd2727, %rd2683, %rd2685;
	add.cc.s64 	%rd2728, %rd2726, %rd2678;
	addc.cc.s64 	%rd2729, %rd2727, %rd2679;
	add.cc.s64 	%rd2730, %rd2728, %rd2680;
	addc.cc.s64 	%rd2731, %rd2729, %rd2681;
	add.cc.s64 	%rd2732, %rd2730, %rd2676;
	addc.cc.s64 	%rd2733, %rd2731, %rd2677;
	add.cc.s64 	%rd2734, %rd2732, %rd2724;
	addc.cc.s64 	%rd2735, %rd2733, %rd2725;
	mov.b64 	{%r675, %r676}, %rd2735;
	mov.b64 	{%r677, %r678}, %rd2734;
	shf.l.wrap.b32 	%r679, %r678, %r675, 13;
	shf.l.wrap.b32 	%r680, %r675, %r676, 13;
	mov.b64 	%rd2736, {%r679, %r680};
	and.b64  	%rd185, %rd2734, 2251799813685247;
	mad.lo.s64 	%rd2737, %rd2736, 19, %rd2688;
	shr.u64 	%rd2738, %rd2737, 51;
	and.b64  	%rd183, %rd2737, 2251799813685247;
	add.s64 	%rd184, %rd2738, %rd2701;
	shl.b64 	%rd2739, %rd2737, 1;
	and.b64  	%rd2740, %rd2739, 4503599627370494;
	shl.b64 	%rd2741, %rd184, 1;
	mul.lo.s64 	%rd2742, %rd183, %rd183;
	mul.hi.u64 	%rd2743, %rd183, %rd183;
	mul.lo.s64 	%rd2744, %rd184, 38;
	mul.lo.s64 	%rd2745, %rd185, %rd2744;
	mul.hi.u64 	%rd2746, %rd185, %rd2744;
	mul.lo.s64 	%rd2747, %rd190, 38;
	mul.lo.s64 	%rd2748, %rd187, %rd2747;
	mul.hi.u64 	%rd2749, %rd187, %rd2747;
	add.cc.s64 	%rd2750, %rd2742, %rd2748;
	addc.cc.s64 	%rd2751, %rd2743, %rd2749;
	add.cc.s64 	%rd2752, %rd2750, %rd2745;
	addc.cc.s64 	%rd2753, %rd2751, %rd2746;
	mul.lo.s64 	%rd2754, %rd2740, %rd184;
	mul.hi.u64 	%rd2755, %rd2740, %rd184;
	mul.lo.s64 	%rd2756, %rd185, %rd2747;
	mul.hi.u64 	%rd2757, %rd185, %rd2747;
	mul.lo.s64 	%rd189, %rd187, 19;
	mul.lo.s64 	%rd2758, %rd187, %rd189;
	mul.hi.u64 	%rd2759, %rd187, %rd189;
	mul.lo.s64 	%rd2760, %rd190, %rd2740;
	mul.hi.u64 	%rd2761, %rd190, %rd2740;
	mul.lo.s64 	%rd2762, %rd184, %rd184;
	mul.hi.u64 	%rd2763, %rd184, %rd184;
	mul.lo.s64 	%rd2764, %rd187, 38;
	mul.lo.s64 	%rd2765, %rd185, %rd2764;
	mul.hi.u64 	%rd2766, %rd185, %rd2764;
	mul.lo.s64 	%rd2767, %rd187, %rd2740;
	mul.hi.u64 	%rd2768, %rd187, %rd2740;
	mul.lo.s64 	%rd2769, %rd190, %rd2741;
	mul.hi.u64 	%rd2770, %rd190, %rd2741;
	mul.lo.s64 	%rd192, %rd185, 19;
	mul.lo.s64 	%rd2771, %rd185, %rd192;
	mul.hi.u64 	%rd2772, %rd185, %rd192;
	mul.lo.s64 	%rd2773, %rd185, %rd2740;
	mul.hi.u64 	%rd2774, %rd185, %rd2740;
	mul.lo.s64 	%rd2775, %rd187, %rd2741;
	mul.hi.u64 	%rd2776, %rd187, %rd2741;
	mul.lo.s64 	%rd2777, %rd190, %rd190;
	mul.hi.u64 	%rd2778, %rd190, %rd190;
	mov.b64 	{%r681, %r682}, %rd2753;
	mov.b64 	{%r683, %r684}, %rd2752;
	shf.l.wrap.b32 	%r685, %r684, %r681, 13;
	shf.l.wrap.b32 	%r686, %r681, %r682, 13;
	mov.b64 	%rd2779, {%r685, %r686};
	and.b64  	%rd2780, %rd2752, 2251799813685247;
	add.cc.s64 	%rd2781, %rd2758, %rd2756;
	addc.cc.s64 	%rd2782, %rd2759, %rd2757;
	add.cc.s64 	%rd2783, %rd2781, %rd2754;
	addc.cc.s64 	%rd2784, %rd2782, %rd2755;
	add.cc.s64 	%rd2785, %rd2783, %rd2779;
	addc.cc.s64 	%rd2786, %rd2784, 0;
	mov.b64 	{%r687, %r688}, %rd2786;
	mov.b64 	{%r689, %r690}, %rd2785;
	shf.l.wrap.b32 	%r691, %r690, %r687, 13;
	shf.l.wrap.b32 	%r692, %r687, %r688, 13;
	mov.b64 	%rd2787, {%r691, %r692};
	shr.u64 	%rd2788, %rd2786, 51;
	and.b64  	%rd2789, %rd2785, 2251799813685247;
	add.cc.s64 	%rd2790, %rd2762, %rd2765;
	addc.cc.s64 	%rd2791, %rd2763, %rd2766;
	add.cc.s64 	%rd2792, %rd2790, %rd2760;
	addc.cc.s64 	%rd2793, %rd2791, %rd2761;
	add.cc.s64 	%rd14999, %rd2792, %rd2787;
	addc.cc.s64 	%rd2794, %rd2793, %rd2788;
	mov.b64 	{%r693, %r694}, %rd2794;
	mov.b64 	{%r695, %r696}, %rd14999;
	shf.l.wrap.b32 	%r697, %r696, %r693, 13;
	shf.l.wrap.b32 	%r698, %r693, %r694, 13;
	mov.b64 	%rd2795, {%r697, %r698};
	shr.u64 	%rd2796, %rd2794, 51;
	add.cc.s64 	%rd2797, %rd2767, %rd2771;
	addc.cc.s64 	%rd2798, %rd2768, %rd2772;
	add.cc.s64 	%rd2799, %rd2797, %rd2769;
	addc.cc.s64 	%rd2800, %rd2798, %rd2770;
	add.cc.s64 	%rd14998, %rd2799, %rd2795;
	addc.cc.s64 	%rd2801, %rd2800, %rd2796;
	mov.b64 	{%r699, %r700}, %rd2801;
	mov.b64 	{%r701, %r702}, %rd14998;
	shf.l.wrap.b32 	%r703, %r702, %r699, 13;
	shf.l.wrap.b32 	%r704, %r699, %r700, 13;
	mov.b64 	%rd2802, {%r703, %r704};
	shr.u64 	%rd2803, %rd2801, 51;
	add.cc.s64 	%rd2804, %rd2773, %rd2777;
	addc.cc.s64 	%rd2805, %rd2774, %rd2778;
	add.cc.s64 	%rd2806, %rd2804, %rd2775;
	addc.cc.s64 	%rd2807, %rd2805, %rd2776;
	add.cc.s64 	%rd14997, %rd2806, %rd2802;
	addc.cc.s64 	%rd2808, %rd2807, %rd2803;
	mov.b64 	{%r705, %r706}, %rd2808;
	mov.b64 	{%r707, %r708}, %rd14997;
	shf.l.wrap.b32 	%r709, %r708, %r705, 13;
	shf.l.wrap.b32 	%r710, %r705, %r706, 13;
	mov.b64 	%rd2809, {%r709, %r710};
	mad.lo.s64 	%rd2810, %rd2809, 19, %rd2780;
	shr.u64 	%rd2811, %rd2810, 51;
	add.s64 	%rd15001, %rd2811, %rd2789;
	and.b64  	%rd15000, %rd2810, 2251799813685247;
	mov.b32 	%r3845, 1;
$L__BB4_6:
	and.b64  	%rd2812, %rd14997, 2251799813685247;
	and.b64  	%rd2813, %rd14998, 2251799813685247;
	and.b64  	%rd2814, %rd14999, 2251799813685247;
	shl.b64 	%rd2815, %rd15000, 1;
	shl.b64 	%rd2816, %rd15001, 1;
	mul.lo.s64 	%rd2817, %rd15000, %rd15000;
	mul.hi.u64 	%rd2818, %rd15000, %rd15000;
	mul.lo.s64 	%rd2819, %rd15001, 38;
	mul.lo.s64 	%rd2820, %rd2819, %rd2812;
	mul.hi.u64 	%rd2821, %rd2819, %rd2812;
	mul.lo.s64 	%rd2822, %rd2814, 38;
	mul.lo.s64 	%rd2823, %rd2822, %rd2813;
	mul.hi.u64 	%rd2824, %rd2822, %rd2813;
	add.cc.s64 	%rd2825, %rd2823, %rd2820;
	addc.cc.s64 	%rd2826, %rd2824, %rd2821;
	add.cc.s64 	%rd2827, %rd2825, %rd2817;
	addc.cc.s64 	%rd2828, %rd2826, %rd2818;
	mul.lo.s64 	%rd2829, %rd2815, %rd15001;
	mul.hi.u64 	%rd2830, %rd2815, %rd15001;
	mul.lo.s64 	%rd2831, %rd2822, %rd2812;
	mul.hi.u64 	%rd2832, %rd2822, %rd2812;
	mul.lo.s64 	%rd2833, %rd2813, 19;
	mul.lo.s64 	%rd2834, %rd2833, %rd2813;
	mul.hi.u64 	%rd2835, %rd2833, %rd2813;
	mul.lo.s64 	%rd2836, %rd2815, %rd2814;
	mul.hi.u64 	%rd2837, %rd2815, %rd2814;
	mul.lo.s64 	%rd2838, %rd15001, %rd15001;
	mul.hi.u64 	%rd2839, %rd15001, %rd15001;
	mul.lo.s64 	%rd2840, %rd2813, 38;
	mul.lo.s64 	%rd2841, %rd2840, %rd2812;
	mul.hi.u64 	%rd2842, %rd2840, %rd2812;
	mul.lo.s64 	%rd2843, %rd2815, %rd2813;
	mul.hi.u64 	%rd2844, %rd2815, %rd2813;
	mul.lo.s64 	%rd2845, %rd2816, %rd2814;
	mul.hi.u64 	%rd2846, %rd2816, %rd2814;
	mul.lo.s64 	%rd2847, %rd2812, 19;
	mul.lo.s64 	%rd2848, %rd2847, %rd2812;
	mul.hi.u64 	%rd2849, %rd2847, %rd2812;
	mul.lo.s64 	%rd2850, %rd2815, %rd2812;
	mul.hi.u64 	%rd2851, %rd2815, %rd2812;
	mul.lo.s64 	%rd2852, %rd2816, %rd2813;
	mul.hi.u64 	%rd2853, %rd2816, %rd2813;
	mul.lo.s64 	%rd2854, %rd2814, %rd2814;
	mul.hi.u64 	%rd2855, %rd2814, %rd2814;
	mov.b64 	{%r711, %r712}, %rd2828;
	mov.b64 	{%r713, %r714}, %rd2827;
	shf.l.wrap.b32 	%r715, %r714, %r711, 13;
	shf.l.wrap.b32 	%r716, %r711, %r712, 13;
	mov.b64 	%rd2856, {%r715, %r716};
	shr.u64 	%rd2857, %rd2828, 51;
	and.b64  	%rd2858, %rd2827, 2251799813685247;
	add.cc.s64 	%rd2859, %rd2831, %rd2834;
	addc.cc.s64 	%rd2860, %rd2832, %rd2835;
	add.cc.s64 	%rd2861, %rd2859, %rd2829;
	addc.cc.s64 	%rd2862, %rd2860, %rd2830;
	add.cc.s64 	%rd2863, %rd2861, %rd2856;
	addc.cc.s64 	%rd2864, %rd2862, %rd2857;
	mov.b64 	{%r717, %r718}, %rd2864;
	mov.b64 	{%r719, %r720}, %rd2863;
	shf.l.wrap.b32 	%r721, %r720, %r717, 13;
	shf.l.wrap.b32 	%r722, %r717, %r718, 13;
	mov.b64 	%rd2865, {%r721, %r722};
	and.b64  	%rd2866, %rd2863, 2251799813685247;
	add.cc.s64 	%rd2867, %rd2841, %rd2838;
	addc.cc.s64 	%rd2868, %rd2842, %rd2839;
	add.cc.s64 	%rd2869, %rd2867, %rd2836;
	addc.cc.s64 	%rd2870, %rd2868, %rd2837;
	add.cc.s64 	%rd14999, %rd2869, %rd2865;
	addc.cc.s64 	%rd204, %rd2870, 0;
	mov.b64 	{%r723, %r724}, %rd204;
	mov.b64 	{%r725, %r726}, %rd14999;
	shf.l.wrap.b32 	%r727, %r726, %r723, 13;
	shf.l.wrap.b32 	%r728, %r723, %r724, 13;
	mov.b64 	%rd2871, {%r727, %r728};
	add.cc.s64 	%rd2872, %rd2845, %rd2848;
	addc.cc.s64 	%rd2873, %rd2846, %rd2849;
	add.cc.s64 	%rd2874, %rd2872, %rd2843;
	addc.cc.s64 	%rd2875, %rd2873, %rd2844;
	add.cc.s64 	%rd14998, %rd2874, %rd2871;
	addc.cc.s64 	%rd207, %rd2875, 0;
	mov.b64 	{%r729, %r730}, %rd207;
	mov.b64 	{%r731, %r732}, %rd14998;
	shf.l.wrap.b32 	%r733, %r732, %r729, 13;
	shf.l.wrap.b32 	%r734, %r729, %r730, 13;
	mov.b64 	%rd2876, {%r733, %r734};
	shr.u64 	%rd2877, %rd207, 51;
	add.cc.s64 	%rd2878, %rd2852, %rd2854;
	addc.cc.s64 	%rd2879, %rd2853, %rd2855;
	add.cc.s64 	%rd2880, %rd2878, %rd2850;
	addc.cc.s64 	%rd2881, %rd2879, %rd2851;
	add.cc.s64 	%rd14997, %rd2880, %rd2876;
	addc.cc.s64 	%rd210, %rd2881, %rd2877;
	mov.b64 	{%r735, %r736}, %rd210;
	mov.b64 	{%r737, %r738}, %rd14997;
	shf.l.wrap.b32 	%r739, %r738, %r735, 13;
	shf.l.wrap.b32 	%r740, %r735, %r736, 13;
	mov.b64 	%rd2882, {%r739, %r740};
	mad.lo.s64 	%rd2883, %rd2882, 19, %rd2858;
	shr.u64 	%rd2884, %rd2883, 51;
	add.s64 	%rd15001, %rd2884, %rd2866;
	add.s32 	%r3845, %r3845, 1;
	and.b64  	%rd15000, %rd2883, 2251799813685247;
	setp.ne.s32 	%p4, %r3845, 20;
	@%p4 bra 	$L__BB4_6;
	mul.lo.s64 	%rd2885, %rd184, 19;
	mul.lo.s64 	%rd2886, %rd190, 19;
	mul.lo.s64 	%rd2887, %rd15000, %rd183;
	mul.hi.u64 	%rd2888, %rd15000, %rd183;
	mul.lo.s64 	%rd2889, %rd15001, %rd192;
	mul.hi.u64 	%rd2890, %rd15001, %rd192;
	and.b64  	%rd2891, %rd14999, 2251799813685247;
	mul.lo.s64 	%rd2892, %rd2891, %rd189;
	mul.hi.u64 	%rd2893, %rd2891, %rd189;
	and.b64  	%rd2894, %rd14998, 2251799813685247;
	mul.lo.s64 	%rd2895, %rd2894, %rd2886;
	mul.hi.u64 	%rd2896, %rd2894, %rd2886;
	and.b64  	%rd2897, %rd14997, 2251799813685247;
	mul.lo.s64 	%rd2898, %rd2897, %rd2885;
	mul.hi.u64 	%rd2899, %rd2897, %rd2885;
	add.cc.s64 	%rd2900, %rd2895, %rd2898;
	addc.cc.s64 	%rd2901, %rd2896, %rd2899;
	add.cc.s64 	%rd2902, %rd2900, %rd2889;
	addc.cc.s64 	%rd2903, %rd2901, %rd2890;
	add.cc.s64 	%rd2904, %rd2902, %rd2892;
	addc.cc.s64 	%rd2905, %rd2903, %rd2893;
	add.cc.s64 	%rd2906, %rd2904, %rd2887;
	addc.cc.s64 	%rd2907, %rd2905, %rd2888;
	mul.lo.s64 	%rd2908, %rd15000, %rd184;
	mul.hi.u64 	%rd2909, %rd15000, %rd184;
	mul.lo.s64 	%rd2910, %rd15001, %rd183;
	mul.hi.u64 	%rd2911, %rd15001, %rd183;
	mul.lo.s64 	%rd2912, %rd2891, %rd192;
	mul.hi.u64 	%rd2913, %rd2891, %rd192;
	mul.lo.s64 	%rd2914, %rd2894, %rd189;
	mul.hi.u64 	%rd2915, %rd2894, %rd189;
	mul.lo.s64 	%rd2916, %rd2897, %rd2886;
	mul.hi.u64 	%rd2917, %rd2897, %rd2886;
	mul.lo.s64 	%rd2918, %rd190, %rd15000;
	mul.hi.u64 	%rd2919, %rd190, %rd15000;
	mul.lo.s64 	%rd2920, %rd15001, %rd184;
	mul.hi.u64 	%rd2921, %rd15001, %rd184;
	mul.lo.s64 	%rd2922, %rd2891, %rd183;
	mul.hi.u64 	%rd2923, %rd2891, %rd183;
	mul.lo.s64 	%rd2924, %rd2894, %rd192;
	mul.hi.u64 	%rd2925, %rd2894, %rd192;
	mul.lo.s64 	%rd2926, %rd2897, %rd189;
	mul.hi.u64 	%rd2927, %rd2897, %rd189;
	mul.lo.s64 	%rd2928, %rd187, %rd15000;
	mul.hi.u64 	%rd2929, %rd187, %rd15000;
	mul.lo.s64 	%rd2930, %rd190, %rd15001;
	mul.hi.u64 	%rd2931, %rd190, %rd15001;
	mul.lo.s64 	%rd2932, %rd2891, %rd184;
	mul.hi.u64 	%rd2933, %rd2891, %rd184;
	mul.lo.s64 	%rd2934, %rd2894, %rd183;
	mul.hi.u64 	%rd2935, %rd2894, %rd183;
	mul.lo.s64 	%rd2936, %rd2897, %rd192;
	mul.hi.u64 	%rd2937, %rd2897, %rd192;
	mul.lo.s64 	%rd2938, %rd185, %rd15000;
	mul.hi.u64 	%rd2939, %rd185, %rd15000;
	mul.lo.s64 	%rd2940, %rd187, %rd15001;
	mul.hi.u64 	%rd2941, %rd187, %rd15001;
	mul.lo.s64 	%rd2942, %rd2891, %rd190;
	mul.hi.u64 	%rd2943, %rd2891, %rd190;
	mul.lo.s64 	%rd2944, %rd2894, %rd184;
	mul.hi.u64 	%rd2945, %rd2894, %rd184;
	mul.lo.s64 	%rd2946, %rd2897, %rd183;
	mul.hi.u64 	%rd2947, %rd2897, %rd183;
	mov.b64 	{%r742, %r743}, %rd2907;
	mov.b64 	{%r744, %r745}, %rd2906;
	shf.l.wrap.b32 	%r746, %r745, %r742, 13;
	shf.l.wrap.b32 	%r747, %r742, %r743, 13;
	mov.b64 	%rd2948, {%r746, %r747};
	shr.u64 	%rd2949, %rd2907, 51;
	and.b64  	%rd2950, %rd2906, 2251799813685247;
	add.cc.s64 	%rd2951, %rd2914, %rd2916;
	addc.cc.s64 	%rd2952, %rd2915, %rd2917;
	add.cc.s64 	%rd2953, %rd2951, %rd2910;
	addc.cc.s64 	%rd2954, %rd2952, %rd2911;
	add.cc.s64 	%rd2955, %rd2953, %rd2912;
	addc.cc.s64 	%rd2956, %rd2954, %rd2913;
	add.cc.s64 	%rd2957, %rd2955, %rd2908;
	addc.cc.s64 	%rd2958, %rd2956, %rd2909;
	add.cc.s64 	%rd2959, %rd2957, %rd2948;
	addc.cc.s64 	%rd2960, %rd2958, %rd2949;
	mov.b64 	{%r748, %r749}, %rd2960;
	mov.b64 	{%r750, %r751}, %rd2959;
	shf.l.wrap.b32 	%r752, %r751, %r748, 13;
	shf.l.wrap.b32 	%r753, %r748, %r749, 13;
	mov.b64 	%rd2961, {%r752, %r753};
	shr.u64 	%rd2962, %rd2960, 51;
	and.b64  	%rd2963, %rd2959, 2251799813685247;
	add.cc.s64 	%rd2964, %rd2924, %rd2926;
	addc.cc.s64 	%rd2965, %rd2925, %rd2927;
	add.cc.s64 	%rd2966, %rd2964, %rd2920;
	addc.cc.s64 	%rd2967, %rd2965, %rd2921;
	add.cc.s64 	%rd2968, %rd2966, %rd2922;
	addc.cc.s64 	%rd2969, %rd2967, %rd2923;
	add.cc.s64 	%rd2970, %rd2968, %rd2918;
	addc.cc.s64 	%rd2971, %rd2969, %rd2919;
	add.cc.s64 	%rd2972, %rd2970, %rd2961;
	addc.cc.s64 	%rd2973, %rd2971, %rd2962;
	mov.b64 	{%r754, %r755}, %rd2973;
	mov.b64 	{%r756, %r757}, %rd2972;
	shf.l.wrap.b32 	%r758, %r757, %r754, 13;
	shf.l.wrap.b32 	%r759, %r754, %r755, 13;
	mov.b64 	%rd2974, {%r758, %r759};
	shr.u64 	%rd2975, %rd2973, 51;
	and.b64  	%rd2976, %rd2972, 2251799813685247;
	add.cc.s64 	%rd2977, %rd2934, %rd2936;
	addc.cc.s64 	%rd2978, %rd2935, %rd2937;
	add.cc.s64 	%rd2979, %rd2977, %rd2930;
	addc.cc.s64 	%rd2980, %rd2978, %rd2931;
	add.cc.s64 	%rd2981, %rd2979, %rd2932;
	addc.cc.s64 	%rd2982, %rd2980, %rd2933;
	add.cc.s64 	%rd2983, %rd2981, %rd2928;
	addc.cc.s64 	%rd2984, %rd2982, %rd2929;
	add.cc.s64 	%rd2985, %rd2983, %rd2974;
	addc.cc.s64 	%rd2986, %rd2984, %rd2975;
	mov.b64 	{%r760, %r761}, %rd2986;
	mov.b64 	{%r762, %r763}, %rd2985;
	shf.l.wrap.b32 	%r764, %r763, %r760, 13;
	shf.l.wrap.b32 	%r765, %r760, %r761, 13;
	mov.b64 	%rd2987, {%r764, %r765};
	shr.u64 	%rd2988, %rd2986, 51;
	and.b64  	%rd2989, %rd2985, 2251799813685247;
	add.cc.s64 	%rd2990, %rd2944, %rd2946;
	addc.cc.s64 	%rd2991, %rd2945, %rd2947;
	add.cc.s64 	%rd2992, %rd2990, %rd2940;
	addc.cc.s64 	%rd2993, %rd2991, %rd2941;
	add.cc.s64 	%rd2994, %rd2992, %rd2942;
	addc.cc.s64 	%rd2995, %rd2993, %rd2943;
	add.cc.s64 	%rd2996, %rd2994, %rd2938;
	addc.cc.s64 	%rd2997, %rd2995, %rd2939;
	add.cc.s64 	%rd2998, %rd2996, %rd2987;
	addc.cc.s64 	%rd2999, %rd2997, %rd2988;
	mov.b64 	{%r766, %r767}, %rd2999;
	mov.b64 	{%r768, %r769}, %rd2998;
	shf.l.wrap.b32 	%r770, %r769, %r766, 13;
	shf.l.wrap.b32 	%r771, %r766, %r767, 13;
	mov.b64 	%rd3000, {%r770, %r771};
	and.b64  	%rd3001, %rd2998, 2251799813685247;
	mad.lo.s64 	%rd3002, %rd3000, 19, %rd2950;
	shr.u64 	%rd3003, %rd3002, 51;
	and.b64  	%rd3004, %rd3002, 2251799813685247;
	add.s64 	%rd3005, %rd3003, %rd2963;
	shl.b64 	%rd3006, %rd3002, 1;
	and.b64  	%rd3007, %rd3006, 4503599627370494;
	shl.b64 	%rd3008, %rd3005, 1;
	mul.lo.s64 	%rd3009, %rd3004, %rd3004;
	mul.hi.u64 	%rd3010, %rd3004, %rd3004;
	mul.lo.s64 	%rd3011, %rd3005, 38;
	mul.lo.s64 	%rd3012, %rd3001, %rd3011;
	mul.hi.u64 	%rd3013, %rd3001, %rd3011;
	mul.lo.s64 	%rd3014, %rd2976, 38;
	mul.lo.s64 	%rd3015, %rd2989, %rd3014;
	mul.hi.u64 	%rd3016, %rd2989, %rd3014;
	add.cc.s64 	%rd3017, %rd3009, %rd3015;
	addc.cc.s64 	%rd3018, %rd3010, %rd3016;
	add.cc.s64 	%rd3019, %rd3017, %rd3012;
	addc.cc.s64 	%rd3020, %rd3018, %rd3013;
	mul.lo.s64 	%rd3021, %rd3007, %rd3005;
	mul.hi.u64 	%rd3022, %rd3007, %rd3005;
	mul.lo.s64 	%rd3023, %rd3001, %rd3014;
	mul.hi.u64 	%rd3024, %rd3001, %rd3014;
	mul.lo.s64 	%rd3025, %rd2989, 19;
	mul.lo.s64 	%rd3026, %rd2989, %rd3025;
	mul.hi.u64 	%rd3027, %rd2989, %rd3025;
	mul.lo.s64 	%rd3028, %rd2976, %rd3007;
	mul.hi.u64 	%rd3029, %rd2976, %rd3007;
	mul.lo.s64 	%rd3030, %rd3005, %rd3005;
	mul.hi.u64 	%rd3031, %rd3005, %rd3005;
	mul.lo.s64 	%rd3032, %rd2989, 38;
	mul.lo.s64 	%rd3033, %rd3001, %rd3032;
	mul.hi.u64 	%rd3034, %rd3001, %rd3032;
	mul.lo.s64 	%rd3035, %rd2989, %rd3007;
	mul.hi.u64 	%rd3036, %rd2989, %rd3007;
	mul.lo.s64 	%rd3037, %rd2976, %rd3008;
	mul.hi.u64 	%rd3038, %rd2976, %rd3008;
	mul.lo.s64 	%rd3039, %rd3001, 19;
	mul.lo.s64 	%rd3040, %rd3001, %rd3039;
	mul.hi.u64 	%rd3041, %rd3001, %rd3039;
	mul.lo.s64 	%rd3042, %rd3001, %rd3007;
	mul.hi.u64 	%rd3043, %rd3001, %rd3007;
	mul.lo.s64 	%rd3044, %rd2989, %rd3008;
	mul.hi.u64 	%rd3045, %rd2989, %rd3008;
	mul.lo.s64 	%rd3046, %rd2976, %rd2976;
	mul.hi.u64 	%rd3047, %rd2976, %rd2976;
	mov.b64 	{%r772, %r773}, %rd3020;
	mov.b64 	{%r774, %r775}, %rd3019;
	shf.l.wrap.b32 	%r776, %r775, %r772, 13;
	shf.l.wrap.b32 	%r777, %r772, %r773, 13;
	mov.b64 	%rd3048, {%r776, %r777};
	and.b64  	%rd3049, %rd3019, 2251799813685247;
	add.cc.s64 	%rd3050, %rd3026, %rd3023;
	addc.cc.s64 	%rd3051, %rd3027, %rd3024;
	add.cc.s64 	%rd3052, %rd3050, %rd3021;
	addc.cc.s64 	%rd3053, %rd3051, %rd3022;
	add.cc.s64 	%rd3054, %rd3052, %rd3048;
	addc.cc.s64 	%rd3055, %rd3053, 0;
	mov.b64 	{%r778, %r779}, %rd3055;
	mov.b64 	{%r780, %r781}, %rd3054;
	shf.l.wrap.b32 	%r782, %r781, %r778, 13;
	shf.l.wrap.b32 	%r783, %r778, %r779, 13;
	mov.b64 	%rd3056, {%r782, %r783};
	shr.u64 	%rd3057, %rd3055, 51;
	and.b64  	%rd3058, %rd3054, 2251799813685247;
	add.cc.s64 	%rd3059, %rd3030, %rd3033;
	addc.cc.s64 	%rd3060, %rd3031, %rd3034;
	add.cc.s64 	%rd3061, %rd3059, %rd3028;
	addc.cc.s64 	%rd3062, %rd3060, %rd3029;
	add.cc.s64 	%rd15004, %rd3061, %rd3056;
	addc.cc.s64 	%rd3063, %rd3062, %rd3057;
	mov.b64 	{%r784, %r785}, %rd3063;
	mov.b64 	{%r786, %r787}, %rd15004;
	shf.l.wrap.b32 	%r788, %r787, %r784, 13;
	shf.l.wrap.b32 	%r789, %r784, %r785, 13;
	mov.b64 	%rd3064, {%r788, %r789};
	shr.u64 	%rd3065, %rd3063, 51;
	add.cc.s64 	%rd3066, %rd3035, %rd3040;
	addc.cc.s64 	%rd3067, %rd3036, %rd3041;
	add.cc.s64 	%rd3068, %rd3066, %rd3037;
	addc.cc.s64 	%rd3069, %rd3067, %rd3038;
	add.cc.s64 	%rd15003, %rd3068, %rd3064;
	addc.cc.s64 	%rd3070, %rd3069, %rd3065;
	mov.b64 	{%r790, %r791}, %rd3070;
	mov.b64 	{%r792, %r793}, %rd15003;
	shf.l.wrap.b32 	%r794, %r793, %r790, 13;
	shf.l.wrap.b32 	%r795, %r790, %r791, 13;
	mov.b64 	%rd3071, {%r794, %r795};
	shr.u64 	%rd3072, %rd3070, 51;
	add.cc.s64 	%rd3073, %rd3042, %rd3046;
	addc.cc.s64 	%rd3074, %rd3043, %rd3047;
	add.cc.s64 	%rd3075, %rd3073, %rd3044;
	addc.cc.s64 	%rd3076, %rd3074, %rd3045;
	add.cc.s64 	%rd15002, %rd3075, %rd3071;
	addc.cc.s64 	%rd3077, %rd3076, %rd3072;
	mov.b64 	{%r796, %r797}, %rd3077;
	mov.b64 	{%r798, %r799}, %rd15002;
	shf.l.wrap.b32 	%r800, %r799, %r796, 13;
	shf.l.wrap.b32 	%r801, %r796, %r797, 13;
	mov.b64 	%rd3078, {%r800, %r801};
	mad.lo.s64 	%rd3079, %rd3078, 19, %rd3049;
	shr.u64 	%rd3080, %rd3079, 51;
	add.s64 	%rd15006, %rd3080, %rd3058;
	and.b64  	%rd15005, %rd3079, 2251799813685247;
	mov.b32 	%r3846, 1;
$L__BB4_8:
	and.b64  	%rd3081, %rd15002, 2251799813685247;
	and.b64  	%rd3082, %rd15003, 2251799813685247;
	and.b64  	%rd3083, %rd15004, 2251799813685247;
	shl.b64 	%rd3084, %rd15005, 1;
	shl.b64 	%rd3085, %rd15006, 1;
	mul.lo.s64 	%rd3086, %rd15005, %rd15005;
	mul.hi.u64 	%rd3087, %rd15005, %rd15005;
	mul.lo.s64 	%rd3088, %rd15006, 38;
	mul.lo.s64 	%rd3089, %rd3088, %rd3081;
	mul.hi.u64 	%rd3090, %rd3088, %rd3081;
	mul.lo.s64 	%rd3091, %rd3083, 38;
	mul.lo.s64 	%rd3092, %rd3091, %rd3082;
	mul.hi.u64 	%rd3093, %rd3091, %rd3082;
	add.cc.s64 	%rd3094, %rd3092, %rd3089;
	addc.cc.s64 	%rd3095, %rd3093, %rd3090;
	add.cc.s64 	%rd3096, %rd3094, %rd3086;
	addc.cc.s64 	%rd3097, %rd3095, %rd3087;
	mul.lo.s64 	%rd3098, %rd3084, %rd15006;
	mul.hi.u64 	%rd3099, %rd3084, %rd15006;
	mul.lo.s64 	%rd3100, %rd3091, %rd3081;
	mul.hi.u64 	%rd3101, %rd3091, %rd3081;
	mul.lo.s64 	%rd3102, %rd3082, 19;
	mul.lo.s64 	%rd3103, %rd3102, %rd3082;
	mul.hi.u64 	%rd3104, %rd3102, %rd3082;
	mul.lo.s64 	%rd3105, %rd3084, %rd3083;
	mul.hi.u64 	%rd3106, %rd3084, %rd3083;
	mul.lo.s64 	%rd3107, %rd15006, %rd15006;
	mul.hi.u64 	%rd3108, %rd15006, %rd15006;
	mul.lo.s64 	%rd3109, %rd3082, 38;
	mul.lo.s64 	%rd3110, %rd3109, %rd3081;
	mul.hi.u64 	%rd3111, %rd3109, %rd3081;
	mul.lo.s64 	%rd3112, %rd3084, %rd3082;
	mul.hi.u64 	%rd3113, %rd3084, %rd3082;
	mul.lo.s64 	%rd3114, %rd3085, %rd3083;
	mul.hi.u64 	%rd3115, %rd3085, %rd3083;
	mul.lo.s64 	%rd3116, %rd3081, 19;
	mul.lo.s64 	%rd3117, %rd3116, %rd3081;
	mul.hi.u64 	%rd3118, %rd3116, %rd3081;
	mul.lo.s64 	%rd3119, %rd3084, %rd3081;
	mul.hi.u64 	%rd3120, %rd3084, %rd3081;
	mul.lo.s64 	%rd3121, %rd3085, %rd3082;
	mul.hi.u64 	%rd3122, %rd3085, %rd3082;
	mul.lo.s64 	%rd3123, %rd3083, %rd3083;
	mul.hi.u64 	%rd3124, %rd3083, %rd3083;
	mov.b64 	{%r802, %r803}, %rd3097;
	mov.b64 	{%r804, %r805}, %rd3096;
	shf.l.wrap.b32 	%r806, %r805, %r802, 13;
	shf.l.wrap.b32 	%r807, %r802, %r803, 13;
	mov.b64 	%rd3125, {%r806, %r807};
	shr.u64 	%rd3126, %rd3097, 51;
	and.b64  	%rd3127, %rd3096, 2251799813685247;
	add.cc.s64 	%rd3128, %rd3100, %rd3103;
	addc.cc.s64 	%rd3129, %rd3101, %rd3104;
	add.cc.s64 	%rd3130, %rd3128, %rd3098;
	addc.cc.s64 	%rd3131, %rd3129, %rd3099;
	add.cc.s64 	%rd3132, %rd3130, %rd3125;
	addc.cc.s64 	%rd3133, %rd3131, %rd3126;
	mov.b64 	{%r808, %r809}, %rd3133;
	mov.b64 	{%r810, %r811}, %rd3132;
	shf.l.wrap.b32 	%r812, %r811, %r808, 13;
	shf.l.wrap.b32 	%r813, %r808, %r809, 13;
	mov.b64 	%rd3134, {%r812, %r813};
	and.b64  	%rd3135, %rd3132, 2251799813685247;
	add.cc.s64 	%rd3136, %rd3110, %rd3107;
	addc.cc.s64 	%rd3137, %rd3111, %rd3108;
	add.cc.s64 	%rd3138, %rd3136, %rd3105;
	addc.cc.s64 	%rd3139, %rd3137, %rd3106;
	add.cc.s64 	%rd15004, %rd3138, %rd3134;
	addc.cc.s64 	%rd225, %rd3139, 0;
	mov.b64 	{%r814, %r815}, %rd225;
	mov.b64 	{%r816, %r817}, %rd15004;
	shf.l.wrap.b32 	%r818, %r817, %r814, 13;
	shf.l.wrap.b32 	%r819, %r814, %r815, 13;
	mov.b64 	%rd3140, {%r818, %r819};
	add.cc.s64 	%rd3141, %rd3114, %rd3117;
	addc.cc.s64 	%rd3142, %rd3115, %rd3118;
	add.cc.s64 	%rd3143, %rd3141, %rd3112;
	addc.cc.s64 	%rd3144, %rd3142, %rd3113;
	add.cc.s64 	%rd15003, %rd3143, %rd3140;
	addc.cc.s64 	%rd228, %rd3144, 0;
	mov.b64 	{%r820, %r821}, %rd228;
	mov.b64 	{%r822, %r823}, %rd15003;
	shf.l.wrap.b32 	%r824, %r823, %r820, 13;
	shf.l.wrap.b32 	%r825, %r820, %r821, 13;
	mov.b64 	%rd3145, {%r824, %r825};
	shr.u64 	%rd3146, %rd228, 51;
	add.cc.s64 	%rd3147, %rd3121, %rd3123;
	addc.cc.s64 	%rd3148, %rd3122, %rd3124;
	add.cc.s64 	%rd3149, %rd3147, %rd3119;
	addc.cc.s64 	%rd3150, %rd3148, %rd3120;
	add.cc.s64 	%rd15002, %rd3149, %rd3145;
	addc.cc.s64 	%rd231, %rd3150, %rd3146;
	mov.b64 	{%r826, %r827}, %rd231;
	mov.b64 	{%r828, %r829}, %rd15002;
	shf.l.wrap.b32 	%r830, %r829, %r826, 13;
	shf.l.wrap.b32 	%r831, %r826, %r827, 13;
	mov.b64 	%rd3151, {%r830, %r831};
	mad.lo.s64 	%rd3152, %rd3151, 19, %rd3127;
	shr.u64 	%rd3153, %rd3152, 51;
	add.s64 	%rd15006, %rd3153, %rd3135;
	add.s32 	%r8, %r3846, 1;
	and.b64  	%rd15005, %rd3152, 2251799813685247;
	setp.lt.u32 	%p5, %r3846, 9;
	mov.u32 	%r3846, %r8;
	@%p5 bra 	$L__BB4_8;
	mul.lo.s64 	%rd3154, %rd151, 19;
	mul.lo.s64 	%rd3155, %rd15005, %rd150;
	mul.hi.u64 	%rd3156, %rd15005, %rd150;
	mul.lo.s64 	%rd3157, %rd15006, %rd159;
	mul.hi.u64 	%rd3158, %rd15006, %rd159;
	and.b64  	%rd3159, %rd15004, 2251799813685247;
	mul.lo.s64 	%rd3160, %rd3159, %rd156;
	mul.hi.u64 	%rd3161, %rd3159, %rd156;
	and.b64  	%rd3162, %rd15003, 2251799813685247;
	mul.lo.s64 	%rd3163, %rd3162, %rd181;
	mul.hi.u64 	%rd3164, %rd3162, %rd181;
	and.b64  	%rd3165, %rd15002, 2251799813685247;
	mul.lo.s64 	%rd3166, %rd3165, %rd3154;
	mul.hi.u64 	%rd3167, %rd3165, %rd3154;
	add.cc.s64 	%rd3168, %rd3163, %rd3166;
	addc.cc.s64 	%rd3169, %rd3164, %rd3167;
	add.cc.s64 	%rd3170, %rd3168, %rd3157;
	addc.cc.s64 	%rd3171, %rd3169, %rd3158;
	add.cc.s64 	%rd3172, %rd3170, %rd3160;
	addc.cc.s64 	%rd3173, %rd3171, %rd3161;
	add.cc.s64 	%rd3174, %rd3172, %rd3155;
	addc.cc.s64 	%rd3175, %rd3173, %rd3156;
	mul.lo.s64 	%rd3176, %rd15005, %rd151;
	mul.hi.u64 	%rd3177, %rd15005, %rd151;
	mul.lo.s64 	%rd3178, %rd15006, %rd150;
	mul.hi.u64 	%rd3179, %rd15006, %rd150;
	mul.lo.s64 	%rd3180, %rd3159, %rd159;
	mul.hi.u64 	%rd3181, %rd3159, %rd159;
	mul.lo.s64 	%rd3182, %rd3162, %rd156;
	mul.hi.u64 	%rd3183, %rd3162, %rd156;
	mul.lo.s64 	%rd3184, %rd3165, %rd181;
	mul.hi.u64 	%rd3185, %rd3165, %rd181;
	mul.lo.s64 	%rd3186, %rd157, %rd15005;
	mul.hi.u64 	%rd3187, %rd157, %rd15005;
	mul.lo.s64 	%rd3188, %rd15006, %rd151;
	mul.hi.u64 	%rd3189, %rd15006, %rd151;
	mul.lo.s64 	%rd3190, %rd3159, %rd150;
	mul.hi.u64 	%rd3191, %rd3159, %rd150;
	mul.lo.s64 	%rd3192, %rd3162, %rd159;
	mul.hi.u64 	%rd3193, %rd3162, %rd159;
	mul.lo.s64 	%rd3194, %rd3165, %rd156;
	mul.hi.u64 	%rd3195, %rd3165, %rd156;
	mul.lo.s64 	%rd3196, %rd154, %rd15005;
	mul.hi.u64 	%rd3197, %rd154, %rd15005;
	mul.lo.s64 	%rd3198, %rd157, %rd15006;
	mul.hi.u64 	%rd3199, %rd157, %rd15006;
	mul.lo.s64 	%rd3200, %rd3159, %rd151;
	mul.hi.u64 	%rd3201, %rd3159, %rd151;
	mul.lo.s64 	%rd3202, %rd3162, %rd150;
	mul.hi.u64 	%rd3203, %rd3162, %rd150;
	mul.lo.s64 	%rd3204, %rd3165, %rd159;
	mul.hi.u64 	%rd3205, %rd3165, %rd159;
	mul.lo.s64 	%rd3206, %rd152, %rd15005;
	mul.hi.u64 	%rd3207, %rd152, %rd15005;
	mul.lo.s64 	%rd3208, %rd154, %rd15006;
	mul.hi.u64 	%rd3209, %rd154, %rd15006;
	mul.lo.s64 	%rd3210, %rd3159, %rd157;
	mul.hi.u64 	%rd3211, %rd3159, %rd157;
	mul.lo.s64 	%rd3212, %rd3162, %rd151;
	mul.hi.u64 	%rd3213, %rd3162, %rd151;
	mul.lo.s64 	%rd3214, %rd3165, %rd150;
	mul.hi.u64 	%rd3215, %rd3165, %rd150;
	mov.b64 	{%r833, %r834}, %rd3175;
	mov.b64 	{%r835, %r836}, %rd3174;
	shf.l.wrap.b32 	%r837, %r836, %r833, 13;
	shf.l.wrap.b32 	%r838, %r833, %r834, 13;
	mov.b64 	%rd3216, {%r837, %r838};
	shr.u64 	%rd3217, %rd3175, 51;
	and.b64  	%rd3218, %rd3174, 2251799813685247;
	add.cc.s64 	%rd3219, %rd3182, %rd3184;
	addc.cc.s64 	%rd3220, %rd3183, %rd3185;
	add.cc.s64 	%rd3221, %rd3219, %rd3178;
	addc.cc.s64 	%rd3222, %rd3220, %rd3179;
	add.cc.s64 	%rd3223, %rd3221, %rd3180;
	addc.cc.s64 	%rd3224, %rd3222, %rd3181;
	add.cc.s64 	%rd3225, %rd3223, %rd3176;
	addc.cc.s64 	%rd3226, %rd3224, %rd3177;
	add.cc.s64 	%rd3227, %rd3225, %rd3216;
	addc.cc.s64 	%rd3228, %rd3226, %rd3217;
	mov.b64 	{%r839, %r840}, %rd3228;
	mov.b64 	{%r841, %r842}, %rd3227;
	shf.l.wrap.b32 	%r843, %r842, %r839, 13;
	shf.l.wrap.b32 	%r844, %r839, %r840, 13;
	mov.b64 	%rd3229, {%r843, %r844};
	shr.u64 	%rd3230, %rd3228, 51;
	and.b64  	%rd3231, %rd3227, 2251799813685247;
	add.cc.s64 	%rd3232, %rd3192, %rd3194;
	addc.cc.s64 	%rd3233, %rd3193, %rd3195;
	add.cc.s64 	%rd3234, %rd3232, %rd3188;
	addc.cc.s64 	%rd3235, %rd3233, %rd3189;
	add.cc.s64 	%rd3236, %rd3234, %rd3190;
	addc.cc.s64 	%rd3237, %rd3235, %rd3191;
	add.cc.s64 	%rd3238, %rd3236, %rd3186;
	addc.cc.s64 	%rd3239, %rd3237, %rd3187;
	add.cc.s64 	%rd3240, %rd3238, %rd3229;
	addc.cc.s64 	%rd3241, %rd3239, %rd3230;
	mov.b64 	{%r845, %r846}, %rd3241;
	mov.b64 	{%r847, %r848}, %rd3240;
	shf.l.wrap.b32 	%r849, %r848, %r845, 13;
	shf.l.wrap.b32 	%r850, %r845, %r846, 13;
	mov.b64 	%rd3242, {%r849, %r850};
	shr.u64 	%rd3243, %rd3241, 51;
	and.b64  	%rd243, %rd3240, 2251799813685247;
	add.cc.s64 	%rd3244, %rd3202, %rd3204;
	addc.cc.s64 	%rd3245, %rd3203, %rd3205;
	add.cc.s64 	%rd3246, %rd3244, %rd3198;
	addc.cc.s64 	%rd3247, %rd3245, %rd3199;
	add.cc.s64 	%rd3248, %rd3246, %rd3200;
	addc.cc.s64 	%rd3249, %rd3247, %rd3201;
	add.cc.s64 	%rd3250, %rd3248, %rd3196;
	addc.cc.s64 	%rd3251, %rd3249, %rd3197;
	add.cc.s64 	%rd3252, %rd3250, %rd3242;
	addc.cc.s64 	%rd3253, %rd3251, %rd3243;
	mov.b64 	{%r851, %r852}, %rd3253;
	mov.b64 	{%r853, %r854}, %rd3252;
	shf.l.wrap.b32 	%r855, %r854, %r851, 13;
	shf.l.wrap.b32 	%r856, %r851, %r852, 13;
	mov.b64 	%rd3254, {%r855, %r856};
	shr.u64 	%rd3255, %rd3253, 51;
	and.b64  	%rd240, %rd3252, 2251799813685247;
	add.cc.s64 	%rd3256, %rd3212, %rd3214;
	addc.cc.s64 	%rd3257, %rd3213, %rd3215;
	add.cc.s64 	%rd3258, %rd3256, %rd3208;
	addc.cc.s64 	%rd3259, %rd3257, %rd3209;
	add.cc.s64 	%rd3260, %rd3258, %rd3210;
	addc.cc.s64 	%rd3261, %rd3259, %rd3211;
	add.cc.s64 	%rd3262, %rd3260, %rd3206;
	addc.cc.s64 	%rd3263, %rd3261, %rd3207;
	add.cc.s64 	%rd3264, %rd3262, %rd3254;
	addc.cc.s64 	%rd3265, %rd3263, %rd3255;
	mov.b64 	{%r857, %r858}, %rd3265;
	mov.b64 	{%r859, %r860}, %rd3264;
	shf.l.wrap.b32 	%r861, %r860, %r857, 13;
	shf.l.wrap.b32 	%r862, %r857, %r858, 13;
	mov.b64 	%rd3266, {%r861, %r862};
	and.b64  	%rd238, %rd3264, 2251799813685247;
	mad.lo.s64 	%rd3267, %rd3266, 19, %rd3218;
	shr.u64 	%rd3268, %rd3267, 51;
	and.b64  	%rd236, %rd3267, 2251799813685247;
	add.s64 	%rd237, %rd3268, %rd3231;
	shl.b64 	%rd3269, %rd3267, 1;
	and.b64  	%rd3270, %rd3269, 4503599627370494;
	shl.b64 	%rd3271, %rd237, 1;
	mul.lo.s64 	%rd3272, %rd236, %rd236;
	mul.hi.u64 	%rd3273, %rd236, %rd236;
	mul.lo.s64 	%rd3274, %rd237, 38;
	mul.lo.s64 	%rd3275, %rd238, %rd3274;
	mul.hi.u64 	%rd3276, %rd238, %rd3274;
	mul.lo.s64 	%rd3277, %rd243, 38;
	mul.lo.s64 	%rd3278, %rd240, %rd3277;
	mul.hi.u64 	%rd3279, %rd240, %rd3277;
	add.cc.s64 	%rd3280, %rd3272, %rd3278;
	addc.cc.s64 	%rd3281, %rd3273, %rd3279;
	add.cc.s64 	%rd3282, %rd3280, %rd3275;
	addc.cc.s64 	%rd3283, %rd3281, %rd3276;
	mul.lo.s64 	%rd3284, %rd3270, %rd237;
	mul.hi.u64 	%rd3285, %rd3270, %rd237;
	mul.lo.s64 	%rd3286, %rd238, %rd3277;
	mul.hi.u64 	%rd3287, %rd238, %rd3277;
	mul.lo.s64 	%rd242, %rd240, 19;
	mul.lo.s64 	%rd3288, %rd240, %rd242;
	mul.hi.u64 	%rd3289, %rd240, %rd242;
	mul.lo.s64 	%rd3290, %rd243, %rd3270;
	mul.hi.u64 	%rd3291, %rd243, %rd3270;
	mul.lo.s64 	%rd3292, %rd237, %rd237;
	mul.hi.u64 	%rd3293, %rd237, %rd237;
	mul.lo.s64 	%rd3294, %rd240, 38;
	mul.lo.s64 	%rd3295, %rd238, %rd3294;
	mul.hi.u64 	%rd3296, %rd238, %rd3294;
	mul.lo.s64 	%rd3297, %rd240, %rd3270;
	mul.hi.u64 	%rd3298, %rd240, %rd3270;
	mul.lo.s64 	%rd3299, %rd243, %rd3271;
	mul.hi.u64 	%rd3300, %rd243, %rd3271;
	mul.lo.s64 	%rd245, %rd238, 19;
	mul.lo.s64 	%rd3301, %rd238, %rd245;
	mul.hi.u64 	%rd3302, %rd238, %rd245;
	mul.lo.s64 	%rd3303, %rd238, %rd3270;
	mul.hi.u64 	%rd3304, %rd238, %rd3270;
	mul.lo.s64 	%rd3305, %rd240, %rd3271;
	mul.hi.u64 	%rd3306, %rd240, %rd3271;
	mul.lo.s64 	%rd3307, %rd243, %rd243;
	mul.hi.u64 	%rd3308, %rd243, %rd243;
	mov.b64 	{%r863, %r864}, %rd3283;
	mov.b64 	{%r865, %r866}, %rd3282;
	shf.l.wrap.b32 	%r867, %r866, %r863, 13;
	shf.l.wrap.b32 	%r868, %r863, %r864, 13;
	mov.b64 	%rd3309, {%r867, %r868};
	and.b64  	%rd3310, %rd3282, 2251799813685247;
	add.cc.s64 	%rd3311, %rd3288, %rd3286;
	addc.cc.s64 	%rd3312, %rd3289, %rd3287;
	add.cc.s64 	%rd3313, %rd3311, %rd3284;
	addc.cc.s64 	%rd3314, %rd3312, %rd3285;
	add.cc.s64 	%rd3315, %rd3313, %rd3309;
	addc.cc.s64 	%rd3316, %rd3314, 0;
	mov.b64 	{%r869, %r870}, %rd3316;
	mov.b64 	{%r871, %r872}, %rd3315;
	shf.l.wrap.b32 	%r873, %r872, %r869, 13;
	shf.l.wrap.b32 	%r874, %r869, %r870, 13;
	mov.b64 	%rd3317, {%r873, %r874};
	shr.u64 	%rd3318, %rd3316, 51;
	and.b64  	%rd3319, %rd3315, 2251799813685247;
	add.cc.s64 	%rd3320, %rd3292, %rd3295;
	addc.cc.s64 	%rd3321, %rd3293, %rd3296;
	add.cc.s64 	%rd3322, %rd3320, %rd3290;
	addc.cc.s64 	%rd3323, %rd3321, %rd3291;
	add.cc.s64 	%rd15009, %rd3322, %rd3317;
	addc.cc.s64 	%rd3324, %rd3323, %rd3318;
	mov.b64 	{%r875, %r876}, %rd3324;
	mov.b64 	{%r877, %r878}, %rd15009;
	shf.l.wrap.b32 	%r879, %r878, %r875, 13;
	shf.l.wrap.b32 	%r880, %r875, %r876, 13;
	mov.b64 	%rd3325, {%r879, %r880};
	shr.u64 	%rd3326, %rd3324, 51;
	add.cc.s64 	%rd3327, %rd3297, %rd3301;
	addc.cc.s64 	%rd3328, %rd3298, %rd3302;
	add.cc.s64 	%rd3329, %rd3327, %rd3299;
	addc.cc.s64 	%rd3330, %rd3328, %rd3300;
	add.cc.s64 	%rd15008, %rd3329, %rd3325;
	addc.cc.s64 	%rd3331, %rd3330, %rd3326;
	mov.b64 	{%r881, %r882}, %rd3331;
	mov.b64 	{%r883, %r884}, %rd15008;
	shf.l.wrap.b32 	%r885, %r884, %r881, 13;
	shf.l.wrap.b32 	%r886, %r881, %r882, 13;
	mov.b64 	%rd3332, {%r885, %r886};
	shr.u64 	%rd3333, %rd3331, 51;
	add.cc.s64 	%rd3334, %rd3303, %rd3307;
	addc.cc.s64 	%rd3335, %rd3304, %rd3308;
	add.cc.s64 	%rd3336, %rd3334, %rd3305;
	addc.cc.s64 	%rd3337, %rd3335, %rd3306;
	add.cc.s64 	%rd15007, %rd3336, %rd3332;
	addc.cc.s64 	%rd3338, %rd3337, %rd3333;
	mov.b64 	{%r887, %r888}, %rd3338;
	mov.b64 	{%r889, %r890}, %rd15007;
	shf.l.wrap.b32 	%r891, %r890, %r887, 13;
	shf.l.wrap.b32 	%r892, %r887, %r888, 13;
	mov.b64 	%rd3339, {%r891, %r892};
	mad.lo.s64 	%rd3340, %rd3339, 19, %rd3310;
	shr.u64 	%rd3341, %rd3340, 51;
	add.s64 	%rd15011, %rd3341, %rd3319;
	and.b64  	%rd15010, %rd3340, 2251799813685247;
	mov.b32 	%r3847, 1;
$L__BB4_10:
	and.b64  	%rd3342, %rd15007, 2251799813685247;
	and.b64  	%rd3343, %rd15008, 2251799813685247;
	and.b64  	%rd3344, %rd15009, 2251799813685247;
	shl.b64 	%rd3345, %rd15010, 1;
	shl.b64 	%rd3346, %rd15011, 1;
	mul.lo.s64 	%rd3347, %rd15010, %rd15010;
	mul.hi.u64 	%rd3348, %rd15010, %rd15010;
	mul.lo.s64 	%rd3349, %rd15011, 38;
	mul.lo.s64 	%rd3350, %rd3349, %rd3342;
	mul.hi.u64 	%rd3351, %rd3349, %rd3342;
	mul.lo.s64 	%rd3352, %rd3344, 38;
	mul.lo.s64 	%rd3353, %rd3352, %rd3343;
	mul.hi.u64 	%rd3354, %rd3352, %rd3343;
	add.cc.s64 	%rd3355, %rd3353, %rd3350;
	addc.cc.s64 	%rd3356, %rd3354, %rd3351;
	add.cc.s64 	%rd3357, %rd3355, %rd3347;
	addc.cc.s64 	%rd3358, %rd3356, %rd3348;
	mul.lo.s64 	%rd3359, %rd3345, %rd15011;
	mul.hi.u64 	%rd3360, %rd3345, %rd15011;
	mul.lo.s64 	%rd3361, %rd3352, %rd3342;
	mul.hi.u64 	%rd3362, %rd3352, %rd3342;
	mul.lo.s64 	%rd3363, %rd3343, 19;
	mul.lo.s64 	%rd3364, %rd3363, %rd3343;
	mul.hi.u64 	%rd3365, %rd3363, %rd3343;
	mul.lo.s64 	%rd3366, %rd3345, %rd3344;
	mul.hi.u64 	%rd3367, %rd3345, %rd3344;
	mul.lo.s64 	%rd3368, %rd15011, %rd15011;
	mul.hi.u64 	%rd3369, %rd15011, %rd15011;
	mul.lo.s64 	%rd3370, %rd3343, 38;
	mul.lo.s64 	%rd3371, %rd3370, %rd3342;
	mul.hi.u64 	%rd3372, %rd3370, %rd3342;
	mul.lo.s64 	%rd3373, %rd3345, %rd3343;
	mul.hi.u64 	%rd3374, %rd3345, %rd3343;
	mul.lo.s64 	%rd3375, %rd3346, %rd3344;
	mul.hi.u64 	%rd3376, %rd3346, %rd3344;
	mul.lo.s64 	%rd3377, %rd3342, 19;
	mul.lo.s64 	%rd3378, %rd3377, %rd3342;
	mul.hi.u64 	%rd3379, %rd3377, %rd3342;
	mul.lo.s64 	%rd3380, %rd3345, %rd3342;
	mul.hi.u64 	%rd3381, %rd3345, %rd3342;
	mul.lo.s64 	%rd3382, %rd3346, %rd3343;
	mul.hi.u64 	%rd3383, %rd3346, %rd3343;
	mul.lo.s64 	%rd3384, %rd3344, %rd3344;
	mul.hi.u64 	%rd3385, %rd3344, %rd3344;
	mov.b64 	{%r893, %r894}, %rd3358;
	mov.b64 	{%r895, %r896}, %rd3357;
	shf.l.wrap.b32 	%r897, %r896, %r893, 13;
	shf.l.wrap.b32 	%r898, %r893, %r894, 13;
	mov.b64 	%rd3386, {%r897, %r898};
	shr.u64 	%rd3387, %rd3358, 51;
	and.b64  	%rd3388, %rd3357, 2251799813685247;
	add.cc.s64 	%rd3389, %rd3361, %rd3364;
	addc.cc.s64 	%rd3390, %rd3362, %rd3365;
	add.cc.s64 	%rd3391, %rd3389, %rd3359;
	addc.cc.s64 	%rd3392, %rd3390, %rd3360;
	add.cc.s64 	%rd3393, %rd3391, %rd3386;
	addc.cc.s64 	%rd3394, %rd3392, %rd3387;
	mov.b64 	{%r899, %r900}, %rd3394;
	mov.b64 	{%r901, %r902}, %rd3393;
	shf.l.wrap.b32 	%r903, %r902, %r899, 13;
	shf.l.wrap.b32 	%r904, %r899, %r900, 13;
	mov.b64 	%rd3395, {%r903, %r904};
	and.b64  	%rd3396, %rd3393, 2251799813685247;
	add.cc.s64 	%rd3397, %rd3371, %rd3368;
	addc.cc.s64 	%rd3398, %rd3372, %rd3369;
	add.cc.s64 	%rd3399, %rd3397, %rd3366;
	addc.cc.s64 	%rd3400, %rd3398, %rd3367;
	add.cc.s64 	%rd15009, %rd3399, %rd3395;
	addc.cc.s64 	%rd257, %rd3400, 0;
	mov.b64 	{%r905, %r906}, %rd257;
	mov.b64 	{%r907, %r908}, %rd15009;
	shf.l.wrap.b32 	%r909, %r908, %r905, 13;
	shf.l.wrap.b32 	%r910, %r905, %r906, 13;
	mov.b64 	%rd3401, {%r909, %r910};
	add.cc.s64 	%rd3402, %rd3375, %rd3378;
	addc.cc.s64 	%rd3403, %rd3376, %rd3379;
	add.cc.s64 	%rd3404, %rd3402, %rd3373;
	addc.cc.s64 	%rd3405, %rd3403, %rd3374;
	add.cc.s64 	%rd15008, %rd3404, %rd3401;
	addc.cc.s64 	%rd260, %rd3405, 0;
	mov.b64 	{%r911, %r912}, %rd260;
	mov.b64 	{%r913, %r914}, %rd15008;
	shf.l.wrap.b32 	%r915, %r914, %r911, 13;
	shf.l.wrap.b32 	%r916, %r911, %r912, 13;
	mov.b64 	%rd3406, {%r915, %r916};
	shr.u64 	%rd3407, %rd260, 51;
	add.cc.s64 	%rd3408, %rd3382, %rd3384;
	addc.cc.s64 	%rd3409, %rd3383, %rd3385;
	add.cc.s64 	%rd3410, %rd3408, %rd3380;
	addc.cc.s64 	%rd3411, %rd3409, %rd3381;
	add.cc.s64 	%rd15007, %rd3410, %rd3406;
	addc.cc.s64 	%rd263, %rd3411, %rd3407;
	mov.b64 	{%r917, %r918}, %rd263;
	mov.b64 	{%r919, %r920}, %rd15007;
	shf.l.wrap.b32 	%r921, %r920, %r917, 13;
	shf.l.wrap.b32 	%r922, %r917, %r918, 13;
	mov.b64 	%rd3412, {%r921, %r922};
	mad.lo.s64 	%rd3413, %rd3412, 19, %rd3388;
	shr.u64 	%rd3414, %rd3413, 51;
	add.s64 	%rd15011, %rd3414, %rd3396;
	add.s32 	%r10, %r3847, 1;
	and.b64  	%rd15010, %rd3413, 2251799813685247;
	setp.lt.u32 	%p6, %r3847, 49;
	mov.u32 	%r3847, %r10;
	@%p6 bra 	$L__BB4_10;
	mul.lo.s64 	%rd3415, %rd237, 19;
	mul.lo.s64 	%rd267, %rd243, 19;
	mul.lo.s64 	%rd3416, %rd15010, %rd236;
	mul.hi.u64 	%rd3417, %rd15010, %rd236;
	mul.lo.s64 	%rd3418, %rd15011, %rd245;
	mul.hi.u64 	%rd3419, %rd15011, %rd245;
	and.b64  	%rd3420, %rd15009, 2251799813685247;
	mul.lo.s64 	%rd3421, %rd3420, %rd242;
	mul.hi.u64 	%rd3422, %rd3420, %rd242;
	and.b64  	%rd3423, %rd15008, 2251799813685247;
	mul.lo.s64 	%rd3424, %rd3423, %rd267;
	mul.hi.u64 	%rd3425, %rd3423, %rd267;
	and.b64  	%rd3426, %rd15007, 2251799813685247;
	mul.lo.s64 	%rd3427, %rd3426, %rd3415;
	mul.hi.u64 	%rd3428, %rd3426, %rd3415;
	add.cc.s64 	%rd3429, %rd3424, %rd3427;
	addc.cc.s64 	%rd3430, %rd3425, %rd3428;
	add.cc.s64 	%rd3431, %rd3429, %rd3418;
	addc.cc.s64 	%rd3432, %rd3430, %rd3419;
	add.cc.s64 	%rd3433, %rd3431, %rd3421;
	addc.cc.s64 	%rd3434, %rd3432, %rd3422;
	add.cc.s64 	%rd3435, %rd3433, %rd3416;
	addc.cc.s64 	%rd3436, %rd3434, %rd3417;
	mul.lo.s64 	%rd3437, %rd15010, %rd237;
	mul.hi.u64 	%rd3438, %rd15010, %rd237;
	mul.lo.s64 	%rd3439, %rd15011, %rd236;
	mul.hi.u64 	%rd3440, %rd15011, %rd236;
	mul.lo.s64 	%rd3441, %rd3420, %rd245;
	mul.hi.u64 	%rd3442, %rd3420, %rd245;
	mul.lo.s64 	%rd3443, %rd3423, %rd242;
	mul.hi.u64 	%rd3444, %rd3423, %rd242;
	mul.lo.s64 	%rd3445, %rd3426, %rd267;
	mul.hi.u64 	%rd3446, %rd3426, %rd267;
	mul.lo.s64 	%rd3447, %rd243, %rd15010;
	mul.hi.u64 	%rd3448, %rd243, %rd15010;
	mul.lo.s64 	%rd3449, %rd15011, %rd237;
	mul.hi.u64 	%rd3450, %rd15011, %rd237;
	mul.lo.s64 	%rd3451, %rd3420, %rd236;
	mul.hi.u64 	%rd3452, %rd3420, %rd236;
	mul.lo.s64 	%rd3453, %rd3423, %rd245;
	mul.hi.u64 	%rd3454, %rd3423, %rd245;
	mul.lo.s64 	%rd3455, %rd3426, %rd242;
	mul.hi.u64 	%rd3456, %rd3426, %rd242;
	mul.lo.s64 	%rd3457, %rd240, %rd15010;
	mul.hi.u64 	%rd3458, %rd240, %rd15010;
	mul.lo.s64 	%rd3459, %rd243, %rd15011;
	mul.hi.u64 	%rd3460, %rd243, %rd15011;
	mul.lo.s64 	%rd3461, %rd3420, %rd237;
	mul.hi.u64 	%rd3462, %rd3420, %rd237;
	mul.lo.s64 	%rd3463, %rd3423, %rd236;
	mul.hi.u64 	%rd3464, %rd3423, %rd236;
	mul.lo.s64 	%rd3465, %rd3426, %rd245;
	mul.hi.u64 	%rd3466, %rd3426, %rd245;
	mul.lo.s64 	%rd3467, %rd238, %rd15010;
	mul.hi.u64 	%rd3468, %rd238, %rd15010;
	mul.lo.s64 	%rd3469, %rd240, %rd15011;
	mul.hi.u64 	%rd3470, %rd240, %rd15011;
	mul.lo.s64 	%rd3471, %rd3420, %rd243;
	mul.hi.u64 	%rd3472, %rd3420, %rd243;
	mul.lo.s64 	%rd3473, %rd3423, %rd237;
	mul.hi.u64 	%rd3474, %rd3423, %rd237;
	mul.lo.s64 	%rd3475, %rd3426, %rd236;
	mul.hi.u64 	%rd3476, %rd3426, %rd236;
	mov.b64 	{%r924, %r925}, %rd3436;
	mov.b64 	{%r926, %r927}, %rd3435;
	shf.l.wrap.b32 	%r928, %r927, %r924, 13;
	shf.l.wrap.b32 	%r929, %r924, %r925, 13;
	mov.b64 	%rd3477, {%r928, %r929};
	shr.u64 	%rd3478, %rd3436, 51;
	and.b64  	%rd3479, %rd3435, 2251799813685247;
	add.cc.s64 	%rd3480, %rd3443, %rd3445;
	addc.cc.s64 	%rd3481, %rd3444, %rd3446;
	add.cc.s64 	%rd3482, %rd3480, %rd3439;
	addc.cc.s64 	%rd3483, %rd3481, %rd3440;
	add.cc.s64 	%rd3484, %rd3482, %rd3441;
	addc.cc.s64 	%rd3485, %rd3483, %rd3442;
	add.cc.s64 	%rd3486, %rd3484, %rd3437;
	addc.cc.s64 	%rd3487, %rd3485, %rd3438;
	add.cc.s64 	%rd3488, %rd3486, %rd3477;
	addc.cc.s64 	%rd3489, %rd3487, %rd3478;
	mov.b64 	{%r930, %r931}, %rd3489;
	mov.b64 	{%r932, %r933}, %rd3488;
	shf.l.wrap.b32 	%r934, %r933, %r930, 13;
	shf.l.wrap.b32 	%r935, %r930, %r931, 13;
	mov.b64 	%rd3490, {%r934, %r935};
	shr.u64 	%rd3491, %rd3489, 51;
	and.b64  	%rd3492, %rd3488, 2251799813685247;
	add.cc.s64 	%rd3493, %rd3453, %rd3455;
	addc.cc.s64 	%rd3494, %rd3454, %rd3456;
	add.cc.s64 	%rd3495, %rd3493, %rd3449;
	addc.cc.s64 	%rd3496, %rd3494, %rd3450;
	add.cc.s64 	%rd3497, %rd3495, %rd3451;
	addc.cc.s64 	%rd3498, %rd3496, %rd3452;
	add.cc.s64 	%rd3499, %rd3497, %rd3447;
	addc.cc.s64 	%rd3500, %rd3498, %rd3448;
	add.cc.s64 	%rd3501, %rd3499, %rd3490;
	addc.cc.s64 	%rd3502, %rd3500, %rd3491;
	mov.b64 	{%r936, %r937}, %rd3502;
	mov.b64 	{%r938, %r939}, %rd3501;
	shf.l.wrap.b32 	%r940, %r939, %r936, 13;
	shf.l.wrap.b32 	%r941, %r936, %r937, 13;
	mov.b64 	%rd3503, {%r940, %r941};
	shr.u64 	%rd3504, %rd3502, 51;
	and.b64  	%rd276, %rd3501, 2251799813685247;
	add.cc.s64 	%rd3505, %rd3463, %rd3465;
	addc.cc.s64 	%rd3506, %rd3464, %rd3466;
	add.cc.s64 	%rd3507, %rd3505, %rd3459;
	addc.cc.s64 	%rd3508, %rd3506, %rd3460;
	add.cc.s64 	%rd3509, %rd3507, %rd3461;
	addc.cc.s64 	%rd3510, %rd3508, %rd3462;
	add.cc.s64 	%rd3511, %rd3509, %rd3457;
	addc.cc.s64 	%rd3512, %rd3510, %rd3458;
	add.cc.s64 	%rd3513, %rd3511, %rd3503;
	addc.cc.s64 	%rd3514, %rd3512, %rd3504;
	mov.b64 	{%r942, %r943}, %rd3514;
	mov.b64 	{%r944, %r945}, %rd3513;
	shf.l.wrap.b32 	%r946, %r945, %r942, 13;
	shf.l.wrap.b32 	%r947, %r942, %r943, 13;
	mov.b64 	%rd3515, {%r946, %r947};
	shr.u64 	%rd3516, %rd3514, 51;
	and.b64  	%rd273, %rd3513, 2251799813685247;
	add.cc.s64 	%rd3517, %rd3473, %rd3475;
	addc.cc.s64 	%rd3518, %rd3474, %rd3476;
	add.cc.s64 	%rd3519, %rd3517, %rd3469;
	addc.cc.s64 	%rd3520, %rd3518, %rd3470;
	add.cc.s64 	%rd3521, %rd3519, %rd3471;
	addc.cc.s64 	%rd3522, %rd3520, %rd3472;
	add.cc.s64 	%rd3523, %rd3521, %rd3467;
	addc.cc.s64 	%rd3524, %rd3522, %rd3468;
	add.cc.s64 	%rd3525, %rd3523, %rd3515;
	addc.cc.s64 	%rd3526, %rd3524, %rd3516;
	mov.b64 	{%r948, %r949}, %rd3526;
	mov.b64 	{%r950, %r951}, %rd3525;
	shf.l.wrap.b32 	%r952, %r951, %r948, 13;
	shf.l.wrap.b32 	%r953, %r948, %r949, 13;
	mov.b64 	%rd3527, {%r952, %r953};
	and.b64  	%rd271, %rd3525, 2251799813685247;
	mad.lo.s64 	%rd3528, %rd3527, 19, %rd3479;
	shr.u64 	%rd3529, %rd3528, 51;
	and.b64  	%rd269, %rd3528, 2251799813685247;
	add.s64 	%rd270, %rd3529, %rd3492;
	shl.b64 	%rd3530, %rd3528, 1;
	and.b64  	%rd3531, %rd3530, 4503599627370494;
	shl.b64 	%rd3532, %rd270, 1;
	mul.lo.s64 	%rd3533, %rd269, %rd269;
	mul.hi.u64 	%rd3534, %rd269, %rd269;
	mul.lo.s64 	%rd3535, %rd270, 38;
	mul.lo.s64 	%rd3536, %rd271, %rd3535;
	mul.hi.u64 	%rd3537, %rd271, %rd3535;
	mul.lo.s64 	%rd3538, %rd276, 38;
	mul.lo.s64 	%rd3539, %rd273, %rd3538;
	mul.hi.u64 	%rd3540, %rd273, %rd3538;
	add.cc.s64 	%rd3541, %rd3533, %rd3539;
	addc.cc.s64 	%rd3542, %rd3534, %rd3540;
	add.cc.s64 	%rd3543, %rd3541, %rd3536;
	addc.cc.s64 	%rd3544, %rd3542, %rd3537;
	mul.lo.s64 	%rd3545, %rd3531, %rd270;
	mul.hi.u64 	%rd3546, %rd3531, %rd270;
	mul.lo.s64 	%rd3547, %rd271, %rd3538;
	mul.hi.u64 	%rd3548, %rd271, %rd3538;
	mul.lo.s64 	%rd275, %rd273, 19;
	mul.lo.s64 	%rd3549, %rd273, %rd275;
	mul.hi.u64 	%rd3550, %rd273, %rd275;
	mul.lo.s64 	%rd3551, %rd276, %rd3531;
	mul.hi.u64 	%rd3552, %rd276, %rd3531;
	mul.lo.s64 	%rd3553, %rd270, %rd270;
	mul.hi.u64 	%rd3554, %rd270, %rd270;
	mul.lo.s64 	%rd3555, %rd273, 38;
	mul.lo.s64 	%rd3556, %rd271, %rd3555;
	mul.hi.u64 	%rd3557, %rd271, %rd3555;
	mul.lo.s64 	%rd3558, %rd273, %rd3531;
	mul.hi.u64 	%rd3559, %rd273, %rd3531;
	mul.lo.s64 	%rd3560, %rd276, %rd3532;
	mul.hi.u64 	%rd3561, %rd276, %rd3532;
	mul.lo.s64 	%rd278, %rd271, 19;
	mul.lo.s64 	%rd3562, %rd271, %rd278;
	mul.hi.u64 	%rd3563, %rd271, %rd278;
	mul.lo.s64 	%rd3564, %rd271, %rd3531;
	mul.hi.u64 	%rd3565, %rd271, %rd3531;
	mul.lo.s64 	%rd3566, %rd273, %rd3532;
	mul.hi.u64 	%rd3567, %rd273, %rd3532;
	mul.lo.s64 	%rd3568, %rd276, %rd276;
	mul.hi.u64 	%rd3569, %rd276, %rd276;
	mov.b64 	{%r954, %r955}, %rd3544;
	mov.b64 	{%r956, %r957}, %rd3543;
	shf.l.wrap.b32 	%r958, %r957, %r954, 13;
	shf.l.wrap.b32 	%r959, %r954, %r955, 13;
	mov.b64 	%rd3570, {%r958, %r959};
	and.b64  	%rd3571, %rd3543, 2251799813685247;
	add.cc.s64 	%rd3572, %rd3549, %rd3547;
	addc.cc.s64 	%rd3573, %rd3550, %rd3548;
	add.cc.s64 	%rd3574, %rd3572, %rd3545;
	addc.cc.s64 	%rd3575, %rd3573, %rd3546;
	add.cc.s64 	%rd3576, %rd3574, %rd3570;
	addc.cc.s64 	%rd3577, %rd3575, 0;
	mov.b64 	{%r960, %r961}, %rd3577;
	mov.b64 	{%r962, %r963}, %rd3576;
	shf.l.wrap.b32 	%r964, %r963, %r960, 13;
	shf.l.wrap.b32 	%r965, %r960, %r961, 13;
	mov.b64 	%rd3578, {%r964, %r965};
	shr.u64 	%rd3579, %rd3577, 51;
	and.b64  	%rd3580, %rd3576, 2251799813685247;
	add.cc.s64 	%rd3581, %rd3553, %rd3556;
	addc.cc.s64 	%rd3582, %rd3554, %rd3557;
	add.cc.s64 	%rd3583, %rd3581, %rd3551;
	addc.cc.s64 	%rd3584, %rd3582, %rd3552;
	add.cc.s64 	%rd15014, %rd3583, %rd3578;
	addc.cc.s64 	%rd3585, %rd3584, %rd3579;
	mov.b64 	{%r966, %r967}, %rd3585;
	mov.b64 	{%r968, %r969}, %rd15014;
	shf.l.wrap.b32 	%r970, %r969, %r966, 13;
	shf.l.wrap.b32 	%r971, %r966, %r967, 13;
	mov.b64 	%rd3586, {%r970, %r971};
	shr.u64 	%rd3587, %rd3585, 51;
	add.cc.s64 	%rd3588, %rd3558, %rd3562;
	addc.cc.s64 	%rd3589, %rd3559, %rd3563;
	add.cc.s64 	%rd3590, %rd3588, %rd3560;
	addc.cc.s64 	%rd3591, %rd3589, %rd3561;
	add.cc.s64 	%rd15013, %rd3590, %rd3586;
	addc.cc.s64 	%rd3592, %rd3591, %rd3587;
	mov.b64 	{%r972, %r973}, %rd3592;
	mov.b64 	{%r974, %r975}, %rd15013;
	shf.l.wrap.b32 	%r976, %r975, %r972, 13;
	shf.l.wrap.b32 	%r977, %r972, %r973, 13;
	mov.b64 	%rd3593, {%r976, %r977};
	shr.u64 	%rd3594, %rd3592, 51;
	add.cc.s64 	%rd3595, %rd3564, %rd3568;
	addc.cc.s64 	%rd3596, %rd3565, %rd3569;
	add.cc.s64 	%rd3597, %rd3595, %rd3566;
	addc.cc.s64 	%rd3598, %rd3596, %rd3567;
	add.cc.s64 	%rd15012, %rd3597, %rd3593;
	addc.cc.s64 	%rd3599, %rd3598, %rd3594;
	mov.b64 	{%r978, %r979}, %rd3599;
	mov.b64 	{%r980, %r981}, %rd15012;
	shf.l.wrap.b32 	%r982, %r981, %r978, 13;
	shf.l.wrap.b32 	%r983, %r978, %r979, 13;
	mov.b64 	%rd3600, {%r982, %r983};
	mad.lo.s64 	%rd3601, %rd3600, 19, %rd3571;
	shr.u64 	%rd3602, %rd3601, 51;
	add.s64 	%rd15016, %rd3602, %rd3580;
	and.b64  	%rd15015, %rd3601, 2251799813685247;
	mov.b32 	%r3848, 1;
$L__BB4_12:
	and.b64  	%rd3603, %rd15012, 2251799813685247;
	and.b64  	%rd3604, %rd15013, 2251799813685247;
	and.b64  	%rd3605, %rd15014, 2251799813685247;
	shl.b64 	%rd3606, %rd15015, 1;
	shl.b64 	%rd3607, %rd15016, 1;
	mul.lo.s64 	%rd3608, %rd15015, %rd15015;
	mul.hi.u64 	%rd3609, %rd15015, %rd15015;
	mul.lo.s64 	%rd3610, %rd15016, 38;
	mul.lo.s64 	%rd3611, %rd3610, %rd3603;
	mul.hi.u64 	%rd3612, %rd3610, %rd3603;
	mul.lo.s64 	%rd3613, %rd3605, 38;
	mul.lo.s64 	%rd3614, %rd3613, %rd3604;
	mul.hi.u64 	%rd3615, %rd3613, %rd3604;
	add.cc.s64 	%rd3616, %rd3614, %rd3611;
	addc.cc.s64 	%rd3617, %rd3615, %rd3612;
	add.cc.s64 	%rd3618, %rd3616, %rd3608;
	addc.cc.s64 	%rd3619, %rd3617, %rd3609;
	mul.lo.s64 	%rd3620, %rd3606, %rd15016;
	mul.hi.u64 	%rd3621, %rd3606, %rd15016;
	mul.lo.s64 	%rd3622, %rd3613, %rd3603;
	mul.hi.u64 	%rd3623, %rd3613, %rd3603;
	mul.lo.s64 	%rd3624, %rd3604, 19;
	mul.lo.s64 	%rd3625, %rd3624, %rd3604;
	mul.hi.u64 	%rd3626, %rd3624, %rd3604;
	mul.lo.s64 	%rd3627, %rd3606, %rd3605;
	mul.hi.u64 	%rd3628, %rd3606, %rd3605;
	mul.lo.s64 	%rd3629, %rd15016, %rd15016;
	mul.hi.u64 	%rd3630, %rd15016, %rd15016;
	mul.lo.s64 	%rd3631, %rd3604, 38;
	mul.lo.s64 	%rd3632, %rd3631, %rd3603;
	mul.hi.u64 	%rd3633, %rd3631, %rd3603;
	mul.lo.s64 	%rd3634, %rd3606, %rd3604;
	mul.hi.u64 	%rd3635, %rd3606, %rd3604;
	mul.lo.s64 	%rd3636, %rd3607, %rd3605;
	mul.hi.u64 	%rd3637, %rd3607, %rd3605;
	mul.lo.s64 	%rd3638, %rd3603, 19;
	mul.lo.s64 	%rd3639, %rd3638, %rd3603;
	mul.hi.u64 	%rd3640, %rd3638, %rd3603;
	mul.lo.s64 	%rd3641, %rd3606, %rd3603;
	mul.hi.u64 	%rd3642, %rd3606, %rd3603;
	mul.lo.s64 	%rd3643, %rd3607, %rd3604;
	mul.hi.u64 	%rd3644, %rd3607, %rd3604;
	mul.lo.s64 	%rd3645, %rd3605, %rd3605;
	mul.hi.u64 	%rd3646, %rd3605, %rd3605;
	mov.b64 	{%r984, %r985}, %rd3619;
	mov.b64 	{%r986, %r987}, %rd3618;
	shf.l.wrap.b32 	%r988, %r987, %r984, 13;
	shf.l.wrap.b32 	%r989, %r984, %r985, 13;
	mov.b64 	%rd3647, {%r988, %r989};
	shr.u64 	%rd3648, %rd3619, 51;
	and.b64  	%rd3649, %rd3618, 2251799813685247;
	add.cc.s64 	%rd3650, %rd3622, %rd3625;
	addc.cc.s64 	%rd3651, %rd3623, %rd3626;
	add.cc.s64 	%rd3652, %rd3650, %rd3620;
	addc.cc.s64 	%rd3653, %rd3651, %rd3621;
	add.cc.s64 	%rd3654, %rd3652, %rd3647;
	addc.cc.s64 	%rd3655, %rd3653, %rd3648;
	mov.b64 	{%r990, %r991}, %rd3655;
	mov.b64 	{%r992, %r993}, %rd3654;
	shf.l.wrap.b32 	%r994, %r993, %r990, 13;
	shf.l.wrap.b32 	%r995, %r990, %r991, 13;
	mov.b64 	%rd3656, {%r994, %r995};
	and.b64  	%rd3657, %rd3654, 2251799813685247;
	add.cc.s64 	%rd3658, %rd3632, %rd3629;
	addc.cc.s64 	%rd3659, %rd3633, %rd3630;
	add.cc.s64 	%rd3660, %rd3658, %rd3627;
	addc.cc.s64 	%rd3661, %rd3659, %rd3628;
	add.cc.s64 	%rd15014, %rd3660, %rd3656;
	addc.cc.s64 	%rd290, %rd3661, 0;
	mov.b64 	{%r996, %r997}, %rd290;
	mov.b64 	{%r998, %r999}, %rd15014;
	shf.l.wrap.b32 	%r1000, %r999, %r996, 13;
	shf.l.wrap.b32 	%r1001, %r996, %r997, 13;
	mov.b64 	%rd3662, {%r1000, %r1001};
	add.cc.s64 	%rd3663, %rd3636, %rd3639;
	addc.cc.s64 	%rd3664, %rd3637, %rd3640;
	add.cc.s64 	%rd3665, %rd3663, %rd3634;
	addc.cc.s64 	%rd3666, %rd3664, %rd3635;
	add.cc.s64 	%rd15013, %rd3665, %rd3662;
	addc.cc.s64 	%rd293, %rd3666, 0;
	mov.b64 	{%r1002, %r1003}, %rd293;
	mov.b64 	{%r1004, %r1005}, %rd15013;
	shf.l.wrap.b32 	%r1006, %r1005, %r1002, 13;
	shf.l.wrap.b32 	%r1007, %r1002, %r1003, 13;
	mov.b64 	%rd3667, {%r1006, %r1007};
	shr.u64 	%rd3668, %rd293, 51;
	add.cc.s64 	%rd3669, %rd3643, %rd3645;
	addc.cc.s64 	%rd3670, %rd3644, %rd3646;
	add.cc.s64 	%rd3671, %rd3669, %rd3641;
	addc.cc.s64 	%rd3672, %rd3670, %rd3642;
	add.cc.s64 	%rd15012, %rd3671, %rd3667;
	addc.cc.s64 	%rd296, %rd3672, %rd3668;
	mov.b64 	{%r1008, %r1009}, %rd296;
	mov.b64 	{%r1010, %r1011}, %rd15012;
	shf.l.wrap.b32 	%r1012, %r1011, %r1008, 13;
	shf.l.wrap.b32 	%r1013, %r1008, %r1009, 13;
	mov.b64 	%rd3673, {%r1012, %r1013};
	mad.lo.s64 	%rd3674, %rd3673, 19, %rd3649;
	shr.u64 	%rd3675, %rd3674, 51;
	add.s64 	%rd15016, %rd3675, %rd3657;
	add.s32 	%r12, %r3848, 1;
	and.b64  	%rd15015, %rd3674, 2251799813685247;
	setp.lt.u32 	%p7, %r3848, 99;
	mov.u32 	%r3848, %r12;
	@%p7 bra 	$L__BB4_12;
	mul.lo.s64 	%rd3676, %rd270, 19;
	mul.lo.s64 	%rd3677, %rd276, 19;
	mul.lo.s64 	%rd3678, %rd15015, %rd269;
	mul.hi.u64 	%rd3679, %rd15015, %rd269;
	mul.lo.s64 	%rd3680, %rd15016, %rd278;
	mul.hi.u64 	%rd3681, %rd15016, %rd278;
	and.b64  	%rd3682, %rd15014, 2251799813685247;
	mul.lo.s64 	%rd3683, %rd3682, %rd275;
	mul.hi.u64 	%rd3684, %rd3682, %rd275;
	and.b64  	%rd3685, %rd15013, 2251799813685247;
	mul.lo.s64 	%rd3686, %rd3685, %rd3677;
	mul.hi.u64 	%rd3687, %rd3685, %rd3677;
	and.b64  	%rd3688, %rd15012, 2251799813685247;
	mul.lo.s64 	%rd3689, %rd3688, %rd3676;
	mul.hi.u64 	%rd3690, %rd3688, %rd3676;
	add.cc.s64 	%rd3691, %rd3686, %rd3689;
	addc.cc.s64 	%rd3692, %rd3687, %rd3690;
	add.cc.s64 	%rd3693, %rd3691, %rd3680;
	addc.cc.s64 	%rd3694, %rd3692, %rd3681;
	add.cc.s64 	%rd3695, %rd3693, %rd3683;
	addc.cc.s64 	%rd3696, %rd3694, %rd3684;
	add.cc.s64 	%rd3697, %rd3695, %rd3678;
	addc.cc.s64 	%rd3698, %rd3696, %rd3679;
	mul.lo.s64 	%rd3699, %rd15015, %rd270;
	mul.hi.u64 	%rd3700, %rd15015, %rd270;
	mul.lo.s64 	%rd3701, %rd15016, %rd269;
	mul.hi.u64 	%rd3702, %rd15016, %rd269;
	mul.lo.s64 	%rd3703, %rd3682, %rd278;
	mul.hi.u64 	%rd3704, %rd3682, %rd278;
	mul.lo.s64 	%rd3705, %rd3685, %rd275;
	mul.hi.u64 	%rd3706, %rd3685, %rd275;
	mul.lo.s64 	%rd3707, %rd3688, %rd3677;
	mul.hi.u64 	%rd3708, %rd3688, %rd3677;
	mul.lo.s64 	%rd3709, %rd276, %rd15015;
	mul.hi.u64 	%rd3710, %rd276, %rd15015;
	mul.lo.s64 	%rd3711, %rd15016, %rd270;
	mul.hi.u64 	%rd3712, %rd15016, %rd270;
	mul.lo.s64 	%rd3713, %rd3682, %rd269;
	mul.hi.u64 	%rd3714, %rd3682, %rd269;
	mul.lo.s64 	%rd3715, %rd3685, %rd278;
	mul.hi.u64 	%rd3716, %rd3685, %rd278;
	mul.lo.s64 	%rd3717, %rd3688, %rd275;
	mul.hi.u64 	%rd3718, %rd3688, %rd275;
	mul.lo.s64 	%rd3719, %rd273, %rd15015;
	mul.hi.u64 	%rd3720, %rd273, %rd15015;
	mul.lo.s64 	%rd3721, %rd276, %rd15016;
	mul.hi.u64 	%rd3722, %rd276, %rd15016;
	mul.lo.s64 	%rd3723, %rd3682, %rd270;
	mul.hi.u64 	%rd3724, %rd3682, %rd270;
	mul.lo.s64 	%rd3725, %rd3685, %rd269;
	mul.hi.u64 	%rd3726, %rd3685, %rd269;
	mul.lo.s64 	%rd3727, %rd3688, %rd278;
	mul.hi.u64 	%rd3728, %rd3688, %rd278;
	mul.lo.s64 	%rd3729, %rd271, %rd15015;
	mul.hi.u64 	%rd3730, %rd271, %rd15015;
	mul.lo.s64 	%rd3731, %rd273, %rd15016;
	mul.hi.u64 	%rd3732, %rd273, %rd15016;
	mul.lo.s64 	%rd3733, %rd3682, %rd276;
	mul.hi.u64 	%rd3734, %rd3682, %rd276;
	mul.lo.s64 	%rd3735, %rd3685, %rd270;
	mul.hi.u64 	%rd3736, %rd3685, %rd270;
	mul.lo.s64 	%rd3737, %rd3688, %rd269;
	mul.hi.u64 	%rd3738, %rd3688, %rd269;
	mov.b64 	{%r1015, %r1016}, %rd3698;
	mov.b64 	{%r1017, %r1018}, %rd3697;
	shf.l.wrap.b32 	%r1019, %r1018, %r1015, 13;
	shf.l.wrap.b32 	%r1020, %r1015, %r1016, 13;
	mov.b64 	%rd3739, {%r1019, %r1020};
	shr.u64 	%rd3740, %rd3698, 51;
	and.b64  	%rd3741, %rd3697, 2251799813685247;
	add.cc.s64 	%rd3742, %rd3705, %rd3707;
	addc.cc.s64 	%rd3743, %rd3706, %rd3708;
	add.cc.s64 	%rd3744, %rd3742, %rd3701;
	addc.cc.s64 	%rd3745, %rd3743, %rd3702;
	add.cc.s64 	%rd3746, %rd3744, %rd3703;
	addc.cc.s64 	%rd3747, %rd3745, %rd3704;
	add.cc.s64 	%rd3748, %rd3746, %rd3699;
	addc.cc.s64 	%rd3749, %rd3747, %rd3700;
	add.cc.s64 	%rd3750, %rd3748, %rd3739;
	addc.cc.s64 	%rd3751, %rd3749, %rd3740;
	mov.b64 	{%r1021, %r1022}, %rd3751;
	mov.b64 	{%r1023, %r1024}, %rd3750;
	shf.l.wrap.b32 	%r1025, %r1024, %r1021, 13;
	shf.l.wrap.b32 	%r1026, %r1021, %r1022, 13;
	mov.b64 	%rd3752, {%r1025, %r1026};
	shr.u64 	%rd3753, %rd3751, 51;
	and.b64  	%rd3754, %rd3750, 2251799813685247;
	add.cc.s64 	%rd3755, %rd3715, %rd3717;
	addc.cc.s64 	%rd3756, %rd3716, %rd3718;
	add.cc.s64 	%rd3757, %rd3755, %rd3711;
	addc.cc.s64 	%rd3758, %rd3756, %rd3712;
	add.cc.s64 	%rd3759, %rd3757, %rd3713;
	addc.cc.s64 	%rd3760, %rd3758, %rd3714;
	add.cc.s64 	%rd3761, %rd3759, %rd3709;
	addc.cc.s64 	%rd3762, %rd3760, %rd3710;
	add.cc.s64 	%rd3763, %rd3761, %rd3752;
	addc.cc.s64 	%rd3764, %rd3762, %rd3753;
	mov.b64 	{%r1027, %r1028}, %rd3764;
	mov.b64 	{%r1029, %r1030}, %rd3763;
	shf.l.wrap.b32 	%r1031, %r1030, %r1027, 13;
	shf.l.wrap.b32 	%r1032, %r1027, %r1028, 13;
	mov.b64 	%rd3765, {%r1031, %r1032};
	shr.u64 	%rd3766, %rd3764, 51;
	and.b64  	%rd3767, %rd3763, 2251799813685247;
	add.cc.s64 	%rd3768, %rd3725, %rd3727;
	addc.cc.s64 	%rd3769, %rd3726, %rd3728;
	add.cc.s64 	%rd3770, %rd3768, %rd3721;
	addc.cc.s64 	%rd3771, %rd3769, %rd3722;
	add.cc.s64 	%rd3772, %rd3770, %rd3723;
	addc.cc.s64 	%rd3773, %rd3771, %rd3724;
	add.cc.s64 	%rd3774, %rd3772, %rd3719;
	addc.cc.s64 	%rd3775, %rd3773, %rd3720;
	add.cc.s64 	%rd3776, %rd3774, %rd3765;
	addc.cc.s64 	%rd3777, %rd3775, %rd3766;
	mov.b64 	{%r1033, %r1034}, %rd3777;
	mov.b64 	{%r1035, %r1036}, %rd3776;
	shf.l.wrap.b32 	%r1037, %r1036, %r1033, 13;
	shf.l.wrap.b32 	%r1038, %r1033, %r1034, 13;
	mov.b64 	%rd3778, {%r1037, %r1038};
	shr.u64 	%rd3779, %rd3777, 51;
	and.b64  	%rd3780, %rd3776, 2251799813685247;
	add.cc.s64 	%rd3781, %rd3735, %rd3737;
	addc.cc.s64 	%rd3782, %rd3736, %rd3738;
	add.cc.s64 	%rd3783, %rd3781, %rd3731;
	addc.cc.s64 	%rd3784, %rd3782, %rd3732;
	add.cc.s64 	%rd3785, %rd3783, %rd3733;
	addc.cc.s64 	%rd3786, %rd3784, %rd3734;
	add.cc.s64 	%rd3787, %rd3785, %rd3729;
	addc.cc.s64 	%rd3788, %rd3786, %rd3730;
	add.cc.s64 	%rd3789, %rd3787, %rd3778;
	addc.cc.s64 	%rd3790, %rd3788, %rd3779;
	mov.b64 	{%r1039, %r1040}, %rd3790;
	mov.b64 	{%r1041, %r1042}, %rd3789;
	shf.l.wrap.b32 	%r1043, %r1042, %r1039, 13;
	shf.l.wrap.b32 	%r1044, %r1039, %r1040, 13;
	mov.b64 	%rd3791, {%r1043, %r1044};
	and.b64  	%rd3792, %rd3789, 2251799813685247;
	mad.lo.s64 	%rd3793, %rd3791, 19, %rd3741;
	shr.u64 	%rd3794, %rd3793, 51;
	and.b64  	%rd3795, %rd3793, 2251799813685247;
	add.s64 	%rd3796, %rd3794, %rd3754;
	shl.b64 	%rd3797, %rd3793, 1;
	and.b64  	%rd3798, %rd3797, 4503599627370494;
	shl.b64 	%rd3799, %rd3796, 1;
	mul.lo.s64 	%rd3800, %rd3795, %rd3795;
	mul.hi.u64 	%rd3801, %rd3795, %rd3795;
	mul.lo.s64 	%rd3802, %rd3796, 38;
	mul.lo.s64 	%rd3803, %rd3792, %rd3802;
	mul.hi.u64 	%rd3804, %rd3792, %rd3802;
	mul.lo.s64 	%rd3805, %rd3767, 38;
	mul.lo.s64 	%rd3806, %rd3780, %rd3805;
	mul.hi.u64 	%rd3807, %rd3780, %rd3805;
	add.cc.s64 	%rd3808, %rd3800, %rd3806;
	addc.cc.s64 	%rd3809, %rd3801, %rd3807;
	add.cc.s64 	%rd3810, %rd3808, %rd3803;
	addc.cc.s64 	%rd3811, %rd3809, %rd3804;
	mul.lo.s64 	%rd3812, %rd3798, %rd3796;
	mul.hi.u64 	%rd3813, %rd3798, %rd3796;
	mul.lo.s64 	%rd3814, %rd3792, %rd3805;
	mul.hi.u64 	%rd3815, %rd3792, %rd3805;
	mul.lo.s64 	%rd3816, %rd3780, 19;
	mul.lo.s64 	%rd3817, %rd3780, %rd3816;
	mul.hi.u64 	%rd3818, %rd3780, %rd3816;
	mul.lo.s64 	%rd3819, %rd3767, %rd3798;
	mul.hi.u64 	%rd3820, %rd3767, %rd3798;
	mul.lo.s64 	%rd3821, %rd3796, %rd3796;
	mul.hi.u64 	%rd3822, %rd3796, %rd3796;
	mul.lo.s64 	%rd3823, %rd3780, 38;
	mul.lo.s64 	%rd3824, %rd3792, %rd3823;
	mul.hi.u64 	%rd3825, %rd3792, %rd3823;
	mul.lo.s64 	%rd3826, %rd3780, %rd3798;
	mul.hi.u64 	%rd3827, %rd3780, %rd3798;
	mul.lo.s64 	%rd3828, %rd3767, %rd3799;
	mul.hi.u64 	%rd3829, %rd3767, %rd3799;
	mul.lo.s64 	%rd3830, %rd3792, 19;
	mul.lo.s64 	%rd3831, %rd3792, %rd3830;
	mul.hi.u64 	%rd3832, %rd3792, %rd3830;
	mul.lo.s64 	%rd3833, %rd3792, %rd3798;
	mul.hi.u64 	%rd3834, %rd3792, %rd3798;
	mul.lo.s64 	%rd3835, %rd3780, %rd3799;
	mul.hi.u64 	%rd3836, %rd3780, %rd3799;
	mul.lo.s64 	%rd3837, %rd3767, %rd3767;
	mul.hi.u64 	%rd3838, %rd3767, %rd3767;
	mov.b64 	{%r1045, %r1046}, %rd3811;
	mov.b64 	{%r1047, %r1048}, %rd3810;
	shf.l.wrap.b32 	%r1049, %r1048, %r1045, 13;
	shf.l.wrap.b32 	%r1050, %r1045, %r1046, 13;
	mov.b64 	%rd3839, {%r1049, %r1050};
	and.b64  	%rd3840, %rd3810, 2251799813685247;
	add.cc.s64 	%rd3841, %rd3817, %rd3814;
	addc.cc.s64 	%rd3842, %rd3818, %rd3815;
	add.cc.s64 	%rd3843, %rd3841, %rd3812;
	addc.cc.s64 	%rd3844, %rd3842, %rd3813;
	add.cc.s64 	%rd3845, %rd3843, %rd3839;
	addc.cc.s64 	%rd3846, %rd3844, 0;
	mov.b64 	{%r1051, %r1052}, %rd3846;
	mov.b64 	{%r1053, %r1054}, %rd3845;
	shf.l.wrap.b32 	%r1055, %r1054, %r1051, 13;
	shf.l.wrap.b32 	%r1056, %r1051, %r1052, 13;
	mov.b64 	%rd3847, {%r1055, %r1056};
	shr.u64 	%rd3848, %rd3846, 51;
	and.b64  	%rd3849, %rd3845, 2251799813685247;
	add.cc.s64 	%rd3850, %rd3821, %rd3824;
	addc.cc.s64 	%rd3851, %rd3822, %rd3825;
	add.cc.s64 	%rd3852, %rd3850, %rd3819;
	addc.cc.s64 	%rd3853, %rd3851, %rd3820;
	add.cc.s64 	%rd15019, %rd3852, %rd3847;
	addc.cc.s64 	%rd3854, %rd3853, %rd3848;
	mov.b64 	{%r1057, %r1058}, %rd3854;
	mov.b64 	{%r1059, %r1060}, %rd15019;
	shf.l.wrap.b32 	%r1061, %r1060, %r1057, 13;
	shf.l.wrap.b32 	%r1062, %r1057, %r1058, 13;
	mov.b64 	%rd3855, {%r1061, %r1062};
	shr.u64 	%rd3856, %rd3854, 51;
	add.cc.s64 	%rd3857, %rd3826, %rd3831;
	addc.cc.s64 	%rd3858, %rd3827, %rd3832;
	add.cc.s64 	%rd3859, %rd3857, %rd3828;
	addc.cc.s64 	%rd3860, %rd3858, %rd3829;
	add.cc.s64 	%rd15018, %rd3859, %rd3855;
	addc.cc.s64 	%rd3861, %rd3860, %rd3856;
	mov.b64 	{%r1063, %r1064}, %rd3861;
	mov.b64 	{%r1065, %r1066}, %rd15018;
	shf.l.wrap.b32 	%r1067, %r1066, %r1063, 13;
	shf.l.wrap.b32 	%r1068, %r1063, %r1064, 13;
	mov.b64 	%rd3862, {%r1067, %r1068};
	shr.u64 	%rd3863, %rd3861, 51;
	add.cc.s64 	%rd3864, %rd3833, %rd3837;
	addc.cc.s64 	%rd3865, %rd3834, %rd3838;
	add.cc.s64 	%rd3866, %rd3864, %rd3835;
	addc.cc.s64 	%rd3867, %rd3865, %rd3836;
	add.cc.s64 	%rd15017, %rd3866, %rd3862;
	addc.cc.s64 	%rd3868, %rd3867, %rd3863;
	mov.b64 	{%r1069, %r1070}, %rd3868;
	mov.b64 	{%r1071, %r1072}, %rd15017;
	shf.l.wrap.b32 	%r1073, %r1072, %r1069, 13;
	shf.l.wrap.b32 	%r1074, %r1069, %r1070, 13;
	mov.b64 	%rd3869, {%r1073, %r1074};
	mad.lo.s64 	%rd3870, %rd3869, 19, %rd3840;
	shr.u64 	%rd3871, %rd3870, 51;
	add.s64 	%rd15021, %rd3871, %rd3849;
	and.b64  	%rd15020, %rd3870, 2251799813685247;
	mov.b32 	%r3849, 1;
$L__BB4_14:
	and.b64  	%rd3872, %rd15017, 2251799813685247;
	and.b64  	%rd3873, %rd15018, 2251799813685247;
	and.b64  	%rd3874, %rd15019, 2251799813685247;
	shl.b64 	%rd3875, %rd15020, 1;
	shl.b64 	%rd3876, %rd15021, 1;
	mul.lo.s64 	%rd3877, %rd15020, %rd15020;
	mul.hi.u64 	%rd3878, %rd15020, %rd15020;
	mul.lo.s64 	%rd3879, %rd15021, 38;
	mul.lo.s64 	%rd3880, %rd3879, %rd3872;
	mul.hi.u64 	%rd3881, %rd3879, %rd3872;
	mul.lo.s64 	%rd3882, %rd3874, 38;
	mul.lo.s64 	%rd3883, %rd3882, %rd3873;
	mul.hi.u64 	%rd3884, %rd3882, %rd3873;
	add.cc.s64 	%rd3885, %rd3883, %rd3880;
	addc.cc.s64 	%rd3886, %rd3884, %rd3881;
	add.cc.s64 	%rd3887, %rd3885, %rd3877;
	addc.cc.s64 	%rd3888, %rd3886, %rd3878;
	mul.lo.s64 	%rd3889, %rd3875, %rd15021;
	mul.hi.u64 	%rd3890, %rd3875, %rd15021;
	mul.lo.s64 	%rd3891, %rd3882, %rd3872;
	mul.hi.u64 	%rd3892, %rd3882, %rd3872;
	mul.lo.s64 	%rd3893, %rd3873, 19;
	mul.lo.s64 	%rd3894, %rd3893, %rd3873;
	mul.hi.u64 	%rd3895, %rd3893, %rd3873;
	mul.lo.s64 	%rd3896, %rd3875, %rd3874;
	mul.hi.u64 	%rd3897, %rd3875, %rd3874;
	mul.lo.s64 	%rd3898, %rd15021, %rd15021;
	mul.hi.u64 	%rd3899, %rd15021, %rd15021;
	mul.lo.s64 	%rd3900, %rd3873, 38;
	mul.lo.s64 	%rd3901, %rd3900, %rd3872;
	mul.hi.u64 	%rd3902, %rd3900, %rd3872;
	mul.lo.s64 	%rd3903, %rd3875, %rd3873;
	mul.hi.u64 	%rd3904, %rd3875, %rd3873;
	mul.lo.s64 	%rd3905, %rd3876, %rd3874;
	mul.hi.u64 	%rd3906, %rd3876, %rd3874;
	mul.lo.s64 	%rd3907, %rd3872, 19;
	mul.lo.s64 	%rd3908, %rd3907, %rd3872;
	mul.hi.u64 	%rd3909, %rd3907, %rd3872;
	mul.lo.s64 	%rd3910, %rd3875, %rd3872;
	mul.hi.u64 	%rd3911, %rd3875, %rd3872;
	mul.lo.s64 	%rd3912, %rd3876, %rd3873;
	mul.hi.u64 	%rd3913, %rd3876, %rd3873;
	mul.lo.s64 	%rd3914, %rd3874, %rd3874;
	mul.hi.u64 	%rd3915, %rd3874, %rd3874;
	mov.b64 	{%r1075, %r1076}, %rd3888;
	mov.b64 	{%r1077, %r1078}, %rd3887;
	shf.l.wrap.b32 	%r1079, %r1078, %r1075, 13;
	shf.l.wrap.b32 	%r1080, %r1075, %r1076, 13;
	mov.b64 	%rd3916, {%r1079, %r1080};
	shr.u64 	%rd3917, %rd3888, 51;
	and.b64  	%rd3918, %rd3887, 2251799813685247;
	add.cc.s64 	%rd3919, %rd3891, %rd3894;
	addc.cc.s64 	%rd3920, %rd3892, %rd3895;
	add.cc.s64 	%rd3921, %rd3919, %rd3889;
	addc.cc.s64 	%rd3922, %rd3920, %rd3890;
	add.cc.s64 	%rd3923, %rd3921, %rd3916;
	addc.cc.s64 	%rd3924, %rd3922, %rd3917;
	mov.b64 	{%r1081, %r1082}, %rd3924;
	mov.b64 	{%r1083, %r1084}, %rd3923;
	shf.l.wrap.b32 	%r1085, %r1084, %r1081, 13;
	shf.l.wrap.b32 	%r1086, %r1081, %r1082, 13;
	mov.b64 	%rd3925, {%r1085, %r1086};
	and.b64  	%rd3926, %rd3923, 2251799813685247;
	add.cc.s64 	%rd3927, %rd3901, %rd3898;
	addc.cc.s64 	%rd3928, %rd3902, %rd3899;
	add.cc.s64 	%rd3929, %rd3927, %rd3896;
	addc.cc.s64 	%rd3930, %rd3928, %rd3897;
	add.cc.s64 	%rd15019, %rd3929, %rd3925;
	addc.cc.s64 	%rd311, %rd3930, 0;
	mov.b64 	{%r1087, %r1088}, %rd311;
	mov.b64 	{%r1089, %r1090}, %rd15019;
	shf.l.wrap.b32 	%r1091, %r1090, %r1087, 13;
	shf.l.wrap.b32 	%r1092, %r1087, %r1088, 13;
	mov.b64 	%rd3931, {%r1091, %r1092};
	add.cc.s64 	%rd3932, %rd3905, %rd3908;
	addc.cc.s64 	%rd3933, %rd3906, %rd3909;
	add.cc.s64 	%rd3934, %rd3932, %rd3903;
	addc.cc.s64 	%rd3935, %rd3933, %rd3904;
	add.cc.s64 	%rd15018, %rd3934, %rd3931;
	addc.cc.s64 	%rd314, %rd3935, 0;
	mov.b64 	{%r1093, %r1094}, %rd314;
	mov.b64 	{%r1095, %r1096}, %rd15018;
	shf.l.wrap.b32 	%r1097, %r1096, %r1093, 13;
	shf.l.wrap.b32 	%r1098, %r1093, %r1094, 13;
	mov.b64 	%rd3936, {%r1097, %r1098};
	shr.u64 	%rd3937, %rd314, 51;
	add.cc.s64 	%rd3938, %rd3912, %rd3914;
	addc.cc.s64 	%rd3939, %rd3913, %rd3915;
	add.cc.s64 	%rd3940, %rd3938, %rd3910;
	addc.cc.s64 	%rd3941, %rd3939, %rd3911;
	add.cc.s64 	%rd15017, %rd3940, %rd3936;
	addc.cc.s64 	%rd317, %rd3941, %rd3937;
	mov.b64 	{%r1099, %r1100}, %rd317;
	mov.b64 	{%r1101, %r1102}, %rd15017;
	shf.l.wrap.b32 	%r1103, %r1102, %r1099, 13;
	shf.l.wrap.b32 	%r1104, %r1099, %r1100, 13;
	mov.b64 	%rd3942, {%r1103, %r1104};
	mad.lo.s64 	%rd3943, %rd3942, 19, %rd3918;
	shr.u64 	%rd3944, %rd3943, 51;
	add.s64 	%rd15021, %rd3944, %rd3926;
	add.s32 	%r14, %r3849, 1;
	and.b64  	%rd15020, %rd3943, 2251799813685247;
	setp.lt.u32 	%p8, %r3849, 49;
	mov.u32 	%r3849, %r14;
	@%p8 bra 	$L__BB4_14;
	ld.param.u64 	%rd14985, [_Z11diag_kernelPKyS0_S0_S0_Ph_param_4];
	and.b64  	%rd3945, %rd21, 2251799813685247;
	and.b64  	%rd3946, %rd22, 2251799813685247;
	and.b64  	%rd3947, %rd23, 2251799813685247;
	mul.lo.s64 	%rd3948, %rd237, 19;
	mul.lo.s64 	%rd3949, %rd51, 19;
	mul.lo.s64 	%rd3950, %rd15020, %rd236;
	mul.hi.u64 	%rd3951, %rd15020, %rd236;
	mul.lo.s64 	%rd3952, %rd15021, %rd245;
	mul.hi.u64 	%rd3953, %rd15021, %rd245;
	and.b64  	%rd3954, %rd15019, 2251799813685247;
	mul.lo.s64 	%rd3955, %rd3954, %rd242;
	mul.hi.u64 	%rd3956, %rd3954, %rd242;
	and.b64  	%rd3957, %rd15018, 2251799813685247;
	mul.lo.s64 	%rd3958, %rd3957, %rd267;
	mul.hi.u64 	%rd3959, %rd3957, %rd267;
	and.b64  	%rd3960, %rd15017, 2251799813685247;
	mul.lo.s64 	%rd3961, %rd3960, %rd3948;
	mul.hi.u64 	%rd3962, %rd3960, %rd3948;
	add.cc.s64 	%rd3963, %rd3958, %rd3961;
	addc.cc.s64 	%rd3964, %rd3959, %rd3962;
	add.cc.s64 	%rd3965, %rd3963, %rd3952;
	addc.cc.s64 	%rd3966, %rd3964, %rd3953;
	add.cc.s64 	%rd3967, %rd3965, %rd3955;
	addc.cc.s64 	%rd3968, %rd3966, %rd3956;
	add.cc.s64 	%rd3969, %rd3967, %rd3950;
	addc.cc.s64 	%rd3970, %rd3968, %rd3951;
	mul.lo.s64 	%rd3971, %rd15020, %rd237;
	mul.hi.u64 	%rd3972, %rd15020, %rd237;
	mul.lo.s64 	%rd3973, %rd15021, %rd236;
	mul.hi.u64 	%rd3974, %rd15021, %rd236;
	mul.lo.s64 	%rd3975, %rd3954, %rd245;
	mul.hi.u64 	%rd3976, %rd3954, %rd245;
	mul.lo.s64 	%rd3977, %rd3957, %rd242;
	mul.hi.u64 	%rd3978, %rd3957, %rd242;
	mul.lo.s64 	%rd3979, %rd3960, %rd267;
	mul.hi.u64 	%rd3980, %rd3960, %rd267;
	mul.lo.s64 	%rd3981, %rd243, %rd15020;
	mul.hi.u64 	%rd3982, %rd243, %rd15020;
	mul.lo.s64 	%rd3983, %rd15021, %rd237;
	mul.hi.u64 	%rd3984, %rd15021, %rd237;
	mul.lo.s64 	%rd3985, %rd3954, %rd236;
	mul.hi.u64 	%rd3986, %rd3954, %rd236;
	mul.lo.s64 	%rd3987, %rd3957, %rd245;
	mul.hi.u64 	%rd3988, %rd3957, %rd245;
	mul.lo.s64 	%rd3989, %rd3960, %rd242;
	mul.hi.u64 	%rd3990, %rd3960, %rd242;
	mul.lo.s64 	%rd3991, %rd240, %rd15020;
	mul.hi.u64 	%rd3992, %rd240, %rd15020;
	mul.lo.s64 	%rd3993, %rd243, %rd15021;
	mul.hi.u64 	%rd3994, %rd243, %rd15021;
	mul.lo.s64 	%rd3995, %rd3954, %rd237;
	mul.hi.u64 	%rd3996, %rd3954, %rd237;
	mul.lo.s64 	%rd3997, %rd3957, %rd236;
	mul.hi.u64 	%rd3998, %rd3957, %rd236;
	mul.lo.s64 	%rd3999, %rd3960, %rd245;
	mul.hi.u64 	%rd4000, %rd3960, %rd245;
	mul.lo.s64 	%rd4001, %rd238, %rd15020;
	mul.hi.u64 	%rd4002, %rd238, %rd15020;
	mul.lo.s64 	%rd4003, %rd240, %rd15021;
	mul.hi.u64 	%rd4004, %rd240, %rd15021;
	mul.lo.s64 	%rd4005, %rd3954, %rd243;
	mul.hi.u64 	%rd4006, %rd3954, %rd243;
	mul.lo.s64 	%rd4007, %rd3957, %rd237;
	mul.hi.u64 	%rd4008, %rd3957, %rd237;
	mul.lo.s64 	%rd4009, %rd3960, %rd236;
	mul.hi.u64 	%rd4010, %rd3960, %rd236;
	mov.b64 	{%r1106, %r1107}, %rd3970;
	mov.b64 	{%r1108, %r1109}, %rd3969;
	shf.l.wrap.b32 	%r1110, %r1109, %r1106, 13;
	shf.l.wrap.b32 	%r1111, %r1106, %r1107, 13;
	mov.b64 	%rd4011, {%r1110, %r1111};
	shr.u64 	%rd4012, %rd3970, 51;
	and.b64  	%rd4013, %rd3969, 2251799813685247;
	add.cc.s64 	%rd4014, %rd3977, %rd3979;
	addc.cc.s64 	%rd4015, %rd3978, %rd3980;
	add.cc.s64 	%rd4016, %rd4014, %rd3973;
	addc.cc.s64 	%rd4017, %rd4015, %rd3974;
	add.cc.s64 	%rd4018, %rd4016, %rd3975;
	addc.cc.s64 	%rd4019, %rd4017, %rd3976;
	add.cc.s64 	%rd4020, %rd4018, %rd3971;
	addc.cc.s64 	%rd4021, %rd4019, %rd3972;
	add.cc.s64 	%rd4022, %rd4020, %rd4011;
	addc.cc.s64 	%rd4023, %rd4021, %rd4012;
	mov.b64 	{%r1112, %r1113}, %rd4023;
	mov.b64 	{%r1114, %r1115}, %rd4022;
	shf.l.wrap.b32 	%r1116, %r1115, %r1112, 13;
	shf.l.wrap.b32 	%r1117, %r1112, %r1113, 13;
	mov.b64 	%rd4024, {%r1116, %r1117};
	shr.u64 	%rd4025, %rd4023, 51;
	and.b64  	%rd4026, %rd4022, 2251799813685247;
	add.cc.s64 	%rd4027, %rd3987, %rd3989;
	addc.cc.s64 	%rd4028, %rd3988, %rd3990;
	add.cc.s64 	%rd4029, %rd4027, %rd3983;
	addc.cc.s64 	%rd4030, %rd4028, %rd3984;
	add.cc.s64 	%rd4031, %rd4029, %rd3985;
	addc.cc.s64 	%rd4032, %rd4030, %rd3986;
	add.cc.s64 	%rd4033, %rd4031, %rd3981;
	addc.cc.s64 	%rd4034, %rd4032, %rd3982;
	add.cc.s64 	%rd4035, %rd4033, %rd4024;
	addc.cc.s64 	%rd4036, %rd4034, %rd4025;
	mov.b64 	{%r1118, %r1119}, %rd4036;
	mov.b64 	{%r1120, %r1121}, %rd4035;
	shf.l.wrap.b32 	%r1122, %r1121, %r1118, 13;
	shf.l.wrap.b32 	%r1123, %r1118, %r1119, 13;
	mov.b64 	%rd4037, {%r1122, %r1123};
	shr.u64 	%rd4038, %rd4036, 51;
	and.b64  	%rd4039, %rd4035, 2251799813685247;
	add.cc.s64 	%rd4040, %rd3997, %rd3999;
	addc.cc.s64 	%rd4041, %rd3998, %rd4000;
	add.cc.s64 	%rd4042, %rd4040, %rd3993;
	addc.cc.s64 	%rd4043, %rd4041, %rd3994;
	add.cc.s64 	%rd4044, %rd4042, %rd3995;
	addc.cc.s64 	%rd4045, %rd4043, %rd3996;
	add.cc.s64 	%rd4046, %rd4044, %rd3991;
	addc.cc.s64 	%rd4047, %rd4045, %rd3992;
	add.cc.s64 	%rd4048, %rd4046, %rd4037;
	addc.cc.s64 	%rd4049, %rd4047, %rd4038;
	mov.b64 	{%r1124, %r1125}, %rd4049;
	mov.b64 	{%r1126, %r1127}, %rd4048;
	shf.l.wrap.b32 	%r1128, %r1127, %r1124, 13;
	shf.l.wrap.b32 	%r1129, %r1124, %r1125, 13;
	mov.b64 	%rd4050, {%r1128, %r1129};
	shr.u64 	%rd4051, %rd4049, 51;
	and.b64  	%rd4052, %rd4048, 2251799813685247;
	add.cc.s64 	%rd4053, %rd4007, %rd4009;
	addc.cc.s64 	%rd4054, %rd4008, %rd4010;
	add.cc.s64 	%rd4055, %rd4053, %rd4003;
	addc.cc.s64 	%rd4056, %rd4054, %rd4004;
	add.cc.s64 	%rd4057, %rd4055, %rd4005;
	addc.cc.s64 	%rd4058, %rd4056, %rd4006;
	add.cc.s64 	%rd4059, %rd4057, %rd4001;
	addc.cc.s64 	%rd4060, %rd4058, %rd4002;
	add.cc.s64 	%rd4061, %rd4059, %rd4050;
	addc.cc.s64 	%rd4062, %rd4060, %rd4051;
	mov.b64 	{%r1130, %r1131}, %rd4062;
	mov.b64 	{%r1132, %r1133}, %rd4061;
	shf.l.wrap.b32 	%r1134, %r1133, %r1130, 13;
	shf.l.wrap.b32 	%r1135, %r1130, %r1131, 13;
	mov.b64 	%rd4063, {%r1134, %r1135};
	and.b64  	%rd4064, %rd4061, 2251799813685247;
	mad.lo.s64 	%rd4065, %rd4063, 19, %rd4013;
	shr.u64 	%rd4066, %rd4065, 51;
	and.b64  	%rd4067, %rd4065, 2251799813685247;
	add.s64 	%rd4068, %rd4066, %rd4026;
	shl.b64 	%rd4069, %rd4065, 1;
	and.b64  	%rd4070, %rd4069, 4503599627370494;
	shl.b64 	%rd4071, %rd4068, 1;
	mul.lo.s64 	%rd4072, %rd4067, %rd4067;
	mul.hi.u64 	%rd4073, %rd4067, %rd4067;
	mul.lo.s64 	%rd4074, %rd4068, 38;
	mul.lo.s64 	%rd4075, %rd4064, %rd4074;
	mul.hi.u64 	%rd4076, %rd4064, %rd4074;
	mul.lo.s64 	%rd4077, %rd4039, 38;
	mul.lo.s64 	%rd4078, %rd4052, %rd4077;
	mul.hi.u64 	%rd4079, %rd4052, %rd4077;
	add.cc.s64 	%rd4080, %rd4072, %rd4078;
	addc.cc.s64 	%rd4081, %rd4073, %rd4079;
	add.cc.s64 	%rd4082, %rd4080, %rd4075;
	addc.cc.s64 	%rd4083, %rd4081, %rd4076;
	mul.lo.s64 	%rd4084, %rd4070, %rd4068;
	mul.hi.u64 	%rd4085, %rd4070, %rd4068;
	mul.lo.s64 	%rd4086, %rd4064, %rd4077;
	mul.hi.u64 	%rd4087, %rd4064, %rd4077;
	mul.lo.s64 	%rd4088, %rd4052, 19;
	mul.lo.s64 	%rd4089, %rd4052, %rd4088;
	mul.hi.u64 	%rd4090, %rd4052, %rd4088;
	mul.lo.s64 	%rd4091, %rd4039, %rd4070;
	mul.hi.u64 	%rd4092, %rd4039, %rd4070;
	mul.lo.s64 	%rd4093, %rd4068, %rd4068;
	mul.hi.u64 	%rd4094, %rd4068, %rd4068;
	mul.lo.s64 	%rd4095, %rd4052, 38;
	mul.lo.s64 	%rd4096, %rd4064, %rd4095;
	mul.hi.u64 	%rd4097, %rd4064, %rd4095;
	mul.lo.s64 	%rd4098, %rd4052, %rd4070;
	mul.hi.u64 	%rd4099, %rd4052, %rd4070;
	mul.lo.s64 	%rd4100, %rd4039, %rd4071;
	mul.hi.u64 	%rd4101, %rd4039, %rd4071;
	mul.lo.s64 	%rd4102, %rd4064, 19;
	mul.lo.s64 	%rd4103, %rd4064, %rd4102;
	mul.hi.u64 	%rd4104, %rd4064, %rd4102;
	mul.lo.s64 	%rd4105, %rd4064, %rd4070;
	mul.hi.u64 	%rd4106, %rd4064, %rd4070;
	mul.lo.s64 	%rd4107, %rd4052, %rd4071;
	mul.hi.u64 	%rd4108, %rd4052, %rd4071;
	mul.lo.s64 	%rd4109, %rd4039, %rd4039;
	mul.hi.u64 	%rd4110, %rd4039, %rd4039;
	mov.b64 	{%r1136, %r1137}, %rd4083;
	mov.b64 	{%r1138, %r1139}, %rd4082;
	shf.l.wrap.b32 	%r1140, %r1139, %r1136, 13;
	shf.l.wrap.b32 	%r1141, %r1136, %r1137, 13;
	mov.b64 	%rd4111, {%r1140, %r1141};
	and.b64  	%rd4112, %rd4082, 2251799813685247;
	add.cc.s64 	%rd4113, %rd4089, %rd4086;
	addc.cc.s64 	%rd4114, %rd4090, %rd4087;
	add.cc.s64 	%rd4115, %rd4113, %rd4084;
	addc.cc.s64 	%rd4116, %rd4114, %rd4085;
	add.cc.s64 	%rd4117, %rd4115, %rd4111;
	addc.cc.s64 	%rd4118, %rd4116, 0;
	mov.b64 	{%r1142, %r1143}, %rd4118;
	mov.b64 	{%r1144, %r1145}, %rd4117;
	shf.l.wrap.b32 	%r1146, %r1145, %r1142, 13;
	shf.l.wrap.b32 	%r1147, %r1142, %r1143, 13;
	mov.b64 	%rd4119, {%r1146, %r1147};
	shr.u64 	%rd4120, %rd4118, 51;
	and.b64  	%rd4121, %rd4117, 2251799813685247;
	add.cc.s64 	%rd4122, %rd4093, %rd4096;
	addc.cc.s64 	%rd4123, %rd4094, %rd4097;
	add.cc.s64 	%rd4124, %rd4122, %rd4091;
	addc.cc.s64 	%rd4125, %rd4123, %rd4092;
	add.cc.s64 	%rd4126, %rd4124, %rd4119;
	addc.cc.s64 	%rd4127, %rd4125, %rd4120;
	mov.b64 	{%r1148, %r1149}, %rd4127;
	mov.b64 	{%r1150, %r1151}, %rd4126;
	shf.l.wrap.b32 	%r1152, %r1151, %r1148, 13;
	shf.l.wrap.b32 	%r1153, %r1148, %r1149, 13;
	mov.b64 	%rd4128, {%r1152, %r1153};
	shr.u64 	%rd4129, %rd4127, 51;
	add.cc.s64 	%rd4130, %rd4098, %rd4103;
	addc.cc.s64 	%rd4131, %rd4099, %rd4104;
	add.cc.s64 	%rd4132, %rd4130, %rd4100;
	addc.cc.s64 	%rd4133, %rd4131, %rd4101;
	add.cc.s64 	%rd4134, %rd4132, %rd4128;
	addc.cc.s64 	%rd4135, %rd4133, %rd4129;
	mov.b64 	{%r1154, %r1155}, %rd4135;
	mov.b64 	{%r1156, %r1157}, %rd4134;
	shf.l.wrap.b32 	%r1158, %r1157, %r1154, 13;
	shf.l.wrap.b32 	%r1159, %r1154, %r1155, 13;
	mov.b64 	%rd4136, {%r1158, %r1159};
	shr.u64 	%rd4137, %rd4135, 51;
	add.cc.s64 	%rd4138, %rd4105, %rd4109;
	addc.cc.s64 	%rd4139, %rd4106, %rd4110;
	add.cc.s64 	%rd4140, %rd4138, %rd4107;
	addc.cc.s64 	%rd4141, %rd4139, %rd4108;
	add.cc.s64 	%rd4142, %rd4140, %rd4136;
	addc.cc.s64 	%rd4143, %rd4141, %rd4137;
	mov.b64 	{%r1160, %r1161}, %rd4143;
	mov.b64 	{%r1162, %r1163}, %rd4142;
	shf.l.wrap.b32 	%r1164, %r1163, %r1160, 13;
	shf.l.wrap.b32 	%r1165, %r1160, %r1161, 13;
	mov.b64 	%rd4144, {%r1164, %r1165};
	mad.lo.s64 	%rd4145, %rd4144, 19, %rd4112;
	shr.u64 	%rd4146, %rd4145, 51;
	add.s64 	%rd4147, %rd4146, %rd4121;
	and.b64  	%rd4148, %rd4142, 2251799813685247;
	and.b64  	%rd4149, %rd4134, 2251799813685247;
	and.b64  	%rd4150, %rd4145, 2251799813685247;
	and.b64  	%rd4151, %rd4126, 2251799813685247;
	shl.b64 	%rd4152, %rd4145, 1;
	and.b64  	%rd4153, %rd4152, 4503599627370494;
	shl.b64 	%rd4154, %rd4147, 1;
	mul.lo.s64 	%rd4155, %rd4150, %rd4150;
	mul.hi.u64 	%rd4156, %rd4150, %rd4150;
	mul.lo.s64 	%rd4157, %rd4147, 38;
	mul.lo.s64 	%rd4158, %rd4148, %rd4157;
	mul.hi.u64 	%rd4159, %rd4148, %rd4157;
	mul.lo.s64 	%rd4160, %rd4151, 38;
	mul.lo.s64 	%rd4161, %rd4149, %rd4160;
	mul.hi.u64 	%rd4162, %rd4149, %rd4160;
	add.cc.s64 	%rd4163, %rd4161, %rd4155;
	addc.cc.s64 	%rd4164, %rd4162, %rd4156;
	add.cc.s64 	%rd4165, %rd4163, %rd4158;
	addc.cc.s64 	%rd4166, %rd4164, %rd4159;
	mul.lo.s64 	%rd4167, %rd4153, %rd4147;
	mul.hi.u64 	%rd4168, %rd4153, %rd4147;
	mul.lo.s64 	%rd4169, %rd4148, %rd4160;
	mul.hi.u64 	%rd4170, %rd4148, %rd4160;
	add.cc.s64 	%rd4171, %rd4169, %rd4167;
	addc.cc.s64 	%rd4172, %rd4170, %rd4168;
	mul.lo.s64 	%rd4173, %rd4149, 19;
	mul.lo.s64 	%rd4174, %rd4149, %rd4173;
	mul.hi.u64 	%rd4175, %rd4149, %rd4173;
	add.cc.s64 	%rd4176, %rd4171, %rd4174;
	addc.cc.s64 	%rd4177, %rd4172, %rd4175;
	mul.lo.s64 	%rd4178, %rd4151, %rd4153;
	mul.hi.u64 	%rd4179, %rd4151, %rd4153;
	mul.lo.s64 	%rd4180, %rd4147, %rd4147;
	mul.hi.u64 	%rd4181, %rd4147, %rd4147;
	add.cc.s64 	%rd4182, %rd4178, %rd4180;
	addc.cc.s64 	%rd4183, %rd4179, %rd4181;
	mul.lo.s64 	%rd4184, %rd4149, 38;
	mul.lo.s64 	%rd4185, %rd4148, %rd4184;
	mul.hi.u64 	%rd4186, %rd4148, %rd4184;
	add.cc.s64 	%rd4187, %rd4182, %rd4185;
	addc.cc.s64 	%rd4188, %rd4183, %rd4186;
	mul.lo.s64 	%rd4189, %rd4149, %rd4153;
	mul.hi.u64 	%rd4190, %rd4149, %rd4153;
	mul.lo.s64 	%rd4191, %rd4151, %rd4154;
	mul.hi.u64 	%rd4192, %rd4151, %rd4154;
	add.cc.s64 	%rd4193, %rd4189, %rd4191;
	addc.cc.s64 	%rd4194, %rd4190, %rd4192;
	mul.lo.s64 	%rd4195, %rd4148, 19;
	mul.lo.s64 	%rd4196, %rd4148, %rd4195;
	mul.hi.u64 	%rd4197, %rd4148, %rd4195;
	add.cc.s64 	%rd4198, %rd4193, %rd4196;
	addc.cc.s64 	%rd4199, %rd4194, %rd4197;
	mul.lo.s64 	%rd4200, %rd4148, %rd4153;
	mul.hi.u64 	%rd4201, %rd4148, %rd4153;
	mul.lo.s64 	%rd4202, %rd4149, %rd4154;
	mul.hi.u64 	%rd4203, %rd4149, %rd4154;
	mul.lo.s64 	%rd4204, %rd4151, %rd4151;
	mul.hi.u64 	%rd4205, %rd4151, %rd4151;
	mov.b64 	{%r1166, %r1167}, %rd4166;
	mov.b64 	{%r1168, %r1169}, %rd4165;
	shf.l.wrap.b32 	%r1170, %r1169, %r1166, 13;
	shf.l.wrap.b32 	%r1171, %r1166, %r1167, 13;
	mov.b64 	%rd4206, {%r1170, %r1171};
	and.b64  	%rd4207, %rd4165, 2251799813685247;
	add.cc.s64 	%rd4208, %rd4176, %rd4206;
	addc.cc.s64 	%rd4209, %rd4177, 0;
	mov.b64 	{%r1172, %r1173}, %rd4209;
	mov.b64 	{%r1174, %r1175}, %rd4208;
	shf.l.wrap.b32 	%r1176, %r1175, %r1172, 13;
	shf.l.wrap.b32 	%r1177, %r1172, %r1173, 13;
	mov.b64 	%rd4210, {%r1176, %r1177};
	shr.u64 	%rd4211, %rd4209, 51;
	and.b64  	%rd4212, %rd4208, 2251799813685247;
	add.cc.s64 	%rd4213, %rd4187, %rd4210;
	addc.cc.s64 	%rd4214, %rd4188, %rd4211;
	mov.b64 	{%r1178, %r1179}, %rd4214;
	mov.b64 	{%r1180, %r1181}, %rd4213;
	shf.l.wrap.b32 	%r1182, %r1181, %r1178, 13;
	shf.l.wrap.b32 	%r1183, %r1178, %r1179, 13;
	mov.b64 	%rd4215, {%r1182, %r1183};
	shr.u64 	%rd4216, %rd4214, 51;
	add.cc.s64 	%rd4217, %rd4198, %rd4215;
	addc.cc.s64 	%rd4218, %rd4199, %rd4216;
	mov.b64 	{%r1184, %r1185}, %rd4218;
	mov.b64 	{%r1186, %r1187}, %rd4217;
	shf.l.wrap.b32 	%r1188, %r1187, %r1184, 13;
	shf.l.wrap.b32 	%r1189, %r1184, %r1185, 13;
	mov.b64 	%rd4219, {%r1188, %r1189};
	shr.u64 	%rd4220, %rd4218, 51;
	add.cc.s64 	%rd4221, %rd4202, %rd4204;
	addc.cc.s64 	%rd4222, %rd4203, %rd4205;
	add.cc.s64 	%rd4223, %rd4221, %rd4200;
	addc.cc.s64 	%rd4224, %rd4222, %rd4201;
	add.cc.s64 	%rd4225, %rd4223, %rd4219;
	addc.cc.s64 	%rd4226, %rd4224, %rd4220;
	mov.b64 	{%r1190, %r1191}, %rd4226;
	mov.b64 	{%r1192, %r1193}, %rd4225;
	shf.l.wrap.b32 	%r1194, %r1193, %r1190, 13;
	shf.l.wrap.b32 	%r1195, %r1190, %r1191, 13;
	mov.b64 	%rd4227, {%r1194, %r1195};
	mad.lo.s64 	%rd4228, %rd4227, 19, %rd4207;
	shr.u64 	%rd4229, %rd4228, 51;
	add.s64 	%rd4230, %rd4229, %rd4212;
	and.b64  	%rd4231, %rd4228, 2251799813685247;
	mul.lo.s64 	%rd4232, %rd74, 19;
	mul.lo.s64 	%rd321, %rd80, 19;
	mul.lo.s64 	%rd4233, %rd4231, %rd73;
	mul.hi.u64 	%rd4234, %rd4231, %rd73;
	mul.lo.s64 	%rd4235, %rd4230, %rd82;
	mul.hi.u64 	%rd4236, %rd4230, %rd82;
	and.b64  	%rd4237, %rd4213, 2251799813685247;
	mul.lo.s64 	%rd4238, %rd4237, %rd79;
	mul.hi.u64 	%rd4239, %rd4237, %rd79;
	and.b64  	%rd4240, %rd4217, 2251799813685247;
	mul.lo.s64 	%rd4241, %rd4240, %rd321;
	mul.hi.u64 	%rd4242, %rd4240, %rd321;
	and.b64  	%rd4243, %rd4225, 2251799813685247;
	mul.lo.s64 	%rd4244, %rd4243, %rd4232;
	mul.hi.u64 	%rd4245, %rd4243, %rd4232;
	add.cc.s64 	%rd4246, %rd4238, %rd4235;
	addc.cc.s64 	%rd4247, %rd4239, %rd4236;
	add.cc.s64 	%rd4248, %rd4246, %rd4233;
	addc.cc.s64 	%rd4249, %rd4247, %rd4234;
	add.cc.s64 	%rd4250, %rd4248, %rd4241;
	addc.cc.s64 	%rd4251, %rd4249, %rd4242;
	add.cc.s64 	%rd4252, %rd4250, %rd4244;
	addc.cc.s64 	%rd4253, %rd4251, %rd4245;
	mul.lo.s64 	%rd4254, %rd4231, %rd74;
	mul.hi.u64 	%rd4255, %rd4231, %rd74;
	mul.lo.s64 	%rd4256, %rd4230, %rd73;
	mul.hi.u64 	%rd4257, %rd4230, %rd73;
	mul.lo.s64 	%rd4258, %rd4237, %rd82;
	mul.hi.u64 	%rd4259, %rd4237, %rd82;
	mul.lo.s64 	%rd4260, %rd4240, %rd79;
	mul.hi.u64 	%rd4261, %rd4240, %rd79;
	mul.lo.s64 	%rd4262, %rd4243, %rd321;
	mul.hi.u64 	%rd4263, %rd4243, %rd321;
	mul.lo.s64 	%rd4264, %rd80, %rd4231;
	mul.hi.u64 	%rd4265, %rd80, %rd4231;
	mul.lo.s64 	%rd4266, %rd4230, %rd74;
	mul.hi.u64 	%rd4267, %rd4230, %rd74;
	mul.lo.s64 	%rd4268, %rd4237, %rd73;
	mul.hi.u64 	%rd4269, %rd4237, %rd73;
	mul.lo.s64 	%rd4270, %rd4240, %rd82;
	mul.hi.u64 	%rd4271, %rd4240, %rd82;
	mul.lo.s64 	%rd4272, %rd4243, %rd79;
	mul.hi.u64 	%rd4273, %rd4243, %rd79;
	mul.lo.s64 	%rd4274, %rd77, %rd4231;
	mul.hi.u64 	%rd4275, %rd77, %rd4231;
	mul.lo.s64 	%rd4276, %rd80, %rd4230;
	mul.hi.u64 	%rd4277, %rd80, %rd4230;
	mul.lo.s64 	%rd4278, %rd4237, %rd74;
	mul.hi.u64 	%rd4279, %rd4237, %rd74;
	mul.lo.s64 	%rd4280, %rd4240, %rd73;
	mul.hi.u64 	%rd4281, %rd4240, %rd73;
	mul.lo.s64 	%rd4282, %rd4243, %rd82;
	mul.hi.u64 	%rd4283, %rd4243, %rd82;
	mul.lo.s64 	%rd4284, %rd75, %rd4231;
	mul.hi.u64 	%rd4285, %rd75, %rd4231;
	mul.lo.s64 	%rd4286, %rd77, %rd4230;
	mul.hi.u64 	%rd4287, %rd77, %rd4230;
	mul.lo.s64 	%rd4288, %rd4237, %rd80;
	mul.hi.u64 	%rd4289, %rd4237, %rd80;
	mul.lo.s64 	%rd4290, %rd4240, %rd74;
	mul.hi.u64 	%rd4291, %rd4240, %rd74;
	mul.lo.s64 	%rd4292, %rd4243, %rd73;
	mul.hi.u64 	%rd4293, %rd4243, %rd73;
	mov.b64 	{%r1196, %r1197}, %rd4253;
	mov.b64 	{%r1198, %r1199}, %rd4252;
	shf.l.wrap.b32 	%r1200, %r1199, %r1196, 13;
	shf.l.wrap.b32 	%r1201, %r1196, %r1197, 13;
	mov.b64 	%rd4294, {%r1200, %r1201};
	shr.u64 	%rd4295, %rd4253, 51;
	and.b64  	%rd4296, %rd4252, 2251799813685247;
	add.cc.s64 	%rd4297, %rd4258, %rd4256;
	addc.cc.s64 	%rd4298, %rd4259, %rd4257;
	add.cc.s64 	%rd4299, %rd4297, %rd4254;
	addc.cc.s64 	%rd4300, %rd4298, %rd4255;
	add.cc.s64 	%rd4301, %rd4299, %rd4260;
	addc.cc.s64 	%rd4302, %rd4300, %rd4261;
	add.cc.s64 	%rd4303, %rd4301, %rd4262;
	addc.cc.s64 	%rd4304, %rd4302, %rd4263;
	add.cc.s64 	%rd4305, %rd4303, %rd4294;
	addc.cc.s64 	%rd4306, %rd4304, %rd4295;
	mov.b64 	{%r1202, %r1203}, %rd4306;
	mov.b64 	{%r1204, %r1205}, %rd4305;
	shf.l.wrap.b32 	%r1206, %r1205, %r1202, 13;
	shf.l.wrap.b32 	%r1207, %r1202, %r1203, 13;
	mov.b64 	%rd4307, {%r1206, %r1207};
	shr.u64 	%rd4308, %rd4306, 51;
	and.b64  	%rd4309, %rd4305, 2251799813685247;
	add.cc.s64 	%rd4310, %rd4268, %rd4266;
	addc.cc.s64 	%rd4311, %rd4269, %rd4267;
	add.cc.s64 	%rd4312, %rd4310, %rd4264;
	addc.cc.s64 	%rd4313, %rd4311, %rd4265;
	add.cc.s64 	%rd4314, %rd4312, %rd4270;
	addc.cc.s64 	%rd4315, %rd4313, %rd4271;
	add.cc.s64 	%rd4316, %rd4314, %rd4272;
	addc.cc.s64 	%rd4317, %rd4315, %rd4273;
	add.cc.s64 	%rd4318, %rd4316, %rd4307;
	addc.cc.s64 	%rd4319, %rd4317, %rd4308;
	mov.b64 	{%r1208, %r1209}, %rd4319;
	mov.b64 	{%r1210, %r1211}, %rd4318;
	shf.l.wrap.b32 	%r1212, %r1211, %r1208, 13;
	shf.l.wrap.b32 	%r1213, %r1208, %r1209, 13;
	mov.b64 	%rd4320, {%r1212, %r1213};
	shr.u64 	%rd4321, %rd4319, 51;
	add.cc.s64 	%rd4322, %rd4278, %rd4276;
	addc.cc.s64 	%rd4323, %rd4279, %rd4277;
	add.cc.s64 	%rd4324, %rd4322, %rd4274;
	addc.cc.s64 	%rd4325, %rd4323, %rd4275;
	add.cc.s64 	%rd4326, %rd4324, %rd4280;
	addc.cc.s64 	%rd4327, %rd4325, %rd4281;
	add.cc.s64 	%rd4328, %rd4326, %rd4282;
	addc.cc.s64 	%rd4329, %rd4327, %rd4283;
	add.cc.s64 	%rd4330, %rd4328, %rd4320;
	addc.cc.s64 	%rd4331, %rd4329, %rd4321;
	mov.b64 	{%r1214, %r1215}, %rd4331;
	mov.b64 	{%r1216, %r1217}, %rd4330;
	shf.l.wrap.b32 	%r1218, %r1217, %r1214, 13;
	shf.l.wrap.b32 	%r1219, %r1214, %r1215, 13;
	mov.b64 	%rd4332, {%r1218, %r1219};
	shr.u64 	%rd4333, %rd4331, 51;
	add.cc.s64 	%rd4334, %rd4288, %rd4286;
	addc.cc.s64 	%rd4335, %rd4289, %rd4287;
	add.cc.s64 	%rd4336, %rd4334, %rd4284;
	addc.cc.s64 	%rd4337, %rd4335, %rd4285;
	add.cc.s64 	%rd4338, %rd4336, %rd4290;
	addc.cc.s64 	%rd4339, %rd4337, %rd4291;
	add.cc.s64 	%rd4340, %rd4338, %rd4292;
	addc.cc.s64 	%rd4341, %rd4339, %rd4293;
	add.cc.s64 	%rd4342, %rd4340, %rd4332;
	addc.cc.s64 	%rd4343, %rd4341, %rd4333;
	mov.b64 	{%r1220, %r1221}, %rd4343;
	mov.b64 	{%r1222, %r1223}, %rd4342;
	shf.l.wrap.b32 	%r1224, %r1223, %r1220, 13;
	shf.l.wrap.b32 	%r1225, %r1220, %r1221, 13;
	mov.b64 	%rd4344, {%r1224, %r1225};
	mad.lo.s64 	%rd4345, %rd4344, 19, %rd4296;
	shr.u64 	%rd4346, %rd4345, 51;
	and.b64  	%rd4347, %rd4345, 2251799813685247;
	add.s64 	%rd4348, %rd4309, %rd4346;
	mul.lo.s64 	%rd4349, %rd63, 19;
	mul.lo.s64 	%rd322, %rd69, 19;
	mul.lo.s64 	%rd4350, %rd4347, %rd62;
	mul.hi.u64 	%rd4351, %rd4347, %rd62;
	mul.lo.s64 	%rd4352, %rd4348, %rd71;
	mul.hi.u64 	%rd4353, %rd4348, %rd71;
	add.cc.s64 	%rd4354, %rd4352, %rd4350;
	addc.cc.s64 	%rd4355, %rd4353, %rd4351;
	and.b64  	%rd4356, %rd4318, 2251799813685247;
	mul.lo.s64 	%rd4357, %rd4356, %rd68;
	mul.hi.u64 	%rd4358, %rd4356, %rd68;
	add.cc.s64 	%rd4359, %rd4354, %rd4357;
	addc.cc.s64 	%rd4360, %rd4355, %rd4358;
	and.b64  	%rd4361, %rd4330, 2251799813685247;
	mul.lo.s64 	%rd4362, %rd4361, %rd322;
	mul.hi.u64 	%rd4363, %rd4361, %rd322;
	add.cc.s64 	%rd4364, %rd4359, %rd4362;
	addc.cc.s64 	%rd4365, %rd4360, %rd4363;
	and.b64  	%rd4366, %rd4342, 2251799813685247;
	mul.lo.s64 	%rd4367, %rd4366, %rd4349;
	mul.hi.u64 	%rd4368, %rd4366, %rd4349;
	add.cc.s64 	%rd4369, %rd4364, %rd4367;
	addc.cc.s64 	%rd4370, %rd4365, %rd4368;
	mul.lo.s64 	%rd4371, %rd4347, %rd63;
	mul.hi.u64 	%rd4372, %rd4347, %rd63;
	mul.lo.s64 	%rd4373, %rd4348, %rd62;
	mul.hi.u64 	%rd4374, %rd4348, %rd62;
	add.cc.s64 	%rd4375, %rd4373, %rd4371;
	addc.cc.s64 	%rd4376, %rd4374, %rd4372;
	mul.lo.s64 	%rd4377, %rd4356, %rd71;
	mul.hi.u64 	%rd4378, %rd4356, %rd71;
	add.cc.s64 	%rd4379, %rd4375, %rd4377;
	addc.cc.s64 	%rd4380, %rd4376, %rd4378;
	mul.lo.s64 	%rd4381, %rd4361, %rd68;
	mul.hi.u64 	%rd4382, %rd4361, %rd68;
	add.cc.s64 	%rd4383, %rd4379, %rd4381;
	addc.cc.s64 	%rd4384, %rd4380, %rd4382;
	mul.lo.s64 	%rd4385, %rd4366, %rd322;
	mul.hi.u64 	%rd4386, %rd4366, %rd322;
	add.cc.s64 	%rd4387, %rd4383, %rd4385;
	addc.cc.s64 	%rd4388, %rd4384, %rd4386;
	mul.lo.s64 	%rd4389, %rd69, %rd4347;
	mul.hi.u64 	%rd4390, %rd69, %rd4347;
	mul.lo.s64 	%rd4391, %rd4348, %rd63;
	mul.hi.u64 	%rd4392, %rd4348, %rd63;
	add.cc.s64 	%rd4393, %rd4391, %rd4389;
	addc.cc.s64 	%rd4394, %rd4392, %rd4390;
	mul.lo.s64 	%rd4395, %rd4356, %rd62;
	mul.hi.u64 	%rd4396, %rd4356, %rd62;
	add.cc.s64 	%rd4397, %rd4393, %rd4395;
	addc.cc.s64 	%rd4398, %rd4394, %rd4396;
	mul.lo.s64 	%rd4399, %rd4361, %rd71;
	mul.hi.u64 	%rd4400, %rd4361, %rd71;
	add.cc.s64 	%rd4401, %rd4397, %rd4399;
	addc.cc.s64 	%rd4402, %rd4398, %rd4400;
	mul.lo.s64 	%rd4403, %rd4366, %rd68;
	mul.hi.u64 	%rd4404, %rd4366, %rd68;
	add.cc.s64 	%rd4405, %rd4401, %rd4403;
	addc.cc.s64 	%rd4406, %rd4402, %rd4404;
	mul.lo.s64 	%rd4407, %rd66, %rd4347;
	mul.hi.u64 	%rd4408, %rd66, %rd4347;
	mul.lo.s64 	%rd4409, %rd69, %rd4348;
	mul.hi.u64 	%rd4410, %rd69, %rd4348;
	add.cc.s64 	%rd4411, %rd4409, %rd4407;
	addc.cc.s64 	%rd4412, %rd4410, %rd4408;
	mul.lo.s64 	%rd4413, %rd4356, %rd63;
	mul.hi.u64 	%rd4414, %rd4356, %rd63;
	add.cc.s64 	%rd4415, %rd4411, %rd4413;
	addc.cc.s64 	%rd4416, %rd4412, %rd4414;
	mul.lo.s64 	%rd4417, %rd4361, %rd62;
	mul.hi.u64 	%rd4418, %rd4361, %rd62;
	add.cc.s64 	%rd4419, %rd4415, %rd4417;
	addc.cc.s64 	%rd4420, %rd4416, %rd4418;
	mul.lo.s64 	%rd4421, %rd4366, %rd71;
	mul.hi.u64 	%rd4422, %rd4366, %rd71;
	add.cc.s64 	%rd4423, %rd4419, %rd4421;
	addc.cc.s64 	%rd4424, %rd4420, %rd4422;
	mul.lo.s64 	%rd4425, %rd64, %rd4347;
	mul.hi.u64 	%rd4426, %rd64, %rd4347;
	mul.lo.s64 	%rd4427, %rd66, %rd4348;
	mul.hi.u64 	%rd4428, %rd66, %rd4348;
	add.cc.s64 	%rd4429, %rd4427, %rd4425;
	addc.cc.s64 	%rd4430, %rd4428, %rd4426;
	mul.lo.s64 	%rd4431, %rd69, %rd4356;
	mul.hi.u64 	%rd4432, %rd69, %rd4356;
	add.cc.s64 	%rd4433, %rd4429, %rd4431;
	addc.cc.s64 	%rd4434, %rd4430, %rd4432;
	mul.lo.s64 	%rd4435, %rd4361, %rd63;
	mul.hi.u64 	%rd4436, %rd4361, %rd63;
	add.cc.s64 	%rd4437, %rd4433, %rd4435;
	addc.cc.s64 	%rd4438, %rd4434, %rd4436;
	mul.lo.s64 	%rd4439, %rd4366, %rd62;
	mul.hi.u64 	%rd4440, %rd4366, %rd62;
	add.cc.s64 	%rd4441, %rd4437, %rd4439;
	addc.cc.s64 	%rd4442, %rd4438, %rd4440;
	mov.b64 	{%r1226, %r1227}, %rd4370;
	mov.b64 	{%r1228, %r1229}, %rd4369;
	shf.l.wrap.b32 	%r1230, %r1229, %r1226, 13;
	shf.l.wrap.b32 	%r1231, %r1226, %r1227, 13;
	mov.b64 	%rd4443, {%r1230, %r1231};
	shr.u64 	%rd4444, %rd4370, 51;
	and.b64  	%rd4445, %rd4369, 2251799813685247;
	add.cc.s64 	%rd4446, %rd4387, %rd4443;
	addc.cc.s64 	%rd4447, %rd4388, %rd4444;
	mov.b64 	{%r1232, %r1233}, %rd4447;
	mov.b64 	{%r1234, %r1235}, %rd4446;
	shf.l.wrap.b32 	%r1236, %r1235, %r1232, 13;
	shf.l.wrap.b32 	%r1237, %r1232, %r1233, 13;
	mov.b64 	%rd4448, {%r1236, %r1237};
	shr.u64 	%rd4449, %rd4447, 51;
	and.b64  	%rd4450, %rd4446, 2251799813685247;
	add.cc.s64 	%rd4451, %rd4405, %rd4448;
	addc.cc.s64 	%rd4452, %rd4406, %rd4449;
	mov.b64 	{%r1238, %r1239}, %rd4452;
	mov.b64 	{%r1240, %r1241}, %rd4451;
	shf.l.wrap.b32 	%r1242, %r1241, %r1238, 13;
	shf.l.wrap.b32 	%r1243, %r1238, %r1239, 13;
	mov.b64 	%rd4453, {%r1242, %r1243};
	shr.u64 	%rd4454, %rd4452, 51;
	add.cc.s64 	%rd4455, %rd4423, %rd4453;
	addc.cc.s64 	%rd4456, %rd4424, %rd4454;
	mov.b64 	{%r1244, %r1245}, %rd4456;
	mov.b64 	{%r1246, %r1247}, %rd4455;
	shf.l.wrap.b32 	%r1248, %r1247, %r1244, 13;
	shf.l.wrap.b32 	%r1249, %r1244, %r1245, 13;
	mov.b64 	%rd4457, {%r1248, %r1249};
	shr.u64 	%rd4458, %rd4456, 51;
	add.cc.s64 	%rd4459, %rd4441, %rd4457;
	addc.cc.s64 	%rd4460, %rd4442, %rd4458;
	mov.b64 	{%r1250, %r1251}, %rd4460;
	mov.b64 	{%r1252, %r1253}, %rd4459;
	shf.l.wrap.b32 	%r1254, %r1253, %r1250, 13;
	shf.l.wrap.b32 	%r1255, %r1250, %r1251, 13;
	mov.b64 	%rd4461, {%r1254, %r1255};
	mad.lo.s64 	%rd4462, %rd4461, 19, %rd4445;
	shr.u64 	%rd4463, %rd4462, 51;
	and.b64  	%rd4464, %rd4462, 2251799813685247;
	add.s64 	%rd4465, %rd4463, %rd4450;
	and.b64  	%rd4466, %rd4451, 2251799813685247;
	and.b64  	%rd4467, %rd4455, 2251799813685247;
	and.b64  	%rd4468, %rd4459, 2251799813685247;
	shr.u64 	%rd4469, %rd4465, 51;
	and.b64  	%rd4470, %rd4465, 2251799813685247;
	add.s64 	%rd4471, %rd4466, %rd4469;
	shr.u64 	%rd4472, %rd4471, 51;
	and.b64  	%rd4473, %rd4471, 2251799813685247;
	add.s64 	%rd4474, %rd4472, %rd4467;
	shr.u64 	%rd4475, %rd4474, 51;
	and.b64  	%rd4476, %rd4474, 2251799813685247;
	add.s64 	%rd4477, %rd4475, %rd4468;
	shr.u64 	%rd4478, %rd4477, 51;
	and.b64  	%rd4479, %rd4477, 2251799813685247;
	mad.lo.s64 	%rd4480, %rd4478, 19, %rd4464;
	shr.u64 	%rd4481, %rd4480, 51;
	and.b64  	%rd4482, %rd4480, 2251799813685247;
	add.s64 	%rd4483, %rd4481, %rd4470;
	shl.b64 	%rd4484, %rd4480, 1;
	and.b64  	%rd4485, %rd4484, 4503599627370494;
	shl.b64 	%rd4486, %rd4483, 1;
	mul.lo.s64 	%rd4487, %rd4482, %rd4482;
	mul.hi.u64 	%rd4488, %rd4482, %rd4482;
	mul.lo.s64 	%rd4489, %rd4483, 38;
	mul.lo.s64 	%rd4490, %rd4479, %rd4489;
	mul.hi.u64 	%rd4491, %rd4479, %rd4489;
	mul.lo.s64 	%rd4492, %rd4473, 38;
	mul.lo.s64 	%rd4493, %rd4476, %rd4492;
	mul.hi.u64 	%rd4494, %rd4476, %rd4492;
	add.cc.s64 	%rd4495, %rd4487, %rd4493;
	addc.cc.s64 	%rd4496, %rd4488, %rd4494;
	add.cc.s64 	%rd4497, %rd4495, %rd4490;
	addc.cc.s64 	%rd4498, %rd4496, %rd4491;
	mul.lo.s64 	%rd4499, %rd4485, %rd4483;
	mul.hi.u64 	%rd4500, %rd4485, %rd4483;
	mul.lo.s64 	%rd4501, %rd4479, %rd4492;
	mul.hi.u64 	%rd4502, %rd4479, %rd4492;
	mul.lo.s64 	%rd4503, %rd4476, 19;
	mul.lo.s64 	%rd4504, %rd4476, %rd4503;
	mul.hi.u64 	%rd4505, %rd4476, %rd4503;
	mul.lo.s64 	%rd4506, %rd4473, %rd4485;
	mul.hi.u64 	%rd4507, %rd4473, %rd4485;
	mul.lo.s64 	%rd4508, %rd4483, %rd4483;
	mul.hi.u64 	%rd4509, %rd4483, %rd4483;
	mul.lo.s64 	%rd4510, %rd4476, 38;
	mul.lo.s64 	%rd4511, %rd4479, %rd4510;
	mul.hi.u64 	%rd4512, %rd4479, %rd4510;
	mul.lo.s64 	%rd4513, %rd4476, %rd4485;
	mul.hi.u64 	%rd4514, %rd4476, %rd4485;
	mul.lo.s64 	%rd4515, %rd4473, %rd4486;
	mul.hi.u64 	%rd4516, %rd4473, %rd4486;
	mul.lo.s64 	%rd4517, %rd4479, 19;
	mul.lo.s64 	%rd4518, %rd4479, %rd4517;
	mul.hi.u64 	%rd4519, %rd4479, %rd4517;
	mul.lo.s64 	%rd4520, %rd4479, %rd4485;
	mul.hi.u64 	%rd4521, %rd4479, %rd4485;
	mul.lo.s64 	%rd4522, %rd4476, %rd4486;
	mul.hi.u64 	%rd4523, %rd4476, %rd4486;
	mul.lo.s64 	%rd4524, %rd4473, %rd4473;
	mul.hi.u64 	%rd4525, %rd4473, %rd4473;
	mov.b64 	{%r1256, %r1257}, %rd4498;
	mov.b64 	{%r1258, %r1259}, %rd4497;
	shf.l.wrap.b32 	%r1260, %r1259, %r1256, 13;
	shf.l.wrap.b32 	%r1261, %r1256, %r1257, 13;
	mov.b64 	%rd4526, {%r1260, %r1261};
	and.b64  	%rd4527, %rd4497, 2251799813685247;
	add.cc.s64 	%rd4528, %rd4504, %rd4501;
	addc.cc.s64 	%rd4529, %rd4505, %rd4502;
	add.cc.s64 	%rd4530, %rd4528, %rd4499;
	addc.cc.s64 	%rd4531, %rd4529, %rd4500;
	add.cc.s64 	%rd4532, %rd4530, %rd4526;
	addc.cc.s64 	%rd4533, %rd4531, 0;
	mov.b64 	{%r1262, %r1263}, %rd4533;
	mov.b64 	{%r1264, %r1265}, %rd4532;
	shf.l.wrap.b32 	%r1266, %r1265, %r1262, 13;
	shf.l.wrap.b32 	%r1267, %r1262, %r1263, 13;
	mov.b64 	%rd4534, {%r1266, %r1267};
	shr.u64 	%rd4535, %rd4533, 51;
	and.b64  	%rd4536, %rd4532, 2251799813685247;
	add.cc.s64 	%rd4537, %rd4508, %rd4511;
	addc.cc.s64 	%rd4538, %rd4509, %rd4512;
	add.cc.s64 	%rd4539, %rd4537, %rd4506;
	addc.cc.s64 	%rd4540, %rd4538, %rd4507;
	add.cc.s64 	%rd4541, %rd4539, %rd4534;
	addc.cc.s64 	%rd4542, %rd4540, %rd4535;
	mov.b64 	{%r1268, %r1269}, %rd4542;
	mov.b64 	{%r1270, %r1271}, %rd4541;
	shf.l.wrap.b32 	%r1272, %r1271, %r1268, 13;
	shf.l.wrap.b32 	%r1273, %r1268, %r1269, 13;
	mov.b64 	%rd4543, {%r1272, %r1273};
	shr.u64 	%rd4544, %rd4542, 51;
	add.cc.s64 	%rd4545, %rd4513, %rd4518;
	addc.cc.s64 	%rd4546, %rd4514, %rd4519;
	add.cc.s64 	%rd4547, %rd4545, %rd4515;
	addc.cc.s64 	%rd4548, %rd4546, %rd4516;
	add.cc.s64 	%rd4549, %rd4547, %rd4543;
	addc.cc.s64 	%rd4550, %rd4548, %rd4544;
	mov.b64 	{%r1274, %r1275}, %rd4550;
	mov.b64 	{%r1276, %r1277}, %rd4549;
	shf.l.wrap.b32 	%r1278, %r1277, %r1274, 13;
	shf.l.wrap.b32 	%r1279, %r1274, %r1275, 13;
	mov.b64 	%rd4551, {%r1278, %r1279};
	shr.u64 	%rd4552, %rd4550, 51;
	add.cc.s64 	%rd4553, %rd4520, %rd4524;
	addc.cc.s64 	%rd4554, %rd4521, %rd4525;
	add.cc.s64 	%rd4555, %rd4553, %rd4522;
	addc.cc.s64 	%rd4556, %rd4554, %rd4523;
	add.cc.s64 	%rd4557, %rd4555, %rd4551;
	addc.cc.s64 	%rd4558, %rd4556, %rd4552;
	mov.b64 	{%r1280, %r1281}, %rd4558;
	mov.b64 	{%r1282, %r1283}, %rd4557;
	shf.l.wrap.b32 	%r1284, %r1283, %r1280, 13;
	shf.l.wrap.b32 	%r1285, %r1280, %r1281, 13;
	mov.b64 	%rd4559, {%r1284, %r1285};
	mad.lo.s64 	%rd4560, %rd4559, 19, %rd4527;
	shr.u64 	%rd4561, %rd4560, 51;
	and.b64  	%rd4562, %rd4560, 2251799813685247;
	add.s64 	%rd4563, %rd4561, %rd4536;
	mul.lo.s64 	%rd4564, %rd4562, %rd50;
	mul.hi.u64 	%rd4565, %rd4562, %rd50;
	mul.lo.s64 	%rd4566, %rd4563, %rd59;
	mul.hi.u64 	%rd4567, %rd4563, %rd59;
	and.b64  	%rd4568, %rd4541, 2251799813685247;
	mul.lo.s64 	%rd4569, %rd4568, %rd56;
	mul.hi.u64 	%rd4570, %rd4568, %rd56;
	and.b64  	%rd4571, %rd4549, 2251799813685247;
	mul.lo.s64 	%rd4572, %rd4571, %rd60;
	mul.hi.u64 	%rd4573, %rd4571, %rd60;
	and.b64  	%rd4574, %rd4557, 2251799813685247;
	mul.lo.s64 	%rd4575, %rd4574, %rd3949;
	mul.hi.u64 	%rd4576, %rd4574, %rd3949;
	add.cc.s64 	%rd4577, %rd4572, %rd4569;
	addc.cc.s64 	%rd4578, %rd4573, %rd4570;
	add.cc.s64 	%rd4579, %rd4577, %rd4575;
	addc.cc.s64 	%rd4580, %rd4578, %rd4576;
	add.cc.s64 	%rd4581, %rd4579, %rd4564;
	addc.cc.s64 	%rd4582, %rd4580, %rd4565;
	add.cc.s64 	%rd4583, %rd4581, %rd4566;
	addc.cc.s64 	%rd4584, %rd4582, %rd4567;
	mul.lo.s64 	%rd4585, %rd4562, %rd51;
	mul.hi.u64 	%rd4586, %rd4562, %rd51;
	mul.lo.s64 	%rd4587, %rd4563, %rd50;
	mul.hi.u64 	%rd4588, %rd4563, %rd50;
	mul.lo.s64 	%rd4589, %rd4568, %rd59;
	mul.hi.u64 	%rd4590, %rd4568, %rd59;
	mul.lo.s64 	%rd4591, %rd4571, %rd56;
	mul.hi.u64 	%rd4592, %rd4571, %rd56;
	mul.lo.s64 	%rd4593, %rd4574, %rd60;
	mul.hi.u64 	%rd4594, %rd4574, %rd60;
	mul.lo.s64 	%rd4595, %rd57, %rd4562;
	mul.hi.u64 	%rd4596, %rd57, %rd4562;
	mul.lo.s64 	%rd4597, %rd4563, %rd51;
	mul.hi.u64 	%rd4598, %rd4563, %rd51;
	mul.lo.s64 	%rd4599, %rd4568, %rd50;
	mul.hi.u64 	%rd4600, %rd4568, %rd50;
	mul.lo.s64 	%rd4601, %rd4571, %rd59;
	mul.hi.u64 	%rd4602, %rd4571, %rd59;
	mul.lo.s64 	%rd4603, %rd4574, %rd56;
	mul.hi.u64 	%rd4604, %rd4574, %rd56;
	mul.lo.s64 	%rd4605, %rd54, %rd4562;
	mul.hi.u64 	%rd4606, %rd54, %rd4562;
	mul.lo.s64 	%rd4607, %rd57, %rd4563;
	mul.hi.u64 	%rd4608, %rd57, %rd4563;
	mul.lo.s64 	%rd4609, %rd4568, %rd51;
	mul.hi.u64 	%rd4610, %rd4568, %rd51;
	mul.lo.s64 	%rd4611, %rd4571, %rd50;
	mul.hi.u64 	%rd4612, %rd4571, %rd50;
	mul.lo.s64 	%rd4613, %rd4574, %rd59;
	mul.hi.u64 	%rd4614, %rd4574, %rd59;
	mul.lo.s64 	%rd4615, %rd52, %rd4562;
	mul.hi.u64 	%rd4616, %rd52, %rd4562;
	mul.lo.s64 	%rd4617, %rd54, %rd4563;
	mul.hi.u64 	%rd4618, %rd54, %rd4563;
	mul.lo.s64 	%rd4619, %rd4568, %rd57;
	mul.hi.u64 	%rd4620, %rd4568, %rd57;
	mul.lo.s64 	%rd4621, %rd4571, %rd51;
	mul.hi.u64 	%rd4622, %rd4571, %rd51;
	mul.lo.s64 	%rd4623, %rd4574, %rd50;
	mul.hi.u64 	%rd4624, %rd4574, %rd50;
	mov.b64 	{%r1286, %r1287}, %rd4584;
	mov.b64 	{%r1288, %r1289}, %rd4583;
	shf.l.wrap.b32 	%r1290, %r1289, %r1286, 13;
	shf.l.wrap.b32 	%r1291, %r1286, %r1287, 13;
	mov.b64 	%rd4625, {%r1290, %r1291};
	shr.u64 	%rd4626, %rd4584, 51;
	and.b64  	%rd4627, %rd4583, 2251799813685247;
	add.cc.s64 	%rd4628, %rd4591, %rd4589;
	addc.cc.s64 	%rd4629, %rd4592, %rd4590;
	add.cc.s64 	%rd4630, %rd4628, %rd4593;
	addc.cc.s64 	%rd4631, %rd4629, %rd4594;
	add.cc.s64 	%rd4632, %rd4630, %rd4585;
	addc.cc.s64 	%rd4633, %rd4631, %rd4586;
	add.cc.s64 	%rd4634, %rd4632, %rd4587;
	addc.cc.s64 	%rd4635, %rd4633, %rd4588;
	add.cc.s64 	%rd4636, %rd4634, %rd4625;
	addc.cc.s64 	%rd4637, %rd4635, %rd4626;
	mov.b64 	{%r1292, %r1293}, %rd4637;
	mov.b64 	{%r1294, %r1295}, %rd4636;
	shf.l.wrap.b32 	%r1296, %r1295, %r1292, 13;
	shf.l.wrap.b32 	%r1297, %r1292, %r1293, 13;
	mov.b64 	%rd4638, {%r1296, %r1297};
	shr.u64 	%rd4639, %rd4637, 51;
	and.b64  	%rd4640, %rd4636, 2251799813685247;
	add.cc.s64 	%rd4641, %rd4601, %rd4599;
	addc.cc.s64 	%rd4642, %rd4602, %rd4600;
	add.cc.s64 	%rd4643, %rd4641, %rd4603;
	addc.cc.s64 	%rd4644, %rd4642, %rd4604;
	add.cc.s64 	%rd4645, %rd4643, %rd4595;
	addc.cc.s64 	%rd4646, %rd4644, %rd4596;
	add.cc.s64 	%rd4647, %rd4645, %rd4597;
	addc.cc.s64 	%rd4648, %rd4646, %rd4598;
	add.cc.s64 	%rd4649, %rd4647, %rd4638;
	addc.cc.s64 	%rd4650, %rd4648, %rd4639;
	mov.b64 	{%r1298, %r1299}, %rd4650;
	mov.b64 	{%r1300, %r1301}, %rd4649;
	shf.l.wrap.b32 	%r1302, %r1301, %r1298, 13;
	shf.l.wrap.b32 	%r1303, %r1298, %r1299, 13;
	mov.b64 	%rd4651, {%r1302, %r1303};
	shr.u64 	%rd4652, %rd4650, 51;
	and.b64  	%rd4653, %rd4649, 2251799813685247;
	add.cc.s64 	%rd4654, %rd4611, %rd4609;
	addc.cc.s64 	%rd4655, %rd4612, %rd4610;
	add.cc.s64 	%rd4656, %rd4654, %rd4613;
	addc.cc.s64 	%rd4657, %rd4655, %rd4614;
	add.cc.s64 	%rd4658, %rd4656, %rd4605;
	addc.cc.s64 	%rd4659, %rd4657, %rd4606;
	add.cc.s64 	%rd4660, %rd4658, %rd4607;
	addc.cc.s64 	%rd4661, %rd4659, %rd4608;
	add.cc.s64 	%rd4662, %rd4660, %rd4651;
	addc.cc.s64 	%rd4663, %rd4661, %rd4652;
	mov.b64 	{%r1304, %r1305}, %rd4663;
	mov.b64 	{%r1306, %r1307}, %rd4662;
	shf.l.wrap.b32 	%r1308, %r1307, %r1304, 13;
	shf.l.wrap.b32 	%r1309, %r1304, %r1305, 13;
	mov.b64 	%rd4664, {%r1308, %r1309};
	shr.u64 	%rd4665, %rd4663, 51;
	and.b64  	%rd4666, %rd4662, 2251799813685247;
	add.cc.s64 	%rd4667, %rd4621, %rd4619;
	addc.cc.s64 	%rd4668, %rd4622, %rd4620;
	add.cc.s64 	%rd4669, %rd4667, %rd4623;
	addc.cc.s64 	%rd4670, %rd4668, %rd4624;
	add.cc.s64 	%rd4671, %rd4669, %rd4615;
	addc.cc.s64 	%rd4672, %rd4670, %rd4616;
	add.cc.s64 	%rd4673, %rd4671, %rd4617;
	addc.cc.s64 	%rd4674, %rd4672, %rd4618;
	add.cc.s64 	%rd4675, %rd4673, %rd4664;
	addc.cc.s64 	%rd4676, %rd4674, %rd4665;
	mov.b64 	{%r1310, %r1311}, %rd4676;
	mov.b64 	{%r1312, %r1313}, %rd4675;
	shf.l.wrap.b32 	%r1314, %r1313, %r1310, 13;
	shf.l.wrap.b32 	%r1315, %r1310, %r1311, 13;
	mov.b64 	%rd4677, {%r1314, %r1315};
	and.b64  	%rd4678, %rd4675, 2251799813685247;
	mad.lo.s64 	%rd4679, %rd4677, 19, %rd4627;
	shr.u64 	%rd4680, %rd4679, 51;
	and.b64  	%rd4681, %rd4679, 2251799813685247;
	add.s64 	%rd4682, %rd4680, %rd4640;
	ld.const.u64 	%rd4683, [SQRT_M1];
	ld.const.u64 	%rd4684, [SQRT_M1+8];
	ld.const.u64 	%rd4685, [SQRT_M1+16];
	ld.const.u64 	%rd4686, [SQRT_M1+24];
	ld.const.u64 	%rd4687, [SQRT_M1+32];
	mul.lo.s64 	%rd4688, %rd4684, 19;
	mul.lo.s64 	%rd4689, %rd4685, 19;
	mul.lo.s64 	%rd4690, %rd4686, 19;
	mul.lo.s64 	%rd4691, %rd4687, 19;
	mul.lo.s64 	%rd4692, %rd4683, 4503599627370457;
	mul.hi.u64 	%rd4693, %rd4683, 4503599627370457;
	mul.lo.s64 	%rd4694, %rd4687, 85568392920039386;
	mul.hi.u64 	%rd4695, %rd4691, 4503599627370494;
	mul.lo.s64 	%rd4696, %rd4686, 85568392920039386;
	mul.hi.u64 	%rd4697, %rd4690, 4503599627370494;
	mul.lo.s64 	%rd4698, %rd4685, 85568392920039386;
	mul.hi.u64 	%rd4699, %rd4689, 4503599627370494;
	mul.lo.s64 	%rd4700, %rd4684, 85568392920039386;
	mul.hi.u64 	%rd4701, %rd4688, 4503599627370494;
	add.cc.s64 	%rd4702, %rd4700, %rd4692;
	addc.cc.s64 	%rd4703, %rd4701, %rd4693;
	add.cc.s64 	%rd4704, %rd4702, %rd4698;
	addc.cc.s64 	%rd4705, %rd4703, %rd4699;
	add.cc.s64 	%rd4706, %rd4704, %rd4696;
	addc.cc.s64 	%rd4707, %rd4705, %rd4697;
	add.cc.s64 	%rd4708, %rd4706, %rd4694;
	addc.cc.s64 	%rd4709, %rd4707, %rd4695;
	mul.lo.s64 	%rd4710, %rd4684, 4503599627370457;
	mul.hi.u64 	%rd4711, %rd4684, 4503599627370457;
	mul.lo.s64 	%rd4712, %rd4683, 4503599627370494;
	mul.hi.u64 	%rd4713, %rd4683, 4503599627370494;
	add.cc.s64 	%rd4714, %rd4710, %rd4712;
	addc.cc.s64 	%rd4715, %rd4711, %rd4713;
	mul.lo.s64 	%rd4716, %rd4685, 4503599627370457;
	mul.hi.u64 	%rd4717, %rd4685, 4503599627370457;
	mul.lo.s64 	%rd4718, %rd4686, 4503599627370457;
	mul.hi.u64 	%rd4719, %rd4686, 4503599627370457;
	mul.lo.s64 	%rd4720, %rd4687, 4503599627370457;
	mul.hi.u64 	%rd4721, %rd4687, 4503599627370457;
	mov.b64 	{%r1316, %r1317}, %rd4709;
	mov.b64 	{%r1318, %r1319}, %rd4708;
	shf.l.wrap.b32 	%r1320, %r1319, %r1316, 13;
	shf.l.wrap.b32 	%r1321, %r1316, %r1317, 13;
	mov.b64 	%rd4722, {%r1320, %r1321};
	and.b64  	%rd4723, %rd4708, 2251799813685247;
	add.cc.s64 	%rd4724, %rd4714, %rd4698;
	addc.cc.s64 	%rd4725, %rd4715, %rd4699;
	add.cc.s64 	%rd4726, %rd4724, %rd4696;
	addc.cc.s64 	%rd4727, %rd4725, %rd4697;
	add.cc.s64 	%rd4728, %rd4726, %rd4694;
	addc.cc.s64 	%rd4729, %rd4727, %rd4695;
	add.cc.s64 	%rd4730, %rd4728, %rd4722;
	addc.cc.s64 	%rd4731, %rd4729, 0;
	mov.b64 	{%r1322, %r1323}, %rd4731;
	mov.b64 	{%r1324, %r1325}, %rd4730;
	shf.l.wrap.b32 	%r1326, %r1325, %r1322, 13;
	shf.l.wrap.b32 	%r1327, %r1322, %r1323, 13;
	mov.b64 	%rd4732, {%r1326, %r1327};
	and.b64  	%rd4733, %rd4730, 2251799813685247;
	mul.lo.s64 	%rd4734, %rd4684, 37;
	mul.hi.u64 	%rd4735, %rd4684, 37;
	add.cc.s64 	%rd4736, %rd4714, %rd4734;
	addc.cc.s64 	%rd4737, %rd4715, %rd4735;
	add.cc.s64 	%rd4738, %rd4736, %rd4716;
	addc.cc.s64 	%rd4739, %rd4737, %rd4717;
	add.cc.s64 	%rd4740, %rd4738, %rd4696;
	addc.cc.s64 	%rd4741, %rd4739, %rd4697;
	add.cc.s64 	%rd4742, %rd4740, %rd4694;
	addc.cc.s64 	%rd4743, %rd4741, %rd4695;
	add.cc.s64 	%rd4744, %rd4742, %rd4732;
	addc.cc.s64 	%rd4745, %rd4743, 0;
	mov.b64 	{%r1328, %r1329}, %rd4745;
	mov.b64 	{%r1330, %r1331}, %rd4744;
	shf.l.wrap.b32 	%r1332, %r1331, %r1328, 13;
	shf.l.wrap.b32 	%r1333, %r1328, %r1329, 13;
	mov.b64 	%rd4746, {%r1332, %r1333};
	and.b64  	%rd4747, %rd4744, 2251799813685247;
	mul.lo.s64 	%rd4748, %rd4685, 37;
	mul.hi.u64 	%rd4749, %rd4685, 37;
	add.cc.s64 	%rd4750, %rd4738, %rd4748;
	addc.cc.s64 	%rd4751, %rd4739, %rd4749;
	add.cc.s64 	%rd4752, %rd4750, %rd4718;
	addc.cc.s64 	%rd4753, %rd4751, %rd4719;
	add.cc.s64 	%rd4754, %rd4752, %rd4694;
	addc.cc.s64 	%rd4755, %rd4753, %rd4695;
	add.cc.s64 	%rd4756, %rd4754, %rd4746;
	addc.cc.s64 	%rd4757, %rd4755, 0;
	mov.b64 	{%r1334, %r1335}, %rd4757;
	mov.b64 	{%r1336, %r1337}, %rd4756;
	shf.l.wrap.b32 	%r1338, %r1337, %r1334, 13;
	shf.l.wrap.b32 	%r1339, %r1334, %r1335, 13;
	mov.b64 	%rd4758, {%r1338, %r1339};
	and.b64  	%rd4759, %rd4756, 2251799813685247;
	mul.lo.s64 	%rd4760, %rd4686, 37;
	mul.hi.u64 	%rd4761, %rd4686, 37;
	add.cc.s64 	%rd4762, %rd4752, %rd4760;
	addc.cc.s64 	%rd4763, %rd4753, %rd4761;
	add.cc.s64 	%rd4764, %rd4762, %rd4720;
	addc.cc.s64 	%rd4765, %rd4763, %rd4721;
	add.cc.s64 	%rd4766, %rd4764, %rd4758;
	addc.cc.s64 	%rd4767, %rd4765, 0;
	mov.b64 	{%r1340, %r1341}, %rd4767;
	mov.b64 	{%r1342, %r1343}, %rd4766;
	shf.l.wrap.b32 	%r1344, %r1343, %r1340, 13;
	shf.l.wrap.b32 	%r1345, %r1340, %r1341, 13;
	mov.b64 	%rd4768, {%r1344, %r1345};
	and.b64  	%rd4769, %rd4766, 2251799813685247;
	mad.lo.s64 	%rd4770, %rd4768, 19, %rd4723;
	shr.u64 	%rd4771, %rd4770, 51;
	and.b64  	%rd4772, %rd4770, 2251799813685247;
	add.s64 	%rd4773, %rd4681, 1;
	shr.u64 	%rd4774, %rd4773, 51;
	and.b64  	%rd4775, %rd4773, 2251799813685247;
	add.s64 	%rd4776, %rd4774, %rd4682;
	shr.u64 	%rd4777, %rd4776, 51;
	and.b64  	%rd4778, %rd4776, 2251799813685247;
	add.s64 	%rd4779, %rd4777, %rd4653;
	shr.u64 	%rd4780, %rd4779, 51;
	and.b64  	%rd4781, %rd4779, 2251799813685247;
	add.s64 	%rd4782, %rd4780, %rd4666;
	shr.u64 	%rd4783, %rd4782, 51;
	and.b64  	%rd4784, %rd4782, 2251799813685247;
	add.s64 	%rd4785, %rd4783, %rd4678;
	shr.u64 	%rd4786, %rd4785, 51;
	and.b64  	%rd4787, %rd4785, 2251799813685247;
	mad.lo.s64 	%rd4788, %rd4786, 19, %rd4775;
	shr.u64 	%rd4789, %rd4788, 51;
	and.b64  	%rd4790, %rd4788, 2251799813685247;
	add.s64 	%rd4791, %rd4789, %rd4778;
	add.s64 	%rd4792, %rd4790, 19;
	shr.u64 	%rd4793, %rd4792, 51;
	add.s64 	%rd4794, %rd4793, %rd4791;
	shr.u64 	%rd4795, %rd4794, 51;
	add.s64 	%rd4796, %rd4795, %rd4781;
	shr.u64 	%rd4797, %rd4796, 51;
	add.s64 	%rd4798, %rd4797, %rd4784;
	shr.u64 	%rd4799, %rd4798, 51;
	add.s64 	%rd4800, %rd4799, %rd4787;
	shr.u64 	%rd4801, %rd4800, 51;
	mad.lo.s64 	%rd4802, %rd4801, 19, %rd4790;
	shr.u64 	%rd4803, %rd4802, 51;
	add.s64 	%rd4804, %rd4803, %rd4791;
	shr.u64 	%rd4805, %rd4804, 51;
	add.s64 	%rd4806, %rd4805, %rd4781;
	shr.u64 	%rd4807, %rd4806, 51;
	add.s64 	%rd4808, %rd4807, %rd4784;
	shr.u64 	%rd4809, %rd4808, 51;
	add.s64 	%rd4810, %rd4809, %rd4785;
	or.b64  	%rd4811, %rd4802, %rd4810;
	or.b64  	%rd4812, %rd4811, %rd4804;
	or.b64  	%rd4813, %rd4812, %rd4806;
	or.b64  	%rd4814, %rd4813, %rd4808;
	and.b64  	%rd4815, %rd4814, 2251799813685247;
	setp.eq.s64 	%p9, %rd4815, 0;
	sub.s64 	%rd4816, %rd4681, %rd4772;
	add.s64 	%rd4817, %rd4816, 4503599627370458;
	shr.u64 	%rd4818, %rd4817, 51;
	and.b64  	%rd4819, %rd4817, 2251799813685247;
	add.s64 	%rd4820, %rd4733, %rd4771;
	sub.s64 	%rd4821, %rd4682, %rd4820;
	add.s64 	%rd4822, %rd4821, %rd4818;
	add.s64 	%rd4823, %rd4822, 4503599627370494;
	shr.u64 	%rd4824, %rd4823, 51;
	and.b64  	%rd4825, %rd4823, 2251799813685247;
	sub.s64 	%rd4826, %rd4653, %rd4747;
	add.s64 	%rd4827, %rd4826, %rd4824;
	add.s64 	%rd4828, %rd4827, 4503599627370494;
	shr.u64 	%rd4829, %rd4828, 51;
	and.b64  	%rd4830, %rd4828, 2251799813685247;
	sub.s64 	%rd4831, %rd4666, %rd4759;
	add.s64 	%rd4832, %rd4831, %rd4829;
	add.s64 	%rd4833, %rd4832, 4503599627370494;
	shr.u64 	%rd4834, %rd4833, 51;
	and.b64  	%rd4835, %rd4833, 2251799813685247;
	sub.s64 	%rd4836, %rd4678, %rd4769;
	add.s64 	%rd4837, %rd4836, %rd4834;
	add.s64 	%rd4838, %rd4837, 4503599627370494;
	shr.u64 	%rd4839, %rd4838, 51;
	and.b64  	%rd4840, %rd4838, 2251799813685247;
	mad.lo.s64 	%rd4841, %rd4839, 19, %rd4819;
	shr.u64 	%rd4842, %rd4841, 51;
	and.b64  	%rd4843, %rd4841, 2251799813685247;
	add.s64 	%rd4844, %rd4842, %rd4825;
	add.s64 	%rd4845, %rd4843, 19;
	shr.u64 	%rd4846, %rd4845, 51;
	add.s64 	%rd4847, %rd4846, %rd4844;
	shr.u64 	%rd4848, %rd4847, 51;
	add.s64 	%rd4849, %rd4848, %rd4830;
	shr.u64 	%rd4850, %rd4849, 51;
	add.s64 	%rd4851, %rd4850, %rd4835;
	shr.u64 	%rd4852, %rd4851, 51;
	add.s64 	%rd4853, %rd4852, %rd4840;
	shr.u64 	%rd4854, %rd4853, 51;
	mad.lo.s64 	%rd4855, %rd4854, 19, %rd4843;
	shr.u64 	%rd4856, %rd4855, 51;
	add.s64 	%rd4857, %rd4856, %rd4844;
	shr.u64 	%rd4858, %rd4857, 51;
	add.s64 	%rd4859, %rd4858, %rd4830;
	shr.u64 	%rd4860, %rd4859, 51;
	add.s64 	%rd4861, %rd4860, %rd4835;
	shr.u64 	%rd4862, %rd4861, 51;
	add.s64 	%rd4863, %rd4862, %rd4838;
	or.b64  	%rd4864, %rd4855, %rd4863;
	or.b64  	%rd4865, %rd4864, %rd4857;
	or.b64  	%rd4866, %rd4865, %rd4859;
	or.b64  	%rd4867, %rd4866, %rd4861;
	and.b64  	%rd4868, %rd4867, 2251799813685247;
	setp.eq.s64 	%p10, %rd4868, 0;
	mul.lo.s64 	%rd4869, %rd4683, %rd4482;
	mul.hi.u64 	%rd4870, %rd4683, %rd4482;
	mul.lo.s64 	%rd4871, %rd4691, %rd4483;
	mul.hi.u64 	%rd4872, %rd4691, %rd4483;
	mul.lo.s64 	%rd4873, %rd4473, %rd4690;
	mul.hi.u64 	%rd4874, %rd4473, %rd4690;
	mul.lo.s64 	%rd4875, %rd4476, %rd4689;
	mul.hi.u64 	%rd4876, %rd4476, %rd4689;
	mul.lo.s64 	%rd4877, %rd4479, %rd4688;
	mul.hi.u64 	%rd4878, %rd4479, %rd4688;
	add.cc.s64 	%rd4879, %rd4877, %rd4869;
	addc.cc.s64 	%rd4880, %rd4878, %rd4870;
	add.cc.s64 	%rd4881, %rd4879, %rd4875;
	addc.cc.s64 	%rd4882, %rd4880, %rd4876;
	add.cc.s64 	%rd4883, %rd4881, %rd4873;
	addc.cc.s64 	%rd4884, %rd4882, %rd4874;
	add.cc.s64 	%rd4885, %rd4883, %rd4871;
	addc.cc.s64 	%rd4886, %rd4884, %rd4872;
	mul.lo.s64 	%rd4887, %rd4684, %rd4482;
	mul.hi.u64 	%rd4888, %rd4684, %rd4482;
	mul.lo.s64 	%rd4889, %rd4683, %rd4483;
	mul.hi.u64 	%rd4890, %rd4683, %rd4483;
	add.cc.s64 	%rd4891, %rd4887, %rd4889;
	addc.cc.s64 	%rd4892, %rd4888, %rd4890;
	mul.lo.s64 	%rd4893, %rd4473, %rd4691;
	mul.hi.u64 	%rd4894, %rd4473, %rd4691;
	mul.lo.s64 	%rd4895, %rd4476, %rd4690;
	mul.hi.u64 	%rd4896, %rd4476, %rd4690;
	mul.lo.s64 	%rd4897, %rd4479, %rd4689;
	mul.hi.u64 	%rd4898, %rd4479, %rd4689;
	mul.lo.s64 	%rd4899, %rd4685, %rd4482;
	mul.hi.u64 	%rd4900, %rd4685, %rd4482;
	mul.lo.s64 	%rd4901, %rd4684, %rd4483;
	mul.hi.u64 	%rd4902, %rd4684, %rd4483;
	mul.lo.s64 	%rd4903, %rd4473, %rd4683;
	mul.hi.u64 	%rd4904, %rd4473, %rd4683;
	mul.lo.s64 	%rd4905, %rd4476, %rd4691;
	mul.hi.u64 	%rd4906, %rd4476, %rd4691;
	mul.lo.s64 	%rd4907, %rd4479, %rd4690;
	mul.hi.u64 	%rd4908, %rd4479, %rd4690;
	mul.lo.s64 	%rd4909, %rd4686, %rd4482;
	mul.hi.u64 	%rd4910, %rd4686, %rd4482;
	mul.lo.s64 	%rd4911, %rd4685, %rd4483;
	mul.hi.u64 	%rd4912, %rd4685, %rd4483;
	mul.lo.s64 	%rd4913, %rd4473, %rd4684;
	mul.hi.u64 	%rd4914, %rd4473, %rd4684;
	mul.lo.s64 	%rd4915, %rd4476, %rd4683;
	mul.hi.u64 	%rd4916, %rd4476, %rd4683;
	mul.lo.s64 	%rd4917, %rd4479, %rd4691;
	mul.hi.u64 	%rd4918, %rd4479, %rd4691;
	mul.lo.s64 	%rd4919, %rd4687, %rd4482;
	mul.hi.u64 	%rd4920, %rd4687, %rd4482;
	mul.lo.s64 	%rd4921, %rd4686, %rd4483;
	mul.hi.u64 	%rd4922, %rd4686, %rd4483;
	mul.lo.s64 	%rd4923, %rd4473, %rd4685;
	mul.hi.u64 	%rd4924, %rd4473, %rd4685;
	mul.lo.s64 	%rd4925, %rd4476, %rd4684;
	mul.hi.u64 	%rd4926, %rd4476, %rd4684;
	mul.lo.s64 	%rd4927, %rd4479, %rd4683;
	mul.hi.u64 	%rd4928, %rd4479, %rd4683;
	mov.b64 	{%r1346, %r1347}, %rd4886;
	mov.b64 	{%r1348, %r1349}, %rd4885;
	shf.l.wrap.b32 	%r1350, %r1349, %r1346, 13;
	shf.l.wrap.b32 	%r1351, %r1346, %r1347, 13;
	mov.b64 	%rd4929, {%r1350, %r1351};
	and.b64  	%rd4930, %rd4885, 2251799813685247;
	add.cc.s64 	%rd4931, %rd4891, %rd4897;
	addc.cc.s64 	%rd4932, %rd4892, %rd4898;
	add.cc.s64 	%rd4933, %rd4931, %rd4895;
	addc.cc.s64 	%rd4934, %rd4932, %rd4896;
	add.cc.s64 	%rd4935, %rd4933, %rd4893;
	addc.cc.s64 	%rd4936, %rd4934, %rd4894;
	add.cc.s64 	%rd4937, %rd4935, %rd4929;
	addc.cc.s64 	%rd4938, %rd4936, 0;
	mov.b64 	{%r1352, %r1353}, %rd4938;
	mov.b64 	{%r1354, %r1355}, %rd4937;
	shf.l.wrap.b32 	%r1356, %r1355, %r1352, 13;
	shf.l.wrap.b32 	%r1357, %r1352, %r1353, 13;
	mov.b64 	%rd4939, {%r1356, %r1357};
	and.b64  	%rd4940, %rd4937, 2251799813685247;
	add.cc.s64 	%rd4941, %rd4901, %rd4903;
	addc.cc.s64 	%rd4942, %rd4902, %rd4904;
	add.cc.s64 	%rd4943, %rd4941, %rd4899;
	addc.cc.s64 	%rd4944, %rd4942, %rd4900;
	add.cc.s64 	%rd4945, %rd4943, %rd4907;
	addc.cc.s64 	%rd4946, %rd4944, %rd4908;
	add.cc.s64 	%rd4947, %rd4945, %rd4905;
	addc.cc.s64 	%rd4948, %rd4946, %rd4906;
	add.cc.s64 	%rd4949, %rd4947, %rd4939;
	addc.cc.s64 	%rd4950, %rd4948, 0;
	mov.b64 	{%r1358, %r1359}, %rd4950;
	mov.b64 	{%r1360, %r1361}, %rd4949;
	shf.l.wrap.b32 	%r1362, %r1361, %r1358, 13;
	shf.l.wrap.b32 	%r1363, %r1358, %r1359, 13;
	mov.b64 	%rd4951, {%r1362, %r1363};
	and.b64  	%rd4952, %rd4949, 2251799813685247;
	add.cc.s64 	%rd4953, %rd4913, %rd4915;
	addc.cc.s64 	%rd4954, %rd4914, %rd4916;
	add.cc.s64 	%rd4955, %rd4953, %rd4911;
	addc.cc.s64 	%rd4956, %rd4954, %rd4912;
	add.cc.s64 	%rd4957, %rd4955, %rd4909;
	addc.cc.s64 	%rd4958, %rd4956, %rd4910;
	add.cc.s64 	%rd4959, %rd4957, %rd4917;
	addc.cc.s64 	%rd4960, %rd4958, %rd4918;
	add.cc.s64 	%rd4961, %rd4959, %rd4951;
	addc.cc.s64 	%rd4962, %rd4960, 0;
	mov.b64 	{%r1364, %r1365}, %rd4962;
	mov.b64 	{%r1366, %r1367}, %rd4961;
	shf.l.wrap.b32 	%r1368, %r1367, %r1364, 13;
	shf.l.wrap.b32 	%r1369, %r1364, %r1365, 13;
	mov.b64 	%rd4963, {%r1368, %r1369};
	and.b64  	%rd4964, %rd4961, 2251799813685247;
	add.cc.s64 	%rd4965, %rd4925, %rd4927;
	addc.cc.s64 	%rd4966, %rd4926, %rd4928;
	add.cc.s64 	%rd4967, %rd4965, %rd4923;
	addc.cc.s64 	%rd4968, %rd4966, %rd4924;
	add.cc.s64 	%rd4969, %rd4967, %rd4921;
	addc.cc.s64 	%rd4970, %rd4968, %rd4922;
	add.cc.s64 	%rd4971, %rd4969, %rd4919;
	addc.cc.s64 	%rd4972, %rd4970, %rd4920;
	add.cc.s64 	%rd4973, %rd4971, %rd4963;
	addc.cc.s64 	%rd4974, %rd4972, 0;
	mov.b64 	{%r1370, %r1371}, %rd4974;
	mov.b64 	{%r1372, %r1373}, %rd4973;
	shf.l.wrap.b32 	%r1374, %r1373, %r1370, 13;
	shf.l.wrap.b32 	%r1375, %r1370, %r1371, 13;
	mov.b64 	%rd4975, {%r1374, %r1375};
	and.b64  	%rd4976, %rd4973, 2251799813685247;
	mad.lo.s64 	%rd4977, %rd4975, 19, %rd4930;
	shr.u64 	%rd4978, %rd4977, 51;
	and.b64  	%rd4979, %rd4977, 2251799813685247;
	add.s64 	%rd4980, %rd4978, %rd4940;
	or.pred  	%p11, %p9, %p10;
	selp.b64 	%rd4981, %rd4979, %rd4482, %p11;
	selp.b64 	%rd4982, %rd4980, %rd4483, %p11;
	selp.b64 	%rd4983, %rd4952, %rd4473, %p11;
	selp.b64 	%rd4984, %rd4964, %rd4476, %p11;
	selp.b64 	%rd4985, %rd4976, %rd4479, %p11;
	sub.s64 	%rd4986, 4503599627370458, %rd4981;
	sub.s64 	%rd4987, 4503599627370494, %rd4982;
	sub.s64 	%rd4988, 4503599627370494, %rd4983;
	sub.s64 	%rd4989, 4503599627370494, %rd4984;
	sub.s64 	%rd4990, 4503599627370494, %rd4985;
	shr.u64 	%rd4991, %rd4982, 51;
	and.b64  	%rd4992, %rd4982, 2251799813685247;
	add.s64 	%rd4993, %rd4991, %rd4983;
	shr.u64 	%rd4994, %rd4993, 51;
	and.b64  	%rd4995, %rd4993, 2251799813685247;
	add.s64 	%rd4996, %rd4994, %rd4984;
	shr.u64 	%rd4997, %rd4996, 51;
	and.b64  	%rd4998, %rd4996, 2251799813685247;
	add.s64 	%rd4999, %rd4997, %rd4985;
	shr.u64 	%rd5000, %rd4999, 51;
	and.b64  	%rd5001, %rd4999, 2251799813685247;
	mad.lo.s64 	%rd5002, %rd5000, 19, %rd4981;
	shr.u64 	%rd5003, %rd5002, 51;
	and.b64  	%rd5004, %rd5002, 2251799813685247;
	add.s64 	%rd5005, %rd5003, %rd4992;
	add.s64 	%rd5006, %rd5004, 19;
	shr.u64 	%rd5007, %rd5006, 51;
	add.s64 	%rd5008, %rd5005, %rd5007;
	shr.u64 	%rd5009, %rd5008, 51;
	add.s64 	%rd5010, %rd5009, %rd4995;
	shr.u64 	%rd5011, %rd5010, 51;
	add.s64 	%rd5012, %rd5011, %rd4998;
	shr.u64 	%rd5013, %rd5012, 51;
	add.s64 	%rd5014, %rd5013, %rd5001;
	shr.u64 	%rd5015, %rd5014, 51;
	add.s64 	%rd5016, %rd5015, %rd5002;
	and.b64  	%rd5017, %rd5016, 1;
	setp.eq.b64 	%p12, %rd5017, 1;
	selp.b64 	%rd5018, %rd4986, %rd4981, %p12;
	selp.b64 	%rd5019, %rd4987, %rd4982, %p12;
	selp.b64 	%rd5020, %rd4988, %rd4983, %p12;
	selp.b64 	%rd5021, %rd4989, %rd4984, %p12;
	selp.b64 	%rd5022, %rd4990, %rd4985, %p12;
	mul.lo.s64 	%rd5023, %rd25, 19;
	mul.lo.s64 	%rd323, %rd3945, 19;
	mul.lo.s64 	%rd324, %rd3946, 19;
	mul.lo.s64 	%rd325, %rd3947, 19;
	mul.lo.s64 	%rd5024, %rd5018, %rd24;
	mul.hi.u64 	%rd5025, %rd5018, %rd24;
	mul.lo.s64 	%rd5026, %rd5019, %rd325;
	mul.hi.u64 	%rd5027, %rd5019, %rd325;
	add.cc.s64 	%rd5028, %rd5026, %rd5024;
	addc.cc.s64 	%rd5029, %rd5027, %rd5025;
	mul.lo.s64 	%rd5030, %rd5020, %rd324;
	mul.hi.u64 	%rd5031, %rd5020, %rd324;
	add.cc.s64 	%rd5032, %rd5028, %rd5030;
	addc.cc.s64 	%rd5033, %rd5029, %rd5031;
	mul.lo.s64 	%rd5034, %rd5021, %rd323;
	mul.hi.u64 	%rd5035, %rd5021, %rd323;
	add.cc.s64 	%rd5036, %rd5032, %rd5034;
	addc.cc.s64 	%rd5037, %rd5033, %rd5035;
	mul.lo.s64 	%rd5038, %rd5022, %rd5023;
	mul.hi.u64 	%rd5039, %rd5022, %rd5023;
	add.cc.s64 	%rd5040, %rd5036, %rd5038;
	addc.cc.s64 	%rd5041, %rd5037, %rd5039;
	mul.lo.s64 	%rd5042, %rd5018, %rd25;
	mul.hi.u64 	%rd5043, %rd5018, %rd25;
	mul.lo.s64 	%rd5044, %rd5019, %rd24;
	mul.hi.u64 	%rd5045, %rd5019, %rd24;
	add.cc.s64 	%rd5046, %rd5044, %rd5042;
	addc.cc.s64 	%rd5047, %rd5045, %rd5043;
	mul.lo.s64 	%rd5048, %rd5020, %rd325;
	mul.hi.u64 	%rd5049, %rd5020, %rd325;
	add.cc.s64 	%rd5050, %rd5046, %rd5048;
	addc.cc.s64 	%rd5051, %rd5047, %rd5049;
	mul.lo.s64 	%rd5052, %rd5021, %rd324;
	mul.hi.u64 	%rd5053, %rd5021, %rd324;
	add.cc.s64 	%rd5054, %rd5050, %rd5052;
	addc.cc.s64 	%rd5055, %rd5051, %rd5053;
	mul.lo.s64 	%rd5056, %rd5022, %rd323;
	mul.hi.u64 	%rd5057, %rd5022, %rd323;
	add.cc.s64 	%rd5058, %rd5054, %rd5056;
	addc.cc.s64 	%rd5059, %rd5055, %rd5057;
	mul.lo.s64 	%rd5060, %rd44, %rd5018;
	mul.hi.u64 	%rd5061, %rd44, %rd5018;
	mul.lo.s64 	%rd5062, %rd5019, %rd25;
	mul.hi.u64 	%rd5063, %rd5019, %rd25;
	add.cc.s64 	%rd5064, %rd5062, %rd5060;
	addc.cc.s64 	%rd5065, %rd5063, %rd5061;
	mul.lo.s64 	%rd5066, %rd5020, %rd24;
	mul.hi.u64 	%rd5067, %rd5020, %rd24;
	add.cc.s64 	%rd5068, %rd5064, %rd5066;
	addc.cc.s64 	%rd5069, %rd5065, %rd5067;
	mul.lo.s64 	%rd5070, %rd5021, %rd325;
	mul.hi.u64 	%rd5071, %rd5021, %rd325;
	add.cc.s64 	%rd5072, %rd5068, %rd5070;
	addc.cc.s64 	%rd5073, %rd5069, %rd5071;
	mul.lo.s64 	%rd5074, %rd5022, %rd324;
	mul.hi.u64 	%rd5075, %rd5022, %rd324;
	add.cc.s64 	%rd5076, %rd5072, %rd5074;
	addc.cc.s64 	%rd5077, %rd5073, %rd5075;
	mul.lo.s64 	%rd5078, %rd46, %rd5018;
	mul.hi.u64 	%rd5079, %rd46, %rd5018;
	mul.lo.s64 	%rd5080, %rd44, %rd5019;
	mul.hi.u64 	%rd5081, %rd44, %rd5019;
	add.cc.s64 	%rd5082, %rd5080, %rd5078;
	addc.cc.s64 	%rd5083, %rd5081, %rd5079;
	mul.lo.s64 	%rd5084, %rd5020, %rd25;
	mul.hi.u64 	%rd5085, %rd5020, %rd25;
	add.cc.s64 	%rd5086, %rd5082, %rd5084;
	addc.cc.s64 	%rd5087, %rd5083, %rd5085;
	mul.lo.s64 	%rd5088, %rd5021, %rd24;
	mul.hi.u64 	%rd5089, %rd5021, %rd24;
	add.cc.s64 	%rd5090, %rd5086, %rd5088;
	addc.cc.s64 	%rd5091, %rd5087, %rd5089;
	mul.lo.s64 	%rd5092, %rd5022, %rd325;
	mul.hi.u64 	%rd5093, %rd5022, %rd325;
	add.cc.s64 	%rd5094, %rd5090, %rd5092;
	addc.cc.s64 	%rd5095, %rd5091, %rd5093;
	mul.lo.s64 	%rd5096, %rd48, %rd5018;
	mul.hi.u64 	%rd5097, %rd48, %rd5018;
	mul.lo.s64 	%rd5098, %rd46, %rd5019;
	mul.hi.u64 	%rd5099, %rd46, %rd5019;
	add.cc.s64 	%rd5100, %rd5098, %rd5096;
	addc.cc.s64 	%rd5101, %rd5099, %rd5097;
	mul.lo.s64 	%rd5102, %rd44, %rd5020;
	mul.hi.u64 	%rd5103, %rd44, %rd5020;
	add.cc.s64 	%rd5104, %rd5100, %rd5102;
	addc.cc.s64 	%rd5105, %rd5101, %rd5103;
	mul.lo.s64 	%rd5106, %rd5021, %rd25;
	mul.hi.u64 	%rd5107, %rd5021, %rd25;
	add.cc.s64 	%rd5108, %rd5104, %rd5106;
	addc.cc.s64 	%rd5109, %rd5105, %rd5107;
	mul.lo.s64 	%rd5110, %rd5022, %rd24;
	mul.hi.u64 	%rd5111, %rd5022, %rd24;
	add.cc.s64 	%rd5112, %rd5108, %rd5110;
	addc.cc.s64 	%rd5113, %rd5109, %rd5111;
	mov.b64 	{%r1376, %r1377}, %rd5041;
	mov.b64 	{%r1378, %r1379}, %rd5040;
	shf.l.wrap.b32 	%r1380, %r1379, %r1376, 13;
	shf.l.wrap.b32 	%r1381, %r1376, %r1377, 13;
	mov.b64 	%rd5114, {%r1380, %r1381};
	shr.u64 	%rd5115, %rd5041, 51;
	and.b64  	%rd5116, %rd5040, 2251799813685247;
	add.cc.s64 	%rd5117, %rd5058, %rd5114;
	addc.cc.s64 	%rd5118, %rd5059, %rd5115;
	mov.b64 	{%r1382, %r1383}, %rd5118;
	mov.b64 	{%r1384, %r1385}, %rd5117;
	shf.l.wrap.b32 	%r1386, %r1385, %r1382, 13;
	shf.l.wrap.b32 	%r1387, %r1382, %r1383, 13;
	mov.b64 	%rd5119, {%r1386, %r1387};
	shr.u64 	%rd5120, %rd5118, 51;
	and.b64  	%rd5121, %rd5117, 2251799813685247;
	add.cc.s64 	%rd5122, %rd5076, %rd5119;
	addc.cc.s64 	%rd5123, %rd5077, %rd5120;
	mov.b64 	{%r1388, %r1389}, %rd5123;
	mov.b64 	{%r1390, %r1391}, %rd5122;
	shf.l.wrap.b32 	%r1392, %r1391, %r1388, 13;
	shf.l.wrap.b32 	%r1393, %r1388, %r1389, 13;
	mov.b64 	%rd5124, {%r1392, %r1393};
	shr.u64 	%rd5125, %rd5123, 51;
	and.b64  	%rd5126, %rd5122, 2251799813685247;
	add.cc.s64 	%rd5127, %rd5094, %rd5124;
	addc.cc.s64 	%rd5128, %rd5095, %rd5125;
	mov.b64 	{%r1394, %r1395}, %rd5128;
	mov.b64 	{%r1396, %r1397}, %rd5127;
	shf.l.wrap.b32 	%r1398, %r1397, %r1394, 13;
	shf.l.wrap.b32 	%r1399, %r1394, %r1395, 13;
	mov.b64 	%rd5129, {%r1398, %r1399};
	shr.u64 	%rd5130, %rd5128, 51;
	and.b64  	%rd5131, %rd5127, 2251799813685247;
	add.cc.s64 	%rd5132, %rd5112, %rd5129;
	addc.cc.s64 	%rd5133, %rd5113, %rd5130;
	mov.b64 	{%r1400, %r1401}, %rd5133;
	mov.b64 	{%r1402, %r1403}, %rd5132;
	shf.l.wrap.b32 	%r1404, %r1403, %r1400, 13;
	shf.l.wrap.b32 	%r1405, %r1400, %r1401, 13;
	mov.b64 	%rd5134, {%r1404, %r1405};
	and.b64  	%rd5135, %rd5132, 2251799813685247;
	mad.lo.s64 	%rd5136, %rd5134, 19, %rd5116;
	shr.u64 	%rd5137, %rd5136, 51;
	and.b64  	%rd5138, %rd5136, 2251799813685247;
	add.s64 	%rd5139, %rd5137, %rd5121;
	mul.lo.s64 	%rd5140, %rd30, 19;
	mul.lo.s64 	%rd326, %rd36, 19;
	mul.lo.s64 	%rd5141, %rd5018, %rd29;
	mul.hi.u64 	%rd5142, %rd5018, %rd29;
	mul.lo.s64 	%rd5143, %rd5019, %rd38;
	mul.hi.u64 	%rd5144, %rd5019, %rd38;
	add.cc.s64 	%rd5145, %rd5143, %rd5141;
	addc.cc.s64 	%rd5146, %rd5144, %rd5142;
	mul.lo.s64 	%rd5147, %rd5020, %rd35;
	mul.hi.u64 	%rd5148, %rd5020, %rd35;
	add.cc.s64 	%rd5149, %rd5145, %rd5147;
	addc.cc.s64 	%rd5150, %rd5146, %rd5148;
	mul.lo.s64 	%rd5151, %rd5021, %rd326;
	mul.hi.u64 	%rd5152, %rd5021, %rd326;
	add.cc.s64 	%rd5153, %rd5149, %rd5151;
	addc.cc.s64 	%rd5154, %rd5150, %rd5152;
	mul.lo.s64 	%rd5155, %rd5022, %rd5140;
	mul.hi.u64 	%rd5156, %rd5022, %rd5140;
	add.cc.s64 	%rd5157, %rd5153, %rd5155;
	addc.cc.s64 	%rd5158, %rd5154, %rd5156;
	mul.lo.s64 	%rd5159, %rd5018, %rd30;
	mul.hi.u64 	%rd5160, %rd5018, %rd30;
	mul.lo.s64 	%rd5161, %rd5019, %rd29;
	mul.hi.u64 	%rd5162, %rd5019, %rd29;
	add.cc.s64 	%rd5163, %rd5161, %rd5159;
	addc.cc.s64 	%rd5164, %rd5162, %rd5160;
	mul.lo.s64 	%rd5165, %rd5020, %rd38;
	mul.hi.u64 	%rd5166, %rd5020, %rd38;
	add.cc.s64 	%rd5167, %rd5163, %rd5165;
	addc.cc.s64 	%rd5168, %rd5164, %rd5166;
	mul.lo.s64 	%rd5169, %rd5021, %rd35;
	mul.hi.u64 	%rd5170, %rd5021, %rd35;
	add.cc.s64 	%rd5171, %rd5167, %rd5169;
	addc.cc.s64 	%rd5172, %rd5168, %rd5170;
	mul.lo.s64 	%rd5173, %rd5022, %rd326;
	mul.hi.u64 	%rd5174, %rd5022, %rd326;
	add.cc.s64 	%rd5175, %rd5171, %rd5173;
	addc.cc.s64 	%rd5176, %rd5172, %rd5174;
	mul.lo.s64 	%rd5177, %rd36, %rd5018;
	mul.hi.u64 	%rd5178, %rd36, %rd5018;
	mul.lo.s64 	%rd5179, %rd5019, %rd30;
	mul.hi.u64 	%rd5180, %rd5019, %rd30;
	add.cc.s64 	%rd5181, %rd5179, %rd5177;
	addc.cc.s64 	%rd5182, %rd5180, %rd5178;
	mul.lo.s64 	%rd5183, %rd5020, %rd29;
	mul.hi.u64 	%rd5184, %rd5020, %rd29;
	add.cc.s64 	%rd5185, %rd5181, %rd5183;
	addc.cc.s64 	%rd5186, %rd5182, %rd5184;
	mul.lo.s64 	%rd5187, %rd5021, %rd38;
	mul.hi.u64 	%rd5188, %rd5021, %rd38;
	add.cc.s64 	%rd5189, %rd5185, %rd5187;
	addc.cc.s64 	%rd5190, %rd5186, %rd5188;
	mul.lo.s64 	%rd5191, %rd5022, %rd35;
	mul.hi.u64 	%rd5192, %rd5022, %rd35;
	add.cc.s64 	%rd5193, %rd5189, %rd5191;
	addc.cc.s64 	%rd5194, %rd5190, %rd5192;
	mul.lo.s64 	%rd5195, %rd33, %rd5018;
	mul.hi.u64 	%rd5196, %rd33, %rd5018;
	mul.lo.s64 	%rd5197, %rd36, %rd5019;
	mul.hi.u64 	%rd5198, %rd36, %rd5019;
	add.cc.s64 	%rd5199, %rd5197, %rd5195;
	addc.cc.s64 	%rd5200, %rd5198, %rd5196;
	mul.lo.s64 	%rd5201, %rd5020, %rd30;
	mul.hi.u64 	%rd5202, %rd5020, %rd30;
	add.cc.s64 	%rd5203, %rd5199, %rd5201;
	addc.cc.s64 	%rd5204, %rd5200, %rd5202;
	mul.lo.s64 	%rd5205, %rd5021, %rd29;
	mul.hi.u64 	%rd5206, %rd5021, %rd29;
	add.cc.s64 	%rd5207, %rd5203, %rd5205;
	addc.cc.s64 	%rd5208, %rd5204, %rd5206;
	mul.lo.s64 	%rd5209, %rd5022, %rd38;
	mul.hi.u64 	%rd5210, %rd5022, %rd38;
	add.cc.s64 	%rd5211, %rd5207, %rd5209;
	addc.cc.s64 	%rd5212, %rd5208, %rd5210;
	mul.lo.s64 	%rd5213, %rd31, %rd5018;
	mul.hi.u64 	%rd5214, %rd31, %rd5018;
	mul.lo.s64 	%rd5215, %rd33, %rd5019;
	mul.hi.u64 	%rd5216, %rd33, %rd5019;
	add.cc.s64 	%rd5217, %rd5215, %rd5213;
	addc.cc.s64 	%rd5218, %rd5216, %rd5214;
	mul.lo.s64 	%rd5219, %rd36, %rd5020;
	mul.hi.u64 	%rd5220, %rd36, %rd5020;
	add.cc.s64 	%rd5221, %rd5217, %rd5219;
	addc.cc.s64 	%rd5222, %rd5218, %rd5220;
	mul.lo.s64 	%rd5223, %rd5021, %rd30;
	mul.hi.u64 	%rd5224, %rd5021, %rd30;
	add.cc.s64 	%rd5225, %rd5221, %rd5223;
	addc.cc.s64 	%rd5226, %rd5222, %rd5224;
	mul.lo.s64 	%rd5227, %rd5022, %rd29;
	mul.hi.u64 	%rd5228, %rd5022, %rd29;
	add.cc.s64 	%rd5229, %rd5225, %rd5227;
	addc.cc.s64 	%rd5230, %rd5226, %rd5228;
	mov.b64 	{%r1406, %r1407}, %rd5158;
	mov.b64 	{%r1408, %r1409}, %rd5157;
	shf.l.wrap.b32 	%r1410, %r1409, %r1406, 13;
	shf.l.wrap.b32 	%r1411, %r1406, %r1407, 13;
	mov.b64 	%rd5231, {%r1410, %r1411};
	shr.u64 	%rd5232, %rd5158, 51;
	and.b64  	%rd5233, %rd5157, 2251799813685247;
	add.cc.s64 	%rd5234, %rd5175, %rd5231;
	addc.cc.s64 	%rd5235, %rd5176, %rd5232;
	mov.b64 	{%r1412, %r1413}, %rd5235;
	mov.b64 	{%r1414, %r1415}, %rd5234;
	shf.l.wrap.b32 	%r1416, %r1415, %r1412, 13;
	shf.l.wrap.b32 	%r1417, %r1412, %r1413, 13;
	mov.b64 	%rd5236, {%r1416, %r1417};
	shr.u64 	%rd5237, %rd5235, 51;
	and.b64  	%rd5238, %rd5234, 2251799813685247;
	add.cc.s64 	%rd5239, %rd5193, %rd5236;
	addc.cc.s64 	%rd5240, %rd5194, %rd5237;
	mov.b64 	{%r1418, %r1419}, %rd5240;
	mov.b64 	{%r1420, %r1421}, %rd5239;
	shf.l.wrap.b32 	%r1422, %r1421, %r1418, 13;
	shf.l.wrap.b32 	%r1423, %r1418, %r1419, 13;
	mov.b64 	%rd5241, {%r1422, %r1423};
	shr.u64 	%rd5242, %rd5240, 51;
	and.b64  	%rd5243, %rd5239, 2251799813685247;
	add.cc.s64 	%rd5244, %rd5211, %rd5241;
	addc.cc.s64 	%rd5245, %rd5212, %rd5242;
	mov.b64 	{%r1424, %r1425}, %rd5245;
	mov.b64 	{%r1426, %r1427}, %rd5244;
	shf.l.wrap.b32 	%r1428, %r1427, %r1424, 13;
	shf.l.wrap.b32 	%r1429, %r1424, %r1425, 13;
	mov.b64 	%rd5246, {%r1428, %r1429};
	shr.u64 	%rd5247, %rd5245, 51;
	and.b64  	%rd5248, %rd5244, 2251799813685247;
	add.cc.s64 	%rd5249, %rd5229, %rd5246;
	addc.cc.s64 	%rd5250, %rd5230, %rd5247;
	mov.b64 	{%r1430, %r1431}, %rd5250;
	mov.b64 	{%r1432, %r1433}, %rd5249;
	shf.l.wrap.b32 	%r1434, %r1433, %r1430, 13;
	shf.l.wrap.b32 	%r1435, %r1430, %r1431, 13;
	mov.b64 	%rd5251, {%r1434, %r1435};
	and.b64  	%rd5252, %rd5249, 2251799813685247;
	mad.lo.s64 	%rd5253, %rd5251, 19, %rd5233;
	shr.u64 	%rd5254, %rd5253, 51;
	and.b64  	%rd5255, %rd5253, 2251799813685247;
	add.s64 	%rd5256, %rd5254, %rd5238;
	mul.lo.s64 	%rd5257, %rd5256, 19;
	mul.lo.s64 	%rd5258, %rd5243, 19;
	mul.lo.s64 	%rd5259, %rd5248, 19;
	mul.lo.s64 	%rd5260, %rd5252, 19;
	mul.lo.s64 	%rd5261, %rd5138, %rd5255;
	mul.hi.u64 	%rd5262, %rd5138, %rd5255;
	mul.lo.s64 	%rd5263, %rd5139, %rd5260;
	mul.hi.u64 	%rd5264, %rd5139, %rd5260;
	mul.lo.s64 	%rd5265, %rd5126, %rd5259;
	mul.hi.u64 	%rd5266, %rd5126, %rd5259;
	mul.lo.s64 	%rd5267, %rd5131, %rd5258;
	mul.hi.u64 	%rd5268, %rd5131, %rd5258;
	mul.lo.s64 	%rd5269, %rd5135, %rd5257;
	mul.hi.u64 	%rd5270, %rd5135, %rd5257;
	add.cc.s64 	%rd5271, %rd5265, %rd5267;
	addc.cc.s64 	%rd5272, %rd5266, %rd5268;
	add.cc.s64 	%rd5273, %rd5271, %rd5261;
	addc.cc.s64 	%rd5274, %rd5272, %rd5262;
	add.cc.s64 	%rd5275, %rd5273, %rd5263;
	addc.cc.s64 	%rd5276, %rd5274, %rd5264;
	add.cc.s64 	%rd5277, %rd5275, %rd5269;
	addc.cc.s64 	%rd5278, %rd5276, %rd5270;
	mul.lo.s64 	%rd5279, %rd5256, %rd5138;
	mul.hi.u64 	%rd5280, %rd5256, %rd5138;
	mul.lo.s64 	%rd5281, %rd5139, %rd5255;
	mul.hi.u64 	%rd5282, %rd5139, %rd5255;
	mul.lo.s64 	%rd5283, %rd5126, %rd5260;
	mul.hi.u64 	%rd5284, %rd5126, %rd5260;
	mul.lo.s64 	%rd5285, %rd5131, %rd5259;
	mul.hi.u64 	%rd5286, %rd5131, %rd5259;
	mul.lo.s64 	%rd5287, %rd5135, %rd5258;
	mul.hi.u64 	%rd5288, %rd5135, %rd5258;
	mul.lo.s64 	%rd5289, %rd5243, %rd5138;
	mul.hi.u64 	%rd5290, %rd5243, %rd5138;
	mul.lo.s64 	%rd5291, %rd5139, %rd5256;
	mul.hi.u64 	%rd5292, %rd5139, %rd5256;
	mul.lo.s64 	%rd5293, %rd5126, %rd5255;
	mul.hi.u64 	%rd5294, %rd5126, %rd5255;
	mul.lo.s64 	%rd5295, %rd5131, %rd5260;
	mul.hi.u64 	%rd5296, %rd5131, %rd5260;
	mul.lo.s64 	%rd5297, %rd5135, %rd5259;
	mul.hi.u64 	%rd5298, %rd5135, %rd5259;
	mul.lo.s64 	%rd5299, %rd5248, %rd5138;
	mul.hi.u64 	%rd5300, %rd5248, %rd5138;
	mul.lo.s64 	%rd5301, %rd5243, %rd5139;
	mul.hi.u64 	%rd5302, %rd5243, %rd5139;
	mul.lo.s64 	%rd5303, %rd5126, %rd5256;
	mul.hi.u64 	%rd5304, %rd5126, %rd5256;
	mul.lo.s64 	%rd5305, %rd5131, %rd5255;
	mul.hi.u64 	%rd5306, %rd5131, %rd5255;
	mul.lo.s64 	%rd5307, %rd5135, %rd5260;
	mul.hi.u64 	%rd5308, %rd5135, %rd5260;
	mul.lo.s64 	%rd5309, %rd5252, %rd5138;
	mul.hi.u64 	%rd5310, %rd5252, %rd5138;
	mul.lo.s64 	%rd5311, %rd5248, %rd5139;
	mul.hi.u64 	%rd5312, %rd5248, %rd5139;
	mul.lo.s64 	%rd5313, %rd5126, %rd5243;
	mul.hi.u64 	%rd5314, %rd5126, %rd5243;
	mul.lo.s64 	%rd5315, %rd5131, %rd5256;
	mul.hi.u64 	%rd5316, %rd5131, %rd5256;
	mul.lo.s64 	%rd5317, %rd5135, %rd5255;
	mul.hi.u64 	%rd5318, %rd5135, %rd5255;
	mov.b64 	{%r1436, %r1437}, %rd5278;
	mov.b64 	{%r1438, %r1439}, %rd5277;
	shf.l.wrap.b32 	%r1440, %r1439, %r1436, 13;
	shf.l.wrap.b32 	%r1441, %r1436, %r1437, 13;
	mov.b64 	%rd5319, {%r1440, %r1441};
	shr.u64 	%rd5320, %rd5278, 51;
	and.b64  	%rd5321, %rd5277, 2251799813685247;
	add.cc.s64 	%rd5322, %rd5287, %rd5285;
	addc.cc.s64 	%rd5323, %rd5288, %rd5286;
	add.cc.s64 	%rd5324, %rd5322, %rd5283;
	addc.cc.s64 	%rd5325, %rd5323, %rd5284;
	add.cc.s64 	%rd5326, %rd5324, %rd5281;
	addc.cc.s64 	%rd5327, %rd5325, %rd5282;
	add.cc.s64 	%rd5328, %rd5326, %rd5279;
	addc.cc.s64 	%rd5329, %rd5327, %rd5280;
	add.cc.s64 	%rd5330, %rd5328, %rd5319;
	addc.cc.s64 	%rd5331, %rd5329, %rd5320;
	mov.b64 	{%r1442, %r1443}, %rd5331;
	mov.b64 	{%r1444, %r1445}, %rd5330;
	shf.l.wrap.b32 	%r1446, %r1445, %r1442, 13;
	shf.l.wrap.b32 	%r1447, %r1442, %r1443, 13;
	mov.b64 	%rd5332, {%r1446, %r1447};
	shr.u64 	%rd5333, %rd5331, 51;
	and.b64  	%rd5334, %rd5330, 2251799813685247;
	add.cc.s64 	%rd5335, %rd5295, %rd5297;
	addc.cc.s64 	%rd5336, %rd5296, %rd5298;
	add.cc.s64 	%rd5337, %rd5335, %rd5289;
	addc.cc.s64 	%rd5338, %rd5336, %rd5290;
	add.cc.s64 	%rd5339, %rd5337, %rd5293;
	addc.cc.s64 	%rd5340, %rd5338, %rd5294;
	add.cc.s64 	%rd5341, %rd5339, %rd5291;
	addc.cc.s64 	%rd5342, %rd5340, %rd5292;
	add.cc.s64 	%rd5343, %rd5341, %rd5332;
	addc.cc.s64 	%rd5344, %rd5342, %rd5333;
	mov.b64 	{%r1448, %r1449}, %rd5344;
	mov.b64 	{%r1450, %r1451}, %rd5343;
	shf.l.wrap.b32 	%r1452, %r1451, %r1448, 13;
	shf.l.wrap.b32 	%r1453, %r1448, %r1449, 13;
	mov.b64 	%rd5345, {%r1452, %r1453};
	shr.u64 	%rd5346, %rd5344, 51;
	add.cc.s64 	%rd5347, %rd5299, %rd5307;
	addc.cc.s64 	%rd5348, %rd5300, %rd5308;
	add.cc.s64 	%rd5349, %rd5347, %rd5305;
	addc.cc.s64 	%rd5350, %rd5348, %rd5306;
	add.cc.s64 	%rd5351, %rd5349, %rd5301;
	addc.cc.s64 	%rd5352, %rd5350, %rd5302;
	add.cc.s64 	%rd5353, %rd5351, %rd5303;
	addc.cc.s64 	%rd5354, %rd5352, %rd5304;
	add.cc.s64 	%rd5355, %rd5353, %rd5345;
	addc.cc.s64 	%rd5356, %rd5354, %rd5346;
	mov.b64 	{%r1454, %r1455}, %rd5356;
	mov.b64 	{%r1456, %r1457}, %rd5355;
	shf.l.wrap.b32 	%r1458, %r1457, %r1454, 13;
	shf.l.wrap.b32 	%r1459, %r1454, %r1455, 13;
	mov.b64 	%rd5357, {%r1458, %r1459};
	shr.u64 	%rd5358, %rd5356, 51;
	add.cc.s64 	%rd5359, %rd5309, %rd5313;
	addc.cc.s64 	%rd5360, %rd5310, %rd5314;
	add.cc.s64 	%rd5361, %rd5359, %rd5317;
	addc.cc.s64 	%rd5362, %rd5360, %rd5318;
	add.cc.s64 	%rd5363, %rd5361, %rd5311;
	addc.cc.s64 	%rd5364, %rd5362, %rd5312;
	add.cc.s64 	%rd5365, %rd5363, %rd5315;
	addc.cc.s64 	%rd5366, %rd5364, %rd5316;
	add.cc.s64 	%rd5367, %rd5365, %rd5357;
	addc.cc.s64 	%rd5368, %rd5366, %rd5358;
	mov.b64 	{%r1460, %r1461}, %rd5368;
	mov.b64 	{%r1462, %r1463}, %rd5367;
	shf.l.wrap.b32 	%r1464, %r1463, %r1460, 13;
	shf.l.wrap.b32 	%r1465, %r1460, %r1461, 13;
	mov.b64 	%rd5369, {%r1464, %r1465};
	mad.lo.s64 	%rd5370, %rd5369, 19, %rd5321;
	shr.u64 	%rd5371, %rd5370, 51;
	and.b64  	%rd5372, %rd5370, 2251799813685247;
	add.s64 	%rd5373, %rd5371, %rd5334;
	mul.lo.s64 	%rd5374, %rd6, 19;
	mul.lo.s64 	%rd5375, %rd9, 19;
	mul.lo.s64 	%rd5376, %rd12, 19;
	mul.lo.s64 	%rd5377, %rd15, 19;
	mul.lo.s64 	%rd5378, %rd5372, %rd3;
	mul.hi.u64 	%rd5379, %rd5372, %rd3;
	mul.lo.s64 	%rd5380, %rd5373, %rd5377;
	mul.hi.u64 	%rd5381, %rd5373, %rd5377;
	and.b64  	%rd5382, %rd5343, 2251799813685247;
	mul.lo.s64 	%rd5383, %rd5382, %rd5376;
	mul.hi.u64 	%rd5384, %rd5382, %rd5376;
	and.b64  	%rd5385, %rd5355, 2251799813685247;
	mul.lo.s64 	%rd5386, %rd5385, %rd5375;
	mul.hi.u64 	%rd5387, %rd5385, %rd5375;
	and.b64  	%rd5388, %rd5367, 2251799813685247;
	mul.lo.s64 	%rd5389, %rd5388, %rd5374;
	mul.hi.u64 	%rd5390, %rd5388, %rd5374;
	add.cc.s64 	%rd5391, %rd5386, %rd5383;
	addc.cc.s64 	%rd5392, %rd5387, %rd5384;
	add.cc.s64 	%rd5393, %rd5391, %rd5389;
	addc.cc.s64 	%rd5394, %rd5392, %rd5390;
	add.cc.s64 	%rd5395, %rd5393, %rd5378;
	addc.cc.s64 	%rd5396, %rd5394, %rd5379;
	add.cc.s64 	%rd5397, %rd5395, %rd5380;
	addc.cc.s64 	%rd5398, %rd5396, %rd5381;
	mul.lo.s64 	%rd5399, %rd5372, %rd6;
	mul.hi.u64 	%rd5400, %rd5372, %rd6;
	mul.lo.s64 	%rd5401, %rd5373, %rd3;
	mul.hi.u64 	%rd5402, %rd5373, %rd3;
	mul.lo.s64 	%rd5403, %rd5382, %rd5377;
	mul.hi.u64 	%rd5404, %rd5382, %rd5377;
	mul.lo.s64 	%rd5405, %rd5385, %rd5376;
	mul.hi.u64 	%rd5406, %rd5385, %rd5376;
	mul.lo.s64 	%rd5407, %rd5388, %rd5375;
	mul.hi.u64 	%rd5408, %rd5388, %rd5375;
	mul.lo.s64 	%rd5409, %rd5372, %rd9;
	mul.hi.u64 	%rd5410, %rd5372, %rd9;
	mul.lo.s64 	%rd5411, %rd5373, %rd6;
	mul.hi.u64 	%rd5412, %rd5373, %rd6;
	mul.lo.s64 	%rd5413, %rd5382, %rd3;
	mul.hi.u64 	%rd5414, %rd5382, %rd3;
	mul.lo.s64 	%rd5415, %rd5385, %rd5377;
	mul.hi.u64 	%rd5416, %rd5385, %rd5377;
	mul.lo.s64 	%rd5417, %rd5388, %rd5376;
	mul.hi.u64 	%rd5418, %rd5388, %rd5376;
	mul.lo.s64 	%rd5419, %rd5372, %rd12;
	mul.hi.u64 	%rd5420, %rd5372, %rd12;
	mul.lo.s64 	%rd5421, %rd5373, %rd9;
	mul.hi.u64 	%rd5422, %rd5373, %rd9;
	mul.lo.s64 	%rd5423, %rd5382, %rd6;
	mul.hi.u64 	%rd5424, %rd5382, %rd6;
	mul.lo.s64 	%rd5425, %rd5385, %rd3;
	mul.hi.u64 	%rd5426, %rd5385, %rd3;
	mul.lo.s64 	%rd5427, %rd5388, %rd5377;
	mul.hi.u64 	%rd5428, %rd5388, %rd5377;
	mul.lo.s64 	%rd5429, %rd5372, %rd15;
	mul.hi.u64 	%rd5430, %rd5372, %rd15;
	mul.lo.s64 	%rd5431, %rd5373, %rd12;
	mul.hi.u64 	%rd5432, %rd5373, %rd12;
	mul.lo.s64 	%rd5433, %rd5382, %rd9;
	mul.hi.u64 	%rd5434, %rd5382, %rd9;
	mul.lo.s64 	%rd5435, %rd5385, %rd6;
	mul.hi.u64 	%rd5436, %rd5385, %rd6;
	mul.lo.s64 	%rd5437, %rd5388, %rd3;
	mul.hi.u64 	%rd5438, %rd5388, %rd3;
	mov.b64 	{%r1466, %r1467}, %rd5398;
	mov.b64 	{%r1468, %r1469}, %rd5397;
	shf.l.wrap.b32 	%r1470, %r1469, %r1466, 13;
	shf.l.wrap.b32 	%r1471, %r1466, %r1467, 13;
	mov.b64 	%rd5439, {%r1470, %r1471};
	and.b64  	%rd5440, %rd5397, 2251799813685247;
	add.cc.s64 	%rd5441, %rd5405, %rd5403;
	addc.cc.s64 	%rd5442, %rd5406, %rd5404;
	add.cc.s64 	%rd5443, %rd5441, %rd5407;
	addc.cc.s64 	%rd5444, %rd5442, %rd5408;
	add.cc.s64 	%rd5445, %rd5443, %rd5399;
	addc.cc.s64 	%rd5446, %rd5444, %rd5400;
	add.cc.s64 	%rd5447, %rd5445, %rd5401;
	addc.cc.s64 	%rd5448, %rd5446, %rd5402;
	add.cc.s64 	%rd5449, %rd5447, %rd5439;
	addc.cc.s64 	%rd5450, %rd5448, 0;
	mov.b64 	{%r1472, %r1473}, %rd5450;
	mov.b64 	{%r1474, %r1475}, %rd5449;
	shf.l.wrap.b32 	%r1476, %r1475, %r1472, 13;
	shf.l.wrap.b32 	%r1477, %r1472, %r1473, 13;
	mov.b64 	%rd5451, {%r1476, %r1477};
	and.b64  	%rd5452, %rd5449, 2251799813685247;
	add.cc.s64 	%rd5453, %rd5415, %rd5413;
	addc.cc.s64 	%rd5454, %rd5416, %rd5414;
	add.cc.s64 	%rd5455, %rd5453, %rd5417;
	addc.cc.s64 	%rd5456, %rd5454, %rd5418;
	add.cc.s64 	%rd5457, %rd5455, %rd5409;
	addc.cc.s64 	%rd5458, %rd5456, %rd5410;
	add.cc.s64 	%rd5459, %rd5457, %rd5411;
	addc.cc.s64 	%rd5460, %rd5458, %rd5412;
	add.cc.s64 	%rd5461, %rd5459, %rd5451;
	addc.cc.s64 	%rd5462, %rd5460, 0;
	mov.b64 	{%r1478, %r1479}, %rd5462;
	mov.b64 	{%r1480, %r1481}, %rd5461;
	shf.l.wrap.b32 	%r1482, %r1481, %r1478, 13;
	shf.l.wrap.b32 	%r1483, %r1478, %r1479, 13;
	mov.b64 	%rd5463, {%r1482, %r1483};
	and.b64  	%rd5464, %rd5461, 2251799813685247;
	add.cc.s64 	%rd5465, %rd5425, %rd5423;
	addc.cc.s64 	%rd5466, %rd5426, %rd5424;
	add.cc.s64 	%rd5467, %rd5465, %rd5427;
	addc.cc.s64 	%rd5468, %rd5466, %rd5428;
	add.cc.s64 	%rd5469, %rd5467, %rd5419;
	addc.cc.s64 	%rd5470, %rd5468, %rd5420;
	add.cc.s64 	%rd5471, %rd5469, %rd5421;
	addc.cc.s64 	%rd5472, %rd5470, %rd5422;
	add.cc.s64 	%rd5473, %rd5471, %rd5463;
	addc.cc.s64 	%rd5474, %rd5472, 0;
	mov.b64 	{%r1484, %r1485}, %rd5474;
	mov.b64 	{%r1486, %r1487}, %rd5473;
	shf.l.wrap.b32 	%r1488, %r1487, %r1484, 13;
	shf.l.wrap.b32 	%r1489, %r1484, %r1485, 13;
	mov.b64 	%rd5475, {%r1488, %r1489};
	and.b64  	%rd5476, %rd5473, 2251799813685247;
	add.cc.s64 	%rd5477, %rd5435, %rd5433;
	addc.cc.s64 	%rd5478, %rd5436, %rd5434;
	add.cc.s64 	%rd5479, %rd5477, %rd5437;
	addc.cc.s64 	%rd5480, %rd5478, %rd5438;
	add.cc.s64 	%rd5481, %rd5479, %rd5429;
	addc.cc.s64 	%rd5482, %rd5480, %rd5430;
	add.cc.s64 	%rd5483, %rd5481, %rd5431;
	addc.cc.s64 	%rd5484, %rd5482, %rd5432;
	add.cc.s64 	%rd5485, %rd5483, %rd5475;
	addc.cc.s64 	%rd5486, %rd5484, 0;
	mov.b64 	{%r1490, %r1491}, %rd5486;
	mov.b64 	{%r1492, %r1493}, %rd5485;
	shf.l.wrap.b32 	%r1494, %r1493, %r1490, 13;
	shf.l.wrap.b32 	%r1495, %r1490, %r1491, 13;
	mov.b64 	%rd5487, {%r1494, %r1495};
	and.b64  	%rd5488, %rd5485, 2251799813685247;
	mad.lo.s64 	%rd5489, %rd5487, 19, %rd5440;
	shr.u64 	%rd5490, %rd5489, 51;
	and.b64  	%rd5491, %rd5489, 2251799813685247;
	add.s64 	%rd5492, %rd5490, %rd5452;
	mul.lo.s64 	%rd5493, %rd4683, %rd1;
	mul.hi.u64 	%rd5494, %rd4683, %rd1;
	mul.lo.s64 	%rd5495, %rd4691, %rd4;
	mul.hi.u64 	%rd5496, %rd4691, %rd4;
	mul.lo.s64 	%rd5497, %rd4690, %rd7;
	mul.hi.u64 	%rd5498, %rd4690, %rd7;
	mul.lo.s64 	%rd5499, %rd4689, %rd10;
	mul.hi.u64 	%rd5500, %rd4689, %rd10;
	mul.lo.s64 	%rd5501, %rd4688, %rd13;
	mul.hi.u64 	%rd5502, %rd4688, %rd13;
	add.cc.s64 	%rd5503, %rd5501, %rd5493;
	addc.cc.s64 	%rd5504, %rd5502, %rd5494;
	add.cc.s64 	%rd5505, %rd5503, %rd5499;
	addc.cc.s64 	%rd5506, %rd5504, %rd5500;
	add.cc.s64 	%rd5507, %rd5505, %rd5497;
	addc.cc.s64 	%rd5508, %rd5506, %rd5498;
	add.cc.s64 	%rd5509, %rd5507, %rd5495;
	addc.cc.s64 	%rd5510, %rd5508, %rd5496;
	mul.lo.s64 	%rd5511, %rd4684, %rd1;
	mul.hi.u64 	%rd5512, %rd4684, %rd1;
	mul.lo.s64 	%rd5513, %rd4683, %rd4;
	mul.hi.u64 	%rd5514, %rd4683, %rd4;
	add.cc.s64 	%rd5515, %rd5511, %rd5513;
	addc.cc.s64 	%rd5516, %rd5512, %rd5514;
	mul.lo.s64 	%rd5517, %rd4691, %rd7;
	mul.hi.u64 	%rd5518, %rd4691, %rd7;
	mul.lo.s64 	%rd5519, %rd4690, %rd10;
	mul.hi.u64 	%rd5520, %rd4690, %rd10;
	mul.lo.s64 	%rd5521, %rd4689, %rd13;
	mul.hi.u64 	%rd5522, %rd4689, %rd13;
	mul.lo.s64 	%rd5523, %rd4685, %rd1;
	mul.hi.u64 	%rd5524, %rd4685, %rd1;
	mul.lo.s64 	%rd5525, %rd4684, %rd4;
	mul.hi.u64 	%rd5526, %rd4684, %rd4;
	mul.lo.s64 	%rd5527, %rd4683, %rd7;
	mul.hi.u64 	%rd5528, %rd4683, %rd7;
	mul.lo.s64 	%rd5529, %rd4691, %rd10;
	mul.hi.u64 	%rd5530, %rd4691, %rd10;
	mul.lo.s64 	%rd5531, %rd4690, %rd13;
	mul.hi.u64 	%rd5532, %rd4690, %rd13;
	mul.lo.s64 	%rd5533, %rd4686, %rd1;
	mul.hi.u64 	%rd5534, %rd4686, %rd1;
	mul.lo.s64 	%rd5535, %rd4685, %rd4;
	mul.hi.u64 	%rd5536, %rd4685, %rd4;
	mul.lo.s64 	%rd5537, %rd4684, %rd7;
	mul.hi.u64 	%rd5538, %rd4684, %rd7;
	mul.lo.s64 	%rd5539, %rd4683, %rd10;
	mul.hi.u64 	%rd5540, %rd4683, %rd10;
	mul.lo.s64 	%rd5541, %rd4691, %rd13;
	mul.hi.u64 	%rd5542, %rd4691, %rd13;
	mul.lo.s64 	%rd5543, %rd4687, %rd1;
	mul.hi.u64 	%rd5544, %rd4687, %rd1;
	mul.lo.s64 	%rd5545, %rd4686, %rd4;
	mul.hi.u64 	%rd5546, %rd4686, %rd4;
	mul.lo.s64 	%rd5547, %rd4685, %rd7;
	mul.hi.u64 	%rd5548, %rd4685, %rd7;
	mul.lo.s64 	%rd5549, %rd4684, %rd10;
	mul.hi.u64 	%rd5550, %rd4684, %rd10;
	mul.lo.s64 	%rd5551, %rd4683, %rd13;
	mul.hi.u64 	%rd5552, %rd4683, %rd13;
	mov.b64 	{%r1496, %r1497}, %rd5510;
	mov.b64 	{%r1498, %r1499}, %rd5509;
	shf.l.wrap.b32 	%r1500, %r1499, %r1496, 13;
	shf.l.wrap.b32 	%r1501, %r1496, %r1497, 13;
	mov.b64 	%rd5553, {%r1500, %r1501};
	and.b64  	%rd5554, %rd5509, 2251799813685247;
	add.cc.s64 	%rd5555, %rd5515, %rd5521;
	addc.cc.s64 	%rd5556, %rd5516, %rd5522;
	add.cc.s64 	%rd5557, %rd5555, %rd5519;
	addc.cc.s64 	%rd5558, %rd5556, %rd5520;
	add.cc.s64 	%rd5559, %rd5557, %rd5517;
	addc.cc.s64 	%rd5560, %rd5558, %rd5518;
	add.cc.s64 	%rd5561, %rd5559, %rd5553;
	addc.cc.s64 	%rd5562, %rd5560, 0;
	mov.b64 	{%r1502, %r1503}, %rd5562;
	mov.b64 	{%r1504, %r1505}, %rd5561;
	shf.l.wrap.b32 	%r1506, %r1505, %r1502, 13;
	shf.l.wrap.b32 	%r1507, %r1502, %r1503, 13;
	mov.b64 	%rd5563, {%r1506, %r1507};
	and.b64  	%rd5564, %rd5561, 2251799813685247;
	add.cc.s64 	%rd5565, %rd5525, %rd5527;
	addc.cc.s64 	%rd5566, %rd5526, %rd5528;
	add.cc.s64 	%rd5567, %rd5565, %rd5523;
	addc.cc.s64 	%rd5568, %rd5566, %rd5524;
	add.cc.s64 	%rd5569, %rd5567, %rd5531;
	addc.cc.s64 	%rd5570, %rd5568, %rd5532;
	add.cc.s64 	%rd5571, %rd5569, %rd5529;
	addc.cc.s64 	%rd5572, %rd5570, %rd5530;
	add.cc.s64 	%rd5573, %rd5571, %rd5563;
	addc.cc.s64 	%rd5574, %rd5572, 0;
	mov.b64 	{%r1508, %r1509}, %rd5574;
	mov.b64 	{%r1510, %r1511}, %rd5573;
	shf.l.wrap.b32 	%r1512, %r1511, %r1508, 13;
	shf.l.wrap.b32 	%r1513, %r1508, %r1509, 13;
	mov.b64 	%rd5575, {%r1512, %r1513};
	and.b64  	%rd5576, %rd5573, 2251799813685247;
	add.cc.s64 	%rd5577, %rd5537, %rd5539;
	addc.cc.s64 	%rd5578, %rd5538, %rd5540;
	add.cc.s64 	%rd5579, %rd5577, %rd5535;
	addc.cc.s64 	%rd5580, %rd5578, %rd5536;
	add.cc.s64 	%rd5581, %rd5579, %rd5533;
	addc.cc.s64 	%rd5582, %rd5580, %rd5534;
	add.cc.s64 	%rd5583, %rd5581, %rd5541;
	addc.cc.s64 	%rd5584, %rd5582, %rd5542;
	add.cc.s64 	%rd5585, %rd5583, %rd5575;
	addc.cc.s64 	%rd5586, %rd5584, 0;
	mov.b64 	{%r1514, %r1515}, %rd5586;
	mov.b64 	{%r1516, %r1517}, %rd5585;
	shf.l.wrap.b32 	%r1518, %r1517, %r1514, 13;
	shf.l.wrap.b32 	%r1519, %r1514, %r1515, 13;
	mov.b64 	%rd5587, {%r1518, %r1519};
	and.b64  	%rd5588, %rd5585, 2251799813685247;
	add.cc.s64 	%rd5589, %rd5549, %rd5551;
	addc.cc.s64 	%rd5590, %rd5550, %rd5552;
	add.cc.s64 	%rd5591, %rd5589, %rd5547;
	addc.cc.s64 	%rd5592, %rd5590, %rd5548;
	add.cc.s64 	%rd5593, %rd5591, %rd5545;
	addc.cc.s64 	%rd5594, %rd5592, %rd5546;
	add.cc.s64 	%rd5595, %rd5593, %rd5543;
	addc.cc.s64 	%rd5596, %rd5594, %rd5544;
	add.cc.s64 	%rd5597, %rd5595, %rd5587;
	addc.cc.s64 	%rd5598, %rd5596, 0;
	mov.b64 	{%r1520, %r1521}, %rd5598;
	mov.b64 	{%r1522, %r1523}, %rd5597;
	shf.l.wrap.b32 	%r1524, %r1523, %r1520, 13;
	shf.l.wrap.b32 	%r1525, %r1520, %r1521, 13;
	mov.b64 	%rd5599, {%r1524, %r1525};
	and.b64  	%rd5600, %rd5597, 2251799813685247;
	mad.lo.s64 	%rd5601, %rd5599, 19, %rd5554;
	shr.u64 	%rd5602, %rd5601, 51;
	and.b64  	%rd5603, %rd5601, 2251799813685247;
	add.s64 	%rd5604, %rd5602, %rd5564;
	mul.lo.s64 	%rd5605, %rd4683, %rd2;
	mul.hi.u64 	%rd5606, %rd4683, %rd2;
	mul.lo.s64 	%rd5607, %rd4691, %rd5;
	mul.hi.u64 	%rd5608, %rd4691, %rd5;
	mul.lo.s64 	%rd5609, %rd4690, %rd8;
	mul.hi.u64 	%rd5610, %rd4690, %rd8;
	mul.lo.s64 	%rd5611, %rd4689, %rd11;
	mul.hi.u64 	%rd5612, %rd4689, %rd11;
	mul.lo.s64 	%rd5613, %rd4688, %rd14;
	mul.hi.u64 	%rd5614, %rd4688, %rd14;
	add.cc.s64 	%rd5615, %rd5613, %rd5605;
	addc.cc.s64 	%rd5616, %rd5614, %rd5606;
	add.cc.s64 	%rd5617, %rd5615, %rd5611;
	addc.cc.s64 	%rd5618, %rd5616, %rd5612;
	add.cc.s64 	%rd5619, %rd5617, %rd5609;
	addc.cc.s64 	%rd5620, %rd5618, %rd5610;
	add.cc.s64 	%rd5621, %rd5619, %rd5607;
	addc.cc.s64 	%rd5622, %rd5620, %rd5608;
	mul.lo.s64 	%rd5623, %rd4684, %rd2;
	mul.hi.u64 	%rd5624, %rd4684, %rd2;
	mul.lo.s64 	%rd5625, %rd4683, %rd5;
	mul.hi.u64 	%rd5626, %rd4683, %rd5;
	add.cc.s64 	%rd5627, %rd5623, %rd5625;
	addc.cc.s64 	%rd5628, %rd5624, %rd5626;
	mul.lo.s64 	%rd5629, %rd4691, %rd8;
	mul.hi.u64 	%rd5630, %rd4691, %rd8;
	mul.lo.s64 	%rd5631, %rd4690, %rd11;
	mul.hi.u64 	%rd5632, %rd4690, %rd11;
	mul.lo.s64 	%rd5633, %rd4689, %rd14;
	mul.hi.u64 	%rd5634, %rd4689, %rd14;
	mul.lo.s64 	%rd5635, %rd4685, %rd2;
	mul.hi.u64 	%rd5636, %rd4685, %rd2;
	mul.lo.s64 	%rd5637, %rd4684, %rd5;
	mul.hi.u64 	%rd5638, %rd4684, %rd5;
	mul.lo.s64 	%rd5639, %rd4683, %rd8;
	mul.hi.u64 	%rd5640, %rd4683, %rd8;
	mul.lo.s64 	%rd5641, %rd4691, %rd11;
	mul.hi.u64 	%rd5642, %rd4691, %rd11;
	mul.lo.s64 	%rd5643, %rd4690, %rd14;
	mul.hi.u64 	%rd5644, %rd4690, %rd14;
	mul.lo.s64 	%rd5645, %rd4686, %rd2;
	mul.hi.u64 	%rd5646, %rd4686, %rd2;
	mul.lo.s64 	%rd5647, %rd4685, %rd5;
	mul.hi.u64 	%rd5648, %rd4685, %rd5;
	mul.lo.s64 	%rd5649, %rd4684, %rd8;
	mul.hi.u64 	%rd5650, %rd4684, %rd8;
	mul.lo.s64 	%rd5651, %rd4683, %rd11;
	mul.hi.u64 	%rd5652, %rd4683, %rd11;
	mul.lo.s64 	%rd5653, %rd4691, %rd14;
	mul.hi.u64 	%rd5654, %rd4691, %rd14;
	mul.lo.s64 	%rd5655, %rd4687, %rd2;
	mul.hi.u64 	%rd5656, %rd4687, %rd2;
	mul.lo.s64 	%rd5657, %rd4686, %rd5;
	mul.hi.u64 	%rd5658, %rd4686, %rd5;
	mul.lo.s64 	%rd5659, %rd4685, %rd8;
	mul.hi.u64 	%rd5660, %rd4685, %rd8;
	mul.lo.s64 	%rd5661, %rd4684, %rd11;
	mul.hi.u64 	%rd5662, %rd4684, %rd11;
	mul.lo.s64 	%rd5663, %rd4683, %rd14;
	mul.hi.u64 	%rd5664, %rd4683, %rd14;
	mov.b64 	{%r1526, %r1527}, %rd5622;
	mov.b64 	{%r1528, %r1529}, %rd5621;
	shf.l.wrap.b32 	%r1530, %r1529, %r1526, 13;
	shf.l.wrap.b32 	%r1531, %r1526, %r1527, 13;
	mov.b64 	%rd5665, {%r1530, %r1531};
	and.b64  	%rd5666, %rd5621, 2251799813685247;
	add.cc.s64 	%rd5667, %rd5627, %rd5633;
	addc.cc.s64 	%rd5668, %rd5628, %rd5634;
	add.cc.s64 	%rd5669, %rd5667, %rd5631;
	addc.cc.s64 	%rd5670, %rd5668, %rd5632;
	add.cc.s64 	%rd5671, %rd5669, %rd5629;
	addc.cc.s64 	%rd5672, %rd5670, %rd5630;
	add.cc.s64 	%rd5673, %rd5671, %rd5665;
	addc.cc.s64 	%rd5674, %rd5672, 0;
	mov.b64 	{%r1532, %r1533}, %rd5674;
	mov.b64 	{%r1534, %r1535}, %rd5673;
	shf.l.wrap.b32 	%r1536, %r1535, %r1532, 13;
	shf.l.wrap.b32 	%r1537, %r1532, %r1533, 13;
	mov.b64 	%rd5675, {%r1536, %r1537};
	and.b64  	%rd5676, %rd5673, 2251799813685247;
	add.cc.s64 	%rd5677, %rd5637, %rd5639;
	addc.cc.s64 	%rd5678, %rd5638, %rd5640;
	add.cc.s64 	%rd5679, %rd5677, %rd5635;
	addc.cc.s64 	%rd5680, %rd5678, %rd5636;
	add.cc.s64 	%rd5681, %rd5679, %rd5643;
	addc.cc.s64 	%rd5682, %rd5680, %rd5644;
	add.cc.s64 	%rd5683, %rd5681, %rd5641;
	addc.cc.s64 	%rd5684, %rd5682, %rd5642;
	add.cc.s64 	%rd5685, %rd5683, %rd5675;
	addc.cc.s64 	%rd5686, %rd5684, 0;
	mov.b64 	{%r1538, %r1539}, %rd5686;
	mov.b64 	{%r1540, %r1541}, %rd5685;
	shf.l.wrap.b32 	%r1542, %r1541, %r1538, 13;
	shf.l.wrap.b32 	%r1543, %r1538, %r1539, 13;
	mov.b64 	%rd5687, {%r1542, %r1543};
	and.b64  	%rd5688, %rd5685, 2251799813685247;
	add.cc.s64 	%rd5689, %rd5649, %rd5651;
	addc.cc.s64 	%rd5690, %rd5650, %rd5652;
	add.cc.s64 	%rd5691, %rd5689, %rd5647;
	addc.cc.s64 	%rd5692, %rd5690, %rd5648;
	add.cc.s64 	%rd5693, %rd5691, %rd5645;
	addc.cc.s64 	%rd5694, %rd5692, %rd5646;
	add.cc.s64 	%rd5695, %rd5693, %rd5653;
	addc.cc.s64 	%rd5696, %rd5694, %rd5654;
	add.cc.s64 	%rd5697, %rd5695, %rd5687;
	addc.cc.s64 	%rd5698, %rd5696, 0;
	mov.b64 	{%r1544, %r1545}, %rd5698;
	mov.b64 	{%r1546, %r1547}, %rd5697;
	shf.l.wrap.b32 	%r1548, %r1547, %r1544, 13;
	shf.l.wrap.b32 	%r1549, %r1544, %r1545, 13;
	mov.b64 	%rd5699, {%r1548, %r1549};
	and.b64  	%rd5700, %rd5697, 2251799813685247;
	add.cc.s64 	%rd5701, %rd5661, %rd5663;
	addc.cc.s64 	%rd5702, %rd5662, %rd5664;
	add.cc.s64 	%rd5703, %rd5701, %rd5659;
	addc.cc.s64 	%rd5704, %rd5702, %rd5660;
	add.cc.s64 	%rd5705, %rd5703, %rd5657;
	addc.cc.s64 	%rd5706, %rd5704, %rd5658;
	add.cc.s64 	%rd5707, %rd5705, %rd5655;
	addc.cc.s64 	%rd5708, %rd5706, %rd5656;
	add.cc.s64 	%rd5709, %rd5707, %rd5699;
	addc.cc.s64 	%rd5710, %rd5708, 0;
	mov.b64 	{%r1550, %r1551}, %rd5710;
	mov.b64 	{%r1552, %r1553}, %rd5709;
	shf.l.wrap.b32 	%r1554, %r1553, %r1550, 13;
	shf.l.wrap.b32 	%r1555, %r1550, %r1551, 13;
	mov.b64 	%rd5711, {%r1554, %r1555};
	and.b64  	%rd5712, %rd5709, 2251799813685247;
	mad.lo.s64 	%rd5713, %rd5711, 19, %rd5666;
	shr.u64 	%rd5714, %rd5713, 51;
	and.b64  	%rd5715, %rd5713, 2251799813685247;
	add.s64 	%rd5716, %rd5714, %rd5676;
	ld.const.u64 	%rd5717, [INVSQRT_A_MINUS_D];
	ld.const.u64 	%rd5718, [INVSQRT_A_MINUS_D+8];
	ld.const.u64 	%rd5719, [INVSQRT_A_MINUS_D+16];
	ld.const.u64 	%rd5720, [INVSQRT_A_MINUS_D+24];
	ld.const.u64 	%rd5721, [INVSQRT_A_MINUS_D+32];
	mul.lo.s64 	%rd5722, %rd5718, 19;
	mul.lo.s64 	%rd5723, %rd5719, 19;
	mul.lo.s64 	%rd5724, %rd5720, 19;
	mul.lo.s64 	%rd5725, %rd5721, 19;
	mul.lo.s64 	%rd5726, %rd5717, %rd5138;
	mul.hi.u64 	%rd5727, %rd5717, %rd5138;
	mul.lo.s64 	%rd5728, %rd5725, %rd5139;
	mul.hi.u64 	%rd5729, %rd5725, %rd5139;
	mul.lo.s64 	%rd5730, %rd5126, %rd5724;
	mul.hi.u64 	%rd5731, %rd5126, %rd5724;
	mul.lo.s64 	%rd5732, %rd5131, %rd5723;
	mul.hi.u64 	%rd5733, %rd5131, %rd5723;
	mul.lo.s64 	%rd5734, %rd5135, %rd5722;
	mul.hi.u64 	%rd5735, %rd5135, %rd5722;
	add.cc.s64 	%rd5736, %rd5734, %rd5726;
	addc.cc.s64 	%rd5737, %rd5735, %rd5727;
	add.cc.s64 	%rd5738, %rd5736, %rd5732;
	addc.cc.s64 	%rd5739, %rd5737, %rd5733;
	add.cc.s64 	%rd5740, %rd5738, %rd5730;
	addc.cc.s64 	%rd5741, %rd5739, %rd5731;
	add.cc.s64 	%rd5742, %rd5740, %rd5728;
	addc.cc.s64 	%rd5743, %rd5741, %rd5729;
	mul.lo.s64 	%rd5744, %rd5718, %rd5138;
	mul.hi.u64 	%rd5745, %rd5718, %rd5138;
	mul.lo.s64 	%rd5746, %rd5717, %rd5139;
	mul.hi.u64 	%rd5747, %rd5717, %rd5139;
	add.cc.s64 	%rd5748, %rd5744, %rd5746;
	addc.cc.s64 	%rd5749, %rd5745, %rd5747;
	mul.lo.s64 	%rd5750, %rd5126, %rd5725;
	mul.hi.u64 	%rd5751, %rd5126, %rd5725;
	mul.lo.s64 	%rd5752, %rd5131, %rd5724;
	mul.hi.u64 	%rd5753, %rd5131, %rd5724;
	mul.lo.s64 	%rd5754, %rd5135, %rd5723;
	mul.hi.u64 	%rd5755, %rd5135, %rd5723;
	mul.lo.s64 	%rd5756, %rd5719, %rd5138;
	mul.hi.u64 	%rd5757, %rd5719, %rd5138;
	mul.lo.s64 	%rd5758, %rd5718, %rd5139;
	mul.hi.u64 	%rd5759, %rd5718, %rd5139;
	mul.lo.s64 	%rd5760, %rd5126, %rd5717;
	mul.hi.u64 	%rd5761, %rd5126, %rd5717;
	mul.lo.s64 	%rd5762, %rd5131, %rd5725;
	mul.hi.u64 	%rd5763, %rd5131, %rd5725;
	mul.lo.s64 	%rd5764, %rd5135, %rd5724;
	mul.hi.u64 	%rd5765, %rd5135, %rd5724;
	mul.lo.s64 	%rd5766, %rd5720, %rd5138;
	mul.hi.u64 	%rd5767, %rd5720, %rd5138;
	mul.lo.s64 	%rd5768, %rd5719, %rd5139;
	mul.hi.u64 	%rd5769, %rd5719, %rd5139;
	mul.lo.s64 	%rd5770, %rd5126, %rd5718;
	mul.hi.u64 	%rd5771, %rd5126, %rd5718;
	mul.lo.s64 	%rd5772, %rd5131, %rd5717;
	mul.hi.u64 	%rd5773, %rd5131, %rd5717;
	mul.lo.s64 	%rd5774, %rd5135, %rd5725;
	mul.hi.u64 	%rd5775, %rd5135, %rd5725;
	mul.lo.s64 	%rd5776, %rd5721, %rd5138;
	mul.hi.u64 	%rd5777, %rd5721, %rd5138;
	mul.lo.s64 	%rd5778, %rd5720, %rd5139;
	mul.hi.u64 	%rd5779, %rd5720, %rd5139;
	mul.lo.s64 	%rd5780, %rd5126, %rd5719;
	mul.hi.u64 	%rd5781, %rd5126, %rd5719;
	mul.lo.s64 	%rd5782, %rd5131, %rd5718;
	mul.hi.u64 	%rd5783, %rd5131, %rd5718;
	mul.lo.s64 	%rd5784, %rd5135, %rd5717;
	mul.hi.u64 	%rd5785, %rd5135, %rd5717;
	mov.b64 	{%r1556, %r1557}, %rd5743;
	mov.b64 	{%r1558, %r1559}, %rd5742;
	shf.l.wrap.b32 	%r1560, %r1559, %r1556, 13;
	shf.l.wrap.b32 	%r1561, %r1556, %r1557, 13;
	mov.b64 	%rd5786, {%r1560, %r1561};
	and.b64  	%rd5787, %rd5742, 2251799813685247;
	add.cc.s64 	%rd5788, %rd5748, %rd5754;
	addc.cc.s64 	%rd5789, %rd5749, %rd5755;
	add.cc.s64 	%rd5790, %rd5788, %rd5752;
	addc.cc.s64 	%rd5791, %rd5789, %rd5753;
	add.cc.s64 	%rd5792, %rd5790, %rd5750;
	addc.cc.s64 	%rd5793, %rd5791, %rd5751;
	add.cc.s64 	%rd5794, %rd5792, %rd5786;
	addc.cc.s64 	%rd5795, %rd5793, 0;
	mov.b64 	{%r1562, %r1563}, %rd5795;
	mov.b64 	{%r1564, %r1565}, %rd5794;
	shf.l.wrap.b32 	%r1566, %r1565, %r1562, 13;
	shf.l.wrap.b32 	%r1567, %r1562, %r1563, 13;
	mov.b64 	%rd5796, {%r1566, %r1567};
	and.b64  	%rd5797, %rd5794, 2251799813685247;
	add.cc.s64 	%rd5798, %rd5758, %rd5760;
	addc.cc.s64 	%rd5799, %rd5759, %rd5761;
	add.cc.s64 	%rd5800, %rd5798, %rd5756;
	addc.cc.s64 	%rd5801, %rd5799, %rd5757;
	add.cc.s64 	%rd5802, %rd5800, %rd5764;
	addc.cc.s64 	%rd5803, %rd5801, %rd5765;
	add.cc.s64 	%rd5804, %rd5802, %rd5762;
	addc.cc.s64 	%rd5805, %rd5803, %rd5763;
	add.cc.s64 	%rd5806, %rd5804, %rd5796;
	addc.cc.s64 	%rd5807, %rd5805, 0;
	mov.b64 	{%r1568, %r1569}, %rd5807;
	mov.b64 	{%r1570, %r1571}, %rd5806;
	shf.l.wrap.b32 	%r1572, %r1571, %r1568, 13;
	shf.l.wrap.b32 	%r1573, %r1568, %r1569, 13;
	mov.b64 	%rd5808, {%r1572, %r1573};
	and.b64  	%rd5809, %rd5806, 2251799813685247;
	add.cc.s64 	%rd5810, %rd5770, %rd5772;
	addc.cc.s64 	%rd5811, %rd5771, %rd5773;
	add.cc.s64 	%rd5812, %rd5810, %rd5768;
	addc.cc.s64 	%rd5813, %rd5811, %rd5769;
	add.cc.s64 	%rd5814, %rd5812, %rd5766;
	addc.cc.s64 	%rd5815, %rd5813, %rd5767;
	add.cc.s64 	%rd5816, %rd5814, %rd5774;
	addc.cc.s64 	%rd5817, %rd5815, %rd5775;
	add.cc.s64 	%rd5818, %rd5816, %rd5808;
	addc.cc.s64 	%rd5819, %rd5817, 0;
	mov.b64 	{%r1574, %r1575}, %rd5819;
	mov.b64 	{%r1576, %r1577}, %rd5818;
	shf.l.wrap.b32 	%r1578, %r1577, %r1574, 13;
	shf.l.wrap.b32 	%r1579, %r1574, %r1575, 13;
	mov.b64 	%rd5820, {%r1578, %r1579};
	and.b64  	%rd5821, %rd5818, 2251799813685247;
	add.cc.s64 	%rd5822, %rd5782, %rd5784;
	addc.cc.s64 	%rd5823, %rd5783, %rd5785;
	add.cc.s64 	%rd5824, %rd5822, %rd5780;
	addc.cc.s64 	%rd5825, %rd5823, %rd5781;
	add.cc.s64 	%rd5826, %rd5824, %rd5778;
	addc.cc.s64 	%rd5827, %rd5825, %rd5779;
	add.cc.s64 	%rd5828, %rd5826, %rd5776;
	addc.cc.s64 	%rd5829, %rd5827, %rd5777;
	add.cc.s64 	%rd5830, %rd5828, %rd5820;
	addc.cc.s64 	%rd5831, %rd5829, 0;
	mov.b64 	{%r1580, %r1581}, %rd5831;
	mov.b64 	{%r1582, %r1583}, %rd5830;
	shf.l.wrap.b32 	%r1584, %r1583, %r1580, 13;
	shf.l.wrap.b32 	%r1585, %r1580, %r1581, 13;
	mov.b64 	%rd5832, {%r1584, %r1585};
	and.b64  	%rd5833, %rd5830, 2251799813685247;
	mad.lo.s64 	%rd5834, %rd5832, 19, %rd5787;
	shr.u64 	%rd5835, %rd5834, 51;
	and.b64  	%rd5836, %rd5834, 2251799813685247;
	add.s64 	%rd5837, %rd5835, %rd5797;
	mul.lo.s64 	%rd5838, %rd5492, 19;
	mul.lo.s64 	%rd5839, %rd5464, 19;
	mul.lo.s64 	%rd5840, %rd5476, 19;
	mul.lo.s64 	%rd5841, %rd5488, 19;
	mul.lo.s64 	%rd5842, %rd5491, %rd3;
	mul.hi.u64 	%rd5843, %rd5491, %rd3;
	mul.lo.s64 	%rd5844, %rd5841, %rd6;
	mul.hi.u64 	%rd5845, %rd5841, %rd6;
	mul.lo.s64 	%rd5846, %rd9, %rd5840;
	mul.hi.u64 	%rd5847, %rd9, %rd5840;
	mul.lo.s64 	%rd5848, %rd12, %rd5839;
	mul.hi.u64 	%rd5849, %rd12, %rd5839;
	mul.lo.s64 	%rd5850, %rd5838, %rd15;
	mul.hi.u64 	%rd5851, %rd5838, %rd15;
	add.cc.s64 	%rd5852, %rd5846, %rd5844;
	addc.cc.s64 	%rd5853, %rd5847, %rd5845;
	add.cc.s64 	%rd5854, %rd5852, %rd5848;
	addc.cc.s64 	%rd5855, %rd5853, %rd5849;
	add.cc.s64 	%rd5856, %rd5854, %rd5842;
	addc.cc.s64 	%rd5857, %rd5855, %rd5843;
	add.cc.s64 	%rd5858, %rd5856, %rd5850;
	addc.cc.s64 	%rd5859, %rd5857, %rd5851;
	mul.lo.s64 	%rd5860, %rd5492, %rd3;
	mul.hi.u64 	%rd5861, %rd5492, %rd3;
	mul.lo.s64 	%rd5862, %rd5491, %rd6;
	mul.hi.u64 	%rd5863, %rd5491, %rd6;
	mul.lo.s64 	%rd5864, %rd9, %rd5841;
	mul.hi.u64 	%rd5865, %rd9, %rd5841;
	mul.lo.s64 	%rd5866, %rd12, %rd5840;
	mul.hi.u64 	%rd5867, %rd12, %rd5840;
	mul.lo.s64 	%rd5868, %rd15, %rd5839;
	mul.hi.u64 	%rd5869, %rd15, %rd5839;
	mul.lo.s64 	%rd5870, %rd5464, %rd3;
	mul.hi.u64 	%rd5871, %rd5464, %rd3;
	mul.lo.s64 	%rd5872, %rd5492, %rd6;
	mul.hi.u64 	%rd5873, %rd5492, %rd6;
	mul.lo.s64 	%rd5874, %rd5491, %rd9;
	mul.hi.u64 	%rd5875, %rd5491, %rd9;
	mul.lo.s64 	%rd5876, %rd12, %rd5841;
	mul.hi.u64 	%rd5877, %rd12, %rd5841;
	mul.lo.s64 	%rd5878, %rd15, %rd5840;
	mul.hi.u64 	%rd5879, %rd15, %rd5840;
	mul.lo.s64 	%rd5880, %rd5476, %rd3;
	mul.hi.u64 	%rd5881, %rd5476, %rd3;
	mul.lo.s64 	%rd5882, %rd5464, %rd6;
	mul.hi.u64 	%rd5883, %rd5464, %rd6;
	add.cc.s64 	%rd5884, %rd5882, %rd5880;
	addc.cc.s64 	%rd5885, %rd5883, %rd5881;
	mul.lo.s64 	%rd5886, %rd5492, %rd9;
	mul.hi.u64 	%rd5887, %rd5492, %rd9;
	mul.lo.s64 	%rd5888, %rd5491, %rd12;
	mul.hi.u64 	%rd5889, %rd5491, %rd12;
	mul.lo.s64 	%rd5890, %rd15, %rd5841;
	mul.hi.u64 	%rd5891, %rd15, %rd5841;
	mul.lo.s64 	%rd5892, %rd5488, %rd3;
	mul.hi.u64 	%rd5893, %rd5488, %rd3;
	mul.lo.s64 	%rd5894, %rd5476, %rd6;
	mul.hi.u64 	%rd5895, %rd5476, %rd6;
	add.cc.s64 	%rd5896, %rd5894, %rd5892;
	addc.cc.s64 	%rd5897, %rd5895, %rd5893;
	mul.lo.s64 	%rd5898, %rd5464, %rd9;
	mul.hi.u64 	%rd5899, %rd5464, %rd9;
	add.cc.s64 	%rd5900, %rd5896, %rd5898;
	addc.cc.s64 	%rd5901, %rd5897, %rd5899;
	mul.lo.s64 	%rd5902, %rd5492, %rd12;
	mul.hi.u64 	%rd5903, %rd5492, %rd12;
	mul.lo.s64 	%rd5904, %rd15, %rd5491;
	mul.hi.u64 	%rd5905, %rd15, %rd5491;
	mov.b64 	{%r1586, %r1587}, %rd5859;
	mov.b64 	{%r1588, %r1589}, %rd5858;
	shf.l.wrap.b32 	%r1590, %r1589, %r1586, 13;
	shf.l.wrap.b32 	%r1591, %r1586, %r1587, 13;
	mov.b64 	%rd5906, {%r1590, %r1591};
	and.b64  	%rd5907, %rd5858, 2251799813685247;
	add.cc.s64 	%rd5908, %rd5866, %rd5864;
	addc.cc.s64 	%rd5909, %rd5867, %rd5865;
	add.cc.s64 	%rd5910, %rd5908, %rd5862;
	addc.cc.s64 	%rd5911, %rd5909, %rd5863;
	add.cc.s64 	%rd5912, %rd5910, %rd5868;
	addc.cc.s64 	%rd5913, %rd5911, %rd5869;
	add.cc.s64 	%rd5914, %rd5912, %rd5860;
	addc.cc.s64 	%rd5915, %rd5913, %rd5861;
	add.cc.s64 	%rd5916, %rd5914, %rd5906;
	addc.cc.s64 	%rd5917, %rd5915, 0;
	mov.b64 	{%r1592, %r1593}, %rd5917;
	mov.b64 	{%r1594, %r1595}, %rd5916;
	shf.l.wrap.b32 	%r1596, %r1595, %r1592, 13;
	shf.l.wrap.b32 	%r1597, %r1592, %r1593, 13;
	mov.b64 	%rd5918, {%r1596, %r1597};
	and.b64  	%rd5919, %rd5916, 2251799813685247;
	add.cc.s64 	%rd5920, %rd5876, %rd5870;
	addc.cc.s64 	%rd5921, %rd5877, %rd5871;
	add.cc.s64 	%rd5922, %rd5920, %rd5874;
	addc.cc.s64 	%rd5923, %rd5921, %rd5875;
	add.cc.s64 	%rd5924, %rd5922, %rd5878;
	addc.cc.s64 	%rd5925, %rd5923, %rd5879;
	add.cc.s64 	%rd5926, %rd5924, %rd5872;
	addc.cc.s64 	%rd5927, %rd5925, %rd5873;
	add.cc.s64 	%rd5928, %rd5926, %rd5918;
	addc.cc.s64 	%rd5929, %rd5927, 0;
	mov.b64 	{%r1598, %r1599}, %rd5929;
	mov.b64 	{%r1600, %r1601}, %rd5928;
	shf.l.wrap.b32 	%r1602, %r1601, %r1598, 13;
	shf.l.wrap.b32 	%r1603, %r1598, %r1599, 13;
	mov.b64 	%rd5930, {%r1602, %r1603};
	and.b64  	%rd5931, %rd5928, 2251799813685247;
	add.cc.s64 	%rd5932, %rd5884, %rd5888;
	addc.cc.s64 	%rd5933, %rd5885, %rd5889;
	add.cc.s64 	%rd5934, %rd5932, %rd5890;
	addc.cc.s64 	%rd5935, %rd5933, %rd5891;
	add.cc.s64 	%rd5936, %rd5934, %rd5886;
	addc.cc.s64 	%rd5937, %rd5935, %rd5887;
	add.cc.s64 	%rd5938, %rd5936, %rd5930;
	addc.cc.s64 	%rd5939, %rd5937, 0;
	mov.b64 	{%r1604, %r1605}, %rd5939;
	mov.b64 	{%r1606, %r1607}, %rd5938;
	shf.l.wrap.b32 	%r1608, %r1607, %r1604, 13;
	shf.l.wrap.b32 	%r1609, %r1604, %r1605, 13;
	mov.b64 	%rd5940, {%r1608, %r1609};
	and.b64  	%rd5941, %rd5938, 2251799813685247;
	add.cc.s64 	%rd5942, %rd5900, %rd5904;
	addc.cc.s64 	%rd5943, %rd5901, %rd5905;
	add.cc.s64 	%rd5944, %rd5942, %rd5902;
	addc.cc.s64 	%rd5945, %rd5943, %rd5903;
	add.cc.s64 	%rd5946, %rd5944, %rd5940;
	addc.cc.s64 	%rd5947, %rd5945, 0;
	mov.b64 	{%r1610, %r1611}, %rd5947;
	mov.b64 	{%r1612, %r1613}, %rd5946;
	shf.l.wrap.b32 	%r1614, %r1613, %r1610, 13;
	shf.l.wrap.b32 	%r1615, %r1610, %r1611, 13;
	mov.b64 	%rd5948, {%r1614, %r1615};
	and.b64  	%rd5949, %rd5946, 2251799813685247;
	mad.lo.s64 	%rd5950, %rd5948, 19, %rd5907;
	shr.u64 	%rd5951, %rd5950, 51;
	and.b64  	%rd5952, %rd5950, 2251799813685247;
	add.s64 	%rd5953, %rd5951, %rd5919;
	shr.u64 	%rd5954, %rd5953, 51;
	and.b64  	%rd5955, %rd5953, 2251799813685247;
	add.s64 	%rd5956, %rd5954, %rd5931;
	shr.u64 	%rd5957, %rd5956, 51;
	and.b64  	%rd5958, %rd5956, 2251799813685247;
	add.s64 	%rd5959, %rd5957, %rd5941;
	shr.u64 	%rd5960, %rd5959, 51;
	and.b64  	%rd5961, %rd5959, 2251799813685247;
	add.s64 	%rd5962, %rd5960, %rd5949;
	shr.u64 	%rd5963, %rd5962, 51;
	and.b64  	%rd5964, %rd5962, 2251799813685247;
	mad.lo.s64 	%rd5965, %rd5963, 19, %rd5952;
	shr.u64 	%rd5966, %rd5965, 51;
	and.b64  	%rd5967, %rd5965, 2251799813685247;
	add.s64 	%rd5968, %rd5966, %rd5955;
	add.s64 	%rd5969, %rd5967, 19;
	shr.u64 	%rd5970, %rd5969, 51;
	add.s64 	%rd5971, %rd5970, %rd5968;
	shr.u64 	%rd5972, %rd5971, 51;
	add.s64 	%rd5973, %rd5972, %rd5958;
	shr.u64 	%rd5974, %rd5973, 51;
	add.s64 	%rd5975, %rd5974, %rd5961;
	shr.u64 	%rd5976, %rd5975, 51;
	add.s64 	%rd5977, %rd5976, %rd5964;
	shr.u64 	%rd5978, %rd5977, 51;
	add.s64 	%rd5979, %rd5978, %rd5965;
	cvt.u16.u64 	%rs1, %rd5979;
	and.b64  	%rd5980, %rd5979, 1;
	setp.eq.b64 	%p13, %rd5980, 1;
	selp.b64 	%rd5981, %rd5715, %rd1, %p13;
	selp.b64 	%rd5982, %rd5716, %rd4, %p13;
	selp.b64 	%rd5983, %rd5688, %rd7, %p13;
	selp.b64 	%rd5984, %rd5700, %rd10, %p13;
	selp.b64 	%rd5985, %rd5712, %rd13, %p13;
	selp.b64 	%rd5986, %rd5603, %rd2, %p13;
	selp.b64 	%rd5987, %rd5604, %rd5, %p13;
	selp.b64 	%rd5988, %rd5576, %rd8, %p13;
	selp.b64 	%rd5989, %rd5588, %rd11, %p13;
	selp.b64 	%rd5990, %rd5600, %rd14, %p13;
	selp.b64 	%rd5991, %rd5836, %rd5255, %p13;
	selp.b64 	%rd5992, %rd5837, %rd5256, %p13;
	selp.b64 	%rd5993, %rd5809, %rd5243, %p13;
	selp.b64 	%rd5994, %rd5821, %rd5248, %p13;
	selp.b64 	%rd5995, %rd5833, %rd5252, %p13;
	mul.lo.s64 	%rd5996, %rd5981, %rd5491;
	mul.hi.u64 	%rd5997, %rd5981, %rd5491;
	mul.lo.s64 	%rd5998, %rd5982, %rd5841;
	mul.hi.u64 	%rd5999, %rd5982, %rd5841;
	add.cc.s64 	%rd6000, %rd5998, %rd5996;
	addc.cc.s64 	%rd6001, %rd5999, %rd5997;
	mul.lo.s64 	%rd6002, %rd5983, %rd5840;
	mul.hi.u64 	%rd6003, %rd5983, %rd5840;
	add.cc.s64 	%rd6004, %rd6000, %rd6002;
	addc.cc.s64 	%rd6005, %rd6001, %rd6003;
	mul.lo.s64 	%rd6006, %rd5984, %rd5839;
	mul.hi.u64 	%rd6007, %rd5984, %rd5839;
	add.cc.s64 	%rd6008, %rd6004, %rd6006;
	addc.cc.s64 	%rd6009, %rd6005, %rd6007;
	mul.lo.s64 	%rd6010, %rd5985, %rd5838;
	mul.hi.u64 	%rd6011, %rd5985, %rd5838;
	add.cc.s64 	%rd6012, %rd6008, %rd6010;
	addc.cc.s64 	%rd6013, %rd6009, %rd6011;
	mul.lo.s64 	%rd6014, %rd5981, %rd5492;
	mul.hi.u64 	%rd6015, %rd5981, %rd5492;
	mul.lo.s64 	%rd6016, %rd5982, %rd5491;
	mul.hi.u64 	%rd6017, %rd5982, %rd5491;
	add.cc.s64 	%rd6018, %rd6016, %rd6014;
	addc.cc.s64 	%rd6019, %rd6017, %rd6015;
	mul.lo.s64 	%rd6020, %rd5983, %rd5841;
	mul.hi.u64 	%rd6021, %rd5983, %rd5841;
	add.cc.s64 	%rd6022, %rd6018, %rd6020;
	addc.cc.s64 	%rd6023, %rd6019, %rd6021;
	mul.lo.s64 	%rd6024, %rd5984, %rd5840;
	mul.hi.u64 	%rd6025, %rd5984, %rd5840;
	add.cc.s64 	%rd6026, %rd6022, %rd6024;
	addc.cc.s64 	%rd6027, %rd6023, %rd6025;
	mul.lo.s64 	%rd6028, %rd5985, %rd5839;
	mul.hi.u64 	%rd6029, %rd5985, %rd5839;
	add.cc.s64 	%rd6030, %rd6026, %rd6028;
	addc.cc.s64 	%rd6031, %rd6027, %rd6029;
	mul.lo.s64 	%rd6032, %rd5464, %rd5981;
	mul.hi.u64 	%rd6033, %rd5464, %rd5981;
	mul.lo.s64 	%rd6034, %rd5982, %rd5492;
	mul.hi.u64 	%rd6035, %rd5982, %rd5492;
	add.cc.s64 	%rd6036, %rd6034, %rd6032;
	addc.cc.s64 	%rd6037, %rd6035, %rd6033;
	mul.lo.s64 	%rd6038, %rd5983, %rd5491;
	mul.hi.u64 	%rd6039, %rd5983, %rd5491;
	add.cc.s64 	%rd6040, %rd6036, %rd6038;
	addc.cc.s64 	%rd6041, %rd6037, %rd6039;
	mul.lo.s64 	%rd6042, %rd5984, %rd5841;
	mul.hi.u64 	%rd6043, %rd5984, %rd5841;
	add.cc.s64 	%rd6044, %rd6040, %rd6042;
	addc.cc.s64 	%rd6045, %rd6041, %rd6043;
	mul.lo.s64 	%rd6046, %rd5985, %rd5840;
	mul.hi.u64 	%rd6047, %rd5985, %rd5840;
	add.cc.s64 	%rd6048, %rd6044, %rd6046;
	addc.cc.s64 	%rd6049, %rd6045, %rd6047;
	mul.lo.s64 	%rd6050, %rd5476, %rd5981;
	mul.hi.u64 	%rd6051, %rd5476, %rd5981;
	mul.lo.s64 	%rd6052, %rd5464, %rd5982;
	mul.hi.u64 	%rd6053, %rd5464, %rd5982;
	add.cc.s64 	%rd6054, %rd6052, %rd6050;
	addc.cc.s64 	%rd6055, %rd6053, %rd6051;
	mul.lo.s64 	%rd6056, %rd5983, %rd5492;
	mul.hi.u64 	%rd6057, %rd5983, %rd5492;
	add.cc.s64 	%rd6058, %rd6054, %rd6056;
	addc.cc.s64 	%rd6059, %rd6055, %rd6057;
	mul.lo.s64 	%rd6060, %rd5984, %rd5491;
	mul.hi.u64 	%rd6061, %rd5984, %rd5491;
	add.cc.s64 	%rd6062, %rd6058, %rd6060;
	addc.cc.s64 	%rd6063, %rd6059, %rd6061;
	mul.lo.s64 	%rd6064, %rd5985, %rd5841;
	mul.hi.u64 	%rd6065, %rd5985, %rd5841;
	add.cc.s64 	%rd6066, %rd6062, %rd6064;
	addc.cc.s64 	%rd6067, %rd6063, %rd6065;
	mul.lo.s64 	%rd6068, %rd5488, %rd5981;
	mul.hi.u64 	%rd6069, %rd5488, %rd5981;
	mul.lo.s64 	%rd6070, %rd5476, %rd5982;
	mul.hi.u64 	%rd6071, %rd5476, %rd5982;
	add.cc.s64 	%rd6072, %rd6070, %rd6068;
	addc.cc.s64 	%rd6073, %rd6071, %rd6069;
	mul.lo.s64 	%rd6074, %rd5464, %rd5983;
	mul.hi.u64 	%rd6075, %rd5464, %rd5983;
	add.cc.s64 	%rd6076, %rd6072, %rd6074;
	addc.cc.s64 	%rd6077, %rd6073, %rd6075;
	mul.lo.s64 	%rd6078, %rd5984, %rd5492;
	mul.hi.u64 	%rd6079, %rd5984, %rd5492;
	add.cc.s64 	%rd6080, %rd6076, %rd6078;
	addc.cc.s64 	%rd6081, %rd6077, %rd6079;
	mul.lo.s64 	%rd6082, %rd5985, %rd5491;
	mul.hi.u64 	%rd6083, %rd5985, %rd5491;
	add.cc.s64 	%rd6084, %rd6080, %rd6082;
	addc.cc.s64 	%rd6085, %rd6081, %rd6083;
	mov.b64 	{%r1616, %r1617}, %rd6013;
	mov.b64 	{%r1618, %r1619}, %rd6012;
	shf.l.wrap.b32 	%r1620, %r1619, %r1616, 13;
	shf.l.wrap.b32 	%r1621, %r1616, %r1617, 13;
	mov.b64 	%rd6086, {%r1620, %r1621};
	and.b64  	%rd6087, %rd6012, 2251799813685247;
	add.cc.s64 	%rd6088, %rd6030, %rd6086;
	addc.cc.s64 	%rd6089, %rd6031, 0;
	mov.b64 	{%r1622, %r1623}, %rd6089;
	mov.b64 	{%r1624, %r1625}, %rd6088;
	shf.l.wrap.b32 	%r1626, %r1625, %r1622, 13;
	shf.l.wrap.b32 	%r1627, %r1622, %r1623, 13;
	mov.b64 	%rd6090, {%r1626, %r1627};
	and.b64  	%rd6091, %rd6088, 2251799813685247;
	add.cc.s64 	%rd6092, %rd6048, %rd6090;
	addc.cc.s64 	%rd6093, %rd6049, 0;
	mov.b64 	{%r1628, %r1629}, %rd6093;
	mov.b64 	{%r1630, %r1631}, %rd6092;
	shf.l.wrap.b32 	%r1632, %r1631, %r1628, 13;
	shf.l.wrap.b32 	%r1633, %r1628, %r1629, 13;
	mov.b64 	%rd6094, {%r1632, %r1633};
	and.b64  	%rd6095, %rd6092, 2251799813685247;
	add.cc.s64 	%rd6096, %rd6066, %rd6094;
	addc.cc.s64 	%rd6097, %rd6067, 0;
	mov.b64 	{%r1634, %r1635}, %rd6097;
	mov.b64 	{%r1636, %r1637}, %rd6096;
	shf.l.wrap.b32 	%r1638, %r1637, %r1634, 13;
	shf.l.wrap.b32 	%r1639, %r1634, %r1635, 13;
	mov.b64 	%rd6098, {%r1638, %r1639};
	and.b64  	%rd6099, %rd6096, 2251799813685247;
	add.cc.s64 	%rd6100, %rd6084, %rd6098;
	addc.cc.s64 	%rd6101, %rd6085, 0;
	mov.b64 	{%r1640, %r1641}, %rd6101;
	mov.b64 	{%r1642, %r1643}, %rd6100;
	shf.l.wrap.b32 	%r1644, %r1643, %r1640, 13;
	shf.l.wrap.b32 	%r1645, %r1640, %r1641, 13;
	mov.b64 	%rd6102, {%r1644, %r1645};
	and.b64  	%rd6103, %rd6100, 2251799813685247;
	mad.lo.s64 	%rd6104, %rd6102, 19, %rd6087;
	shr.u64 	%rd6105, %rd6104, 51;
	and.b64  	%rd6106, %rd6104, 2251799813685247;
	add.s64 	%rd6107, %rd6105, %rd6091;
	shr.u64 	%rd6108, %rd6107, 51;
	and.b64  	%rd6109, %rd6107, 2251799813685247;
	add.s64 	%rd6110, %rd6108, %rd6095;
	shr.u64 	%rd6111, %rd6110, 51;
	and.b64  	%rd6112, %rd6110, 2251799813685247;
	add.s64 	%rd6113, %rd6111, %rd6099;
	shr.u64 	%rd6114, %rd6113, 51;
	and.b64  	%rd6115, %rd6113, 2251799813685247;
	add.s64 	%rd6116, %rd6114, %rd6103;
	shr.u64 	%rd6117, %rd6116, 51;
	and.b64  	%rd6118, %rd6116, 2251799813685247;
	mad.lo.s64 	%rd6119, %rd6117, 19, %rd6106;
	shr.u64 	%rd6120, %rd6119, 51;
	and.b64  	%rd6121, %rd6119, 2251799813685247;
	add.s64 	%rd6122, %rd6120, %rd6109;
	add.s64 	%rd6123, %rd6121, 19;
	shr.u64 	%rd6124, %rd6123, 51;
	add.s64 	%rd6125, %rd6124, %rd6122;
	shr.u64 	%rd6126, %rd6125, 51;
	add.s64 	%rd6127, %rd6126, %rd6112;
	shr.u64 	%rd6128, %rd6127, 51;
	add.s64 	%rd6129, %rd6128, %rd6115;
	shr.u64 	%rd6130, %rd6129, 51;
	add.s64 	%rd6131, %rd6130, %rd6118;
	shr.u64 	%rd6132, %rd6131, 51;
	add.s64 	%rd6133, %rd6132, %rd6119;
	cvt.u16.u64 	%rs2, %rd6133;
	sub.s64 	%rd6134, 4503599627370458, %rd5986;
	sub.s64 	%rd6135, 4503599627370494, %rd5987;
	sub.s64 	%rd6136, 4503599627370494, %rd5988;
	sub.s64 	%rd6137, 4503599627370494, %rd5989;
	sub.s64 	%rd6138, 4503599627370494, %rd5990;
	and.b64  	%rd6139, %rd6133, 1;
	setp.eq.b64 	%p14, %rd6139, 1;
	selp.b64 	%rd6140, %rd6134, %rd5986, %p14;
	selp.b64 	%rd6141, %rd6135, %rd5987, %p14;
	selp.b64 	%rd6142, %rd6136, %rd5988, %p14;
	selp.b64 	%rd6143, %rd6137, %rd5989, %p14;
	selp.b64 	%rd6144, %rd6138, %rd5990, %p14;
	sub.s64 	%rd6145, %rd16, %rd6140;
	sub.s64 	%rd6146, %rd17, %rd6141;
	sub.s64 	%rd6147, %rd18, %rd6142;
	sub.s64 	%rd6148, %rd19, %rd6143;
	sub.s64 	%rd6149, %rd20, %rd6144;
	mul.lo.s64 	%rd6150, %rd6146, 19;
	mul.lo.s64 	%rd6151, %rd6147, 19;
	mul.lo.s64 	%rd6152, %rd6148, 19;
	mul.lo.s64 	%rd6153, %rd6149, 19;
	mul.lo.s64 	%rd6154, %rd5991, %rd6145;
	mul.hi.u64 	%rd6155, %rd5991, %rd6145;
	mul.lo.s64 	%rd6156, %rd5992, %rd6153;
	mul.hi.u64 	%rd6157, %rd5992, %rd6153;
	add.cc.s64 	%rd6158, %rd6156, %rd6154;
	addc.cc.s64 	%rd6159, %rd6157, %rd6155;
	mul.lo.s64 	%rd6160, %rd5993, %rd6152;
	mul.hi.u64 	%rd6161, %rd5993, %rd6152;
	add.cc.s64 	%rd6162, %rd6158, %rd6160;
	addc.cc.s64 	%rd6163, %rd6159, %rd6161;
	mul.lo.s64 	%rd6164, %rd5994, %rd6151;
	mul.hi.u64 	%rd6165, %rd5994, %rd6151;
	add.cc.s64 	%rd6166, %rd6162, %rd6164;
	addc.cc.s64 	%rd6167, %rd6163, %rd6165;
	mul.lo.s64 	%rd6168, %rd5995, %rd6150;
	mul.hi.u64 	%rd6169, %rd5995, %rd6150;
	add.cc.s64 	%rd6170, %rd6166, %rd6168;
	addc.cc.s64 	%rd6171, %rd6167, %rd6169;
	mul.lo.s64 	%rd6172, %rd5991, %rd6146;
	mul.hi.u64 	%rd6173, %rd5991, %rd6146;
	mul.lo.s64 	%rd6174, %rd5992, %rd6145;
	mul.hi.u64 	%rd6175, %rd5992, %rd6145;
	add.cc.s64 	%rd6176, %rd6174, %rd6172;
	addc.cc.s64 	%rd6177, %rd6175, %rd6173;
	mul.lo.s64 	%rd6178, %rd5993, %rd6153;
	mul.hi.u64 	%rd6179, %rd5993, %rd6153;
	add.cc.s64 	%rd6180, %rd6176, %rd6178;
	addc.cc.s64 	%rd6181, %rd6177, %rd6179;
	mul.lo.s64 	%rd6182, %rd5994, %rd6152;
	mul.hi.u64 	%rd6183, %rd5994, %rd6152;
	add.cc.s64 	%rd6184, %rd6180, %rd6182;
	addc.cc.s64 	%rd6185, %rd6181, %rd6183;
	mul.lo.s64 	%rd6186, %rd5995, %rd6151;
	mul.hi.u64 	%rd6187, %rd5995, %rd6151;
	add.cc.s64 	%rd6188, %rd6184, %rd6186;
	addc.cc.s64 	%rd6189, %rd6185, %rd6187;
	mul.lo.s64 	%rd6190, %rd5991, %rd6147;
	mul.hi.u64 	%rd6191, %rd5991, %rd6147;
	mul.lo.s64 	%rd6192, %rd5992, %rd6146;
	mul.hi.u64 	%rd6193, %rd5992, %rd6146;
	add.cc.s64 	%rd6194, %rd6192, %rd6190;
	addc.cc.s64 	%rd6195, %rd6193, %rd6191;
	mul.lo.s64 	%rd6196, %rd5993, %rd6145;
	mul.hi.u64 	%rd6197, %rd5993, %rd6145;
	add.cc.s64 	%rd6198, %rd6194, %rd6196;
	addc.cc.s64 	%rd6199, %rd6195, %rd6197;
	mul.lo.s64 	%rd6200, %rd5994, %rd6153;
	mul.hi.u64 	%rd6201, %rd5994, %rd6153;
	add.cc.s64 	%rd6202, %rd6198, %rd6200;
	addc.cc.s64 	%rd6203, %rd6199, %rd6201;
	mul.lo.s64 	%rd6204, %rd5995, %rd6152;
	mul.hi.u64 	%rd6205, %rd5995, %rd6152;
	add.cc.s64 	%rd6206, %rd6202, %rd6204;
	addc.cc.s64 	%rd6207, %rd6203, %rd6205;
	mul.lo.s64 	%rd6208, %rd5991, %rd6148;
	mul.hi.u64 	%rd6209, %rd5991, %rd6148;
	mul.lo.s64 	%rd6210, %rd5992, %rd6147;
	mul.hi.u64 	%rd6211, %rd5992, %rd6147;
	add.cc.s64 	%rd6212, %rd6210, %rd6208;
	addc.cc.s64 	%rd6213, %rd6211, %rd6209;
	mul.lo.s64 	%rd6214, %rd5993, %rd6146;
	mul.hi.u64 	%rd6215, %rd5993, %rd6146;
	add.cc.s64 	%rd6216, %rd6212, %rd6214;
	addc.cc.s64 	%rd6217, %rd6213, %rd6215;
	mul.lo.s64 	%rd6218, %rd5994, %rd6145;
	mul.hi.u64 	%rd6219, %rd5994, %rd6145;
	add.cc.s64 	%rd6220, %rd6216, %rd6218;
	addc.cc.s64 	%rd6221, %rd6217, %rd6219;
	mul.lo.s64 	%rd6222, %rd5995, %rd6153;
	mul.hi.u64 	%rd6223, %rd5995, %rd6153;
	add.cc.s64 	%rd6224, %rd6220, %rd6222;
	addc.cc.s64 	%rd6225, %rd6221, %rd6223;
	mul.lo.s64 	%rd6226, %rd5991, %rd6149;
	mul.hi.u64 	%rd6227, %rd5991, %rd6149;
	mul.lo.s64 	%rd6228, %rd5992, %rd6148;
	mul.hi.u64 	%rd6229, %rd5992, %rd6148;
	add.cc.s64 	%rd6230, %rd6228, %rd6226;
	addc.cc.s64 	%rd6231, %rd6229, %rd6227;
	mul.lo.s64 	%rd6232, %rd5993, %rd6147;
	mul.hi.u64 	%rd6233, %rd5993, %rd6147;
	add.cc.s64 	%rd6234, %rd6230, %rd6232;
	addc.cc.s64 	%rd6235, %rd6231, %rd6233;
	mul.lo.s64 	%rd6236, %rd5994, %rd6146;
	mul.hi.u64 	%rd6237, %rd5994, %rd6146;
	add.cc.s64 	%rd6238, %rd6234, %rd6236;
	addc.cc.s64 	%rd6239, %rd6235, %rd6237;
	mul.lo.s64 	%rd6240, %rd5995, %rd6145;
	mul.hi.u64 	%rd6241, %rd5995, %rd6145;
	add.cc.s64 	%rd6242, %rd6238, %rd6240;
	addc.cc.s64 	%rd6243, %rd6239, %rd6241;
	mov.b64 	{%r1646, %r1647}, %rd6171;
	mov.b64 	{%r1648, %r1649}, %rd6170;
	shf.l.wrap.b32 	%r1650, %r1649, %r1646, 13;
	shf.l.wrap.b32 	%r1651, %r1646, %r1647, 13;
	mov.b64 	%rd6244, {%r1650, %r1651};
	and.b64  	%rd6245, %rd6170, 2251799813685247;
	add.cc.s64 	%rd6246, %rd6188, %rd6244;
	addc.cc.s64 	%rd6247, %rd6189, 0;
	mov.b64 	{%r1652, %r1653}, %rd6247;
	mov.b64 	{%r1654, %r1655}, %rd6246;
	shf.l.wrap.b32 	%r1656, %r1655, %r1652, 13;
	shf.l.wrap.b32 	%r1657, %r1652, %r1653, 13;
	mov.b64 	%rd6248, {%r1656, %r1657};
	and.b64  	%rd6249, %rd6246, 2251799813685247;
	add.cc.s64 	%rd6250, %rd6206, %rd6248;
	addc.cc.s64 	%rd6251, %rd6207, 0;
	mov.b64 	{%r1658, %r1659}, %rd6251;
	mov.b64 	{%r1660, %r1661}, %rd6250;
	shf.l.wrap.b32 	%r1662, %r1661, %r1658, 13;
	shf.l.wrap.b32 	%r1663, %r1658, %r1659, 13;
	mov.b64 	%rd6252, {%r1662, %r1663};
	and.b64  	%rd6253, %rd6250, 2251799813685247;
	add.cc.s64 	%rd6254, %rd6224, %rd6252;
	addc.cc.s64 	%rd6255, %rd6225, 0;
	mov.b64 	{%r1664, %r1665}, %rd6255;
	mov.b64 	{%r1666, %r1667}, %rd6254;
	shf.l.wrap.b32 	%r1668, %r1667, %r1664, 13;
	shf.l.wrap.b32 	%r1669, %r1664, %r1665, 13;
	mov.b64 	%rd6256, {%r1668, %r1669};
	and.b64  	%rd6257, %rd6254, 2251799813685247;
	add.cc.s64 	%rd6258, %rd6242, %rd6256;
	addc.cc.s64 	%rd6259, %rd6243, 0;
	mov.b64 	{%r1670, %r1671}, %rd6259;
	mov.b64 	{%r1672, %r1673}, %rd6258;
	shf.l.wrap.b32 	%r1674, %r1673, %r1670, 13;
	shf.l.wrap.b32 	%r1675, %r1670, %r1671, 13;
	mov.b64 	%rd6260, {%r1674, %r1675};
	and.b64  	%rd6261, %rd6258, 2251799813685247;
	mad.lo.s64 	%rd6262, %rd6260, 19, %rd6245;
	shr.u64 	%rd6263, %rd6262, 51;
	and.b64  	%rd6264, %rd6262, 2251799813685247;
	add.s64 	%rd6265, %rd6263, %rd6249;
	sub.s64 	%rd6266, 4503599627370458, %rd6264;
	sub.s64 	%rd6267, 4503599627370494, %rd6265;
	sub.s64 	%rd6268, 4503599627370494, %rd6253;
	sub.s64 	%rd6269, 4503599627370494, %rd6257;
	sub.s64 	%rd6270, 4503599627370494, %rd6261;
	shr.u64 	%rd6271, %rd6265, 51;
	and.b64  	%rd6272, %rd6265, 2251799813685247;
	add.s64 	%rd6273, %rd6271, %rd6253;
	shr.u64 	%rd6274, %rd6273, 51;
	and.b64  	%rd6275, %rd6273, 2251799813685247;
	add.s64 	%rd6276, %rd6274, %rd6257;
	shr.u64 	%rd6277, %rd6276, 51;
	and.b64  	%rd6278, %rd6276, 2251799813685247;
	add.s64 	%rd6279, %rd6277, %rd6261;
	shr.u64 	%rd6280, %rd6279, 51;
	and.b64  	%rd6281, %rd6279, 2251799813685247;
	mad.lo.s64 	%rd6282, %rd6280, 19, %rd6264;
	shr.u64 	%rd6283, %rd6282, 51;
	and.b64  	%rd6284, %rd6282, 2251799813685247;
	add.s64 	%rd6285, %rd6283, %rd6272;
	add.s64 	%rd6286, %rd6284, 19;
	shr.u64 	%rd6287, %rd6286, 51;
	add.s64 	%rd6288, %rd6285, %rd6287;
	shr.u64 	%rd6289, %rd6288, 51;
	add.s64 	%rd6290, %rd6289, %rd6275;
	shr.u64 	%rd6291, %rd6290, 51;
	add.s64 	%rd6292, %rd6291, %rd6278;
	shr.u64 	%rd6293, %rd6292, 51;
	add.s64 	%rd6294, %rd6293, %rd6281;
	shr.u64 	%rd6295, %rd6294, 51;
	add.s64 	%rd6296, %rd6295, %rd6282;
	and.b64  	%rd6297, %rd6296, 1;
	setp.eq.b64 	%p15, %rd6297, 1;
	selp.b64 	%rd6298, %rd6266, %rd6264, %p15;
	selp.b64 	%rd6299, %rd6267, %rd6265, %p15;
	selp.b64 	%rd6300, %rd6268, %rd6253, %p15;
	selp.b64 	%rd6301, %rd6269, %rd6257, %p15;
	selp.b64 	%rd6302, %rd6270, %rd6261, %p15;
	shr.u64 	%rd6303, %rd25, 51;
	and.b64  	%rd6304, %rd25, 2251799813685247;
	add.s64 	%rd6305, %rd6303, %rd3945;
	shr.u64 	%rd6306, %rd6305, 51;
	and.b64  	%rd6307, %rd6305, 2251799813685247;
	add.s64 	%rd6308, %rd6306, %rd3946;
	shr.u64 	%rd6309, %rd6308, 51;
	and.b64  	%rd6310, %rd6308, 2251799813685247;
	add.s64 	%rd6311, %rd6309, %rd3947;
	shr.u64 	%rd6312, %rd6311, 51;
	and.b64  	%rd6313, %rd6311, 2251799813685247;
	mad.lo.s64 	%rd6314, %rd6312, 19, %rd24;
	shr.u64 	%rd6315, %rd6314, 51;
	and.b64  	%rd6316, %rd6314, 2251799813685247;
	add.s64 	%rd6317, %rd6315, %rd6304;
	add.s64 	%rd6318, %rd6316, 19;
	shr.u64 	%rd6319, %rd6318, 51;
	add.s64 	%rd6320, %rd6319, %rd6317;
	shr.u64 	%rd6321, %rd6320, 51;
	add.s64 	%rd6322, %rd6321, %rd6307;
	shr.u64 	%rd6323, %rd6322, 51;
	add.s64 	%rd6324, %rd6323, %rd6310;
	shr.u64 	%rd6325, %rd6324, 51;
	add.s64 	%rd6326, %rd6325, %rd6313;
	shr.u64 	%rd6327, %rd6326, 51;
	mad.lo.s64 	%rd6328, %rd6327, 19, %rd6316;
	shr.u64 	%rd6329, %rd6328, 51;
	and.b64  	%rd6330, %rd6328, 1970324836974592;
	add.s64 	%rd6331, %rd6329, %rd6317;
	shr.u64 	%rd6332, %rd6331, 51;
	add.s64 	%rd6333, %rd6332, %rd6307;
	shr.u64 	%rd6334, %rd6333, 51;
	add.s64 	%rd6335, %rd6334, %rd6310;
	shr.u64 	%rd6336, %rd6335, 51;
	add.s64 	%rd6337, %rd6336, %rd6311;
	shl.b64 	%rd6338, %rd6331, 51;
	or.b64  	%rd6339, %rd6338, %rd6330;
	shr.u64 	%rd6340, %rd6331, 13;
	and.b64  	%rd6341, %rd6340, 270582939648;
	shl.b64 	%rd6342, %rd6333, 38;
	or.b64  	%rd6343, %rd6342, %rd6341;
	shr.u64 	%rd6344, %rd6333, 26;
	and.b64  	%rd6345, %rd6344, 16777216;
	shl.b64 	%rd6346, %rd6335, 25;
	or.b64  	%rd6347, %rd6346, %rd6345;
	shr.u64 	%rd6348, %rd6335, 39;
	and.b64  	%rd6349, %rd6348, 3840;
	shl.b64 	%rd6350, %rd6337, 12;
	or.b64  	%rd6351, %rd6350, %rd6349;
	cvta.to.global.u64 	%rd6352, %rd14985;
	st.global.u8 	[%rd6352], %rd6328;
	shr.u64 	%rd6353, %rd6328, 8;
	st.global.u8 	[%rd6352+1], %rd6353;
	shr.u64 	%rd6354, %rd6328, 16;
	st.global.u8 	[%rd6352+2], %rd6354;
	shr.u64 	%rd6355, %rd6328, 24;
	st.global.u8 	[%rd6352+3], %rd6355;
	shr.u64 	%rd6356, %rd6328, 32;
	st.global.u8 	[%rd6352+4], %rd6356;
	shr.u64 	%rd6357, %rd6328, 40;
	st.global.u8 	[%rd6352+5], %rd6357;
	shr.u64 	%rd6358, %rd6339, 48;
	st.global.u8 	[%rd6352+6], %rd6358;
	shr.u64 	%rd6359, %rd6331, 5;
	st.global.u8 	[%rd6352+7], %rd6359;
	st.global.u8 	[%rd6352+8], %rd6340;
	shr.u64 	%rd6360, %rd6331, 21;
	st.global.u8 	[%rd6352+9], %rd6360;
	shr.u64 	%rd6361, %rd6331, 29;
	st.global.u8 	[%rd6352+10], %rd6361;
	shr.u64 	%rd6362, %rd6331, 37;
	st.global.u8 	[%rd6352+11], %rd6362;
	shr.u64 	%rd6363, %rd6343, 32;
	st.global.u8 	[%rd6352+12], %rd6363;
	shr.u64 	%rd6364, %rd6333, 2;
	st.global.u8 	[%rd6352+13], %rd6364;
	shr.u64 	%rd6365, %rd6333, 10;
	st.global.u8 	[%rd6352+14], %rd6365;
	shr.u64 	%rd6366, %rd6333, 18;
	st.global.u8 	[%rd6352+15], %rd6366;
	st.global.u8 	[%rd6352+16], %rd6344;
	shr.u64 	%rd6367, %rd6333, 34;
	st.global.u8 	[%rd6352+17], %rd6367;
	shr.u64 	%rd6368, %rd6333, 42;
	st.global.u8 	[%rd6352+18], %rd6368;
	shr.u64 	%rd6369, %rd6347, 24;
	st.global.u8 	[%rd6352+19], %rd6369;
	shr.u64 	%rd6370, %rd6335, 7;
	st.global.u8 	[%rd6352+20], %rd6370;
	shr.u64 	%rd6371, %rd6335, 15;
	st.global.u8 	[%rd6352+21], %rd6371;
	shr.u64 	%rd6372, %rd6335, 23;
	st.global.u8 	[%rd6352+22], %rd6372;
	shr.u64 	%rd6373, %rd6335, 31;
	st.global.u8 	[%rd6352+23], %rd6373;
	st.global.u8 	[%rd6352+24], %rd6348;
	shr.u64 	%rd6374, %rd6351, 8;
	st.global.u8 	[%rd6352+25], %rd6374;
	shr.u64 	%rd6375, %rd6337, 4;
	st.global.u8 	[%rd6352+26], %rd6375;
	shr.u64 	%rd6376, %rd6337, 12;
	st.global.u8 	[%rd6352+27], %rd6376;
	shr.u64 	%rd6377, %rd6337, 20;
	st.global.u8 	[%rd6352+28], %rd6377;
	shr.u64 	%rd6378, %rd6337, 28;
	st.global.u8 	[%rd6352+29], %rd6378;
	shr.u64 	%rd6379, %rd6337, 36;
	st.global.u8 	[%rd6352+30], %rd6379;
	shr.u64 	%rd6380, %rd6337, 44;
	cvt.u16.u64 	%rs3, %rd6380;
	and.b16  	%rs4, %rs3, 127;
	st.global.u8 	[%rd6352+31], %rs4;
	shr.u64 	%rd6381, %rd30, 51;
	and.b64  	%rd6382, %rd30, 2251799813685247;
	add.s64 	%rd6383, %rd6381, %rd36;
	shr.u64 	%rd6384, %rd6383, 51;
	and.b64  	%rd6385, %rd6383, 2251799813685247;
	add.s64 	%rd6386, %rd6384, %rd33;
	shr.u64 	%rd6387, %rd6386, 51;
	and.b64  	%rd6388, %rd6386, 2251799813685247;
	add.s64 	%rd6389, %rd6387, %rd31;
	shr.u64 	%rd6390, %rd6389, 51;
	and.b64  	%rd6391, %rd6389, 2251799813685247;
	mad.lo.s64 	%rd6392, %rd6390, 19, %rd29;
	shr.u64 	%rd6393, %rd6392, 51;
	and.b64  	%rd6394, %rd6392, 2251799813685247;
	add.s64 	%rd6395, %rd6393, %rd6382;
	add.s64 	%rd6396, %rd6394, 19;
	shr.u64 	%rd6397, %rd6396, 51;
	add.s64 	%rd6398, %rd6397, %rd6395;
	shr.u64 	%rd6399, %rd6398, 51;
	add.s64 	%rd6400, %rd6399, %rd6385;
	shr.u64 	%rd6401, %rd6400, 51;
	add.s64 	%rd6402, %rd6401, %rd6388;
	shr.u64 	%rd6403, %rd6402, 51;
	add.s64 	%rd6404, %rd6403, %rd6391;
	shr.u64 	%rd6405, %rd6404, 51;
	mad.lo.s64 	%rd6406, %rd6405, 19, %rd6394;
	shr.u64 	%rd6407, %rd6406, 51;
	and.b64  	%rd6408, %rd6406, 1970324836974592;
	add.s64 	%rd6409, %rd6407, %rd6395;
	shr.u64 	%rd6410, %rd6409, 51;
	add.s64 	%rd6411, %rd6410, %rd6385;
	shr.u64 	%rd6412, %rd6411, 51;
	add.s64 	%rd6413, %rd6412, %rd6388;
	shr.u64 	%rd6414, %rd6413, 51;
	add.s64 	%rd6415, %rd6414, %rd6389;
	shl.b64 	%rd6416, %rd6409, 51;
	or.b64  	%rd6417, %rd6416, %rd6408;
	shr.u64 	%rd6418, %rd6409, 13;
	and.b64  	%rd6419, %rd6418, 270582939648;
	shl.b64 	%rd6420, %rd6411, 38;
	or.b64  	%rd6421, %rd6420, %rd6419;
	shr.u64 	%rd6422, %rd6411, 26;
	and.b64  	%rd6423, %rd6422, 16777216;
	shl.b64 	%rd6424, %rd6413, 25;
	or.b64  	%rd6425, %rd6424, %rd6423;
	shr.u64 	%rd6426, %rd6413, 39;
	and.b64  	%rd6427, %rd6426, 3840;
	shl.b64 	%rd6428, %rd6415, 12;
	or.b64  	%rd6429, %rd6428, %rd6427;
	st.global.u8 	[%rd6352+32], %rd6406;
	shr.u64 	%rd6430, %rd6406, 8;
	st.global.u8 	[%rd6352+33], %rd6430;
	shr.u64 	%rd6431, %rd6406, 16;
	st.global.u8 	[%rd6352+34], %rd6431;
	shr.u64 	%rd6432, %rd6406, 24;
	st.global.u8 	[%rd6352+35], %rd6432;
	shr.u64 	%rd6433, %rd6406, 32;
	st.global.u8 	[%rd6352+36], %rd6433;
	shr.u64 	%rd6434, %rd6406, 40;
	st.global.u8 	[%rd6352+37], %rd6434;
	shr.u64 	%rd6435, %rd6417, 48;
	st.global.u8 	[%rd6352+38], %rd6435;
	shr.u64 	%rd6436, %rd6409, 5;
	st.global.u8 	[%rd6352+39], %rd6436;
	st.global.u8 	[%rd6352+40], %rd6418;
	shr.u64 	%rd6437, %rd6409, 21;
	st.global.u8 	[%rd6352+41], %rd6437;
	shr.u64 	%rd6438, %rd6409, 29;
	st.global.u8 	[%rd6352+42], %rd6438;
	shr.u64 	%rd6439, %rd6409, 37;
	st.global.u8 	[%rd6352+43], %rd6439;
	shr.u64 	%rd6440, %rd6421, 32;
	st.global.u8 	[%rd6352+44], %rd6440;
	shr.u64 	%rd6441, %rd6411, 2;
	st.global.u8 	[%rd6352+45], %rd6441;
	shr.u64 	%rd6442, %rd6411, 10;
	st.global.u8 	[%rd6352+46], %rd6442;
	shr.u64 	%rd6443, %rd6411, 18;
	st.global.u8 	[%rd6352+47], %rd6443;
	st.global.u8 	[%rd6352+48], %rd6422;
	shr.u64 	%rd6444, %rd6411, 34;
	st.global.u8 	[%rd6352+49], %rd6444;
	shr.u64 	%rd6445, %rd6411, 42;
	st.global.u8 	[%rd6352+50], %rd6445;
	shr.u64 	%rd6446, %rd6425, 24;
	st.global.u8 	[%rd6352+51], %rd6446;
	shr.u64 	%rd6447, %rd6413, 7;
	st.global.u8 	[%rd6352+52], %rd6447;
	shr.u64 	%rd6448, %rd6413, 15;
	st.global.u8 	[%rd6352+53], %rd6448;
	shr.u64 	%rd6449, %rd6413, 23;
	st.global.u8 	[%rd6352+54], %rd6449;
	shr.u64 	%rd6450, %rd6413, 31;
	st.global.u8 	[%rd6352+55], %rd6450;
	st.global.u8 	[%rd6352+56], %rd6426;
	shr.u64 	%rd6451, %rd6429, 8;
	st.global.u8 	[%rd6352+57], %rd6451;
	shr.u64 	%rd6452, %rd6415, 4;
	st.global.u8 	[%rd6352+58], %rd6452;
	shr.u64 	%rd6453, %rd6415, 12;
	st.global.u8 	[%rd6352+59], %rd6453;
	shr.u64 	%rd6454, %rd6415, 20;
	st.global.u8 	[%rd6352+60], %rd6454;
	shr.u64 	%rd6455, %rd6415, 28;
	st.global.u8 	[%rd6352+61], %rd6455;
	shr.u64 	%rd6456, %rd6415, 36;
	st.global.u8 	[%rd6352+62], %rd6456;
	shr.u64 	%rd6457, %rd6415, 44;
	cvt.u16.u64 	%rs5, %rd6457;
	and.b16  	%rs6, %rs5, 127;
	st.global.u8 	[%rd6352+63], %rs6;
	shr.u64 	%rd6458, %rd5018, 51;
	and.b64  	%rd6459, %rd5018, 2251799813685247;
	add.s64 	%rd6460, %rd5019, %rd6458;
	shr.u64 	%rd6461, %rd6460, 51;
	and.b64  	%rd6462, %rd6460, 2251799813685247;
	add.s64 	%rd6463, %rd6461, %rd5020;
	shr.u64 	%rd6464, %rd6463, 51;
	and.b64  	%rd6465, %rd6463, 2251799813685247;
	add.s64 	%rd6466, %rd6464, %rd5021;
	shr.u64 	%rd6467, %rd6466, 51;
	and.b64  	%rd6468, %rd6466, 2251799813685247;
	add.s64 	%rd6469, %rd6467, %rd5022;
	shr.u64 	%rd6470, %rd6469, 51;
	and.b64  	%rd6471, %rd6469, 2251799813685247;
	mad.lo.s64 	%rd6472, %rd6470, 19, %rd6459;
	shr.u64 	%rd6473, %rd6472, 51;
	and.b64  	%rd6474, %rd6472, 2251799813685247;
	add.s64 	%rd6475, %rd6473, %rd6462;
	add.s64 	%rd6476, %rd6474, 19;
	shr.u64 	%rd6477, %rd6476, 51;
	add.s64 	%rd6478, %rd6477, %rd6475;
	shr.u64 	%rd6479, %rd6478, 51;
	add.s64 	%rd6480, %rd6479, %rd6465;
	shr.u64 	%rd6481, %rd6480, 51;
	add.s64 	%rd6482, %rd6481, %rd6468;
	shr.u64 	%rd6483, %rd6482, 51;
	add.s64 	%rd6484, %rd6483, %rd6471;
	shr.u64 	%rd6485, %rd6484, 51;
	mad.lo.s64 	%rd6486, %rd6485, 19, %rd6474;
	shr.u64 	%rd6487, %rd6486, 51;
	and.b64  	%rd6488, %rd6486, 1970324836974592;
	add.s64 	%rd6489, %rd6487, %rd6475;
	shr.u64 	%rd6490, %rd6489, 51;
	add.s64 	%rd6491, %rd6490, %rd6465;
	shr.u64 	%rd6492, %rd6491, 51;
	add.s64 	%rd6493, %rd6492, %rd6468;
	shr.u64 	%rd6494, %rd6493, 51;
	add.s64 	%rd6495, %rd6494, %rd6469;
	shl.b64 	%rd6496, %rd6489, 51;
	or.b64  	%rd6497, %rd6496, %rd6488;
	shr.u64 	%rd6498, %rd6489, 13;
	and.b64  	%rd6499, %rd6498, 270582939648;
	shl.b64 	%rd6500, %rd6491, 38;
	or.b64  	%rd6501, %rd6500, %rd6499;
	shr.u64 	%rd6502, %rd6491, 26;
	and.b64  	%rd6503, %rd6502, 16777216;
	shl.b64 	%rd6504, %rd6493, 25;
	or.b64  	%rd6505, %rd6504, %rd6503;
	shr.u64 	%rd6506, %rd6493, 39;
	and.b64  	%rd6507, %rd6506, 3840;
	shl.b64 	%rd6508, %rd6495, 12;
	or.b64  	%rd6509, %rd6508, %rd6507;
	st.global.u8 	[%rd6352+64], %rd6486;
	shr.u64 	%rd6510, %rd6486, 8;
	st.global.u8 	[%rd6352+65], %rd6510;
	shr.u64 	%rd6511, %rd6486, 16;
	st.global.u8 	[%rd6352+66], %rd6511;
	shr.u64 	%rd6512, %rd6486, 24;
	st.global.u8 	[%rd6352+67], %rd6512;
	shr.u64 	%rd6513, %rd6486, 32;
	st.global.u8 	[%rd6352+68], %rd6513;
	shr.u64 	%rd6514, %rd6486, 40;
	st.global.u8 	[%rd6352+69], %rd6514;
	shr.u64 	%rd6515, %rd6497, 48;
	st.global.u8 	[%rd6352+70], %rd6515;
	shr.u64 	%rd6516, %rd6489, 5;
	st.global.u8 	[%rd6352+71], %rd6516;
	st.global.u8 	[%rd6352+72], %rd6498;
	shr.u64 	%rd6517, %rd6489, 21;
	st.global.u8 	[%rd6352+73], %rd6517;
	shr.u64 	%rd6518, %rd6489, 29;
	st.global.u8 	[%rd6352+74], %rd6518;
	shr.u64 	%rd6519, %rd6489, 37;
	st.global.u8 	[%rd6352+75], %rd6519;
	shr.u64 	%rd6520, %rd6501, 32;
	st.global.u8 	[%rd6352+76], %rd6520;
	shr.u64 	%rd6521, %rd6491, 2;
	st.global.u8 	[%rd6352+77], %rd6521;
	shr.u64 	%rd6522, %rd6491, 10;
	st.global.u8 	[%rd6352+78], %rd6522;
	shr.u64 	%rd6523, %rd6491, 18;
	st.global.u8 	[%rd6352+79], %rd6523;
	st.global.u8 	[%rd6352+80], %rd6502;
	shr.u64 	%rd6524, %rd6491, 34;
	st.global.u8 	[%rd6352+81], %rd6524;
	shr.u64 	%rd6525, %rd6491, 42;
	st.global.u8 	[%rd6352+82], %rd6525;
	shr.u64 	%rd6526, %rd6505, 24;
	st.global.u8 	[%rd6352+83], %rd6526;
	shr.u64 	%rd6527, %rd6493, 7;
	st.global.u8 	[%rd6352+84], %rd6527;
	shr.u64 	%rd6528, %rd6493, 15;
	st.global.u8 	[%rd6352+85], %rd6528;
	shr.u64 	%rd6529, %rd6493, 23;
	st.global.u8 	[%rd6352+86], %rd6529;
	shr.u64 	%rd6530, %rd6493, 31;
	st.global.u8 	[%rd6352+87], %rd6530;
	st.global.u8 	[%rd6352+88], %rd6506;
	shr.u64 	%rd6531, %rd6509, 8;
	st.global.u8 	[%rd6352+89], %rd6531;
	shr.u64 	%rd6532, %rd6495, 4;
	st.global.u8 	[%rd6352+90], %rd6532;
	shr.u64 	%rd6533, %rd6495, 12;
	st.global.u8 	[%rd6352+91], %rd6533;
	shr.u64 	%rd6534, %rd6495, 20;
	st.global.u8 	[%rd6352+92], %rd6534;
	shr.u64 	%rd6535, %rd6495, 28;
	st.global.u8 	[%rd6352+93], %rd6535;
	shr.u64 	%rd6536, %rd6495, 36;
	st.global.u8 	[%rd6352+94], %rd6536;
	shr.u64 	%rd6537, %rd6495, 44;
	cvt.u16.u64 	%rs7, %rd6537;
	and.b16  	%rs8, %rs7, 127;
	st.global.u8 	[%rd6352+95], %rs8;
	shr.u64 	%rd6538, %rd5139, 51;
	and.b64  	%rd6539, %rd5139, 2251799813685247;
	add.s64 	%rd6540, %rd6538, %rd5126;
	shr.u64 	%rd6541, %rd6540, 51;
	and.b64  	%rd6542, %rd6540, 2251799813685247;
	add.s64 	%rd6543, %rd6541, %rd5131;
	shr.u64 	%rd6544, %rd6543, 51;
	and.b64  	%rd6545, %rd6543, 2251799813685247;
	add.s64 	%rd6546, %rd6544, %rd5135;
	shr.u64 	%rd6547, %rd6546, 51;
	and.b64  	%rd6548, %rd6546, 2251799813685247;
	mad.lo.s64 	%rd6549, %rd6547, 19, %rd5138;
	shr.u64 	%rd6550, %rd6549, 51;
	and.b64  	%rd6551, %rd6549, 2251799813685247;
	add.s64 	%rd6552, %rd6550, %rd6539;
	add.s64 	%rd6553, %rd6551, 19;
	shr.u64 	%rd6554, %rd6553, 51;
	add.s64 	%rd6555, %rd6554, %rd6552;
	shr.u64 	%rd6556, %rd6555, 51;
	add.s64 	%rd6557, %rd6556, %rd6542;
	shr.u64 	%rd6558, %rd6557, 51;
	add.s64 	%rd6559, %rd6558, %rd6545;
	shr.u64 	%rd6560, %rd6559, 51;
	add.s64 	%rd6561, %rd6560, %rd6548;
	shr.u64 	%rd6562, %rd6561, 51;
	mad.lo.s64 	%rd6563, %rd6562, 19, %rd6551;
	shr.u64 	%rd6564, %rd6563, 51;
	and.b64  	%rd6565, %rd6563, 1970324836974592;
	add.s64 	%rd6566, %rd6564, %rd6552;
	shr.u64 	%rd6567, %rd6566, 51;
	add.s64 	%rd6568, %rd6567, %rd6542;
	shr.u64 	%rd6569, %rd6568, 51;
	add.s64 	%rd6570, %rd6569, %rd6545;
	shr.u64 	%rd6571, %rd6570, 51;
	add.s64 	%rd6572, %rd6571, %rd6546;
	shl.b64 	%rd6573, %rd6566, 51;
	or.b64  	%rd6574, %rd6573, %rd6565;
	shr.u64 	%rd6575, %rd6566, 13;
	and.b64  	%rd6576, %rd6575, 270582939648;
	shl.b64 	%rd6577, %rd6568, 38;
	or.b64  	%rd6578, %rd6577, %rd6576;
	shr.u64 	%rd6579, %rd6568, 26;
	and.b64  	%rd6580, %rd6579, 16777216;
	shl.b64 	%rd6581, %rd6570, 25;
	or.b64  	%rd6582, %rd6581, %rd6580;
	shr.u64 	%rd6583, %rd6570, 39;
	and.b64  	%rd6584, %rd6583, 3840;
	shl.b64 	%rd6585, %rd6572, 12;
	or.b64  	%rd6586, %rd6585, %rd6584;
	st.global.u8 	[%rd6352+96], %rd6563;
	shr.u64 	%rd6587, %rd6563, 8;
	st.global.u8 	[%rd6352+97], %rd6587;
	shr.u64 	%rd6588, %rd6563, 16;
	st.global.u8 	[%rd6352+98], %rd6588;
	shr.u64 	%rd6589, %rd6563, 24;
	st.global.u8 	[%rd6352+99], %rd6589;
	shr.u64 	%rd6590, %rd6563, 32;
	st.global.u8 	[%rd6352+100], %rd6590;
	shr.u64 	%rd6591, %rd6563, 40;
	st.global.u8 	[%rd6352+101], %rd6591;
	shr.u64 	%rd6592, %rd6574, 48;
	st.global.u8 	[%rd6352+102], %rd6592;
	shr.u64 	%rd6593, %rd6566, 5;
	st.global.u8 	[%rd6352+103], %rd6593;
	st.global.u8 	[%rd6352+104], %rd6575;
	shr.u64 	%rd6594, %rd6566, 21;
	st.global.u8 	[%rd6352+105], %rd6594;
	shr.u64 	%rd6595, %rd6566, 29;
	st.global.u8 	[%rd6352+106], %rd6595;
	shr.u64 	%rd6596, %rd6566, 37;
	st.global.u8 	[%rd6352+107], %rd6596;
	shr.u64 	%rd6597, %rd6578, 32;
	st.global.u8 	[%rd6352+108], %rd6597;
	shr.u64 	%rd6598, %rd6568, 2;
	st.global.u8 	[%rd6352+109], %rd6598;
	shr.u64 	%rd6599, %rd6568, 10;
	st.global.u8 	[%rd6352+110], %rd6599;
	shr.u64 	%rd6600, %rd6568, 18;
	st.global.u8 	[%rd6352+111], %rd6600;
	st.global.u8 	[%rd6352+112], %rd6579;
	shr.u64 	%rd6601, %rd6568, 34;
	st.global.u8 	[%rd6352+113], %rd6601;
	shr.u64 	%rd6602, %rd6568, 42;
	st.global.u8 	[%rd6352+114], %rd6602;
	shr.u64 	%rd6603, %rd6582, 24;
	st.global.u8 	[%rd6352+115], %rd6603;
	shr.u64 	%rd6604, %rd6570, 7;
	st.global.u8 	[%rd6352+116], %rd6604;
	shr.u64 	%rd6605, %rd6570, 15;
	st.global.u8 	[%rd6352+117], %rd6605;
	shr.u64 	%rd6606, %rd6570, 23;
	st.global.u8 	[%rd6352+118], %rd6606;
	shr.u64 	%rd6607, %rd6570, 31;
	st.global.u8 	[%rd6352+119], %rd6607;
	st.global.u8 	[%rd6352+120], %rd6583;
	shr.u64 	%rd6608, %rd6586, 8;
	st.global.u8 	[%rd6352+121], %rd6608;
	shr.u64 	%rd6609, %rd6572, 4;
	st.global.u8 	[%rd6352+122], %rd6609;
	shr.u64 	%rd6610, %rd6572, 12;
	st.global.u8 	[%rd6352+123], %rd6610;
	shr.u64 	%rd6611, %rd6572, 20;
	st.global.u8 	[%rd6352+124], %rd6611;
	shr.u64 	%rd6612, %rd6572, 28;
	st.global.u8 	[%rd6352+125], %rd6612;
	shr.u64 	%rd6613, %rd6572, 36;
	st.global.u8 	[%rd6352+126], %rd6613;
	shr.u64 	%rd6614, %rd6572, 44;
	cvt.u16.u64 	%rs9, %rd6614;
	and.b16  	%rs10, %rs9, 127;
	st.global.u8 	[%rd6352+127], %rs10;
	shr.u64 	%rd6615, %rd5256, 51;
	and.b64  	%rd6616, %rd5256, 2251799813685247;
	add.s64 	%rd6617, %rd6615, %rd5243;
	shr.u64 	%rd6618, %rd6617, 51;
	and.b64  	%rd6619, %rd6617, 2251799813685247;
	add.s64 	%rd6620, %rd6618, %rd5248;
	shr.u64 	%rd6621, %rd6620, 51;
	and.b64  	%rd6622, %rd6620, 2251799813685247;
	add.s64 	%rd6623, %rd6621, %rd5252;
	shr.u64 	%rd6624, %rd6623, 51;
	and.b64  	%rd6625, %rd6623, 2251799813685247;
	mad.lo.s64 	%rd6626, %rd6624, 19, %rd5255;
	shr.u64 	%rd6627, %rd6626, 51;
	and.b64  	%rd6628, %rd6626, 2251799813685247;
	add.s64 	%rd6629, %rd6627, %rd6616;
	add.s64 	%rd6630, %rd6628, 19;
	shr.u64 	%rd6631, %rd6630, 51;
	add.s64 	%rd6632, %rd6631, %rd6629;
	shr.u64 	%rd6633, %rd6632, 51;
	add.s64 	%rd6634, %rd6633, %rd6619;
	shr.u64 	%rd6635, %rd6634, 51;
	add.s64 	%rd6636, %rd6635, %rd6622;
	shr.u64 	%rd6637, %rd6636, 51;
	add.s64 	%rd6638, %rd6637, %rd6625;
	shr.u64 	%rd6639, %rd6638, 51;
	mad.lo.s64 	%rd6640, %rd6639, 19, %rd6628;
	shr.u64 	%rd6641, %rd6640, 51;
	and.b64  	%rd6642, %rd6640, 1970324836974592;
	add.s64 	%rd6643, %rd6641, %rd6629;
	shr.u64 	%rd6644, %rd6643, 51;
	add.s64 	%rd6645, %rd6644, %rd6619;
	shr.u64 	%rd6646, %rd6645, 51;
	add.s64 	%rd6647, %rd6646, %rd6622;
	shr.u64 	%rd6648, %rd6647, 51;
	add.s64 	%rd6649, %rd6648, %rd6623;
	shl.b64 	%rd6650, %rd6643, 51;
	or.b64  	%rd6651, %rd6650, %rd6642;
	shr.u64 	%rd6652, %rd6643, 13;
	and.b64  	%rd6653, %rd6652, 270582939648;
	shl.b64 	%rd6654, %rd6645, 38;
	or.b64  	%rd6655, %rd6654, %rd6653;
	shr.u64 	%rd6656, %rd6645, 26;
	and.b64  	%rd6657, %rd6656, 16777216;
	shl.b64 	%rd6658, %rd6647, 25;
	or.b64  	%rd6659, %rd6658, %rd6657;
	shr.u64 	%rd6660, %rd6647, 39;
	and.b64  	%rd6661, %rd6660, 3840;
	shl.b64 	%rd6662, %rd6649, 12;
	or.b64  	%rd6663, %rd6662, %rd6661;
	st.global.u8 	[%rd6352+128], %rd6640;
	shr.u64 	%rd6664, %rd6640, 8;
	st.global.u8 	[%rd6352+129], %rd6664;
	shr.u64 	%rd6665, %rd6640, 16;
	st.global.u8 	[%rd6352+130], %rd6665;
	shr.u64 	%rd6666, %rd6640, 24;
	st.global.u8 	[%rd6352+131], %rd6666;
	shr.u64 	%rd6667, %rd6640, 32;
	st.global.u8 	[%rd6352+132], %rd6667;
	shr.u64 	%rd6668, %rd6640, 40;
	st.global.u8 	[%rd6352+133], %rd6668;
	shr.u64 	%rd6669, %rd6651, 48;
	st.global.u8 	[%rd6352+134], %rd6669;
	shr.u64 	%rd6670, %rd6643, 5;
	st.global.u8 	[%rd6352+135], %rd6670;
	st.global.u8 	[%rd6352+136], %rd6652;
	shr.u64 	%rd6671, %rd6643, 21;
	st.global.u8 	[%rd6352+137], %rd6671;
	shr.u64 	%rd6672, %rd6643, 29;
	st.global.u8 	[%rd6352+138], %rd6672;
	shr.u64 	%rd6673, %rd6643, 37;
	st.global.u8 	[%rd6352+139], %rd6673;
	shr.u64 	%rd6674, %rd6655, 32;
	st.global.u8 	[%rd6352+140], %rd6674;
	shr.u64 	%rd6675, %rd6645, 2;
	st.global.u8 	[%rd6352+141], %rd6675;
	shr.u64 	%rd6676, %rd6645, 10;
	st.global.u8 	[%rd6352+142], %rd6676;
	shr.u64 	%rd6677, %rd6645, 18;
	st.global.u8 	[%rd6352+143], %rd6677;
	st.global.u8 	[%rd6352+144], %rd6656;
	shr.u64 	%rd6678, %rd6645, 34;
	st.global.u8 	[%rd6352+145], %rd6678;
	shr.u64 	%rd6679, %rd6645, 42;
	st.global.u8 	[%rd6352+146], %rd6679;
	shr.u64 	%rd6680, %rd6659, 24;
	st.global.u8 	[%rd6352+147], %rd6680;
	shr.u64 	%rd6681, %rd6647, 7;
	st.global.u8 	[%rd6352+148], %rd6681;
	shr.u64 	%rd6682, %rd6647, 15;
	st.global.u8 	[%rd6352+149], %rd6682;
	shr.u64 	%rd6683, %rd6647, 23;
	st.global.u8 	[%rd6352+150], %rd6683;
	shr.u64 	%rd6684, %rd6647, 31;
	st.global.u8 	[%rd6352+151], %rd6684;
	st.global.u8 	[%rd6352+152], %rd6660;
	shr.u64 	%rd6685, %rd6663, 8;
	st.global.u8 	[%rd6352+153], %rd6685;
	shr.u64 	%rd6686, %rd6649, 4;
	st.global.u8 	[%rd6352+154], %rd6686;
	shr.u64 	%rd6687, %rd6649, 12;
	st.global.u8 	[%rd6352+155], %rd6687;
	shr.u64 	%rd6688, %rd6649, 20;
	st.global.u8 	[%rd6352+156], %rd6688;
	shr.u64 	%rd6689, %rd6649, 28;
	st.global.u8 	[%rd6352+157], %rd6689;
	shr.u64 	%rd6690, %rd6649, 36;
	st.global.u8 	[%rd6352+158], %rd6690;
	shr.u64 	%rd6691, %rd6649, 44;
	cvt.u16.u64 	%rs11, %rd6691;
	and.b16  	%rs12, %rs11, 127;
	st.global.u8 	[%rd6352+159], %rs12;
	shr.u64 	%rd6692, %rd5492, 51;
	and.b64  	%rd6693, %rd5492, 2251799813685247;
	add.s64 	%rd6694, %rd6692, %rd5464;
	shr.u64 	%rd6695, %rd6694, 51;
	and.b64  	%rd6696, %rd6694, 2251799813685247;
	add.s64 	%rd6697, %rd6695, %rd5476;
	shr.u64 	%rd6698, %rd6697, 51;
	and.b64  	%rd6699, %rd6697, 2251799813685247;
	add.s64 	%rd6700, %rd6698, %rd5488;
	shr.u64 	%rd6701, %rd6700, 51;
	and.b64  	%rd6702, %rd6700, 2251799813685247;
	mad.lo.s64 	%rd6703, %rd6701, 19, %rd5491;
	shr.u64 	%rd6704, %rd6703, 51;
	and.b64  	%rd6705, %rd6703, 2251799813685247;
	add.s64 	%rd6706, %rd6704, %rd6693;
	add.s64 	%rd6707, %rd6705, 19;
	shr.u64 	%rd6708, %rd6707, 51;
	add.s64 	%rd6709, %rd6708, %rd6706;
	shr.u64 	%rd6710, %rd6709, 51;
	add.s64 	%rd6711, %rd6710, %rd6696;
	shr.u64 	%rd6712, %rd6711, 51;
	add.s64 	%rd6713, %rd6712, %rd6699;
	shr.u64 	%rd6714, %rd6713, 51;
	add.s64 	%rd6715, %rd6714, %rd6702;
	shr.u64 	%rd6716, %rd6715, 51;
	mad.lo.s64 	%rd6717, %rd6716, 19, %rd6705;
	shr.u64 	%rd6718, %rd6717, 51;
	and.b64  	%rd6719, %rd6717, 1970324836974592;
	add.s64 	%rd6720, %rd6718, %rd6706;
	shr.u64 	%rd6721, %rd6720, 51;
	add.s64 	%rd6722, %rd6721, %rd6696;
	shr.u64 	%rd6723, %rd6722, 51;
	add.s64 	%rd6724, %rd6723, %rd6699;
	shr.u64 	%rd6725, %rd6724, 51;
	add.s64 	%rd6726, %rd6725, %rd6700;
	shl.b64 	%rd6727, %rd6720, 51;
	or.b64  	%rd6728, %rd6727, %rd6719;
	shr.u64 	%rd6729, %rd6720, 13;
	and.b64  	%rd6730, %rd6729, 270582939648;
	shl.b64 	%rd6731, %rd6722, 38;
	or.b64  	%rd6732, %rd6731, %rd6730;
	shr.u64 	%rd6733, %rd6722, 26;
	and.b64  	%rd6734, %rd6733, 16777216;
	shl.b64 	%rd6735, %rd6724, 25;
	or.b64  	%rd6736, %rd6735, %rd6734;
	shr.u64 	%rd6737, %rd6724, 39;
	and.b64  	%rd6738, %rd6737, 3840;
	shl.b64 	%rd6739, %rd6726, 12;
	or.b64  	%rd6740, %rd6739, %rd6738;
	st.global.u8 	[%rd6352+160], %rd6717;
	shr.u64 	%rd6741, %rd6717, 8;
	st.global.u8 	[%rd6352+161], %rd6741;
	shr.u64 	%rd6742, %rd6717, 16;
	st.global.u8 	[%rd6352+162], %rd6742;
	shr.u64 	%rd6743, %rd6717, 24;
	st.global.u8 	[%rd6352+163], %rd6743;
	shr.u64 	%rd6744, %rd6717, 32;
	st.global.u8 	[%rd6352+164], %rd6744;
	shr.u64 	%rd6745, %rd6717, 40;
	st.global.u8 	[%rd6352+165], %rd6745;
	shr.u64 	%rd6746, %rd6728, 48;
	st.global.u8 	[%rd6352+166], %rd6746;
	shr.u64 	%rd6747, %rd6720, 5;
	st.global.u8 	[%rd6352+167], %rd6747;
	st.global.u8 	[%rd6352+168], %rd6729;
	shr.u64 	%rd6748, %rd6720, 21;
	st.global.u8 	[%rd6352+169], %rd6748;
	shr.u64 	%rd6749, %rd6720, 29;
	st.global.u8 	[%rd6352+170], %rd6749;
	shr.u64 	%rd6750, %rd6720, 37;
	st.global.u8 	[%rd6352+171], %rd6750;
	shr.u64 	%rd6751, %rd6732, 32;
	st.global.u8 	[%rd6352+172], %rd6751;
	shr.u64 	%rd6752, %rd6722, 2;
	st.global.u8 	[%rd6352+173], %rd6752;
	shr.u64 	%rd6753, %rd6722, 10;
	st.global.u8 	[%rd6352+174], %rd6753;
	shr.u64 	%rd6754, %rd6722, 18;
	st.global.u8 	[%rd6352+175], %rd6754;
	st.global.u8 	[%rd6352+176], %rd6733;
	shr.u64 	%rd6755, %rd6722, 34;
	st.global.u8 	[%rd6352+177], %rd6755;
	shr.u64 	%rd6756, %rd6722, 42;
	st.global.u8 	[%rd6352+178], %rd6756;
	shr.u64 	%rd6757, %rd6736, 24;
	st.global.u8 	[%rd6352+179], %rd6757;
	shr.u64 	%rd6758, %rd6724, 7;
	st.global.u8 	[%rd6352+180], %rd6758;
	shr.u64 	%rd6759, %rd6724, 15;
	st.global.u8 	[%rd6352+181], %rd6759;
	shr.u64 	%rd6760, %rd6724, 23;
	st.global.u8 	[%rd6352+182], %rd6760;
	shr.u64 	%rd6761, %rd6724, 31;
	st.global.u8 	[%rd6352+183], %rd6761;
	st.global.u8 	[%rd6352+184], %rd6737;
	shr.u64 	%rd6762, %rd6740, 8;
	st.global.u8 	[%rd6352+185], %rd6762;
	shr.u64 	%rd6763, %rd6726, 4;
	st.global.u8 	[%rd6352+186], %rd6763;
	shr.u64 	%rd6764, %rd6726, 12;
	st.global.u8 	[%rd6352+187], %rd6764;
	shr.u64 	%rd6765, %rd6726, 20;
	st.global.u8 	[%rd6352+188], %rd6765;
	shr.u64 	%rd6766, %rd6726, 28;
	st.global.u8 	[%rd6352+189], %rd6766;
	shr.u64 	%rd6767, %rd6726, 36;
	st.global.u8 	[%rd6352+190], %rd6767;
	shr.u64 	%rd6768, %rd6726, 44;
	cvt.u16.u64 	%rs13, %rd6768;
	and.b16  	%rs14, %rs13, 127;
	st.global.u8 	[%rd6352+191], %rs14;
	shr.u64 	%rd6769, %rd5604, 51;
	and.b64  	%rd6770, %rd5604, 2251799813685247;
	add.s64 	%rd6771, %rd6769, %rd5576;
	shr.u64 	%rd6772, %rd6771, 51;
	and.b64  	%rd6773, %rd6771, 2251799813685247;
	add.s64 	%rd6774, %rd6772, %rd5588;
	shr.u64 	%rd6775, %rd6774, 51;
	and.b64  	%rd6776, %rd6774, 2251799813685247;
	add.s64 	%rd6777, %rd6775, %rd5600;
	shr.u64 	%rd6778, %rd6777, 51;
	and.b64  	%rd6779, %rd6777, 2251799813685247;
	mad.lo.s64 	%rd6780, %rd6778, 19, %rd5603;
	shr.u64 	%rd6781, %rd6780, 51;
	and.b64  	%rd6782, %rd6780, 2251799813685247;
	add.s64 	%rd6783, %rd6781, %rd6770;
	add.s64 	%rd6784, %rd6782, 19;
	shr.u64 	%rd6785, %rd6784, 51;
	add.s64 	%rd6786, %rd6785, %rd6783;
	shr.u64 	%rd6787, %rd6786, 51;
	add.s64 	%rd6788, %rd6787, %rd6773;
	shr.u64 	%rd6789, %rd6788, 51;
	add.s64 	%rd6790, %rd6789, %rd6776;
	shr.u64 	%rd6791, %rd6790, 51;
	add.s64 	%rd6792, %rd6791, %rd6779;
	shr.u64 	%rd6793, %rd6792, 51;
	mad.lo.s64 	%rd6794, %rd6793, 19, %rd6782;
	shr.u64 	%rd6795, %rd6794, 51;
	and.b64  	%rd6796, %rd6794, 1970324836974592;
	add.s64 	%rd6797, %rd6795, %rd6783;
	shr.u64 	%rd6798, %rd6797, 51;
	add.s64 	%rd6799, %rd6798, %rd6773;
	shr.u64 	%rd6800, %rd6799, 51;
	add.s64 	%rd6801, %rd6800, %rd6776;
	shr.u64 	%rd6802, %rd6801, 51;
	add.s64 	%rd6803, %rd6802, %rd6777;
	shl.b64 	%rd6804, %rd6797, 51;
	or.b64  	%rd6805, %rd6804, %rd6796;
	shr.u64 	%rd6806, %rd6797, 13;
	and.b64  	%rd6807, %rd6806, 270582939648;
	shl.b64 	%rd6808, %rd6799, 38;
	or.b64  	%rd6809, %rd6808, %rd6807;
	shr.u64 	%rd6810, %rd6799, 26;
	and.b64  	%rd6811, %rd6810, 16777216;
	shl.b64 	%rd6812, %rd6801, 25;
	or.b64  	%rd6813, %rd6812, %rd6811;
	shr.u64 	%rd6814, %rd6801, 39;
	and.b64  	%rd6815, %rd6814, 3840;
	shl.b64 	%rd6816, %rd6803, 12;
	or.b64  	%rd6817, %rd6816, %rd6815;
	st.global.u8 	[%rd6352+192], %rd6794;
	shr.u64 	%rd6818, %rd6794, 8;
	st.global.u8 	[%rd6352+193], %rd6818;
	shr.u64 	%rd6819, %rd6794, 16;
	st.global.u8 	[%rd6352+194], %rd6819;
	shr.u64 	%rd6820, %rd6794, 24;
	st.global.u8 	[%rd6352+195], %rd6820;
	shr.u64 	%rd6821, %rd6794, 32;
	st.global.u8 	[%rd6352+196], %rd6821;
	shr.u64 	%rd6822, %rd6794, 40;
	st.global.u8 	[%rd6352+197], %rd6822;
	shr.u64 	%rd6823, %rd6805, 48;
	st.global.u8 	[%rd6352+198], %rd6823;
	shr.u64 	%rd6824, %rd6797, 5;
	st.global.u8 	[%rd6352+199], %rd6824;
	st.global.u8 	[%rd6352+200], %rd6806;
	shr.u64 	%rd6825, %rd6797, 21;
	st.global.u8 	[%rd6352+201], %rd6825;
	shr.u64 	%rd6826, %rd6797, 29;
	st.global.u8 	[%rd6352+202], %rd6826;
	shr.u64 	%rd6827, %rd6797, 37;
	st.global.u8 	[%rd6352+203], %rd6827;
	shr.u64 	%rd6828, %rd6809, 32;
	st.global.u8 	[%rd6352+204], %rd6828;
	shr.u64 	%rd6829, %rd6799, 2;
	st.global.u8 	[%rd6352+205], %rd6829;
	shr.u64 	%rd6830, %rd6799, 10;
	st.global.u8 	[%rd6352+206], %rd6830;
	shr.u64 	%rd6831, %rd6799, 18;
	st.global.u8 	[%rd6352+207], %rd6831;
	st.global.u8 	[%rd6352+208], %rd6810;
	shr.u64 	%rd6832, %rd6799, 34;
	st.global.u8 	[%rd6352+209], %rd6832;
	shr.u64 	%rd6833, %rd6799, 42;
	st.global.u8 	[%rd6352+210], %rd6833;
	shr.u64 	%rd6834, %rd6813, 24;
	st.global.u8 	[%rd6352+211], %rd6834;
	shr.u64 	%rd6835, %rd6801, 7;
	st.global.u8 	[%rd6352+212], %rd6835;
	shr.u64 	%rd6836, %rd6801, 15;
	st.global.u8 	[%rd6352+213], %rd6836;
	shr.u64 	%rd6837, %rd6801, 23;
	st.global.u8 	[%rd6352+214], %rd6837;
	shr.u64 	%rd6838, %rd6801, 31;
	st.global.u8 	[%rd6352+215], %rd6838;
	st.global.u8 	[%rd6352+216], %rd6814;
	shr.u64 	%rd6839, %rd6817, 8;
	st.global.u8 	[%rd6352+217], %rd6839;
	shr.u64 	%rd6840, %rd6803, 4;
	st.global.u8 	[%rd6352+218], %rd6840;
	shr.u64 	%rd6841, %rd6803, 12;
	st.global.u8 	[%rd6352+219], %rd6841;
	shr.u64 	%rd6842, %rd6803, 20;
	st.global.u8 	[%rd6352+220], %rd6842;
	shr.u64 	%rd6843, %rd6803, 28;
	st.global.u8 	[%rd6352+221], %rd6843;
	shr.u64 	%rd6844, %rd6803, 36;
	st.global.u8 	[%rd6352+222], %rd6844;
	shr.u64 	%rd6845, %rd6803, 44;
	cvt.u16.u64 	%rs15, %rd6845;
	and.b16  	%rs16, %rs15, 127;
	st.global.u8 	[%rd6352+223], %rs16;
	shr.u64 	%rd6846, %rd5716, 51;
	and.b64  	%rd6847, %rd5716, 2251799813685247;
	add.s64 	%rd6848, %rd6846, %rd5688;
	shr.u64 	%rd6849, %rd6848, 51;
	and.b64  	%rd6850, %rd6848, 2251799813685247;
	add.s64 	%rd6851, %rd6849, %rd5700;
	shr.u64 	%rd6852, %rd6851, 51;
	and.b64  	%rd6853, %rd6851, 2251799813685247;
	add.s64 	%rd6854, %rd6852, %rd5712;
	shr.u64 	%rd6855, %rd6854, 51;
	and.b64  	%rd6856, %rd6854, 2251799813685247;
	mad.lo.s64 	%rd6857, %rd6855, 19, %rd5715;
	shr.u64 	%rd6858, %rd6857, 51;
	and.b64  	%rd6859, %rd6857, 2251799813685247;
	add.s64 	%rd6860, %rd6858, %rd6847;
	add.s64 	%rd6861, %rd6859, 19;
	shr.u64 	%rd6862, %rd6861, 51;
	add.s64 	%rd6863, %rd6862, %rd6860;
	shr.u64 	%rd6864, %rd6863, 51;
	add.s64 	%rd6865, %rd6864, %rd6850;
	shr.u64 	%rd6866, %rd6865, 51;
	add.s64 	%rd6867, %rd6866, %rd6853;
	shr.u64 	%rd6868, %rd6867, 51;
	add.s64 	%rd6869, %rd6868, %rd6856;
	shr.u64 	%rd6870, %rd6869, 51;
	mad.lo.s64 	%rd6871, %rd6870, 19, %rd6859;
	shr.u64 	%rd6872, %rd6871, 51;
	and.b64  	%rd6873, %rd6871, 1970324836974592;
	add.s64 	%rd6874, %rd6872, %rd6860;
	shr.u64 	%rd6875, %rd6874, 51;
	add.s64 	%rd6876, %rd6875, %rd6850;
	shr.u64 	%rd6877, %rd6876, 51;
	add.s64 	%rd6878, %rd6877, %rd6853;
	shr.u64 	%rd6879, %rd6878, 51;
	add.s64 	%rd6880, %rd6879, %rd6854;
	shl.b64 	%rd6881, %rd6874, 51;
	or.b64  	%rd6882, %rd6881, %rd6873;
	shr.u64 	%rd6883, %rd6874, 13;
	and.b64  	%rd6884, %rd6883, 270582939648;
	shl.b64 	%rd6885, %rd6876, 38;
	or.b64  	%rd6886, %rd6885, %rd6884;
	shr.u64 	%rd6887, %rd6876, 26;
	and.b64  	%rd6888, %rd6887, 16777216;
	shl.b64 	%rd6889, %rd6878, 25;
	or.b64  	%rd6890, %rd6889, %rd6888;
	shr.u64 	%rd6891, %rd6878, 39;
	and.b64  	%rd6892, %rd6891, 3840;
	shl.b64 	%rd6893, %rd6880, 12;
	or.b64  	%rd6894, %rd6893, %rd6892;
	st.global.u8 	[%rd6352+224], %rd6871;
	shr.u64 	%rd6895, %rd6871, 8;
	st.global.u8 	[%rd6352+225], %rd6895;
	shr.u64 	%rd6896, %rd6871, 16;
	st.global.u8 	[%rd6352+226], %rd6896;
	shr.u64 	%rd6897, %rd6871, 24;
	st.global.u8 	[%rd6352+227], %rd6897;
	shr.u64 	%rd6898, %rd6871, 32;
	st.global.u8 	[%rd6352+228], %rd6898;
	shr.u64 	%rd6899, %rd6871, 40;
	st.global.u8 	[%rd6352+229], %rd6899;
	shr.u64 	%rd6900, %rd6882, 48;
	st.global.u8 	[%rd6352+230], %rd6900;
	shr.u64 	%rd6901, %rd6874, 5;
	st.global.u8 	[%rd6352+231], %rd6901;
	st.global.u8 	[%rd6352+232], %rd6883;
	shr.u64 	%rd6902, %rd6874, 21;
	st.global.u8 	[%rd6352+233], %rd6902;
	shr.u64 	%rd6903, %rd6874, 29;
	st.global.u8 	[%rd6352+234], %rd6903;
	shr.u64 	%rd6904, %rd6874, 37;
	st.global.u8 	[%rd6352+235], %rd6904;
	shr.u64 	%rd6905, %rd6886, 32;
	st.global.u8 	[%rd6352+236], %rd6905;
	shr.u64 	%rd6906, %rd6876, 2;
	st.global.u8 	[%rd6352+237], %rd6906;
	shr.u64 	%rd6907, %rd6876, 10;
	st.global.u8 	[%rd6352+238], %rd6907;
	shr.u64 	%rd6908, %rd6876, 18;
	st.global.u8 	[%rd6352+239], %rd6908;
	st.global.u8 	[%rd6352+240], %rd6887;
	shr.u64 	%rd6909, %rd6876, 34;
	st.global.u8 	[%rd6352+241], %rd6909;
	shr.u64 	%rd6910, %rd6876, 42;
	st.global.u8 	[%rd6352+242], %rd6910;
	shr.u64 	%rd6911, %rd6890, 24;
	st.global.u8 	[%rd6352+243], %rd6911;
	shr.u64 	%rd6912, %rd6878, 7;
	st.global.u8 	[%rd6352+244], %rd6912;
	shr.u64 	%rd6913, %rd6878, 15;
	st.global.u8 	[%rd6352+245], %rd6913;
	shr.u64 	%rd6914, %rd6878, 23;
	st.global.u8 	[%rd6352+246], %rd6914;
	shr.u64 	%rd6915, %rd6878, 31;
	st.global.u8 	[%rd6352+247], %rd6915;
	st.global.u8 	[%rd6352+248], %rd6891;
	shr.u64 	%rd6916, %rd6894, 8;
	st.global.u8 	[%rd6352+249], %rd6916;
	shr.u64 	%rd6917, %rd6880, 4;
	st.global.u8 	[%rd6352+250], %rd6917;
	shr.u64 	%rd6918, %rd6880, 12;
	st.global.u8 	[%rd6352+251], %rd6918;
	shr.u64 	%rd6919, %rd6880, 20;
	st.global.u8 	[%rd6352+252], %rd6919;
	shr.u64 	%rd6920, %rd6880, 28;
	st.global.u8 	[%rd6352+253], %rd6920;
	shr.u64 	%rd6921, %rd6880, 36;
	st.global.u8 	[%rd6352+254], %rd6921;
	shr.u64 	%rd6922, %rd6880, 44;
	cvt.u16.u64 	%rs17, %rd6922;
	and.b16  	%rs18, %rs17, 127;
	st.global.u8 	[%rd6352+255], %rs18;
	shr.u64 	%rd6923, %rd5837, 51;
	and.b64  	%rd6924, %rd5837, 2251799813685247;
	add.s64 	%rd6925, %rd6923, %rd5809;
	shr.u64 	%rd6926, %rd6925, 51;
	and.b64  	%rd6927, %rd6925, 2251799813685247;
	add.s64 	%rd6928, %rd6926, %rd5821;
	shr.u64 	%rd6929, %rd6928, 51;
	and.b64  	%rd6930, %rd6928, 2251799813685247;
	add.s64 	%rd6931, %rd6929, %rd5833;
	shr.u64 	%rd6932, %rd6931, 51;
	and.b64  	%rd6933, %rd6931, 2251799813685247;
	mad.lo.s64 	%rd6934, %rd6932, 19, %rd5836;
	shr.u64 	%rd6935, %rd6934, 51;
	and.b64  	%rd6936, %rd6934, 2251799813685247;
	add.s64 	%rd6937, %rd6935, %rd6924;
	add.s64 	%rd6938, %rd6936, 19;
	shr.u64 	%rd6939, %rd6938, 51;
	add.s64 	%rd6940, %rd6939, %rd6937;
	shr.u64 	%rd6941, %rd6940, 51;
	add.s64 	%rd6942, %rd6941, %rd6927;
	shr.u64 	%rd6943, %rd6942, 51;
	add.s64 	%rd6944, %rd6943, %rd6930;
	shr.u64 	%rd6945, %rd6944, 51;
	add.s64 	%rd6946, %rd6945, %rd6933;
	shr.u64 	%rd6947, %rd6946, 51;
	mad.lo.s64 	%rd6948, %rd6947, 19, %rd6936;
	shr.u64 	%rd6949, %rd6948, 51;
	and.b64  	%rd6950, %rd6948, 1970324836974592;
	add.s64 	%rd6951, %rd6949, %rd6937;
	shr.u64 	%rd6952, %rd6951, 51;
	add.s64 	%rd6953, %rd6952, %rd6927;
	shr.u64 	%rd6954, %rd6953, 51;
	add.s64 	%rd6955, %rd6954, %rd6930;
	shr.u64 	%rd6956, %rd6955, 51;
	add.s64 	%rd6957, %rd6956, %rd6931;
	shl.b64 	%rd6958, %rd6951, 51;
	or.b64  	%rd6959, %rd6958, %rd6950;
	shr.u64 	%rd6960, %rd6951, 13;
	and.b64  	%rd6961, %rd6960, 270582939648;
	shl.b64 	%rd6962, %rd6953, 38;
	or.b64  	%rd6963, %rd6962, %rd6961;
	shr.u64 	%rd6964, %rd6953, 26;
	and.b64  	%rd6965, %rd6964, 16777216;
	shl.b64 	%rd6966, %rd6955, 25;
	or.b64  	%rd6967, %rd6966, %rd6965;
	shr.u64 	%rd6968, %rd6955, 39;
	and.b64  	%rd6969, %rd6968, 3840;
	shl.b64 	%rd6970, %rd6957, 12;
	or.b64  	%rd6971, %rd6970, %rd6969;
	st.global.u8 	[%rd6352+256], %rd6948;
	shr.u64 	%rd6972, %rd6948, 8;
	st.global.u8 	[%rd6352+257], %rd6972;
	shr.u64 	%rd6973, %rd6948, 16;
	st.global.u8 	[%rd6352+258], %rd6973;
	shr.u64 	%rd6974, %rd6948, 24;
	st.global.u8 	[%rd6352+259], %rd6974;
	shr.u64 	%rd6975, %rd6948, 32;
	st.global.u8 	[%rd6352+260], %rd6975;
	shr.u64 	%rd6976, %rd6948, 40;
	st.global.u8 	[%rd6352+261], %rd6976;
	shr.u64 	%rd6977, %rd6959, 48;
	st.global.u8 	[%rd6352+262], %rd6977;
	shr.u64 	%rd6978, %rd6951, 5;
	st.global.u8 	[%rd6352+263], %rd6978;
	st.global.u8 	[%rd6352+264], %rd6960;
	shr.u64 	%rd6979, %rd6951, 21;
	st.global.u8 	[%rd6352+265], %rd6979;
	shr.u64 	%rd6980, %rd6951, 29;
	st.global.u8 	[%rd6352+266], %rd6980;
	shr.u64 	%rd6981, %rd6951, 37;
	st.global.u8 	[%rd6352+267], %rd6981;
	shr.u64 	%rd6982, %rd6963, 32;
	st.global.u8 	[%rd6352+268], %rd6982;
	shr.u64 	%rd6983, %rd6953, 2;
	st.global.u8 	[%rd6352+269], %rd6983;
	shr.u64 	%rd6984, %rd6953, 10;
	st.global.u8 	[%rd6352+270], %rd6984;
	shr.u64 	%rd6985, %rd6953, 18;
	st.global.u8 	[%rd6352+271], %rd6985;
	st.global.u8 	[%rd6352+272], %rd6964;
	shr.u64 	%rd6986, %rd6953, 34;
	st.global.u8 	[%rd6352+273], %rd6986;
	shr.u64 	%rd6987, %rd6953, 42;
	st.global.u8 	[%rd6352+274], %rd6987;
	shr.u64 	%rd6988, %rd6967, 24;
	st.global.u8 	[%rd6352+275], %rd6988;
	shr.u64 	%rd6989, %rd6955, 7;
	st.global.u8 	[%rd6352+276], %rd6989;
	shr.u64 	%rd6990, %rd6955, 15;
	st.global.u8 	[%rd6352+277], %rd6990;
	shr.u64 	%rd6991, %rd6955, 23;
	st.global.u8 	[%rd6352+278], %rd6991;
	shr.u64 	%rd6992, %rd6955, 31;
	st.global.u8 	[%rd6352+279], %rd6992;
	st.global.u8 	[%rd6352+280], %rd6968;
	shr.u64 	%rd6993, %rd6971, 8;
	st.global.u8 	[%rd6352+281], %rd6993;
	shr.u64 	%rd6994, %rd6957, 4;
	st.global.u8 	[%rd6352+282], %rd6994;
	shr.u64 	%rd6995, %rd6957, 12;
	st.global.u8 	[%rd6352+283], %rd6995;
	shr.u64 	%rd6996, %rd6957, 20;
	st.global.u8 	[%rd6352+284], %rd6996;
	shr.u64 	%rd6997, %rd6957, 28;
	st.global.u8 	[%rd6352+285], %rd6997;
	shr.u64 	%rd6998, %rd6957, 36;
	st.global.u8 	[%rd6352+286], %rd6998;
	shr.u64 	%rd6999, %rd6957, 44;
	cvt.u16.u64 	%rs19, %rd6999;
	and.b16  	%rs20, %rs19, 127;
	st.global.u8 	[%rd6352+287], %rs20;
	mad.lo.s64 	%rd7000, %rd5978, 19, %rd5967;
	shr.u64 	%rd7001, %rd7000, 51;
	and.b64  	%rd7002, %rd7000, 1970324836974592;
	add.s64 	%rd7003, %rd7001, %rd5968;
	shr.u64 	%rd7004, %rd7003, 51;
	add.s64 	%rd7005, %rd7004, %rd5958;
	shr.u64 	%rd7006, %rd7005, 51;
	add.s64 	%rd7007, %rd7006, %rd5961;
	shr.u64 	%rd7008, %rd7007, 51;
	add.s64 	%rd7009, %rd7008, %rd5962;
	shl.b64 	%rd7010, %rd7003, 51;
	or.b64  	%rd7011, %rd7010, %rd7002;
	shr.u64 	%rd7012, %rd7003, 13;
	and.b64  	%rd7013, %rd7012, 270582939648;
	shl.b64 	%rd7014, %rd7005, 38;
	or.b64  	%rd7015, %rd7014, %rd7013;
	shr.u64 	%rd7016, %rd7005, 26;
	and.b64  	%rd7017, %rd7016, 16777216;
	shl.b64 	%rd7018, %rd7007, 25;
	or.b64  	%rd7019, %rd7018, %rd7017;
	shr.u64 	%rd7020, %rd7007, 39;
	and.b64  	%rd7021, %rd7020, 3840;
	shl.b64 	%rd7022, %rd7009, 12;
	or.b64  	%rd7023, %rd7022, %rd7021;
	st.global.u8 	[%rd6352+288], %rd7000;
	shr.u64 	%rd7024, %rd7000, 8;
	st.global.u8 	[%rd6352+289], %rd7024;
	shr.u64 	%rd7025, %rd7000, 16;
	st.global.u8 	[%rd6352+290], %rd7025;
	shr.u64 	%rd7026, %rd7000, 24;
	st.global.u8 	[%rd6352+291], %rd7026;
	shr.u64 	%rd7027, %rd7000, 32;
	st.global.u8 	[%rd6352+292], %rd7027;
	shr.u64 	%rd7028, %rd7000, 40;
	st.global.u8 	[%rd6352+293], %rd7028;
	shr.u64 	%rd7029, %rd7011, 48;
	st.global.u8 	[%rd6352+294], %rd7029;
	shr.u64 	%rd7030, %rd7003, 5;
	st.global.u8 	[%rd6352+295], %rd7030;
	st.global.u8 	[%rd6352+296], %rd7012;
	shr.u64 	%rd7031, %rd7003, 21;
	st.global.u8 	[%rd6352+297], %rd7031;
	shr.u64 	%rd7032, %rd7003, 29;
	st.global.u8 	[%rd6352+298], %rd7032;
	shr.u64 	%rd7033, %rd7003, 37;
	st.global.u8 	[%rd6352+299], %rd7033;
	shr.u64 	%rd7034, %rd7015, 32;
	st.global.u8 	[%rd6352+300], %rd7034;
	shr.u64 	%rd7035, %rd7005, 2;
	st.global.u8 	[%rd6352+301], %rd7035;
	shr.u64 	%rd7036, %rd7005, 10;
	st.global.u8 	[%rd6352+302], %rd7036;
	shr.u64 	%rd7037, %rd7005, 18;
	st.global.u8 	[%rd6352+303], %rd7037;
	st.global.u8 	[%rd6352+304], %rd7016;
	shr.u64 	%rd7038, %rd7005, 34;
	st.global.u8 	[%rd6352+305], %rd7038;
	shr.u64 	%rd7039, %rd7005, 42;
	st.global.u8 	[%rd6352+306], %rd7039;
	shr.u64 	%rd7040, %rd7019, 24;
	st.global.u8 	[%rd6352+307], %rd7040;
	shr.u64 	%rd7041, %rd7007, 7;
	st.global.u8 	[%rd6352+308], %rd7041;
	shr.u64 	%rd7042, %rd7007, 15;
	st.global.u8 	[%rd6352+309], %rd7042;
	shr.u64 	%rd7043, %rd7007, 23;
	st.global.u8 	[%rd6352+310], %rd7043;
	shr.u64 	%rd7044, %rd7007, 31;
	st.global.u8 	[%rd6352+311], %rd7044;
	st.global.u8 	[%rd6352+312], %rd7020;
	shr.u64 	%rd7045, %rd7023, 8;
	st.global.u8 	[%rd6352+313], %rd7045;
	shr.u64 	%rd7046, %rd7009, 4;
	st.global.u8 	[%rd6352+314], %rd7046;
	shr.u64 	%rd7047, %rd7009, 12;
	st.global.u8 	[%rd6352+315], %rd7047;
	shr.u64 	%rd7048, %rd7009, 20;
	st.global.u8 	[%rd6352+316], %rd7048;
	shr.u64 	%rd7049, %rd7009, 28;
	st.global.u8 	[%rd6352+317], %rd7049;
	shr.u64 	%rd7050, %rd7009, 36;
	st.global.u8 	[%rd6352+318], %rd7050;
	shr.u64 	%rd7051, %rd7009, 44;
	cvt.u16.u64 	%rs21, %rd7051;
	and.b16  	%rs22, %rs21, 127;
	st.global.u8 	[%rd6352+319], %rs22;
	shr.u64 	%rd7052, %rd5981, 51;
	and.b64  	%rd7053, %rd5981, 2251799813685247;
	add.s64 	%rd7054, %rd5982, %rd7052;
	shr.u64 	%rd7055, %rd7054, 51;
	and.b64  	%rd7056, %rd7054, 2251799813685247;
	add.s64 	%rd7057, %rd7055, %rd5983;
	shr.u64 	%rd7058, %rd7057, 51;
	and.b64  	%rd7059, %rd7057, 2251799813685247;
	add.s64 	%rd7060, %rd7058, %rd5984;
	shr.u64 	%rd7061, %rd7060, 51;
	and.b64  	%rd7062, %rd7060, 2251799813685247;
	add.s64 	%rd7063, %rd7061, %rd5985;
	shr.u64 	%rd7064, %rd7063, 51;
	and.b64  	%rd7065, %rd7063, 2251799813685247;
	mad.lo.s64 	%rd7066, %rd7064, 19, %rd7053;
	shr.u64 	%rd7067, %rd7066, 51;
	and.b64  	%rd7068, %rd7066, 2251799813685247;
	add.s64 	%rd7069, %rd7067, %rd7056;
	add.s64 	%rd7070, %rd7068, 19;
	shr.u64 	%rd7071, %rd7070, 51;
	add.s64 	%rd7072, %rd7071, %rd7069;
	shr.u64 	%rd7073, %rd7072, 51;
	add.s64 	%rd7074, %rd7073, %rd7059;
	shr.u64 	%rd7075, %rd7074, 51;
	add.s64 	%rd7076, %rd7075, %rd7062;
	shr.u64 	%rd7077, %rd7076, 51;
	add.s64 	%rd7078, %rd7077, %rd7065;
	shr.u64 	%rd7079, %rd7078, 51;
	mad.lo.s64 	%rd7080, %rd7079, 19, %rd7068;
	shr.u64 	%rd7081, %rd7080, 51;
	and.b64  	%rd7082, %rd7080, 1970324836974592;
	add.s64 	%rd7083, %rd7081, %rd7069;
	shr.u64 	%rd7084, %rd7083, 51;
	add.s64 	%rd7085, %rd7084, %rd7059;
	shr.u64 	%rd7086, %rd7085, 51;
	add.s64 	%rd7087, %rd7086, %rd7062;
	shr.u64 	%rd7088, %rd7087, 51;
	add.s64 	%rd7089, %rd7088, %rd7063;
	shl.b64 	%rd7090, %rd7083, 51;
	or.b64  	%rd7091, %rd7090, %rd7082;
	shr.u64 	%rd7092, %rd7083, 13;
	and.b64  	%rd7093, %rd7092, 270582939648;
	shl.b64 	%rd7094, %rd7085, 38;
	or.b64  	%rd7095, %rd7094, %rd7093;
	shr.u64 	%rd7096, %rd7085, 26;
	and.b64  	%rd7097, %rd7096, 16777216;
	shl.b64 	%rd7098, %rd7087, 25;
	or.b64  	%rd7099, %rd7098, %rd7097;
	shr.u64 	%rd7100, %rd7087, 39;
	and.b64  	%rd7101, %rd7100, 3840;
	shl.b64 	%rd7102, %rd7089, 12;
	or.b64  	%rd7103, %rd7102, %rd7101;
	st.global.u8 	[%rd6352+320], %rd7080;
	shr.u64 	%rd7104, %rd7080, 8;
	st.global.u8 	[%rd6352+321], %rd7104;
	shr.u64 	%rd7105, %rd7080, 16;
	st.global.u8 	[%rd6352+322], %rd7105;
	shr.u64 	%rd7106, %rd7080, 24;
	st.global.u8 	[%rd6352+323], %rd7106;
	shr.u64 	%rd7107, %rd7080, 32;
	st.global.u8 	[%rd6352+324], %rd7107;
	shr.u64 	%rd7108, %rd7080, 40;
	st.global.u8 	[%rd6352+325], %rd7108;
	shr.u64 	%rd7109, %rd7091, 48;
	st.global.u8 	[%rd6352+326], %rd7109;
	shr.u64 	%rd7110, %rd7083, 5;
	st.global.u8 	[%rd6352+327], %rd7110;
	st.global.u8 	[%rd6352+328], %rd7092;
	shr.u64 	%rd7111, %rd7083, 21;
	st.global.u8 	[%rd6352+329], %rd7111;
	shr.u64 	%rd7112, %rd7083, 29;
	st.global.u8 	[%rd6352+330], %rd7112;
	shr.u64 	%rd7113, %rd7083, 37;
	st.global.u8 	[%rd6352+331], %rd7113;
	shr.u64 	%rd7114, %rd7095, 32;
	st.global.u8 	[%rd6352+332], %rd7114;
	shr.u64 	%rd7115, %rd7085, 2;
	st.global.u8 	[%rd6352+333], %rd7115;
	shr.u64 	%rd7116, %rd7085, 10;
	st.global.u8 	[%rd6352+334], %rd7116;
	shr.u64 	%rd7117, %rd7085, 18;
	st.global.u8 	[%rd6352+335], %rd7117;
	st.global.u8 	[%rd6352+336], %rd7096;
	shr.u64 	%rd7118, %rd7085, 34;
	st.global.u8 	[%rd6352+337], %rd7118;
	shr.u64 	%rd7119, %rd7085, 42;
	st.global.u8 	[%rd6352+338], %rd7119;
	shr.u64 	%rd7120, %rd7099, 24;
	st.global.u8 	[%rd6352+339], %rd7120;
	shr.u64 	%rd7121, %rd7087, 7;
	st.global.u8 	[%rd6352+340], %rd7121;
	shr.u64 	%rd7122, %rd7087, 15;
	st.global.u8 	[%rd6352+341], %rd7122;
	shr.u64 	%rd7123, %rd7087, 23;
	st.global.u8 	[%rd6352+342], %rd7123;
	shr.u64 	%rd7124, %rd7087, 31;
	st.global.u8 	[%rd6352+343], %rd7124;
	st.global.u8 	[%rd6352+344], %rd7100;
	shr.u64 	%rd7125, %rd7103, 8;
	st.global.u8 	[%rd6352+345], %rd7125;
	shr.u64 	%rd7126, %rd7089, 4;
	st.global.u8 	[%rd6352+346], %rd7126;
	shr.u64 	%rd7127, %rd7089, 12;
	st.global.u8 	[%rd6352+347], %rd7127;
	shr.u64 	%rd7128, %rd7089, 20;
	st.global.u8 	[%rd6352+348], %rd7128;
	shr.u64 	%rd7129, %rd7089, 28;
	st.global.u8 	[%rd6352+349], %rd7129;
	shr.u64 	%rd7130, %rd7089, 36;
	st.global.u8 	[%rd6352+350], %rd7130;
	shr.u64 	%rd7131, %rd7089, 44;
	cvt.u16.u64 	%rs23, %rd7131;
	and.b16  	%rs24, %rs23, 127;
	st.global.u8 	[%rd6352+351], %rs24;
	shr.u64 	%rd7132, %rd6140, 51;
	and.b64  	%rd7133, %rd6140, 2251799813685247;
	add.s64 	%rd7134, %rd6141, %rd7132;
	shr.u64 	%rd7135, %rd7134, 51;
	and.b64  	%rd7136, %rd7134, 2251799813685247;
	add.s64 	%rd7137, %rd7135, %rd6142;
	shr.u64 	%rd7138, %rd7137, 51;
	and.b64  	%rd7139, %rd7137, 2251799813685247;
	add.s64 	%rd7140, %rd7138, %rd6143;
	shr.u64 	%rd7141, %rd7140, 51;
	and.b64  	%rd7142, %rd7140, 2251799813685247;
	add.s64 	%rd7143, %rd7141, %rd6144;
	shr.u64 	%rd7144, %rd7143, 51;
	and.b64  	%rd7145, %rd7143, 2251799813685247;
	mad.lo.s64 	%rd7146, %rd7144, 19, %rd7133;
	shr.u64 	%rd7147, %rd7146, 51;
	and.b64  	%rd7148, %rd7146, 2251799813685247;
	add.s64 	%rd7149, %rd7147, %rd7136;
	add.s64 	%rd7150, %rd7148, 19;
	shr.u64 	%rd7151, %rd7150, 51;
	add.s64 	%rd7152, %rd7151, %rd7149;
	shr.u64 	%rd7153, %rd7152, 51;
	add.s64 	%rd7154, %rd7153, %rd7139;
	shr.u64 	%rd7155, %rd7154, 51;
	add.s64 	%rd7156, %rd7155, %rd7142;
	shr.u64 	%rd7157, %rd7156, 51;
	add.s64 	%rd7158, %rd7157, %rd7145;
	shr.u64 	%rd7159, %rd7158, 51;
	mad.lo.s64 	%rd7160, %rd7159, 19, %rd7148;
	shr.u64 	%rd7161, %rd7160, 51;
	and.b64  	%rd7162, %rd7160, 1970324836974592;
	add.s64 	%rd7163, %rd7161, %rd7149;
	shr.u64 	%rd7164, %rd7163, 51;
	add.s64 	%rd7165, %rd7164, %rd7139;
	shr.u64 	%rd7166, %rd7165, 51;
	add.s64 	%rd7167, %rd7166, %rd7142;
	shr.u64 	%rd7168, %rd7167, 51;
	add.s64 	%rd7169, %rd7168, %rd7143;
	shl.b64 	%rd7170, %rd7163, 51;
	or.b64  	%rd7171, %rd7170, %rd7162;
	shr.u64 	%rd7172, %rd7163, 13;
	and.b64  	%rd7173, %rd7172, 270582939648;
	shl.b64 	%rd7174, %rd7165, 38;
	or.b64  	%rd7175, %rd7174, %rd7173;
	shr.u64 	%rd7176, %rd7165, 26;
	and.b64  	%rd7177, %rd7176, 16777216;
	shl.b64 	%rd7178, %rd7167, 25;
	or.b64  	%rd7179, %rd7178, %rd7177;
	shr.u64 	%rd7180, %rd7167, 39;
	and.b64  	%rd7181, %rd7180, 3840;
	shl.b64 	%rd7182, %rd7169, 12;
	or.b64  	%rd7183, %rd7182, %rd7181;
	st.global.u8 	[%rd6352+352], %rd7160;
	shr.u64 	%rd7184, %rd7160, 8;
	st.global.u8 	[%rd6352+353], %rd7184;
	shr.u64 	%rd7185, %rd7160, 16;
	st.global.u8 	[%rd6352+354], %rd7185;
	shr.u64 	%rd7186, %rd7160, 24;
	st.global.u8 	[%rd6352+355], %rd7186;
	shr.u64 	%rd7187, %rd7160, 32;
	st.global.u8 	[%rd6352+356], %rd7187;
	shr.u64 	%rd7188, %rd7160, 40;
	st.global.u8 	[%rd6352+357], %rd7188;
	shr.u64 	%rd7189, %rd7171, 48;
	st.global.u8 	[%rd6352+358], %rd7189;
	shr.u64 	%rd7190, %rd7163, 5;
	st.global.u8 	[%rd6352+359], %rd7190;
	st.global.u8 	[%rd6352+360], %rd7172;
	shr.u64 	%rd7191, %rd7163, 21;
	st.global.u8 	[%rd6352+361], %rd7191;
	shr.u64 	%rd7192, %rd7163, 29;
	st.global.u8 	[%rd6352+362], %rd7192;
	shr.u64 	%rd7193, %rd7163, 37;
	st.global.u8 	[%rd6352+363], %rd7193;
	shr.u64 	%rd7194, %rd7175, 32;
	st.global.u8 	[%rd6352+364], %rd7194;
	shr.u64 	%rd7195, %rd7165, 2;
	st.global.u8 	[%rd6352+365], %rd7195;
	shr.u64 	%rd7196, %rd7165, 10;
	st.global.u8 	[%rd6352+366], %rd7196;
	shr.u64 	%rd7197, %rd7165, 18;
	st.global.u8 	[%rd6352+367], %rd7197;
	st.global.u8 	[%rd6352+368], %rd7176;
	shr.u64 	%rd7198, %rd7165, 34;
	st.global.u8 	[%rd6352+369], %rd7198;
	shr.u64 	%rd7199, %rd7165, 42;
	st.global.u8 	[%rd6352+370], %rd7199;
	shr.u64 	%rd7200, %rd7179, 24;
	st.global.u8 	[%rd6352+371], %rd7200;
	shr.u64 	%rd7201, %rd7167, 7;
	st.global.u8 	[%rd6352+372], %rd7201;
	shr.u64 	%rd7202, %rd7167, 15;
	st.global.u8 	[%rd6352+373], %rd7202;
	shr.u64 	%rd7203, %rd7167, 23;
	st.global.u8 	[%rd6352+374], %rd7203;
	shr.u64 	%rd7204, %rd7167, 31;
	st.global.u8 	[%rd6352+375], %rd7204;
	st.global.u8 	[%rd6352+376], %rd7180;
	shr.u64 	%rd7205, %rd7183, 8;
	st.global.u8 	[%rd6352+377], %rd7205;
	shr.u64 	%rd7206, %rd7169, 4;
	st.global.u8 	[%rd6352+378], %rd7206;
	shr.u64 	%rd7207, %rd7169, 12;
	st.global.u8 	[%rd6352+379], %rd7207;
	shr.u64 	%rd7208, %rd7169, 20;
	st.global.u8 	[%rd6352+380], %rd7208;
	shr.u64 	%rd7209, %rd7169, 28;
	st.global.u8 	[%rd6352+381], %rd7209;
	shr.u64 	%rd7210, %rd7169, 36;
	st.global.u8 	[%rd6352+382], %rd7210;
	shr.u64 	%rd7211, %rd7169, 44;
	cvt.u16.u64 	%rs25, %rd7211;
	and.b16  	%rs26, %rs25, 127;
	st.global.u8 	[%rd6352+383], %rs26;
	shr.u64 	%rd7212, %rd5992, 51;
	and.b64  	%rd7213, %rd5992, 2251799813685247;
	add.s64 	%rd7214, %rd7212, %rd5993;
	shr.u64 	%rd7215, %rd7214, 51;
	and.b64  	%rd7216, %rd7214, 2251799813685247;
	add.s64 	%rd7217, %rd7215, %rd5994;
	shr.u64 	%rd7218, %rd7217, 51;
	and.b64  	%rd7219, %rd7217, 2251799813685247;
	add.s64 	%rd7220, %rd7218, %rd5995;
	shr.u64 	%rd7221, %rd7220, 51;
	and.b64  	%rd7222, %rd7220, 2251799813685247;
	mad.lo.s64 	%rd7223, %rd7221, 19, %rd5991;
	shr.u64 	%rd7224, %rd7223, 51;
	and.b64  	%rd7225, %rd7223, 2251799813685247;
	add.s64 	%rd7226, %rd7224, %rd7213;
	add.s64 	%rd7227, %rd7225, 19;
	shr.u64 	%rd7228, %rd7227, 51;
	add.s64 	%rd7229, %rd7228, %rd7226;
	shr.u64 	%rd7230, %rd7229, 51;
	add.s64 	%rd7231, %rd7230, %rd7216;
	shr.u64 	%rd7232, %rd7231, 51;
	add.s64 	%rd7233, %rd7232, %rd7219;
	shr.u64 	%rd7234, %rd7233, 51;
	add.s64 	%rd7235, %rd7234, %rd7222;
	shr.u64 	%rd7236, %rd7235, 51;
	mad.lo.s64 	%rd7237, %rd7236, 19, %rd7225;
	shr.u64 	%rd7238, %rd7237, 51;
	and.b64  	%rd7239, %rd7237, 1970324836974592;
	add.s64 	%rd7240, %rd7238, %rd7226;
	shr.u64 	%rd7241, %rd7240, 51;
	add.s64 	%rd7242, %rd7241, %rd7216;
	shr.u64 	%rd7243, %rd7242, 51;
	add.s64 	%rd7244, %rd7243, %rd7219;
	shr.u64 	%rd7245, %rd7244, 51;
	add.s64 	%rd7246, %rd7245, %rd7220;
	shl.b64 	%rd7247, %rd7240, 51;
	or.b64  	%rd7248, %rd7247, %rd7239;
	shr.u64 	%rd7249, %rd7240, 13;
	and.b64  	%rd7250, %rd7249, 270582939648;
	shl.b64 	%rd7251, %rd7242, 38;
	or.b64  	%rd7252, %rd7251, %rd7250;
	shr.u64 	%rd7253, %rd7242, 26;
	and.b64  	%rd7254, %rd7253, 16777216;
	shl.b64 	%rd7255, %rd7244, 25;
	or.b64  	%rd7256, %rd7255, %rd7254;
	shr.u64 	%rd7257, %rd7244, 39;
	and.b64  	%rd7258, %rd7257, 3840;
	shl.b64 	%rd7259, %rd7246, 12;
	or.b64  	%rd7260, %rd7259, %rd7258;
	st.global.u8 	[%rd6352+384], %rd7237;
	shr.u64 	%rd7261, %rd7237, 8;
	st.global.u8 	[%rd6352+385], %rd7261;
	shr.u64 	%rd7262, %rd7237, 16;
	st.global.u8 	[%rd6352+386], %rd7262;
	shr.u64 	%rd7263, %rd7237, 24;
	st.global.u8 	[%rd6352+387], %rd7263;
	shr.u64 	%rd7264, %rd7237, 32;
	st.global.u8 	[%rd6352+388], %rd7264;
	shr.u64 	%rd7265, %rd7237, 40;
	st.global.u8 	[%rd6352+389], %rd7265;
	shr.u64 	%rd7266, %rd7248, 48;
	st.global.u8 	[%rd6352+390], %rd7266;
	shr.u64 	%rd7267, %rd7240, 5;
	st.global.u8 	[%rd6352+391], %rd7267;
	st.global.u8 	[%rd6352+392], %rd7249;
	shr.u64 	%rd7268, %rd7240, 21;
	st.global.u8 	[%rd6352+393], %rd7268;
	shr.u64 	%rd7269, %rd7240, 29;
	st.global.u8 	[%rd6352+394], %rd7269;
	shr.u64 	%rd7270, %rd7240, 37;
	st.global.u8 	[%rd6352+395], %rd7270;
	shr.u64 	%rd7271, %rd7252, 32;
	st.global.u8 	[%rd6352+396], %rd7271;
	shr.u64 	%rd7272, %rd7242, 2;
	st.global.u8 	[%rd6352+397], %rd7272;
	shr.u64 	%rd7273, %rd7242, 10;
	st.global.u8 	[%rd6352+398], %rd7273;
	shr.u64 	%rd7274, %rd7242, 18;
	st.global.u8 	[%rd6352+399], %rd7274;
	st.global.u8 	[%rd6352+400], %rd7253;
	shr.u64 	%rd7275, %rd7242, 34;
	st.global.u8 	[%rd6352+401], %rd7275;
	shr.u64 	%rd7276, %rd7242, 42;
	st.global.u8 	[%rd6352+402], %rd7276;
	shr.u64 	%rd7277, %rd7256, 24;
	st.global.u8 	[%rd6352+403], %rd7277;
	shr.u64 	%rd7278, %rd7244, 7;
	st.global.u8 	[%rd6352+404], %rd7278;
	shr.u64 	%rd7279, %rd7244, 15;
	st.global.u8 	[%rd6352+405], %rd7279;
	shr.u64 	%rd7280, %rd7244, 23;
	st.global.u8 	[%rd6352+406], %rd7280;
	shr.u64 	%rd7281, %rd7244, 31;
	st.global.u8 	[%rd6352+407], %rd7281;
	st.global.u8 	[%rd6352+408], %rd7257;
	shr.u64 	%rd7282, %rd7260, 8;
	st.global.u8 	[%rd6352+409], %rd7282;
	shr.u64 	%rd7283, %rd7246, 4;
	st.global.u8 	[%rd6352+410], %rd7283;
	shr.u64 	%rd7284, %rd7246, 12;
	st.global.u8 	[%rd6352+411], %rd7284;
	shr.u64 	%rd7285, %rd7246, 20;
	st.global.u8 	[%rd6352+412], %rd7285;
	shr.u64 	%rd7286, %rd7246, 28;
	st.global.u8 	[%rd6352+413], %rd7286;
	shr.u64 	%rd7287, %rd7246, 36;
	st.global.u8 	[%rd6352+414], %rd7287;
	shr.u64 	%rd7288, %rd7246, 44;
	cvt.u16.u64 	%rs27, %rd7288;
	and.b16  	%rs28, %rs27, 127;
	st.global.u8 	[%rd6352+415], %rs28;
	mad.lo.s64 	%rd7289, %rd6132, 19, %rd6121;
	shr.u64 	%rd7290, %rd7289, 51;
	and.b64  	%rd7291, %rd7289, 1970324836974592;
	add.s64 	%rd7292, %rd7290, %rd6122;
	shr.u64 	%rd7293, %rd7292, 51;
	add.s64 	%rd7294, %rd7293, %rd6112;
	shr.u64 	%rd7295, %rd7294, 51;
	add.s64 	%rd7296, %rd7295, %rd6115;
	shr.u64 	%rd7297, %rd7296, 51;
	add.s64 	%rd7298, %rd7297, %rd6116;
	shl.b64 	%rd7299, %rd7292, 51;
	or.b64  	%rd7300, %rd7299, %rd7291;
	shr.u64 	%rd7301, %rd7292, 13;
	and.b64  	%rd7302, %rd7301, 270582939648;
	shl.b64 	%rd7303, %rd7294, 38;
	or.b64  	%rd7304, %rd7303, %rd7302;
	shr.u64 	%rd7305, %rd7294, 26;
	and.b64  	%rd7306, %rd7305, 16777216;
	shl.b64 	%rd7307, %rd7296, 25;
	or.b64  	%rd7308, %rd7307, %rd7306;
	shr.u64 	%rd7309, %rd7296, 39;
	and.b64  	%rd7310, %rd7309, 3840;
	shl.b64 	%rd7311, %rd7298, 12;
	or.b64  	%rd7312, %rd7311, %rd7310;
	st.global.u8 	[%rd6352+416], %rd7289;
	shr.u64 	%rd7313, %rd7289, 8;
	st.global.u8 	[%rd6352+417], %rd7313;
	shr.u64 	%rd7314, %rd7289, 16;
	st.global.u8 	[%rd6352+418], %rd7314;
	shr.u64 	%rd7315, %rd7289, 24;
	st.global.u8 	[%rd6352+419], %rd7315;
	shr.u64 	%rd7316, %rd7289, 32;
	st.global.u8 	[%rd6352+420], %rd7316;
	shr.u64 	%rd7317, %rd7289, 40;
	st.global.u8 	[%rd6352+421], %rd7317;
	shr.u64 	%rd7318, %rd7300, 48;
	st.global.u8 	[%rd6352+422], %rd7318;
	shr.u64 	%rd7319, %rd7292, 5;
	st.global.u8 	[%rd6352+423], %rd7319;
	st.global.u8 	[%rd6352+424], %rd7301;
	shr.u64 	%rd7320, %rd7292, 21;
	st.global.u8 	[%rd6352+425], %rd7320;
	shr.u64 	%rd7321, %rd7292, 29;
	st.global.u8 	[%rd6352+426], %rd7321;
	shr.u64 	%rd7322, %rd7292, 37;
	st.global.u8 	[%rd6352+427], %rd7322;
	shr.u64 	%rd7323, %rd7304, 32;
	st.global.u8 	[%rd6352+428], %rd7323;
	shr.u64 	%rd7324, %rd7294, 2;
	st.global.u8 	[%rd6352+429], %rd7324;
	shr.u64 	%rd7325, %rd7294, 10;
	st.global.u8 	[%rd6352+430], %rd7325;
	shr.u64 	%rd7326, %rd7294, 18;
	st.global.u8 	[%rd6352+431], %rd7326;
	st.global.u8 	[%rd6352+432], %rd7305;
	shr.u64 	%rd7327, %rd7294, 34;
	st.global.u8 	[%rd6352+433], %rd7327;
	shr.u64 	%rd7328, %rd7294, 42;
	st.global.u8 	[%rd6352+434], %rd7328;
	shr.u64 	%rd7329, %rd7308, 24;
	st.global.u8 	[%rd6352+435], %rd7329;
	shr.u64 	%rd7330, %rd7296, 7;
	st.global.u8 	[%rd6352+436], %rd7330;
	shr.u64 	%rd7331, %rd7296, 15;
	st.global.u8 	[%rd6352+437], %rd7331;
	shr.u64 	%rd7332, %rd7296, 23;
	st.global.u8 	[%rd6352+438], %rd7332;
	shr.u64 	%rd7333, %rd7296, 31;
	st.global.u8 	[%rd6352+439], %rd7333;
	st.global.u8 	[%rd6352+440], %rd7309;
	shr.u64 	%rd7334, %rd7312, 8;
	st.global.u8 	[%rd6352+441], %rd7334;
	shr.u64 	%rd7335, %rd7298, 4;
	st.global.u8 	[%rd6352+442], %rd7335;
	shr.u64 	%rd7336, %rd7298, 12;
	st.global.u8 	[%rd6352+443], %rd7336;
	shr.u64 	%rd7337, %rd7298, 20;
	st.global.u8 	[%rd6352+444], %rd7337;
	shr.u64 	%rd7338, %rd7298, 28;
	st.global.u8 	[%rd6352+445], %rd7338;
	shr.u64 	%rd7339, %rd7298, 36;
	st.global.u8 	[%rd6352+446], %rd7339;
	shr.u64 	%rd7340, %rd7298, 44;
	cvt.u16.u64 	%rs29, %rd7340;
	and.b16  	%rs30, %rs29, 127;
	st.global.u8 	[%rd6352+447], %rs30;
	shr.u64 	%rd7341, %rd5986, 51;
	and.b64  	%rd7342, %rd5986, 2251799813685247;
	add.s64 	%rd7343, %rd5987, %rd7341;
	shr.u64 	%rd7344, %rd7343, 51;
	and.b64  	%rd7345, %rd7343, 2251799813685247;
	add.s64 	%rd7346, %rd7344, %rd5988;
	shr.u64 	%rd7347, %rd7346, 51;
	and.b64  	%rd7348, %rd7346, 2251799813685247;
	add.s64 	%rd7349, %rd7347, %rd5989;
	shr.u64 	%rd7350, %rd7349, 51;
	and.b64  	%rd7351, %rd7349, 2251799813685247;
	add.s64 	%rd7352, %rd7350, %rd5990;
	shr.u64 	%rd7353, %rd7352, 51;
	and.b64  	%rd7354, %rd7352, 2251799813685247;
	mad.lo.s64 	%rd7355, %rd7353, 19, %rd7342;
	shr.u64 	%rd7356, %rd7355, 51;
	and.b64  	%rd7357, %rd7355, 2251799813685247;
	add.s64 	%rd7358, %rd7356, %rd7345;
	add.s64 	%rd7359, %rd7357, 19;
	shr.u64 	%rd7360, %rd7359, 51;
	add.s64 	%rd7361, %rd7360, %rd7358;
	shr.u64 	%rd7362, %rd7361, 51;
	add.s64 	%rd7363, %rd7362, %rd7348;
	shr.u64 	%rd7364, %rd7363, 51;
	add.s64 	%rd7365, %rd7364, %rd7351;
	shr.u64 	%rd7366, %rd7365, 51;
	add.s64 	%rd7367, %rd7366, %rd7354;
	shr.u64 	%rd7368, %rd7367, 51;
	mad.lo.s64 	%rd7369, %rd7368, 19, %rd7357;
	shr.u64 	%rd7370, %rd7369, 51;
	and.b64  	%rd7371, %rd7369, 1970324836974592;
	add.s64 	%rd7372, %rd7370, %rd7358;
	shr.u64 	%rd7373, %rd7372, 51;
	add.s64 	%rd7374, %rd7373, %rd7348;
	shr.u64 	%rd7375, %rd7374, 51;
	add.s64 	%rd7376, %rd7375, %rd7351;
	shr.u64 	%rd7377, %rd7376, 51;
	add.s64 	%rd7378, %rd7377, %rd7352;
	shl.b64 	%rd7379, %rd7372, 51;
	or.b64  	%rd7380, %rd7379, %rd7371;
	shr.u64 	%rd7381, %rd7372, 13;
	and.b64  	%rd7382, %rd7381, 270582939648;
	shl.b64 	%rd7383, %rd7374, 38;
	or.b64  	%rd7384, %rd7383, %rd7382;
	shr.u64 	%rd7385, %rd7374, 26;
	and.b64  	%rd7386, %rd7385, 16777216;
	shl.b64 	%rd7387, %rd7376, 25;
	or.b64  	%rd7388, %rd7387, %rd7386;
	shr.u64 	%rd7389, %rd7376, 39;
	and.b64  	%rd7390, %rd7389, 3840;
	shl.b64 	%rd7391, %rd7378, 12;
	or.b64  	%rd7392, %rd7391, %rd7390;
	st.global.u8 	[%rd6352+448], %rd7369;
	shr.u64 	%rd7393, %rd7369, 8;
	st.global.u8 	[%rd6352+449], %rd7393;
	shr.u64 	%rd7394, %rd7369, 16;
	st.global.u8 	[%rd6352+450], %rd7394;
	shr.u64 	%rd7395, %rd7369, 24;
	st.global.u8 	[%rd6352+451], %rd7395;
	shr.u64 	%rd7396, %rd7369, 32;
	st.global.u8 	[%rd6352+452], %rd7396;
	shr.u64 	%rd7397, %rd7369, 40;
	st.global.u8 	[%rd6352+453], %rd7397;
	shr.u64 	%rd7398, %rd7380, 48;
	st.global.u8 	[%rd6352+454], %rd7398;
	shr.u64 	%rd7399, %rd7372, 5;
	st.global.u8 	[%rd6352+455], %rd7399;
	st.global.u8 	[%rd6352+456], %rd7381;
	shr.u64 	%rd7400, %rd7372, 21;
	st.global.u8 	[%rd6352+457], %rd7400;
	shr.u64 	%rd7401, %rd7372, 29;
	st.global.u8 	[%rd6352+458], %rd7401;
	shr.u64 	%rd7402, %rd7372, 37;
	st.global.u8 	[%rd6352+459], %rd7402;
	shr.u64 	%rd7403, %rd7384, 32;
	st.global.u8 	[%rd6352+460], %rd7403;
	shr.u64 	%rd7404, %rd7374, 2;
	st.global.u8 	[%rd6352+461], %rd7404;
	shr.u64 	%rd7405, %rd7374, 10;
	st.global.u8 	[%rd6352+462], %rd7405;
	shr.u64 	%rd7406, %rd7374, 18;
	st.global.u8 	[%rd6352+463], %rd7406;
	st.global.u8 	[%rd6352+464], %rd7385;
	shr.u64 	%rd7407, %rd7374, 34;
	st.global.u8 	[%rd6352+465], %rd7407;
	shr.u64 	%rd7408, %rd7374, 42;
	st.global.u8 	[%rd6352+466], %rd7408;
	shr.u64 	%rd7409, %rd7388, 24;
	st.global.u8 	[%rd6352+467], %rd7409;
	shr.u64 	%rd7410, %rd7376, 7;
	st.global.u8 	[%rd6352+468], %rd7410;
	shr.u64 	%rd7411, %rd7376, 15;
	st.global.u8 	[%rd6352+469], %rd7411;
	shr.u64 	%rd7412, %rd7376, 23;
	st.global.u8 	[%rd6352+470], %rd7412;
	shr.u64 	%rd7413, %rd7376, 31;
	st.global.u8 	[%rd6352+471], %rd7413;
	st.global.u8 	[%rd6352+472], %rd7389;
	shr.u64 	%rd7414, %rd7392, 8;
	st.global.u8 	[%rd6352+473], %rd7414;
	shr.u64 	%rd7415, %rd7378, 4;
	st.global.u8 	[%rd6352+474], %rd7415;
	shr.u64 	%rd7416, %rd7378, 12;
	st.global.u8 	[%rd6352+475], %rd7416;
	shr.u64 	%rd7417, %rd7378, 20;
	st.global.u8 	[%rd6352+476], %rd7417;
	shr.u64 	%rd7418, %rd7378, 28;
	st.global.u8 	[%rd6352+477], %rd7418;
	shr.u64 	%rd7419, %rd7378, 36;
	st.global.u8 	[%rd6352+478], %rd7419;
	shr.u64 	%rd7420, %rd7378, 44;
	cvt.u16.u64 	%rs31, %rd7420;
	and.b16  	%rs32, %rs31, 127;
	st.global.u8 	[%rd6352+479], %rs32;
	shr.u64 	%rd7421, %rd6145, 51;
	and.b64  	%rd7422, %rd6145, 2251799813685247;
	add.s64 	%rd7423, %rd6146, %rd7421;
	shr.u64 	%rd7424, %rd7423, 51;
	and.b64  	%rd7425, %rd7423, 2251799813685247;
	add.s64 	%rd7426, %rd6147, %rd7424;
	shr.u64 	%rd7427, %rd7426, 51;
	and.b64  	%rd7428, %rd7426, 2251799813685247;
	add.s64 	%rd7429, %rd6148, %rd7427;
	shr.u64 	%rd7430, %rd7429, 51;
	and.b64  	%rd7431, %rd7429, 2251799813685247;
	add.s64 	%rd7432, %rd6149, %rd7430;
	shr.u64 	%rd7433, %rd7432, 51;
	and.b64  	%rd7434, %rd7432, 2251799813685247;
	mad.lo.s64 	%rd7435, %rd7433, 19, %rd7422;
	shr.u64 	%rd7436, %rd7435, 51;
	and.b64  	%rd7437, %rd7435, 2251799813685247;
	add.s64 	%rd7438, %rd7436, %rd7425;
	add.s64 	%rd7439, %rd7437, 19;
	shr.u64 	%rd7440, %rd7439, 51;
	add.s64 	%rd7441, %rd7440, %rd7438;
	shr.u64 	%rd7442, %rd7441, 51;
	add.s64 	%rd7443, %rd7442, %rd7428;
	shr.u64 	%rd7444, %rd7443, 51;
	add.s64 	%rd7445, %rd7444, %rd7431;
	shr.u64 	%rd7446, %rd7445, 51;
	add.s64 	%rd7447, %rd7446, %rd7434;
	shr.u64 	%rd7448, %rd7447, 51;
	mad.lo.s64 	%rd7449, %rd7448, 19, %rd7437;
	shr.u64 	%rd7450, %rd7449, 51;
	and.b64  	%rd7451, %rd7449, 1970324836974592;
	add.s64 	%rd7452, %rd7450, %rd7438;
	shr.u64 	%rd7453, %rd7452, 51;
	add.s64 	%rd7454, %rd7453, %rd7428;
	shr.u64 	%rd7455, %rd7454, 51;
	add.s64 	%rd7456, %rd7455, %rd7431;
	shr.u64 	%rd7457, %rd7456, 51;
	add.s64 	%rd7458, %rd7457, %rd7432;
	shl.b64 	%rd7459, %rd7452, 51;
	or.b64  	%rd7460, %rd7459, %rd7451;
	shr.u64 	%rd7461, %rd7452, 13;
	and.b64  	%rd7462, %rd7461, 270582939648;
	shl.b64 	%rd7463, %rd7454, 38;
	or.b64  	%rd7464, %rd7463, %rd7462;
	shr.u64 	%rd7465, %rd7454, 26;
	and.b64  	%rd7466, %rd7465, 16777216;
	shl.b64 	%rd7467, %rd7456, 25;
	or.b64  	%rd7468, %rd7467, %rd7466;
	shr.u64 	%rd7469, %rd7456, 39;
	and.b64  	%rd7470, %rd7469, 3840;
	shl.b64 	%rd7471, %rd7458, 12;
	or.b64  	%rd7472, %rd7471, %rd7470;
	st.global.u8 	[%rd6352+480], %rd7449;
	shr.u64 	%rd7473, %rd7449, 8;
	st.global.u8 	[%rd6352+481], %rd7473;
	shr.u64 	%rd7474, %rd7449, 16;
	st.global.u8 	[%rd6352+482], %rd7474;
	shr.u64 	%rd7475, %rd7449, 24;
	st.global.u8 	[%rd6352+483], %rd7475;
	shr.u64 	%rd7476, %rd7449, 32;
	st.global.u8 	[%rd6352+484], %rd7476;
	shr.u64 	%rd7477, %rd7449, 40;
	st.global.u8 	[%rd6352+485], %rd7477;
	shr.u64 	%rd7478, %rd7460, 48;
	st.global.u8 	[%rd6352+486], %rd7478;
	shr.u64 	%rd7479, %rd7452, 5;
	st.global.u8 	[%rd6352+487], %rd7479;
	st.global.u8 	[%rd6352+488], %rd7461;
	shr.u64 	%rd7480, %rd7452, 21;
	st.global.u8 	[%rd6352+489], %rd7480;
	shr.u64 	%rd7481, %rd7452, 29;
	st.global.u8 	[%rd6352+490], %rd7481;
	shr.u64 	%rd7482, %rd7452, 37;
	st.global.u8 	[%rd6352+491], %rd7482;
	shr.u64 	%rd7483, %rd7464, 32;
	st.global.u8 	[%rd6352+492], %rd7483;
	shr.u64 	%rd7484, %rd7454, 2;
	st.global.u8 	[%rd6352+493], %rd7484;
	shr.u64 	%rd7485, %rd7454, 10;
	st.global.u8 	[%rd6352+494], %rd7485;
	shr.u64 	%rd7486, %rd7454, 18;
	st.global.u8 	[%rd6352+495], %rd7486;
	st.global.u8 	[%rd6352+496], %rd7465;
	shr.u64 	%rd7487, %rd7454, 34;
	st.global.u8 	[%rd6352+497], %rd7487;
	shr.u64 	%rd7488, %rd7454, 42;
	st.global.u8 	[%rd6352+498], %rd7488;
	shr.u64 	%rd7489, %rd7468, 24;
	st.global.u8 	[%rd6352+499], %rd7489;
	shr.u64 	%rd7490, %rd7456, 7;
	st.global.u8 	[%rd6352+500], %rd7490;
	shr.u64 	%rd7491, %rd7456, 15;
	st.global.u8 	[%rd6352+501], %rd7491;
	shr.u64 	%rd7492, %rd7456, 23;
	st.global.u8 	[%rd6352+502], %rd7492;
	shr.u64 	%rd7493, %rd7456, 31;
	st.global.u8 	[%rd6352+503], %rd7493;
	st.global.u8 	[%rd6352+504], %rd7469;
	shr.u64 	%rd7494, %rd7472, 8;
	st.global.u8 	[%rd6352+505], %rd7494;
	shr.u64 	%rd7495, %rd7458, 4;
	st.global.u8 	[%rd6352+506], %rd7495;
	shr.u64 	%rd7496, %rd7458, 12;
	st.global.u8 	[%rd6352+507], %rd7496;
	shr.u64 	%rd7497, %rd7458, 20;
	st.global.u8 	[%rd6352+508], %rd7497;
	shr.u64 	%rd7498, %rd7458, 28;
	st.global.u8 	[%rd6352+509], %rd7498;
	shr.u64 	%rd7499, %rd7458, 36;
	st.global.u8 	[%rd6352+510], %rd7499;
	shr.u64 	%rd7500, %rd7458, 44;
	cvt.u16.u64 	%rs33, %rd7500;
	and.b16  	%rs34, %rs33, 127;
	st.global.u8 	[%rd6352+511], %rs34;
	mad.lo.s64 	%rd7501, %rd6295, 19, %rd6284;
	shr.u64 	%rd7502, %rd7501, 51;
	and.b64  	%rd7503, %rd7501, 1970324836974592;
	add.s64 	%rd7504, %rd7502, %rd6285;
	shr.u64 	%rd7505, %rd7504, 51;
	add.s64 	%rd7506, %rd7505, %rd6275;
	shr.u64 	%rd7507, %rd7506, 51;
	add.s64 	%rd7508, %rd7507, %rd6278;
	shr.u64 	%rd7509, %rd7508, 51;
	add.s64 	%rd7510, %rd7509, %rd6279;
	shl.b64 	%rd7511, %rd7504, 51;
	or.b64  	%rd7512, %rd7511, %rd7503;
	shr.u64 	%rd7513, %rd7504, 13;
	and.b64  	%rd7514, %rd7513, 270582939648;
	shl.b64 	%rd7515, %rd7506, 38;
	or.b64  	%rd7516, %rd7515, %rd7514;
	shr.u64 	%rd7517, %rd7506, 26;
	and.b64  	%rd7518, %rd7517, 16777216;
	shl.b64 	%rd7519, %rd7508, 25;
	or.b64  	%rd7520, %rd7519, %rd7518;
	shr.u64 	%rd7521, %rd7508, 39;
	and.b64  	%rd7522, %rd7521, 3840;
	shl.b64 	%rd7523, %rd7510, 12;
	or.b64  	%rd7524, %rd7523, %rd7522;
	st.global.u8 	[%rd6352+512], %rd7501;
	shr.u64 	%rd7525, %rd7501, 8;
	st.global.u8 	[%rd6352+513], %rd7525;
	shr.u64 	%rd7526, %rd7501, 16;
	st.global.u8 	[%rd6352+514], %rd7526;
	shr.u64 	%rd7527, %rd7501, 24;
	st.global.u8 	[%rd6352+515], %rd7527;
	shr.u64 	%rd7528, %rd7501, 32;
	st.global.u8 	[%rd6352+516], %rd7528;
	shr.u64 	%rd7529, %rd7501, 40;
	st.global.u8 	[%rd6352+517], %rd7529;
	shr.u64 	%rd7530, %rd7512, 48;
	st.global.u8 	[%rd6352+518], %rd7530;
	shr.u64 	%rd7531, %rd7504, 5;
	st.global.u8 	[%rd6352+519], %rd7531;
	st.global.u8 	[%rd6352+520], %rd7513;
	shr.u64 	%rd7532, %rd7504, 21;
	st.global.u8 	[%rd6352+521], %rd7532;
	shr.u64 	%rd7533, %rd7504, 29;
	st.global.u8 	[%rd6352+522], %rd7533;
	shr.u64 	%rd7534, %rd7504, 37;
	st.global.u8 	[%rd6352+523], %rd7534;
	shr.u64 	%rd7535, %rd7516, 32;
	st.global.u8 	[%rd6352+524], %rd7535;
	shr.u64 	%rd7536, %rd7506, 2;
	st.global.u8 	[%rd6352+525], %rd7536;
	shr.u64 	%rd7537, %rd7506, 10;
	st.global.u8 	[%rd6352+526], %rd7537;
	shr.u64 	%rd7538, %rd7506, 18;
	st.global.u8 	[%rd6352+527], %rd7538;
	st.global.u8 	[%rd6352+528], %rd7517;
	shr.u64 	%rd7539, %rd7506, 34;
	st.global.u8 	[%rd6352+529], %rd7539;
	shr.u64 	%rd7540, %rd7506, 42;
	st.global.u8 	[%rd6352+530], %rd7540;
	shr.u64 	%rd7541, %rd7520, 24;
	st.global.u8 	[%rd6352+531], %rd7541;
	shr.u64 	%rd7542, %rd7508, 7;
	st.global.u8 	[%rd6352+532], %rd7542;
	shr.u64 	%rd7543, %rd7508, 15;
	st.global.u8 	[%rd6352+533], %rd7543;
	shr.u64 	%rd7544, %rd7508, 23;
	st.global.u8 	[%rd6352+534], %rd7544;
	shr.u64 	%rd7545, %rd7508, 31;
	st.global.u8 	[%rd6352+535], %rd7545;
	st.global.u8 	[%rd6352+536], %rd7521;
	shr.u64 	%rd7546, %rd7524, 8;
	st.global.u8 	[%rd6352+537], %rd7546;
	shr.u64 	%rd7547, %rd7510, 4;
	st.global.u8 	[%rd6352+538], %rd7547;
	shr.u64 	%rd7548, %rd7510, 12;
	st.global.u8 	[%rd6352+539], %rd7548;
	shr.u64 	%rd7549, %rd7510, 20;
	st.global.u8 	[%rd6352+540], %rd7549;
	shr.u64 	%rd7550, %rd7510, 28;
	st.global.u8 	[%rd6352+541], %rd7550;
	shr.u64 	%rd7551, %rd7510, 36;
	st.global.u8 	[%rd6352+542], %rd7551;
	shr.u64 	%rd7552, %rd7510, 44;
	cvt.u16.u64 	%rs35, %rd7552;
	and.b16  	%rs36, %rs35, 127;
	st.global.u8 	[%rd6352+543], %rs36;
	shr.u64 	%rd7553, %rd6298, 51;
	and.b64  	%rd7554, %rd6298, 2251799813685247;
	add.s64 	%rd7555, %rd6299, %rd7553;
	shr.u64 	%rd7556, %rd7555, 51;
	and.b64  	%rd7557, %rd7555, 2251799813685247;
	add.s64 	%rd7558, %rd7556, %rd6300;
	shr.u64 	%rd7559, %rd7558, 51;
	and.b64  	%rd7560, %rd7558, 2251799813685247;
	add.s64 	%rd7561, %rd7559, %rd6301;
	shr.u64 	%rd7562, %rd7561, 51;
	and.b64  	%rd7563, %rd7561, 2251799813685247;
	add.s64 	%rd7564, %rd7562, %rd6302;
	shr.u64 	%rd7565, %rd7564, 51;
	and.b64  	%rd7566, %rd7564, 2251799813685247;
	mad.lo.s64 	%rd7567, %rd7565, 19, %rd7554;
	shr.u64 	%rd7568, %rd7567, 51;
	and.b64  	%rd7569, %rd7567, 2251799813685247;
	add.s64 	%rd7570, %rd7568, %rd7557;
	add.s64 	%rd7571, %rd7569, 19;
	shr.u64 	%rd7572, %rd7571, 51;
	add.s64 	%rd7573, %rd7572, %rd7570;
	shr.u64 	%rd7574, %rd7573, 51;
	add.s64 	%rd7575, %rd7574, %rd7560;
	shr.u64 	%rd7576, %rd7575, 51;
	add.s64 	%rd7577, %rd7576, %rd7563;
	shr.u64 	%rd7578, %rd7577, 51;
	add.s64 	%rd7579, %rd7578, %rd7566;
	shr.u64 	%rd7580, %rd7579, 51;
	mad.lo.s64 	%rd7581, %rd7580, 19, %rd7569;
	shr.u64 	%rd7582, %rd7581, 51;
	and.b64  	%rd7583, %rd7581, 1970324836974592;
	add.s64 	%rd7584, %rd7582, %rd7570;
	shr.u64 	%rd7585, %rd7584, 51;
	add.s64 	%rd7586, %rd7585, %rd7560;
	shr.u64 	%rd7587, %rd7586, 51;
	add.s64 	%rd7588, %rd7587, %rd7563;
	shr.u64 	%rd7589, %rd7588, 51;
	add.s64 	%rd7590, %rd7589, %rd7564;
	shl.b64 	%rd7591, %rd7584, 51;
	or.b64  	%rd7592, %rd7591, %rd7583;
	shr.u64 	%rd7593, %rd7584, 13;
	and.b64  	%rd7594, %rd7593, 270582939648;
	shl.b64 	%rd7595, %rd7586, 38;
	or.b64  	%rd7596, %rd7595, %rd7594;
	shr.u64 	%rd7597, %rd7586, 26;
	and.b64  	%rd7598, %rd7597, 16777216;
	shl.b64 	%rd7599, %rd7588, 25;
	or.b64  	%rd7600, %rd7599, %rd7598;
	shr.u64 	%rd7601, %rd7588, 39;
	and.b64  	%rd7602, %rd7601, 3840;
	shl.b64 	%rd7603, %rd7590, 12;
	or.b64  	%rd7604, %rd7603, %rd7602;
	st.global.u8 	[%rd6352+544], %rd7581;
	shr.u64 	%rd7605, %rd7581, 8;
	st.global.u8 	[%rd6352+545], %rd7605;
	shr.u64 	%rd7606, %rd7581, 16;
	st.global.u8 	[%rd6352+546], %rd7606;
	shr.u64 	%rd7607, %rd7581, 24;
	st.global.u8 	[%rd6352+547], %rd7607;
	shr.u64 	%rd7608, %rd7581, 32;
	st.global.u8 	[%rd6352+548], %rd7608;
	shr.u64 	%rd7609, %rd7581, 40;
	st.global.u8 	[%rd6352+549], %rd7609;
	shr.u64 	%rd7610, %rd7592, 48;
	st.global.u8 	[%rd6352+550], %rd7610;
	shr.u64 	%rd7611, %rd7584, 5;
	st.global.u8 	[%rd6352+551], %rd7611;
	st.global.u8 	[%rd6352+552], %rd7593;
	shr.u64 	%rd7612, %rd7584, 21;
	st.global.u8 	[%rd6352+553], %rd7612;
	shr.u64 	%rd7613, %rd7584, 29;
	st.global.u8 	[%rd6352+554], %rd7613;
	shr.u64 	%rd7614, %rd7584, 37;
	st.global.u8 	[%rd6352+555], %rd7614;
	shr.u64 	%rd7615, %rd7596, 32;
	st.global.u8 	[%rd6352+556], %rd7615;
	shr.u64 	%rd7616, %rd7586, 2;
	st.global.u8 	[%rd6352+557], %rd7616;
	shr.u64 	%rd7617, %rd7586, 10;
	st.global.u8 	[%rd6352+558], %rd7617;
	shr.u64 	%rd7618, %rd7586, 18;
	st.global.u8 	[%rd6352+559], %rd7618;
	st.global.u8 	[%rd6352+560], %rd7597;
	shr.u64 	%rd7619, %rd7586, 34;
	st.global.u8 	[%rd6352+561], %rd7619;
	shr.u64 	%rd7620, %rd7586, 42;
	st.global.u8 	[%rd6352+562], %rd7620;
	shr.u64 	%rd7621, %rd7600, 24;
	st.global.u8 	[%rd6352+563], %rd7621;
	shr.u64 	%rd7622, %rd7588, 7;
	st.global.u8 	[%rd6352+564], %rd7622;
	shr.u64 	%rd7623, %rd7588, 15;
	st.global.u8 	[%rd6352+565], %rd7623;
	shr.u64 	%rd7624, %rd7588, 23;
	st.global.u8 	[%rd6352+566], %rd7624;
	shr.u64 	%rd7625, %rd7588, 31;
	st.global.u8 	[%rd6352+567], %rd7625;
	st.global.u8 	[%rd6352+568], %rd7601;
	shr.u64 	%rd7626, %rd7604, 8;
	st.global.u8 	[%rd6352+569], %rd7626;
	shr.u64 	%rd7627, %rd7590, 4;
	st.global.u8 	[%rd6352+570], %rd7627;
	shr.u64 	%rd7628, %rd7590, 12;
	st.global.u8 	[%rd6352+571], %rd7628;
	shr.u64 	%rd7629, %rd7590, 20;
	st.global.u8 	[%rd6352+572], %rd7629;
	shr.u64 	%rd7630, %rd7590, 28;
	st.global.u8 	[%rd6352+573], %rd7630;
	shr.u64 	%rd7631, %rd7590, 36;
	st.global.u8 	[%rd6352+574], %rd7631;
	shr.u64 	%rd7632, %rd7590, 44;
	cvt.u16.u64 	%rs37, %rd7632;
	and.b16  	%rs38, %rs37, 127;
	st.global.u8 	[%rd6352+575], %rs38;
	add.cc.s64 	%rd7633, %rd95, %rd91;
	addc.cc.s64 	%rd7634, %rd96, %rd92;
	add.cc.s64 	%rd7635, %rd7633, %rd93;
	addc.cc.s64 	%rd7636, %rd7634, %rd94;
	add.cc.s64 	%rd7637, %rd99, %rd97;
	addc.cc.s64 	%rd7638, %rd100, %rd98;
	add.cc.s64 	%rd7639, %rd7637, %rd101;
	addc.cc.s64 	%rd7640, %rd7638, %rd102;
	add.cc.s64 	%rd7641, %rd103, %rd105;
	addc.cc.s64 	%rd7642, %rd104, %rd106;
	add.cc.s64 	%rd7643, %rd7641, %rd107;
	addc.cc.s64 	%rd7644, %rd7642, %rd108;
	add.cc.s64 	%rd7645, %rd109, %rd111;
	addc.cc.s64 	%rd7646, %rd110, %rd112;
	add.cc.s64 	%rd7647, %rd7645, %rd113;
	addc.cc.s64 	%rd7648, %rd7646, %rd114;
	mov.b64 	{%r1676, %r1677}, %rd7636;
	mov.b64 	{%r1678, %r1679}, %rd7635;
	shf.l.wrap.b32 	%r1680, %r1679, %r1676, 13;
	shf.l.wrap.b32 	%r1681, %r1676, %r1677, 13;
	mov.b64 	%rd7649, {%r1680, %r1681};
	and.b64  	%rd7650, %rd7635, 2251799813685247;
	add.cc.s64 	%rd7651, %rd7639, %rd7649;
	addc.cc.s64 	%rd7652, %rd7640, 0;
	mov.b64 	{%r1682, %r1683}, %rd7652;
	mov.b64 	{%r1684, %r1685}, %rd7651;
	shf.l.wrap.b32 	%r1686, %r1685, %r1682, 13;
	shf.l.wrap.b32 	%r1687, %r1682, %r1683, 13;
	mov.b64 	%rd7653, {%r1686, %r1687};
	and.b64  	%rd7654, %rd7651, 2251799813685247;
	add.cc.s64 	%rd7655, %rd7643, %rd7653;
	addc.cc.s64 	%rd7656, %rd7644, 0;
	mov.b64 	{%r1688, %r1689}, %rd7656;
	mov.b64 	{%r1690, %r1691}, %rd7655;
	shf.l.wrap.b32 	%r1692, %r1691, %r1688, 13;
	shf.l.wrap.b32 	%r1693, %r1688, %r1689, 13;
	mov.b64 	%rd7657, {%r1692, %r1693};
	add.cc.s64 	%rd7658, %rd7647, %rd7657;
	addc.cc.s64 	%rd7659, %rd7648, 0;
	mov.b64 	{%r1694, %r1695}, %rd7659;
	mov.b64 	{%r1696, %r1697}, %rd7658;
	shf.l.wrap.b32 	%r1698, %r1697, %r1694, 13;
	shf.l.wrap.b32 	%r1699, %r1694, %r1695, 13;
	mov.b64 	%rd7660, {%r1698, %r1699};
	add.cc.s64 	%rd7661, %rd115, %rd7660;
	addc.cc.s64 	%rd7662, %rd116, 0;
	mov.b64 	{%r1700, %r1701}, %rd7662;
	mov.b64 	{%r1702, %r1703}, %rd7661;
	shf.l.wrap.b32 	%r1704, %r1703, %r1700, 13;
	shf.l.wrap.b32 	%r1705, %r1700, %r1701, 13;
	mov.b64 	%rd7663, {%r1704, %r1705};
	mad.lo.s64 	%rd7664, %rd7663, 19, %rd7650;
	shr.u64 	%rd7665, %rd7664, 51;
	add.s64 	%rd7666, %rd7665, %rd7654;
	and.b64  	%rd7667, %rd7664, 2251799813685247;
	and.b64  	%rd7668, %rd7655, 2251799813685247;
	and.b64  	%rd7669, %rd7658, 2251799813685247;
	and.b64  	%rd7670, %rd7661, 2251799813685247;
	mul.lo.s64 	%rd7671, %rd7666, 19;
	mul.lo.s64 	%rd7672, %rd7668, 19;
	mul.lo.s64 	%rd7673, %rd7669, 19;
	mul.lo.s64 	%rd7674, %rd7670, 19;
	mul.lo.s64 	%rd7675, %rd7667, %rd73;
	mul.hi.u64 	%rd7676, %rd7667, %rd73;
	mul.lo.s64 	%rd7677, %rd7674, %rd74;
	mul.hi.u64 	%rd7678, %rd7674, %rd74;
	mul.lo.s64 	%rd7679, %rd80, %rd7673;
	mul.hi.u64 	%rd7680, %rd80, %rd7673;
	mul.lo.s64 	%rd7681, %rd77, %rd7672;
	mul.hi.u64 	%rd7682, %rd77, %rd7672;
	mul.lo.s64 	%rd7683, %rd75, %rd7671;
	mul.hi.u64 	%rd7684, %rd75, %rd7671;
	add.cc.s64 	%rd7685, %rd7683, %rd7675;
	addc.cc.s64 	%rd7686, %rd7684, %rd7676;
	add.cc.s64 	%rd7687, %rd7685, %rd7681;
	addc.cc.s64 	%rd7688, %rd7686, %rd7682;
	add.cc.s64 	%rd7689, %rd7687, %rd7679;
	addc.cc.s64 	%rd7690, %rd7688, %rd7680;
	add.cc.s64 	%rd7691, %rd7689, %rd7677;
	addc.cc.s64 	%rd7692, %rd7690, %rd7678;
	mul.lo.s64 	%rd7693, %rd7666, %rd73;
	mul.hi.u64 	%rd7694, %rd7666, %rd73;
	mul.lo.s64 	%rd7695, %rd7667, %rd74;
	mul.hi.u64 	%rd7696, %rd7667, %rd74;
	add.cc.s64 	%rd7697, %rd7693, %rd7695;
	addc.cc.s64 	%rd7698, %rd7694, %rd7696;
	mul.lo.s64 	%rd7699, %rd80, %rd7674;
	mul.hi.u64 	%rd7700, %rd80, %rd7674;
	mul.lo.s64 	%rd7701, %rd77, %rd7673;
	mul.hi.u64 	%rd7702, %rd77, %rd7673;
	mul.lo.s64 	%rd7703, %rd75, %rd7672;
	mul.hi.u64 	%rd7704, %rd75, %rd7672;
	mul.lo.s64 	%rd7705, %rd7668, %rd73;
	mul.hi.u64 	%rd7706, %rd7668, %rd73;
	mul.lo.s64 	%rd7707, %rd7666, %rd74;
	mul.hi.u64 	%rd7708, %rd7666, %rd74;
	mul.lo.s64 	%rd7709, %rd80, %rd7667;
	mul.hi.u64 	%rd7710, %rd80, %rd7667;
	mul.lo.s64 	%rd7711, %rd77, %rd7674;
	mul.hi.u64 	%rd7712, %rd77, %rd7674;
	mul.lo.s64 	%rd7713, %rd75, %rd7673;
	mul.hi.u64 	%rd7714, %rd75, %rd7673;
	mul.lo.s64 	%rd7715, %rd7669, %rd73;
	mul.hi.u64 	%rd7716, %rd7669, %rd73;
	mul.lo.s64 	%rd7717, %rd7668, %rd74;
	mul.hi.u64 	%rd7718, %rd7668, %rd74;
	mul.lo.s64 	%rd7719, %rd80, %rd7666;
	mul.hi.u64 	%rd7720, %rd80, %rd7666;
	mul.lo.s64 	%rd7721, %rd77, %rd7667;
	mul.hi.u64 	%rd7722, %rd77, %rd7667;
	mul.lo.s64 	%rd7723, %rd75, %rd7674;
	mul.hi.u64 	%rd7724, %rd75, %rd7674;
	mul.lo.s64 	%rd7725, %rd7670, %rd73;
	mul.hi.u64 	%rd7726, %rd7670, %rd73;
	mul.lo.s64 	%rd7727, %rd7669, %rd74;
	mul.hi.u64 	%rd7728, %rd7669, %rd74;
	mul.lo.s64 	%rd7729, %rd7668, %rd80;
	mul.hi.u64 	%rd7730, %rd7668, %rd80;
	mul.lo.s64 	%rd7731, %rd77, %rd7666;
	mul.hi.u64 	%rd7732, %rd77, %rd7666;
	mul.lo.s64 	%rd7733, %rd75, %rd7667;
	mul.hi.u64 	%rd7734, %rd75, %rd7667;
	mov.b64 	{%r1706, %r1707}, %rd7692;
	mov.b64 	{%r1708, %r1709}, %rd7691;
	shf.l.wrap.b32 	%r1710, %r1709, %r1706, 13;
	shf.l.wrap.b32 	%r1711, %r1706, %r1707, 13;
	mov.b64 	%rd7735, {%r1710, %r1711};
	shr.u64 	%rd7736, %rd7692, 51;
	and.b64  	%rd7737, %rd7691, 2251799813685247;
	add.cc.s64 	%rd7738, %rd7697, %rd7703;
	addc.cc.s64 	%rd7739, %rd7698, %rd7704;
	add.cc.s64 	%rd7740, %rd7738, %rd7701;
	addc.cc.s64 	%rd7741, %rd7739, %rd7702;
	add.cc.s64 	%rd7742, %rd7740, %rd7699;
	addc.cc.s64 	%rd7743, %rd7741, %rd7700;
	add.cc.s64 	%rd7744, %rd7742, %rd7735;
	addc.cc.s64 	%rd7745, %rd7743, %rd7736;
	mov.b64 	{%r1712, %r1713}, %rd7745;
	mov.b64 	{%r1714, %r1715}, %rd7744;
	shf.l.wrap.b32 	%r1716, %r1715, %r1712, 13;
	shf.l.wrap.b32 	%r1717, %r1712, %r1713, 13;
	mov.b64 	%rd7746, {%r1716, %r1717};
	shr.u64 	%rd7747, %rd7745, 51;
	and.b64  	%rd7748, %rd7744, 2251799813685247;
	add.cc.s64 	%rd7749, %rd7709, %rd7707;
	addc.cc.s64 	%rd7750, %rd7710, %rd7708;
	add.cc.s64 	%rd7751, %rd7749, %rd7705;
	addc.cc.s64 	%rd7752, %rd7750, %rd7706;
	add.cc.s64 	%rd7753, %rd7751, %rd7713;
	addc.cc.s64 	%rd7754, %rd7752, %rd7714;
	add.cc.s64 	%rd7755, %rd7753, %rd7711;
	addc.cc.s64 	%rd7756, %rd7754, %rd7712;
	add.cc.s64 	%rd7757, %rd7755, %rd7746;
	addc.cc.s64 	%rd7758, %rd7756, %rd7747;
	mov.b64 	{%r1718, %r1719}, %rd7758;
	mov.b64 	{%r1720, %r1721}, %rd7757;
	shf.l.wrap.b32 	%r1722, %r1721, %r1718, 13;
	shf.l.wrap.b32 	%r1723, %r1718, %r1719, 13;
	mov.b64 	%rd7759, {%r1722, %r1723};
	shr.u64 	%rd7760, %rd7758, 51;
	and.b64  	%rd7761, %rd7757, 2251799813685247;
	add.cc.s64 	%rd7762, %rd7721, %rd7719;
	addc.cc.s64 	%rd7763, %rd7722, %rd7720;
	add.cc.s64 	%rd7764, %rd7762, %rd7717;
	addc.cc.s64 	%rd7765, %rd7763, %rd7718;
	add.cc.s64 	%rd7766, %rd7764, %rd7715;
	addc.cc.s64 	%rd7767, %rd7765, %rd7716;
	add.cc.s64 	%rd7768, %rd7766, %rd7723;
	addc.cc.s64 	%rd7769, %rd7767, %rd7724;
	add.cc.s64 	%rd7770, %rd7768, %rd7759;
	addc.cc.s64 	%rd7771, %rd7769, %rd7760;
	mov.b64 	{%r1724, %r1725}, %rd7771;
	mov.b64 	{%r1726, %r1727}, %rd7770;
	shf.l.wrap.b32 	%r1728, %r1727, %r1724, 13;
	shf.l.wrap.b32 	%r1729, %r1724, %r1725, 13;
	mov.b64 	%rd7772, {%r1728, %r1729};
	shr.u64 	%rd7773, %rd7771, 51;
	and.b64  	%rd7774, %rd7770, 2251799813685247;
	add.cc.s64 	%rd7775, %rd7733, %rd7731;
	addc.cc.s64 	%rd7776, %rd7734, %rd7732;
	add.cc.s64 	%rd7777, %rd7775, %rd7729;
	addc.cc.s64 	%rd7778, %rd7776, %rd7730;
	add.cc.s64 	%rd7779, %rd7777, %rd7727;
	addc.cc.s64 	%rd7780, %rd7778, %rd7728;
	add.cc.s64 	%rd7781, %rd7779, %rd7725;
	addc.cc.s64 	%rd7782, %rd7780, %rd7726;
	add.cc.s64 	%rd7783, %rd7781, %rd7772;
	addc.cc.s64 	%rd7784, %rd7782, %rd7773;
	mov.b64 	{%r1730, %r1731}, %rd7784;
	mov.b64 	{%r1732, %r1733}, %rd7783;
	shf.l.wrap.b32 	%r1734, %r1733, %r1730, 13;
	shf.l.wrap.b32 	%r1735, %r1730, %r1731, 13;
	mov.b64 	%rd7785, {%r1734, %r1735};
	and.b64  	%rd7786, %rd7783, 2251799813685247;
	mad.lo.s64 	%rd7787, %rd7785, 19, %rd7737;
	shr.u64 	%rd7788, %rd7787, 51;
	and.b64  	%rd7789, %rd7787, 2251799813685247;
	add.s64 	%rd7790, %rd7788, %rd7748;
	mul.lo.s64 	%rd7791, %rd7790, 19;
	mul.lo.s64 	%rd7792, %rd7761, 19;
	mul.lo.s64 	%rd7793, %rd7774, 19;
	mul.lo.s64 	%rd7794, %rd7786, 19;
	mul.lo.s64 	%rd7795, %rd7789, %rd83;
	mul.hi.u64 	%rd7796, %rd7789, %rd83;
	mul.lo.s64 	%rd7797, %rd7794, %rd84;
	mul.hi.u64 	%rd7798, %rd7794, %rd84;
	mul.lo.s64 	%rd7799, %rd89, %rd7793;
	mul.hi.u64 	%rd7800, %rd89, %rd7793;
	mul.lo.s64 	%rd7801, %rd87, %rd7792;
	mul.hi.u64 	%rd7802, %rd87, %rd7792;
	mul.lo.s64 	%rd7803, %rd85, %rd7791;
	mul.hi.u64 	%rd7804, %rd85, %rd7791;
	add.cc.s64 	%rd7805, %rd7799, %rd7801;
	addc.cc.s64 	%rd7806, %rd7800, %rd7802;
	add.cc.s64 	%rd7807, %rd7805, %rd7797;
	addc.cc.s64 	%rd7808, %rd7806, %rd7798;
	add.cc.s64 	%rd7809, %rd7807, %rd7795;
	addc.cc.s64 	%rd7810, %rd7808, %rd7796;
	add.cc.s64 	%rd7811, %rd7809, %rd7803;
	addc.cc.s64 	%rd7812, %rd7810, %rd7804;
	mul.lo.s64 	%rd7813, %rd7790, %rd83;
	mul.hi.u64 	%rd7814, %rd7790, %rd83;
	mul.lo.s64 	%rd7815, %rd7789, %rd84;
	mul.hi.u64 	%rd7816, %rd7789, %rd84;
	mul.lo.s64 	%rd7817, %rd89, %rd7794;
	mul.hi.u64 	%rd7818, %rd89, %rd7794;
	mul.lo.s64 	%rd7819, %rd87, %rd7793;
	mul.hi.u64 	%rd7820, %rd87, %rd7793;
	mul.lo.s64 	%rd7821, %rd85, %rd7792;
	mul.hi.u64 	%rd7822, %rd85, %rd7792;
	mul.lo.s64 	%rd7823, %rd7761, %rd83;
	mul.hi.u64 	%rd7824, %rd7761, %rd83;
	mul.lo.s64 	%rd7825, %rd7790, %rd84;
	mul.hi.u64 	%rd7826, %rd7790, %rd84;
	mul.lo.s64 	%rd7827, %rd89, %rd7789;
	mul.hi.u64 	%rd7828, %rd89, %rd7789;
	mul.lo.s64 	%rd7829, %rd87, %rd7794;
	mul.hi.u64 	%rd7830, %rd87, %rd7794;
	mul.lo.s64 	%rd7831, %rd85, %rd7793;
	mul.hi.u64 	%rd7832, %rd85, %rd7793;
	mul.lo.s64 	%rd7833, %rd7774, %rd83;
	mul.hi.u64 	%rd7834, %rd7774, %rd83;
	mul.lo.s64 	%rd7835, %rd7761, %rd84;
	mul.hi.u64 	%rd7836, %rd7761, %rd84;
	add.cc.s64 	%rd7837, %rd7833, %rd7835;
	addc.cc.s64 	%rd7838, %rd7834, %rd7836;
	mul.lo.s64 	%rd7839, %rd89, %rd7790;
	mul.hi.u64 	%rd7840, %rd89, %rd7790;
	mul.lo.s64 	%rd7841, %rd87, %rd7789;
	mul.hi.u64 	%rd7842, %rd87, %rd7789;
	mul.lo.s64 	%rd7843, %rd85, %rd7794;
	mul.hi.u64 	%rd7844, %rd85, %rd7794;
	mul.lo.s64 	%rd7845, %rd7786, %rd83;
	mul.hi.u64 	%rd7846, %rd7786, %rd83;
	mul.lo.s64 	%rd7847, %rd7774, %rd84;
	mul.hi.u64 	%rd7848, %rd7774, %rd84;
	mul.lo.s64 	%rd7849, %rd7761, %rd89;
	mul.hi.u64 	%rd7850, %rd7761, %rd89;
	mul.lo.s64 	%rd7851, %rd87, %rd7790;
	mul.hi.u64 	%rd7852, %rd87, %rd7790;
	mul.lo.s64 	%rd7853, %rd85, %rd7789;
	mul.hi.u64 	%rd7854, %rd85, %rd7789;
	mov.b64 	{%r1736, %r1737}, %rd7812;
	mov.b64 	{%r1738, %r1739}, %rd7811;
	shf.l.wrap.b32 	%r1740, %r1739, %r1736, 13;
	shf.l.wrap.b32 	%r1741, %r1736, %r1737, 13;
	mov.b64 	%rd7855, {%r1740, %r1741};
	shr.u64 	%rd7856, %rd7812, 51;
	and.b64  	%rd7857, %rd7811, 2251799813685247;
	add.cc.s64 	%rd7858, %rd7819, %rd7821;
	addc.cc.s64 	%rd7859, %rd7820, %rd7822;
	add.cc.s64 	%rd7860, %rd7858, %rd7817;
	addc.cc.s64 	%rd7861, %rd7859, %rd7818;
	add.cc.s64 	%rd7862, %rd7860, %rd7815;
	addc.cc.s64 	%rd7863, %rd7861, %rd7816;
	add.cc.s64 	%rd7864, %rd7862, %rd7813;
	addc.cc.s64 	%rd7865, %rd7863, %rd7814;
	add.cc.s64 	%rd7866, %rd7864, %rd7855;
	addc.cc.s64 	%rd7867, %rd7865, %rd7856;
	mov.b64 	{%r1742, %r1743}, %rd7867;
	mov.b64 	{%r1744, %r1745}, %rd7866;
	shf.l.wrap.b32 	%r1746, %r1745, %r1742, 13;
	shf.l.wrap.b32 	%r1747, %r1742, %r1743, 13;
	mov.b64 	%rd7868, {%r1746, %r1747};
	shr.u64 	%rd7869, %rd7867, 51;
	and.b64  	%rd7870, %rd7866, 2251799813685247;
	add.cc.s64 	%rd7871, %rd7831, %rd7823;
	addc.cc.s64 	%rd7872, %rd7832, %rd7824;
	add.cc.s64 	%rd7873, %rd7871, %rd7829;
	addc.cc.s64 	%rd7874, %rd7872, %rd7830;
	add.cc.s64 	%rd7875, %rd7873, %rd7827;
	addc.cc.s64 	%rd7876, %rd7874, %rd7828;
	add.cc.s64 	%rd7877, %rd7875, %rd7825;
	addc.cc.s64 	%rd7878, %rd7876, %rd7826;
	add.cc.s64 	%rd7879, %rd7877, %rd7868;
	addc.cc.s64 	%rd7880, %rd7878, %rd7869;
	mov.b64 	{%r1748, %r1749}, %rd7880;
	mov.b64 	{%r1750, %r1751}, %rd7879;
	shf.l.wrap.b32 	%r1752, %r1751, %r1748, 13;
	shf.l.wrap.b32 	%r1753, %r1748, %r1749, 13;
	mov.b64 	%rd7881, {%r1752, %r1753};
	shr.u64 	%rd7882, %rd7880, 51;
	and.b64  	%rd7883, %rd7879, 2251799813685247;
	add.cc.s64 	%rd7884, %rd7837, %rd7843;
	addc.cc.s64 	%rd7885, %rd7838, %rd7844;
	add.cc.s64 	%rd7886, %rd7884, %rd7841;
	addc.cc.s64 	%rd7887, %rd7885, %rd7842;
	add.cc.s64 	%rd7888, %rd7886, %rd7839;
	addc.cc.s64 	%rd7889, %rd7887, %rd7840;
	add.cc.s64 	%rd7890, %rd7888, %rd7881;
	addc.cc.s64 	%rd7891, %rd7889, %rd7882;
	mov.b64 	{%r1754, %r1755}, %rd7891;
	mov.b64 	{%r1756, %r1757}, %rd7890;
	shf.l.wrap.b32 	%r1758, %r1757, %r1754, 13;
	shf.l.wrap.b32 	%r1759, %r1754, %r1755, 13;
	mov.b64 	%rd7892, {%r1758, %r1759};
	shr.u64 	%rd7893, %rd7891, 51;
	and.b64  	%rd7894, %rd7890, 2251799813685247;
	add.cc.s64 	%rd7895, %rd7847, %rd7849;
	addc.cc.s64 	%rd7896, %rd7848, %rd7850;
	add.cc.s64 	%rd7897, %rd7895, %rd7845;
	addc.cc.s64 	%rd7898, %rd7896, %rd7846;
	add.cc.s64 	%rd7899, %rd7897, %rd7853;
	addc.cc.s64 	%rd7900, %rd7898, %rd7854;
	add.cc.s64 	%rd7901, %rd7899, %rd7851;
	addc.cc.s64 	%rd7902, %rd7900, %rd7852;
	add.cc.s64 	%rd7903, %rd7901, %rd7892;
	addc.cc.s64 	%rd7904, %rd7902, %rd7893;
	mov.b64 	{%r1760, %r1761}, %rd7904;
	mov.b64 	{%r1762, %r1763}, %rd7903;
	shf.l.wrap.b32 	%r1764, %r1763, %r1760, 13;
	shf.l.wrap.b32 	%r1765, %r1760, %r1761, 13;
	mov.b64 	%rd7905, {%r1764, %r1765};
	and.b64  	%rd7906, %rd7903, 2251799813685247;
	mad.lo.s64 	%rd7907, %rd7905, 19, %rd7857;
	shr.u64 	%rd7908, %rd7907, 51;
	and.b64  	%rd7909, %rd7907, 2251799813685247;
	add.s64 	%rd7910, %rd7908, %rd7870;
	shl.b64 	%rd7911, %rd7907, 1;
	and.b64  	%rd7912, %rd7911, 4503599627370494;
	shl.b64 	%rd7913, %rd7910, 1;
	mul.lo.s64 	%rd7914, %rd7909, %rd7909;
	mul.hi.u64 	%rd7915, %rd7909, %rd7909;
	mul.lo.s64 	%rd7916, %rd7910, 38;
	mul.lo.s64 	%rd7917, %rd7906, %rd7916;
	mul.hi.u64 	%rd7918, %rd7906, %rd7916;
	mul.lo.s64 	%rd7919, %rd7883, 38;
	mul.lo.s64 	%rd7920, %rd7894, %rd7919;
	mul.hi.u64 	%rd7921, %rd7894, %rd7919;
	add.cc.s64 	%rd7922, %rd7914, %rd7920;
	addc.cc.s64 	%rd7923, %rd7915, %rd7921;
	add.cc.s64 	%rd7924, %rd7922, %rd7917;
	addc.cc.s64 	%rd7925, %rd7923, %rd7918;
	mul.lo.s64 	%rd7926, %rd7912, %rd7910;
	mul.hi.u64 	%rd7927, %rd7912, %rd7910;
	mul.lo.s64 	%rd7928, %rd7906, %rd7919;
	mul.hi.u64 	%rd7929, %rd7906, %rd7919;
	mul.lo.s64 	%rd7930, %rd7894, 19;
	mul.lo.s64 	%rd7931, %rd7894, %rd7930;
	mul.hi.u64 	%rd7932, %rd7894, %rd7930;
	mul.lo.s64 	%rd7933, %rd7883, %rd7912;
	mul.hi.u64 	%rd7934, %rd7883, %rd7912;
	mul.lo.s64 	%rd7935, %rd7910, %rd7910;
	mul.hi.u64 	%rd7936, %rd7910, %rd7910;
	mul.lo.s64 	%rd7937, %rd7894, 38;
	mul.lo.s64 	%rd7938, %rd7906, %rd7937;
	mul.hi.u64 	%rd7939, %rd7906, %rd7937;
	mul.lo.s64 	%rd7940, %rd7894, %rd7912;
	mul.hi.u64 	%rd7941, %rd7894, %rd7912;
	mul.lo.s64 	%rd7942, %rd7883, %rd7913;
	mul.hi.u64 	%rd7943, %rd7883, %rd7913;
	mul.lo.s64 	%rd7944, %rd7906, 19;
	mul.lo.s64 	%rd7945, %rd7906, %rd7944;
	mul.hi.u64 	%rd7946, %rd7906, %rd7944;
	mul.lo.s64 	%rd7947, %rd7906, %rd7912;
	mul.hi.u64 	%rd7948, %rd7906, %rd7912;
	mul.lo.s64 	%rd7949, %rd7894, %rd7913;
	mul.hi.u64 	%rd7950, %rd7894, %rd7913;
	mul.lo.s64 	%rd7951, %rd7883, %rd7883;
	mul.hi.u64 	%rd7952, %rd7883, %rd7883;
	mov.b64 	{%r1766, %r1767}, %rd7925;
	mov.b64 	{%r1768, %r1769}, %rd7924;
	shf.l.wrap.b32 	%r1770, %r1769, %r1766, 13;
	shf.l.wrap.b32 	%r1771, %r1766, %r1767, 13;
	mov.b64 	%rd7953, {%r1770, %r1771};
	and.b64  	%rd7954, %rd7924, 2251799813685247;
	add.cc.s64 	%rd7955, %rd7931, %rd7928;
	addc.cc.s64 	%rd7956, %rd7932, %rd7929;
	add.cc.s64 	%rd7957, %rd7955, %rd7926;
	addc.cc.s64 	%rd7958, %rd7956, %rd7927;
	add.cc.s64 	%rd7959, %rd7957, %rd7953;
	addc.cc.s64 	%rd7960, %rd7958, 0;
	mov.b64 	{%r1772, %r1773}, %rd7960;
	mov.b64 	{%r1774, %r1775}, %rd7959;
	shf.l.wrap.b32 	%r1776, %r1775, %r1772, 13;
	shf.l.wrap.b32 	%r1777, %r1772, %r1773, 13;
	mov.b64 	%rd7961, {%r1776, %r1777};
	shr.u64 	%rd7962, %rd7960, 51;
	and.b64  	%rd7963, %rd7959, 2251799813685247;
	add.cc.s64 	%rd7964, %rd7935, %rd7938;
	addc.cc.s64 	%rd7965, %rd7936, %rd7939;
	add.cc.s64 	%rd7966, %rd7964, %rd7933;
	addc.cc.s64 	%rd7967, %rd7965, %rd7934;
	add.cc.s64 	%rd7968, %rd7966, %rd7961;
	addc.cc.s64 	%rd7969, %rd7967, %rd7962;
	mov.b64 	{%r1778, %r1779}, %rd7969;
	mov.b64 	{%r1780, %r1781}, %rd7968;
	shf.l.wrap.b32 	%r1782, %r1781, %r1778, 13;
	shf.l.wrap.b32 	%r1783, %r1778, %r1779, 13;
	mov.b64 	%rd7970, {%r1782, %r1783};
	shr.u64 	%rd7971, %rd7969, 51;
	and.b64  	%rd7972, %rd7968, 2251799813685247;
	add.cc.s64 	%rd7973, %rd7940, %rd7945;
	addc.cc.s64 	%rd7974, %rd7941, %rd7946;
	add.cc.s64 	%rd7975, %rd7973, %rd7942;
	addc.cc.s64 	%rd7976, %rd7974, %rd7943;
	add.cc.s64 	%rd7977, %rd7975, %rd7970;
	addc.cc.s64 	%rd7978, %rd7976, %rd7971;
	mov.b64 	{%r1784, %r1785}, %rd7978;
	mov.b64 	{%r1786, %r1787}, %rd7977;
	shf.l.wrap.b32 	%r1788, %r1787, %r1784, 13;
	shf.l.wrap.b32 	%r1789, %r1784, %r1785, 13;
	mov.b64 	%rd7979, {%r1788, %r1789};
	shr.u64 	%rd7980, %rd7978, 51;
	and.b64  	%rd7981, %rd7977, 2251799813685247;
	add.cc.s64 	%rd7982, %rd7947, %rd7951;
	addc.cc.s64 	%rd7983, %rd7948, %rd7952;
	add.cc.s64 	%rd7984, %rd7982, %rd7949;
	addc.cc.s64 	%rd7985, %rd7983, %rd7950;
	add.cc.s64 	%rd7986, %rd7984, %rd7979;
	addc.cc.s64 	%rd7987, %rd7985, %rd7980;
	mov.b64 	{%r1790, %r1791}, %rd7987;
	mov.b64 	{%r1792, %r1793}, %rd7986;
	shf.l.wrap.b32 	%r1794, %r1793, %r1790, 13;
	shf.l.wrap.b32 	%r1795, %r1790, %r1791, 13;
	mov.b64 	%rd7988, {%r1794, %r1795};
	and.b64  	%rd7989, %rd7986, 2251799813685247;
	mad.lo.s64 	%rd7990, %rd7988, 19, %rd7954;
	shr.u64 	%rd7991, %rd7990, 51;
	and.b64  	%rd7992, %rd7990, 2251799813685247;
	add.s64 	%rd7993, %rd7991, %rd7963;
	mul.lo.s64 	%rd7994, %rd7993, 19;
	mul.lo.s64 	%rd7995, %rd7972, 19;
	mul.lo.s64 	%rd7996, %rd7981, 19;
	mul.lo.s64 	%rd7997, %rd7989, 19;
	mul.lo.s64 	%rd7998, %rd7992, %rd7789;
	mul.hi.u64 	%rd7999, %rd7992, %rd7789;
	mul.lo.s64 	%rd8000, %rd7997, %rd7790;
	mul.hi.u64 	%rd8001, %rd7997, %rd7790;
	mul.lo.s64 	%rd8002, %rd7761, %rd7996;
	mul.hi.u64 	%rd8003, %rd7761, %rd7996;
	mul.lo.s64 	%rd8004, %rd7774, %rd7995;
	mul.hi.u64 	%rd8005, %rd7774, %rd7995;
	mul.lo.s64 	%rd8006, %rd7786, %rd7994;
	mul.hi.u64 	%rd8007, %rd7786, %rd7994;
	add.cc.s64 	%rd8008, %rd8002, %rd8004;
	addc.cc.s64 	%rd8009, %rd8003, %rd8005;
	add.cc.s64 	%rd8010, %rd8008, %rd8000;
	addc.cc.s64 	%rd8011, %rd8009, %rd8001;
	add.cc.s64 	%rd8012, %rd8010, %rd7998;
	addc.cc.s64 	%rd8013, %rd8011, %rd7999;
	add.cc.s64 	%rd8014, %rd8012, %rd8006;
	addc.cc.s64 	%rd8015, %rd8013, %rd8007;
	mul.lo.s64 	%rd8016, %rd7993, %rd7789;
	mul.hi.u64 	%rd8017, %rd7993, %rd7789;
	mul.lo.s64 	%rd8018, %rd7992, %rd7790;
	mul.hi.u64 	%rd8019, %rd7992, %rd7790;
	mul.lo.s64 	%rd8020, %rd7761, %rd7997;
	mul.hi.u64 	%rd8021, %rd7761, %rd7997;
	mul.lo.s64 	%rd8022, %rd7774, %rd7996;
	mul.hi.u64 	%rd8023, %rd7774, %rd7996;
	mul.lo.s64 	%rd8024, %rd7786, %rd7995;
	mul.hi.u64 	%rd8025, %rd7786, %rd7995;
	mul.lo.s64 	%rd8026, %rd7972, %rd7789;
	mul.hi.u64 	%rd8027, %rd7972, %rd7789;
	mul.lo.s64 	%rd8028, %rd7993, %rd7790;
	mul.hi.u64 	%rd8029, %rd7993, %rd7790;
	mul.lo.s64 	%rd8030, %rd7761, %rd7992;
	mul.hi.u64 	%rd8031, %rd7761, %rd7992;
	mul.lo.s64 	%rd8032, %rd7774, %rd7997;
	mul.hi.u64 	%rd8033, %rd7774, %rd7997;
	mul.lo.s64 	%rd8034, %rd7786, %rd7996;
	mul.hi.u64 	%rd8035, %rd7786, %rd7996;
	mul.lo.s64 	%rd8036, %rd7981, %rd7789;
	mul.hi.u64 	%rd8037, %rd7981, %rd7789;
	mul.lo.s64 	%rd8038, %rd7972, %rd7790;
	mul.hi.u64 	%rd8039, %rd7972, %rd7790;
	add.cc.s64 	%rd8040, %rd8036, %rd8038;
	addc.cc.s64 	%rd8041, %rd8037, %rd8039;
	mul.lo.s64 	%rd8042, %rd7761, %rd7993;
	mul.hi.u64 	%rd8043, %rd7761, %rd7993;
	mul.lo.s64 	%rd8044, %rd7774, %rd7992;
	mul.hi.u64 	%rd8045, %rd7774, %rd7992;
	mul.lo.s64 	%rd8046, %rd7786, %rd7997;
	mul.hi.u64 	%rd8047, %rd7786, %rd7997;
	mul.lo.s64 	%rd8048, %rd7989, %rd7789;
	mul.hi.u64 	%rd8049, %rd7989, %rd7789;
	mul.lo.s64 	%rd8050, %rd7981, %rd7790;
	mul.hi.u64 	%rd8051, %rd7981, %rd7790;
	mul.lo.s64 	%rd8052, %rd7972, %rd7761;
	mul.hi.u64 	%rd8053, %rd7972, %rd7761;
	mul.lo.s64 	%rd8054, %rd7774, %rd7993;
	mul.hi.u64 	%rd8055, %rd7774, %rd7993;
	mul.lo.s64 	%rd8056, %rd7786, %rd7992;
	mul.hi.u64 	%rd8057, %rd7786, %rd7992;
	mov.b64 	{%r1796, %r1797}, %rd8015;
	mov.b64 	{%r1798, %r1799}, %rd8014;
	shf.l.wrap.b32 	%r1800, %r1799, %r1796, 13;
	shf.l.wrap.b32 	%r1801, %r1796, %r1797, 13;
	mov.b64 	%rd8058, {%r1800, %r1801};
	shr.u64 	%rd8059, %rd8015, 51;
	and.b64  	%rd8060, %rd8014, 2251799813685247;
	add.cc.s64 	%rd8061, %rd8022, %rd8024;
	addc.cc.s64 	%rd8062, %rd8023, %rd8025;
	add.cc.s64 	%rd8063, %rd8061, %rd8020;
	addc.cc.s64 	%rd8064, %rd8062, %rd8021;
	add.cc.s64 	%rd8065, %rd8063, %rd8018;
	addc.cc.s64 	%rd8066, %rd8064, %rd8019;
	add.cc.s64 	%rd8067, %rd8065, %rd8016;
	addc.cc.s64 	%rd8068, %rd8066, %rd8017;
	add.cc.s64 	%rd8069, %rd8067, %rd8058;
	addc.cc.s64 	%rd8070, %rd8068, %rd8059;
	mov.b64 	{%r1802, %r1803}, %rd8070;
	mov.b64 	{%r1804, %r1805}, %rd8069;
	shf.l.wrap.b32 	%r1806, %r1805, %r1802, 13;
	shf.l.wrap.b32 	%r1807, %r1802, %r1803, 13;
	mov.b64 	%rd8071, {%r1806, %r1807};
	shr.u64 	%rd8072, %rd8070, 51;
	and.b64  	%rd8073, %rd8069, 2251799813685247;
	add.cc.s64 	%rd8074, %rd8034, %rd8026;
	addc.cc.s64 	%rd8075, %rd8035, %rd8027;
	add.cc.s64 	%rd8076, %rd8074, %rd8032;
	addc.cc.s64 	%rd8077, %rd8075, %rd8033;
	add.cc.s64 	%rd8078, %rd8076, %rd8030;
	addc.cc.s64 	%rd8079, %rd8077, %rd8031;
	add.cc.s64 	%rd8080, %rd8078, %rd8028;
	addc.cc.s64 	%rd8081, %rd8079, %rd8029;
	add.cc.s64 	%rd8082, %rd8080, %rd8071;
	addc.cc.s64 	%rd8083, %rd8081, %rd8072;
	mov.b64 	{%r1808, %r1809}, %rd8083;
	mov.b64 	{%r1810, %r1811}, %rd8082;
	shf.l.wrap.b32 	%r1812, %r1811, %r1808, 13;
	shf.l.wrap.b32 	%r1813, %r1808, %r1809, 13;
	mov.b64 	%rd8084, {%r1812, %r1813};
	shr.u64 	%rd8085, %rd8083, 51;
	and.b64  	%rd335, %rd8082, 2251799813685247;
	add.cc.s64 	%rd8086, %rd8040, %rd8046;
	addc.cc.s64 	%rd8087, %rd8041, %rd8047;
	add.cc.s64 	%rd8088, %rd8086, %rd8044;
	addc.cc.s64 	%rd8089, %rd8087, %rd8045;
	add.cc.s64 	%rd8090, %rd8088, %rd8042;
	addc.cc.s64 	%rd8091, %rd8089, %rd8043;
	add.cc.s64 	%rd8092, %rd8090, %rd8084;
	addc.cc.s64 	%rd8093, %rd8091, %rd8085;
	mov.b64 	{%r1814, %r1815}, %rd8093;
	mov.b64 	{%r1816, %r1817}, %rd8092;
	shf.l.wrap.b32 	%r1818, %r1817, %r1814, 13;
	shf.l.wrap.b32 	%r1819, %r1814, %r1815, 13;
	mov.b64 	%rd8094, {%r1818, %r1819};
	shr.u64 	%rd8095, %rd8093, 51;
	and.b64  	%rd332, %rd8092, 2251799813685247;
	add.cc.s64 	%rd8096, %rd8050, %rd8052;
	addc.cc.s64 	%rd8097, %rd8051, %rd8053;
	add.cc.s64 	%rd8098, %rd8096, %rd8048;
	addc.cc.s64 	%rd8099, %rd8097, %rd8049;
	add.cc.s64 	%rd8100, %rd8098, %rd8056;
	addc.cc.s64 	%rd8101, %rd8099, %rd8057;
	add.cc.s64 	%rd8102, %rd8100, %rd8054;
	addc.cc.s64 	%rd8103, %rd8101, %rd8055;
	add.cc.s64 	%rd8104, %rd8102, %rd8094;
	addc.cc.s64 	%rd8105, %rd8103, %rd8095;
	mov.b64 	{%r1820, %r1821}, %rd8105;
	mov.b64 	{%r1822, %r1823}, %rd8104;
	shf.l.wrap.b32 	%r1824, %r1823, %r1820, 13;
	shf.l.wrap.b32 	%r1825, %r1820, %r1821, 13;
	mov.b64 	%rd8106, {%r1824, %r1825};
	and.b64  	%rd330, %rd8104, 2251799813685247;
	mad.lo.s64 	%rd8107, %rd8106, 19, %rd8060;
	shr.u64 	%rd8108, %rd8107, 51;
	and.b64  	%rd328, %rd8107, 2251799813685247;
	add.s64 	%rd329, %rd8108, %rd8073;
	shl.b64 	%rd8109, %rd8107, 1;
	and.b64  	%rd8110, %rd8109, 4503599627370494;
	shl.b64 	%rd8111, %rd329, 1;
	mul.lo.s64 	%rd8112, %rd328, %rd328;
	mul.hi.u64 	%rd8113, %rd328, %rd328;
	mul.lo.s64 	%rd8114, %rd329, 38;
	mul.lo.s64 	%rd8115, %rd330, %rd8114;
	mul.hi.u64 	%rd8116, %rd330, %rd8114;
	mul.lo.s64 	%rd8117, %rd335, 38;
	mul.lo.s64 	%rd8118, %rd332, %rd8117;
	mul.hi.u64 	%rd8119, %rd332, %rd8117;
	add.cc.s64 	%rd8120, %rd8112, %rd8118;
	addc.cc.s64 	%rd8121, %rd8113, %rd8119;
	add.cc.s64 	%rd8122, %rd8120, %rd8115;
	addc.cc.s64 	%rd8123, %rd8121, %rd8116;
	mul.lo.s64 	%rd8124, %rd8110, %rd329;
	mul.hi.u64 	%rd8125, %rd8110, %rd329;
	mul.lo.s64 	%rd8126, %rd330, %rd8117;
	mul.hi.u64 	%rd8127, %rd330, %rd8117;
	mul.lo.s64 	%rd334, %rd332, 19;
	mul.lo.s64 	%rd8128, %rd332, %rd334;
	mul.hi.u64 	%rd8129, %rd332, %rd334;
	mul.lo.s64 	%rd8130, %rd335, %rd8110;
	mul.hi.u64 	%rd8131, %rd335, %rd8110;
	mul.lo.s64 	%rd8132, %rd329, %rd329;
	mul.hi.u64 	%rd8133, %rd329, %rd329;
	mul.lo.s64 	%rd8134, %rd332, 38;
	mul.lo.s64 	%rd8135, %rd330, %rd8134;
	mul.hi.u64 	%rd8136, %rd330, %rd8134;
	mul.lo.s64 	%rd8137, %rd332, %rd8110;
	mul.hi.u64 	%rd8138, %rd332, %rd8110;
	mul.lo.s64 	%rd8139, %rd335, %rd8111;
	mul.hi.u64 	%rd8140, %rd335, %rd8111;
	mul.lo.s64 	%rd337, %rd330, 19;
	mul.lo.s64 	%rd8141, %rd330, %rd337;
	mul.hi.u64 	%rd8142, %rd330, %rd337;
	mul.lo.s64 	%rd8143, %rd330, %rd8110;
	mul.hi.u64 	%rd8144, %rd330, %rd8110;
	mul.lo.s64 	%rd8145, %rd332, %rd8111;
	mul.hi.u64 	%rd8146, %rd332, %rd8111;
	mul.lo.s64 	%rd8147, %rd335, %rd335;
	mul.hi.u64 	%rd8148, %rd335, %rd335;
	mov.b64 	{%r1826, %r1827}, %rd8123;
	mov.b64 	{%r1828, %r1829}, %rd8122;
	shf.l.wrap.b32 	%r1830, %r1829, %r1826, 13;
	shf.l.wrap.b32 	%r1831, %r1826, %r1827, 13;
	mov.b64 	%rd8149, {%r1830, %r1831};
	and.b64  	%rd8150, %rd8122, 2251799813685247;
	add.cc.s64 	%rd8151, %rd8128, %rd8126;
	addc.cc.s64 	%rd8152, %rd8129, %rd8127;
	add.cc.s64 	%rd8153, %rd8151, %rd8124;
	addc.cc.s64 	%rd8154, %rd8152, %rd8125;
	add.cc.s64 	%rd8155, %rd8153, %rd8149;
	addc.cc.s64 	%rd8156, %rd8154, 0;
	mov.b64 	{%r1832, %r1833}, %rd8156;
	mov.b64 	{%r1834, %r1835}, %rd8155;
	shf.l.wrap.b32 	%r1836, %r1835, %r1832, 13;
	shf.l.wrap.b32 	%r1837, %r1832, %r1833, 13;
	mov.b64 	%rd8157, {%r1836, %r1837};
	shr.u64 	%rd8158, %rd8156, 51;
	and.b64  	%rd8159, %rd8155, 2251799813685247;
	add.cc.s64 	%rd8160, %rd8132, %rd8135;
	addc.cc.s64 	%rd8161, %rd8133, %rd8136;
	add.cc.s64 	%rd8162, %rd8160, %rd8130;
	addc.cc.s64 	%rd8163, %rd8161, %rd8131;
	add.cc.s64 	%rd15058, %rd8162, %rd8157;
	addc.cc.s64 	%rd8164, %rd8163, %rd8158;
	mov.b64 	{%r1838, %r1839}, %rd8164;
	mov.b64 	{%r1840, %r1841}, %rd15058;
	shf.l.wrap.b32 	%r1842, %r1841, %r1838, 13;
	shf.l.wrap.b32 	%r1843, %r1838, %r1839, 13;
	mov.b64 	%rd8165, {%r1842, %r1843};
	shr.u64 	%rd8166, %rd8164, 51;
	add.cc.s64 	%rd8167, %rd8137, %rd8141;
	addc.cc.s64 	%rd8168, %rd8138, %rd8142;
	add.cc.s64 	%rd8169, %rd8167, %rd8139;
	addc.cc.s64 	%rd8170, %rd8168, %rd8140;
	add.cc.s64 	%rd15059, %rd8169, %rd8165;
	addc.cc.s64 	%rd8171, %rd8170, %rd8166;
	mov.b64 	{%r1844, %r1845}, %rd8171;
	mov.b64 	{%r1846, %r1847}, %rd15059;
	shf.l.wrap.b32 	%r1848, %r1847, %r1844, 13;
	shf.l.wrap.b32 	%r1849, %r1844, %r1845, 13;
	mov.b64 	%rd8172, {%r1848, %r1849};
	shr.u64 	%rd8173, %rd8171, 51;
	add.cc.s64 	%rd8174, %rd8143, %rd8147;
	addc.cc.s64 	%rd8175, %rd8144, %rd8148;
	add.cc.s64 	%rd8176, %rd8174, %rd8145;
	addc.cc.s64 	%rd8177, %rd8175, %rd8146;
	add.cc.s64 	%rd15060, %rd8176, %rd8172;
	addc.cc.s64 	%rd8178, %rd8177, %rd8173;
	mov.b64 	{%r1850, %r1851}, %rd8178;
	mov.b64 	{%r1852, %r1853}, %rd15060;
	shf.l.wrap.b32 	%r1854, %r1853, %r1850, 13;
	shf.l.wrap.b32 	%r1855, %r1850, %r1851, 13;
	mov.b64 	%rd8179, {%r1854, %r1855};
	mad.lo.s64 	%rd8180, %rd8179, 19, %rd8150;
	shr.u64 	%rd8181, %rd8180, 51;
	add.s64 	%rd15061, %rd8181, %rd8159;
	and.b64  	%rd15057, %rd8180, 2251799813685247;
	mov.b32 	%r3850, 1;
	mov.u64 	%rd15022, %rd15057;
	mov.u64 	%rd15023, %rd15058;
	mov.u64 	%rd15024, %rd15059;
	mov.u64 	%rd15025, %rd15060;
	mov.u64 	%rd15026, %rd15061;
$L__BB4_16:
	and.b64  	%rd8182, %rd15025, 2251799813685247;
	and.b64  	%rd8183, %rd15024, 2251799813685247;
	and.b64  	%rd8184, %rd15023, 2251799813685247;
	shl.b64 	%rd8185, %rd15022, 1;
	shl.b64 	%rd8186, %rd15026, 1;
	mul.lo.s64 	%rd8187, %rd15022, %rd15022;
	mul.hi.u64 	%rd8188, %rd15022, %rd15022;
	mul.lo.s64 	%rd8189, %rd15026, 38;
	mul.lo.s64 	%rd8190, %rd8182, %rd8189;
	mul.hi.u64 	%rd8191, %rd8182, %rd8189;
	mul.lo.s64 	%rd8192, %rd8184, 38;
	mul.lo.s64 	%rd8193, %rd8192, %rd8183;
	mul.hi.u64 	%rd8194, %rd8192, %rd8183;
	add.cc.s64 	%rd8195, %rd8193, %rd8187;
	addc.cc.s64 	%rd8196, %rd8194, %rd8188;
	add.cc.s64 	%rd8197, %rd8195, %rd8190;
	addc.cc.s64 	%rd8198, %rd8196, %rd8191;
	mul.lo.s64 	%rd8199, %rd8185, %rd15026;
	mul.hi.u64 	%rd8200, %rd8185, %rd15026;
	mul.lo.s64 	%rd8201, %rd8182, %rd8192;
	mul.hi.u64 	%rd8202, %rd8182, %rd8192;
	add.cc.s64 	%rd8203, %rd8201, %rd8199;
	addc.cc.s64 	%rd8204, %rd8202, %rd8200;
	mul.lo.s64 	%rd8205, %rd8183, 19;
	mul.lo.s64 	%rd8206, %rd8205, %rd8183;
	mul.hi.u64 	%rd8207, %rd8205, %rd8183;
	add.cc.s64 	%rd8208, %rd8203, %rd8206;
	addc.cc.s64 	%rd8209, %rd8204, %rd8207;
	mul.lo.s64 	%rd8210, %rd8184, %rd8185;
	mul.hi.u64 	%rd8211, %rd8184, %rd8185;
	mul.lo.s64 	%rd8212, %rd15026, %rd15026;
	mul.hi.u64 	%rd8213, %rd15026, %rd15026;
	add.cc.s64 	%rd8214, %rd8210, %rd8212;
	addc.cc.s64 	%rd8215, %rd8211, %rd8213;
	mul.lo.s64 	%rd8216, %rd8183, 38;
	mul.lo.s64 	%rd8217, %rd8216, %rd8182;
	mul.hi.u64 	%rd8218, %rd8216, %rd8182;
	add.cc.s64 	%rd8219, %rd8214, %rd8217;
	addc.cc.s64 	%rd8220, %rd8215, %rd8218;
	mul.lo.s64 	%rd8221, %rd8183, %rd8185;
	mul.hi.u64 	%rd8222, %rd8183, %rd8185;
	mul.lo.s64 	%rd8223, %rd8184, %rd8186;
	mul.hi.u64 	%rd8224, %rd8184, %rd8186;
	add.cc.s64 	%rd8225, %rd8221, %rd8223;
	addc.cc.s64 	%rd8226, %rd8222, %rd8224;
	mul.lo.s64 	%rd8227, %rd8182, 19;
	mul.lo.s64 	%rd8228, %rd8227, %rd8182;
	mul.hi.u64 	%rd8229, %rd8227, %rd8182;
	add.cc.s64 	%rd8230, %rd8225, %rd8228;
	addc.cc.s64 	%rd8231, %rd8226, %rd8229;
	mul.lo.s64 	%rd8232, %rd8182, %rd8185;
	mul.hi.u64 	%rd8233, %rd8182, %rd8185;
	mul.lo.s64 	%rd8234, %rd8183, %rd8186;
	mul.hi.u64 	%rd8235, %rd8183, %rd8186;
	mul.lo.s64 	%rd8236, %rd8184, %rd8184;
	mul.hi.u64 	%rd8237, %rd8184, %rd8184;
	mov.b64 	{%r1856, %r1857}, %rd8198;
	mov.b64 	{%r1858, %r1859}, %rd8197;
	shf.l.wrap.b32 	%r1860, %r1859, %r1856, 13;
	shf.l.wrap.b32 	%r1861, %r1856, %r1857, 13;
	mov.b64 	%rd8238, {%r1860, %r1861};
	and.b64  	%rd8239, %rd8197, 2251799813685247;
	add.cc.s64 	%rd8240, %rd8208, %rd8238;
	addc.cc.s64 	%rd8241, %rd8209, 0;
	mov.b64 	{%r1862, %r1863}, %rd8241;
	mov.b64 	{%r1864, %r1865}, %rd8240;
	shf.l.wrap.b32 	%r1866, %r1865, %r1862, 13;
	shf.l.wrap.b32 	%r1867, %r1862, %r1863, 13;
	mov.b64 	%rd8242, {%r1866, %r1867};
	and.b64  	%rd8243, %rd8240, 2251799813685247;
	add.cc.s64 	%rd15023, %rd8219, %rd8242;
	addc.cc.s64 	%rd349, %rd8220, 0;
	mov.b64 	{%r1868, %r1869}, %rd349;
	mov.b64 	{%r1870, %r1871}, %rd15023;
	shf.l.wrap.b32 	%r1872, %r1871, %r1868, 13;
	shf.l.wrap.b32 	%r1873, %r1868, %r1869, 13;
	mov.b64 	%rd8244, {%r1872, %r1873};
	add.cc.s64 	%rd15024, %rd8230, %rd8244;
	addc.cc.s64 	%rd352, %rd8231, 0;
	mov.b64 	{%r1874, %r1875}, %rd352;
	mov.b64 	{%r1876, %r1877}, %rd15024;
	shf.l.wrap.b32 	%r1878, %r1877, %r1874, 13;
	shf.l.wrap.b32 	%r1879, %r1874, %r1875, 13;
	mov.b64 	%rd8245, {%r1878, %r1879};
	shr.u64 	%rd8246, %rd352, 51;
	add.cc.s64 	%rd8247, %rd8234, %rd8236;
	addc.cc.s64 	%rd8248, %rd8235, %rd8237;
	add.cc.s64 	%rd8249, %rd8247, %rd8232;
	addc.cc.s64 	%rd8250, %rd8248, %rd8233;
	add.cc.s64 	%rd15025, %rd8249, %rd8245;
	addc.cc.s64 	%rd355, %rd8250, %rd8246;
	mov.b64 	{%r1880, %r1881}, %rd355;
	mov.b64 	{%r1882, %r1883}, %rd15025;
	shf.l.wrap.b32 	%r1884, %r1883, %r1880, 13;
	shf.l.wrap.b32 	%r1885, %r1880, %r1881, 13;
	mov.b64 	%rd8251, {%r1884, %r1885};
	mad.lo.s64 	%rd8252, %rd8251, 19, %rd8239;
	shr.u64 	%rd8253, %rd8252, 51;
	add.s64 	%rd15026, %rd8253, %rd8243;
	add.s32 	%r16, %r3850, 1;
	and.b64  	%rd15022, %rd8252, 2251799813685247;
	setp.lt.u32 	%p16, %r3850, 4;
	mov.u32 	%r3850, %r16;
	@%p16 bra 	$L__BB4_16;
	mul.lo.s64 	%rd8254, %rd329, 19;
	mul.lo.s64 	%rd359, %rd335, 19;
	mul.lo.s64 	%rd8255, %rd15022, %rd328;
	mul.hi.u64 	%rd8256, %rd15022, %rd328;
	mul.lo.s64 	%rd8257, %rd15026, %rd337;
	mul.hi.u64 	%rd8258, %rd15026, %rd337;
	add.cc.s64 	%rd8259, %rd8255, %rd8257;
	addc.cc.s64 	%rd8260, %rd8256, %rd8258;
	and.b64  	%rd8261, %rd15023, 2251799813685247;
	mul.lo.s64 	%rd8262, %rd8261, %rd334;
	mul.hi.u64 	%rd8263, %rd8261, %rd334;
	add.cc.s64 	%rd8264, %rd8259, %rd8262;
	addc.cc.s64 	%rd8265, %rd8260, %rd8263;
	and.b64  	%rd8266, %rd15024, 2251799813685247;
	mul.lo.s64 	%rd8267, %rd8266, %rd359;
	mul.hi.u64 	%rd8268, %rd8266, %rd359;
	add.cc.s64 	%rd8269, %rd8264, %rd8267;
	addc.cc.s64 	%rd8270, %rd8265, %rd8268;
	and.b64  	%rd8271, %rd15025, 2251799813685247;
	mul.lo.s64 	%rd8272, %rd8271, %rd8254;
	mul.hi.u64 	%rd8273, %rd8271, %rd8254;
	add.cc.s64 	%rd8274, %rd8269, %rd8272;
	addc.cc.s64 	%rd8275, %rd8270, %rd8273;
	mul.lo.s64 	%rd8276, %rd15022, %rd329;
	mul.hi.u64 	%rd8277, %rd15022, %rd329;
	mul.lo.s64 	%rd8278, %rd15026, %rd328;
	mul.hi.u64 	%rd8279, %rd15026, %rd328;
	add.cc.s64 	%rd8280, %rd8276, %rd8278;
	addc.cc.s64 	%rd8281, %rd8277, %rd8279;
	mul.lo.s64 	%rd8282, %rd8261, %rd337;
	mul.hi.u64 	%rd8283, %rd8261, %rd337;
	add.cc.s64 	%rd8284, %rd8280, %rd8282;
	addc.cc.s64 	%rd8285, %rd8281, %rd8283;
	mul.lo.s64 	%rd8286, %rd8266, %rd334;
	mul.hi.u64 	%rd8287, %rd8266, %rd334;
	add.cc.s64 	%rd8288, %rd8284, %rd8286;
	addc.cc.s64 	%rd8289, %rd8285, %rd8287;
	mul.lo.s64 	%rd8290, %rd8271, %rd359;
	mul.hi.u64 	%rd8291, %rd8271, %rd359;
	add.cc.s64 	%rd8292, %rd8288, %rd8290;
	addc.cc.s64 	%rd8293, %rd8289, %rd8291;
	mul.lo.s64 	%rd8294, %rd335, %rd15022;
	mul.hi.u64 	%rd8295, %rd335, %rd15022;
	mul.lo.s64 	%rd8296, %rd15026, %rd329;
	mul.hi.u64 	%rd8297, %rd15026, %rd329;
	add.cc.s64 	%rd8298, %rd8294, %rd8296;
	addc.cc.s64 	%rd8299, %rd8295, %rd8297;
	mul.lo.s64 	%rd8300, %rd8261, %rd328;
	mul.hi.u64 	%rd8301, %rd8261, %rd328;
	add.cc.s64 	%rd8302, %rd8298, %rd8300;
	addc.cc.s64 	%rd8303, %rd8299, %rd8301;
	mul.lo.s64 	%rd8304, %rd8266, %rd337;
	mul.hi.u64 	%rd8305, %rd8266, %rd337;
	add.cc.s64 	%rd8306, %rd8302, %rd8304;
	addc.cc.s64 	%rd8307, %rd8303, %rd8305;
	mul.lo.s64 	%rd8308, %rd8271, %rd334;
	mul.hi.u64 	%rd8309, %rd8271, %rd334;
	add.cc.s64 	%rd8310, %rd8306, %rd8308;
	addc.cc.s64 	%rd8311, %rd8307, %rd8309;
	mul.lo.s64 	%rd8312, %rd332, %rd15022;
	mul.hi.u64 	%rd8313, %rd332, %rd15022;
	mul.lo.s64 	%rd8314, %rd335, %rd15026;
	mul.hi.u64 	%rd8315, %rd335, %rd15026;
	add.cc.s64 	%rd8316, %rd8312, %rd8314;
	addc.cc.s64 	%rd8317, %rd8313, %rd8315;
	mul.lo.s64 	%rd8318, %rd8261, %rd329;
	mul.hi.u64 	%rd8319, %rd8261, %rd329;
	add.cc.s64 	%rd8320, %rd8316, %rd8318;
	addc.cc.s64 	%rd8321, %rd8317, %rd8319;
	mul.lo.s64 	%rd8322, %rd8266, %rd328;
	mul.hi.u64 	%rd8323, %rd8266, %rd328;
	add.cc.s64 	%rd8324, %rd8320, %rd8322;
	addc.cc.s64 	%rd8325, %rd8321, %rd8323;
	mul.lo.s64 	%rd8326, %rd8271, %rd337;
	mul.hi.u64 	%rd8327, %rd8271, %rd337;
	add.cc.s64 	%rd8328, %rd8324, %rd8326;
	addc.cc.s64 	%rd8329, %rd8325, %rd8327;
	mul.lo.s64 	%rd8330, %rd330, %rd15022;
	mul.hi.u64 	%rd8331, %rd330, %rd15022;
	mul.lo.s64 	%rd8332, %rd332, %rd15026;
	mul.hi.u64 	%rd8333, %rd332, %rd15026;
	add.cc.s64 	%rd8334, %rd8330, %rd8332;
	addc.cc.s64 	%rd8335, %rd8331, %rd8333;
	mul.lo.s64 	%rd8336, %rd8261, %rd335;
	mul.hi.u64 	%rd8337, %rd8261, %rd335;
	add.cc.s64 	%rd8338, %rd8334, %rd8336;
	addc.cc.s64 	%rd8339, %rd8335, %rd8337;
	mul.lo.s64 	%rd8340, %rd8266, %rd329;
	mul.hi.u64 	%rd8341, %rd8266, %rd329;
	add.cc.s64 	%rd8342, %rd8338, %rd8340;
	addc.cc.s64 	%rd8343, %rd8339, %rd8341;
	mul.lo.s64 	%rd8344, %rd8271, %rd328;
	mul.hi.u64 	%rd8345, %rd8271, %rd328;
	add.cc.s64 	%rd8346, %rd8342, %rd8344;
	addc.cc.s64 	%rd8347, %rd8343, %rd8345;
	mov.b64 	{%r1887, %r1888}, %rd8275;
	mov.b64 	{%r1889, %r1890}, %rd8274;
	shf.l.wrap.b32 	%r1891, %r1890, %r1887, 13;
	shf.l.wrap.b32 	%r1892, %r1887, %r1888, 13;
	mov.b64 	%rd8348, {%r1891, %r1892};
	shr.u64 	%rd8349, %rd8275, 51;
	and.b64  	%rd8350, %rd8274, 2251799813685247;
	add.cc.s64 	%rd8351, %rd8292, %rd8348;
	addc.cc.s64 	%rd8352, %rd8293, %rd8349;
	mov.b64 	{%r1893, %r1894}, %rd8352;
	mov.b64 	{%r1895, %r1896}, %rd8351;
	shf.l.wrap.b32 	%r1897, %r1896, %r1893, 13;
	shf.l.wrap.b32 	%r1898, %r1893, %r1894, 13;
	mov.b64 	%rd8353, {%r1897, %r1898};
	shr.u64 	%rd8354, %rd8352, 51;
	and.b64  	%rd8355, %rd8351, 2251799813685247;
	add.cc.s64 	%rd8356, %rd8310, %rd8353;
	addc.cc.s64 	%rd8357, %rd8311, %rd8354;
	mov.b64 	{%r1899, %r1900}, %rd8357;
	mov.b64 	{%r1901, %r1902}, %rd8356;
	shf.l.wrap.b32 	%r1903, %r1902, %r1899, 13;
	shf.l.wrap.b32 	%r1904, %r1899, %r1900, 13;
	mov.b64 	%rd8358, {%r1903, %r1904};
	shr.u64 	%rd8359, %rd8357, 51;
	and.b64  	%rd368, %rd8356, 2251799813685247;
	add.cc.s64 	%rd8360, %rd8328, %rd8358;
	addc.cc.s64 	%rd8361, %rd8329, %rd8359;
	mov.b64 	{%r1905, %r1906}, %rd8361;
	mov.b64 	{%r1907, %r1908}, %rd8360;
	shf.l.wrap.b32 	%r1909, %r1908, %r1905, 13;
	shf.l.wrap.b32 	%r1910, %r1905, %r1906, 13;
	mov.b64 	%rd8362, {%r1909, %r1910};
	shr.u64 	%rd8363, %rd8361, 51;
	and.b64  	%rd365, %rd8360, 2251799813685247;
	add.cc.s64 	%rd8364, %rd8346, %rd8362;
	addc.cc.s64 	%rd8365, %rd8347, %rd8363;
	mov.b64 	{%r1911, %r1912}, %rd8365;
	mov.b64 	{%r1913, %r1914}, %rd8364;
	shf.l.wrap.b32 	%r1915, %r1914, %r1911, 13;
	shf.l.wrap.b32 	%r1916, %r1911, %r1912, 13;
	mov.b64 	%rd8366, {%r1915, %r1916};
	and.b64  	%rd363, %rd8364, 2251799813685247;
	mad.lo.s64 	%rd8367, %rd8366, 19, %rd8350;
	shr.u64 	%rd8368, %rd8367, 51;
	and.b64  	%rd361, %rd8367, 2251799813685247;
	add.s64 	%rd362, %rd8368, %rd8355;
	shl.b64 	%rd8369, %rd8367, 1;
	and.b64  	%rd8370, %rd8369, 4503599627370494;
	shl.b64 	%rd8371, %rd362, 1;
	mul.lo.s64 	%rd8372, %rd361, %rd361;
	mul.hi.u64 	%rd8373, %rd361, %rd361;
	mul.lo.s64 	%rd8374, %rd362, 38;
	mul.lo.s64 	%rd8375, %rd363, %rd8374;
	mul.hi.u64 	%rd8376, %rd363, %rd8374;
	mul.lo.s64 	%rd8377, %rd368, 38;
	mul.lo.s64 	%rd8378, %rd365, %rd8377;
	mul.hi.u64 	%rd8379, %rd365, %rd8377;
	add.cc.s64 	%rd8380, %rd8372, %rd8378;
	addc.cc.s64 	%rd8381, %rd8373, %rd8379;
	add.cc.s64 	%rd8382, %rd8380, %rd8375;
	addc.cc.s64 	%rd8383, %rd8381, %rd8376;
	mul.lo.s64 	%rd8384, %rd8370, %rd362;
	mul.hi.u64 	%rd8385, %rd8370, %rd362;
	mul.lo.s64 	%rd8386, %rd363, %rd8377;
	mul.hi.u64 	%rd8387, %rd363, %rd8377;
	mul.lo.s64 	%rd367, %rd365, 19;
	mul.lo.s64 	%rd8388, %rd365, %rd367;
	mul.hi.u64 	%rd8389, %rd365, %rd367;
	mul.lo.s64 	%rd8390, %rd368, %rd8370;
	mul.hi.u64 	%rd8391, %rd368, %rd8370;
	mul.lo.s64 	%rd8392, %rd362, %rd362;
	mul.hi.u64 	%rd8393, %rd362, %rd362;
	mul.lo.s64 	%rd8394, %rd365, 38;
	mul.lo.s64 	%rd8395, %rd363, %rd8394;
	mul.hi.u64 	%rd8396, %rd363, %rd8394;
	mul.lo.s64 	%rd8397, %rd365, %rd8370;
	mul.hi.u64 	%rd8398, %rd365, %rd8370;
	mul.lo.s64 	%rd8399, %rd368, %rd8371;
	mul.hi.u64 	%rd8400, %rd368, %rd8371;
	mul.lo.s64 	%rd370, %rd363, 19;
	mul.lo.s64 	%rd8401, %rd363, %rd370;
	mul.hi.u64 	%rd8402, %rd363, %rd370;
	mul.lo.s64 	%rd8403, %rd363, %rd8370;
	mul.hi.u64 	%rd8404, %rd363, %rd8370;
	mul.lo.s64 	%rd8405, %rd365, %rd8371;
	mul.hi.u64 	%rd8406, %rd365, %rd8371;
	mul.lo.s64 	%rd8407, %rd368, %rd368;
	mul.hi.u64 	%rd8408, %rd368, %rd368;
	mov.b64 	{%r1917, %r1918}, %rd8383;
	mov.b64 	{%r1919, %r1920}, %rd8382;
	shf.l.wrap.b32 	%r1921, %r1920, %r1917, 13;
	shf.l.wrap.b32 	%r1922, %r1917, %r1918, 13;
	mov.b64 	%rd8409, {%r1921, %r1922};
	and.b64  	%rd8410, %rd8382, 2251799813685247;
	add.cc.s64 	%rd8411, %rd8388, %rd8386;
	addc.cc.s64 	%rd8412, %rd8389, %rd8387;
	add.cc.s64 	%rd8413, %rd8411, %rd8384;
	addc.cc.s64 	%rd8414, %rd8412, %rd8385;
	add.cc.s64 	%rd8415, %rd8413, %rd8409;
	addc.cc.s64 	%rd8416, %rd8414, 0;
	mov.b64 	{%r1923, %r1924}, %rd8416;
	mov.b64 	{%r1925, %r1926}, %rd8415;
	shf.l.wrap.b32 	%r1927, %r1926, %r1923, 13;
	shf.l.wrap.b32 	%r1928, %r1923, %r1924, 13;
	mov.b64 	%rd8417, {%r1927, %r1928};
	shr.u64 	%rd8418, %rd8416, 51;
	and.b64  	%rd8419, %rd8415, 2251799813685247;
	add.cc.s64 	%rd8420, %rd8392, %rd8395;
	addc.cc.s64 	%rd8421, %rd8393, %rd8396;
	add.cc.s64 	%rd8422, %rd8420, %rd8390;
	addc.cc.s64 	%rd8423, %rd8421, %rd8391;
	add.cc.s64 	%rd15028, %rd8422, %rd8417;
	addc.cc.s64 	%rd8424, %rd8423, %rd8418;
	mov.b64 	{%r1929, %r1930}, %rd8424;
	mov.b64 	{%r1931, %r1932}, %rd15028;
	shf.l.wrap.b32 	%r1933, %r1932, %r1929, 13;
	shf.l.wrap.b32 	%r1934, %r1929, %r1930, 13;
	mov.b64 	%rd8425, {%r1933, %r1934};
	shr.u64 	%rd8426, %rd8424, 51;
	add.cc.s64 	%rd8427, %rd8397, %rd8401;
	addc.cc.s64 	%rd8428, %rd8398, %rd8402;
	add.cc.s64 	%rd8429, %rd8427, %rd8399;
	addc.cc.s64 	%rd8430, %rd8428, %rd8400;
	add.cc.s64 	%rd15029, %rd8429, %rd8425;
	addc.cc.s64 	%rd8431, %rd8430, %rd8426;
	mov.b64 	{%r1935, %r1936}, %rd8431;
	mov.b64 	{%r1937, %r1938}, %rd15029;
	shf.l.wrap.b32 	%r1939, %r1938, %r1935, 13;
	shf.l.wrap.b32 	%r1940, %r1935, %r1936, 13;
	mov.b64 	%rd8432, {%r1939, %r1940};
	shr.u64 	%rd8433, %rd8431, 51;
	add.cc.s64 	%rd8434, %rd8403, %rd8407;
	addc.cc.s64 	%rd8435, %rd8404, %rd8408;
	add.cc.s64 	%rd8436, %rd8434, %rd8405;
	addc.cc.s64 	%rd8437, %rd8435, %rd8406;
	add.cc.s64 	%rd15030, %rd8436, %rd8432;
	addc.cc.s64 	%rd8438, %rd8437, %rd8433;
	mov.b64 	{%r1941, %r1942}, %rd8438;
	mov.b64 	{%r1943, %r1944}, %rd15030;
	shf.l.wrap.b32 	%r1945, %r1944, %r1941, 13;
	shf.l.wrap.b32 	%r1946, %r1941, %r1942, 13;
	mov.b64 	%rd8439, {%r1945, %r1946};
	mad.lo.s64 	%rd8440, %rd8439, 19, %rd8410;
	shr.u64 	%rd8441, %rd8440, 51;
	add.s64 	%rd15031, %rd8441, %rd8419;
	and.b64  	%rd15027, %rd8440, 2251799813685247;
	mov.b32 	%r3851, 1;
$L__BB4_18:
	and.b64  	%rd8442, %rd15030, 2251799813685247;
	and.b64  	%rd8443, %rd15029, 2251799813685247;
	and.b64  	%rd8444, %rd15028, 2251799813685247;
	shl.b64 	%rd8445, %rd15027, 1;
	shl.b64 	%rd8446, %rd15031, 1;
	mul.lo.s64 	%rd8447, %rd15027, %rd15027;
	mul.hi.u64 	%rd8448, %rd15027, %rd15027;
	mul.lo.s64 	%rd8449, %rd15031, 38;
	mul.lo.s64 	%rd8450, %rd8442, %rd8449;
	mul.hi.u64 	%rd8451, %rd8442, %rd8449;
	mul.lo.s64 	%rd8452, %rd8444, 38;
	mul.lo.s64 	%rd8453, %rd8452, %rd8443;
	mul.hi.u64 	%rd8454, %rd8452, %rd8443;
	add.cc.s64 	%rd8455, %rd8453, %rd8447;
	addc.cc.s64 	%rd8456, %rd8454, %rd8448;
	add.cc.s64 	%rd8457, %rd8455, %rd8450;
	addc.cc.s64 	%rd8458, %rd8456, %rd8451;
	mul.lo.s64 	%rd8459, %rd8445, %rd15031;
	mul.hi.u64 	%rd8460, %rd8445, %rd15031;
	mul.lo.s64 	%rd8461, %rd8442, %rd8452;
	mul.hi.u64 	%rd8462, %rd8442, %rd8452;
	add.cc.s64 	%rd8463, %rd8461, %rd8459;
	addc.cc.s64 	%rd8464, %rd8462, %rd8460;
	mul.lo.s64 	%rd8465, %rd8443, 19;
	mul.lo.s64 	%rd8466, %rd8465, %rd8443;
	mul.hi.u64 	%rd8467, %rd8465, %rd8443;
	add.cc.s64 	%rd8468, %rd8463, %rd8466;
	addc.cc.s64 	%rd8469, %rd8464, %rd8467;
	mul.lo.s64 	%rd8470, %rd8444, %rd8445;
	mul.hi.u64 	%rd8471, %rd8444, %rd8445;
	mul.lo.s64 	%rd8472, %rd15031, %rd15031;
	mul.hi.u64 	%rd8473, %rd15031, %rd15031;
	add.cc.s64 	%rd8474, %rd8470, %rd8472;
	addc.cc.s64 	%rd8475, %rd8471, %rd8473;
	mul.lo.s64 	%rd8476, %rd8443, 38;
	mul.lo.s64 	%rd8477, %rd8476, %rd8442;
	mul.hi.u64 	%rd8478, %rd8476, %rd8442;
	add.cc.s64 	%rd8479, %rd8474, %rd8477;
	addc.cc.s64 	%rd8480, %rd8475, %rd8478;
	mul.lo.s64 	%rd8481, %rd8443, %rd8445;
	mul.hi.u64 	%rd8482, %rd8443, %rd8445;
	mul.lo.s64 	%rd8483, %rd8444, %rd8446;
	mul.hi.u64 	%rd8484, %rd8444, %rd8446;
	add.cc.s64 	%rd8485, %rd8481, %rd8483;
	addc.cc.s64 	%rd8486, %rd8482, %rd8484;
	mul.lo.s64 	%rd8487, %rd8442, 19;
	mul.lo.s64 	%rd8488, %rd8487, %rd8442;
	mul.hi.u64 	%rd8489, %rd8487, %rd8442;
	add.cc.s64 	%rd8490, %rd8485, %rd8488;
	addc.cc.s64 	%rd8491, %rd8486, %rd8489;
	mul.lo.s64 	%rd8492, %rd8442, %rd8445;
	mul.hi.u64 	%rd8493, %rd8442, %rd8445;
	mul.lo.s64 	%rd8494, %rd8443, %rd8446;
	mul.hi.u64 	%rd8495, %rd8443, %rd8446;
	mul.lo.s64 	%rd8496, %rd8444, %rd8444;
	mul.hi.u64 	%rd8497, %rd8444, %rd8444;
	mov.b64 	{%r1947, %r1948}, %rd8458;
	mov.b64 	{%r1949, %r1950}, %rd8457;
	shf.l.wrap.b32 	%r1951, %r1950, %r1947, 13;
	shf.l.wrap.b32 	%r1952, %r1947, %r1948, 13;
	mov.b64 	%rd8498, {%r1951, %r1952};
	and.b64  	%rd8499, %rd8457, 2251799813685247;
	add.cc.s64 	%rd8500, %rd8468, %rd8498;
	addc.cc.s64 	%rd8501, %rd8469, 0;
	mov.b64 	{%r1953, %r1954}, %rd8501;
	mov.b64 	{%r1955, %r1956}, %rd8500;
	shf.l.wrap.b32 	%r1957, %r1956, %r1953, 13;
	shf.l.wrap.b32 	%r1958, %r1953, %r1954, 13;
	mov.b64 	%rd8502, {%r1957, %r1958};
	and.b64  	%rd8503, %rd8500, 2251799813685247;
	add.cc.s64 	%rd15028, %rd8479, %rd8502;
	addc.cc.s64 	%rd382, %rd8480, 0;
	mov.b64 	{%r1959, %r1960}, %rd382;
	mov.b64 	{%r1961, %r1962}, %rd15028;
	shf.l.wrap.b32 	%r1963, %r1962, %r1959, 13;
	shf.l.wrap.b32 	%r1964, %r1959, %r1960, 13;
	mov.b64 	%rd8504, {%r1963, %r1964};
	add.cc.s64 	%rd15029, %rd8490, %rd8504;
	addc.cc.s64 	%rd385, %rd8491, 0;
	mov.b64 	{%r1965, %r1966}, %rd385;
	mov.b64 	{%r1967, %r1968}, %rd15029;
	shf.l.wrap.b32 	%r1969, %r1968, %r1965, 13;
	shf.l.wrap.b32 	%r1970, %r1965, %r1966, 13;
	mov.b64 	%rd8505, {%r1969, %r1970};
	shr.u64 	%rd8506, %rd385, 51;
	add.cc.s64 	%rd8507, %rd8494, %rd8496;
	addc.cc.s64 	%rd8508, %rd8495, %rd8497;
	add.cc.s64 	%rd8509, %rd8507, %rd8492;
	addc.cc.s64 	%rd8510, %rd8508, %rd8493;
	add.cc.s64 	%rd15030, %rd8509, %rd8505;
	addc.cc.s64 	%rd388, %rd8510, %rd8506;
	mov.b64 	{%r1971, %r1972}, %rd388;
	mov.b64 	{%r1973, %r1974}, %rd15030;
	shf.l.wrap.b32 	%r1975, %r1974, %r1971, 13;
	shf.l.wrap.b32 	%r1976, %r1971, %r1972, 13;
	mov.b64 	%rd8511, {%r1975, %r1976};
	mad.lo.s64 	%rd8512, %rd8511, 19, %rd8499;
	shr.u64 	%rd8513, %rd8512, 51;
	add.s64 	%rd15031, %rd8513, %rd8503;
	add.s32 	%r18, %r3851, 1;
	and.b64  	%rd15027, %rd8512, 2251799813685247;
	setp.lt.u32 	%p17, %r3851, 9;
	mov.u32 	%r3851, %r18;
	@%p17 bra 	$L__BB4_18;
	mul.lo.s64 	%rd8514, %rd362, 19;
	mul.lo.s64 	%rd392, %rd368, 19;
	mul.lo.s64 	%rd8515, %rd15027, %rd361;
	mul.hi.u64 	%rd8516, %rd15027, %rd361;
	mul.lo.s64 	%rd8517, %rd15031, %rd370;
	mul.hi.u64 	%rd8518, %rd15031, %rd370;
	add.cc.s64 	%rd8519, %rd8515, %rd8517;
	addc.cc.s64 	%rd8520, %rd8516, %rd8518;
	and.b64  	%rd8521, %rd15028, 2251799813685247;
	mul.lo.s64 	%rd8522, %rd8521, %rd367;
	mul.hi.u64 	%rd8523, %rd8521, %rd367;
	add.cc.s64 	%rd8524, %rd8519, %rd8522;
	addc.cc.s64 	%rd8525, %rd8520, %rd8523;
	and.b64  	%rd8526, %rd15029, 2251799813685247;
	mul.lo.s64 	%rd8527, %rd8526, %rd392;
	mul.hi.u64 	%rd8528, %rd8526, %rd392;
	add.cc.s64 	%rd8529, %rd8524, %rd8527;
	addc.cc.s64 	%rd8530, %rd8525, %rd8528;
	and.b64  	%rd8531, %rd15030, 2251799813685247;
	mul.lo.s64 	%rd8532, %rd8531, %rd8514;
	mul.hi.u64 	%rd8533, %rd8531, %rd8514;
	add.cc.s64 	%rd8534, %rd8529, %rd8532;
	addc.cc.s64 	%rd8535, %rd8530, %rd8533;
	mul.lo.s64 	%rd8536, %rd15027, %rd362;
	mul.hi.u64 	%rd8537, %rd15027, %rd362;
	mul.lo.s64 	%rd8538, %rd15031, %rd361;
	mul.hi.u64 	%rd8539, %rd15031, %rd361;
	add.cc.s64 	%rd8540, %rd8536, %rd8538;
	addc.cc.s64 	%rd8541, %rd8537, %rd8539;
	mul.lo.s64 	%rd8542, %rd8521, %rd370;
	mul.hi.u64 	%rd8543, %rd8521, %rd370;
	add.cc.s64 	%rd8544, %rd8540, %rd8542;
	addc.cc.s64 	%rd8545, %rd8541, %rd8543;
	mul.lo.s64 	%rd8546, %rd8526, %rd367;
	mul.hi.u64 	%rd8547, %rd8526, %rd367;
	add.cc.s64 	%rd8548, %rd8544, %rd8546;
	addc.cc.s64 	%rd8549, %rd8545, %rd8547;
	mul.lo.s64 	%rd8550, %rd8531, %rd392;
	mul.hi.u64 	%rd8551, %rd8531, %rd392;
	add.cc.s64 	%rd8552, %rd8548, %rd8550;
	addc.cc.s64 	%rd8553, %rd8549, %rd8551;
	mul.lo.s64 	%rd8554, %rd368, %rd15027;
	mul.hi.u64 	%rd8555, %rd368, %rd15027;
	mul.lo.s64 	%rd8556, %rd15031, %rd362;
	mul.hi.u64 	%rd8557, %rd15031, %rd362;
	add.cc.s64 	%rd8558, %rd8554, %rd8556;
	addc.cc.s64 	%rd8559, %rd8555, %rd8557;
	mul.lo.s64 	%rd8560, %rd8521, %rd361;
	mul.hi.u64 	%rd8561, %rd8521, %rd361;
	add.cc.s64 	%rd8562, %rd8558, %rd8560;
	addc.cc.s64 	%rd8563, %rd8559, %rd8561;
	mul.lo.s64 	%rd8564, %rd8526, %rd370;
	mul.hi.u64 	%rd8565, %rd8526, %rd370;
	add.cc.s64 	%rd8566, %rd8562, %rd8564;
	addc.cc.s64 	%rd8567, %rd8563, %rd8565;
	mul.lo.s64 	%rd8568, %rd8531, %rd367;
	mul.hi.u64 	%rd8569, %rd8531, %rd367;
	add.cc.s64 	%rd8570, %rd8566, %rd8568;
	addc.cc.s64 	%rd8571, %rd8567, %rd8569;
	mul.lo.s64 	%rd8572, %rd365, %rd15027;
	mul.hi.u64 	%rd8573, %rd365, %rd15027;
	mul.lo.s64 	%rd8574, %rd368, %rd15031;
	mul.hi.u64 	%rd8575, %rd368, %rd15031;
	add.cc.s64 	%rd8576, %rd8572, %rd8574;
	addc.cc.s64 	%rd8577, %rd8573, %rd8575;
	mul.lo.s64 	%rd8578, %rd8521, %rd362;
	mul.hi.u64 	%rd8579, %rd8521, %rd362;
	add.cc.s64 	%rd8580, %rd8576, %rd8578;
	addc.cc.s64 	%rd8581, %rd8577, %rd8579;
	mul.lo.s64 	%rd8582, %rd8526, %rd361;
	mul.hi.u64 	%rd8583, %rd8526, %rd361;
	add.cc.s64 	%rd8584, %rd8580, %rd8582;
	addc.cc.s64 	%rd8585, %rd8581, %rd8583;
	mul.lo.s64 	%rd8586, %rd8531, %rd370;
	mul.hi.u64 	%rd8587, %rd8531, %rd370;
	add.cc.s64 	%rd8588, %rd8584, %rd8586;
	addc.cc.s64 	%rd8589, %rd8585, %rd8587;
	mul.lo.s64 	%rd8590, %rd363, %rd15027;
	mul.hi.u64 	%rd8591, %rd363, %rd15027;
	mul.lo.s64 	%rd8592, %rd365, %rd15031;
	mul.hi.u64 	%rd8593, %rd365, %rd15031;
	add.cc.s64 	%rd8594, %rd8590, %rd8592;
	addc.cc.s64 	%rd8595, %rd8591, %rd8593;
	mul.lo.s64 	%rd8596, %rd8521, %rd368;
	mul.hi.u64 	%rd8597, %rd8521, %rd368;
	add.cc.s64 	%rd8598, %rd8594, %rd8596;
	addc.cc.s64 	%rd8599, %rd8595, %rd8597;
	mul.lo.s64 	%rd8600, %rd8526, %rd362;
	mul.hi.u64 	%rd8601, %rd8526, %rd362;
	add.cc.s64 	%rd8602, %rd8598, %rd8600;
	addc.cc.s64 	%rd8603, %rd8599, %rd8601;
	mul.lo.s64 	%rd8604, %rd8531, %rd361;
	mul.hi.u64 	%rd8605, %rd8531, %rd361;
	add.cc.s64 	%rd8606, %rd8602, %rd8604;
	addc.cc.s64 	%rd8607, %rd8603, %rd8605;
	mov.b64 	{%r1978, %r1979}, %rd8535;
	mov.b64 	{%r1980, %r1981}, %rd8534;
	shf.l.wrap.b32 	%r1982, %r1981, %r1978, 13;
	shf.l.wrap.b32 	%r1983, %r1978, %r1979, 13;
	mov.b64 	%rd8608, {%r1982, %r1983};
	shr.u64 	%rd8609, %rd8535, 51;
	and.b64  	%rd8610, %rd8534, 2251799813685247;
	add.cc.s64 	%rd8611, %rd8552, %rd8608;
	addc.cc.s64 	%rd8612, %rd8553, %rd8609;
	mov.b64 	{%r1984, %r1985}, %rd8612;
	mov.b64 	{%r1986, %r1987}, %rd8611;
	shf.l.wrap.b32 	%r1988, %r1987, %r1984, 13;
	shf.l.wrap.b32 	%r1989, %r1984, %r1985, 13;
	mov.b64 	%rd8613, {%r1988, %r1989};
	shr.u64 	%rd8614, %rd8612, 51;
	and.b64  	%rd8615, %rd8611, 2251799813685247;
	add.cc.s64 	%rd8616, %rd8570, %rd8613;
	addc.cc.s64 	%rd8617, %rd8571, %rd8614;
	mov.b64 	{%r1990, %r1991}, %rd8617;
	mov.b64 	{%r1992, %r1993}, %rd8616;
	shf.l.wrap.b32 	%r1994, %r1993, %r1990, 13;
	shf.l.wrap.b32 	%r1995, %r1990, %r1991, 13;
	mov.b64 	%rd8618, {%r1994, %r1995};
	shr.u64 	%rd8619, %rd8617, 51;
	and.b64  	%rd401, %rd8616, 2251799813685247;
	add.cc.s64 	%rd8620, %rd8588, %rd8618;
	addc.cc.s64 	%rd8621, %rd8589, %rd8619;
	mov.b64 	{%r1996, %r1997}, %rd8621;
	mov.b64 	{%r1998, %r1999}, %rd8620;
	shf.l.wrap.b32 	%r2000, %r1999, %r1996, 13;
	shf.l.wrap.b32 	%r2001, %r1996, %r1997, 13;
	mov.b64 	%rd8622, {%r2000, %r2001};
	shr.u64 	%rd8623, %rd8621, 51;
	and.b64  	%rd398, %rd8620, 2251799813685247;
	add.cc.s64 	%rd8624, %rd8606, %rd8622;
	addc.cc.s64 	%rd8625, %rd8607, %rd8623;
	mov.b64 	{%r2002, %r2003}, %rd8625;
	mov.b64 	{%r2004, %r2005}, %rd8624;
	shf.l.wrap.b32 	%r2006, %r2005, %r2002, 13;
	shf.l.wrap.b32 	%r2007, %r2002, %r2003, 13;
	mov.b64 	%rd8626, {%r2006, %r2007};
	and.b64  	%rd396, %rd8624, 2251799813685247;
	mad.lo.s64 	%rd8627, %rd8626, 19, %rd8610;
	shr.u64 	%rd8628, %rd8627, 51;
	and.b64  	%rd394, %rd8627, 2251799813685247;
	add.s64 	%rd395, %rd8628, %rd8615;
	shl.b64 	%rd8629, %rd8627, 1;
	and.b64  	%rd8630, %rd8629, 4503599627370494;
	shl.b64 	%rd8631, %rd395, 1;
	mul.lo.s64 	%rd8632, %rd394, %rd394;
	mul.hi.u64 	%rd8633, %rd394, %rd394;
	mul.lo.s64 	%rd8634, %rd395, 38;
	mul.lo.s64 	%rd8635, %rd396, %rd8634;
	mul.hi.u64 	%rd8636, %rd396, %rd8634;
	mul.lo.s64 	%rd8637, %rd401, 38;
	mul.lo.s64 	%rd8638, %rd398, %rd8637;
	mul.hi.u64 	%rd8639, %rd398, %rd8637;
	add.cc.s64 	%rd8640, %rd8632, %rd8638;
	addc.cc.s64 	%rd8641, %rd8633, %rd8639;
	add.cc.s64 	%rd8642, %rd8640, %rd8635;
	addc.cc.s64 	%rd8643, %rd8641, %rd8636;
	mul.lo.s64 	%rd8644, %rd8630, %rd395;
	mul.hi.u64 	%rd8645, %rd8630, %rd395;
	mul.lo.s64 	%rd8646, %rd396, %rd8637;
	mul.hi.u64 	%rd8647, %rd396, %rd8637;
	mul.lo.s64 	%rd400, %rd398, 19;
	mul.lo.s64 	%rd8648, %rd398, %rd400;
	mul.hi.u64 	%rd8649, %rd398, %rd400;
	mul.lo.s64 	%rd8650, %rd401, %rd8630;
	mul.hi.u64 	%rd8651, %rd401, %rd8630;
	mul.lo.s64 	%rd8652, %rd395, %rd395;
	mul.hi.u64 	%rd8653, %rd395, %rd395;
	mul.lo.s64 	%rd8654, %rd398, 38;
	mul.lo.s64 	%rd8655, %rd396, %rd8654;
	mul.hi.u64 	%rd8656, %rd396, %rd8654;
	mul.lo.s64 	%rd8657, %rd398, %rd8630;
	mul.hi.u64 	%rd8658, %rd398, %rd8630;
	mul.lo.s64 	%rd8659, %rd401, %rd8631;
	mul.hi.u64 	%rd8660, %rd401, %rd8631;
	mul.lo.s64 	%rd403, %rd396, 19;
	mul.lo.s64 	%rd8661, %rd396, %rd403;
	mul.hi.u64 	%rd8662, %rd396, %rd403;
	mul.lo.s64 	%rd8663, %rd396, %rd8630;
	mul.hi.u64 	%rd8664, %rd396, %rd8630;
	mul.lo.s64 	%rd8665, %rd398, %rd8631;
	mul.hi.u64 	%rd8666, %rd398, %rd8631;
	mul.lo.s64 	%rd8667, %rd401, %rd401;
	mul.hi.u64 	%rd8668, %rd401, %rd401;
	mov.b64 	{%r2008, %r2009}, %rd8643;
	mov.b64 	{%r2010, %r2011}, %rd8642;
	shf.l.wrap.b32 	%r2012, %r2011, %r2008, 13;
	shf.l.wrap.b32 	%r2013, %r2008, %r2009, 13;
	mov.b64 	%rd8669, {%r2012, %r2013};
	and.b64  	%rd8670, %rd8642, 2251799813685247;
	add.cc.s64 	%rd8671, %rd8648, %rd8646;
	addc.cc.s64 	%rd8672, %rd8649, %rd8647;
	add.cc.s64 	%rd8673, %rd8671, %rd8644;
	addc.cc.s64 	%rd8674, %rd8672, %rd8645;
	add.cc.s64 	%rd8675, %rd8673, %rd8669;
	addc.cc.s64 	%rd8676, %rd8674, 0;
	mov.b64 	{%r2014, %r2015}, %rd8676;
	mov.b64 	{%r2016, %r2017}, %rd8675;
	shf.l.wrap.b32 	%r2018, %r2017, %r2014, 13;
	shf.l.wrap.b32 	%r2019, %r2014, %r2015, 13;
	mov.b64 	%rd8677, {%r2018, %r2019};
	shr.u64 	%rd8678, %rd8676, 51;
	and.b64  	%rd8679, %rd8675, 2251799813685247;
	add.cc.s64 	%rd8680, %rd8652, %rd8655;
	addc.cc.s64 	%rd8681, %rd8653, %rd8656;
	add.cc.s64 	%rd8682, %rd8680, %rd8650;
	addc.cc.s64 	%rd8683, %rd8681, %rd8651;
	add.cc.s64 	%rd15033, %rd8682, %rd8677;
	addc.cc.s64 	%rd8684, %rd8683, %rd8678;
	mov.b64 	{%r2020, %r2021}, %rd8684;
	mov.b64 	{%r2022, %r2023}, %rd15033;
	shf.l.wrap.b32 	%r2024, %r2023, %r2020, 13;
	shf.l.wrap.b32 	%r2025, %r2020, %r2021, 13;
	mov.b64 	%rd8685, {%r2024, %r2025};
	shr.u64 	%rd8686, %rd8684, 51;
	add.cc.s64 	%rd8687, %rd8657, %rd8661;
	addc.cc.s64 	%rd8688, %rd8658, %rd8662;
	add.cc.s64 	%rd8689, %rd8687, %rd8659;
	addc.cc.s64 	%rd8690, %rd8688, %rd8660;
	add.cc.s64 	%rd15034, %rd8689, %rd8685;
	addc.cc.s64 	%rd8691, %rd8690, %rd8686;
	mov.b64 	{%r2026, %r2027}, %rd8691;
	mov.b64 	{%r2028, %r2029}, %rd15034;
	shf.l.wrap.b32 	%r2030, %r2029, %r2026, 13;
	shf.l.wrap.b32 	%r2031, %r2026, %r2027, 13;
	mov.b64 	%rd8692, {%r2030, %r2031};
	shr.u64 	%rd8693, %rd8691, 51;
	add.cc.s64 	%rd8694, %rd8663, %rd8667;
	addc.cc.s64 	%rd8695, %rd8664, %rd8668;
	add.cc.s64 	%rd8696, %rd8694, %rd8665;
	addc.cc.s64 	%rd8697, %rd8695, %rd8666;
	add.cc.s64 	%rd15035, %rd8696, %rd8692;
	addc.cc.s64 	%rd8698, %rd8697, %rd8693;
	mov.b64 	{%r2032, %r2033}, %rd8698;
	mov.b64 	{%r2034, %r2035}, %rd15035;
	shf.l.wrap.b32 	%r2036, %r2035, %r2032, 13;
	shf.l.wrap.b32 	%r2037, %r2032, %r2033, 13;
	mov.b64 	%rd8699, {%r2036, %r2037};
	mad.lo.s64 	%rd8700, %rd8699, 19, %rd8670;
	shr.u64 	%rd8701, %rd8700, 51;
	add.s64 	%rd15036, %rd8701, %rd8679;
	and.b64  	%rd15032, %rd8700, 2251799813685247;
	mov.b32 	%r3852, 1;
$L__BB4_20:
	and.b64  	%rd8702, %rd15035, 2251799813685247;
	and.b64  	%rd8703, %rd15034, 2251799813685247;
	and.b64  	%rd8704, %rd15033, 2251799813685247;
	shl.b64 	%rd8705, %rd15032, 1;
	shl.b64 	%rd8706, %rd15036, 1;
	mul.lo.s64 	%rd8707, %rd15032, %rd15032;
	mul.hi.u64 	%rd8708, %rd15032, %rd15032;
	mul.lo.s64 	%rd8709, %rd15036, 38;
	mul.lo.s64 	%rd8710, %rd8702, %rd8709;
	mul.hi.u64 	%rd8711, %rd8702, %rd8709;
	mul.lo.s64 	%rd8712, %rd8704, 38;
	mul.lo.s64 	%rd8713, %rd8712, %rd8703;
	mul.hi.u64 	%rd8714, %rd8712, %rd8703;
	add.cc.s64 	%rd8715, %rd8713, %rd8707;
	addc.cc.s64 	%rd8716, %rd8714, %rd8708;
	add.cc.s64 	%rd8717, %rd8715, %rd8710;
	addc.cc.s64 	%rd8718, %rd8716, %rd8711;
	mul.lo.s64 	%rd8719, %rd8705, %rd15036;
	mul.hi.u64 	%rd8720, %rd8705, %rd15036;
	mul.lo.s64 	%rd8721, %rd8702, %rd8712;
	mul.hi.u64 	%rd8722, %rd8702, %rd8712;
	add.cc.s64 	%rd8723, %rd8721, %rd8719;
	addc.cc.s64 	%rd8724, %rd8722, %rd8720;
	mul.lo.s64 	%rd8725, %rd8703, 19;
	mul.lo.s64 	%rd8726, %rd8725, %rd8703;
	mul.hi.u64 	%rd8727, %rd8725, %rd8703;
	add.cc.s64 	%rd8728, %rd8723, %rd8726;
	addc.cc.s64 	%rd8729, %rd8724, %rd8727;
	mul.lo.s64 	%rd8730, %rd8704, %rd8705;
	mul.hi.u64 	%rd8731, %rd8704, %rd8705;
	mul.lo.s64 	%rd8732, %rd15036, %rd15036;
	mul.hi.u64 	%rd8733, %rd15036, %rd15036;
	add.cc.s64 	%rd8734, %rd8730, %rd8732;
	addc.cc.s64 	%rd8735, %rd8731, %rd8733;
	mul.lo.s64 	%rd8736, %rd8703, 38;
	mul.lo.s64 	%rd8737, %rd8736, %rd8702;
	mul.hi.u64 	%rd8738, %rd8736, %rd8702;
	add.cc.s64 	%rd8739, %rd8734, %rd8737;
	addc.cc.s64 	%rd8740, %rd8735, %rd8738;
	mul.lo.s64 	%rd8741, %rd8703, %rd8705;
	mul.hi.u64 	%rd8742, %rd8703, %rd8705;
	mul.lo.s64 	%rd8743, %rd8704, %rd8706;
	mul.hi.u64 	%rd8744, %rd8704, %rd8706;
	add.cc.s64 	%rd8745, %rd8741, %rd8743;
	addc.cc.s64 	%rd8746, %rd8742, %rd8744;
	mul.lo.s64 	%rd8747, %rd8702, 19;
	mul.lo.s64 	%rd8748, %rd8747, %rd8702;
	mul.hi.u64 	%rd8749, %rd8747, %rd8702;
	add.cc.s64 	%rd8750, %rd8745, %rd8748;
	addc.cc.s64 	%rd8751, %rd8746, %rd8749;
	mul.lo.s64 	%rd8752, %rd8702, %rd8705;
	mul.hi.u64 	%rd8753, %rd8702, %rd8705;
	mul.lo.s64 	%rd8754, %rd8703, %rd8706;
	mul.hi.u64 	%rd8755, %rd8703, %rd8706;
	mul.lo.s64 	%rd8756, %rd8704, %rd8704;
	mul.hi.u64 	%rd8757, %rd8704, %rd8704;
	mov.b64 	{%r2038, %r2039}, %rd8718;
	mov.b64 	{%r2040, %r2041}, %rd8717;
	shf.l.wrap.b32 	%r2042, %r2041, %r2038, 13;
	shf.l.wrap.b32 	%r2043, %r2038, %r2039, 13;
	mov.b64 	%rd8758, {%r2042, %r2043};
	and.b64  	%rd8759, %rd8717, 2251799813685247;
	add.cc.s64 	%rd8760, %rd8728, %rd8758;
	addc.cc.s64 	%rd8761, %rd8729, 0;
	mov.b64 	{%r2044, %r2045}, %rd8761;
	mov.b64 	{%r2046, %r2047}, %rd8760;
	shf.l.wrap.b32 	%r2048, %r2047, %r2044, 13;
	shf.l.wrap.b32 	%r2049, %r2044, %r2045, 13;
	mov.b64 	%rd8762, {%r2048, %r2049};
	and.b64  	%rd8763, %rd8760, 2251799813685247;
	add.cc.s64 	%rd15033, %rd8739, %rd8762;
	addc.cc.s64 	%rd415, %rd8740, 0;
	mov.b64 	{%r2050, %r2051}, %rd415;
	mov.b64 	{%r2052, %r2053}, %rd15033;
	shf.l.wrap.b32 	%r2054, %r2053, %r2050, 13;
	shf.l.wrap.b32 	%r2055, %r2050, %r2051, 13;
	mov.b64 	%rd8764, {%r2054, %r2055};
	add.cc.s64 	%rd15034, %rd8750, %rd8764;
	addc.cc.s64 	%rd418, %rd8751, 0;
	mov.b64 	{%r2056, %r2057}, %rd418;
	mov.b64 	{%r2058, %r2059}, %rd15034;
	shf.l.wrap.b32 	%r2060, %r2059, %r2056, 13;
	shf.l.wrap.b32 	%r2061, %r2056, %r2057, 13;
	mov.b64 	%rd8765, {%r2060, %r2061};
	shr.u64 	%rd8766, %rd418, 51;
	add.cc.s64 	%rd8767, %rd8754, %rd8756;
	addc.cc.s64 	%rd8768, %rd8755, %rd8757;
	add.cc.s64 	%rd8769, %rd8767, %rd8752;
	addc.cc.s64 	%rd8770, %rd8768, %rd8753;
	add.cc.s64 	%rd15035, %rd8769, %rd8765;
	addc.cc.s64 	%rd421, %rd8770, %rd8766;
	mov.b64 	{%r2062, %r2063}, %rd421;
	mov.b64 	{%r2064, %r2065}, %rd15035;
	shf.l.wrap.b32 	%r2066, %r2065, %r2062, 13;
	shf.l.wrap.b32 	%r2067, %r2062, %r2063, 13;
	mov.b64 	%rd8771, {%r2066, %r2067};
	mad.lo.s64 	%rd8772, %rd8771, 19, %rd8759;
	shr.u64 	%rd8773, %rd8772, 51;
	add.s64 	%rd15036, %rd8773, %rd8763;
	add.s32 	%r20, %r3852, 1;
	and.b64  	%rd15032, %rd8772, 2251799813685247;
	setp.lt.u32 	%p18, %r3852, 19;
	mov.u32 	%r3852, %r20;
	@%p18 bra 	$L__BB4_20;
	mul.lo.s64 	%rd8774, %rd395, 19;
	mul.lo.s64 	%rd8775, %rd401, 19;
	mul.lo.s64 	%rd8776, %rd15032, %rd394;
	mul.hi.u64 	%rd8777, %rd15032, %rd394;
	mul.lo.s64 	%rd8778, %rd15036, %rd403;
	mul.hi.u64 	%rd8779, %rd15036, %rd403;
	add.cc.s64 	%rd8780, %rd8776, %rd8778;
	addc.cc.s64 	%rd8781, %rd8777, %rd8779;
	and.b64  	%rd8782, %rd15033, 2251799813685247;
	mul.lo.s64 	%rd8783, %rd8782, %rd400;
	mul.hi.u64 	%rd8784, %rd8782, %rd400;
	add.cc.s64 	%rd8785, %rd8780, %rd8783;
	addc.cc.s64 	%rd8786, %rd8781, %rd8784;
	and.b64  	%rd8787, %rd15034, 2251799813685247;
	mul.lo.s64 	%rd8788, %rd8787, %rd8775;
	mul.hi.u64 	%rd8789, %rd8787, %rd8775;
	add.cc.s64 	%rd8790, %rd8785, %rd8788;
	addc.cc.s64 	%rd8791, %rd8786, %rd8789;
	and.b64  	%rd8792, %rd15035, 2251799813685247;
	mul.lo.s64 	%rd8793, %rd8792, %rd8774;
	mul.hi.u64 	%rd8794, %rd8792, %rd8774;
	add.cc.s64 	%rd8795, %rd8790, %rd8793;
	addc.cc.s64 	%rd8796, %rd8791, %rd8794;
	mul.lo.s64 	%rd8797, %rd15032, %rd395;
	mul.hi.u64 	%rd8798, %rd15032, %rd395;
	mul.lo.s64 	%rd8799, %rd15036, %rd394;
	mul.hi.u64 	%rd8800, %rd15036, %rd394;
	add.cc.s64 	%rd8801, %rd8797, %rd8799;
	addc.cc.s64 	%rd8802, %rd8798, %rd8800;
	mul.lo.s64 	%rd8803, %rd8782, %rd403;
	mul.hi.u64 	%rd8804, %rd8782, %rd403;
	add.cc.s64 	%rd8805, %rd8801, %rd8803;
	addc.cc.s64 	%rd8806, %rd8802, %rd8804;
	mul.lo.s64 	%rd8807, %rd8787, %rd400;
	mul.hi.u64 	%rd8808, %rd8787, %rd400;
	add.cc.s64 	%rd8809, %rd8805, %rd8807;
	addc.cc.s64 	%rd8810, %rd8806, %rd8808;
	mul.lo.s64 	%rd8811, %rd8792, %rd8775;
	mul.hi.u64 	%rd8812, %rd8792, %rd8775;
	add.cc.s64 	%rd8813, %rd8809, %rd8811;
	addc.cc.s64 	%rd8814, %rd8810, %rd8812;
	mul.lo.s64 	%rd8815, %rd401, %rd15032;
	mul.hi.u64 	%rd8816, %rd401, %rd15032;
	mul.lo.s64 	%rd8817, %rd15036, %rd395;
	mul.hi.u64 	%rd8818, %rd15036, %rd395;
	add.cc.s64 	%rd8819, %rd8815, %rd8817;
	addc.cc.s64 	%rd8820, %rd8816, %rd8818;
	mul.lo.s64 	%rd8821, %rd8782, %rd394;
	mul.hi.u64 	%rd8822, %rd8782, %rd394;
	add.cc.s64 	%rd8823, %rd8819, %rd8821;
	addc.cc.s64 	%rd8824, %rd8820, %rd8822;
	mul.lo.s64 	%rd8825, %rd8787, %rd403;
	mul.hi.u64 	%rd8826, %rd8787, %rd403;
	add.cc.s64 	%rd8827, %rd8823, %rd8825;
	addc.cc.s64 	%rd8828, %rd8824, %rd8826;
	mul.lo.s64 	%rd8829, %rd8792, %rd400;
	mul.hi.u64 	%rd8830, %rd8792, %rd400;
	add.cc.s64 	%rd8831, %rd8827, %rd8829;
	addc.cc.s64 	%rd8832, %rd8828, %rd8830;
	mul.lo.s64 	%rd8833, %rd398, %rd15032;
	mul.hi.u64 	%rd8834, %rd398, %rd15032;
	mul.lo.s64 	%rd8835, %rd401, %rd15036;
	mul.hi.u64 	%rd8836, %rd401, %rd15036;
	add.cc.s64 	%rd8837, %rd8833, %rd8835;
	addc.cc.s64 	%rd8838, %rd8834, %rd8836;
	mul.lo.s64 	%rd8839, %rd8782, %rd395;
	mul.hi.u64 	%rd8840, %rd8782, %rd395;
	add.cc.s64 	%rd8841, %rd8837, %rd8839;
	addc.cc.s64 	%rd8842, %rd8838, %rd8840;
	mul.lo.s64 	%rd8843, %rd8787, %rd394;
	mul.hi.u64 	%rd8844, %rd8787, %rd394;
	add.cc.s64 	%rd8845, %rd8841, %rd8843;
	addc.cc.s64 	%rd8846, %rd8842, %rd8844;
	mul.lo.s64 	%rd8847, %rd8792, %rd403;
	mul.hi.u64 	%rd8848, %rd8792, %rd403;
	add.cc.s64 	%rd8849, %rd8845, %rd8847;
	addc.cc.s64 	%rd8850, %rd8846, %rd8848;
	mul.lo.s64 	%rd8851, %rd396, %rd15032;
	mul.hi.u64 	%rd8852, %rd396, %rd15032;
	mul.lo.s64 	%rd8853, %rd398, %rd15036;
	mul.hi.u64 	%rd8854, %rd398, %rd15036;
	add.cc.s64 	%rd8855, %rd8851, %rd8853;
	addc.cc.s64 	%rd8856, %rd8852, %rd8854;
	mul.lo.s64 	%rd8857, %rd8782, %rd401;
	mul.hi.u64 	%rd8858, %rd8782, %rd401;
	add.cc.s64 	%rd8859, %rd8855, %rd8857;
	addc.cc.s64 	%rd8860, %rd8856, %rd8858;
	mul.lo.s64 	%rd8861, %rd8787, %rd395;
	mul.hi.u64 	%rd8862, %rd8787, %rd395;
	add.cc.s64 	%rd8863, %rd8859, %rd8861;
	addc.cc.s64 	%rd8864, %rd8860, %rd8862;
	mul.lo.s64 	%rd8865, %rd8792, %rd394;
	mul.hi.u64 	%rd8866, %rd8792, %rd394;
	add.cc.s64 	%rd8867, %rd8863, %rd8865;
	addc.cc.s64 	%rd8868, %rd8864, %rd8866;
	mov.b64 	{%r2069, %r2070}, %rd8796;
	mov.b64 	{%r2071, %r2072}, %rd8795;
	shf.l.wrap.b32 	%r2073, %r2072, %r2069, 13;
	shf.l.wrap.b32 	%r2074, %r2069, %r2070, 13;
	mov.b64 	%rd8869, {%r2073, %r2074};
	shr.u64 	%rd8870, %rd8796, 51;
	and.b64  	%rd8871, %rd8795, 2251799813685247;
	add.cc.s64 	%rd8872, %rd8813, %rd8869;
	addc.cc.s64 	%rd8873, %rd8814, %rd8870;
	mov.b64 	{%r2075, %r2076}, %rd8873;
	mov.b64 	{%r2077, %r2078}, %rd8872;
	shf.l.wrap.b32 	%r2079, %r2078, %r2075, 13;
	shf.l.wrap.b32 	%r2080, %r2075, %r2076, 13;
	mov.b64 	%rd8874, {%r2079, %r2080};
	shr.u64 	%rd8875, %rd8873, 51;
	and.b64  	%rd8876, %rd8872, 2251799813685247;
	add.cc.s64 	%rd8877, %rd8831, %rd8874;
	addc.cc.s64 	%rd8878, %rd8832, %rd8875;
	mov.b64 	{%r2081, %r2082}, %rd8878;
	mov.b64 	{%r2083, %r2084}, %rd8877;
	shf.l.wrap.b32 	%r2085, %r2084, %r2081, 13;
	shf.l.wrap.b32 	%r2086, %r2081, %r2082, 13;
	mov.b64 	%rd8879, {%r2085, %r2086};
	shr.u64 	%rd8880, %rd8878, 51;
	and.b64  	%rd8881, %rd8877, 2251799813685247;
	add.cc.s64 	%rd8882, %rd8849, %rd8879;
	addc.cc.s64 	%rd8883, %rd8850, %rd8880;
	mov.b64 	{%r2087, %r2088}, %rd8883;
	mov.b64 	{%r2089, %r2090}, %rd8882;
	shf.l.wrap.b32 	%r2091, %r2090, %r2087, 13;
	shf.l.wrap.b32 	%r2092, %r2087, %r2088, 13;
	mov.b64 	%rd8884, {%r2091, %r2092};
	shr.u64 	%rd8885, %rd8883, 51;
	and.b64  	%rd8886, %rd8882, 2251799813685247;
	add.cc.s64 	%rd8887, %rd8867, %rd8884;
	addc.cc.s64 	%rd8888, %rd8868, %rd8885;
	mov.b64 	{%r2093, %r2094}, %rd8888;
	mov.b64 	{%r2095, %r2096}, %rd8887;
	shf.l.wrap.b32 	%r2097, %r2096, %r2093, 13;
	shf.l.wrap.b32 	%r2098, %r2093, %r2094, 13;
	mov.b64 	%rd8889, {%r2097, %r2098};
	and.b64  	%rd8890, %rd8887, 2251799813685247;
	mad.lo.s64 	%rd8891, %rd8889, 19, %rd8871;
	shr.u64 	%rd8892, %rd8891, 51;
	and.b64  	%rd8893, %rd8891, 2251799813685247;
	add.s64 	%rd8894, %rd8892, %rd8876;
	shl.b64 	%rd8895, %rd8891, 1;
	and.b64  	%rd8896, %rd8895, 4503599627370494;
	shl.b64 	%rd8897, %rd8894, 1;
	mul.lo.s64 	%rd8898, %rd8893, %rd8893;
	mul.hi.u64 	%rd8899, %rd8893, %rd8893;
	mul.lo.s64 	%rd8900, %rd8894, 38;
	mul.lo.s64 	%rd8901, %rd8890, %rd8900;
	mul.hi.u64 	%rd8902, %rd8890, %rd8900;
	mul.lo.s64 	%rd8903, %rd8881, 38;
	mul.lo.s64 	%rd8904, %rd8886, %rd8903;
	mul.hi.u64 	%rd8905, %rd8886, %rd8903;
	add.cc.s64 	%rd8906, %rd8898, %rd8904;
	addc.cc.s64 	%rd8907, %rd8899, %rd8905;
	add.cc.s64 	%rd8908, %rd8906, %rd8901;
	addc.cc.s64 	%rd8909, %rd8907, %rd8902;
	mul.lo.s64 	%rd8910, %rd8896, %rd8894;
	mul.hi.u64 	%rd8911, %rd8896, %rd8894;
	mul.lo.s64 	%rd8912, %rd8890, %rd8903;
	mul.hi.u64 	%rd8913, %rd8890, %rd8903;
	mul.lo.s64 	%rd8914, %rd8886, 19;
	mul.lo.s64 	%rd8915, %rd8886, %rd8914;
	mul.hi.u64 	%rd8916, %rd8886, %rd8914;
	mul.lo.s64 	%rd8917, %rd8881, %rd8896;
	mul.hi.u64 	%rd8918, %rd8881, %rd8896;
	mul.lo.s64 	%rd8919, %rd8894, %rd8894;
	mul.hi.u64 	%rd8920, %rd8894, %rd8894;
	mul.lo.s64 	%rd8921, %rd8886, 38;
	mul.lo.s64 	%rd8922, %rd8890, %rd8921;
	mul.hi.u64 	%rd8923, %rd8890, %rd8921;
	mul.lo.s64 	%rd8924, %rd8886, %rd8896;
	mul.hi.u64 	%rd8925, %rd8886, %rd8896;
	mul.lo.s64 	%rd8926, %rd8881, %rd8897;
	mul.hi.u64 	%rd8927, %rd8881, %rd8897;
	mul.lo.s64 	%rd8928, %rd8890, 19;
	mul.lo.s64 	%rd8929, %rd8890, %rd8928;
	mul.hi.u64 	%rd8930, %rd8890, %rd8928;
	mul.lo.s64 	%rd8931, %rd8890, %rd8896;
	mul.hi.u64 	%rd8932, %rd8890, %rd8896;
	mul.lo.s64 	%rd8933, %rd8886, %rd8897;
	mul.hi.u64 	%rd8934, %rd8886, %rd8897;
	mul.lo.s64 	%rd8935, %rd8881, %rd8881;
	mul.hi.u64 	%rd8936, %rd8881, %rd8881;
	mov.b64 	{%r2099, %r2100}, %rd8909;
	mov.b64 	{%r2101, %r2102}, %rd8908;
	shf.l.wrap.b32 	%r2103, %r2102, %r2099, 13;
	shf.l.wrap.b32 	%r2104, %r2099, %r2100, 13;
	mov.b64 	%rd8937, {%r2103, %r2104};
	and.b64  	%rd8938, %rd8908, 2251799813685247;
	add.cc.s64 	%rd8939, %rd8915, %rd8912;
	addc.cc.s64 	%rd8940, %rd8916, %rd8913;
	add.cc.s64 	%rd8941, %rd8939, %rd8910;
	addc.cc.s64 	%rd8942, %rd8940, %rd8911;
	add.cc.s64 	%rd8943, %rd8941, %rd8937;
	addc.cc.s64 	%rd8944, %rd8942, 0;
	mov.b64 	{%r2105, %r2106}, %rd8944;
	mov.b64 	{%r2107, %r2108}, %rd8943;
	shf.l.wrap.b32 	%r2109, %r2108, %r2105, 13;
	shf.l.wrap.b32 	%r2110, %r2105, %r2106, 13;
	mov.b64 	%rd8945, {%r2109, %r2110};
	shr.u64 	%rd8946, %rd8944, 51;
	and.b64  	%rd8947, %rd8943, 2251799813685247;
	add.cc.s64 	%rd8948, %rd8919, %rd8922;
	addc.cc.s64 	%rd8949, %rd8920, %rd8923;
	add.cc.s64 	%rd8950, %rd8948, %rd8917;
	addc.cc.s64 	%rd8951, %rd8949, %rd8918;
	add.cc.s64 	%rd15038, %rd8950, %rd8945;
	addc.cc.s64 	%rd8952, %rd8951, %rd8946;
	mov.b64 	{%r2111, %r2112}, %rd8952;
	mov.b64 	{%r2113, %r2114}, %rd15038;
	shf.l.wrap.b32 	%r2115, %r2114, %r2111, 13;
	shf.l.wrap.b32 	%r2116, %r2111, %r2112, 13;
	mov.b64 	%rd8953, {%r2115, %r2116};
	shr.u64 	%rd8954, %rd8952, 51;
	add.cc.s64 	%rd8955, %rd8924, %rd8929;
	addc.cc.s64 	%rd8956, %rd8925, %rd8930;
	add.cc.s64 	%rd8957, %rd8955, %rd8926;
	addc.cc.s64 	%rd8958, %rd8956, %rd8927;
	add.cc.s64 	%rd15039, %rd8957, %rd8953;
	addc.cc.s64 	%rd8959, %rd8958, %rd8954;
	mov.b64 	{%r2117, %r2118}, %rd8959;
	mov.b64 	{%r2119, %r2120}, %rd15039;
	shf.l.wrap.b32 	%r2121, %r2120, %r2117, 13;
	shf.l.wrap.b32 	%r2122, %r2117, %r2118, 13;
	mov.b64 	%rd8960, {%r2121, %r2122};
	shr.u64 	%rd8961, %rd8959, 51;
	add.cc.s64 	%rd8962, %rd8931, %rd8935;
	addc.cc.s64 	%rd8963, %rd8932, %rd8936;
	add.cc.s64 	%rd8964, %rd8962, %rd8933;
	addc.cc.s64 	%rd8965, %rd8963, %rd8934;
	add.cc.s64 	%rd15040, %rd8964, %rd8960;
	addc.cc.s64 	%rd8966, %rd8965, %rd8961;
	mov.b64 	{%r2123, %r2124}, %rd8966;
	mov.b64 	{%r2125, %r2126}, %rd15040;
	shf.l.wrap.b32 	%r2127, %r2126, %r2123, 13;
	shf.l.wrap.b32 	%r2128, %r2123, %r2124, 13;
	mov.b64 	%rd8967, {%r2127, %r2128};
	mad.lo.s64 	%rd8968, %rd8967, 19, %rd8938;
	shr.u64 	%rd8969, %rd8968, 51;
	add.s64 	%rd15041, %rd8969, %rd8947;
	and.b64  	%rd15037, %rd8968, 2251799813685247;
	mov.b32 	%r3853, 1;
$L__BB4_22:
	and.b64  	%rd8970, %rd15040, 2251799813685247;
	and.b64  	%rd8971, %rd15039, 2251799813685247;
	and.b64  	%rd8972, %rd15038, 2251799813685247;
	shl.b64 	%rd8973, %rd15037, 1;
	shl.b64 	%rd8974, %rd15041, 1;
	mul.lo.s64 	%rd8975, %rd15037, %rd15037;
	mul.hi.u64 	%rd8976, %rd15037, %rd15037;
	mul.lo.s64 	%rd8977, %rd15041, 38;
	mul.lo.s64 	%rd8978, %rd8970, %rd8977;
	mul.hi.u64 	%rd8979, %rd8970, %rd8977;
	mul.lo.s64 	%rd8980, %rd8972, 38;
	mul.lo.s64 	%rd8981, %rd8980, %rd8971;
	mul.hi.u64 	%rd8982, %rd8980, %rd8971;
	add.cc.s64 	%rd8983, %rd8981, %rd8975;
	addc.cc.s64 	%rd8984, %rd8982, %rd8976;
	add.cc.s64 	%rd8985, %rd8983, %rd8978;
	addc.cc.s64 	%rd8986, %rd8984, %rd8979;
	mul.lo.s64 	%rd8987, %rd8973, %rd15041;
	mul.hi.u64 	%rd8988, %rd8973, %rd15041;
	mul.lo.s64 	%rd8989, %rd8970, %rd8980;
	mul.hi.u64 	%rd8990, %rd8970, %rd8980;
	add.cc.s64 	%rd8991, %rd8989, %rd8987;
	addc.cc.s64 	%rd8992, %rd8990, %rd8988;
	mul.lo.s64 	%rd8993, %rd8971, 19;
	mul.lo.s64 	%rd8994, %rd8993, %rd8971;
	mul.hi.u64 	%rd8995, %rd8993, %rd8971;
	add.cc.s64 	%rd8996, %rd8991, %rd8994;
	addc.cc.s64 	%rd8997, %rd8992, %rd8995;
	mul.lo.s64 	%rd8998, %rd8972, %rd8973;
	mul.hi.u64 	%rd8999, %rd8972, %rd8973;
	mul.lo.s64 	%rd9000, %rd15041, %rd15041;
	mul.hi.u64 	%rd9001, %rd15041, %rd15041;
	add.cc.s64 	%rd9002, %rd8998, %rd9000;
	addc.cc.s64 	%rd9003, %rd8999, %rd9001;
	mul.lo.s64 	%rd9004, %rd8971, 38;
	mul.lo.s64 	%rd9005, %rd9004, %rd8970;
	mul.hi.u64 	%rd9006, %rd9004, %rd8970;
	add.cc.s64 	%rd9007, %rd9002, %rd9005;
	addc.cc.s64 	%rd9008, %rd9003, %rd9006;
	mul.lo.s64 	%rd9009, %rd8971, %rd8973;
	mul.hi.u64 	%rd9010, %rd8971, %rd8973;
	mul.lo.s64 	%rd9011, %rd8972, %rd8974;
	mul.hi.u64 	%rd9012, %rd8972, %rd8974;
	add.cc.s64 	%rd9013, %rd9009, %rd9011;
	addc.cc.s64 	%rd9014, %rd9010, %rd9012;
	mul.lo.s64 	%rd9015, %rd8970, 19;
	mul.lo.s64 	%rd9016, %rd9015, %rd8970;
	mul.hi.u64 	%rd9017, %rd9015, %rd8970;
	add.cc.s64 	%rd9018, %rd9013, %rd9016;
	addc.cc.s64 	%rd9019, %rd9014, %rd9017;
	mul.lo.s64 	%rd9020, %rd8970, %rd8973;
	mul.hi.u64 	%rd9021, %rd8970, %rd8973;
	mul.lo.s64 	%rd9022, %rd8971, %rd8974;
	mul.hi.u64 	%rd9023, %rd8971, %rd8974;
	mul.lo.s64 	%rd9024, %rd8972, %rd8972;
	mul.hi.u64 	%rd9025, %rd8972, %rd8972;
	mov.b64 	{%r2129, %r2130}, %rd8986;
	mov.b64 	{%r2131, %r2132}, %rd8985;
	shf.l.wrap.b32 	%r2133, %r2132, %r2129, 13;
	shf.l.wrap.b32 	%r2134, %r2129, %r2130, 13;
	mov.b64 	%rd9026, {%r2133, %r2134};
	and.b64  	%rd9027, %rd8985, 2251799813685247;
	add.cc.s64 	%rd9028, %rd8996, %rd9026;
	addc.cc.s64 	%rd9029, %rd8997, 0;
	mov.b64 	{%r2135, %r2136}, %rd9029;
	mov.b64 	{%r2137, %r2138}, %rd9028;
	shf.l.wrap.b32 	%r2139, %r2138, %r2135, 13;
	shf.l.wrap.b32 	%r2140, %r2135, %r2136, 13;
	mov.b64 	%rd9030, {%r2139, %r2140};
	and.b64  	%rd9031, %rd9028, 2251799813685247;
	add.cc.s64 	%rd15038, %rd9007, %rd9030;
	addc.cc.s64 	%rd436, %rd9008, 0;
	mov.b64 	{%r2141, %r2142}, %rd436;
	mov.b64 	{%r2143, %r2144}, %rd15038;
	shf.l.wrap.b32 	%r2145, %r2144, %r2141, 13;
	shf.l.wrap.b32 	%r2146, %r2141, %r2142, 13;
	mov.b64 	%rd9032, {%r2145, %r2146};
	add.cc.s64 	%rd15039, %rd9018, %rd9032;
	addc.cc.s64 	%rd439, %rd9019, 0;
	mov.b64 	{%r2147, %r2148}, %rd439;
	mov.b64 	{%r2149, %r2150}, %rd15039;
	shf.l.wrap.b32 	%r2151, %r2150, %r2147, 13;
	shf.l.wrap.b32 	%r2152, %r2147, %r2148, 13;
	mov.b64 	%rd9033, {%r2151, %r2152};
	shr.u64 	%rd9034, %rd439, 51;
	add.cc.s64 	%rd9035, %rd9022, %rd9024;
	addc.cc.s64 	%rd9036, %rd9023, %rd9025;
	add.cc.s64 	%rd9037, %rd9035, %rd9020;
	addc.cc.s64 	%rd9038, %rd9036, %rd9021;
	add.cc.s64 	%rd15040, %rd9037, %rd9033;
	addc.cc.s64 	%rd442, %rd9038, %rd9034;
	mov.b64 	{%r2153, %r2154}, %rd442;
	mov.b64 	{%r2155, %r2156}, %rd15040;
	shf.l.wrap.b32 	%r2157, %r2156, %r2153, 13;
	shf.l.wrap.b32 	%r2158, %r2153, %r2154, 13;
	mov.b64 	%rd9039, {%r2157, %r2158};
	mad.lo.s64 	%rd9040, %rd9039, 19, %rd9027;
	shr.u64 	%rd9041, %rd9040, 51;
	add.s64 	%rd15041, %rd9041, %rd9031;
	add.s32 	%r22, %r3853, 1;
	and.b64  	%rd15037, %rd9040, 2251799813685247;
	setp.lt.u32 	%p19, %r3853, 9;
	mov.u32 	%r3853, %r22;
	@%p19 bra 	$L__BB4_22;
	mul.lo.s64 	%rd9043, %rd15037, %rd361;
	mul.hi.u64 	%rd9044, %rd15037, %rd361;
	mul.lo.s64 	%rd9045, %rd15041, %rd370;
	mul.hi.u64 	%rd9046, %rd15041, %rd370;
	add.cc.s64 	%rd9047, %rd9043, %rd9045;
	addc.cc.s64 	%rd9048, %rd9044, %rd9046;
	and.b64  	%rd9049, %rd15038, 2251799813685247;
	mul.lo.s64 	%rd9050, %rd9049, %rd367;
	mul.hi.u64 	%rd9051, %rd9049, %rd367;
	add.cc.s64 	%rd9052, %rd9047, %rd9050;
	addc.cc.s64 	%rd9053, %rd9048, %rd9051;
	and.b64  	%rd9054, %rd15039, 2251799813685247;
	mul.lo.s64 	%rd9055, %rd9054, %rd392;
	mul.hi.u64 	%rd9056, %rd9054, %rd392;
	add.cc.s64 	%rd9057, %rd9052, %rd9055;
	addc.cc.s64 	%rd9058, %rd9053, %rd9056;
	and.b64  	%rd9059, %rd15040, 2251799813685247;
	mul.lo.s64 	%rd9060, %rd9059, %rd8514;
	mul.hi.u64 	%rd9061, %rd9059, %rd8514;
	add.cc.s64 	%rd9062, %rd9057, %rd9060;
	addc.cc.s64 	%rd9063, %rd9058, %rd9061;
	mul.lo.s64 	%rd9064, %rd15037, %rd362;
	mul.hi.u64 	%rd9065, %rd15037, %rd362;
	mul.lo.s64 	%rd9066, %rd15041, %rd361;
	mul.hi.u64 	%rd9067, %rd15041, %rd361;
	add.cc.s64 	%rd9068, %rd9064, %rd9066;
	addc.cc.s64 	%rd9069, %rd9065, %rd9067;
	mul.lo.s64 	%rd9070, %rd9049, %rd370;
	mul.hi.u64 	%rd9071, %rd9049, %rd370;
	add.cc.s64 	%rd9072, %rd9068, %rd9070;
	addc.cc.s64 	%rd9073, %rd9069, %rd9071;
	mul.lo.s64 	%rd9074, %rd9054, %rd367;
	mul.hi.u64 	%rd9075, %rd9054, %rd367;
	add.cc.s64 	%rd9076, %rd9072, %rd9074;
	addc.cc.s64 	%rd9077, %rd9073, %rd9075;
	mul.lo.s64 	%rd9078, %rd9059, %rd392;
	mul.hi.u64 	%rd9079, %rd9059, %rd392;
	add.cc.s64 	%rd9080, %rd9076, %rd9078;
	addc.cc.s64 	%rd9081, %rd9077, %rd9079;
	mul.lo.s64 	%rd9082, %rd368, %rd15037;
	mul.hi.u64 	%rd9083, %rd368, %rd15037;
	mul.lo.s64 	%rd9084, %rd15041, %rd362;
	mul.hi.u64 	%rd9085, %rd15041, %rd362;
	add.cc.s64 	%rd9086, %rd9082, %rd9084;
	addc.cc.s64 	%rd9087, %rd9083, %rd9085;
	mul.lo.s64 	%rd9088, %rd9049, %rd361;
	mul.hi.u64 	%rd9089, %rd9049, %rd361;
	add.cc.s64 	%rd9090, %rd9086, %rd9088;
	addc.cc.s64 	%rd9091, %rd9087, %rd9089;
	mul.lo.s64 	%rd9092, %rd9054, %rd370;
	mul.hi.u64 	%rd9093, %rd9054, %rd370;
	add.cc.s64 	%rd9094, %rd9090, %rd9092;
	addc.cc.s64 	%rd9095, %rd9091, %rd9093;
	mul.lo.s64 	%rd9096, %rd9059, %rd367;
	mul.hi.u64 	%rd9097, %rd9059, %rd367;
	add.cc.s64 	%rd9098, %rd9094, %rd9096;
	addc.cc.s64 	%rd9099, %rd9095, %rd9097;
	mul.lo.s64 	%rd9100, %rd365, %rd15037;
	mul.hi.u64 	%rd9101, %rd365, %rd15037;
	mul.lo.s64 	%rd9102, %rd368, %rd15041;
	mul.hi.u64 	%rd9103, %rd368, %rd15041;
	add.cc.s64 	%rd9104, %rd9100, %rd9102;
	addc.cc.s64 	%rd9105, %rd9101, %rd9103;
	mul.lo.s64 	%rd9106, %rd9049, %rd362;
	mul.hi.u64 	%rd9107, %rd9049, %rd362;
	add.cc.s64 	%rd9108, %rd9104, %rd9106;
	addc.cc.s64 	%rd9109, %rd9105, %rd9107;
	mul.lo.s64 	%rd9110, %rd9054, %rd361;
	mul.hi.u64 	%rd9111, %rd9054, %rd361;
	add.cc.s64 	%rd9112, %rd9108, %rd9110;
	addc.cc.s64 	%rd9113, %rd9109, %rd9111;
	mul.lo.s64 	%rd9114, %rd9059, %rd370;
	mul.hi.u64 	%rd9115, %rd9059, %rd370;
	add.cc.s64 	%rd9116, %rd9112, %rd9114;
	addc.cc.s64 	%rd9117, %rd9113, %rd9115;
	mul.lo.s64 	%rd9118, %rd363, %rd15037;
	mul.hi.u64 	%rd9119, %rd363, %rd15037;
	mul.lo.s64 	%rd9120, %rd365, %rd15041;
	mul.hi.u64 	%rd9121, %rd365, %rd15041;
	add.cc.s64 	%rd9122, %rd9118, %rd9120;
	addc.cc.s64 	%rd9123, %rd9119, %rd9121;
	mul.lo.s64 	%rd9124, %rd9049, %rd368;
	mul.hi.u64 	%rd9125, %rd9049, %rd368;
	add.cc.s64 	%rd9126, %rd9122, %rd9124;
	addc.cc.s64 	%rd9127, %rd9123, %rd9125;
	mul.lo.s64 	%rd9128, %rd9054, %rd362;
	mul.hi.u64 	%rd9129, %rd9054, %rd362;
	add.cc.s64 	%rd9130, %rd9126, %rd9128;
	addc.cc.s64 	%rd9131, %rd9127, %rd9129;
	mul.lo.s64 	%rd9132, %rd9059, %rd361;
	mul.hi.u64 	%rd9133, %rd9059, %rd361;
	add.cc.s64 	%rd9134, %rd9130, %rd9132;
	addc.cc.s64 	%rd9135, %rd9131, %rd9133;
	mov.b64 	{%r2160, %r2161}, %rd9063;
	mov.b64 	{%r2162, %r2163}, %rd9062;
	shf.l.wrap.b32 	%r2164, %r2163, %r2160, 13;
	shf.l.wrap.b32 	%r2165, %r2160, %r2161, 13;
	mov.b64 	%rd9136, {%r2164, %r2165};
	shr.u64 	%rd9137, %rd9063, 51;
	and.b64  	%rd9138, %rd9062, 2251799813685247;
	add.cc.s64 	%rd9139, %rd9080, %rd9136;
	addc.cc.s64 	%rd9140, %rd9081, %rd9137;
	mov.b64 	{%r2166, %r2167}, %rd9140;
	mov.b64 	{%r2168, %r2169}, %rd9139;
	shf.l.wrap.b32 	%r2170, %r2169, %r2166, 13;
	shf.l.wrap.b32 	%r2171, %r2166, %r2167, 13;
	mov.b64 	%rd9141, {%r2170, %r2171};
	shr.u64 	%rd9142, %rd9140, 51;
	and.b64  	%rd9143, %rd9139, 2251799813685247;
	add.cc.s64 	%rd9144, %rd9098, %rd9141;
	addc.cc.s64 	%rd9145, %rd9099, %rd9142;
	mov.b64 	{%r2172, %r2173}, %rd9145;
	mov.b64 	{%r2174, %r2175}, %rd9144;
	shf.l.wrap.b32 	%r2176, %r2175, %r2172, 13;
	shf.l.wrap.b32 	%r2177, %r2172, %r2173, 13;
	mov.b64 	%rd9146, {%r2176, %r2177};
	shr.u64 	%rd9147, %rd9145, 51;
	and.b64  	%rd454, %rd9144, 2251799813685247;
	add.cc.s64 	%rd9148, %rd9116, %rd9146;
	addc.cc.s64 	%rd9149, %rd9117, %rd9147;
	mov.b64 	{%r2178, %r2179}, %rd9149;
	mov.b64 	{%r2180, %r2181}, %rd9148;
	shf.l.wrap.b32 	%r2182, %r2181, %r2178, 13;
	shf.l.wrap.b32 	%r2183, %r2178, %r2179, 13;
	mov.b64 	%rd9150, {%r2182, %r2183};
	shr.u64 	%rd9151, %rd9149, 51;
	and.b64  	%rd451, %rd9148, 2251799813685247;
	add.cc.s64 	%rd9152, %rd9134, %rd9150;
	addc.cc.s64 	%rd9153, %rd9135, %rd9151;
	mov.b64 	{%r2184, %r2185}, %rd9153;
	mov.b64 	{%r2186, %r2187}, %rd9152;
	shf.l.wrap.b32 	%r2188, %r2187, %r2184, 13;
	shf.l.wrap.b32 	%r2189, %r2184, %r2185, 13;
	mov.b64 	%rd9154, {%r2188, %r2189};
	and.b64  	%rd449, %rd9152, 2251799813685247;
	mad.lo.s64 	%rd9155, %rd9154, 19, %rd9138;
	shr.u64 	%rd9156, %rd9155, 51;
	and.b64  	%rd447, %rd9155, 2251799813685247;
	add.s64 	%rd448, %rd9156, %rd9143;
	shl.b64 	%rd9157, %rd9155, 1;
	and.b64  	%rd9158, %rd9157, 4503599627370494;
	shl.b64 	%rd9159, %rd448, 1;
	mul.lo.s64 	%rd9160, %rd447, %rd447;
	mul.hi.u64 	%rd9161, %rd447, %rd447;
	mul.lo.s64 	%rd9162, %rd448, 38;
	mul.lo.s64 	%rd9163, %rd449, %rd9162;
	mul.hi.u64 	%rd9164, %rd449, %rd9162;
	mul.lo.s64 	%rd9165, %rd454, 38;
	mul.lo.s64 	%rd9166, %rd451, %rd9165;
	mul.hi.u64 	%rd9167, %rd451, %rd9165;
	add.cc.s64 	%rd9168, %rd9160, %rd9166;
	addc.cc.s64 	%rd9169, %rd9161, %rd9167;
	add.cc.s64 	%rd9170, %rd9168, %rd9163;
	addc.cc.s64 	%rd9171, %rd9169, %rd9164;
	mul.lo.s64 	%rd9172, %rd9158, %rd448;
	mul.hi.u64 	%rd9173, %rd9158, %rd448;
	mul.lo.s64 	%rd9174, %rd449, %rd9165;
	mul.hi.u64 	%rd9175, %rd449, %rd9165;
	mul.lo.s64 	%rd453, %rd451, 19;
	mul.lo.s64 	%rd9176, %rd451, %rd453;
	mul.hi.u64 	%rd9177, %rd451, %rd453;
	mul.lo.s64 	%rd9178, %rd454, %rd9158;
	mul.hi.u64 	%rd9179, %rd454, %rd9158;
	mul.lo.s64 	%rd9180, %rd448, %rd448;
	mul.hi.u64 	%rd9181, %rd448, %rd448;
	mul.lo.s64 	%rd9182, %rd451, 38;
	mul.lo.s64 	%rd9183, %rd449, %rd9182;
	mul.hi.u64 	%rd9184, %rd449, %rd9182;
	mul.lo.s64 	%rd9185, %rd451, %rd9158;
	mul.hi.u64 	%rd9186, %rd451, %rd9158;
	mul.lo.s64 	%rd9187, %rd454, %rd9159;
	mul.hi.u64 	%rd9188, %rd454, %rd9159;
	mul.lo.s64 	%rd456, %rd449, 19;
	mul.lo.s64 	%rd9189, %rd449, %rd456;
	mul.hi.u64 	%rd9190, %rd449, %rd456;
	mul.lo.s64 	%rd9191, %rd449, %rd9158;
	mul.hi.u64 	%rd9192, %rd449, %rd9158;
	mul.lo.s64 	%rd9193, %rd451, %rd9159;
	mul.hi.u64 	%rd9194, %rd451, %rd9159;
	mul.lo.s64 	%rd9195, %rd454, %rd454;
	mul.hi.u64 	%rd9196, %rd454, %rd454;
	mov.b64 	{%r2190, %r2191}, %rd9171;
	mov.b64 	{%r2192, %r2193}, %rd9170;
	shf.l.wrap.b32 	%r2194, %r2193, %r2190, 13;
	shf.l.wrap.b32 	%r2195, %r2190, %r2191, 13;
	mov.b64 	%rd9197, {%r2194, %r2195};
	and.b64  	%rd9198, %rd9170, 2251799813685247;
	add.cc.s64 	%rd9199, %rd9176, %rd9174;
	addc.cc.s64 	%rd9200, %rd9177, %rd9175;
	add.cc.s64 	%rd9201, %rd9199, %rd9172;
	addc.cc.s64 	%rd9202, %rd9200, %rd9173;
	add.cc.s64 	%rd9203, %rd9201, %rd9197;
	addc.cc.s64 	%rd9204, %rd9202, 0;
	mov.b64 	{%r2196, %r2197}, %rd9204;
	mov.b64 	{%r2198, %r2199}, %rd9203;
	shf.l.wrap.b32 	%r2200, %r2199, %r2196, 13;
	shf.l.wrap.b32 	%r2201, %r2196, %r2197, 13;
	mov.b64 	%rd9205, {%r2200, %r2201};
	shr.u64 	%rd9206, %rd9204, 51;
	and.b64  	%rd9207, %rd9203, 2251799813685247;
	add.cc.s64 	%rd9208, %rd9180, %rd9183;
	addc.cc.s64 	%rd9209, %rd9181, %rd9184;
	add.cc.s64 	%rd9210, %rd9208, %rd9178;
	addc.cc.s64 	%rd9211, %rd9209, %rd9179;
	add.cc.s64 	%rd15043, %rd9210, %rd9205;
	addc.cc.s64 	%rd9212, %rd9211, %rd9206;
	mov.b64 	{%r2202, %r2203}, %rd9212;
	mov.b64 	{%r2204, %r2205}, %rd15043;
	shf.l.wrap.b32 	%r2206, %r2205, %r2202, 13;
	shf.l.wrap.b32 	%r2207, %r2202, %r2203, 13;
	mov.b64 	%rd9213, {%r2206, %r2207};
	shr.u64 	%rd9214, %rd9212, 51;
	add.cc.s64 	%rd9215, %rd9185, %rd9189;
	addc.cc.s64 	%rd9216, %rd9186, %rd9190;
	add.cc.s64 	%rd9217, %rd9215, %rd9187;
	addc.cc.s64 	%rd9218, %rd9216, %rd9188;
	add.cc.s64 	%rd15044, %rd9217, %rd9213;
	addc.cc.s64 	%rd9219, %rd9218, %rd9214;
	mov.b64 	{%r2208, %r2209}, %rd9219;
	mov.b64 	{%r2210, %r2211}, %rd15044;
	shf.l.wrap.b32 	%r2212, %r2211, %r2208, 13;
	shf.l.wrap.b32 	%r2213, %r2208, %r2209, 13;
	mov.b64 	%rd9220, {%r2212, %r2213};
	shr.u64 	%rd9221, %rd9219, 51;
	add.cc.s64 	%rd9222, %rd9191, %rd9195;
	addc.cc.s64 	%rd9223, %rd9192, %rd9196;
	add.cc.s64 	%rd9224, %rd9222, %rd9193;
	addc.cc.s64 	%rd9225, %rd9223, %rd9194;
	add.cc.s64 	%rd15045, %rd9224, %rd9220;
	addc.cc.s64 	%rd9226, %rd9225, %rd9221;
	mov.b64 	{%r2214, %r2215}, %rd9226;
	mov.b64 	{%r2216, %r2217}, %rd15045;
	shf.l.wrap.b32 	%r2218, %r2217, %r2214, 13;
	shf.l.wrap.b32 	%r2219, %r2214, %r2215, 13;
	mov.b64 	%rd9227, {%r2218, %r2219};
	mad.lo.s64 	%rd9228, %rd9227, 19, %rd9198;
	shr.u64 	%rd9229, %rd9228, 51;
	add.s64 	%rd15046, %rd9229, %rd9207;
	and.b64  	%rd15042, %rd9228, 2251799813685247;
	mov.b32 	%r3854, 0;
$L__BB4_24:
	and.b64  	%rd9230, %rd15045, 2251799813685247;
	and.b64  	%rd9231, %rd15044, 2251799813685247;
	and.b64  	%rd9232, %rd15043, 2251799813685247;
	shl.b64 	%rd9233, %rd15042, 1;
	shl.b64 	%rd9234, %rd15046, 1;
	mul.lo.s64 	%rd9235, %rd15042, %rd15042;
	mul.hi.u64 	%rd9236, %rd15042, %rd15042;
	mul.lo.s64 	%rd9237, %rd15046, 38;
	mul.lo.s64 	%rd9238, %rd9230, %rd9237;
	mul.hi.u64 	%rd9239, %rd9230, %rd9237;
	mul.lo.s64 	%rd9240, %rd9232, 38;
	mul.lo.s64 	%rd9241, %rd9240, %rd9231;
	mul.hi.u64 	%rd9242, %rd9240, %rd9231;
	add.cc.s64 	%rd9243, %rd9241, %rd9235;
	addc.cc.s64 	%rd9244, %rd9242, %rd9236;
	add.cc.s64 	%rd9245, %rd9243, %rd9238;
	addc.cc.s64 	%rd9246, %rd9244, %rd9239;
	mul.lo.s64 	%rd9247, %rd9233, %rd15046;
	mul.hi.u64 	%rd9248, %rd9233, %rd15046;
	mul.lo.s64 	%rd9249, %rd9230, %rd9240;
	mul.hi.u64 	%rd9250, %rd9230, %rd9240;
	add.cc.s64 	%rd9251, %rd9249, %rd9247;
	addc.cc.s64 	%rd9252, %rd9250, %rd9248;
	mul.lo.s64 	%rd9253, %rd9231, 19;
	mul.lo.s64 	%rd9254, %rd9253, %rd9231;
	mul.hi.u64 	%rd9255, %rd9253, %rd9231;
	add.cc.s64 	%rd9256, %rd9251, %rd9254;
	addc.cc.s64 	%rd9257, %rd9252, %rd9255;
	mul.lo.s64 	%rd9258, %rd9232, %rd9233;
	mul.hi.u64 	%rd9259, %rd9232, %rd9233;
	mul.lo.s64 	%rd9260, %rd15046, %rd15046;
	mul.hi.u64 	%rd9261, %rd15046, %rd15046;
	add.cc.s64 	%rd9262, %rd9258, %rd9260;
	addc.cc.s64 	%rd9263, %rd9259, %rd9261;
	mul.lo.s64 	%rd9264, %rd9231, 38;
	mul.lo.s64 	%rd9265, %rd9264, %rd9230;
	mul.hi.u64 	%rd9266, %rd9264, %rd9230;
	add.cc.s64 	%rd9267, %rd9262, %rd9265;
	addc.cc.s64 	%rd9268, %rd9263, %rd9266;
	mul.lo.s64 	%rd9269, %rd9231, %rd9233;
	mul.hi.u64 	%rd9270, %rd9231, %rd9233;
	mul.lo.s64 	%rd9271, %rd9232, %rd9234;
	mul.hi.u64 	%rd9272, %rd9232, %rd9234;
	add.cc.s64 	%rd9273, %rd9269, %rd9271;
	addc.cc.s64 	%rd9274, %rd9270, %rd9272;
	mul.lo.s64 	%rd9275, %rd9230, 19;
	mul.lo.s64 	%rd9276, %rd9275, %rd9230;
	mul.hi.u64 	%rd9277, %rd9275, %rd9230;
	add.cc.s64 	%rd9278, %rd9273, %rd9276;
	addc.cc.s64 	%rd9279, %rd9274, %rd9277;
	mul.lo.s64 	%rd9280, %rd9230, %rd9233;
	mul.hi.u64 	%rd9281, %rd9230, %rd9233;
	mul.lo.s64 	%rd9282, %rd9231, %rd9234;
	mul.hi.u64 	%rd9283, %rd9231, %rd9234;
	mul.lo.s64 	%rd9284, %rd9232, %rd9232;
	mul.hi.u64 	%rd9285, %rd9232, %rd9232;
	mov.b64 	{%r2220, %r2221}, %rd9246;
	mov.b64 	{%r2222, %r2223}, %rd9245;
	shf.l.wrap.b32 	%r2224, %r2223, %r2220, 13;
	shf.l.wrap.b32 	%r2225, %r2220, %r2221, 13;
	mov.b64 	%rd9286, {%r2224, %r2225};
	and.b64  	%rd9287, %rd9245, 2251799813685247;
	add.cc.s64 	%rd9288, %rd9256, %rd9286;
	addc.cc.s64 	%rd9289, %rd9257, 0;
	mov.b64 	{%r2226, %r2227}, %rd9289;
	mov.b64 	{%r2228, %r2229}, %rd9288;
	shf.l.wrap.b32 	%r2230, %r2229, %r2226, 13;
	shf.l.wrap.b32 	%r2231, %r2226, %r2227, 13;
	mov.b64 	%rd9290, {%r2230, %r2231};
	and.b64  	%rd9291, %rd9288, 2251799813685247;
	add.cc.s64 	%rd15043, %rd9267, %rd9290;
	addc.cc.s64 	%rd468, %rd9268, 0;
	mov.b64 	{%r2232, %r2233}, %rd468;
	mov.b64 	{%r2234, %r2235}, %rd15043;
	shf.l.wrap.b32 	%r2236, %r2235, %r2232, 13;
	shf.l.wrap.b32 	%r2237, %r2232, %r2233, 13;
	mov.b64 	%rd9292, {%r2236, %r2237};
	add.cc.s64 	%rd15044, %rd9278, %rd9292;
	addc.cc.s64 	%rd471, %rd9279, 0;
	mov.b64 	{%r2238, %r2239}, %rd471;
	mov.b64 	{%r2240, %r2241}, %rd15044;
	shf.l.wrap.b32 	%r2242, %r2241, %r2238, 13;
	shf.l.wrap.b32 	%r2243, %r2238, %r2239, 13;
	mov.b64 	%rd9293, {%r2242, %r2243};
	shr.u64 	%rd9294, %rd471, 51;
	add.cc.s64 	%rd9295, %rd9282, %rd9284;
	addc.cc.s64 	%rd9296, %rd9283, %rd9285;
	add.cc.s64 	%rd9297, %rd9295, %rd9280;
	addc.cc.s64 	%rd9298, %rd9296, %rd9281;
	add.cc.s64 	%rd15045, %rd9297, %rd9293;
	addc.cc.s64 	%rd474, %rd9298, %rd9294;
	mov.b64 	{%r2244, %r2245}, %rd474;
	mov.b64 	{%r2246, %r2247}, %rd15045;
	shf.l.wrap.b32 	%r2248, %r2247, %r2244, 13;
	shf.l.wrap.b32 	%r2249, %r2244, %r2245, 13;
	mov.b64 	%rd9299, {%r2248, %r2249};
	mad.lo.s64 	%rd9300, %rd9299, 19, %rd9287;
	shr.u64 	%rd9301, %rd9300, 51;
	add.s64 	%rd15046, %rd9301, %rd9291;
	and.b64  	%rd15042, %rd9300, 2251799813685247;
	add.s32 	%r3854, %r3854, 1;
	setp.lt.u32 	%p20, %r3854, 49;
	@%p20 bra 	$L__BB4_24;
	mul.lo.s64 	%rd9302, %rd448, 19;
	mul.lo.s64 	%rd478, %rd454, 19;
	mul.lo.s64 	%rd9303, %rd15042, %rd447;
	mul.hi.u64 	%rd9304, %rd15042, %rd447;
	mul.lo.s64 	%rd9305, %rd15046, %rd456;
	mul.hi.u64 	%rd9306, %rd15046, %rd456;
	add.cc.s64 	%rd9307, %rd9303, %rd9305;
	addc.cc.s64 	%rd9308, %rd9304, %rd9306;
	and.b64  	%rd9309, %rd15043, 2251799813685247;
	mul.lo.s64 	%rd9310, %rd9309, %rd453;
	mul.hi.u64 	%rd9311, %rd9309, %rd453;
	add.cc.s64 	%rd9312, %rd9307, %rd9310;
	addc.cc.s64 	%rd9313, %rd9308, %rd9311;
	and.b64  	%rd9314, %rd15044, 2251799813685247;
	mul.lo.s64 	%rd9315, %rd9314, %rd478;
	mul.hi.u64 	%rd9316, %rd9314, %rd478;
	add.cc.s64 	%rd9317, %rd9312, %rd9315;
	addc.cc.s64 	%rd9318, %rd9313, %rd9316;
	and.b64  	%rd9319, %rd15045, 2251799813685247;
	mul.lo.s64 	%rd9320, %rd9319, %rd9302;
	mul.hi.u64 	%rd9321, %rd9319, %rd9302;
	add.cc.s64 	%rd9322, %rd9317, %rd9320;
	addc.cc.s64 	%rd9323, %rd9318, %rd9321;
	mul.lo.s64 	%rd9324, %rd15042, %rd448;
	mul.hi.u64 	%rd9325, %rd15042, %rd448;
	mul.lo.s64 	%rd9326, %rd15046, %rd447;
	mul.hi.u64 	%rd9327, %rd15046, %rd447;
	add.cc.s64 	%rd9328, %rd9324, %rd9326;
	addc.cc.s64 	%rd9329, %rd9325, %rd9327;
	mul.lo.s64 	%rd9330, %rd9309, %rd456;
	mul.hi.u64 	%rd9331, %rd9309, %rd456;
	add.cc.s64 	%rd9332, %rd9328, %rd9330;
	addc.cc.s64 	%rd9333, %rd9329, %rd9331;
	mul.lo.s64 	%rd9334, %rd9314, %rd453;
	mul.hi.u64 	%rd9335, %rd9314, %rd453;
	add.cc.s64 	%rd9336, %rd9332, %rd9334;
	addc.cc.s64 	%rd9337, %rd9333, %rd9335;
	mul.lo.s64 	%rd9338, %rd9319, %rd478;
	mul.hi.u64 	%rd9339, %rd9319, %rd478;
	add.cc.s64 	%rd9340, %rd9336, %rd9338;
	addc.cc.s64 	%rd9341, %rd9337, %rd9339;
	mul.lo.s64 	%rd9342, %rd454, %rd15042;
	mul.hi.u64 	%rd9343, %rd454, %rd15042;
	mul.lo.s64 	%rd9344, %rd15046, %rd448;
	mul.hi.u64 	%rd9345, %rd15046, %rd448;
	add.cc.s64 	%rd9346, %rd9342, %rd9344;
	addc.cc.s64 	%rd9347, %rd9343, %rd9345;
	mul.lo.s64 	%rd9348, %rd9309, %rd447;
	mul.hi.u64 	%rd9349, %rd9309, %rd447;
	add.cc.s64 	%rd9350, %rd9346, %rd9348;
	addc.cc.s64 	%rd9351, %rd9347, %rd9349;
	mul.lo.s64 	%rd9352, %rd9314, %rd456;
	mul.hi.u64 	%rd9353, %rd9314, %rd456;
	add.cc.s64 	%rd9354, %rd9350, %rd9352;
	addc.cc.s64 	%rd9355, %rd9351, %rd9353;
	mul.lo.s64 	%rd9356, %rd9319, %rd453;
	mul.hi.u64 	%rd9357, %rd9319, %rd453;
	add.cc.s64 	%rd9358, %rd9354, %rd9356;
	addc.cc.s64 	%rd9359, %rd9355, %rd9357;
	mul.lo.s64 	%rd9360, %rd451, %rd15042;
	mul.hi.u64 	%rd9361, %rd451, %rd15042;
	mul.lo.s64 	%rd9362, %rd454, %rd15046;
	mul.hi.u64 	%rd9363, %rd454, %rd15046;
	add.cc.s64 	%rd9364, %rd9360, %rd9362;
	addc.cc.s64 	%rd9365, %rd9361, %rd9363;
	mul.lo.s64 	%rd9366, %rd9309, %rd448;
	mul.hi.u64 	%rd9367, %rd9309, %rd448;
	add.cc.s64 	%rd9368, %rd9364, %rd9366;
	addc.cc.s64 	%rd9369, %rd9365, %rd9367;
	mul.lo.s64 	%rd9370, %rd9314, %rd447;
	mul.hi.u64 	%rd9371, %rd9314, %rd447;
	add.cc.s64 	%rd9372, %rd9368, %rd9370;
	addc.cc.s64 	%rd9373, %rd9369, %rd9371;
	mul.lo.s64 	%rd9374, %rd9319, %rd456;
	mul.hi.u64 	%rd9375, %rd9319, %rd456;
	add.cc.s64 	%rd9376, %rd9372, %rd9374;
	addc.cc.s64 	%rd9377, %rd9373, %rd9375;
	mul.lo.s64 	%rd9378, %rd449, %rd15042;
	mul.hi.u64 	%rd9379, %rd449, %rd15042;
	mul.lo.s64 	%rd9380, %rd451, %rd15046;
	mul.hi.u64 	%rd9381, %rd451, %rd15046;
	add.cc.s64 	%rd9382, %rd9378, %rd9380;
	addc.cc.s64 	%rd9383, %rd9379, %rd9381;
	mul.lo.s64 	%rd9384, %rd9309, %rd454;
	mul.hi.u64 	%rd9385, %rd9309, %rd454;
	add.cc.s64 	%rd9386, %rd9382, %rd9384;
	addc.cc.s64 	%rd9387, %rd9383, %rd9385;
	mul.lo.s64 	%rd9388, %rd9314, %rd448;
	mul.hi.u64 	%rd9389, %rd9314, %rd448;
	add.cc.s64 	%rd9390, %rd9386, %rd9388;
	addc.cc.s64 	%rd9391, %rd9387, %rd9389;
	mul.lo.s64 	%rd9392, %rd9319, %rd447;
	mul.hi.u64 	%rd9393, %rd9319, %rd447;
	add.cc.s64 	%rd9394, %rd9390, %rd9392;
	addc.cc.s64 	%rd9395, %rd9391, %rd9393;
	mov.b64 	{%r2251, %r2252}, %rd9323;
	mov.b64 	{%r2253, %r2254}, %rd9322;
	shf.l.wrap.b32 	%r2255, %r2254, %r2251, 13;
	shf.l.wrap.b32 	%r2256, %r2251, %r2252, 13;
	mov.b64 	%rd9396, {%r2255, %r2256};
	shr.u64 	%rd9397, %rd9323, 51;
	and.b64  	%rd9398, %rd9322, 2251799813685247;
	add.cc.s64 	%rd9399, %rd9340, %rd9396;
	addc.cc.s64 	%rd9400, %rd9341, %rd9397;
	mov.b64 	{%r2257, %r2258}, %rd9400;
	mov.b64 	{%r2259, %r2260}, %rd9399;
	shf.l.wrap.b32 	%r2261, %r2260, %r2257, 13;
	shf.l.wrap.b32 	%r2262, %r2257, %r2258, 13;
	mov.b64 	%rd9401, {%r2261, %r2262};
	shr.u64 	%rd9402, %rd9400, 51;
	and.b64  	%rd9403, %rd9399, 2251799813685247;
	add.cc.s64 	%rd9404, %rd9358, %rd9401;
	addc.cc.s64 	%rd9405, %rd9359, %rd9402;
	mov.b64 	{%r2263, %r2264}, %rd9405;
	mov.b64 	{%r2265, %r2266}, %rd9404;
	shf.l.wrap.b32 	%r2267, %r2266, %r2263, 13;
	shf.l.wrap.b32 	%r2268, %r2263, %r2264, 13;
	mov.b64 	%rd9406, {%r2267, %r2268};
	shr.u64 	%rd9407, %rd9405, 51;
	and.b64  	%rd487, %rd9404, 2251799813685247;
	add.cc.s64 	%rd9408, %rd9376, %rd9406;
	addc.cc.s64 	%rd9409, %rd9377, %rd9407;
	mov.b64 	{%r2269, %r2270}, %rd9409;
	mov.b64 	{%r2271, %r2272}, %rd9408;
	shf.l.wrap.b32 	%r2273, %r2272, %r2269, 13;
	shf.l.wrap.b32 	%r2274, %r2269, %r2270, 13;
	mov.b64 	%rd9410, {%r2273, %r2274};
	shr.u64 	%rd9411, %rd9409, 51;
	and.b64  	%rd484, %rd9408, 2251799813685247;
	add.cc.s64 	%rd9412, %rd9394, %rd9410;
	addc.cc.s64 	%rd9413, %rd9395, %rd9411;
	mov.b64 	{%r2275, %r2276}, %rd9413;
	mov.b64 	{%r2277, %r2278}, %rd9412;
	shf.l.wrap.b32 	%r2279, %r2278, %r2275, 13;
	shf.l.wrap.b32 	%r2280, %r2275, %r2276, 13;
	mov.b64 	%rd9414, {%r2279, %r2280};
	and.b64  	%rd482, %rd9412, 2251799813685247;
	mad.lo.s64 	%rd9415, %rd9414, 19, %rd9398;
	shr.u64 	%rd9416, %rd9415, 51;
	and.b64  	%rd480, %rd9415, 2251799813685247;
	add.s64 	%rd481, %rd9416, %rd9403;
	shl.b64 	%rd9417, %rd9415, 1;
	and.b64  	%rd9418, %rd9417, 4503599627370494;
	shl.b64 	%rd9419, %rd481, 1;
	mul.lo.s64 	%rd9420, %rd480, %rd480;
	mul.hi.u64 	%rd9421, %rd480, %rd480;
	mul.lo.s64 	%rd9422, %rd481, 38;
	mul.lo.s64 	%rd9423, %rd482, %rd9422;
	mul.hi.u64 	%rd9424, %rd482, %rd9422;
	mul.lo.s64 	%rd9425, %rd487, 38;
	mul.lo.s64 	%rd9426, %rd484, %rd9425;
	mul.hi.u64 	%rd9427, %rd484, %rd9425;
	add.cc.s64 	%rd9428, %rd9420, %rd9426;
	addc.cc.s64 	%rd9429, %rd9421, %rd9427;
	add.cc.s64 	%rd9430, %rd9428, %rd9423;
	addc.cc.s64 	%rd9431, %rd9429, %rd9424;
	mul.lo.s64 	%rd9432, %rd9418, %rd481;
	mul.hi.u64 	%rd9433, %rd9418, %rd481;
	mul.lo.s64 	%rd9434, %rd482, %rd9425;
	mul.hi.u64 	%rd9435, %rd482, %rd9425;
	mul.lo.s64 	%rd486, %rd484, 19;
	mul.lo.s64 	%rd9436, %rd484, %rd486;
	mul.hi.u64 	%rd9437, %rd484, %rd486;
	mul.lo.s64 	%rd9438, %rd487, %rd9418;
	mul.hi.u64 	%rd9439, %rd487, %rd9418;
	mul.lo.s64 	%rd9440, %rd481, %rd481;
	mul.hi.u64 	%rd9441, %rd481, %rd481;
	mul.lo.s64 	%rd9442, %rd484, 38;
	mul.lo.s64 	%rd9443, %rd482, %rd9442;
	mul.hi.u64 	%rd9444, %rd482, %rd9442;
	mul.lo.s64 	%rd9445, %rd484, %rd9418;
	mul.hi.u64 	%rd9446, %rd484, %rd9418;
	mul.lo.s64 	%rd9447, %rd487, %rd9419;
	mul.hi.u64 	%rd9448, %rd487, %rd9419;
	mul.lo.s64 	%rd489, %rd482, 19;
	mul.lo.s64 	%rd9449, %rd482, %rd489;
	mul.hi.u64 	%rd9450, %rd482, %rd489;
	mul.lo.s64 	%rd9451, %rd482, %rd9418;
	mul.hi.u64 	%rd9452, %rd482, %rd9418;
	mul.lo.s64 	%rd9453, %rd484, %rd9419;
	mul.hi.u64 	%rd9454, %rd484, %rd9419;
	mul.lo.s64 	%rd9455, %rd487, %rd487;
	mul.hi.u64 	%rd9456, %rd487, %rd487;
	mov.b64 	{%r2281, %r2282}, %rd9431;
	mov.b64 	{%r2283, %r2284}, %rd9430;
	shf.l.wrap.b32 	%r2285, %r2284, %r2281, 13;
	shf.l.wrap.b32 	%r2286, %r2281, %r2282, 13;
	mov.b64 	%rd9457, {%r2285, %r2286};
	and.b64  	%rd9458, %rd9430, 2251799813685247;
	add.cc.s64 	%rd9459, %rd9436, %rd9434;
	addc.cc.s64 	%rd9460, %rd9437, %rd9435;
	add.cc.s64 	%rd9461, %rd9459, %rd9432;
	addc.cc.s64 	%rd9462, %rd9460, %rd9433;
	add.cc.s64 	%rd9463, %rd9461, %rd9457;
	addc.cc.s64 	%rd9464, %rd9462, 0;
	mov.b64 	{%r2287, %r2288}, %rd9464;
	mov.b64 	{%r2289, %r2290}, %rd9463;
	shf.l.wrap.b32 	%r2291, %r2290, %r2287, 13;
	shf.l.wrap.b32 	%r2292, %r2287, %r2288, 13;
	mov.b64 	%rd9465, {%r2291, %r2292};
	shr.u64 	%rd9466, %rd9464, 51;
	and.b64  	%rd9467, %rd9463, 2251799813685247;
	add.cc.s64 	%rd9468, %rd9440, %rd9443;
	addc.cc.s64 	%rd9469, %rd9441, %rd9444;
	add.cc.s64 	%rd9470, %rd9468, %rd9438;
	addc.cc.s64 	%rd9471, %rd9469, %rd9439;
	add.cc.s64 	%rd15048, %rd9470, %rd9465;
	addc.cc.s64 	%rd9472, %rd9471, %rd9466;
	mov.b64 	{%r2293, %r2294}, %rd9472;
	mov.b64 	{%r2295, %r2296}, %rd15048;
	shf.l.wrap.b32 	%r2297, %r2296, %r2293, 13;
	shf.l.wrap.b32 	%r2298, %r2293, %r2294, 13;
	mov.b64 	%rd9473, {%r2297, %r2298};
	shr.u64 	%rd9474, %rd9472, 51;
	add.cc.s64 	%rd9475, %rd9445, %rd9449;
	addc.cc.s64 	%rd9476, %rd9446, %rd9450;
	add.cc.s64 	%rd9477, %rd9475, %rd9447;
	addc.cc.s64 	%rd9478, %rd9476, %rd9448;
	add.cc.s64 	%rd15049, %rd9477, %rd9473;
	addc.cc.s64 	%rd9479, %rd9478, %rd9474;
	mov.b64 	{%r2299, %r2300}, %rd9479;
	mov.b64 	{%r2301, %r2302}, %rd15049;
	shf.l.wrap.b32 	%r2303, %r2302, %r2299, 13;
	shf.l.wrap.b32 	%r2304, %r2299, %r2300, 13;
	mov.b64 	%rd9480, {%r2303, %r2304};
	shr.u64 	%rd9481, %rd9479, 51;
	add.cc.s64 	%rd9482, %rd9451, %rd9455;
	addc.cc.s64 	%rd9483, %rd9452, %rd9456;
	add.cc.s64 	%rd9484, %rd9482, %rd9453;
	addc.cc.s64 	%rd9485, %rd9483, %rd9454;
	add.cc.s64 	%rd15050, %rd9484, %rd9480;
	addc.cc.s64 	%rd9486, %rd9485, %rd9481;
	mov.b64 	{%r2305, %r2306}, %rd9486;
	mov.b64 	{%r2307, %r2308}, %rd15050;
	shf.l.wrap.b32 	%r2309, %r2308, %r2305, 13;
	shf.l.wrap.b32 	%r2310, %r2305, %r2306, 13;
	mov.b64 	%rd9487, {%r2309, %r2310};
	mad.lo.s64 	%rd9488, %rd9487, 19, %rd9458;
	shr.u64 	%rd9489, %rd9488, 51;
	add.s64 	%rd15051, %rd9489, %rd9467;
	and.b64  	%rd15047, %rd9488, 2251799813685247;
	mov.b32 	%r3855, 0;
$L__BB4_26:
	and.b64  	%rd9490, %rd15050, 2251799813685247;
	and.b64  	%rd9491, %rd15049, 2251799813685247;
	and.b64  	%rd9492, %rd15048, 2251799813685247;
	shl.b64 	%rd9493, %rd15047, 1;
	shl.b64 	%rd9494, %rd15051, 1;
	mul.lo.s64 	%rd9495, %rd15047, %rd15047;
	mul.hi.u64 	%rd9496, %rd15047, %rd15047;
	mul.lo.s64 	%rd9497, %rd15051, 38;
	mul.lo.s64 	%rd9498, %rd9490, %rd9497;
	mul.hi.u64 	%rd9499, %rd9490, %rd9497;
	mul.lo.s64 	%rd9500, %rd9492, 38;
	mul.lo.s64 	%rd9501, %rd9500, %rd9491;
	mul.hi.u64 	%rd9502, %rd9500, %rd9491;
	add.cc.s64 	%rd9503, %rd9501, %rd9495;
	addc.cc.s64 	%rd9504, %rd9502, %rd9496;
	add.cc.s64 	%rd9505, %rd9503, %rd9498;
	addc.cc.s64 	%rd9506, %rd9504, %rd9499;
	mul.lo.s64 	%rd9507, %rd9493, %rd15051;
	mul.hi.u64 	%rd9508, %rd9493, %rd15051;
	mul.lo.s64 	%rd9509, %rd9490, %rd9500;
	mul.hi.u64 	%rd9510, %rd9490, %rd9500;
	add.cc.s64 	%rd9511, %rd9509, %rd9507;
	addc.cc.s64 	%rd9512, %rd9510, %rd9508;
	mul.lo.s64 	%rd9513, %rd9491, 19;
	mul.lo.s64 	%rd9514, %rd9513, %rd9491;
	mul.hi.u64 	%rd9515, %rd9513, %rd9491;
	add.cc.s64 	%rd9516, %rd9511, %rd9514;
	addc.cc.s64 	%rd9517, %rd9512, %rd9515;
	mul.lo.s64 	%rd9518, %rd9492, %rd9493;
	mul.hi.u64 	%rd9519, %rd9492, %rd9493;
	mul.lo.s64 	%rd9520, %rd15051, %rd15051;
	mul.hi.u64 	%rd9521, %rd15051, %rd15051;
	add.cc.s64 	%rd9522, %rd9518, %rd9520;
	addc.cc.s64 	%rd9523, %rd9519, %rd9521;
	mul.lo.s64 	%rd9524, %rd9491, 38;
	mul.lo.s64 	%rd9525, %rd9524, %rd9490;
	mul.hi.u64 	%rd9526, %rd9524, %rd9490;
	add.cc.s64 	%rd9527, %rd9522, %rd9525;
	addc.cc.s64 	%rd9528, %rd9523, %rd9526;
	mul.lo.s64 	%rd9529, %rd9491, %rd9493;
	mul.hi.u64 	%rd9530, %rd9491, %rd9493;
	mul.lo.s64 	%rd9531, %rd9492, %rd9494;
	mul.hi.u64 	%rd9532, %rd9492, %rd9494;
	add.cc.s64 	%rd9533, %rd9529, %rd9531;
	addc.cc.s64 	%rd9534, %rd9530, %rd9532;
	mul.lo.s64 	%rd9535, %rd9490, 19;
	mul.lo.s64 	%rd9536, %rd9535, %rd9490;
	mul.hi.u64 	%rd9537, %rd9535, %rd9490;
	add.cc.s64 	%rd9538, %rd9533, %rd9536;
	addc.cc.s64 	%rd9539, %rd9534, %rd9537;
	mul.lo.s64 	%rd9540, %rd9490, %rd9493;
	mul.hi.u64 	%rd9541, %rd9490, %rd9493;
	mul.lo.s64 	%rd9542, %rd9491, %rd9494;
	mul.hi.u64 	%rd9543, %rd9491, %rd9494;
	mul.lo.s64 	%rd9544, %rd9492, %rd9492;
	mul.hi.u64 	%rd9545, %rd9492, %rd9492;
	mov.b64 	{%r2311, %r2312}, %rd9506;
	mov.b64 	{%r2313, %r2314}, %rd9505;
	shf.l.wrap.b32 	%r2315, %r2314, %r2311, 13;
	shf.l.wrap.b32 	%r2316, %r2311, %r2312, 13;
	mov.b64 	%rd9546, {%r2315, %r2316};
	and.b64  	%rd9547, %rd9505, 2251799813685247;
	add.cc.s64 	%rd9548, %rd9516, %rd9546;
	addc.cc.s64 	%rd9549, %rd9517, 0;
	mov.b64 	{%r2317, %r2318}, %rd9549;
	mov.b64 	{%r2319, %r2320}, %rd9548;
	shf.l.wrap.b32 	%r2321, %r2320, %r2317, 13;
	shf.l.wrap.b32 	%r2322, %r2317, %r2318, 13;
	mov.b64 	%rd9550, {%r2321, %r2322};
	and.b64  	%rd9551, %rd9548, 2251799813685247;
	add.cc.s64 	%rd15048, %rd9527, %rd9550;
	addc.cc.s64 	%rd501, %rd9528, 0;
	mov.b64 	{%r2323, %r2324}, %rd501;
	mov.b64 	{%r2325, %r2326}, %rd15048;
	shf.l.wrap.b32 	%r2327, %r2326, %r2323, 13;
	shf.l.wrap.b32 	%r2328, %r2323, %r2324, 13;
	mov.b64 	%rd9552, {%r2327, %r2328};
	add.cc.s64 	%rd15049, %rd9538, %rd9552;
	addc.cc.s64 	%rd504, %rd9539, 0;
	mov.b64 	{%r2329, %r2330}, %rd504;
	mov.b64 	{%r2331, %r2332}, %rd15049;
	shf.l.wrap.b32 	%r2333, %r2332, %r2329, 13;
	shf.l.wrap.b32 	%r2334, %r2329, %r2330, 13;
	mov.b64 	%rd9553, {%r2333, %r2334};
	shr.u64 	%rd9554, %rd504, 51;
	add.cc.s64 	%rd9555, %rd9542, %rd9544;
	addc.cc.s64 	%rd9556, %rd9543, %rd9545;
	add.cc.s64 	%rd9557, %rd9555, %rd9540;
	addc.cc.s64 	%rd9558, %rd9556, %rd9541;
	add.cc.s64 	%rd15050, %rd9557, %rd9553;
	addc.cc.s64 	%rd507, %rd9558, %rd9554;
	mov.b64 	{%r2335, %r2336}, %rd507;
	mov.b64 	{%r2337, %r2338}, %rd15050;
	shf.l.wrap.b32 	%r2339, %r2338, %r2335, 13;
	shf.l.wrap.b32 	%r2340, %r2335, %r2336, 13;
	mov.b64 	%rd9559, {%r2339, %r2340};
	mad.lo.s64 	%rd9560, %rd9559, 19, %rd9547;
	shr.u64 	%rd9561, %rd9560, 51;
	add.s64 	%rd15051, %rd9561, %rd9551;
	and.b64  	%rd15047, %rd9560, 2251799813685247;
	add.s32 	%r3855, %r3855, 1;
	setp.lt.u32 	%p21, %r3855, 99;
	@%p21 bra 	$L__BB4_26;
	mul.lo.s64 	%rd9562, %rd481, 19;
	mul.lo.s64 	%rd9563, %rd487, 19;
	mul.lo.s64 	%rd9564, %rd15047, %rd480;
	mul.hi.u64 	%rd9565, %rd15047, %rd480;
	mul.lo.s64 	%rd9566, %rd15051, %rd489;
	mul.hi.u64 	%rd9567, %rd15051, %rd489;
	add.cc.s64 	%rd9568, %rd9564, %rd9566;
	addc.cc.s64 	%rd9569, %rd9565, %rd9567;
	and.b64  	%rd9570, %rd15048, 2251799813685247;
	mul.lo.s64 	%rd9571, %rd9570, %rd486;
	mul.hi.u64 	%rd9572, %rd9570, %rd486;
	add.cc.s64 	%rd9573, %rd9568, %rd9571;
	addc.cc.s64 	%rd9574, %rd9569, %rd9572;
	and.b64  	%rd9575, %rd15049, 2251799813685247;
	mul.lo.s64 	%rd9576, %rd9575, %rd9563;
	mul.hi.u64 	%rd9577, %rd9575, %rd9563;
	add.cc.s64 	%rd9578, %rd9573, %rd9576;
	addc.cc.s64 	%rd9579, %rd9574, %rd9577;
	and.b64  	%rd9580, %rd15050, 2251799813685247;
	mul.lo.s64 	%rd9581, %rd9580, %rd9562;
	mul.hi.u64 	%rd9582, %rd9580, %rd9562;
	add.cc.s64 	%rd9583, %rd9578, %rd9581;
	addc.cc.s64 	%rd9584, %rd9579, %rd9582;
	mul.lo.s64 	%rd9585, %rd15047, %rd481;
	mul.hi.u64 	%rd9586, %rd15047, %rd481;
	mul.lo.s64 	%rd9587, %rd15051, %rd480;
	mul.hi.u64 	%rd9588, %rd15051, %rd480;
	add.cc.s64 	%rd9589, %rd9585, %rd9587;
	addc.cc.s64 	%rd9590, %rd9586, %rd9588;
	mul.lo.s64 	%rd9591, %rd9570, %rd489;
	mul.hi.u64 	%rd9592, %rd9570, %rd489;
	add.cc.s64 	%rd9593, %rd9589, %rd9591;
	addc.cc.s64 	%rd9594, %rd9590, %rd9592;
	mul.lo.s64 	%rd9595, %rd9575, %rd486;
	mul.hi.u64 	%rd9596, %rd9575, %rd486;
	add.cc.s64 	%rd9597, %rd9593, %rd9595;
	addc.cc.s64 	%rd9598, %rd9594, %rd9596;
	mul.lo.s64 	%rd9599, %rd9580, %rd9563;
	mul.hi.u64 	%rd9600, %rd9580, %rd9563;
	add.cc.s64 	%rd9601, %rd9597, %rd9599;
	addc.cc.s64 	%rd9602, %rd9598, %rd9600;
	mul.lo.s64 	%rd9603, %rd487, %rd15047;
	mul.hi.u64 	%rd9604, %rd487, %rd15047;
	mul.lo.s64 	%rd9605, %rd15051, %rd481;
	mul.hi.u64 	%rd9606, %rd15051, %rd481;
	add.cc.s64 	%rd9607, %rd9603, %rd9605;
	addc.cc.s64 	%rd9608, %rd9604, %rd9606;
	mul.lo.s64 	%rd9609, %rd9570, %rd480;
	mul.hi.u64 	%rd9610, %rd9570, %rd480;
	add.cc.s64 	%rd9611, %rd9607, %rd9609;
	addc.cc.s64 	%rd9612, %rd9608, %rd9610;
	mul.lo.s64 	%rd9613, %rd9575, %rd489;
	mul.hi.u64 	%rd9614, %rd9575, %rd489;
	add.cc.s64 	%rd9615, %rd9611, %rd9613;
	addc.cc.s64 	%rd9616, %rd9612, %rd9614;
	mul.lo.s64 	%rd9617, %rd9580, %rd486;
	mul.hi.u64 	%rd9618, %rd9580, %rd486;
	add.cc.s64 	%rd9619, %rd9615, %rd9617;
	addc.cc.s64 	%rd9620, %rd9616, %rd9618;
	mul.lo.s64 	%rd9621, %rd484, %rd15047;
	mul.hi.u64 	%rd9622, %rd484, %rd15047;
	mul.lo.s64 	%rd9623, %rd487, %rd15051;
	mul.hi.u64 	%rd9624, %rd487, %rd15051;
	add.cc.s64 	%rd9625, %rd9621, %rd9623;
	addc.cc.s64 	%rd9626, %rd9622, %rd9624;
	mul.lo.s64 	%rd9627, %rd9570, %rd481;
	mul.hi.u64 	%rd9628, %rd9570, %rd481;
	add.cc.s64 	%rd9629, %rd9625, %rd9627;
	addc.cc.s64 	%rd9630, %rd9626, %rd9628;
	mul.lo.s64 	%rd9631, %rd9575, %rd480;
	mul.hi.u64 	%rd9632, %rd9575, %rd480;
	add.cc.s64 	%rd9633, %rd9629, %rd9631;
	addc.cc.s64 	%rd9634, %rd9630, %rd9632;
	mul.lo.s64 	%rd9635, %rd9580, %rd489;
	mul.hi.u64 	%rd9636, %rd9580, %rd489;
	add.cc.s64 	%rd9637, %rd9633, %rd9635;
	addc.cc.s64 	%rd9638, %rd9634, %rd9636;
	mul.lo.s64 	%rd9639, %rd482, %rd15047;
	mul.hi.u64 	%rd9640, %rd482, %rd15047;
	mul.lo.s64 	%rd9641, %rd484, %rd15051;
	mul.hi.u64 	%rd9642, %rd484, %rd15051;
	add.cc.s64 	%rd9643, %rd9639, %rd9641;
	addc.cc.s64 	%rd9644, %rd9640, %rd9642;
	mul.lo.s64 	%rd9645, %rd9570, %rd487;
	mul.hi.u64 	%rd9646, %rd9570, %rd487;
	add.cc.s64 	%rd9647, %rd9643, %rd9645;
	addc.cc.s64 	%rd9648, %rd9644, %rd9646;
	mul.lo.s64 	%rd9649, %rd9575, %rd481;
	mul.hi.u64 	%rd9650, %rd9575, %rd481;
	add.cc.s64 	%rd9651, %rd9647, %rd9649;
	addc.cc.s64 	%rd9652, %rd9648, %rd9650;
	mul.lo.s64 	%rd9653, %rd9580, %rd480;
	mul.hi.u64 	%rd9654, %rd9580, %rd480;
	add.cc.s64 	%rd9655, %rd9651, %rd9653;
	addc.cc.s64 	%rd9656, %rd9652, %rd9654;
	mov.b64 	{%r2342, %r2343}, %rd9584;
	mov.b64 	{%r2344, %r2345}, %rd9583;
	shf.l.wrap.b32 	%r2346, %r2345, %r2342, 13;
	shf.l.wrap.b32 	%r2347, %r2342, %r2343, 13;
	mov.b64 	%rd9657, {%r2346, %r2347};
	shr.u64 	%rd9658, %rd9584, 51;
	and.b64  	%rd9659, %rd9583, 2251799813685247;
	add.cc.s64 	%rd9660, %rd9601, %rd9657;
	addc.cc.s64 	%rd9661, %rd9602, %rd9658;
	mov.b64 	{%r2348, %r2349}, %rd9661;
	mov.b64 	{%r2350, %r2351}, %rd9660;
	shf.l.wrap.b32 	%r2352, %r2351, %r2348, 13;
	shf.l.wrap.b32 	%r2353, %r2348, %r2349, 13;
	mov.b64 	%rd9662, {%r2352, %r2353};
	shr.u64 	%rd9663, %rd9661, 51;
	and.b64  	%rd9664, %rd9660, 2251799813685247;
	add.cc.s64 	%rd9665, %rd9619, %rd9662;
	addc.cc.s64 	%rd9666, %rd9620, %rd9663;
	mov.b64 	{%r2354, %r2355}, %rd9666;
	mov.b64 	{%r2356, %r2357}, %rd9665;
	shf.l.wrap.b32 	%r2358, %r2357, %r2354, 13;
	shf.l.wrap.b32 	%r2359, %r2354, %r2355, 13;
	mov.b64 	%rd9667, {%r2358, %r2359};
	shr.u64 	%rd9668, %rd9666, 51;
	and.b64  	%rd9669, %rd9665, 2251799813685247;
	add.cc.s64 	%rd9670, %rd9637, %rd9667;
	addc.cc.s64 	%rd9671, %rd9638, %rd9668;
	mov.b64 	{%r2360, %r2361}, %rd9671;
	mov.b64 	{%r2362, %r2363}, %rd9670;
	shf.l.wrap.b32 	%r2364, %r2363, %r2360, 13;
	shf.l.wrap.b32 	%r2365, %r2360, %r2361, 13;
	mov.b64 	%rd9672, {%r2364, %r2365};
	shr.u64 	%rd9673, %rd9671, 51;
	and.b64  	%rd9674, %rd9670, 2251799813685247;
	add.cc.s64 	%rd9675, %rd9655, %rd9672;
	addc.cc.s64 	%rd9676, %rd9656, %rd9673;
	mov.b64 	{%r2366, %r2367}, %rd9676;
	mov.b64 	{%r2368, %r2369}, %rd9675;
	shf.l.wrap.b32 	%r2370, %r2369, %r2366, 13;
	shf.l.wrap.b32 	%r2371, %r2366, %r2367, 13;
	mov.b64 	%rd9677, {%r2370, %r2371};
	and.b64  	%rd9678, %rd9675, 2251799813685247;
	mad.lo.s64 	%rd9679, %rd9677, 19, %rd9659;
	shr.u64 	%rd9680, %rd9679, 51;
	and.b64  	%rd9681, %rd9679, 2251799813685247;
	add.s64 	%rd9682, %rd9680, %rd9664;
	shl.b64 	%rd9683, %rd9679, 1;
	and.b64  	%rd9684, %rd9683, 4503599627370494;
	shl.b64 	%rd9685, %rd9682, 1;
	mul.lo.s64 	%rd9686, %rd9681, %rd9681;
	mul.hi.u64 	%rd9687, %rd9681, %rd9681;
	mul.lo.s64 	%rd9688, %rd9682, 38;
	mul.lo.s64 	%rd9689, %rd9678, %rd9688;
	mul.hi.u64 	%rd9690, %rd9678, %rd9688;
	mul.lo.s64 	%rd9691, %rd9669, 38;
	mul.lo.s64 	%rd9692, %rd9674, %rd9691;
	mul.hi.u64 	%rd9693, %rd9674, %rd9691;
	add.cc.s64 	%rd9694, %rd9686, %rd9692;
	addc.cc.s64 	%rd9695, %rd9687, %rd9693;
	add.cc.s64 	%rd9696, %rd9694, %rd9689;
	addc.cc.s64 	%rd9697, %rd9695, %rd9690;
	mul.lo.s64 	%rd9698, %rd9684, %rd9682;
	mul.hi.u64 	%rd9699, %rd9684, %rd9682;
	mul.lo.s64 	%rd9700, %rd9678, %rd9691;
	mul.hi.u64 	%rd9701, %rd9678, %rd9691;
	mul.lo.s64 	%rd9702, %rd9674, 19;
	mul.lo.s64 	%rd9703, %rd9674, %rd9702;
	mul.hi.u64 	%rd9704, %rd9674, %rd9702;
	mul.lo.s64 	%rd9705, %rd9669, %rd9684;
	mul.hi.u64 	%rd9706, %rd9669, %rd9684;
	mul.lo.s64 	%rd9707, %rd9682, %rd9682;
	mul.hi.u64 	%rd9708, %rd9682, %rd9682;
	mul.lo.s64 	%rd9709, %rd9674, 38;
	mul.lo.s64 	%rd9710, %rd9678, %rd9709;
	mul.hi.u64 	%rd9711, %rd9678, %rd9709;
	mul.lo.s64 	%rd9712, %rd9674, %rd9684;
	mul.hi.u64 	%rd9713, %rd9674, %rd9684;
	mul.lo.s64 	%rd9714, %rd9669, %rd9685;
	mul.hi.u64 	%rd9715, %rd9669, %rd9685;
	mul.lo.s64 	%rd9716, %rd9678, 19;
	mul.lo.s64 	%rd9717, %rd9678, %rd9716;
	mul.hi.u64 	%rd9718, %rd9678, %rd9716;
	mul.lo.s64 	%rd9719, %rd9678, %rd9684;
	mul.hi.u64 	%rd9720, %rd9678, %rd9684;
	mul.lo.s64 	%rd9721, %rd9674, %rd9685;
	mul.hi.u64 	%rd9722, %rd9674, %rd9685;
	mul.lo.s64 	%rd9723, %rd9669, %rd9669;
	mul.hi.u64 	%rd9724, %rd9669, %rd9669;
	mov.b64 	{%r2372, %r2373}, %rd9697;
	mov.b64 	{%r2374, %r2375}, %rd9696;
	shf.l.wrap.b32 	%r2376, %r2375, %r2372, 13;
	shf.l.wrap.b32 	%r2377, %r2372, %r2373, 13;
	mov.b64 	%rd9725, {%r2376, %r2377};
	and.b64  	%rd9726, %rd9696, 2251799813685247;
	add.cc.s64 	%rd9727, %rd9703, %rd9700;
	addc.cc.s64 	%rd9728, %rd9704, %rd9701;
	add.cc.s64 	%rd9729, %rd9727, %rd9698;
	addc.cc.s64 	%rd9730, %rd9728, %rd9699;
	add.cc.s64 	%rd9731, %rd9729, %rd9725;
	addc.cc.s64 	%rd9732, %rd9730, 0;
	mov.b64 	{%r2378, %r2379}, %rd9732;
	mov.b64 	{%r2380, %r2381}, %rd9731;
	shf.l.wrap.b32 	%r2382, %r2381, %r2378, 13;
	shf.l.wrap.b32 	%r2383, %r2378, %r2379, 13;
	mov.b64 	%rd9733, {%r2382, %r2383};
	shr.u64 	%rd9734, %rd9732, 51;
	and.b64  	%rd9735, %rd9731, 2251799813685247;
	add.cc.s64 	%rd9736, %rd9707, %rd9710;
	addc.cc.s64 	%rd9737, %rd9708, %rd9711;
	add.cc.s64 	%rd9738, %rd9736, %rd9705;
	addc.cc.s64 	%rd9739, %rd9737, %rd9706;
	add.cc.s64 	%rd15053, %rd9738, %rd9733;
	addc.cc.s64 	%rd9740, %rd9739, %rd9734;
	mov.b64 	{%r2384, %r2385}, %rd9740;
	mov.b64 	{%r2386, %r2387}, %rd15053;
	shf.l.wrap.b32 	%r2388, %r2387, %r2384, 13;
	shf.l.wrap.b32 	%r2389, %r2384, %r2385, 13;
	mov.b64 	%rd9741, {%r2388, %r2389};
	shr.u64 	%rd9742, %rd9740, 51;
	add.cc.s64 	%rd9743, %rd9712, %rd9717;
	addc.cc.s64 	%rd9744, %rd9713, %rd9718;
	add.cc.s64 	%rd9745, %rd9743, %rd9714;
	addc.cc.s64 	%rd9746, %rd9744, %rd9715;
	add.cc.s64 	%rd15054, %rd9745, %rd9741;
	addc.cc.s64 	%rd9747, %rd9746, %rd9742;
	mov.b64 	{%r2390, %r2391}, %rd9747;
	mov.b64 	{%r2392, %r2393}, %rd15054;
	shf.l.wrap.b32 	%r2394, %r2393, %r2390, 13;
	shf.l.wrap.b32 	%r2395, %r2390, %r2391, 13;
	mov.b64 	%rd9748, {%r2394, %r2395};
	shr.u64 	%rd9749, %rd9747, 51;
	add.cc.s64 	%rd9750, %rd9719, %rd9723;
	addc.cc.s64 	%rd9751, %rd9720, %rd9724;
	add.cc.s64 	%rd9752, %rd9750, %rd9721;
	addc.cc.s64 	%rd9753, %rd9751, %rd9722;
	add.cc.s64 	%rd15055, %rd9752, %rd9748;
	addc.cc.s64 	%rd9754, %rd9753, %rd9749;
	mov.b64 	{%r2396, %r2397}, %rd9754;
	mov.b64 	{%r2398, %r2399}, %rd15055;
	shf.l.wrap.b32 	%r2400, %r2399, %r2396, 13;
	shf.l.wrap.b32 	%r2401, %r2396, %r2397, 13;
	mov.b64 	%rd9755, {%r2400, %r2401};
	mad.lo.s64 	%rd9756, %rd9755, 19, %rd9726;
	shr.u64 	%rd9757, %rd9756, 51;
	add.s64 	%rd15056, %rd9757, %rd9735;
	and.b64  	%rd15052, %rd9756, 2251799813685247;
	mov.b32 	%r3856, 0;
$L__BB4_28:
	and.b64  	%rd9758, %rd15055, 2251799813685247;
	and.b64  	%rd9759, %rd15054, 2251799813685247;
	and.b64  	%rd9760, %rd15053, 2251799813685247;
	shl.b64 	%rd9761, %rd15052, 1;
	shl.b64 	%rd9762, %rd15056, 1;
	mul.lo.s64 	%rd9763, %rd15052, %rd15052;
	mul.hi.u64 	%rd9764, %rd15052, %rd15052;
	mul.lo.s64 	%rd9765, %rd15056, 38;
	mul.lo.s64 	%rd9766, %rd9758, %rd9765;
	mul.hi.u64 	%rd9767, %rd9758, %rd9765;
	mul.lo.s64 	%rd9768, %rd9760, 38;
	mul.lo.s64 	%rd9769, %rd9768, %rd9759;
	mul.hi.u64 	%rd9770, %rd9768, %rd9759;
	add.cc.s64 	%rd9771, %rd9769, %rd9763;
	addc.cc.s64 	%rd9772, %rd9770, %rd9764;
	add.cc.s64 	%rd9773, %rd9771, %rd9766;
	addc.cc.s64 	%rd9774, %rd9772, %rd9767;
	mul.lo.s64 	%rd9775, %rd9761, %rd15056;
	mul.hi.u64 	%rd9776, %rd9761, %rd15056;
	mul.lo.s64 	%rd9777, %rd9758, %rd9768;
	mul.hi.u64 	%rd9778, %rd9758, %rd9768;
	add.cc.s64 	%rd9779, %rd9777, %rd9775;
	addc.cc.s64 	%rd9780, %rd9778, %rd9776;
	mul.lo.s64 	%rd9781, %rd9759, 19;
	mul.lo.s64 	%rd9782, %rd9781, %rd9759;
	mul.hi.u64 	%rd9783, %rd9781, %rd9759;
	add.cc.s64 	%rd9784, %rd9779, %rd9782;
	addc.cc.s64 	%rd9785, %rd9780, %rd9783;
	mul.lo.s64 	%rd9786, %rd9760, %rd9761;
	mul.hi.u64 	%rd9787, %rd9760, %rd9761;
	mul.lo.s64 	%rd9788, %rd15056, %rd15056;
	mul.hi.u64 	%rd9789, %rd15056, %rd15056;
	add.cc.s64 	%rd9790, %rd9786, %rd9788;
	addc.cc.s64 	%rd9791, %rd9787, %rd9789;
	mul.lo.s64 	%rd9792, %rd9759, 38;
	mul.lo.s64 	%rd9793, %rd9792, %rd9758;
	mul.hi.u64 	%rd9794, %rd9792, %rd9758;
	add.cc.s64 	%rd9795, %rd9790, %rd9793;
	addc.cc.s64 	%rd9796, %rd9791, %rd9794;
	mul.lo.s64 	%rd9797, %rd9759, %rd9761;
	mul.hi.u64 	%rd9798, %rd9759, %rd9761;
	mul.lo.s64 	%rd9799, %rd9760, %rd9762;
	mul.hi.u64 	%rd9800, %rd9760, %rd9762;
	add.cc.s64 	%rd9801, %rd9797, %rd9799;
	addc.cc.s64 	%rd9802, %rd9798, %rd9800;
	mul.lo.s64 	%rd9803, %rd9758, 19;
	mul.lo.s64 	%rd9804, %rd9803, %rd9758;
	mul.hi.u64 	%rd9805, %rd9803, %rd9758;
	add.cc.s64 	%rd9806, %rd9801, %rd9804;
	addc.cc.s64 	%rd9807, %rd9802, %rd9805;
	mul.lo.s64 	%rd9808, %rd9758, %rd9761;
	mul.hi.u64 	%rd9809, %rd9758, %rd9761;
	mul.lo.s64 	%rd9810, %rd9759, %rd9762;
	mul.hi.u64 	%rd9811, %rd9759, %rd9762;
	mul.lo.s64 	%rd9812, %rd9760, %rd9760;
	mul.hi.u64 	%rd9813, %rd9760, %rd9760;
	mov.b64 	{%r2402, %r2403}, %rd9774;
	mov.b64 	{%r2404, %r2405}, %rd9773;
	shf.l.wrap.b32 	%r2406, %r2405, %r2402, 13;
	shf.l.wrap.b32 	%r2407, %r2402, %r2403, 13;
	mov.b64 	%rd9814, {%r2406, %r2407};
	and.b64  	%rd9815, %rd9773, 2251799813685247;
	add.cc.s64 	%rd9816, %rd9784, %rd9814;
	addc.cc.s64 	%rd9817, %rd9785, 0;
	mov.b64 	{%r2408, %r2409}, %rd9817;
	mov.b64 	{%r2410, %r2411}, %rd9816;
	shf.l.wrap.b32 	%r2412, %r2411, %r2408, 13;
	shf.l.wrap.b32 	%r2413, %r2408, %r2409, 13;
	mov.b64 	%rd9818, {%r2412, %r2413};
	and.b64  	%rd9819, %rd9816, 2251799813685247;
	add.cc.s64 	%rd15053, %rd9795, %rd9818;
	addc.cc.s64 	%rd522, %rd9796, 0;
	mov.b64 	{%r2414, %r2415}, %rd522;
	mov.b64 	{%r2416, %r2417}, %rd15053;
	shf.l.wrap.b32 	%r2418, %r2417, %r2414, 13;
	shf.l.wrap.b32 	%r2419, %r2414, %r2415, 13;
	mov.b64 	%rd9820, {%r2418, %r2419};
	add.cc.s64 	%rd15054, %rd9806, %rd9820;
	addc.cc.s64 	%rd525, %rd9807, 0;
	mov.b64 	{%r2420, %r2421}, %rd525;
	mov.b64 	{%r2422, %r2423}, %rd15054;
	shf.l.wrap.b32 	%r2424, %r2423, %r2420, 13;
	shf.l.wrap.b32 	%r2425, %r2420, %r2421, 13;
	mov.b64 	%rd9821, {%r2424, %r2425};
	shr.u64 	%rd9822, %rd525, 51;
	add.cc.s64 	%rd9823, %rd9810, %rd9812;
	addc.cc.s64 	%rd9824, %rd9811, %rd9813;
	add.cc.s64 	%rd9825, %rd9823, %rd9808;
	addc.cc.s64 	%rd9826, %rd9824, %rd9809;
	add.cc.s64 	%rd15055, %rd9825, %rd9821;
	addc.cc.s64 	%rd528, %rd9826, %rd9822;
	mov.b64 	{%r2426, %r2427}, %rd528;
	mov.b64 	{%r2428, %r2429}, %rd15055;
	shf.l.wrap.b32 	%r2430, %r2429, %r2426, 13;
	shf.l.wrap.b32 	%r2431, %r2426, %r2427, 13;
	mov.b64 	%rd9827, {%r2430, %r2431};
	mad.lo.s64 	%rd9828, %rd9827, 19, %rd9815;
	shr.u64 	%rd9829, %rd9828, 51;
	add.s64 	%rd15056, %rd9829, %rd9819;
	and.b64  	%rd15052, %rd9828, 2251799813685247;
	add.s32 	%r3856, %r3856, 1;
	setp.lt.u32 	%p22, %r3856, 49;
	@%p22 bra 	$L__BB4_28;
	ld.param.u64 	%rd14986, [_Z11diag_kernelPKyS0_S0_S0_Ph_param_4];
	mul.lo.s64 	%rd9830, %rd448, 19;
	mul.lo.s64 	%rd9831, %rd6, 19;
	mul.lo.s64 	%rd9832, %rd9, 19;
	mul.lo.s64 	%rd9833, %rd12, 19;
	mul.lo.s64 	%rd9834, %rd15, 19;
	mul.lo.s64 	%rd532, %rd30, 19;
	mul.lo.s64 	%rd9835, %rd25, 19;
	mul.lo.s64 	%rd533, %rd63, 19;
	mul.lo.s64 	%rd534, %rd74, 19;
	mul.lo.s64 	%rd535, %rd51, 19;
	mul.lo.s64 	%rd9836, %rd15052, %rd447;
	mul.hi.u64 	%rd9837, %rd15052, %rd447;
	mul.lo.s64 	%rd9838, %rd15056, %rd456;
	mul.hi.u64 	%rd9839, %rd15056, %rd456;
	add.cc.s64 	%rd9840, %rd9836, %rd9838;
	addc.cc.s64 	%rd9841, %rd9837, %rd9839;
	and.b64  	%rd9842, %rd15053, 2251799813685247;
	mul.lo.s64 	%rd9843, %rd9842, %rd453;
	mul.hi.u64 	%rd9844, %rd9842, %rd453;
	add.cc.s64 	%rd9845, %rd9840, %rd9843;
	addc.cc.s64 	%rd9846, %rd9841, %rd9844;
	and.b64  	%rd9847, %rd15054, 2251799813685247;
	mul.lo.s64 	%rd9848, %rd9847, %rd478;
	mul.hi.u64 	%rd9849, %rd9847, %rd478;
	add.cc.s64 	%rd9850, %rd9845, %rd9848;
	addc.cc.s64 	%rd9851, %rd9846, %rd9849;
	and.b64  	%rd9852, %rd15055, 2251799813685247;
	mul.lo.s64 	%rd9853, %rd9852, %rd9830;
	mul.hi.u64 	%rd9854, %rd9852, %rd9830;
	add.cc.s64 	%rd9855, %rd9850, %rd9853;
	addc.cc.s64 	%rd9856, %rd9851, %rd9854;
	mul.lo.s64 	%rd9857, %rd15052, %rd448;
	mul.hi.u64 	%rd9858, %rd15052, %rd448;
	mul.lo.s64 	%rd9859, %rd15056, %rd447;
	mul.hi.u64 	%rd9860, %rd15056, %rd447;
	add.cc.s64 	%rd9861, %rd9857, %rd9859;
	addc.cc.s64 	%rd9862, %rd9858, %rd9860;
	mul.lo.s64 	%rd9863, %rd9842, %rd456;
	mul.hi.u64 	%rd9864, %rd9842, %rd456;
	add.cc.s64 	%rd9865, %rd9861, %rd9863;
	addc.cc.s64 	%rd9866, %rd9862, %rd9864;
	mul.lo.s64 	%rd9867, %rd9847, %rd453;
	mul.hi.u64 	%rd9868, %rd9847, %rd453;
	add.cc.s64 	%rd9869, %rd9865, %rd9867;
	addc.cc.s64 	%rd9870, %rd9866, %rd9868;
	mul.lo.s64 	%rd9871, %rd9852, %rd478;
	mul.hi.u64 	%rd9872, %rd9852, %rd478;
	add.cc.s64 	%rd9873, %rd9869, %rd9871;
	addc.cc.s64 	%rd9874, %rd9870, %rd9872;
	mul.lo.s64 	%rd9875, %rd454, %rd15052;
	mul.hi.u64 	%rd9876, %rd454, %rd15052;
	mul.lo.s64 	%rd9877, %rd15056, %rd448;
	mul.hi.u64 	%rd9878, %rd15056, %rd448;
	add.cc.s64 	%rd9879, %rd9875, %rd9877;
	addc.cc.s64 	%rd9880, %rd9876, %rd9878;
	mul.lo.s64 	%rd9881, %rd9842, %rd447;
	mul.hi.u64 	%rd9882, %rd9842, %rd447;
	add.cc.s64 	%rd9883, %rd9879, %rd9881;
	addc.cc.s64 	%rd9884, %rd9880, %rd9882;
	mul.lo.s64 	%rd9885, %rd9847, %rd456;
	mul.hi.u64 	%rd9886, %rd9847, %rd456;
	add.cc.s64 	%rd9887, %rd9883, %rd9885;
	addc.cc.s64 	%rd9888, %rd9884, %rd9886;
	mul.lo.s64 	%rd9889, %rd9852, %rd453;
	mul.hi.u64 	%rd9890, %rd9852, %rd453;
	add.cc.s64 	%rd9891, %rd9887, %rd9889;
	addc.cc.s64 	%rd9892, %rd9888, %rd9890;
	mul.lo.s64 	%rd9893, %rd451, %rd15052;
	mul.hi.u64 	%rd9894, %rd451, %rd15052;
	mul.lo.s64 	%rd9895, %rd454, %rd15056;
	mul.hi.u64 	%rd9896, %rd454, %rd15056;
	add.cc.s64 	%rd9897, %rd9893, %rd9895;
	addc.cc.s64 	%rd9898, %rd9894, %rd9896;
	mul.lo.s64 	%rd9899, %rd9842, %rd448;
	mul.hi.u64 	%rd9900, %rd9842, %rd448;
	add.cc.s64 	%rd9901, %rd9897, %rd9899;
	addc.cc.s64 	%rd9902, %rd9898, %rd9900;
	mul.lo.s64 	%rd9903, %rd9847, %rd447;
	mul.hi.u64 	%rd9904, %rd9847, %rd447;
	add.cc.s64 	%rd9905, %rd9901, %rd9903;
	addc.cc.s64 	%rd9906, %rd9902, %rd9904;
	mul.lo.s64 	%rd9907, %rd9852, %rd456;
	mul.hi.u64 	%rd9908, %rd9852, %rd456;
	add.cc.s64 	%rd9909, %rd9905, %rd9907;
	addc.cc.s64 	%rd9910, %rd9906, %rd9908;
	mul.lo.s64 	%rd9911, %rd449, %rd15052;
	mul.hi.u64 	%rd9912, %rd449, %rd15052;
	mul.lo.s64 	%rd9913, %rd451, %rd15056;
	mul.hi.u64 	%rd9914, %rd451, %rd15056;
	add.cc.s64 	%rd9915, %rd9911, %rd9913;
	addc.cc.s64 	%rd9916, %rd9912, %rd9914;
	mul.lo.s64 	%rd9917, %rd9842, %rd454;
	mul.hi.u64 	%rd9918, %rd9842, %rd454;
	add.cc.s64 	%rd9919, %rd9915, %rd9917;
	addc.cc.s64 	%rd9920, %rd9916, %rd9918;
	mul.lo.s64 	%rd9921, %rd9847, %rd448;
	mul.hi.u64 	%rd9922, %rd9847, %rd448;
	add.cc.s64 	%rd9923, %rd9919, %rd9921;
	addc.cc.s64 	%rd9924, %rd9920, %rd9922;
	mul.lo.s64 	%rd9925, %rd9852, %rd447;
	mul.hi.u64 	%rd9926, %rd9852, %rd447;
	add.cc.s64 	%rd9927, %rd9923, %rd9925;
	addc.cc.s64 	%rd9928, %rd9924, %rd9926;
	mov.b64 	{%r2433, %r2434}, %rd9856;
	mov.b64 	{%r2435, %r2436}, %rd9855;
	shf.l.wrap.b32 	%r2437, %r2436, %r2433, 13;
	shf.l.wrap.b32 	%r2438, %r2433, %r2434, 13;
	mov.b64 	%rd9929, {%r2437, %r2438};
	shr.u64 	%rd9930, %rd9856, 51;
	and.b64  	%rd9931, %rd9855, 2251799813685247;
	add.cc.s64 	%rd9932, %rd9873, %rd9929;
	addc.cc.s64 	%rd9933, %rd9874, %rd9930;
	mov.b64 	{%r2439, %r2440}, %rd9933;
	mov.b64 	{%r2441, %r2442}, %rd9932;
	shf.l.wrap.b32 	%r2443, %r2442, %r2439, 13;
	shf.l.wrap.b32 	%r2444, %r2439, %r2440, 13;
	mov.b64 	%rd9934, {%r2443, %r2444};
	shr.u64 	%rd9935, %rd9933, 51;
	and.b64  	%rd9936, %rd9932, 2251799813685247;
	add.cc.s64 	%rd9937, %rd9891, %rd9934;
	addc.cc.s64 	%rd9938, %rd9892, %rd9935;
	mov.b64 	{%r2445, %r2446}, %rd9938;
	mov.b64 	{%r2447, %r2448}, %rd9937;
	shf.l.wrap.b32 	%r2449, %r2448, %r2445, 13;
	shf.l.wrap.b32 	%r2450, %r2445, %r2446, 13;
	mov.b64 	%rd9939, {%r2449, %r2450};
	shr.u64 	%rd9940, %rd9938, 51;
	and.b64  	%rd9941, %rd9937, 2251799813685247;
	add.cc.s64 	%rd9942, %rd9909, %rd9939;
	addc.cc.s64 	%rd9943, %rd9910, %rd9940;
	mov.b64 	{%r2451, %r2452}, %rd9943;
	mov.b64 	{%r2453, %r2454}, %rd9942;
	shf.l.wrap.b32 	%r2455, %r2454, %r2451, 13;
	shf.l.wrap.b32 	%r2456, %r2451, %r2452, 13;
	mov.b64 	%rd9944, {%r2455, %r2456};
	shr.u64 	%rd9945, %rd9943, 51;
	and.b64  	%rd9946, %rd9942, 2251799813685247;
	add.cc.s64 	%rd9947, %rd9927, %rd9944;
	addc.cc.s64 	%rd9948, %rd9928, %rd9945;
	mov.b64 	{%r2457, %r2458}, %rd9948;
	mov.b64 	{%r2459, %r2460}, %rd9947;
	shf.l.wrap.b32 	%r2461, %r2460, %r2457, 13;
	shf.l.wrap.b32 	%r2462, %r2457, %r2458, 13;
	mov.b64 	%rd9949, {%r2461, %r2462};
	and.b64  	%rd9950, %rd9947, 2251799813685247;
	mad.lo.s64 	%rd9951, %rd9949, 19, %rd9931;
	shr.u64 	%rd9952, %rd9951, 51;
	and.b64  	%rd9953, %rd9951, 2251799813685247;
	add.s64 	%rd9954, %rd9952, %rd9936;
	shl.b64 	%rd9955, %rd9951, 1;
	and.b64  	%rd9956, %rd9955, 4503599627370494;
	shl.b64 	%rd9957, %rd9954, 1;
	mul.lo.s64 	%rd9958, %rd9953, %rd9953;
	mul.hi.u64 	%rd9959, %rd9953, %rd9953;
	mul.lo.s64 	%rd9960, %rd9954, 38;
	mul.lo.s64 	%rd9961, %rd9950, %rd9960;
	mul.hi.u64 	%rd9962, %rd9950, %rd9960;
	mul.lo.s64 	%rd9963, %rd9941, 38;
	mul.lo.s64 	%rd9964, %rd9946, %rd9963;
	mul.hi.u64 	%rd9965, %rd9946, %rd9963;
	add.cc.s64 	%rd9966, %rd9958, %rd9964;
	addc.cc.s64 	%rd9967, %rd9959, %rd9965;
	add.cc.s64 	%rd9968, %rd9966, %rd9961;
	addc.cc.s64 	%rd9969, %rd9967, %rd9962;
	mul.lo.s64 	%rd9970, %rd9956, %rd9954;
	mul.hi.u64 	%rd9971, %rd9956, %rd9954;
	mul.lo.s64 	%rd9972, %rd9950, %rd9963;
	mul.hi.u64 	%rd9973, %rd9950, %rd9963;
	mul.lo.s64 	%rd9974, %rd9946, 19;
	mul.lo.s64 	%rd9975, %rd9946, %rd9974;
	mul.hi.u64 	%rd9976, %rd9946, %rd9974;
	mul.lo.s64 	%rd9977, %rd9941, %rd9956;
	mul.hi.u64 	%rd9978, %rd9941, %rd9956;
	mul.lo.s64 	%rd9979, %rd9954, %rd9954;
	mul.hi.u64 	%rd9980, %rd9954, %rd9954;
	mul.lo.s64 	%rd9981, %rd9946, 38;
	mul.lo.s64 	%rd9982, %rd9950, %rd9981;
	mul.hi.u64 	%rd9983, %rd9950, %rd9981;
	mul.lo.s64 	%rd9984, %rd9946, %rd9956;
	mul.hi.u64 	%rd9985, %rd9946, %rd9956;
	mul.lo.s64 	%rd9986, %rd9941, %rd9957;
	mul.hi.u64 	%rd9987, %rd9941, %rd9957;
	mul.lo.s64 	%rd9988, %rd9950, 19;
	mul.lo.s64 	%rd9989, %rd9950, %rd9988;
	mul.hi.u64 	%rd9990, %rd9950, %rd9988;
	mul.lo.s64 	%rd9991, %rd9950, %rd9956;
	mul.hi.u64 	%rd9992, %rd9950, %rd9956;
	mul.lo.s64 	%rd9993, %rd9946, %rd9957;
	mul.hi.u64 	%rd9994, %rd9946, %rd9957;
	mul.lo.s64 	%rd9995, %rd9941, %rd9941;
	mul.hi.u64 	%rd9996, %rd9941, %rd9941;
	mov.b64 	{%r2463, %r2464}, %rd9969;
	mov.b64 	{%r2465, %r2466}, %rd9968;
	shf.l.wrap.b32 	%r2467, %r2466, %r2463, 13;
	shf.l.wrap.b32 	%r2468, %r2463, %r2464, 13;
	mov.b64 	%rd9997, {%r2467, %r2468};
	and.b64  	%rd9998, %rd9968, 2251799813685247;
	add.cc.s64 	%rd9999, %rd9975, %rd9972;
	addc.cc.s64 	%rd10000, %rd9976, %rd9973;
	add.cc.s64 	%rd10001, %rd9999, %rd9970;
	addc.cc.s64 	%rd10002, %rd10000, %rd9971;
	add.cc.s64 	%rd10003, %rd10001, %rd9997;
	addc.cc.s64 	%rd10004, %rd10002, 0;
	mov.b64 	{%r2469, %r2470}, %rd10004;
	mov.b64 	{%r2471, %r2472}, %rd10003;
	shf.l.wrap.b32 	%r2473, %r2472, %r2469, 13;
	shf.l.wrap.b32 	%r2474, %r2469, %r2470, 13;
	mov.b64 	%rd10005, {%r2473, %r2474};
	shr.u64 	%rd10006, %rd10004, 51;
	and.b64  	%rd10007, %rd10003, 2251799813685247;
	add.cc.s64 	%rd10008, %rd9979, %rd9982;
	addc.cc.s64 	%rd10009, %rd9980, %rd9983;
	add.cc.s64 	%rd10010, %rd10008, %rd9977;
	addc.cc.s64 	%rd10011, %rd10009, %rd9978;
	add.cc.s64 	%rd10012, %rd10010, %rd10005;
	addc.cc.s64 	%rd10013, %rd10011, %rd10006;
	mov.b64 	{%r2475, %r2476}, %rd10013;
	mov.b64 	{%r2477, %r2478}, %rd10012;
	shf.l.wrap.b32 	%r2479, %r2478, %r2475, 13;
	shf.l.wrap.b32 	%r2480, %r2475, %r2476, 13;
	mov.b64 	%rd10014, {%r2479, %r2480};
	shr.u64 	%rd10015, %rd10013, 51;
	add.cc.s64 	%rd10016, %rd9984, %rd9989;
	addc.cc.s64 	%rd10017, %rd9985, %rd9990;
	add.cc.s64 	%rd10018, %rd10016, %rd9986;
	addc.cc.s64 	%rd10019, %rd10017, %rd9987;
	add.cc.s64 	%rd10020, %rd10018, %rd10014;
	addc.cc.s64 	%rd10021, %rd10019, %rd10015;
	mov.b64 	{%r2481, %r2482}, %rd10021;
	mov.b64 	{%r2483, %r2484}, %rd10020;
	shf.l.wrap.b32 	%r2485, %r2484, %r2481, 13;
	shf.l.wrap.b32 	%r2486, %r2481, %r2482, 13;
	mov.b64 	%rd10022, {%r2485, %r2486};
	shr.u64 	%rd10023, %rd10021, 51;
	add.cc.s64 	%rd10024, %rd9991, %rd9995;
	addc.cc.s64 	%rd10025, %rd9992, %rd9996;
	add.cc.s64 	%rd10026, %rd10024, %rd9993;
	addc.cc.s64 	%rd10027, %rd10025, %rd9994;
	add.cc.s64 	%rd10028, %rd10026, %rd10022;
	addc.cc.s64 	%rd10029, %rd10027, %rd10023;
	mov.b64 	{%r2487, %r2488}, %rd10029;
	mov.b64 	{%r2489, %r2490}, %rd10028;
	shf.l.wrap.b32 	%r2491, %r2490, %r2487, 13;
	shf.l.wrap.b32 	%r2492, %r2487, %r2488, 13;
	mov.b64 	%rd10030, {%r2491, %r2492};
	mad.lo.s64 	%rd10031, %rd10030, 19, %rd9998;
	shr.u64 	%rd10032, %rd10031, 51;
	add.s64 	%rd10033, %rd10032, %rd10007;
	and.b64  	%rd10034, %rd10028, 2251799813685247;
	and.b64  	%rd10035, %rd10020, 2251799813685247;
	and.b64  	%rd10036, %rd10012, 2251799813685247;
	and.b64  	%rd10037, %rd10031, 2251799813685247;
	shl.b64 	%rd10038, %rd10031, 1;
	and.b64  	%rd10039, %rd10038, 4503599627370494;
	shl.b64 	%rd10040, %rd10033, 1;
	mul.lo.s64 	%rd10041, %rd10037, %rd10037;
	mul.hi.u64 	%rd10042, %rd10037, %rd10037;
	mul.lo.s64 	%rd10043, %rd10033, 38;
	mul.lo.s64 	%rd10044, %rd10034, %rd10043;
	mul.hi.u64 	%rd10045, %rd10034, %rd10043;
	mul.lo.s64 	%rd10046, %rd10036, 38;
	mul.lo.s64 	%rd10047, %rd10035, %rd10046;
	mul.hi.u64 	%rd10048, %rd10035, %rd10046;
	add.cc.s64 	%rd10049, %rd10047, %rd10041;
	addc.cc.s64 	%rd10050, %rd10048, %rd10042;
	add.cc.s64 	%rd10051, %rd10049, %rd10044;
	addc.cc.s64 	%rd10052, %rd10050, %rd10045;
	mul.lo.s64 	%rd10053, %rd10039, %rd10033;
	mul.hi.u64 	%rd10054, %rd10039, %rd10033;
	mul.lo.s64 	%rd10055, %rd10034, %rd10046;
	mul.hi.u64 	%rd10056, %rd10034, %rd10046;
	add.cc.s64 	%rd10057, %rd10055, %rd10053;
	addc.cc.s64 	%rd10058, %rd10056, %rd10054;
	mul.lo.s64 	%rd10059, %rd10035, 19;
	mul.lo.s64 	%rd10060, %rd10035, %rd10059;
	mul.hi.u64 	%rd10061, %rd10035, %rd10059;
	add.cc.s64 	%rd10062, %rd10057, %rd10060;
	addc.cc.s64 	%rd10063, %rd10058, %rd10061;
	mul.lo.s64 	%rd10064, %rd10036, %rd10039;
	mul.hi.u64 	%rd10065, %rd10036, %rd10039;
	mul.lo.s64 	%rd10066, %rd10033, %rd10033;
	mul.hi.u64 	%rd10067, %rd10033, %rd10033;
	add.cc.s64 	%rd10068, %rd10064, %rd10066;
	addc.cc.s64 	%rd10069, %rd10065, %rd10067;
	mul.lo.s64 	%rd10070, %rd10035, 38;
	mul.lo.s64 	%rd10071, %rd10034, %rd10070;
	mul.hi.u64 	%rd10072, %rd10034, %rd10070;
	add.cc.s64 	%rd10073, %rd10068, %rd10071;
	addc.cc.s64 	%rd10074, %rd10069, %rd10072;
	mul.lo.s64 	%rd10075, %rd10035, %rd10039;
	mul.hi.u64 	%rd10076, %rd10035, %rd10039;
	mul.lo.s64 	%rd10077, %rd10036, %rd10040;
	mul.hi.u64 	%rd10078, %rd10036, %rd10040;
	add.cc.s64 	%rd10079, %rd10075, %rd10077;
	addc.cc.s64 	%rd10080, %rd10076, %rd10078;
	mul.lo.s64 	%rd10081, %rd10034, 19;
	mul.lo.s64 	%rd10082, %rd10034, %rd10081;
	mul.hi.u64 	%rd10083, %rd10034, %rd10081;
	add.cc.s64 	%rd10084, %rd10079, %rd10082;
	addc.cc.s64 	%rd10085, %rd10080, %rd10083;
	mul.lo.s64 	%rd10086, %rd10034, %rd10039;
	mul.hi.u64 	%rd10087, %rd10034, %rd10039;
	mul.lo.s64 	%rd10088, %rd10035, %rd10040;
	mul.hi.u64 	%rd10089, %rd10035, %rd10040;
	mul.lo.s64 	%rd10090, %rd10036, %rd10036;
	mul.hi.u64 	%rd10091, %rd10036, %rd10036;
	mov.b64 	{%r2493, %r2494}, %rd10052;
	mov.b64 	{%r2495, %r2496}, %rd10051;
	shf.l.wrap.b32 	%r2497, %r2496, %r2493, 13;
	shf.l.wrap.b32 	%r2498, %r2493, %r2494, 13;
	mov.b64 	%rd10092, {%r2497, %r2498};
	and.b64  	%rd10093, %rd10051, 2251799813685247;
	add.cc.s64 	%rd10094, %rd10062, %rd10092;
	addc.cc.s64 	%rd10095, %rd10063, 0;
	mov.b64 	{%r2499, %r2500}, %rd10095;
	mov.b64 	{%r2501, %r2502}, %rd10094;
	shf.l.wrap.b32 	%r2503, %r2502, %r2499, 13;
	shf.l.wrap.b32 	%r2504, %r2499, %r2500, 13;
	mov.b64 	%rd10096, {%r2503, %r2504};
	shr.u64 	%rd10097, %rd10095, 51;
	and.b64  	%rd10098, %rd10094, 2251799813685247;
	add.cc.s64 	%rd10099, %rd10073, %rd10096;
	addc.cc.s64 	%rd10100, %rd10074, %rd10097;
	mov.b64 	{%r2505, %r2506}, %rd10100;
	mov.b64 	{%r2507, %r2508}, %rd10099;
	shf.l.wrap.b32 	%r2509, %r2508, %r2505, 13;
	shf.l.wrap.b32 	%r2510, %r2505, %r2506, 13;
	mov.b64 	%rd10101, {%r2509, %r2510};
	shr.u64 	%rd10102, %rd10100, 51;
	add.cc.s64 	%rd10103, %rd10084, %rd10101;
	addc.cc.s64 	%rd10104, %rd10085, %rd10102;
	mov.b64 	{%r2511, %r2512}, %rd10104;
	mov.b64 	{%r2513, %r2514}, %rd10103;
	shf.l.wrap.b32 	%r2515, %r2514, %r2511, 13;
	shf.l.wrap.b32 	%r2516, %r2511, %r2512, 13;
	mov.b64 	%rd10105, {%r2515, %r2516};
	shr.u64 	%rd10106, %rd10104, 51;
	add.cc.s64 	%rd10107, %rd10088, %rd10090;
	addc.cc.s64 	%rd10108, %rd10089, %rd10091;
	add.cc.s64 	%rd10109, %rd10107, %rd10086;
	addc.cc.s64 	%rd10110, %rd10108, %rd10087;
	add.cc.s64 	%rd10111, %rd10109, %rd10105;
	addc.cc.s64 	%rd10112, %rd10110, %rd10106;
	mov.b64 	{%r2517, %r2518}, %rd10112;
	mov.b64 	{%r2519, %r2520}, %rd10111;
	shf.l.wrap.b32 	%r2521, %r2520, %r2517, 13;
	shf.l.wrap.b32 	%r2522, %r2517, %r2518, 13;
	mov.b64 	%rd10113, {%r2521, %r2522};
	mad.lo.s64 	%rd10114, %rd10113, 19, %rd10093;
	shr.u64 	%rd10115, %rd10114, 51;
	add.s64 	%rd10116, %rd10115, %rd10098;
	and.b64  	%rd10117, %rd10114, 2251799813685247;
	mul.lo.s64 	%rd10118, %rd10117, %rd73;
	mul.hi.u64 	%rd10119, %rd10117, %rd73;
	mul.lo.s64 	%rd10120, %rd10116, %rd82;
	mul.hi.u64 	%rd10121, %rd10116, %rd82;
	add.cc.s64 	%rd10122, %rd10118, %rd10120;
	addc.cc.s64 	%rd10123, %rd10119, %rd10121;
	and.b64  	%rd10124, %rd10099, 2251799813685247;
	mul.lo.s64 	%rd10125, %rd10124, %rd79;
	mul.hi.u64 	%rd10126, %rd10124, %rd79;
	add.cc.s64 	%rd10127, %rd10122, %rd10125;
	addc.cc.s64 	%rd10128, %rd10123, %rd10126;
	and.b64  	%rd10129, %rd10103, 2251799813685247;
	mul.lo.s64 	%rd10130, %rd10129, %rd321;
	mul.hi.u64 	%rd10131, %rd10129, %rd321;
	add.cc.s64 	%rd10132, %rd10127, %rd10130;
	addc.cc.s64 	%rd10133, %rd10128, %rd10131;
	and.b64  	%rd10134, %rd10111, 2251799813685247;
	mul.lo.s64 	%rd10135, %rd10134, %rd534;
	mul.hi.u64 	%rd10136, %rd10134, %rd534;
	add.cc.s64 	%rd10137, %rd10132, %rd10135;
	addc.cc.s64 	%rd10138, %rd10133, %rd10136;
	mul.lo.s64 	%rd10139, %rd10117, %rd74;
	mul.hi.u64 	%rd10140, %rd10117, %rd74;
	mul.lo.s64 	%rd10141, %rd10116, %rd73;
	mul.hi.u64 	%rd10142, %rd10116, %rd73;
	add.cc.s64 	%rd10143, %rd10139, %rd10141;
	addc.cc.s64 	%rd10144, %rd10140, %rd10142;
	mul.lo.s64 	%rd10145, %rd10124, %rd82;
	mul.hi.u64 	%rd10146, %rd10124, %rd82;
	add.cc.s64 	%rd10147, %rd10143, %rd10145;
	addc.cc.s64 	%rd10148, %rd10144, %rd10146;
	mul.lo.s64 	%rd10149, %rd10129, %rd79;
	mul.hi.u64 	%rd10150, %rd10129, %rd79;
	add.cc.s64 	%rd10151, %rd10147, %rd10149;
	addc.cc.s64 	%rd10152, %rd10148, %rd10150;
	mul.lo.s64 	%rd10153, %rd10134, %rd321;
	mul.hi.u64 	%rd10154, %rd10134, %rd321;
	add.cc.s64 	%rd10155, %rd10151, %rd10153;
	addc.cc.s64 	%rd10156, %rd10152, %rd10154;
	mul.lo.s64 	%rd10157, %rd80, %rd10117;
	mul.hi.u64 	%rd10158, %rd80, %rd10117;
	mul.lo.s64 	%rd10159, %rd10116, %rd74;
	mul.hi.u64 	%rd10160, %rd10116, %rd74;
	add.cc.s64 	%rd10161, %rd10157, %rd10159;
	addc.cc.s64 	%rd10162, %rd10158, %rd10160;
	mul.lo.s64 	%rd10163, %rd10124, %rd73;
	mul.hi.u64 	%rd10164, %rd10124, %rd73;
	add.cc.s64 	%rd10165, %rd10161, %rd10163;
	addc.cc.s64 	%rd10166, %rd10162, %rd10164;
	mul.lo.s64 	%rd10167, %rd10129, %rd82;
	mul.hi.u64 	%rd10168, %rd10129, %rd82;
	add.cc.s64 	%rd10169, %rd10165, %rd10167;
	addc.cc.s64 	%rd10170, %rd10166, %rd10168;
	mul.lo.s64 	%rd10171, %rd10134, %rd79;
	mul.hi.u64 	%rd10172, %rd10134, %rd79;
	add.cc.s64 	%rd10173, %rd10169, %rd10171;
	addc.cc.s64 	%rd10174, %rd10170, %rd10172;
	mul.lo.s64 	%rd10175, %rd77, %rd10117;
	mul.hi.u64 	%rd10176, %rd77, %rd10117;
	mul.lo.s64 	%rd10177, %rd80, %rd10116;
	mul.hi.u64 	%rd10178, %rd80, %rd10116;
	add.cc.s64 	%rd10179, %rd10175, %rd10177;
	addc.cc.s64 	%rd10180, %rd10176, %rd10178;
	mul.lo.s64 	%rd10181, %rd10124, %rd74;
	mul.hi.u64 	%rd10182, %rd10124, %rd74;
	add.cc.s64 	%rd10183, %rd10179, %rd10181;
	addc.cc.s64 	%rd10184, %rd10180, %rd10182;
	mul.lo.s64 	%rd10185, %rd10129, %rd73;
	mul.hi.u64 	%rd10186, %rd10129, %rd73;
	add.cc.s64 	%rd10187, %rd10183, %rd10185;
	addc.cc.s64 	%rd10188, %rd10184, %rd10186;
	mul.lo.s64 	%rd10189, %rd10134, %rd82;
	mul.hi.u64 	%rd10190, %rd10134, %rd82;
	add.cc.s64 	%rd10191, %rd10187, %rd10189;
	addc.cc.s64 	%rd10192, %rd10188, %rd10190;
	mul.lo.s64 	%rd10193, %rd75, %rd10117;
	mul.hi.u64 	%rd10194, %rd75, %rd10117;
	mul.lo.s64 	%rd10195, %rd77, %rd10116;
	mul.hi.u64 	%rd10196, %rd77, %rd10116;
	add.cc.s64 	%rd10197, %rd10193, %rd10195;
	addc.cc.s64 	%rd10198, %rd10194, %rd10196;
	mul.lo.s64 	%rd10199, %rd10124, %rd80;
	mul.hi.u64 	%rd10200, %rd10124, %rd80;
	add.cc.s64 	%rd10201, %rd10197, %rd10199;
	addc.cc.s64 	%rd10202, %rd10198, %rd10200;
	mul.lo.s64 	%rd10203, %rd10129, %rd74;
	mul.hi.u64 	%rd10204, %rd10129, %rd74;
	add.cc.s64 	%rd10205, %rd10201, %rd10203;
	addc.cc.s64 	%rd10206, %rd10202, %rd10204;
	mul.lo.s64 	%rd10207, %rd10134, %rd73;
	mul.hi.u64 	%rd10208, %rd10134, %rd73;
	add.cc.s64 	%rd10209, %rd10205, %rd10207;
	addc.cc.s64 	%rd10210, %rd10206, %rd10208;
	mov.b64 	{%r2523, %r2524}, %rd10138;
	mov.b64 	{%r2525, %r2526}, %rd10137;
	shf.l.wrap.b32 	%r2527, %r2526, %r2523, 13;
	shf.l.wrap.b32 	%r2528, %r2523, %r2524, 13;
	mov.b64 	%rd10211, {%r2527, %r2528};
	shr.u64 	%rd10212, %rd10138, 51;
	and.b64  	%rd10213, %rd10137, 2251799813685247;
	add.cc.s64 	%rd10214, %rd10155, %rd10211;
	addc.cc.s64 	%rd10215, %rd10156, %rd10212;
	mov.b64 	{%r2529, %r2530}, %rd10215;
	mov.b64 	{%r2531, %r2532}, %rd10214;
	shf.l.wrap.b32 	%r2533, %r2532, %r2529, 13;
	shf.l.wrap.b32 	%r2534, %r2529, %r2530, 13;
	mov.b64 	%rd10216, {%r2533, %r2534};
	shr.u64 	%rd10217, %rd10215, 51;
	and.b64  	%rd10218, %rd10214, 2251799813685247;
	add.cc.s64 	%rd10219, %rd10173, %rd10216;
	addc.cc.s64 	%rd10220, %rd10174, %rd10217;
	mov.b64 	{%r2535, %r2536}, %rd10220;
	mov.b64 	{%r2537, %r2538}, %rd10219;
	shf.l.wrap.b32 	%r2539, %r2538, %r2535, 13;
	shf.l.wrap.b32 	%r2540, %r2535, %r2536, 13;
	mov.b64 	%rd10221, {%r2539, %r2540};
	shr.u64 	%rd10222, %rd10220, 51;
	add.cc.s64 	%rd10223, %rd10191, %rd10221;
	addc.cc.s64 	%rd10224, %rd10192, %rd10222;
	mov.b64 	{%r2541, %r2542}, %rd10224;
	mov.b64 	{%r2543, %r2544}, %rd10223;
	shf.l.wrap.b32 	%r2545, %r2544, %r2541, 13;
	shf.l.wrap.b32 	%r2546, %r2541, %r2542, 13;
	mov.b64 	%rd10225, {%r2545, %r2546};
	shr.u64 	%rd10226, %rd10224, 51;
	add.cc.s64 	%rd10227, %rd10209, %rd10225;
	addc.cc.s64 	%rd10228, %rd10210, %rd10226;
	mov.b64 	{%r2547, %r2548}, %rd10228;
	mov.b64 	{%r2549, %r2550}, %rd10227;
	shf.l.wrap.b32 	%r2551, %r2550, %r2547, 13;
	shf.l.wrap.b32 	%r2552, %r2547, %r2548, 13;
	mov.b64 	%rd10229, {%r2551, %r2552};
	mad.lo.s64 	%rd10230, %rd10229, 19, %rd10213;
	shr.u64 	%rd10231, %rd10230, 51;
	and.b64  	%rd10232, %rd10230, 2251799813685247;
	add.s64 	%rd10233, %rd10218, %rd10231;
	mul.lo.s64 	%rd10234, %rd10232, %rd62;
	mul.hi.u64 	%rd10235, %rd10232, %rd62;
	mul.lo.s64 	%rd10236, %rd10233, %rd71;
	mul.hi.u64 	%rd10237, %rd10233, %rd71;
	add.cc.s64 	%rd10238, %rd10236, %rd10234;
	addc.cc.s64 	%rd10239, %rd10237, %rd10235;
	and.b64  	%rd10240, %rd10219, 2251799813685247;
	mul.lo.s64 	%rd10241, %rd10240, %rd68;
	mul.hi.u64 	%rd10242, %rd10240, %rd68;
	add.cc.s64 	%rd10243, %rd10238, %rd10241;
	addc.cc.s64 	%rd10244, %rd10239, %rd10242;
	and.b64  	%rd10245, %rd10223, 2251799813685247;
	mul.lo.s64 	%rd10246, %rd10245, %rd322;
	mul.hi.u64 	%rd10247, %rd10245, %rd322;
	add.cc.s64 	%rd10248, %rd10243, %rd10246;
	addc.cc.s64 	%rd10249, %rd10244, %rd10247;
	and.b64  	%rd10250, %rd10227, 2251799813685247;
	mul.lo.s64 	%rd10251, %rd10250, %rd533;
	mul.hi.u64 	%rd10252, %rd10250, %rd533;
	add.cc.s64 	%rd10253, %rd10248, %rd10251;
	addc.cc.s64 	%rd10254, %rd10249, %rd10252;
	mul.lo.s64 	%rd10255, %rd10232, %rd63;
	mul.hi.u64 	%rd10256, %rd10232, %rd63;
	mul.lo.s64 	%rd10257, %rd10233, %rd62;
	mul.hi.u64 	%rd10258, %rd10233, %rd62;
	add.cc.s64 	%rd10259, %rd10257, %rd10255;
	addc.cc.s64 	%rd10260, %rd10258, %rd10256;
	mul.lo.s64 	%rd10261, %rd10240, %rd71;
	mul.hi.u64 	%rd10262, %rd10240, %rd71;
	add.cc.s64 	%rd10263, %rd10259, %rd10261;
	addc.cc.s64 	%rd10264, %rd10260, %rd10262;
	mul.lo.s64 	%rd10265, %rd10245, %rd68;
	mul.hi.u64 	%rd10266, %rd10245, %rd68;
	add.cc.s64 	%rd10267, %rd10263, %rd10265;
	addc.cc.s64 	%rd10268, %rd10264, %rd10266;
	mul.lo.s64 	%rd10269, %rd10250, %rd322;
	mul.hi.u64 	%rd10270, %rd10250, %rd322;
	add.cc.s64 	%rd10271, %rd10267, %rd10269;
	addc.cc.s64 	%rd10272, %rd10268, %rd10270;
	mul.lo.s64 	%rd10273, %rd69, %rd10232;
	mul.hi.u64 	%rd10274, %rd69, %rd10232;
	mul.lo.s64 	%rd10275, %rd10233, %rd63;
	mul.hi.u64 	%rd10276, %rd10233, %rd63;
	add.cc.s64 	%rd10277, %rd10275, %rd10273;
	addc.cc.s64 	%rd10278, %rd10276, %rd10274;
	mul.lo.s64 	%rd10279, %rd10240, %rd62;
	mul.hi.u64 	%rd10280, %rd10240, %rd62;
	add.cc.s64 	%rd10281, %rd10277, %rd10279;
	addc.cc.s64 	%rd10282, %rd10278, %rd10280;
	mul.lo.s64 	%rd10283, %rd10245, %rd71;
	mul.hi.u64 	%rd10284, %rd10245, %rd71;
	add.cc.s64 	%rd10285, %rd10281, %rd10283;
	addc.cc.s64 	%rd10286, %rd10282, %rd10284;
	mul.lo.s64 	%rd10287, %rd10250, %rd68;
	mul.hi.u64 	%rd10288, %rd10250, %rd68;
	add.cc.s64 	%rd10289, %rd10285, %rd10287;
	addc.cc.s64 	%rd10290, %rd10286, %rd10288;
	mul.lo.s64 	%rd10291, %rd66, %rd10232;
	mul.hi.u64 	%rd10292, %rd66, %rd10232;
	mul.lo.s64 	%rd10293, %rd69, %rd10233;
	mul.hi.u64 	%rd10294, %rd69, %rd10233;
	add.cc.s64 	%rd10295, %rd10293, %rd10291;
	addc.cc.s64 	%rd10296, %rd10294, %rd10292;
	mul.lo.s64 	%rd10297, %rd10240, %rd63;
	mul.hi.u64 	%rd10298, %rd10240, %rd63;
	add.cc.s64 	%rd10299, %rd10295, %rd10297;
	addc.cc.s64 	%rd10300, %rd10296, %rd10298;
	mul.lo.s64 	%rd10301, %rd10245, %rd62;
	mul.hi.u64 	%rd10302, %rd10245, %rd62;
	add.cc.s64 	%rd10303, %rd10299, %rd10301;
	addc.cc.s64 	%rd10304, %rd10300, %rd10302;
	mul.lo.s64 	%rd10305, %rd10250, %rd71;
	mul.hi.u64 	%rd10306, %rd10250, %rd71;
	add.cc.s64 	%rd10307, %rd10303, %rd10305;
	addc.cc.s64 	%rd10308, %rd10304, %rd10306;
	mul.lo.s64 	%rd10309, %rd64, %rd10232;
	mul.hi.u64 	%rd10310, %rd64, %rd10232;
	mul.lo.s64 	%rd10311, %rd66, %rd10233;
	mul.hi.u64 	%rd10312, %rd66, %rd10233;
	add.cc.s64 	%rd10313, %rd10311, %rd10309;
	addc.cc.s64 	%rd10314, %rd10312, %rd10310;
	mul.lo.s64 	%rd10315, %rd69, %rd10240;
	mul.hi.u64 	%rd10316, %rd69, %rd10240;
	add.cc.s64 	%rd10317, %rd10313, %rd10315;
	addc.cc.s64 	%rd10318, %rd10314, %rd10316;
	mul.lo.s64 	%rd10319, %rd10245, %rd63;
	mul.hi.u64 	%rd10320, %rd10245, %rd63;
	add.cc.s64 	%rd10321, %rd10317, %rd10319;
	addc.cc.s64 	%rd10322, %rd10318, %rd10320;
	mul.lo.s64 	%rd10323, %rd10250, %rd62;
	mul.hi.u64 	%rd10324, %rd10250, %rd62;
	add.cc.s64 	%rd10325, %rd10321, %rd10323;
	addc.cc.s64 	%rd10326, %rd10322, %rd10324;
	mov.b64 	{%r2553, %r2554}, %rd10254;
	mov.b64 	{%r2555, %r2556}, %rd10253;
	shf.l.wrap.b32 	%r2557, %r2556, %r2553, 13;
	shf.l.wrap.b32 	%r2558, %r2553, %r2554, 13;
	mov.b64 	%rd10327, {%r2557, %r2558};
	shr.u64 	%rd10328, %rd10254, 51;
	and.b64  	%rd10329, %rd10253, 2251799813685247;
	add.cc.s64 	%rd10330, %rd10271, %rd10327;
	addc.cc.s64 	%rd10331, %rd10272, %rd10328;
	mov.b64 	{%r2559, %r2560}, %rd10331;
	mov.b64 	{%r2561, %r2562}, %rd10330;
	shf.l.wrap.b32 	%r2563, %r2562, %r2559, 13;
	shf.l.wrap.b32 	%r2564, %r2559, %r2560, 13;
	mov.b64 	%rd10332, {%r2563, %r2564};
	shr.u64 	%rd10333, %rd10331, 51;
	and.b64  	%rd10334, %rd10330, 2251799813685247;
	add.cc.s64 	%rd10335, %rd10289, %rd10332;
	addc.cc.s64 	%rd10336, %rd10290, %rd10333;
	mov.b64 	{%r2565, %r2566}, %rd10336;
	mov.b64 	{%r2567, %r2568}, %rd10335;
	shf.l.wrap.b32 	%r2569, %r2568, %r2565, 13;
	shf.l.wrap.b32 	%r2570, %r2565, %r2566, 13;
	mov.b64 	%rd10337, {%r2569, %r2570};
	shr.u64 	%rd10338, %rd10336, 51;
	add.cc.s64 	%rd10339, %rd10307, %rd10337;
	addc.cc.s64 	%rd10340, %rd10308, %rd10338;
	mov.b64 	{%r2571, %r2572}, %rd10340;
	mov.b64 	{%r2573, %r2574}, %rd10339;
	shf.l.wrap.b32 	%r2575, %r2574, %r2571, 13;
	shf.l.wrap.b32 	%r2576, %r2571, %r2572, 13;
	mov.b64 	%rd10341, {%r2575, %r2576};
	shr.u64 	%rd10342, %rd10340, 51;
	add.cc.s64 	%rd10343, %rd10325, %rd10341;
	addc.cc.s64 	%rd10344, %rd10326, %rd10342;
	mov.b64 	{%r2577, %r2578}, %rd10344;
	mov.b64 	{%r2579, %r2580}, %rd10343;
	shf.l.wrap.b32 	%r2581, %r2580, %r2577, 13;
	shf.l.wrap.b32 	%r2582, %r2577, %r2578, 13;
	mov.b64 	%rd10345, {%r2581, %r2582};
	mad.lo.s64 	%rd10346, %rd10345, 19, %rd10329;
	shr.u64 	%rd10347, %rd10346, 51;
	and.b64  	%rd10348, %rd10346, 2251799813685247;
	add.s64 	%rd10349, %rd10347, %rd10334;
	and.b64  	%rd10350, %rd10335, 2251799813685247;
	and.b64  	%rd10351, %rd10339, 2251799813685247;
	and.b64  	%rd10352, %rd10343, 2251799813685247;
	shr.u64 	%rd10353, %rd10349, 51;
	and.b64  	%rd10354, %rd10349, 2251799813685247;
	add.s64 	%rd10355, %rd10350, %rd10353;
	shr.u64 	%rd10356, %rd10355, 51;
	and.b64  	%rd10357, %rd10355, 2251799813685247;
	add.s64 	%rd10358, %rd10356, %rd10351;
	shr.u64 	%rd10359, %rd10358, 51;
	and.b64  	%rd10360, %rd10358, 2251799813685247;
	add.s64 	%rd10361, %rd10359, %rd10352;
	shr.u64 	%rd10362, %rd10361, 51;
	and.b64  	%rd10363, %rd10361, 2251799813685247;
	mad.lo.s64 	%rd10364, %rd10362, 19, %rd10348;
	shr.u64 	%rd10365, %rd10364, 51;
	and.b64  	%rd10366, %rd10364, 2251799813685247;
	add.s64 	%rd10367, %rd10365, %rd10354;
	shl.b64 	%rd10368, %rd10364, 1;
	and.b64  	%rd10369, %rd10368, 4503599627370494;
	shl.b64 	%rd10370, %rd10367, 1;
	mul.lo.s64 	%rd10371, %rd10366, %rd10366;
	mul.hi.u64 	%rd10372, %rd10366, %rd10366;
	mul.lo.s64 	%rd10373, %rd10367, 38;
	mul.lo.s64 	%rd10374, %rd10363, %rd10373;
	mul.hi.u64 	%rd10375, %rd10363, %rd10373;
	mul.lo.s64 	%rd10376, %rd10357, 38;
	mul.lo.s64 	%rd10377, %rd10360, %rd10376;
	mul.hi.u64 	%rd10378, %rd10360, %rd10376;
	add.cc.s64 	%rd10379, %rd10371, %rd10377;
	addc.cc.s64 	%rd10380, %rd10372, %rd10378;
	add.cc.s64 	%rd10381, %rd10379, %rd10374;
	addc.cc.s64 	%rd10382, %rd10380, %rd10375;
	mul.lo.s64 	%rd10383, %rd10369, %rd10367;
	mul.hi.u64 	%rd10384, %rd10369, %rd10367;
	mul.lo.s64 	%rd10385, %rd10363, %rd10376;
	mul.hi.u64 	%rd10386, %rd10363, %rd10376;
	mul.lo.s64 	%rd10387, %rd10360, 19;
	mul.lo.s64 	%rd10388, %rd10360, %rd10387;
	mul.hi.u64 	%rd10389, %rd10360, %rd10387;
	mul.lo.s64 	%rd10390, %rd10357, %rd10369;
	mul.hi.u64 	%rd10391, %rd10357, %rd10369;
	mul.lo.s64 	%rd10392, %rd10367, %rd10367;
	mul.hi.u64 	%rd10393, %rd10367, %rd10367;
	mul.lo.s64 	%rd10394, %rd10360, 38;
	mul.lo.s64 	%rd10395, %rd10363, %rd10394;
	mul.hi.u64 	%rd10396, %rd10363, %rd10394;
	mul.lo.s64 	%rd10397, %rd10360, %rd10369;
	mul.hi.u64 	%rd10398, %rd10360, %rd10369;
	mul.lo.s64 	%rd10399, %rd10357, %rd10370;
	mul.hi.u64 	%rd10400, %rd10357, %rd10370;
	mul.lo.s64 	%rd10401, %rd10363, 19;
	mul.lo.s64 	%rd10402, %rd10363, %rd10401;
	mul.hi.u64 	%rd10403, %rd10363, %rd10401;
	mul.lo.s64 	%rd10404, %rd10363, %rd10369;
	mul.hi.u64 	%rd10405, %rd10363, %rd10369;
	mul.lo.s64 	%rd10406, %rd10360, %rd10370;
	mul.hi.u64 	%rd10407, %rd10360, %rd10370;
	mul.lo.s64 	%rd10408, %rd10357, %rd10357;
	mul.hi.u64 	%rd10409, %rd10357, %rd10357;
	mov.b64 	{%r2583, %r2584}, %rd10382;
	mov.b64 	{%r2585, %r2586}, %rd10381;
	shf.l.wrap.b32 	%r2587, %r2586, %r2583, 13;
	shf.l.wrap.b32 	%r2588, %r2583, %r2584, 13;
	mov.b64 	%rd10410, {%r2587, %r2588};
	and.b64  	%rd10411, %rd10381, 2251799813685247;
	add.cc.s64 	%rd10412, %rd10388, %rd10385;
	addc.cc.s64 	%rd10413, %rd10389, %rd10386;
	add.cc.s64 	%rd10414, %rd10412, %rd10383;
	addc.cc.s64 	%rd10415, %rd10413, %rd10384;
	add.cc.s64 	%rd10416, %rd10414, %rd10410;
	addc.cc.s64 	%rd10417, %rd10415, 0;
	mov.b64 	{%r2589, %r2590}, %rd10417;
	mov.b64 	{%r2591, %r2592}, %rd10416;
	shf.l.wrap.b32 	%r2593, %r2592, %r2589, 13;
	shf.l.wrap.b32 	%r2594, %r2589, %r2590, 13;
	mov.b64 	%rd10418, {%r2593, %r2594};
	shr.u64 	%rd10419, %rd10417, 51;
	and.b64  	%rd10420, %rd10416, 2251799813685247;
	add.cc.s64 	%rd10421, %rd10392, %rd10395;
	addc.cc.s64 	%rd10422, %rd10393, %rd10396;
	add.cc.s64 	%rd10423, %rd10421, %rd10390;
	addc.cc.s64 	%rd10424, %rd10422, %rd10391;
	add.cc.s64 	%rd10425, %rd10423, %rd10418;
	addc.cc.s64 	%rd10426, %rd10424, %rd10419;
	mov.b64 	{%r2595, %r2596}, %rd10426;
	mov.b64 	{%r2597, %r2598}, %rd10425;
	shf.l.wrap.b32 	%r2599, %r2598, %r2595, 13;
	shf.l.wrap.b32 	%r2600, %r2595, %r2596, 13;
	mov.b64 	%rd10427, {%r2599, %r2600};
	shr.u64 	%rd10428, %rd10426, 51;
	add.cc.s64 	%rd10429, %rd10397, %rd10402;
	addc.cc.s64 	%rd10430, %rd10398, %rd10403;
	add.cc.s64 	%rd10431, %rd10429, %rd10399;
	addc.cc.s64 	%rd10432, %rd10430, %rd10400;
	add.cc.s64 	%rd10433, %rd10431, %rd10427;
	addc.cc.s64 	%rd10434, %rd10432, %rd10428;
	mov.b64 	{%r2601, %r2602}, %rd10434;
	mov.b64 	{%r2603, %r2604}, %rd10433;
	shf.l.wrap.b32 	%r2605, %r2604, %r2601, 13;
	shf.l.wrap.b32 	%r2606, %r2601, %r2602, 13;
	mov.b64 	%rd10435, {%r2605, %r2606};
	shr.u64 	%rd10436, %rd10434, 51;
	add.cc.s64 	%rd10437, %rd10404, %rd10408;
	addc.cc.s64 	%rd10438, %rd10405, %rd10409;
	add.cc.s64 	%rd10439, %rd10437, %rd10406;
	addc.cc.s64 	%rd10440, %rd10438, %rd10407;
	add.cc.s64 	%rd10441, %rd10439, %rd10435;
	addc.cc.s64 	%rd10442, %rd10440, %rd10436;
	mov.b64 	{%r2607, %r2608}, %rd10442;
	mov.b64 	{%r2609, %r2610}, %rd10441;
	shf.l.wrap.b32 	%r2611, %r2610, %r2607, 13;
	shf.l.wrap.b32 	%r2612, %r2607, %r2608, 13;
	mov.b64 	%rd10443, {%r2611, %r2612};
	mad.lo.s64 	%rd10444, %rd10443, 19, %rd10411;
	shr.u64 	%rd10445, %rd10444, 51;
	and.b64  	%rd10446, %rd10444, 2251799813685247;
	add.s64 	%rd10447, %rd10445, %rd10420;
	mul.lo.s64 	%rd10448, %rd10446, %rd50;
	mul.hi.u64 	%rd10449, %rd10446, %rd50;
	mul.lo.s64 	%rd10450, %rd10447, %rd59;
	mul.hi.u64 	%rd10451, %rd10447, %rd59;
	and.b64  	%rd10452, %rd10425, 2251799813685247;
	mul.lo.s64 	%rd10453, %rd10452, %rd56;
	mul.hi.u64 	%rd10454, %rd10452, %rd56;
	and.b64  	%rd10455, %rd10433, 2251799813685247;
	mul.lo.s64 	%rd10456, %rd10455, %rd60;
	mul.hi.u64 	%rd10457, %rd10455, %rd60;
	and.b64  	%rd10458, %rd10441, 2251799813685247;
	mul.lo.s64 	%rd10459, %rd10458, %rd535;
	mul.hi.u64 	%rd10460, %rd10458, %rd535;
	add.cc.s64 	%rd10461, %rd10456, %rd10453;
	addc.cc.s64 	%rd10462, %rd10457, %rd10454;
	add.cc.s64 	%rd10463, %rd10461, %rd10459;
	addc.cc.s64 	%rd10464, %rd10462, %rd10460;
	add.cc.s64 	%rd10465, %rd10463, %rd10448;
	addc.cc.s64 	%rd10466, %rd10464, %rd10449;
	add.cc.s64 	%rd10467, %rd10465, %rd10450;
	addc.cc.s64 	%rd10468, %rd10466, %rd10451;
	mul.lo.s64 	%rd10469, %rd10446, %rd51;
	mul.hi.u64 	%rd10470, %rd10446, %rd51;
	mul.lo.s64 	%rd10471, %rd10447, %rd50;
	mul.hi.u64 	%rd10472, %rd10447, %rd50;
	mul.lo.s64 	%rd10473, %rd10452, %rd59;
	mul.hi.u64 	%rd10474, %rd10452, %rd59;
	mul.lo.s64 	%rd10475, %rd10455, %rd56;
	mul.hi.u64 	%rd10476, %rd10455, %rd56;
	mul.lo.s64 	%rd10477, %rd10458, %rd60;
	mul.hi.u64 	%rd10478, %rd10458, %rd60;
	mul.lo.s64 	%rd10479, %rd57, %rd10446;
	mul.hi.u64 	%rd10480, %rd57, %rd10446;
	mul.lo.s64 	%rd10481, %rd10447, %rd51;
	mul.hi.u64 	%rd10482, %rd10447, %rd51;
	mul.lo.s64 	%rd10483, %rd10452, %rd50;
	mul.hi.u64 	%rd10484, %rd10452, %rd50;
	mul.lo.s64 	%rd10485, %rd10455, %rd59;
	mul.hi.u64 	%rd10486, %rd10455, %rd59;
	mul.lo.s64 	%rd10487, %rd10458, %rd56;
	mul.hi.u64 	%rd10488, %rd10458, %rd56;
	mul.lo.s64 	%rd10489, %rd54, %rd10446;
	mul.hi.u64 	%rd10490, %rd54, %rd10446;
	mul.lo.s64 	%rd10491, %rd57, %rd10447;
	mul.hi.u64 	%rd10492, %rd57, %rd10447;
	mul.lo.s64 	%rd10493, %rd10452, %rd51;
	mul.hi.u64 	%rd10494, %rd10452, %rd51;
	mul.lo.s64 	%rd10495, %rd10455, %rd50;
	mul.hi.u64 	%rd10496, %rd10455, %rd50;
	mul.lo.s64 	%rd10497, %rd10458, %rd59;
	mul.hi.u64 	%rd10498, %rd10458, %rd59;
	mul.lo.s64 	%rd10499, %rd52, %rd10446;
	mul.hi.u64 	%rd10500, %rd52, %rd10446;
	mul.lo.s64 	%rd10501, %rd54, %rd10447;
	mul.hi.u64 	%rd10502, %rd54, %rd10447;
	mul.lo.s64 	%rd10503, %rd10452, %rd57;
	mul.hi.u64 	%rd10504, %rd10452, %rd57;
	mul.lo.s64 	%rd10505, %rd10455, %rd51;
	mul.hi.u64 	%rd10506, %rd10455, %rd51;
	mul.lo.s64 	%rd10507, %rd10458, %rd50;
	mul.hi.u64 	%rd10508, %rd10458, %rd50;
	mov.b64 	{%r2613, %r2614}, %rd10468;
	mov.b64 	{%r2615, %r2616}, %rd10467;
	shf.l.wrap.b32 	%r2617, %r2616, %r2613, 13;
	shf.l.wrap.b32 	%r2618, %r2613, %r2614, 13;
	mov.b64 	%rd10509, {%r2617, %r2618};
	shr.u64 	%rd10510, %rd10468, 51;
	and.b64  	%rd10511, %rd10467, 2251799813685247;
	add.cc.s64 	%rd10512, %rd10475, %rd10473;
	addc.cc.s64 	%rd10513, %rd10476, %rd10474;
	add.cc.s64 	%rd10514, %rd10512, %rd10477;
	addc.cc.s64 	%rd10515, %rd10513, %rd10478;
	add.cc.s64 	%rd10516, %rd10514, %rd10469;
	addc.cc.s64 	%rd10517, %rd10515, %rd10470;
	add.cc.s64 	%rd10518, %rd10516, %rd10471;
	addc.cc.s64 	%rd10519, %rd10517, %rd10472;
	add.cc.s64 	%rd10520, %rd10518, %rd10509;
	addc.cc.s64 	%rd10521, %rd10519, %rd10510;
	mov.b64 	{%r2619, %r2620}, %rd10521;
	mov.b64 	{%r2621, %r2622}, %rd10520;
	shf.l.wrap.b32 	%r2623, %r2622, %r2619, 13;
	shf.l.wrap.b32 	%r2624, %r2619, %r2620, 13;
	mov.b64 	%rd10522, {%r2623, %r2624};
	shr.u64 	%rd10523, %rd10521, 51;
	and.b64  	%rd10524, %rd10520, 2251799813685247;
	add.cc.s64 	%rd10525, %rd10485, %rd10483;
	addc.cc.s64 	%rd10526, %rd10486, %rd10484;
	add.cc.s64 	%rd10527, %rd10525, %rd10487;
	addc.cc.s64 	%rd10528, %rd10526, %rd10488;
	add.cc.s64 	%rd10529, %rd10527, %rd10479;
	addc.cc.s64 	%rd10530, %rd10528, %rd10480;
	add.cc.s64 	%rd10531, %rd10529, %rd10481;
	addc.cc.s64 	%rd10532, %rd10530, %rd10482;
	add.cc.s64 	%rd10533, %rd10531, %rd10522;
	addc.cc.s64 	%rd10534, %rd10532, %rd10523;
	mov.b64 	{%r2625, %r2626}, %rd10534;
	mov.b64 	{%r2627, %r2628}, %rd10533;
	shf.l.wrap.b32 	%r2629, %r2628, %r2625, 13;
	shf.l.wrap.b32 	%r2630, %r2625, %r2626, 13;
	mov.b64 	%rd10535, {%r2629, %r2630};
	shr.u64 	%rd10536, %rd10534, 51;
	and.b64  	%rd10537, %rd10533, 2251799813685247;
	add.cc.s64 	%rd10538, %rd10495, %rd10493;
	addc.cc.s64 	%rd10539, %rd10496, %rd10494;
	add.cc.s64 	%rd10540, %rd10538, %rd10497;
	addc.cc.s64 	%rd10541, %rd10539, %rd10498;
	add.cc.s64 	%rd10542, %rd10540, %rd10489;
	addc.cc.s64 	%rd10543, %rd10541, %rd10490;
	add.cc.s64 	%rd10544, %rd10542, %rd10491;
	addc.cc.s64 	%rd10545, %rd10543, %rd10492;
	add.cc.s64 	%rd10546, %rd10544, %rd10535;
	addc.cc.s64 	%rd10547, %rd10545, %rd10536;
	mov.b64 	{%r2631, %r2632}, %rd10547;
	mov.b64 	{%r2633, %r2634}, %rd10546;
	shf.l.wrap.b32 	%r2635, %r2634, %r2631, 13;
	shf.l.wrap.b32 	%r2636, %r2631, %r2632, 13;
	mov.b64 	%rd10548, {%r2635, %r2636};
	shr.u64 	%rd10549, %rd10547, 51;
	and.b64  	%rd10550, %rd10546, 2251799813685247;
	add.cc.s64 	%rd10551, %rd10505, %rd10503;
	addc.cc.s64 	%rd10552, %rd10506, %rd10504;
	add.cc.s64 	%rd10553, %rd10551, %rd10507;
	addc.cc.s64 	%rd10554, %rd10552, %rd10508;
	add.cc.s64 	%rd10555, %rd10553, %rd10499;
	addc.cc.s64 	%rd10556, %rd10554, %rd10500;
	add.cc.s64 	%rd10557, %rd10555, %rd10501;
	addc.cc.s64 	%rd10558, %rd10556, %rd10502;
	add.cc.s64 	%rd10559, %rd10557, %rd10548;
	addc.cc.s64 	%rd10560, %rd10558, %rd10549;
	mov.b64 	{%r2637, %r2638}, %rd10560;
	mov.b64 	{%r2639, %r2640}, %rd10559;
	shf.l.wrap.b32 	%r2641, %r2640, %r2637, 13;
	shf.l.wrap.b32 	%r2642, %r2637, %r2638, 13;
	mov.b64 	%rd10561, {%r2641, %r2642};
	and.b64  	%rd10562, %rd10559, 2251799813685247;
	mad.lo.s64 	%rd10563, %rd10561, 19, %rd10511;
	shr.u64 	%rd10564, %rd10563, 51;
	and.b64  	%rd10565, %rd10563, 2251799813685247;
	add.s64 	%rd10566, %rd10564, %rd10524;
	ld.const.u64 	%rd10567, [SQRT_M1];
	ld.const.u64 	%rd10568, [SQRT_M1+8];
	ld.const.u64 	%rd10569, [SQRT_M1+16];
	ld.const.u64 	%rd10570, [SQRT_M1+24];
	ld.const.u64 	%rd10571, [SQRT_M1+32];
	mul.lo.s64 	%rd10572, %rd10568, 19;
	mul.lo.s64 	%rd10573, %rd10569, 19;
	mul.lo.s64 	%rd10574, %rd10570, 19;
	mul.lo.s64 	%rd10575, %rd10571, 19;
	mul.lo.s64 	%rd10576, %rd10567, 4503599627370457;
	mul.hi.u64 	%rd10577, %rd10567, 4503599627370457;
	mul.lo.s64 	%rd10578, %rd10571, 85568392920039386;
	mul.hi.u64 	%rd10579, %rd10575, 4503599627370494;
	mul.lo.s64 	%rd10580, %rd10570, 85568392920039386;
	mul.hi.u64 	%rd10581, %rd10574, 4503599627370494;
	mul.lo.s64 	%rd10582, %rd10569, 85568392920039386;
	mul.hi.u64 	%rd10583, %rd10573, 4503599627370494;
	mul.lo.s64 	%rd10584, %rd10568, 85568392920039386;
	mul.hi.u64 	%rd10585, %rd10572, 4503599627370494;
	add.cc.s64 	%rd10586, %rd10584, %rd10576;
	addc.cc.s64 	%rd10587, %rd10585, %rd10577;
	add.cc.s64 	%rd10588, %rd10586, %rd10582;
	addc.cc.s64 	%rd10589, %rd10587, %rd10583;
	add.cc.s64 	%rd10590, %rd10588, %rd10580;
	addc.cc.s64 	%rd10591, %rd10589, %rd10581;
	add.cc.s64 	%rd10592, %rd10590, %rd10578;
	addc.cc.s64 	%rd10593, %rd10591, %rd10579;
	mul.lo.s64 	%rd10594, %rd10568, 4503599627370457;
	mul.hi.u64 	%rd10595, %rd10568, 4503599627370457;
	mul.lo.s64 	%rd10596, %rd10567, 4503599627370494;
	mul.hi.u64 	%rd10597, %rd10567, 4503599627370494;
	add.cc.s64 	%rd10598, %rd10594, %rd10596;
	addc.cc.s64 	%rd10599, %rd10595, %rd10597;
	mul.lo.s64 	%rd10600, %rd10569, 4503599627370457;
	mul.hi.u64 	%rd10601, %rd10569, 4503599627370457;
	mul.lo.s64 	%rd10602, %rd10570, 4503599627370457;
	mul.hi.u64 	%rd10603, %rd10570, 4503599627370457;
	mul.lo.s64 	%rd10604, %rd10571, 4503599627370457;
	mul.hi.u64 	%rd10605, %rd10571, 4503599627370457;
	mov.b64 	{%r2643, %r2644}, %rd10593;
	mov.b64 	{%r2645, %r2646}, %rd10592;
	shf.l.wrap.b32 	%r2647, %r2646, %r2643, 13;
	shf.l.wrap.b32 	%r2648, %r2643, %r2644, 13;
	mov.b64 	%rd10606, {%r2647, %r2648};
	and.b64  	%rd10607, %rd10592, 2251799813685247;
	add.cc.s64 	%rd10608, %rd10598, %rd10582;
	addc.cc.s64 	%rd10609, %rd10599, %rd10583;
	add.cc.s64 	%rd10610, %rd10608, %rd10580;
	addc.cc.s64 	%rd10611, %rd10609, %rd10581;
	add.cc.s64 	%rd10612, %rd10610, %rd10578;
	addc.cc.s64 	%rd10613, %rd10611, %rd10579;
	add.cc.s64 	%rd10614, %rd10612, %rd10606;
	addc.cc.s64 	%rd10615, %rd10613, 0;
	mov.b64 	{%r2649, %r2650}, %rd10615;
	mov.b64 	{%r2651, %r2652}, %rd10614;
	shf.l.wrap.b32 	%r2653, %r2652, %r2649, 13;
	shf.l.wrap.b32 	%r2654, %r2649, %r2650, 13;
	mov.b64 	%rd10616, {%r2653, %r2654};
	and.b64  	%rd10617, %rd10614, 2251799813685247;
	mul.lo.s64 	%rd10618, %rd10568, 37;
	mul.hi.u64 	%rd10619, %rd10568, 37;
	add.cc.s64 	%rd10620, %rd10598, %rd10618;
	addc.cc.s64 	%rd10621, %rd10599, %rd10619;
	add.cc.s64 	%rd10622, %rd10620, %rd10600;
	addc.cc.s64 	%rd10623, %rd10621, %rd10601;
	add.cc.s64 	%rd10624, %rd10622, %rd10580;
	addc.cc.s64 	%rd10625, %rd10623, %rd10581;
	add.cc.s64 	%rd10626, %rd10624, %rd10578;
	addc.cc.s64 	%rd10627, %rd10625, %rd10579;
	add.cc.s64 	%rd10628, %rd10626, %rd10616;
	addc.cc.s64 	%rd10629, %rd10627, 0;
	mov.b64 	{%r2655, %r2656}, %rd10629;
	mov.b64 	{%r2657, %r2658}, %rd10628;
	shf.l.wrap.b32 	%r2659, %r2658, %r2655, 13;
	shf.l.wrap.b32 	%r2660, %r2655, %r2656, 13;
	mov.b64 	%rd10630, {%r2659, %r2660};
	and.b64  	%rd10631, %rd10628, 2251799813685247;
	mul.lo.s64 	%rd10632, %rd10569, 37;
	mul.hi.u64 	%rd10633, %rd10569, 37;
	add.cc.s64 	%rd10634, %rd10622, %rd10632;
	addc.cc.s64 	%rd10635, %rd10623, %rd10633;
	add.cc.s64 	%rd10636, %rd10634, %rd10602;
	addc.cc.s64 	%rd10637, %rd10635, %rd10603;
	add.cc.s64 	%rd10638, %rd10636, %rd10578;
	addc.cc.s64 	%rd10639, %rd10637, %rd10579;
	add.cc.s64 	%rd10640, %rd10638, %rd10630;
	addc.cc.s64 	%rd10641, %rd10639, 0;
	mov.b64 	{%r2661, %r2662}, %rd10641;
	mov.b64 	{%r2663, %r2664}, %rd10640;
	shf.l.wrap.b32 	%r2665, %r2664, %r2661, 13;
	shf.l.wrap.b32 	%r2666, %r2661, %r2662, 13;
	mov.b64 	%rd10642, {%r2665, %r2666};
	and.b64  	%rd10643, %rd10640, 2251799813685247;
	mul.lo.s64 	%rd10644, %rd10570, 37;
	mul.hi.u64 	%rd10645, %rd10570, 37;
	add.cc.s64 	%rd10646, %rd10636, %rd10644;
	addc.cc.s64 	%rd10647, %rd10637, %rd10645;
	add.cc.s64 	%rd10648, %rd10646, %rd10604;
	addc.cc.s64 	%rd10649, %rd10647, %rd10605;
	add.cc.s64 	%rd10650, %rd10648, %rd10642;
	addc.cc.s64 	%rd10651, %rd10649, 0;
	mov.b64 	{%r2667, %r2668}, %rd10651;
	mov.b64 	{%r2669, %r2670}, %rd10650;
	shf.l.wrap.b32 	%r2671, %r2670, %r2667, 13;
	shf.l.wrap.b32 	%r2672, %r2667, %r2668, 13;
	mov.b64 	%rd10652, {%r2671, %r2672};
	and.b64  	%rd10653, %rd10650, 2251799813685247;
	mad.lo.s64 	%rd10654, %rd10652, 19, %rd10607;
	shr.u64 	%rd10655, %rd10654, 51;
	and.b64  	%rd10656, %rd10654, 2251799813685247;
	add.s64 	%rd10657, %rd10565, 1;
	shr.u64 	%rd10658, %rd10657, 51;
	and.b64  	%rd10659, %rd10657, 2251799813685247;
	add.s64 	%rd10660, %rd10658, %rd10566;
	shr.u64 	%rd10661, %rd10660, 51;
	and.b64  	%rd10662, %rd10660, 2251799813685247;
	add.s64 	%rd10663, %rd10661, %rd10537;
	shr.u64 	%rd10664, %rd10663, 51;
	and.b64  	%rd10665, %rd10663, 2251799813685247;
	add.s64 	%rd10666, %rd10664, %rd10550;
	shr.u64 	%rd10667, %rd10666, 51;
	and.b64  	%rd10668, %rd10666, 2251799813685247;
	add.s64 	%rd10669, %rd10667, %rd10562;
	shr.u64 	%rd10670, %rd10669, 51;
	and.b64  	%rd10671, %rd10669, 2251799813685247;
	mad.lo.s64 	%rd10672, %rd10670, 19, %rd10659;
	shr.u64 	%rd10673, %rd10672, 51;
	and.b64  	%rd10674, %rd10672, 2251799813685247;
	add.s64 	%rd10675, %rd10673, %rd10662;
	add.s64 	%rd10676, %rd10674, 19;
	shr.u64 	%rd10677, %rd10676, 51;
	add.s64 	%rd10678, %rd10677, %rd10675;
	shr.u64 	%rd10679, %rd10678, 51;
	add.s64 	%rd10680, %rd10679, %rd10665;
	shr.u64 	%rd10681, %rd10680, 51;
	add.s64 	%rd10682, %rd10681, %rd10668;
	shr.u64 	%rd10683, %rd10682, 51;
	add.s64 	%rd10684, %rd10683, %rd10671;
	shr.u64 	%rd10685, %rd10684, 51;
	mad.lo.s64 	%rd10686, %rd10685, 19, %rd10674;
	shr.u64 	%rd10687, %rd10686, 51;
	add.s64 	%rd10688, %rd10687, %rd10675;
	shr.u64 	%rd10689, %rd10688, 51;
	add.s64 	%rd10690, %rd10689, %rd10665;
	shr.u64 	%rd10691, %rd10690, 51;
	add.s64 	%rd10692, %rd10691, %rd10668;
	shr.u64 	%rd10693, %rd10692, 51;
	add.s64 	%rd10694, %rd10693, %rd10669;
	or.b64  	%rd10695, %rd10686, %rd10694;
	or.b64  	%rd10696, %rd10695, %rd10688;
	or.b64  	%rd10697, %rd10696, %rd10690;
	or.b64  	%rd10698, %rd10697, %rd10692;
	and.b64  	%rd10699, %rd10698, 2251799813685247;
	setp.eq.s64 	%p23, %rd10699, 0;
	sub.s64 	%rd10700, %rd10565, %rd10656;
	add.s64 	%rd10701, %rd10700, 4503599627370458;
	shr.u64 	%rd10702, %rd10701, 51;
	and.b64  	%rd10703, %rd10701, 2251799813685247;
	add.s64 	%rd10704, %rd10617, %rd10655;
	sub.s64 	%rd10705, %rd10566, %rd10704;
	add.s64 	%rd10706, %rd10705, %rd10702;
	add.s64 	%rd10707, %rd10706, 4503599627370494;
	shr.u64 	%rd10708, %rd10707, 51;
	and.b64  	%rd10709, %rd10707, 2251799813685247;
	sub.s64 	%rd10710, %rd10537, %rd10631;
	add.s64 	%rd10711, %rd10710, %rd10708;
	add.s64 	%rd10712, %rd10711, 4503599627370494;
	shr.u64 	%rd10713, %rd10712, 51;
	and.b64  	%rd10714, %rd10712, 2251799813685247;
	sub.s64 	%rd10715, %rd10550, %rd10643;
	add.s64 	%rd10716, %rd10715, %rd10713;
	add.s64 	%rd10717, %rd10716, 4503599627370494;
	shr.u64 	%rd10718, %rd10717, 51;
	and.b64  	%rd10719, %rd10717, 2251799813685247;
	sub.s64 	%rd10720, %rd10562, %rd10653;
	add.s64 	%rd10721, %rd10720, %rd10718;
	add.s64 	%rd10722, %rd10721, 4503599627370494;
	shr.u64 	%rd10723, %rd10722, 51;
	and.b64  	%rd10724, %rd10722, 2251799813685247;
	mad.lo.s64 	%rd10725, %rd10723, 19, %rd10703;
	shr.u64 	%rd10726, %rd10725, 51;
	and.b64  	%rd10727, %rd10725, 2251799813685247;
	add.s64 	%rd10728, %rd10726, %rd10709;
	add.s64 	%rd10729, %rd10727, 19;
	shr.u64 	%rd10730, %rd10729, 51;
	add.s64 	%rd10731, %rd10730, %rd10728;
	shr.u64 	%rd10732, %rd10731, 51;
	add.s64 	%rd10733, %rd10732, %rd10714;
	shr.u64 	%rd10734, %rd10733, 51;
	add.s64 	%rd10735, %rd10734, %rd10719;
	shr.u64 	%rd10736, %rd10735, 51;
	add.s64 	%rd10737, %rd10736, %rd10724;
	shr.u64 	%rd10738, %rd10737, 51;
	mad.lo.s64 	%rd10739, %rd10738, 19, %rd10727;
	shr.u64 	%rd10740, %rd10739, 51;
	add.s64 	%rd10741, %rd10740, %rd10728;
	shr.u64 	%rd10742, %rd10741, 51;
	add.s64 	%rd10743, %rd10742, %rd10714;
	shr.u64 	%rd10744, %rd10743, 51;
	add.s64 	%rd10745, %rd10744, %rd10719;
	shr.u64 	%rd10746, %rd10745, 51;
	add.s64 	%rd10747, %rd10746, %rd10722;
	or.b64  	%rd10748, %rd10739, %rd10747;
	or.b64  	%rd10749, %rd10748, %rd10741;
	or.b64  	%rd10750, %rd10749, %rd10743;
	or.b64  	%rd10751, %rd10750, %rd10745;
	and.b64  	%rd10752, %rd10751, 2251799813685247;
	setp.eq.s64 	%p24, %rd10752, 0;
	mul.lo.s64 	%rd10753, %rd10567, %rd10366;
	mul.hi.u64 	%rd10754, %rd10567, %rd10366;
	mul.lo.s64 	%rd10755, %rd10575, %rd10367;
	mul.hi.u64 	%rd10756, %rd10575, %rd10367;
	mul.lo.s64 	%rd10757, %rd10357, %rd10574;
	mul.hi.u64 	%rd10758, %rd10357, %rd10574;
	mul.lo.s64 	%rd10759, %rd10360, %rd10573;
	mul.hi.u64 	%rd10760, %rd10360, %rd10573;
	mul.lo.s64 	%rd10761, %rd10363, %rd10572;
	mul.hi.u64 	%rd10762, %rd10363, %rd10572;
	add.cc.s64 	%rd10763, %rd10761, %rd10753;
	addc.cc.s64 	%rd10764, %rd10762, %rd10754;
	add.cc.s64 	%rd10765, %rd10763, %rd10759;
	addc.cc.s64 	%rd10766, %rd10764, %rd10760;
	add.cc.s64 	%rd10767, %rd10765, %rd10757;
	addc.cc.s64 	%rd10768, %rd10766, %rd10758;
	add.cc.s64 	%rd10769, %rd10767, %rd10755;
	addc.cc.s64 	%rd10770, %rd10768, %rd10756;
	mul.lo.s64 	%rd10771, %rd10568, %rd10366;
	mul.hi.u64 	%rd10772, %rd10568, %rd10366;
	mul.lo.s64 	%rd10773, %rd10567, %rd10367;
	mul.hi.u64 	%rd10774, %rd10567, %rd10367;
	add.cc.s64 	%rd10775, %rd10771, %rd10773;
	addc.cc.s64 	%rd10776, %rd10772, %rd10774;
	mul.lo.s64 	%rd10777, %rd10357, %rd10575;
	mul.hi.u64 	%rd10778, %rd10357, %rd10575;
	mul.lo.s64 	%rd10779, %rd10360, %rd10574;
	mul.hi.u64 	%rd10780, %rd10360, %rd10574;
	mul.lo.s64 	%rd10781, %rd10363, %rd10573;
	mul.hi.u64 	%rd10782, %rd10363, %rd10573;
	mul.lo.s64 	%rd10783, %rd10569, %rd10366;
	mul.hi.u64 	%rd10784, %rd10569, %rd10366;
	mul.lo.s64 	%rd10785, %rd10568, %rd10367;
	mul.hi.u64 	%rd10786, %rd10568, %rd10367;
	mul.lo.s64 	%rd10787, %rd10357, %rd10567;
	mul.hi.u64 	%rd10788, %rd10357, %rd10567;
	mul.lo.s64 	%rd10789, %rd10360, %rd10575;
	mul.hi.u64 	%rd10790, %rd10360, %rd10575;
	mul.lo.s64 	%rd10791, %rd10363, %rd10574;
	mul.hi.u64 	%rd10792, %rd10363, %rd10574;
	mul.lo.s64 	%rd10793, %rd10570, %rd10366;
	mul.hi.u64 	%rd10794, %rd10570, %rd10366;
	mul.lo.s64 	%rd10795, %rd10569, %rd10367;
	mul.hi.u64 	%rd10796, %rd10569, %rd10367;
	mul.lo.s64 	%rd10797, %rd10357, %rd10568;
	mul.hi.u64 	%rd10798, %rd10357, %rd10568;
	mul.lo.s64 	%rd10799, %rd10360, %rd10567;
	mul.hi.u64 	%rd10800, %rd10360, %rd10567;
	mul.lo.s64 	%rd10801, %rd10363, %rd10575;
	mul.hi.u64 	%rd10802, %rd10363, %rd10575;
	mul.lo.s64 	%rd10803, %rd10571, %rd10366;
	mul.hi.u64 	%rd10804, %rd10571, %rd10366;
	mul.lo.s64 	%rd10805, %rd10570, %rd10367;
	mul.hi.u64 	%rd10806, %rd10570, %rd10367;
	mul.lo.s64 	%rd10807, %rd10357, %rd10569;
	mul.hi.u64 	%rd10808, %rd10357, %rd10569;
	mul.lo.s64 	%rd10809, %rd10360, %rd10568;
	mul.hi.u64 	%rd10810, %rd10360, %rd10568;
	mul.lo.s64 	%rd10811, %rd10363, %rd10567;
	mul.hi.u64 	%rd10812, %rd10363, %rd10567;
	mov.b64 	{%r2673, %r2674}, %rd10770;
	mov.b64 	{%r2675, %r2676}, %rd10769;
	shf.l.wrap.b32 	%r2677, %r2676, %r2673, 13;
	shf.l.wrap.b32 	%r2678, %r2673, %r2674, 13;
	mov.b64 	%rd10813, {%r2677, %r2678};
	and.b64  	%rd10814, %rd10769, 2251799813685247;
	add.cc.s64 	%rd10815, %rd10775, %rd10781;
	addc.cc.s64 	%rd10816, %rd10776, %rd10782;
	add.cc.s64 	%rd10817, %rd10815, %rd10779;
	addc.cc.s64 	%rd10818, %rd10816, %rd10780;
	add.cc.s64 	%rd10819, %rd10817, %rd10777;
	addc.cc.s64 	%rd10820, %rd10818, %rd10778;
	add.cc.s64 	%rd10821, %rd10819, %rd10813;
	addc.cc.s64 	%rd10822, %rd10820, 0;
	mov.b64 	{%r2679, %r2680}, %rd10822;
	mov.b64 	{%r2681, %r2682}, %rd10821;
	shf.l.wrap.b32 	%r2683, %r2682, %r2679, 13;
	shf.l.wrap.b32 	%r2684, %r2679, %r2680, 13;
	mov.b64 	%rd10823, {%r2683, %r2684};
	and.b64  	%rd10824, %rd10821, 2251799813685247;
	add.cc.s64 	%rd10825, %rd10785, %rd10787;
	addc.cc.s64 	%rd10826, %rd10786, %rd10788;
	add.cc.s64 	%rd10827, %rd10825, %rd10783;
	addc.cc.s64 	%rd10828, %rd10826, %rd10784;
	add.cc.s64 	%rd10829, %rd10827, %rd10791;
	addc.cc.s64 	%rd10830, %rd10828, %rd10792;
	add.cc.s64 	%rd10831, %rd10829, %rd10789;
	addc.cc.s64 	%rd10832, %rd10830, %rd10790;
	add.cc.s64 	%rd10833, %rd10831, %rd10823;
	addc.cc.s64 	%rd10834, %rd10832, 0;
	mov.b64 	{%r2685, %r2686}, %rd10834;
	mov.b64 	{%r2687, %r2688}, %rd10833;
	shf.l.wrap.b32 	%r2689, %r2688, %r2685, 13;
	shf.l.wrap.b32 	%r2690, %r2685, %r2686, 13;
	mov.b64 	%rd10835, {%r2689, %r2690};
	and.b64  	%rd10836, %rd10833, 2251799813685247;
	add.cc.s64 	%rd10837, %rd10797, %rd10799;
	addc.cc.s64 	%rd10838, %rd10798, %rd10800;
	add.cc.s64 	%rd10839, %rd10837, %rd10795;
	addc.cc.s64 	%rd10840, %rd10838, %rd10796;
	add.cc.s64 	%rd10841, %rd10839, %rd10793;
	addc.cc.s64 	%rd10842, %rd10840, %rd10794;
	add.cc.s64 	%rd10843, %rd10841, %rd10801;
	addc.cc.s64 	%rd10844, %rd10842, %rd10802;
	add.cc.s64 	%rd10845, %rd10843, %rd10835;
	addc.cc.s64 	%rd10846, %rd10844, 0;
	mov.b64 	{%r2691, %r2692}, %rd10846;
	mov.b64 	{%r2693, %r2694}, %rd10845;
	shf.l.wrap.b32 	%r2695, %r2694, %r2691, 13;
	shf.l.wrap.b32 	%r2696, %r2691, %r2692, 13;
	mov.b64 	%rd10847, {%r2695, %r2696};
	and.b64  	%rd10848, %rd10845, 2251799813685247;
	add.cc.s64 	%rd10849, %rd10809, %rd10811;
	addc.cc.s64 	%rd10850, %rd10810, %rd10812;
	add.cc.s64 	%rd10851, %rd10849, %rd10807;
	addc.cc.s64 	%rd10852, %rd10850, %rd10808;
	add.cc.s64 	%rd10853, %rd10851, %rd10805;
	addc.cc.s64 	%rd10854, %rd10852, %rd10806;
	add.cc.s64 	%rd10855, %rd10853, %rd10803;
	addc.cc.s64 	%rd10856, %rd10854, %rd10804;
	add.cc.s64 	%rd10857, %rd10855, %rd10847;
	addc.cc.s64 	%rd10858, %rd10856, 0;
	mov.b64 	{%r2697, %r2698}, %rd10858;
	mov.b64 	{%r2699, %r2700}, %rd10857;
	shf.l.wrap.b32 	%r2701, %r2700, %r2697, 13;
	shf.l.wrap.b32 	%r2702, %r2697, %r2698, 13;
	mov.b64 	%rd10859, {%r2701, %r2702};
	and.b64  	%rd10860, %rd10857, 2251799813685247;
	mad.lo.s64 	%rd10861, %rd10859, 19, %rd10814;
	shr.u64 	%rd10862, %rd10861, 51;
	and.b64  	%rd10863, %rd10861, 2251799813685247;
	add.s64 	%rd10864, %rd10862, %rd10824;
	or.pred  	%p25, %p23, %p24;
	selp.b64 	%rd10865, %rd10863, %rd10366, %p25;
	selp.b64 	%rd10866, %rd10864, %rd10367, %p25;
	selp.b64 	%rd10867, %rd10836, %rd10357, %p25;
	selp.b64 	%rd10868, %rd10848, %rd10360, %p25;
	selp.b64 	%rd10869, %rd10860, %rd10363, %p25;
	sub.s64 	%rd10870, 4503599627370458, %rd10865;
	sub.s64 	%rd10871, 4503599627370494, %rd10866;
	sub.s64 	%rd10872, 4503599627370494, %rd10867;
	sub.s64 	%rd10873, 4503599627370494, %rd10868;
	sub.s64 	%rd10874, 4503599627370494, %rd10869;
	shr.u64 	%rd10875, %rd10866, 51;
	and.b64  	%rd10876, %rd10866, 2251799813685247;
	add.s64 	%rd10877, %rd10875, %rd10867;
	shr.u64 	%rd10878, %rd10877, 51;
	and.b64  	%rd10879, %rd10877, 2251799813685247;
	add.s64 	%rd10880, %rd10878, %rd10868;
	shr.u64 	%rd10881, %rd10880, 51;
	and.b64  	%rd10882, %rd10880, 2251799813685247;
	add.s64 	%rd10883, %rd10881, %rd10869;
	shr.u64 	%rd10884, %rd10883, 51;
	and.b64  	%rd10885, %rd10883, 2251799813685247;
	mad.lo.s64 	%rd10886, %rd10884, 19, %rd10865;
	shr.u64 	%rd10887, %rd10886, 51;
	and.b64  	%rd10888, %rd10886, 2251799813685247;
	add.s64 	%rd10889, %rd10887, %rd10876;
	add.s64 	%rd10890, %rd10888, 19;
	shr.u64 	%rd10891, %rd10890, 51;
	add.s64 	%rd10892, %rd10889, %rd10891;
	shr.u64 	%rd10893, %rd10892, 51;
	add.s64 	%rd10894, %rd10893, %rd10879;
	shr.u64 	%rd10895, %rd10894, 51;
	add.s64 	%rd10896, %rd10895, %rd10882;
	shr.u64 	%rd10897, %rd10896, 51;
	add.s64 	%rd10898, %rd10897, %rd10885;
	shr.u64 	%rd10899, %rd10898, 51;
	add.s64 	%rd10900, %rd10899, %rd10886;
	and.b64  	%rd10901, %rd10900, 1;
	setp.eq.b64 	%p26, %rd10901, 1;
	selp.b64 	%rd10902, %rd10870, %rd10865, %p26;
	selp.b64 	%rd10903, %rd10871, %rd10866, %p26;
	selp.b64 	%rd10904, %rd10872, %rd10867, %p26;
	selp.b64 	%rd10905, %rd10873, %rd10868, %p26;
	selp.b64 	%rd10906, %rd10874, %rd10869, %p26;
	mul.lo.s64 	%rd10907, %rd10902, %rd24;
	mul.hi.u64 	%rd10908, %rd10902, %rd24;
	mul.lo.s64 	%rd10909, %rd10903, %rd325;
	mul.hi.u64 	%rd10910, %rd10903, %rd325;
	add.cc.s64 	%rd10911, %rd10909, %rd10907;
	addc.cc.s64 	%rd10912, %rd10910, %rd10908;
	mul.lo.s64 	%rd10913, %rd10904, %rd324;
	mul.hi.u64 	%rd10914, %rd10904, %rd324;
	add.cc.s64 	%rd10915, %rd10911, %rd10913;
	addc.cc.s64 	%rd10916, %rd10912, %rd10914;
	mul.lo.s64 	%rd10917, %rd10905, %rd323;
	mul.hi.u64 	%rd10918, %rd10905, %rd323;
	add.cc.s64 	%rd10919, %rd10915, %rd10917;
	addc.cc.s64 	%rd10920, %rd10916, %rd10918;
	mul.lo.s64 	%rd10921, %rd10906, %rd9835;
	mul.hi.u64 	%rd10922, %rd10906, %rd9835;
	add.cc.s64 	%rd10923, %rd10919, %rd10921;
	addc.cc.s64 	%rd10924, %rd10920, %rd10922;
	mul.lo.s64 	%rd10925, %rd10902, %rd25;
	mul.hi.u64 	%rd10926, %rd10902, %rd25;
	mul.lo.s64 	%rd10927, %rd10903, %rd24;
	mul.hi.u64 	%rd10928, %rd10903, %rd24;
	add.cc.s64 	%rd10929, %rd10927, %rd10925;
	addc.cc.s64 	%rd10930, %rd10928, %rd10926;
	mul.lo.s64 	%rd10931, %rd10904, %rd325;
	mul.hi.u64 	%rd10932, %rd10904, %rd325;
	add.cc.s64 	%rd10933, %rd10929, %rd10931;
	addc.cc.s64 	%rd10934, %rd10930, %rd10932;
	mul.lo.s64 	%rd10935, %rd10905, %rd324;
	mul.hi.u64 	%rd10936, %rd10905, %rd324;
	add.cc.s64 	%rd10937, %rd10933, %rd10935;
	addc.cc.s64 	%rd10938, %rd10934, %rd10936;
	mul.lo.s64 	%rd10939, %rd10906, %rd323;
	mul.hi.u64 	%rd10940, %rd10906, %rd323;
	add.cc.s64 	%rd10941, %rd10937, %rd10939;
	addc.cc.s64 	%rd10942, %rd10938, %rd10940;
	mul.lo.s64 	%rd10943, %rd44, %rd10902;
	mul.hi.u64 	%rd10944, %rd44, %rd10902;
	mul.lo.s64 	%rd10945, %rd10903, %rd25;
	mul.hi.u64 	%rd10946, %rd10903, %rd25;
	add.cc.s64 	%rd10947, %rd10945, %rd10943;
	addc.cc.s64 	%rd10948, %rd10946, %rd10944;
	mul.lo.s64 	%rd10949, %rd10904, %rd24;
	mul.hi.u64 	%rd10950, %rd10904, %rd24;
	add.cc.s64 	%rd10951, %rd10947, %rd10949;
	addc.cc.s64 	%rd10952, %rd10948, %rd10950;
	mul.lo.s64 	%rd10953, %rd10905, %rd325;
	mul.hi.u64 	%rd10954, %rd10905, %rd325;
	add.cc.s64 	%rd10955, %rd10951, %rd10953;
	addc.cc.s64 	%rd10956, %rd10952, %rd10954;
	mul.lo.s64 	%rd10957, %rd10906, %rd324;
	mul.hi.u64 	%rd10958, %rd10906, %rd324;
	add.cc.s64 	%rd10959, %rd10955, %rd10957;
	addc.cc.s64 	%rd10960, %rd10956, %rd10958;
	mul.lo.s64 	%rd10961, %rd46, %rd10902;
	mul.hi.u64 	%rd10962, %rd46, %rd10902;
	mul.lo.s64 	%rd10963, %rd44, %rd10903;
	mul.hi.u64 	%rd10964, %rd44, %rd10903;
	add.cc.s64 	%rd10965, %rd10963, %rd10961;
	addc.cc.s64 	%rd10966, %rd10964, %rd10962;
	mul.lo.s64 	%rd10967, %rd10904, %rd25;
	mul.hi.u64 	%rd10968, %rd10904, %rd25;
	add.cc.s64 	%rd10969, %rd10965, %rd10967;
	addc.cc.s64 	%rd10970, %rd10966, %rd10968;
	mul.lo.s64 	%rd10971, %rd10905, %rd24;
	mul.hi.u64 	%rd10972, %rd10905, %rd24;
	add.cc.s64 	%rd10973, %rd10969, %rd10971;
	addc.cc.s64 	%rd10974, %rd10970, %rd10972;
	mul.lo.s64 	%rd10975, %rd10906, %rd325;
	mul.hi.u64 	%rd10976, %rd10906, %rd325;
	add.cc.s64 	%rd10977, %rd10973, %rd10975;
	addc.cc.s64 	%rd10978, %rd10974, %rd10976;
	mul.lo.s64 	%rd10979, %rd48, %rd10902;
	mul.hi.u64 	%rd10980, %rd48, %rd10902;
	mul.lo.s64 	%rd10981, %rd46, %rd10903;
	mul.hi.u64 	%rd10982, %rd46, %rd10903;
	add.cc.s64 	%rd10983, %rd10981, %rd10979;
	addc.cc.s64 	%rd10984, %rd10982, %rd10980;
	mul.lo.s64 	%rd10985, %rd44, %rd10904;
	mul.hi.u64 	%rd10986, %rd44, %rd10904;
	add.cc.s64 	%rd10987, %rd10983, %rd10985;
	addc.cc.s64 	%rd10988, %rd10984, %rd10986;
	mul.lo.s64 	%rd10989, %rd10905, %rd25;
	mul.hi.u64 	%rd10990, %rd10905, %rd25;
	add.cc.s64 	%rd10991, %rd10987, %rd10989;
	addc.cc.s64 	%rd10992, %rd10988, %rd10990;
	mul.lo.s64 	%rd10993, %rd10906, %rd24;
	mul.hi.u64 	%rd10994, %rd10906, %rd24;
	add.cc.s64 	%rd10995, %rd10991, %rd10993;
	addc.cc.s64 	%rd10996, %rd10992, %rd10994;
	mov.b64 	{%r2703, %r2704}, %rd10924;
	mov.b64 	{%r2705, %r2706}, %rd10923;
	shf.l.wrap.b32 	%r2707, %r2706, %r2703, 13;
	shf.l.wrap.b32 	%r2708, %r2703, %r2704, 13;
	mov.b64 	%rd10997, {%r2707, %r2708};
	shr.u64 	%rd10998, %rd10924, 51;
	and.b64  	%rd10999, %rd10923, 2251799813685247;
	add.cc.s64 	%rd11000, %rd10941, %rd10997;
	addc.cc.s64 	%rd11001, %rd10942, %rd10998;
	mov.b64 	{%r2709, %r2710}, %rd11001;
	mov.b64 	{%r2711, %r2712}, %rd11000;
	shf.l.wrap.b32 	%r2713, %r2712, %r2709, 13;
	shf.l.wrap.b32 	%r2714, %r2709, %r2710, 13;
	mov.b64 	%rd11002, {%r2713, %r2714};
	shr.u64 	%rd11003, %rd11001, 51;
	and.b64  	%rd11004, %rd11000, 2251799813685247;
	add.cc.s64 	%rd11005, %rd10959, %rd11002;
	addc.cc.s64 	%rd11006, %rd10960, %rd11003;
	mov.b64 	{%r2715, %r2716}, %rd11006;
	mov.b64 	{%r2717, %r2718}, %rd11005;
	shf.l.wrap.b32 	%r2719, %r2718, %r2715, 13;
	shf.l.wrap.b32 	%r2720, %r2715, %r2716, 13;
	mov.b64 	%rd11007, {%r2719, %r2720};
	shr.u64 	%rd11008, %rd11006, 51;
	add.cc.s64 	%rd11009, %rd10977, %rd11007;
	addc.cc.s64 	%rd11010, %rd10978, %rd11008;
	mov.b64 	{%r2721, %r2722}, %rd11010;
	mov.b64 	{%r2723, %r2724}, %rd11009;
	shf.l.wrap.b32 	%r2725, %r2724, %r2721, 13;
	shf.l.wrap.b32 	%r2726, %r2721, %r2722, 13;
	mov.b64 	%rd11011, {%r2725, %r2726};
	shr.u64 	%rd11012, %rd11010, 51;
	add.cc.s64 	%rd11013, %rd10995, %rd11011;
	addc.cc.s64 	%rd11014, %rd10996, %rd11012;
	mov.b64 	{%r2727, %r2728}, %rd11014;
	mov.b64 	{%r2729, %r2730}, %rd11013;
	shf.l.wrap.b32 	%r2731, %r2730, %r2727, 13;
	shf.l.wrap.b32 	%r2732, %r2727, %r2728, 13;
	mov.b64 	%rd11015, {%r2731, %r2732};
	mad.lo.s64 	%rd11016, %rd11015, 19, %rd10999;
	shr.u64 	%rd11017, %rd11016, 51;
	and.b64  	%rd11018, %rd11016, 2251799813685247;
	add.s64 	%rd11019, %rd11017, %rd11004;
	mul.lo.s64 	%rd11020, %rd10902, %rd29;
	mul.hi.u64 	%rd11021, %rd10902, %rd29;
	mul.lo.s64 	%rd11022, %rd10903, %rd38;
	mul.hi.u64 	%rd11023, %rd10903, %rd38;
	add.cc.s64 	%rd11024, %rd11022, %rd11020;
	addc.cc.s64 	%rd11025, %rd11023, %rd11021;
	mul.lo.s64 	%rd11026, %rd10904, %rd35;
	mul.hi.u64 	%rd11027, %rd10904, %rd35;
	add.cc.s64 	%rd11028, %rd11024, %rd11026;
	addc.cc.s64 	%rd11029, %rd11025, %rd11027;
	mul.lo.s64 	%rd11030, %rd10905, %rd326;
	mul.hi.u64 	%rd11031, %rd10905, %rd326;
	add.cc.s64 	%rd11032, %rd11028, %rd11030;
	addc.cc.s64 	%rd11033, %rd11029, %rd11031;
	mul.lo.s64 	%rd11034, %rd10906, %rd532;
	mul.hi.u64 	%rd11035, %rd10906, %rd532;
	add.cc.s64 	%rd11036, %rd11032, %rd11034;
	addc.cc.s64 	%rd11037, %rd11033, %rd11035;
	mul.lo.s64 	%rd11038, %rd10902, %rd30;
	mul.hi.u64 	%rd11039, %rd10902, %rd30;
	mul.lo.s64 	%rd11040, %rd10903, %rd29;
	mul.hi.u64 	%rd11041, %rd10903, %rd29;
	add.cc.s64 	%rd11042, %rd11040, %rd11038;
	addc.cc.s64 	%rd11043, %rd11041, %rd11039;
	mul.lo.s64 	%rd11044, %rd10904, %rd38;
	mul.hi.u64 	%rd11045, %rd10904, %rd38;
	add.cc.s64 	%rd11046, %rd11042, %rd11044;
	addc.cc.s64 	%rd11047, %rd11043, %rd11045;
	mul.lo.s64 	%rd11048, %rd10905, %rd35;
	mul.hi.u64 	%rd11049, %rd10905, %rd35;
	add.cc.s64 	%rd11050, %rd11046, %rd11048;
	addc.cc.s64 	%rd11051, %rd11047, %rd11049;
	mul.lo.s64 	%rd11052, %rd10906, %rd326;
	mul.hi.u64 	%rd11053, %rd10906, %rd326;
	add.cc.s64 	%rd11054, %rd11050, %rd11052;
	addc.cc.s64 	%rd11055, %rd11051, %rd11053;
	mul.lo.s64 	%rd11056, %rd36, %rd10902;
	mul.hi.u64 	%rd11057, %rd36, %rd10902;
	mul.lo.s64 	%rd11058, %rd10903, %rd30;
	mul.hi.u64 	%rd11059, %rd10903, %rd30;
	add.cc.s64 	%rd11060, %rd11058, %rd11056;
	addc.cc.s64 	%rd11061, %rd11059, %rd11057;
	mul.lo.s64 	%rd11062, %rd10904, %rd29;
	mul.hi.u64 	%rd11063, %rd10904, %rd29;
	add.cc.s64 	%rd11064, %rd11060, %rd11062;
	addc.cc.s64 	%rd11065, %rd11061, %rd11063;
	mul.lo.s64 	%rd11066, %rd10905, %rd38;
	mul.hi.u64 	%rd11067, %rd10905, %rd38;
	add.cc.s64 	%rd11068, %rd11064, %rd11066;
	addc.cc.s64 	%rd11069, %rd11065, %rd11067;
	mul.lo.s64 	%rd11070, %rd10906, %rd35;
	mul.hi.u64 	%rd11071, %rd10906, %rd35;
	add.cc.s64 	%rd11072, %rd11068, %rd11070;
	addc.cc.s64 	%rd11073, %rd11069, %rd11071;
	mul.lo.s64 	%rd11074, %rd33, %rd10902;
	mul.hi.u64 	%rd11075, %rd33, %rd10902;
	mul.lo.s64 	%rd11076, %rd36, %rd10903;
	mul.hi.u64 	%rd11077, %rd36, %rd10903;
	add.cc.s64 	%rd11078, %rd11076, %rd11074;
	addc.cc.s64 	%rd11079, %rd11077, %rd11075;
	mul.lo.s64 	%rd11080, %rd10904, %rd30;
	mul.hi.u64 	%rd11081, %rd10904, %rd30;
	add.cc.s64 	%rd11082, %rd11078, %rd11080;
	addc.cc.s64 	%rd11083, %rd11079, %rd11081;
	mul.lo.s64 	%rd11084, %rd10905, %rd29;
	mul.hi.u64 	%rd11085, %rd10905, %rd29;
	add.cc.s64 	%rd11086, %rd11082, %rd11084;
	addc.cc.s64 	%rd11087, %rd11083, %rd11085;
	mul.lo.s64 	%rd11088, %rd10906, %rd38;
	mul.hi.u64 	%rd11089, %rd10906, %rd38;
	add.cc.s64 	%rd11090, %rd11086, %rd11088;
	addc.cc.s64 	%rd11091, %rd11087, %rd11089;
	mul.lo.s64 	%rd11092, %rd31, %rd10902;
	mul.hi.u64 	%rd11093, %rd31, %rd10902;
	mul.lo.s64 	%rd11094, %rd33, %rd10903;
	mul.hi.u64 	%rd11095, %rd33, %rd10903;
	add.cc.s64 	%rd11096, %rd11094, %rd11092;
	addc.cc.s64 	%rd11097, %rd11095, %rd11093;
	mul.lo.s64 	%rd11098, %rd36, %rd10904;
	mul.hi.u64 	%rd11099, %rd36, %rd10904;
	add.cc.s64 	%rd11100, %rd11096, %rd11098;
	addc.cc.s64 	%rd11101, %rd11097, %rd11099;
	mul.lo.s64 	%rd11102, %rd10905, %rd30;
	mul.hi.u64 	%rd11103, %rd10905, %rd30;
	add.cc.s64 	%rd11104, %rd11100, %rd11102;
	addc.cc.s64 	%rd11105, %rd11101, %rd11103;
	mul.lo.s64 	%rd11106, %rd10906, %rd29;
	mul.hi.u64 	%rd11107, %rd10906, %rd29;
	add.cc.s64 	%rd11108, %rd11104, %rd11106;
	addc.cc.s64 	%rd11109, %rd11105, %rd11107;
	mov.b64 	{%r2733, %r2734}, %rd11037;
	mov.b64 	{%r2735, %r2736}, %rd11036;
	shf.l.wrap.b32 	%r2737, %r2736, %r2733, 13;
	shf.l.wrap.b32 	%r2738, %r2733, %r2734, 13;
	mov.b64 	%rd11110, {%r2737, %r2738};
	shr.u64 	%rd11111, %rd11037, 51;
	and.b64  	%rd11112, %rd11036, 2251799813685247;
	add.cc.s64 	%rd11113, %rd11054, %rd11110;
	addc.cc.s64 	%rd11114, %rd11055, %rd11111;
	mov.b64 	{%r2739, %r2740}, %rd11114;
	mov.b64 	{%r2741, %r2742}, %rd11113;
	shf.l.wrap.b32 	%r2743, %r2742, %r2739, 13;
	shf.l.wrap.b32 	%r2744, %r2739, %r2740, 13;
	mov.b64 	%rd11115, {%r2743, %r2744};
	shr.u64 	%rd11116, %rd11114, 51;
	and.b64  	%rd11117, %rd11113, 2251799813685247;
	add.cc.s64 	%rd11118, %rd11072, %rd11115;
	addc.cc.s64 	%rd11119, %rd11073, %rd11116;
	mov.b64 	{%r2745, %r2746}, %rd11119;
	mov.b64 	{%r2747, %r2748}, %rd11118;
	shf.l.wrap.b32 	%r2749, %r2748, %r2745, 13;
	shf.l.wrap.b32 	%r2750, %r2745, %r2746, 13;
	mov.b64 	%rd11120, {%r2749, %r2750};
	shr.u64 	%rd11121, %rd11119, 51;
	and.b64  	%rd11122, %rd11118, 2251799813685247;
	add.cc.s64 	%rd11123, %rd11090, %rd11120;
	addc.cc.s64 	%rd11124, %rd11091, %rd11121;
	mov.b64 	{%r2751, %r2752}, %rd11124;
	mov.b64 	{%r2753, %r2754}, %rd11123;
	shf.l.wrap.b32 	%r2755, %r2754, %r2751, 13;
	shf.l.wrap.b32 	%r2756, %r2751, %r2752, 13;
	mov.b64 	%rd11125, {%r2755, %r2756};
	shr.u64 	%rd11126, %rd11124, 51;
	and.b64  	%rd11127, %rd11123, 2251799813685247;
	add.cc.s64 	%rd11128, %rd11108, %rd11125;
	addc.cc.s64 	%rd11129, %rd11109, %rd11126;
	mov.b64 	{%r2757, %r2758}, %rd11129;
	mov.b64 	{%r2759, %r2760}, %rd11128;
	shf.l.wrap.b32 	%r2761, %r2760, %r2757, 13;
	shf.l.wrap.b32 	%r2762, %r2757, %r2758, 13;
	mov.b64 	%rd11130, {%r2761, %r2762};
	and.b64  	%rd11131, %rd11128, 2251799813685247;
	mad.lo.s64 	%rd11132, %rd11130, 19, %rd11112;
	shr.u64 	%rd11133, %rd11132, 51;
	and.b64  	%rd11134, %rd11132, 2251799813685247;
	add.s64 	%rd11135, %rd11133, %rd11117;
	mul.lo.s64 	%rd11136, %rd11135, 19;
	mul.lo.s64 	%rd11137, %rd11122, 19;
	mul.lo.s64 	%rd11138, %rd11127, 19;
	mul.lo.s64 	%rd11139, %rd11131, 19;
	mul.lo.s64 	%rd11140, %rd11018, %rd11134;
	mul.hi.u64 	%rd11141, %rd11018, %rd11134;
	mul.lo.s64 	%rd11142, %rd11019, %rd11139;
	mul.hi.u64 	%rd11143, %rd11019, %rd11139;
	and.b64  	%rd11144, %rd11005, 2251799813685247;
	mul.lo.s64 	%rd11145, %rd11144, %rd11138;
	mul.hi.u64 	%rd11146, %rd11144, %rd11138;
	and.b64  	%rd11147, %rd11009, 2251799813685247;
	mul.lo.s64 	%rd11148, %rd11147, %rd11137;
	mul.hi.u64 	%rd11149, %rd11147, %rd11137;
	and.b64  	%rd11150, %rd11013, 2251799813685247;
	mul.lo.s64 	%rd11151, %rd11150, %rd11136;
	mul.hi.u64 	%rd11152, %rd11150, %rd11136;
	add.cc.s64 	%rd11153, %rd11145, %rd11148;
	addc.cc.s64 	%rd11154, %rd11146, %rd11149;
	add.cc.s64 	%rd11155, %rd11153, %rd11140;
	addc.cc.s64 	%rd11156, %rd11154, %rd11141;
	add.cc.s64 	%rd11157, %rd11155, %rd11142;
	addc.cc.s64 	%rd11158, %rd11156, %rd11143;
	add.cc.s64 	%rd11159, %rd11157, %rd11151;
	addc.cc.s64 	%rd11160, %rd11158, %rd11152;
	mul.lo.s64 	%rd11161, %rd11135, %rd11018;
	mul.hi.u64 	%rd11162, %rd11135, %rd11018;
	mul.lo.s64 	%rd11163, %rd11019, %rd11134;
	mul.hi.u64 	%rd11164, %rd11019, %rd11134;
	mul.lo.s64 	%rd11165, %rd11144, %rd11139;
	mul.hi.u64 	%rd11166, %rd11144, %rd11139;
	mul.lo.s64 	%rd11167, %rd11147, %rd11138;
	mul.hi.u64 	%rd11168, %rd11147, %rd11138;
	mul.lo.s64 	%rd11169, %rd11150, %rd11137;
	mul.hi.u64 	%rd11170, %rd11150, %rd11137;
	mul.lo.s64 	%rd11171, %rd11122, %rd11018;
	mul.hi.u64 	%rd11172, %rd11122, %rd11018;
	mul.lo.s64 	%rd11173, %rd11019, %rd11135;
	mul.hi.u64 	%rd11174, %rd11019, %rd11135;
	mul.lo.s64 	%rd11175, %rd11144, %rd11134;
	mul.hi.u64 	%rd11176, %rd11144, %rd11134;
	mul.lo.s64 	%rd11177, %rd11147, %rd11139;
	mul.hi.u64 	%rd11178, %rd11147, %rd11139;
	mul.lo.s64 	%rd11179, %rd11150, %rd11138;
	mul.hi.u64 	%rd11180, %rd11150, %rd11138;
	mul.lo.s64 	%rd11181, %rd11127, %rd11018;
	mul.hi.u64 	%rd11182, %rd11127, %rd11018;
	mul.lo.s64 	%rd11183, %rd11122, %rd11019;
	mul.hi.u64 	%rd11184, %rd11122, %rd11019;
	mul.lo.s64 	%rd11185, %rd11144, %rd11135;
	mul.hi.u64 	%rd11186, %rd11144, %rd11135;
	mul.lo.s64 	%rd11187, %rd11147, %rd11134;
	mul.hi.u64 	%rd11188, %rd11147, %rd11134;
	mul.lo.s64 	%rd11189, %rd11150, %rd11139;
	mul.hi.u64 	%rd11190, %rd11150, %rd11139;
	mul.lo.s64 	%rd11191, %rd11131, %rd11018;
	mul.hi.u64 	%rd11192, %rd11131, %rd11018;
	mul.lo.s64 	%rd11193, %rd11127, %rd11019;
	mul.hi.u64 	%rd11194, %rd11127, %rd11019;
	mul.lo.s64 	%rd11195, %rd11144, %rd11122;
	mul.hi.u64 	%rd11196, %rd11144, %rd11122;
	mul.lo.s64 	%rd11197, %rd11147, %rd11135;
	mul.hi.u64 	%rd11198, %rd11147, %rd11135;
	mul.lo.s64 	%rd11199, %rd11150, %rd11134;
	mul.hi.u64 	%rd11200, %rd11150, %rd11134;
	mov.b64 	{%r2763, %r2764}, %rd11160;
	mov.b64 	{%r2765, %r2766}, %rd11159;
	shf.l.wrap.b32 	%r2767, %r2766, %r2763, 13;
	shf.l.wrap.b32 	%r2768, %r2763, %r2764, 13;
	mov.b64 	%rd11201, {%r2767, %r2768};
	shr.u64 	%rd11202, %rd11160, 51;
	and.b64  	%rd11203, %rd11159, 2251799813685247;
	add.cc.s64 	%rd11204, %rd11169, %rd11167;
	addc.cc.s64 	%rd11205, %rd11170, %rd11168;
	add.cc.s64 	%rd11206, %rd11204, %rd11165;
	addc.cc.s64 	%rd11207, %rd11205, %rd11166;
	add.cc.s64 	%rd11208, %rd11206, %rd11163;
	addc.cc.s64 	%rd11209, %rd11207, %rd11164;
	add.cc.s64 	%rd11210, %rd11208, %rd11161;
	addc.cc.s64 	%rd11211, %rd11209, %rd11162;
	add.cc.s64 	%rd11212, %rd11210, %rd11201;
	addc.cc.s64 	%rd11213, %rd11211, %rd11202;
	mov.b64 	{%r2769, %r2770}, %rd11213;
	mov.b64 	{%r2771, %r2772}, %rd11212;
	shf.l.wrap.b32 	%r2773, %r2772, %r2769, 13;
	shf.l.wrap.b32 	%r2774, %r2769, %r2770, 13;
	mov.b64 	%rd11214, {%r2773, %r2774};
	shr.u64 	%rd11215, %rd11213, 51;
	and.b64  	%rd11216, %rd11212, 2251799813685247;
	add.cc.s64 	%rd11217, %rd11177, %rd11179;
	addc.cc.s64 	%rd11218, %rd11178, %rd11180;
	add.cc.s64 	%rd11219, %rd11217, %rd11171;
	addc.cc.s64 	%rd11220, %rd11218, %rd11172;
	add.cc.s64 	%rd11221, %rd11219, %rd11175;
	addc.cc.s64 	%rd11222, %rd11220, %rd11176;
	add.cc.s64 	%rd11223, %rd11221, %rd11173;
	addc.cc.s64 	%rd11224, %rd11222, %rd11174;
	add.cc.s64 	%rd11225, %rd11223, %rd11214;
	addc.cc.s64 	%rd11226, %rd11224, %rd11215;
	mov.b64 	{%r2775, %r2776}, %rd11226;
	mov.b64 	{%r2777, %r2778}, %rd11225;
	shf.l.wrap.b32 	%r2779, %r2778, %r2775, 13;
	shf.l.wrap.b32 	%r2780, %r2775, %r2776, 13;
	mov.b64 	%rd11227, {%r2779, %r2780};
	shr.u64 	%rd11228, %rd11226, 51;
	add.cc.s64 	%rd11229, %rd11181, %rd11189;
	addc.cc.s64 	%rd11230, %rd11182, %rd11190;
	add.cc.s64 	%rd11231, %rd11229, %rd11187;
	addc.cc.s64 	%rd11232, %rd11230, %rd11188;
	add.cc.s64 	%rd11233, %rd11231, %rd11183;
	addc.cc.s64 	%rd11234, %rd11232, %rd11184;
	add.cc.s64 	%rd11235, %rd11233, %rd11185;
	addc.cc.s64 	%rd11236, %rd11234, %rd11186;
	add.cc.s64 	%rd11237, %rd11235, %rd11227;
	addc.cc.s64 	%rd11238, %rd11236, %rd11228;
	mov.b64 	{%r2781, %r2782}, %rd11238;
	mov.b64 	{%r2783, %r2784}, %rd11237;
	shf.l.wrap.b32 	%r2785, %r2784, %r2781, 13;
	shf.l.wrap.b32 	%r2786, %r2781, %r2782, 13;
	mov.b64 	%rd11239, {%r2785, %r2786};
	shr.u64 	%rd11240, %rd11238, 51;
	add.cc.s64 	%rd11241, %rd11191, %rd11195;
	addc.cc.s64 	%rd11242, %rd11192, %rd11196;
	add.cc.s64 	%rd11243, %rd11241, %rd11199;
	addc.cc.s64 	%rd11244, %rd11242, %rd11200;
	add.cc.s64 	%rd11245, %rd11243, %rd11193;
	addc.cc.s64 	%rd11246, %rd11244, %rd11194;
	add.cc.s64 	%rd11247, %rd11245, %rd11197;
	addc.cc.s64 	%rd11248, %rd11246, %rd11198;
	add.cc.s64 	%rd11249, %rd11247, %rd11239;
	addc.cc.s64 	%rd11250, %rd11248, %rd11240;
	mov.b64 	{%r2787, %r2788}, %rd11250;
	mov.b64 	{%r2789, %r2790}, %rd11249;
	shf.l.wrap.b32 	%r2791, %r2790, %r2787, 13;
	shf.l.wrap.b32 	%r2792, %r2787, %r2788, 13;
	mov.b64 	%rd11251, {%r2791, %r2792};
	mad.lo.s64 	%rd11252, %rd11251, 19, %rd11203;
	shr.u64 	%rd11253, %rd11252, 51;
	and.b64  	%rd11254, %rd11252, 2251799813685247;
	add.s64 	%rd11255, %rd11253, %rd11216;
	mul.lo.s64 	%rd11256, %rd11254, %rd3;
	mul.hi.u64 	%rd11257, %rd11254, %rd3;
	mul.lo.s64 	%rd11258, %rd11255, %rd9834;
	mul.hi.u64 	%rd11259, %rd11255, %rd9834;
	and.b64  	%rd11260, %rd11225, 2251799813685247;
	mul.lo.s64 	%rd11261, %rd11260, %rd9833;
	mul.hi.u64 	%rd11262, %rd11260, %rd9833;
	and.b64  	%rd11263, %rd11237, 2251799813685247;
	mul.lo.s64 	%rd11264, %rd11263, %rd9832;
	mul.hi.u64 	%rd11265, %rd11263, %rd9832;
	and.b64  	%rd11266, %rd11249, 2251799813685247;
	mul.lo.s64 	%rd11267, %rd11266, %rd9831;
	mul.hi.u64 	%rd11268, %rd11266, %rd9831;
	add.cc.s64 	%rd11269, %rd11264, %rd11261;
	addc.cc.s64 	%rd11270, %rd11265, %rd11262;
	add.cc.s64 	%rd11271, %rd11269, %rd11267;
	addc.cc.s64 	%rd11272, %rd11270, %rd11268;
	add.cc.s64 	%rd11273, %rd11271, %rd11256;
	addc.cc.s64 	%rd11274, %rd11272, %rd11257;
	add.cc.s64 	%rd11275, %rd11273, %rd11258;
	addc.cc.s64 	%rd11276, %rd11274, %rd11259;
	mul.lo.s64 	%rd11277, %rd11254, %rd6;
	mul.hi.u64 	%rd11278, %rd11254, %rd6;
	mul.lo.s64 	%rd11279, %rd11255, %rd3;
	mul.hi.u64 	%rd11280, %rd11255, %rd3;
	mul.lo.s64 	%rd11281, %rd11260, %rd9834;
	mul.hi.u64 	%rd11282, %rd11260, %rd9834;
	mul.lo.s64 	%rd11283, %rd11263, %rd9833;
	mul.hi.u64 	%rd11284, %rd11263, %rd9833;
	mul.lo.s64 	%rd11285, %rd11266, %rd9832;
	mul.hi.u64 	%rd11286, %rd11266, %rd9832;
	mul.lo.s64 	%rd11287, %rd11254, %rd9;
	mul.hi.u64 	%rd11288, %rd11254, %rd9;
	mul.lo.s64 	%rd11289, %rd11255, %rd6;
	mul.hi.u64 	%rd11290, %rd11255, %rd6;
	mul.lo.s64 	%rd11291, %rd11260, %rd3;
	mul.hi.u64 	%rd11292, %rd11260, %rd3;
	mul.lo.s64 	%rd11293, %rd11263, %rd9834;
	mul.hi.u64 	%rd11294, %rd11263, %rd9834;
	mul.lo.s64 	%rd11295, %rd11266, %rd9833;
	mul.hi.u64 	%rd11296, %rd11266, %rd9833;
	mul.lo.s64 	%rd11297, %rd11254, %rd12;
	mul.hi.u64 	%rd11298, %rd11254, %rd12;
	mul.lo.s64 	%rd11299, %rd11255, %rd9;
	mul.hi.u64 	%rd11300, %rd11255, %rd9;
	mul.lo.s64 	%rd11301, %rd11260, %rd6;
	mul.hi.u64 	%rd11302, %rd11260, %rd6;
	mul.lo.s64 	%rd11303, %rd11263, %rd3;
	mul.hi.u64 	%rd11304, %rd11263, %rd3;
	mul.lo.s64 	%rd11305, %rd11266, %rd9834;
	mul.hi.u64 	%rd11306, %rd11266, %rd9834;
	mul.lo.s64 	%rd11307, %rd11254, %rd15;
	mul.hi.u64 	%rd11308, %rd11254, %rd15;
	mul.lo.s64 	%rd11309, %rd11255, %rd12;
	mul.hi.u64 	%rd11310, %rd11255, %rd12;
	mul.lo.s64 	%rd11311, %rd11260, %rd9;
	mul.hi.u64 	%rd11312, %rd11260, %rd9;
	mul.lo.s64 	%rd11313, %rd11263, %rd6;
	mul.hi.u64 	%rd11314, %rd11263, %rd6;
	mul.lo.s64 	%rd11315, %rd11266, %rd3;
	mul.hi.u64 	%rd11316, %rd11266, %rd3;
	mov.b64 	{%r2793, %r2794}, %rd11276;
	mov.b64 	{%r2795, %r2796}, %rd11275;
	shf.l.wrap.b32 	%r2797, %r2796, %r2793, 13;
	shf.l.wrap.b32 	%r2798, %r2793, %r2794, 13;
	mov.b64 	%rd11317, {%r2797, %r2798};
	and.b64  	%rd11318, %rd11275, 2251799813685247;
	add.cc.s64 	%rd11319, %rd11283, %rd11281;
	addc.cc.s64 	%rd11320, %rd11284, %rd11282;
	add.cc.s64 	%rd11321, %rd11319, %rd11285;
	addc.cc.s64 	%rd11322, %rd11320, %rd11286;
	add.cc.s64 	%rd11323, %rd11321, %rd11277;
	addc.cc.s64 	%rd11324, %rd11322, %rd11278;
	add.cc.s64 	%rd11325, %rd11323, %rd11279;
	addc.cc.s64 	%rd11326, %rd11324, %rd11280;
	add.cc.s64 	%rd11327, %rd11325, %rd11317;
	addc.cc.s64 	%rd11328, %rd11326, 0;
	mov.b64 	{%r2799, %r2800}, %rd11328;
	mov.b64 	{%r2801, %r2802}, %rd11327;
	shf.l.wrap.b32 	%r2803, %r2802, %r2799, 13;
	shf.l.wrap.b32 	%r2804, %r2799, %r2800, 13;
	mov.b64 	%rd11329, {%r2803, %r2804};
	and.b64  	%rd11330, %rd11327, 2251799813685247;
	add.cc.s64 	%rd11331, %rd11293, %rd11291;
	addc.cc.s64 	%rd11332, %rd11294, %rd11292;
	add.cc.s64 	%rd11333, %rd11331, %rd11295;
	addc.cc.s64 	%rd11334, %rd11332, %rd11296;
	add.cc.s64 	%rd11335, %rd11333, %rd11287;
	addc.cc.s64 	%rd11336, %rd11334, %rd11288;
	add.cc.s64 	%rd11337, %rd11335, %rd11289;
	addc.cc.s64 	%rd11338, %rd11336, %rd11290;
	add.cc.s64 	%rd11339, %rd11337, %rd11329;
	addc.cc.s64 	%rd11340, %rd11338, 0;
	mov.b64 	{%r2805, %r2806}, %rd11340;
	mov.b64 	{%r2807, %r2808}, %rd11339;
	shf.l.wrap.b32 	%r2809, %r2808, %r2805, 13;
	shf.l.wrap.b32 	%r2810, %r2805, %r2806, 13;
	mov.b64 	%rd11341, {%r2809, %r2810};
	and.b64  	%rd11342, %rd11339, 2251799813685247;
	add.cc.s64 	%rd11343, %rd11303, %rd11301;
	addc.cc.s64 	%rd11344, %rd11304, %rd11302;
	add.cc.s64 	%rd11345, %rd11343, %rd11305;
	addc.cc.s64 	%rd11346, %rd11344, %rd11306;
	add.cc.s64 	%rd11347, %rd11345, %rd11297;
	addc.cc.s64 	%rd11348, %rd11346, %rd11298;
	add.cc.s64 	%rd11349, %rd11347, %rd11299;
	addc.cc.s64 	%rd11350, %rd11348, %rd11300;
	add.cc.s64 	%rd11351, %rd11349, %rd11341;
	addc.cc.s64 	%rd11352, %rd11350, 0;
	mov.b64 	{%r2811, %r2812}, %rd11352;
	mov.b64 	{%r2813, %r2814}, %rd11351;
	shf.l.wrap.b32 	%r2815, %r2814, %r2811, 13;
	shf.l.wrap.b32 	%r2816, %r2811, %r2812, 13;
	mov.b64 	%rd11353, {%r2815, %r2816};
	and.b64  	%rd11354, %rd11351, 2251799813685247;
	add.cc.s64 	%rd11355, %rd11313, %rd11311;
	addc.cc.s64 	%rd11356, %rd11314, %rd11312;
	add.cc.s64 	%rd11357, %rd11355, %rd11315;
	addc.cc.s64 	%rd11358, %rd11356, %rd11316;
	add.cc.s64 	%rd11359, %rd11357, %rd11307;
	addc.cc.s64 	%rd11360, %rd11358, %rd11308;
	add.cc.s64 	%rd11361, %rd11359, %rd11309;
	addc.cc.s64 	%rd11362, %rd11360, %rd11310;
	add.cc.s64 	%rd11363, %rd11361, %rd11353;
	addc.cc.s64 	%rd11364, %rd11362, 0;
	mov.b64 	{%r2817, %r2818}, %rd11364;
	mov.b64 	{%r2819, %r2820}, %rd11363;
	shf.l.wrap.b32 	%r2821, %r2820, %r2817, 13;
	shf.l.wrap.b32 	%r2822, %r2817, %r2818, 13;
	mov.b64 	%rd11365, {%r2821, %r2822};
	and.b64  	%rd11366, %rd11363, 2251799813685247;
	mad.lo.s64 	%rd11367, %rd11365, 19, %rd11318;
	shr.u64 	%rd11368, %rd11367, 51;
	and.b64  	%rd11369, %rd11367, 2251799813685247;
	add.s64 	%rd11370, %rd11368, %rd11330;
	mul.lo.s64 	%rd11371, %rd10567, %rd1;
	mul.hi.u64 	%rd11372, %rd10567, %rd1;
	mul.lo.s64 	%rd11373, %rd10575, %rd4;
	mul.hi.u64 	%rd11374, %rd10575, %rd4;
	mul.lo.s64 	%rd11375, %rd10574, %rd7;
	mul.hi.u64 	%rd11376, %rd10574, %rd7;
	mul.lo.s64 	%rd11377, %rd10573, %rd10;
	mul.hi.u64 	%rd11378, %rd10573, %rd10;
	mul.lo.s64 	%rd11379, %rd10572, %rd13;
	mul.hi.u64 	%rd11380, %rd10572, %rd13;
	add.cc.s64 	%rd11381, %rd11379, %rd11371;
	addc.cc.s64 	%rd11382, %rd11380, %rd11372;
	add.cc.s64 	%rd11383, %rd11381, %rd11377;
	addc.cc.s64 	%rd11384, %rd11382, %rd11378;
	add.cc.s64 	%rd11385, %rd11383, %rd11375;
	addc.cc.s64 	%rd11386, %rd11384, %rd11376;
	add.cc.s64 	%rd11387, %rd11385, %rd11373;
	addc.cc.s64 	%rd11388, %rd11386, %rd11374;
	mul.lo.s64 	%rd11389, %rd10568, %rd1;
	mul.hi.u64 	%rd11390, %rd10568, %rd1;
	mul.lo.s64 	%rd11391, %rd10567, %rd4;
	mul.hi.u64 	%rd11392, %rd10567, %rd4;
	add.cc.s64 	%rd11393, %rd11389, %rd11391;
	addc.cc.s64 	%rd11394, %rd11390, %rd11392;
	mul.lo.s64 	%rd11395, %rd10575, %rd7;
	mul.hi.u64 	%rd11396, %rd10575, %rd7;
	mul.lo.s64 	%rd11397, %rd10574, %rd10;
	mul.hi.u64 	%rd11398, %rd10574, %rd10;
	mul.lo.s64 	%rd11399, %rd10573, %rd13;
	mul.hi.u64 	%rd11400, %rd10573, %rd13;
	mul.lo.s64 	%rd11401, %rd10569, %rd1;
	mul.hi.u64 	%rd11402, %rd10569, %rd1;
	mul.lo.s64 	%rd11403, %rd10568, %rd4;
	mul.hi.u64 	%rd11404, %rd10568, %rd4;
	mul.lo.s64 	%rd11405, %rd10567, %rd7;
	mul.hi.u64 	%rd11406, %rd10567, %rd7;
	mul.lo.s64 	%rd11407, %rd10575, %rd10;
	mul.hi.u64 	%rd11408, %rd10575, %rd10;
	mul.lo.s64 	%rd11409, %rd10574, %rd13;
	mul.hi.u64 	%rd11410, %rd10574, %rd13;
	mul.lo.s64 	%rd11411, %rd10570, %rd1;
	mul.hi.u64 	%rd11412, %rd10570, %rd1;
	mul.lo.s64 	%rd11413, %rd10569, %rd4;
	mul.hi.u64 	%rd11414, %rd10569, %rd4;
	mul.lo.s64 	%rd11415, %rd10568, %rd7;
	mul.hi.u64 	%rd11416, %rd10568, %rd7;
	mul.lo.s64 	%rd11417, %rd10567, %rd10;
	mul.hi.u64 	%rd11418, %rd10567, %rd10;
	mul.lo.s64 	%rd11419, %rd10575, %rd13;
	mul.hi.u64 	%rd11420, %rd10575, %rd13;
	mul.lo.s64 	%rd11421, %rd10571, %rd1;
	mul.hi.u64 	%rd11422, %rd10571, %rd1;
	mul.lo.s64 	%rd11423, %rd10570, %rd4;
	mul.hi.u64 	%rd11424, %rd10570, %rd4;
	mul.lo.s64 	%rd11425, %rd10569, %rd7;
	mul.hi.u64 	%rd11426, %rd10569, %rd7;
	mul.lo.s64 	%rd11427, %rd10568, %rd10;
	mul.hi.u64 	%rd11428, %rd10568, %rd10;
	mul.lo.s64 	%rd11429, %rd10567, %rd13;
	mul.hi.u64 	%rd11430, %rd10567, %rd13;
	mov.b64 	{%r2823, %r2824}, %rd11388;
	mov.b64 	{%r2825, %r2826}, %rd11387;
	shf.l.wrap.b32 	%r2827, %r2826, %r2823, 13;
	shf.l.wrap.b32 	%r2828, %r2823, %r2824, 13;
	mov.b64 	%rd11431, {%r2827, %r2828};
	and.b64  	%rd11432, %rd11387, 2251799813685247;
	add.cc.s64 	%rd11433, %rd11393, %rd11399;
	addc.cc.s64 	%rd11434, %rd11394, %rd11400;
	add.cc.s64 	%rd11435, %rd11433, %rd11397;
	addc.cc.s64 	%rd11436, %rd11434, %rd11398;
	add.cc.s64 	%rd11437, %rd11435, %rd11395;
	addc.cc.s64 	%rd11438, %rd11436, %rd11396;
	add.cc.s64 	%rd11439, %rd11437, %rd11431;
	addc.cc.s64 	%rd11440, %rd11438, 0;
	mov.b64 	{%r2829, %r2830}, %rd11440;
	mov.b64 	{%r2831, %r2832}, %rd11439;
	shf.l.wrap.b32 	%r2833, %r2832, %r2829, 13;
	shf.l.wrap.b32 	%r2834, %r2829, %r2830, 13;
	mov.b64 	%rd11441, {%r2833, %r2834};
	and.b64  	%rd11442, %rd11439, 2251799813685247;
	add.cc.s64 	%rd11443, %rd11403, %rd11405;
	addc.cc.s64 	%rd11444, %rd11404, %rd11406;
	add.cc.s64 	%rd11445, %rd11443, %rd11401;
	addc.cc.s64 	%rd11446, %rd11444, %rd11402;
	add.cc.s64 	%rd11447, %rd11445, %rd11409;
	addc.cc.s64 	%rd11448, %rd11446, %rd11410;
	add.cc.s64 	%rd11449, %rd11447, %rd11407;
	addc.cc.s64 	%rd11450, %rd11448, %rd11408;
	add.cc.s64 	%rd11451, %rd11449, %rd11441;
	addc.cc.s64 	%rd11452, %rd11450, 0;
	mov.b64 	{%r2835, %r2836}, %rd11452;
	mov.b64 	{%r2837, %r2838}, %rd11451;
	shf.l.wrap.b32 	%r2839, %r2838, %r2835, 13;
	shf.l.wrap.b32 	%r2840, %r2835, %r2836, 13;
	mov.b64 	%rd11453, {%r2839, %r2840};
	and.b64  	%rd11454, %rd11451, 2251799813685247;
	add.cc.s64 	%rd11455, %rd11415, %rd11417;
	addc.cc.s64 	%rd11456, %rd11416, %rd11418;
	add.cc.s64 	%rd11457, %rd11455, %rd11413;
	addc.cc.s64 	%rd11458, %rd11456, %rd11414;
	add.cc.s64 	%rd11459, %rd11457, %rd11411;
	addc.cc.s64 	%rd11460, %rd11458, %rd11412;
	add.cc.s64 	%rd11461, %rd11459, %rd11419;
	addc.cc.s64 	%rd11462, %rd11460, %rd11420;
	add.cc.s64 	%rd11463, %rd11461, %rd11453;
	addc.cc.s64 	%rd11464, %rd11462, 0;
	mov.b64 	{%r2841, %r2842}, %rd11464;
	mov.b64 	{%r2843, %r2844}, %rd11463;
	shf.l.wrap.b32 	%r2845, %r2844, %r2841, 13;
	shf.l.wrap.b32 	%r2846, %r2841, %r2842, 13;
	mov.b64 	%rd11465, {%r2845, %r2846};
	and.b64  	%rd11466, %rd11463, 2251799813685247;
	add.cc.s64 	%rd11467, %rd11427, %rd11429;
	addc.cc.s64 	%rd11468, %rd11428, %rd11430;
	add.cc.s64 	%rd11469, %rd11467, %rd11425;
	addc.cc.s64 	%rd11470, %rd11468, %rd11426;
	add.cc.s64 	%rd11471, %rd11469, %rd11423;
	addc.cc.s64 	%rd11472, %rd11470, %rd11424;
	add.cc.s64 	%rd11473, %rd11471, %rd11421;
	addc.cc.s64 	%rd11474, %rd11472, %rd11422;
	add.cc.s64 	%rd11475, %rd11473, %rd11465;
	addc.cc.s64 	%rd11476, %rd11474, 0;
	mov.b64 	{%r2847, %r2848}, %rd11476;
	mov.b64 	{%r2849, %r2850}, %rd11475;
	shf.l.wrap.b32 	%r2851, %r2850, %r2847, 13;
	shf.l.wrap.b32 	%r2852, %r2847, %r2848, 13;
	mov.b64 	%rd11477, {%r2851, %r2852};
	and.b64  	%rd11478, %rd11475, 2251799813685247;
	mad.lo.s64 	%rd11479, %rd11477, 19, %rd11432;
	shr.u64 	%rd11480, %rd11479, 51;
	and.b64  	%rd11481, %rd11479, 2251799813685247;
	add.s64 	%rd11482, %rd11480, %rd11442;
	mul.lo.s64 	%rd11483, %rd10567, %rd2;
	mul.hi.u64 	%rd11484, %rd10567, %rd2;
	mul.lo.s64 	%rd11485, %rd10575, %rd5;
	mul.hi.u64 	%rd11486, %rd10575, %rd5;
	mul.lo.s64 	%rd11487, %rd10574, %rd8;
	mul.hi.u64 	%rd11488, %rd10574, %rd8;
	mul.lo.s64 	%rd11489, %rd10573, %rd11;
	mul.hi.u64 	%rd11490, %rd10573, %rd11;
	mul.lo.s64 	%rd11491, %rd10572, %rd14;
	mul.hi.u64 	%rd11492, %rd10572, %rd14;
	add.cc.s64 	%rd11493, %rd11491, %rd11483;
	addc.cc.s64 	%rd11494, %rd11492, %rd11484;
	add.cc.s64 	%rd11495, %rd11493, %rd11489;
	addc.cc.s64 	%rd11496, %rd11494, %rd11490;
	add.cc.s64 	%rd11497, %rd11495, %rd11487;
	addc.cc.s64 	%rd11498, %rd11496, %rd11488;
	add.cc.s64 	%rd11499, %rd11497, %rd11485;
	addc.cc.s64 	%rd11500, %rd11498, %rd11486;
	mul.lo.s64 	%rd11501, %rd10568, %rd2;
	mul.hi.u64 	%rd11502, %rd10568, %rd2;
	mul.lo.s64 	%rd11503, %rd10567, %rd5;
	mul.hi.u64 	%rd11504, %rd10567, %rd5;
	add.cc.s64 	%rd11505, %rd11501, %rd11503;
	addc.cc.s64 	%rd11506, %rd11502, %rd11504;
	mul.lo.s64 	%rd11507, %rd10575, %rd8;
	mul.hi.u64 	%rd11508, %rd10575, %rd8;
	mul.lo.s64 	%rd11509, %rd10574, %rd11;
	mul.hi.u64 	%rd11510, %rd10574, %rd11;
	mul.lo.s64 	%rd11511, %rd10573, %rd14;
	mul.hi.u64 	%rd11512, %rd10573, %rd14;
	mul.lo.s64 	%rd11513, %rd10569, %rd2;
	mul.hi.u64 	%rd11514, %rd10569, %rd2;
	mul.lo.s64 	%rd11515, %rd10568, %rd5;
	mul.hi.u64 	%rd11516, %rd10568, %rd5;
	mul.lo.s64 	%rd11517, %rd10567, %rd8;
	mul.hi.u64 	%rd11518, %rd10567, %rd8;
	mul.lo.s64 	%rd11519, %rd10575, %rd11;
	mul.hi.u64 	%rd11520, %rd10575, %rd11;
	mul.lo.s64 	%rd11521, %rd10574, %rd14;
	mul.hi.u64 	%rd11522, %rd10574, %rd14;
	mul.lo.s64 	%rd11523, %rd10570, %rd2;
	mul.hi.u64 	%rd11524, %rd10570, %rd2;
	mul.lo.s64 	%rd11525, %rd10569, %rd5;
	mul.hi.u64 	%rd11526, %rd10569, %rd5;
	mul.lo.s64 	%rd11527, %rd10568, %rd8;
	mul.hi.u64 	%rd11528, %rd10568, %rd8;
	mul.lo.s64 	%rd11529, %rd10567, %rd11;
	mul.hi.u64 	%rd11530, %rd10567, %rd11;
	mul.lo.s64 	%rd11531, %rd10575, %rd14;
	mul.hi.u64 	%rd11532, %rd10575, %rd14;
	mul.lo.s64 	%rd11533, %rd10571, %rd2;
	mul.hi.u64 	%rd11534, %rd10571, %rd2;
	mul.lo.s64 	%rd11535, %rd10570, %rd5;
	mul.hi.u64 	%rd11536, %rd10570, %rd5;
	mul.lo.s64 	%rd11537, %rd10569, %rd8;
	mul.hi.u64 	%rd11538, %rd10569, %rd8;
	mul.lo.s64 	%rd11539, %rd10568, %rd11;
	mul.hi.u64 	%rd11540, %rd10568, %rd11;
	mul.lo.s64 	%rd11541, %rd10567, %rd14;
	mul.hi.u64 	%rd11542, %rd10567, %rd14;
	mov.b64 	{%r2853, %r2854}, %rd11500;
	mov.b64 	{%r2855, %r2856}, %rd11499;
	shf.l.wrap.b32 	%r2857, %r2856, %r2853, 13;
	shf.l.wrap.b32 	%r2858, %r2853, %r2854, 13;
	mov.b64 	%rd11543, {%r2857, %r2858};
	and.b64  	%rd11544, %rd11499, 2251799813685247;
	add.cc.s64 	%rd11545, %rd11505, %rd11511;
	addc.cc.s64 	%rd11546, %rd11506, %rd11512;
	add.cc.s64 	%rd11547, %rd11545, %rd11509;
	addc.cc.s64 	%rd11548, %rd11546, %rd11510;
	add.cc.s64 	%rd11549, %rd11547, %rd11507;
	addc.cc.s64 	%rd11550, %rd11548, %rd11508;
	add.cc.s64 	%rd11551, %rd11549, %rd11543;
	addc.cc.s64 	%rd11552, %rd11550, 0;
	mov.b64 	{%r2859, %r2860}, %rd11552;
	mov.b64 	{%r2861, %r2862}, %rd11551;
	shf.l.wrap.b32 	%r2863, %r2862, %r2859, 13;
	shf.l.wrap.b32 	%r2864, %r2859, %r2860, 13;
	mov.b64 	%rd11553, {%r2863, %r2864};
	and.b64  	%rd11554, %rd11551, 2251799813685247;
	add.cc.s64 	%rd11555, %rd11515, %rd11517;
	addc.cc.s64 	%rd11556, %rd11516, %rd11518;
	add.cc.s64 	%rd11557, %rd11555, %rd11513;
	addc.cc.s64 	%rd11558, %rd11556, %rd11514;
	add.cc.s64 	%rd11559, %rd11557, %rd11521;
	addc.cc.s64 	%rd11560, %rd11558, %rd11522;
	add.cc.s64 	%rd11561, %rd11559, %rd11519;
	addc.cc.s64 	%rd11562, %rd11560, %rd11520;
	add.cc.s64 	%rd11563, %rd11561, %rd11553;
	addc.cc.s64 	%rd11564, %rd11562, 0;
	mov.b64 	{%r2865, %r2866}, %rd11564;
	mov.b64 	{%r2867, %r2868}, %rd11563;
	shf.l.wrap.b32 	%r2869, %r2868, %r2865, 13;
	shf.l.wrap.b32 	%r2870, %r2865, %r2866, 13;
	mov.b64 	%rd11565, {%r2869, %r2870};
	and.b64  	%rd11566, %rd11563, 2251799813685247;
	add.cc.s64 	%rd11567, %rd11527, %rd11529;
	addc.cc.s64 	%rd11568, %rd11528, %rd11530;
	add.cc.s64 	%rd11569, %rd11567, %rd11525;
	addc.cc.s64 	%rd11570, %rd11568, %rd11526;
	add.cc.s64 	%rd11571, %rd11569, %rd11523;
	addc.cc.s64 	%rd11572, %rd11570, %rd11524;
	add.cc.s64 	%rd11573, %rd11571, %rd11531;
	addc.cc.s64 	%rd11574, %rd11572, %rd11532;
	add.cc.s64 	%rd11575, %rd11573, %rd11565;
	addc.cc.s64 	%rd11576, %rd11574, 0;
	mov.b64 	{%r2871, %r2872}, %rd11576;
	mov.b64 	{%r2873, %r2874}, %rd11575;
	shf.l.wrap.b32 	%r2875, %r2874, %r2871, 13;
	shf.l.wrap.b32 	%r2876, %r2871, %r2872, 13;
	mov.b64 	%rd11577, {%r2875, %r2876};
	and.b64  	%rd11578, %rd11575, 2251799813685247;
	add.cc.s64 	%rd11579, %rd11539, %rd11541;
	addc.cc.s64 	%rd11580, %rd11540, %rd11542;
	add.cc.s64 	%rd11581, %rd11579, %rd11537;
	addc.cc.s64 	%rd11582, %rd11580, %rd11538;
	add.cc.s64 	%rd11583, %rd11581, %rd11535;
	addc.cc.s64 	%rd11584, %rd11582, %rd11536;
	add.cc.s64 	%rd11585, %rd11583, %rd11533;
	addc.cc.s64 	%rd11586, %rd11584, %rd11534;
	add.cc.s64 	%rd11587, %rd11585, %rd11577;
	addc.cc.s64 	%rd11588, %rd11586, 0;
	mov.b64 	{%r2877, %r2878}, %rd11588;
	mov.b64 	{%r2879, %r2880}, %rd11587;
	shf.l.wrap.b32 	%r2881, %r2880, %r2877, 13;
	shf.l.wrap.b32 	%r2882, %r2877, %r2878, 13;
	mov.b64 	%rd11589, {%r2881, %r2882};
	and.b64  	%rd11590, %rd11587, 2251799813685247;
	mad.lo.s64 	%rd11591, %rd11589, 19, %rd11544;
	shr.u64 	%rd11592, %rd11591, 51;
	and.b64  	%rd11593, %rd11591, 2251799813685247;
	add.s64 	%rd11594, %rd11592, %rd11554;
	ld.const.u64 	%rd11595, [INVSQRT_A_MINUS_D];
	ld.const.u64 	%rd11596, [INVSQRT_A_MINUS_D+8];
	ld.const.u64 	%rd11597, [INVSQRT_A_MINUS_D+16];
	ld.const.u64 	%rd11598, [INVSQRT_A_MINUS_D+24];
	ld.const.u64 	%rd11599, [INVSQRT_A_MINUS_D+32];
	mul.lo.s64 	%rd11600, %rd11596, 19;
	mul.lo.s64 	%rd11601, %rd11597, 19;
	mul.lo.s64 	%rd11602, %rd11598, 19;
	mul.lo.s64 	%rd11603, %rd11599, 19;
	mul.lo.s64 	%rd11604, %rd11595, %rd11018;
	mul.hi.u64 	%rd11605, %rd11595, %rd11018;
	mul.lo.s64 	%rd11606, %rd11603, %rd11019;
	mul.hi.u64 	%rd11607, %rd11603, %rd11019;
	mul.lo.s64 	%rd11608, %rd11144, %rd11602;
	mul.hi.u64 	%rd11609, %rd11144, %rd11602;
	mul.lo.s64 	%rd11610, %rd11147, %rd11601;
	mul.hi.u64 	%rd11611, %rd11147, %rd11601;
	mul.lo.s64 	%rd11612, %rd11150, %rd11600;
	mul.hi.u64 	%rd11613, %rd11150, %rd11600;
	add.cc.s64 	%rd11614, %rd11612, %rd11604;
	addc.cc.s64 	%rd11615, %rd11613, %rd11605;
	add.cc.s64 	%rd11616, %rd11614, %rd11610;
	addc.cc.s64 	%rd11617, %rd11615, %rd11611;
	add.cc.s64 	%rd11618, %rd11616, %rd11608;
	addc.cc.s64 	%rd11619, %rd11617, %rd11609;
	add.cc.s64 	%rd11620, %rd11618, %rd11606;
	addc.cc.s64 	%rd11621, %rd11619, %rd11607;
	mul.lo.s64 	%rd11622, %rd11596, %rd11018;
	mul.hi.u64 	%rd11623, %rd11596, %rd11018;
	mul.lo.s64 	%rd11624, %rd11595, %rd11019;
	mul.hi.u64 	%rd11625, %rd11595, %rd11019;
	add.cc.s64 	%rd11626, %rd11622, %rd11624;
	addc.cc.s64 	%rd11627, %rd11623, %rd11625;
	mul.lo.s64 	%rd11628, %rd11144, %rd11603;
	mul.hi.u64 	%rd11629, %rd11144, %rd11603;
	mul.lo.s64 	%rd11630, %rd11147, %rd11602;
	mul.hi.u64 	%rd11631, %rd11147, %rd11602;
	mul.lo.s64 	%rd11632, %rd11150, %rd11601;
	mul.hi.u64 	%rd11633, %rd11150, %rd11601;
	mul.lo.s64 	%rd11634, %rd11597, %rd11018;
	mul.hi.u64 	%rd11635, %rd11597, %rd11018;
	mul.lo.s64 	%rd11636, %rd11596, %rd11019;
	mul.hi.u64 	%rd11637, %rd11596, %rd11019;
	mul.lo.s64 	%rd11638, %rd11144, %rd11595;
	mul.hi.u64 	%rd11639, %rd11144, %rd11595;
	mul.lo.s64 	%rd11640, %rd11147, %rd11603;
	mul.hi.u64 	%rd11641, %rd11147, %rd11603;
	mul.lo.s64 	%rd11642, %rd11150, %rd11602;
	mul.hi.u64 	%rd11643, %rd11150, %rd11602;
	mul.lo.s64 	%rd11644, %rd11598, %rd11018;
	mul.hi.u64 	%rd11645, %rd11598, %rd11018;
	mul.lo.s64 	%rd11646, %rd11597, %rd11019;
	mul.hi.u64 	%rd11647, %rd11597, %rd11019;
	mul.lo.s64 	%rd11648, %rd11144, %rd11596;
	mul.hi.u64 	%rd11649, %rd11144, %rd11596;
	mul.lo.s64 	%rd11650, %rd11147, %rd11595;
	mul.hi.u64 	%rd11651, %rd11147, %rd11595;
	mul.lo.s64 	%rd11652, %rd11150, %rd11603;
	mul.hi.u64 	%rd11653, %rd11150, %rd11603;
	mul.lo.s64 	%rd11654, %rd11599, %rd11018;
	mul.hi.u64 	%rd11655, %rd11599, %rd11018;
	mul.lo.s64 	%rd11656, %rd11598, %rd11019;
	mul.hi.u64 	%rd11657, %rd11598, %rd11019;
	mul.lo.s64 	%rd11658, %rd11144, %rd11597;
	mul.hi.u64 	%rd11659, %rd11144, %rd11597;
	mul.lo.s64 	%rd11660, %rd11147, %rd11596;
	mul.hi.u64 	%rd11661, %rd11147, %rd11596;
	mul.lo.s64 	%rd11662, %rd11150, %rd11595;
	mul.hi.u64 	%rd11663, %rd11150, %rd11595;
	mov.b64 	{%r2883, %r2884}, %rd11621;
	mov.b64 	{%r2885, %r2886}, %rd11620;
	shf.l.wrap.b32 	%r2887, %r2886, %r2883, 13;
	shf.l.wrap.b32 	%r2888, %r2883, %r2884, 13;
	mov.b64 	%rd11664, {%r2887, %r2888};
	and.b64  	%rd11665, %rd11620, 2251799813685247;
	add.cc.s64 	%rd11666, %rd11626, %rd11632;
	addc.cc.s64 	%rd11667, %rd11627, %rd11633;
	add.cc.s64 	%rd11668, %rd11666, %rd11630;
	addc.cc.s64 	%rd11669, %rd11667, %rd11631;
	add.cc.s64 	%rd11670, %rd11668, %rd11628;
	addc.cc.s64 	%rd11671, %rd11669, %rd11629;
	add.cc.s64 	%rd11672, %rd11670, %rd11664;
	addc.cc.s64 	%rd11673, %rd11671, 0;
	mov.b64 	{%r2889, %r2890}, %rd11673;
	mov.b64 	{%r2891, %r2892}, %rd11672;
	shf.l.wrap.b32 	%r2893, %r2892, %r2889, 13;
	shf.l.wrap.b32 	%r2894, %r2889, %r2890, 13;
	mov.b64 	%rd11674, {%r2893, %r2894};
	and.b64  	%rd11675, %rd11672, 2251799813685247;
	add.cc.s64 	%rd11676, %rd11636, %rd11638;
	addc.cc.s64 	%rd11677, %rd11637, %rd11639;
	add.cc.s64 	%rd11678, %rd11676, %rd11634;
	addc.cc.s64 	%rd11679, %rd11677, %rd11635;
	add.cc.s64 	%rd11680, %rd11678, %rd11642;
	addc.cc.s64 	%rd11681, %rd11679, %rd11643;
	add.cc.s64 	%rd11682, %rd11680, %rd11640;
	addc.cc.s64 	%rd11683, %rd11681, %rd11641;
	add.cc.s64 	%rd11684, %rd11682, %rd11674;
	addc.cc.s64 	%rd11685, %rd11683, 0;
	mov.b64 	{%r2895, %r2896}, %rd11685;
	mov.b64 	{%r2897, %r2898}, %rd11684;
	shf.l.wrap.b32 	%r2899, %r2898, %r2895, 13;
	shf.l.wrap.b32 	%r2900, %r2895, %r2896, 13;
	mov.b64 	%rd11686, {%r2899, %r2900};
	and.b64  	%rd11687, %rd11684, 2251799813685247;
	add.cc.s64 	%rd11688, %rd11648, %rd11650;
	addc.cc.s64 	%rd11689, %rd11649, %rd11651;
	add.cc.s64 	%rd11690, %rd11688, %rd11646;
	addc.cc.s64 	%rd11691, %rd11689, %rd11647;
	add.cc.s64 	%rd11692, %rd11690, %rd11644;
	addc.cc.s64 	%rd11693, %rd11691, %rd11645;
	add.cc.s64 	%rd11694, %rd11692, %rd11652;
	addc.cc.s64 	%rd11695, %rd11693, %rd11653;
	add.cc.s64 	%rd11696, %rd11694, %rd11686;
	addc.cc.s64 	%rd11697, %rd11695, 0;
	mov.b64 	{%r2901, %r2902}, %rd11697;
	mov.b64 	{%r2903, %r2904}, %rd11696;
	shf.l.wrap.b32 	%r2905, %r2904, %r2901, 13;
	shf.l.wrap.b32 	%r2906, %r2901, %r2902, 13;
	mov.b64 	%rd11698, {%r2905, %r2906};
	and.b64  	%rd11699, %rd11696, 2251799813685247;
	add.cc.s64 	%rd11700, %rd11660, %rd11662;
	addc.cc.s64 	%rd11701, %rd11661, %rd11663;
	add.cc.s64 	%rd11702, %rd11700, %rd11658;
	addc.cc.s64 	%rd11703, %rd11701, %rd11659;
	add.cc.s64 	%rd11704, %rd11702, %rd11656;
	addc.cc.s64 	%rd11705, %rd11703, %rd11657;
	add.cc.s64 	%rd11706, %rd11704, %rd11654;
	addc.cc.s64 	%rd11707, %rd11705, %rd11655;
	add.cc.s64 	%rd11708, %rd11706, %rd11698;
	addc.cc.s64 	%rd11709, %rd11707, 0;
	mov.b64 	{%r2907, %r2908}, %rd11709;
	mov.b64 	{%r2909, %r2910}, %rd11708;
	shf.l.wrap.b32 	%r2911, %r2910, %r2907, 13;
	shf.l.wrap.b32 	%r2912, %r2907, %r2908, 13;
	mov.b64 	%rd11710, {%r2911, %r2912};
	and.b64  	%rd11711, %rd11708, 2251799813685247;
	mad.lo.s64 	%rd11712, %rd11710, 19, %rd11665;
	shr.u64 	%rd11713, %rd11712, 51;
	and.b64  	%rd11714, %rd11712, 2251799813685247;
	add.s64 	%rd11715, %rd11713, %rd11675;
	mul.lo.s64 	%rd11716, %rd11370, 19;
	mul.lo.s64 	%rd11717, %rd11342, 19;
	mul.lo.s64 	%rd11718, %rd11354, 19;
	mul.lo.s64 	%rd11719, %rd11366, 19;
	mul.lo.s64 	%rd11720, %rd11369, %rd3;
	mul.hi.u64 	%rd11721, %rd11369, %rd3;
	mul.lo.s64 	%rd11722, %rd11719, %rd6;
	mul.hi.u64 	%rd11723, %rd11719, %rd6;
	mul.lo.s64 	%rd11724, %rd9, %rd11718;
	mul.hi.u64 	%rd11725, %rd9, %rd11718;
	mul.lo.s64 	%rd11726, %rd12, %rd11717;
	mul.hi.u64 	%rd11727, %rd12, %rd11717;
	mul.lo.s64 	%rd11728, %rd11716, %rd15;
	mul.hi.u64 	%rd11729, %rd11716, %rd15;
	add.cc.s64 	%rd11730, %rd11724, %rd11722;
	addc.cc.s64 	%rd11731, %rd11725, %rd11723;
	add.cc.s64 	%rd11732, %rd11730, %rd11726;
	addc.cc.s64 	%rd11733, %rd11731, %rd11727;
	add.cc.s64 	%rd11734, %rd11732, %rd11720;
	addc.cc.s64 	%rd11735, %rd11733, %rd11721;
	add.cc.s64 	%rd11736, %rd11734, %rd11728;
	addc.cc.s64 	%rd11737, %rd11735, %rd11729;
	mul.lo.s64 	%rd11738, %rd11370, %rd3;
	mul.hi.u64 	%rd11739, %rd11370, %rd3;
	mul.lo.s64 	%rd11740, %rd11369, %rd6;
	mul.hi.u64 	%rd11741, %rd11369, %rd6;
	mul.lo.s64 	%rd11742, %rd9, %rd11719;
	mul.hi.u64 	%rd11743, %rd9, %rd11719;
	mul.lo.s64 	%rd11744, %rd12, %rd11718;
	mul.hi.u64 	%rd11745, %rd12, %rd11718;
	mul.lo.s64 	%rd11746, %rd15, %rd11717;
	mul.hi.u64 	%rd11747, %rd15, %rd11717;
	mul.lo.s64 	%rd11748, %rd11342, %rd3;
	mul.hi.u64 	%rd11749, %rd11342, %rd3;
	mul.lo.s64 	%rd11750, %rd11370, %rd6;
	mul.hi.u64 	%rd11751, %rd11370, %rd6;
	mul.lo.s64 	%rd11752, %rd11369, %rd9;
	mul.hi.u64 	%rd11753, %rd11369, %rd9;
	mul.lo.s64 	%rd11754, %rd12, %rd11719;
	mul.hi.u64 	%rd11755, %rd12, %rd11719;
	mul.lo.s64 	%rd11756, %rd15, %rd11718;
	mul.hi.u64 	%rd11757, %rd15, %rd11718;
	mul.lo.s64 	%rd11758, %rd11354, %rd3;
	mul.hi.u64 	%rd11759, %rd11354, %rd3;
	mul.lo.s64 	%rd11760, %rd11342, %rd6;
	mul.hi.u64 	%rd11761, %rd11342, %rd6;
	add.cc.s64 	%rd11762, %rd11760, %rd11758;
	addc.cc.s64 	%rd11763, %rd11761, %rd11759;
	mul.lo.s64 	%rd11764, %rd11370, %rd9;
	mul.hi.u64 	%rd11765, %rd11370, %rd9;
	mul.lo.s64 	%rd11766, %rd11369, %rd12;
	mul.hi.u64 	%rd11767, %rd11369, %rd12;
	mul.lo.s64 	%rd11768, %rd15, %rd11719;
	mul.hi.u64 	%rd11769, %rd15, %rd11719;
	mul.lo.s64 	%rd11770, %rd11366, %rd3;
	mul.hi.u64 	%rd11771, %rd11366, %rd3;
	mul.lo.s64 	%rd11772, %rd11354, %rd6;
	mul.hi.u64 	%rd11773, %rd11354, %rd6;
	add.cc.s64 	%rd11774, %rd11772, %rd11770;
	addc.cc.s64 	%rd11775, %rd11773, %rd11771;
	mul.lo.s64 	%rd11776, %rd11342, %rd9;
	mul.hi.u64 	%rd11777, %rd11342, %rd9;
	add.cc.s64 	%rd11778, %rd11774, %rd11776;
	addc.cc.s64 	%rd11779, %rd11775, %rd11777;
	mul.lo.s64 	%rd11780, %rd11370, %rd12;
	mul.hi.u64 	%rd11781, %rd11370, %rd12;
	mul.lo.s64 	%rd11782, %rd15, %rd11369;
	mul.hi.u64 	%rd11783, %rd15, %rd11369;
	mov.b64 	{%r2913, %r2914}, %rd11737;
	mov.b64 	{%r2915, %r2916}, %rd11736;
	shf.l.wrap.b32 	%r2917, %r2916, %r2913, 13;
	shf.l.wrap.b32 	%r2918, %r2913, %r2914, 13;
	mov.b64 	%rd11784, {%r2917, %r2918};
	and.b64  	%rd11785, %rd11736, 2251799813685247;
	add.cc.s64 	%rd11786, %rd11744, %rd11742;
	addc.cc.s64 	%rd11787, %rd11745, %rd11743;
	add.cc.s64 	%rd11788, %rd11786, %rd11740;
	addc.cc.s64 	%rd11789, %rd11787, %rd11741;
	add.cc.s64 	%rd11790, %rd11788, %rd11746;
	addc.cc.s64 	%rd11791, %rd11789, %rd11747;
	add.cc.s64 	%rd11792, %rd11790, %rd11738;
	addc.cc.s64 	%rd11793, %rd11791, %rd11739;
	add.cc.s64 	%rd11794, %rd11792, %rd11784;
	addc.cc.s64 	%rd11795, %rd11793, 0;
	mov.b64 	{%r2919, %r2920}, %rd11795;
	mov.b64 	{%r2921, %r2922}, %rd11794;
	shf.l.wrap.b32 	%r2923, %r2922, %r2919, 13;
	shf.l.wrap.b32 	%r2924, %r2919, %r2920, 13;
	mov.b64 	%rd11796, {%r2923, %r2924};
	and.b64  	%rd11797, %rd11794, 2251799813685247;
	add.cc.s64 	%rd11798, %rd11754, %rd11748;
	addc.cc.s64 	%rd11799, %rd11755, %rd11749;
	add.cc.s64 	%rd11800, %rd11798, %rd11752;
	addc.cc.s64 	%rd11801, %rd11799, %rd11753;
	add.cc.s64 	%rd11802, %rd11800, %rd11756;
	addc.cc.s64 	%rd11803, %rd11801, %rd11757;
	add.cc.s64 	%rd11804, %rd11802, %rd11750;
	addc.cc.s64 	%rd11805, %rd11803, %rd11751;
	add.cc.s64 	%rd11806, %rd11804, %rd11796;
	addc.cc.s64 	%rd11807, %rd11805, 0;
	mov.b64 	{%r2925, %r2926}, %rd11807;
	mov.b64 	{%r2927, %r2928}, %rd11806;
	shf.l.wrap.b32 	%r2929, %r2928, %r2925, 13;
	shf.l.wrap.b32 	%r2930, %r2925, %r2926, 13;
	mov.b64 	%rd11808, {%r2929, %r2930};
	and.b64  	%rd11809, %rd11806, 2251799813685247;
	add.cc.s64 	%rd11810, %rd11762, %rd11766;
	addc.cc.s64 	%rd11811, %rd11763, %rd11767;
	add.cc.s64 	%rd11812, %rd11810, %rd11768;
	addc.cc.s64 	%rd11813, %rd11811, %rd11769;
	add.cc.s64 	%rd11814, %rd11812, %rd11764;
	addc.cc.s64 	%rd11815, %rd11813, %rd11765;
	add.cc.s64 	%rd11816, %rd11814, %rd11808;
	addc.cc.s64 	%rd11817, %rd11815, 0;
	mov.b64 	{%r2931, %r2932}, %rd11817;
	mov.b64 	{%r2933, %r2934}, %rd11816;
	shf.l.wrap.b32 	%r2935, %r2934, %r2931, 13;
	shf.l.wrap.b32 	%r2936, %r2931, %r2932, 13;
	mov.b64 	%rd11818, {%r2935, %r2936};
	and.b64  	%rd11819, %rd11816, 2251799813685247;
	add.cc.s64 	%rd11820, %rd11778, %rd11782;
	addc.cc.s64 	%rd11821, %rd11779, %rd11783;
	add.cc.s64 	%rd11822, %rd11820, %rd11780;
	addc.cc.s64 	%rd11823, %rd11821, %rd11781;
	add.cc.s64 	%rd11824, %rd11822, %rd11818;
	addc.cc.s64 	%rd11825, %rd11823, 0;
	mov.b64 	{%r2937, %r2938}, %rd11825;
	mov.b64 	{%r2939, %r2940}, %rd11824;
	shf.l.wrap.b32 	%r2941, %r2940, %r2937, 13;
	shf.l.wrap.b32 	%r2942, %r2937, %r2938, 13;
	mov.b64 	%rd11826, {%r2941, %r2942};
	and.b64  	%rd11827, %rd11824, 2251799813685247;
	mad.lo.s64 	%rd11828, %rd11826, 19, %rd11785;
	shr.u64 	%rd11829, %rd11828, 51;
	and.b64  	%rd11830, %rd11828, 2251799813685247;
	add.s64 	%rd11831, %rd11829, %rd11797;
	shr.u64 	%rd11832, %rd11831, 51;
	and.b64  	%rd11833, %rd11831, 2251799813685247;
	add.s64 	%rd11834, %rd11832, %rd11809;
	shr.u64 	%rd11835, %rd11834, 51;
	and.b64  	%rd11836, %rd11834, 2251799813685247;
	add.s64 	%rd11837, %rd11835, %rd11819;
	shr.u64 	%rd11838, %rd11837, 51;
	and.b64  	%rd11839, %rd11837, 2251799813685247;
	add.s64 	%rd11840, %rd11838, %rd11827;
	shr.u64 	%rd11841, %rd11840, 51;
	and.b64  	%rd11842, %rd11840, 2251799813685247;
	mad.lo.s64 	%rd11843, %rd11841, 19, %rd11830;
	shr.u64 	%rd11844, %rd11843, 51;
	and.b64  	%rd11845, %rd11843, 2251799813685247;
	add.s64 	%rd11846, %rd11844, %rd11833;
	add.s64 	%rd11847, %rd11845, 19;
	shr.u64 	%rd11848, %rd11847, 51;
	add.s64 	%rd11849, %rd11846, %rd11848;
	shr.u64 	%rd11850, %rd11849, 51;
	add.s64 	%rd11851, %rd11850, %rd11836;
	shr.u64 	%rd11852, %rd11851, 51;
	add.s64 	%rd11853, %rd11852, %rd11839;
	shr.u64 	%rd11854, %rd11853, 51;
	add.s64 	%rd11855, %rd11854, %rd11842;
	shr.u64 	%rd11856, %rd11855, 51;
	add.s64 	%rd11857, %rd11856, %rd11843;
	and.b64  	%rd11858, %rd11857, 1;
	setp.eq.b64 	%p27, %rd11858, 1;
	selp.b64 	%rd11859, %rd11593, %rd1, %p27;
	selp.b64 	%rd11860, %rd11594, %rd4, %p27;
	selp.b64 	%rd11861, %rd11566, %rd7, %p27;
	selp.b64 	%rd11862, %rd11578, %rd10, %p27;
	selp.b64 	%rd11863, %rd11590, %rd13, %p27;
	selp.b64 	%rd11864, %rd11481, %rd2, %p27;
	selp.b64 	%rd11865, %rd11482, %rd5, %p27;
	selp.b64 	%rd11866, %rd11454, %rd8, %p27;
	selp.b64 	%rd11867, %rd11466, %rd11, %p27;
	selp.b64 	%rd11868, %rd11478, %rd14, %p27;
	selp.b64 	%rd11869, %rd11714, %rd11134, %p27;
	selp.b64 	%rd11870, %rd11715, %rd11135, %p27;
	selp.b64 	%rd11871, %rd11687, %rd11122, %p27;
	selp.b64 	%rd11872, %rd11699, %rd11127, %p27;
	selp.b64 	%rd11873, %rd11711, %rd11131, %p27;
	mul.lo.s64 	%rd11874, %rd11859, %rd11369;
	mul.hi.u64 	%rd11875, %rd11859, %rd11369;
	mul.lo.s64 	%rd11876, %rd11860, %rd11719;
	mul.hi.u64 	%rd11877, %rd11860, %rd11719;
	add.cc.s64 	%rd11878, %rd11876, %rd11874;
	addc.cc.s64 	%rd11879, %rd11877, %rd11875;
	mul.lo.s64 	%rd11880, %rd11861, %rd11718;
	mul.hi.u64 	%rd11881, %rd11861, %rd11718;
	add.cc.s64 	%rd11882, %rd11878, %rd11880;
	addc.cc.s64 	%rd11883, %rd11879, %rd11881;
	mul.lo.s64 	%rd11884, %rd11862, %rd11717;
	mul.hi.u64 	%rd11885, %rd11862, %rd11717;
	add.cc.s64 	%rd11886, %rd11882, %rd11884;
	addc.cc.s64 	%rd11887, %rd11883, %rd11885;
	mul.lo.s64 	%rd11888, %rd11863, %rd11716;
	mul.hi.u64 	%rd11889, %rd11863, %rd11716;
	add.cc.s64 	%rd11890, %rd11886, %rd11888;
	addc.cc.s64 	%rd11891, %rd11887, %rd11889;
	mul.lo.s64 	%rd11892, %rd11859, %rd11370;
	mul.hi.u64 	%rd11893, %rd11859, %rd11370;
	mul.lo.s64 	%rd11894, %rd11860, %rd11369;
	mul.hi.u64 	%rd11895, %rd11860, %rd11369;
	add.cc.s64 	%rd11896, %rd11894, %rd11892;
	addc.cc.s64 	%rd11897, %rd11895, %rd11893;
	mul.lo.s64 	%rd11898, %rd11861, %rd11719;
	mul.hi.u64 	%rd11899, %rd11861, %rd11719;
	add.cc.s64 	%rd11900, %rd11896, %rd11898;
	addc.cc.s64 	%rd11901, %rd11897, %rd11899;
	mul.lo.s64 	%rd11902, %rd11862, %rd11718;
	mul.hi.u64 	%rd11903, %rd11862, %rd11718;
	add.cc.s64 	%rd11904, %rd11900, %rd11902;
	addc.cc.s64 	%rd11905, %rd11901, %rd11903;
	mul.lo.s64 	%rd11906, %rd11863, %rd11717;
	mul.hi.u64 	%rd11907, %rd11863, %rd11717;
	add.cc.s64 	%rd11908, %rd11904, %rd11906;
	addc.cc.s64 	%rd11909, %rd11905, %rd11907;
	mul.lo.s64 	%rd11910, %rd11342, %rd11859;
	mul.hi.u64 	%rd11911, %rd11342, %rd11859;
	mul.lo.s64 	%rd11912, %rd11860, %rd11370;
	mul.hi.u64 	%rd11913, %rd11860, %rd11370;
	add.cc.s64 	%rd11914, %rd11912, %rd11910;
	addc.cc.s64 	%rd11915, %rd11913, %rd11911;
	mul.lo.s64 	%rd11916, %rd11861, %rd11369;
	mul.hi.u64 	%rd11917, %rd11861, %rd11369;
	add.cc.s64 	%rd11918, %rd11914, %rd11916;
	addc.cc.s64 	%rd11919, %rd11915, %rd11917;
	mul.lo.s64 	%rd11920, %rd11862, %rd11719;
	mul.hi.u64 	%rd11921, %rd11862, %rd11719;
	add.cc.s64 	%rd11922, %rd11918, %rd11920;
	addc.cc.s64 	%rd11923, %rd11919, %rd11921;
	mul.lo.s64 	%rd11924, %rd11863, %rd11718;
	mul.hi.u64 	%rd11925, %rd11863, %rd11718;
	add.cc.s64 	%rd11926, %rd11922, %rd11924;
	addc.cc.s64 	%rd11927, %rd11923, %rd11925;
	mul.lo.s64 	%rd11928, %rd11354, %rd11859;
	mul.hi.u64 	%rd11929, %rd11354, %rd11859;
	mul.lo.s64 	%rd11930, %rd11342, %rd11860;
	mul.hi.u64 	%rd11931, %rd11342, %rd11860;
	add.cc.s64 	%rd11932, %rd11930, %rd11928;
	addc.cc.s64 	%rd11933, %rd11931, %rd11929;
	mul.lo.s64 	%rd11934, %rd11861, %rd11370;
	mul.hi.u64 	%rd11935, %rd11861, %rd11370;
	add.cc.s64 	%rd11936, %rd11932, %rd11934;
	addc.cc.s64 	%rd11937, %rd11933, %rd11935;
	mul.lo.s64 	%rd11938, %rd11862, %rd11369;
	mul.hi.u64 	%rd11939, %rd11862, %rd11369;
	add.cc.s64 	%rd11940, %rd11936, %rd11938;
	addc.cc.s64 	%rd11941, %rd11937, %rd11939;
	mul.lo.s64 	%rd11942, %rd11863, %rd11719;
	mul.hi.u64 	%rd11943, %rd11863, %rd11719;
	add.cc.s64 	%rd11944, %rd11940, %rd11942;
	addc.cc.s64 	%rd11945, %rd11941, %rd11943;
	mul.lo.s64 	%rd11946, %rd11366, %rd11859;
	mul.hi.u64 	%rd11947, %rd11366, %rd11859;
	mul.lo.s64 	%rd11948, %rd11354, %rd11860;
	mul.hi.u64 	%rd11949, %rd11354, %rd11860;
	add.cc.s64 	%rd11950, %rd11948, %rd11946;
	addc.cc.s64 	%rd11951, %rd11949, %rd11947;
	mul.lo.s64 	%rd11952, %rd11342, %rd11861;
	mul.hi.u64 	%rd11953, %rd11342, %rd11861;
	add.cc.s64 	%rd11954, %rd11950, %rd11952;
	addc.cc.s64 	%rd11955, %rd11951, %rd11953;
	mul.lo.s64 	%rd11956, %rd11862, %rd11370;
	mul.hi.u64 	%rd11957, %rd11862, %rd11370;
	add.cc.s64 	%rd11958, %rd11954, %rd11956;
	addc.cc.s64 	%rd11959, %rd11955, %rd11957;
	mul.lo.s64 	%rd11960, %rd11863, %rd11369;
	mul.hi.u64 	%rd11961, %rd11863, %rd11369;
	add.cc.s64 	%rd11962, %rd11958, %rd11960;
	addc.cc.s64 	%rd11963, %rd11959, %rd11961;
	mov.b64 	{%r2943, %r2944}, %rd11891;
	mov.b64 	{%r2945, %r2946}, %rd11890;
	shf.l.wrap.b32 	%r2947, %r2946, %r2943, 13;
	shf.l.wrap.b32 	%r2948, %r2943, %r2944, 13;
	mov.b64 	%rd11964, {%r2947, %r2948};
	and.b64  	%rd11965, %rd11890, 2251799813685247;
	add.cc.s64 	%rd11966, %rd11908, %rd11964;
	addc.cc.s64 	%rd11967, %rd11909, 0;
	mov.b64 	{%r2949, %r2950}, %rd11967;
	mov.b64 	{%r2951, %r2952}, %rd11966;
	shf.l.wrap.b32 	%r2953, %r2952, %r2949, 13;
	shf.l.wrap.b32 	%r2954, %r2949, %r2950, 13;
	mov.b64 	%rd11968, {%r2953, %r2954};
	and.b64  	%rd11969, %rd11966, 2251799813685247;
	add.cc.s64 	%rd11970, %rd11926, %rd11968;
	addc.cc.s64 	%rd11971, %rd11927, 0;
	mov.b64 	{%r2955, %r2956}, %rd11971;
	mov.b64 	{%r2957, %r2958}, %rd11970;
	shf.l.wrap.b32 	%r2959, %r2958, %r2955, 13;
	shf.l.wrap.b32 	%r2960, %r2955, %r2956, 13;
	mov.b64 	%rd11972, {%r2959, %r2960};
	and.b64  	%rd11973, %rd11970, 2251799813685247;
	add.cc.s64 	%rd11974, %rd11944, %rd11972;
	addc.cc.s64 	%rd11975, %rd11945, 0;
	mov.b64 	{%r2961, %r2962}, %rd11975;
	mov.b64 	{%r2963, %r2964}, %rd11974;
	shf.l.wrap.b32 	%r2965, %r2964, %r2961, 13;
	shf.l.wrap.b32 	%r2966, %r2961, %r2962, 13;
	mov.b64 	%rd11976, {%r2965, %r2966};
	and.b64  	%rd11977, %rd11974, 2251799813685247;
	add.cc.s64 	%rd11978, %rd11962, %rd11976;
	addc.cc.s64 	%rd11979, %rd11963, 0;
	mov.b64 	{%r2967, %r2968}, %rd11979;
	mov.b64 	{%r2969, %r2970}, %rd11978;
	shf.l.wrap.b32 	%r2971, %r2970, %r2967, 13;
	shf.l.wrap.b32 	%r2972, %r2967, %r2968, 13;
	mov.b64 	%rd11980, {%r2971, %r2972};
	and.b64  	%rd11981, %rd11978, 2251799813685247;
	mad.lo.s64 	%rd11982, %rd11980, 19, %rd11965;
	shr.u64 	%rd11983, %rd11982, 51;
	and.b64  	%rd11984, %rd11982, 2251799813685247;
	add.s64 	%rd11985, %rd11983, %rd11969;
	shr.u64 	%rd11986, %rd11985, 51;
	and.b64  	%rd11987, %rd11985, 2251799813685247;
	add.s64 	%rd11988, %rd11986, %rd11973;
	shr.u64 	%rd11989, %rd11988, 51;
	and.b64  	%rd11990, %rd11988, 2251799813685247;
	add.s64 	%rd11991, %rd11989, %rd11977;
	shr.u64 	%rd11992, %rd11991, 51;
	and.b64  	%rd11993, %rd11991, 2251799813685247;
	add.s64 	%rd11994, %rd11992, %rd11981;
	shr.u64 	%rd11995, %rd11994, 51;
	and.b64  	%rd11996, %rd11994, 2251799813685247;
	mad.lo.s64 	%rd11997, %rd11995, 19, %rd11984;
	shr.u64 	%rd11998, %rd11997, 51;
	and.b64  	%rd11999, %rd11997, 2251799813685247;
	add.s64 	%rd12000, %rd11998, %rd11987;
	add.s64 	%rd12001, %rd11999, 19;
	shr.u64 	%rd12002, %rd12001, 51;
	add.s64 	%rd12003, %rd12000, %rd12002;
	shr.u64 	%rd12004, %rd12003, 51;
	add.s64 	%rd12005, %rd12004, %rd11990;
	shr.u64 	%rd12006, %rd12005, 51;
	add.s64 	%rd12007, %rd12006, %rd11993;
	shr.u64 	%rd12008, %rd12007, 51;
	add.s64 	%rd12009, %rd12008, %rd11996;
	shr.u64 	%rd12010, %rd12009, 51;
	add.s64 	%rd12011, %rd12010, %rd11997;
	sub.s64 	%rd12012, 4503599627370458, %rd11864;
	sub.s64 	%rd12013, 4503599627370494, %rd11865;
	sub.s64 	%rd12014, 4503599627370494, %rd11866;
	sub.s64 	%rd12015, 4503599627370494, %rd11867;
	sub.s64 	%rd12016, 4503599627370494, %rd11868;
	and.b64  	%rd12017, %rd12011, 1;
	setp.eq.b64 	%p28, %rd12017, 1;
	selp.b64 	%rd12018, %rd12012, %rd11864, %p28;
	selp.b64 	%rd12019, %rd12013, %rd11865, %p28;
	selp.b64 	%rd12020, %rd12014, %rd11866, %p28;
	selp.b64 	%rd12021, %rd12015, %rd11867, %p28;
	selp.b64 	%rd12022, %rd12016, %rd11868, %p28;
	sub.s64 	%rd12023, %rd16, %rd12018;
	sub.s64 	%rd12024, %rd17, %rd12019;
	sub.s64 	%rd12025, %rd18, %rd12020;
	sub.s64 	%rd12026, %rd19, %rd12021;
	sub.s64 	%rd12027, %rd20, %rd12022;
	mul.lo.s64 	%rd12028, %rd12024, 19;
	mul.lo.s64 	%rd12029, %rd12025, 19;
	mul.lo.s64 	%rd12030, %rd12026, 19;
	mul.lo.s64 	%rd12031, %rd12027, 19;
	mul.lo.s64 	%rd12032, %rd11869, %rd12023;
	mul.hi.u64 	%rd12033, %rd11869, %rd12023;
	mul.lo.s64 	%rd12034, %rd11870, %rd12031;
	mul.hi.u64 	%rd12035, %rd11870, %rd12031;
	add.cc.s64 	%rd12036, %rd12034, %rd12032;
	addc.cc.s64 	%rd12037, %rd12035, %rd12033;
	mul.lo.s64 	%rd12038, %rd11871, %rd12030;
	mul.hi.u64 	%rd12039, %rd11871, %rd12030;
	add.cc.s64 	%rd12040, %rd12036, %rd12038;
	addc.cc.s64 	%rd12041, %rd12037, %rd12039;
	mul.lo.s64 	%rd12042, %rd11872, %rd12029;
	mul.hi.u64 	%rd12043, %rd11872, %rd12029;
	add.cc.s64 	%rd12044, %rd12040, %rd12042;
	addc.cc.s64 	%rd12045, %rd12041, %rd12043;
	mul.lo.s64 	%rd12046, %rd11873, %rd12028;
	mul.hi.u64 	%rd12047, %rd11873, %rd12028;
	add.cc.s64 	%rd12048, %rd12044, %rd12046;
	addc.cc.s64 	%rd12049, %rd12045, %rd12047;
	mul.lo.s64 	%rd12050, %rd11869, %rd12024;
	mul.hi.u64 	%rd12051, %rd11869, %rd12024;
	mul.lo.s64 	%rd12052, %rd11870, %rd12023;
	mul.hi.u64 	%rd12053, %rd11870, %rd12023;
	add.cc.s64 	%rd12054, %rd12052, %rd12050;
	addc.cc.s64 	%rd12055, %rd12053, %rd12051;
	mul.lo.s64 	%rd12056, %rd11871, %rd12031;
	mul.hi.u64 	%rd12057, %rd11871, %rd12031;
	add.cc.s64 	%rd12058, %rd12054, %rd12056;
	addc.cc.s64 	%rd12059, %rd12055, %rd12057;
	mul.lo.s64 	%rd12060, %rd11872, %rd12030;
	mul.hi.u64 	%rd12061, %rd11872, %rd12030;
	add.cc.s64 	%rd12062, %rd12058, %rd12060;
	addc.cc.s64 	%rd12063, %rd12059, %rd12061;
	mul.lo.s64 	%rd12064, %rd11873, %rd12029;
	mul.hi.u64 	%rd12065, %rd11873, %rd12029;
	add.cc.s64 	%rd12066, %rd12062, %rd12064;
	addc.cc.s64 	%rd12067, %rd12063, %rd12065;
	mul.lo.s64 	%rd12068, %rd11869, %rd12025;
	mul.hi.u64 	%rd12069, %rd11869, %rd12025;
	mul.lo.s64 	%rd12070, %rd11870, %rd12024;
	mul.hi.u64 	%rd12071, %rd11870, %rd12024;
	add.cc.s64 	%rd12072, %rd12070, %rd12068;
	addc.cc.s64 	%rd12073, %rd12071, %rd12069;
	mul.lo.s64 	%rd12074, %rd11871, %rd12023;
	mul.hi.u64 	%rd12075, %rd11871, %rd12023;
	add.cc.s64 	%rd12076, %rd12072, %rd12074;
	addc.cc.s64 	%rd12077, %rd12073, %rd12075;
	mul.lo.s64 	%rd12078, %rd11872, %rd12031;
	mul.hi.u64 	%rd12079, %rd11872, %rd12031;
	add.cc.s64 	%rd12080, %rd12076, %rd12078;
	addc.cc.s64 	%rd12081, %rd12077, %rd12079;
	mul.lo.s64 	%rd12082, %rd11873, %rd12030;
	mul.hi.u64 	%rd12083, %rd11873, %rd12030;
	add.cc.s64 	%rd12084, %rd12080, %rd12082;
	addc.cc.s64 	%rd12085, %rd12081, %rd12083;
	mul.lo.s64 	%rd12086, %rd11869, %rd12026;
	mul.hi.u64 	%rd12087, %rd11869, %rd12026;
	mul.lo.s64 	%rd12088, %rd11870, %rd12025;
	mul.hi.u64 	%rd12089, %rd11870, %rd12025;
	add.cc.s64 	%rd12090, %rd12088, %rd12086;
	addc.cc.s64 	%rd12091, %rd12089, %rd12087;
	mul.lo.s64 	%rd12092, %rd11871, %rd12024;
	mul.hi.u64 	%rd12093, %rd11871, %rd12024;
	add.cc.s64 	%rd12094, %rd12090, %rd12092;
	addc.cc.s64 	%rd12095, %rd12091, %rd12093;
	mul.lo.s64 	%rd12096, %rd11872, %rd12023;
	mul.hi.u64 	%rd12097, %rd11872, %rd12023;
	add.cc.s64 	%rd12098, %rd12094, %rd12096;
	addc.cc.s64 	%rd12099, %rd12095, %rd12097;
	mul.lo.s64 	%rd12100, %rd11873, %rd12031;
	mul.hi.u64 	%rd12101, %rd11873, %rd12031;
	add.cc.s64 	%rd12102, %rd12098, %rd12100;
	addc.cc.s64 	%rd12103, %rd12099, %rd12101;
	mul.lo.s64 	%rd12104, %rd11869, %rd12027;
	mul.hi.u64 	%rd12105, %rd11869, %rd12027;
	mul.lo.s64 	%rd12106, %rd11870, %rd12026;
	mul.hi.u64 	%rd12107, %rd11870, %rd12026;
	add.cc.s64 	%rd12108, %rd12106, %rd12104;
	addc.cc.s64 	%rd12109, %rd12107, %rd12105;
	mul.lo.s64 	%rd12110, %rd11871, %rd12025;
	mul.hi.u64 	%rd12111, %rd11871, %rd12025;
	add.cc.s64 	%rd12112, %rd12108, %rd12110;
	addc.cc.s64 	%rd12113, %rd12109, %rd12111;
	mul.lo.s64 	%rd12114, %rd11872, %rd12024;
	mul.hi.u64 	%rd12115, %rd11872, %rd12024;
	add.cc.s64 	%rd12116, %rd12112, %rd12114;
	addc.cc.s64 	%rd12117, %rd12113, %rd12115;
	mul.lo.s64 	%rd12118, %rd11873, %rd12023;
	mul.hi.u64 	%rd12119, %rd11873, %rd12023;
	add.cc.s64 	%rd12120, %rd12116, %rd12118;
	addc.cc.s64 	%rd12121, %rd12117, %rd12119;
	mov.b64 	{%r2973, %r2974}, %rd12049;
	mov.b64 	{%r2975, %r2976}, %rd12048;
	shf.l.wrap.b32 	%r2977, %r2976, %r2973, 13;
	shf.l.wrap.b32 	%r2978, %r2973, %r2974, 13;
	mov.b64 	%rd12122, {%r2977, %r2978};
	and.b64  	%rd12123, %rd12048, 2251799813685247;
	add.cc.s64 	%rd12124, %rd12066, %rd12122;
	addc.cc.s64 	%rd12125, %rd12067, 0;
	mov.b64 	{%r2979, %r2980}, %rd12125;
	mov.b64 	{%r2981, %r2982}, %rd12124;
	shf.l.wrap.b32 	%r2983, %r2982, %r2979, 13;
	shf.l.wrap.b32 	%r2984, %r2979, %r2980, 13;
	mov.b64 	%rd12126, {%r2983, %r2984};
	and.b64  	%rd12127, %rd12124, 2251799813685247;
	add.cc.s64 	%rd12128, %rd12084, %rd12126;
	addc.cc.s64 	%rd12129, %rd12085, 0;
	mov.b64 	{%r2985, %r2986}, %rd12129;
	mov.b64 	{%r2987, %r2988}, %rd12128;
	shf.l.wrap.b32 	%r2989, %r2988, %r2985, 13;
	shf.l.wrap.b32 	%r2990, %r2985, %r2986, 13;
	mov.b64 	%rd12130, {%r2989, %r2990};
	and.b64  	%rd12131, %rd12128, 2251799813685247;
	add.cc.s64 	%rd12132, %rd12102, %rd12130;
	addc.cc.s64 	%rd12133, %rd12103, 0;
	mov.b64 	{%r2991, %r2992}, %rd12133;
	mov.b64 	{%r2993, %r2994}, %rd12132;
	shf.l.wrap.b32 	%r2995, %r2994, %r2991, 13;
	shf.l.wrap.b32 	%r2996, %r2991, %r2992, 13;
	mov.b64 	%rd12134, {%r2995, %r2996};
	and.b64  	%rd12135, %rd12132, 2251799813685247;
	add.cc.s64 	%rd12136, %rd12120, %rd12134;
	addc.cc.s64 	%rd12137, %rd12121, 0;
	mov.b64 	{%r2997, %r2998}, %rd12137;
	mov.b64 	{%r2999, %r3000}, %rd12136;
	shf.l.wrap.b32 	%r3001, %r3000, %r2997, 13;
	shf.l.wrap.b32 	%r3002, %r2997, %r2998, 13;
	mov.b64 	%rd12138, {%r3001, %r3002};
	and.b64  	%rd12139, %rd12136, 2251799813685247;
	mad.lo.s64 	%rd12140, %rd12138, 19, %rd12123;
	shr.u64 	%rd12141, %rd12140, 51;
	and.b64  	%rd12142, %rd12140, 2251799813685247;
	add.s64 	%rd12143, %rd12141, %rd12127;
	sub.s64 	%rd12144, 4503599627370458, %rd12142;
	sub.s64 	%rd12145, 4503599627370494, %rd12143;
	sub.s64 	%rd12146, 4503599627370494, %rd12131;
	sub.s64 	%rd12147, 4503599627370494, %rd12135;
	sub.s64 	%rd12148, 4503599627370494, %rd12139;
	shr.u64 	%rd12149, %rd12143, 51;
	and.b64  	%rd12150, %rd12143, 2251799813685247;
	add.s64 	%rd12151, %rd12149, %rd12131;
	shr.u64 	%rd12152, %rd12151, 51;
	and.b64  	%rd12153, %rd12151, 2251799813685247;
	add.s64 	%rd12154, %rd12152, %rd12135;
	shr.u64 	%rd12155, %rd12154, 51;
	and.b64  	%rd12156, %rd12154, 2251799813685247;
	add.s64 	%rd12157, %rd12155, %rd12139;
	shr.u64 	%rd12158, %rd12157, 51;
	and.b64  	%rd12159, %rd12157, 2251799813685247;
	mad.lo.s64 	%rd12160, %rd12158, 19, %rd12142;
	shr.u64 	%rd12161, %rd12160, 51;
	and.b64  	%rd12162, %rd12160, 2251799813685247;
	add.s64 	%rd12163, %rd12161, %rd12150;
	add.s64 	%rd12164, %rd12162, 19;
	shr.u64 	%rd12165, %rd12164, 51;
	add.s64 	%rd12166, %rd12163, %rd12165;
	shr.u64 	%rd12167, %rd12166, 51;
	add.s64 	%rd12168, %rd12167, %rd12153;
	shr.u64 	%rd12169, %rd12168, 51;
	add.s64 	%rd12170, %rd12169, %rd12156;
	shr.u64 	%rd12171, %rd12170, 51;
	add.s64 	%rd12172, %rd12171, %rd12159;
	shr.u64 	%rd12173, %rd12172, 51;
	add.s64 	%rd12174, %rd12173, %rd12160;
	and.b64  	%rd12175, %rd12174, 1;
	setp.eq.b64 	%p29, %rd12175, 1;
	selp.b64 	%rd12176, %rd12144, %rd12142, %p29;
	selp.b64 	%rd12177, %rd12145, %rd12143, %p29;
	selp.b64 	%rd12178, %rd12146, %rd12131, %p29;
	selp.b64 	%rd12179, %rd12147, %rd12135, %p29;
	selp.b64 	%rd12180, %rd12148, %rd12139, %p29;
	shr.u64 	%rd12181, %rd12176, 51;
	and.b64  	%rd12182, %rd12176, 2251799813685247;
	add.s64 	%rd12183, %rd12177, %rd12181;
	shr.u64 	%rd12184, %rd12183, 51;
	and.b64  	%rd12185, %rd12183, 2251799813685247;
	add.s64 	%rd12186, %rd12184, %rd12178;
	shr.u64 	%rd12187, %rd12186, 51;
	and.b64  	%rd12188, %rd12186, 2251799813685247;
	add.s64 	%rd12189, %rd12187, %rd12179;
	shr.u64 	%rd12190, %rd12189, 51;
	and.b64  	%rd12191, %rd12189, 2251799813685247;
	add.s64 	%rd12192, %rd12190, %rd12180;
	shr.u64 	%rd12193, %rd12192, 51;
	and.b64  	%rd12194, %rd12192, 2251799813685247;
	mad.lo.s64 	%rd12195, %rd12193, 19, %rd12182;
	shr.u64 	%rd12196, %rd12195, 51;
	and.b64  	%rd12197, %rd12195, 2251799813685247;
	add.s64 	%rd12198, %rd12196, %rd12185;
	add.s64 	%rd12199, %rd12197, 19;
	shr.u64 	%rd12200, %rd12199, 51;
	add.s64 	%rd12201, %rd12200, %rd12198;
	shr.u64 	%rd12202, %rd12201, 51;
	add.s64 	%rd12203, %rd12202, %rd12188;
	shr.u64 	%rd12204, %rd12203, 51;
	add.s64 	%rd12205, %rd12204, %rd12191;
	shr.u64 	%rd12206, %rd12205, 51;
	add.s64 	%rd12207, %rd12206, %rd12194;
	shr.u64 	%rd12208, %rd12207, 51;
	mad.lo.s64 	%rd12209, %rd12208, 19, %rd12197;
	shr.u64 	%rd12210, %rd12209, 51;
	and.b64  	%rd12211, %rd12209, 1970324836974592;
	add.s64 	%rd12212, %rd12210, %rd12198;
	shr.u64 	%rd12213, %rd12212, 51;
	add.s64 	%rd12214, %rd12213, %rd12188;
	shr.u64 	%rd12215, %rd12214, 51;
	add.s64 	%rd12216, %rd12215, %rd12191;
	shr.u64 	%rd12217, %rd12216, 51;
	add.s64 	%rd12218, %rd12217, %rd12192;
	shl.b64 	%rd12219, %rd12212, 51;
	or.b64  	%rd12220, %rd12219, %rd12211;
	shr.u64 	%rd12221, %rd12212, 13;
	and.b64  	%rd12222, %rd12221, 270582939648;
	shl.b64 	%rd12223, %rd12214, 38;
	or.b64  	%rd12224, %rd12223, %rd12222;
	shr.u64 	%rd12225, %rd12214, 26;
	and.b64  	%rd12226, %rd12225, 16777216;
	shl.b64 	%rd12227, %rd12216, 25;
	or.b64  	%rd12228, %rd12227, %rd12226;
	shr.u64 	%rd12229, %rd12216, 39;
	and.b64  	%rd12230, %rd12229, 3840;
	shl.b64 	%rd12231, %rd12218, 12;
	or.b64  	%rd12232, %rd12231, %rd12230;
	cvta.to.global.u64 	%rd536, %rd14986;
	st.global.u8 	[%rd536+576], %rd12209;
	shr.u64 	%rd12233, %rd12209, 8;
	st.global.u8 	[%rd536+577], %rd12233;
	shr.u64 	%rd12234, %rd12209, 16;
	st.global.u8 	[%rd536+578], %rd12234;
	shr.u64 	%rd12235, %rd12209, 24;
	st.global.u8 	[%rd536+579], %rd12235;
	shr.u64 	%rd12236, %rd12209, 32;
	st.global.u8 	[%rd536+580], %rd12236;
	shr.u64 	%rd12237, %rd12209, 40;
	st.global.u8 	[%rd536+581], %rd12237;
	shr.u64 	%rd12238, %rd12220, 48;
	st.global.u8 	[%rd536+582], %rd12238;
	shr.u64 	%rd12239, %rd12212, 5;
	st.global.u8 	[%rd536+583], %rd12239;
	st.global.u8 	[%rd536+584], %rd12221;
	shr.u64 	%rd12240, %rd12212, 21;
	st.global.u8 	[%rd536+585], %rd12240;
	shr.u64 	%rd12241, %rd12212, 29;
	st.global.u8 	[%rd536+586], %rd12241;
	shr.u64 	%rd12242, %rd12212, 37;
	st.global.u8 	[%rd536+587], %rd12242;
	shr.u64 	%rd12243, %rd12224, 32;
	st.global.u8 	[%rd536+588], %rd12243;
	shr.u64 	%rd12244, %rd12214, 2;
	st.global.u8 	[%rd536+589], %rd12244;
	shr.u64 	%rd12245, %rd12214, 10;
	st.global.u8 	[%rd536+590], %rd12245;
	shr.u64 	%rd12246, %rd12214, 18;
	st.global.u8 	[%rd536+591], %rd12246;
	st.global.u8 	[%rd536+592], %rd12225;
	shr.u64 	%rd12247, %rd12214, 34;
	st.global.u8 	[%rd536+593], %rd12247;
	shr.u64 	%rd12248, %rd12214, 42;
	st.global.u8 	[%rd536+594], %rd12248;
	shr.u64 	%rd12249, %rd12228, 24;
	st.global.u8 	[%rd536+595], %rd12249;
	shr.u64 	%rd12250, %rd12216, 7;
	st.global.u8 	[%rd536+596], %rd12250;
	shr.u64 	%rd12251, %rd12216, 15;
	st.global.u8 	[%rd536+597], %rd12251;
	shr.u64 	%rd12252, %rd12216, 23;
	st.global.u8 	[%rd536+598], %rd12252;
	shr.u64 	%rd12253, %rd12216, 31;
	st.global.u8 	[%rd536+599], %rd12253;
	st.global.u8 	[%rd536+600], %rd12229;
	shr.u64 	%rd12254, %rd12232, 8;
	st.global.u8 	[%rd536+601], %rd12254;
	shr.u64 	%rd12255, %rd12218, 4;
	st.global.u8 	[%rd536+602], %rd12255;
	shr.u64 	%rd12256, %rd12218, 12;
	st.global.u8 	[%rd536+603], %rd12256;
	shr.u64 	%rd12257, %rd12218, 20;
	st.global.u8 	[%rd536+604], %rd12257;
	shr.u64 	%rd12258, %rd12218, 28;
	st.global.u8 	[%rd536+605], %rd12258;
	shr.u64 	%rd12259, %rd12218, 36;
	st.global.u8 	[%rd536+606], %rd12259;
	shr.u64 	%rd12260, %rd12218, 44;
	cvt.u16.u64 	%rs39, %rd12260;
	and.b16  	%rs40, %rs39, 127;
	st.global.u8 	[%rd536+607], %rs40;
	and.b16  	%rs41, %rs1, 1;
	st.global.u8 	[%rd536+608], %rs41;
	and.b16  	%rs42, %rs2, 1;
	st.global.u8 	[%rd536+609], %rs42;
	mov.b32 	%r3857, 0;
$L__BB4_30:
	and.b64  	%rd12261, %rd15060, 2251799813685247;
	and.b64  	%rd12262, %rd15059, 2251799813685247;
	and.b64  	%rd12263, %rd15058, 2251799813685247;
	shl.b64 	%rd12264, %rd15057, 1;
	shl.b64 	%rd12265, %rd15061, 1;
	mul.lo.s64 	%rd12266, %rd15057, %rd15057;
	mul.hi.u64 	%rd12267, %rd15057, %rd15057;
	mul.lo.s64 	%rd12268, %rd15061, 38;
	mul.lo.s64 	%rd12269, %rd12261, %rd12268;
	mul.hi.u64 	%rd12270, %rd12261, %rd12268;
	mul.lo.s64 	%rd12271, %rd12263, 38;
	mul.lo.s64 	%rd12272, %rd12271, %rd12262;
	mul.hi.u64 	%rd12273, %rd12271, %rd12262;
	add.cc.s64 	%rd12274, %rd12272, %rd12266;
	addc.cc.s64 	%rd12275, %rd12273, %rd12267;
	add.cc.s64 	%rd12276, %rd12274, %rd12269;
	addc.cc.s64 	%rd12277, %rd12275, %rd12270;
	mul.lo.s64 	%rd12278, %rd12264, %rd15061;
	mul.hi.u64 	%rd12279, %rd12264, %rd15061;
	mul.lo.s64 	%rd12280, %rd12261, %rd12271;
	mul.hi.u64 	%rd12281, %rd12261, %rd12271;
	add.cc.s64 	%rd12282, %rd12280, %rd12278;
	addc.cc.s64 	%rd12283, %rd12281, %rd12279;
	mul.lo.s64 	%rd12284, %rd12262, 19;
	mul.lo.s64 	%rd12285, %rd12284, %rd12262;
	mul.hi.u64 	%rd12286, %rd12284, %rd12262;
	add.cc.s64 	%rd12287, %rd12282, %rd12285;
	addc.cc.s64 	%rd12288, %rd12283, %rd12286;
	mul.lo.s64 	%rd12289, %rd12263, %rd12264;
	mul.hi.u64 	%rd12290, %rd12263, %rd12264;
	mul.lo.s64 	%rd12291, %rd15061, %rd15061;
	mul.hi.u64 	%rd12292, %rd15061, %rd15061;
	add.cc.s64 	%rd12293, %rd12289, %rd12291;
	addc.cc.s64 	%rd12294, %rd12290, %rd12292;
	mul.lo.s64 	%rd12295, %rd12262, 38;
	mul.lo.s64 	%rd12296, %rd12295, %rd12261;
	mul.hi.u64 	%rd12297, %rd12295, %rd12261;
	add.cc.s64 	%rd12298, %rd12293, %rd12296;
	addc.cc.s64 	%rd12299, %rd12294, %rd12297;
	mul.lo.s64 	%rd12300, %rd12262, %rd12264;
	mul.hi.u64 	%rd12301, %rd12262, %rd12264;
	mul.lo.s64 	%rd12302, %rd12263, %rd12265;
	mul.hi.u64 	%rd12303, %rd12263, %rd12265;
	add.cc.s64 	%rd12304, %rd12300, %rd12302;
	addc.cc.s64 	%rd12305, %rd12301, %rd12303;
	mul.lo.s64 	%rd12306, %rd12261, 19;
	mul.lo.s64 	%rd12307, %rd12306, %rd12261;
	mul.hi.u64 	%rd12308, %rd12306, %rd12261;
	add.cc.s64 	%rd12309, %rd12304, %rd12307;
	addc.cc.s64 	%rd12310, %rd12305, %rd12308;
	mul.lo.s64 	%rd12311, %rd12261, %rd12264;
	mul.hi.u64 	%rd12312, %rd12261, %rd12264;
	mul.lo.s64 	%rd12313, %rd12262, %rd12265;
	mul.hi.u64 	%rd12314, %rd12262, %rd12265;
	mul.lo.s64 	%rd12315, %rd12263, %rd12263;
	mul.hi.u64 	%rd12316, %rd12263, %rd12263;
	mov.b64 	{%r3003, %r3004}, %rd12277;
	mov.b64 	{%r3005, %r3006}, %rd12276;
	shf.l.wrap.b32 	%r3007, %r3006, %r3003, 13;
	shf.l.wrap.b32 	%r3008, %r3003, %r3004, 13;
	mov.b64 	%rd12317, {%r3007, %r3008};
	and.b64  	%rd12318, %rd12276, 2251799813685247;
	add.cc.s64 	%rd12319, %rd12287, %rd12317;
	addc.cc.s64 	%rd12320, %rd12288, 0;
	mov.b64 	{%r3009, %r3010}, %rd12320;
	mov.b64 	{%r3011, %r3012}, %rd12319;
	shf.l.wrap.b32 	%r3013, %r3012, %r3009, 13;
	shf.l.wrap.b32 	%r3014, %r3009, %r3010, 13;
	mov.b64 	%rd12321, {%r3013, %r3014};
	and.b64  	%rd12322, %rd12319, 2251799813685247;
	add.cc.s64 	%rd15058, %rd12298, %rd12321;
	addc.cc.s64 	%rd543, %rd12299, 0;
	mov.b64 	{%r3015, %r3016}, %rd543;
	mov.b64 	{%r3017, %r3018}, %rd15058;
	shf.l.wrap.b32 	%r3019, %r3018, %r3015, 13;
	shf.l.wrap.b32 	%r3020, %r3015, %r3016, 13;
	mov.b64 	%rd12323, {%r3019, %r3020};
	add.cc.s64 	%rd15059, %rd12309, %rd12323;
	addc.cc.s64 	%rd546, %rd12310, 0;
	mov.b64 	{%r3021, %r3022}, %rd546;
	mov.b64 	{%r3023, %r3024}, %rd15059;
	shf.l.wrap.b32 	%r3025, %r3024, %r3021, 13;
	shf.l.wrap.b32 	%r3026, %r3021, %r3022, 13;
	mov.b64 	%rd12324, {%r3025, %r3026};
	shr.u64 	%rd12325, %rd546, 51;
	add.cc.s64 	%rd12326, %rd12313, %rd12315;
	addc.cc.s64 	%rd12327, %rd12314, %rd12316;
	add.cc.s64 	%rd12328, %rd12326, %rd12311;
	addc.cc.s64 	%rd12329, %rd12327, %rd12312;
	add.cc.s64 	%rd15060, %rd12328, %rd12324;
	addc.cc.s64 	%rd549, %rd12329, %rd12325;
	mov.b64 	{%r3027, %r3028}, %rd549;
	mov.b64 	{%r3029, %r3030}, %rd15060;
	shf.l.wrap.b32 	%r3031, %r3030, %r3027, 13;
	shf.l.wrap.b32 	%r3032, %r3027, %r3028, 13;
	mov.b64 	%rd12330, {%r3031, %r3032};
	mad.lo.s64 	%rd12331, %rd12330, 19, %rd12318;
	shr.u64 	%rd12332, %rd12331, 51;
	add.s64 	%rd15061, %rd12332, %rd12322;
	and.b64  	%rd15057, %rd12331, 2251799813685247;
	add.s32 	%r3857, %r3857, 1;
	setp.lt.u32 	%p30, %r3857, 4;
	@%p30 bra 	$L__BB4_30;
	mul.lo.s64 	%rd12333, %rd329, 19;
	mul.lo.s64 	%rd12334, %rd15057, %rd328;
	mul.hi.u64 	%rd12335, %rd15057, %rd328;
	mul.lo.s64 	%rd12336, %rd15061, %rd337;
	mul.hi.u64 	%rd12337, %rd15061, %rd337;
	add.cc.s64 	%rd12338, %rd12334, %rd12336;
	addc.cc.s64 	%rd12339, %rd12335, %rd12337;
	and.b64  	%rd12340, %rd15058, 2251799813685247;
	mul.lo.s64 	%rd12341, %rd12340, %rd334;
	mul.hi.u64 	%rd12342, %rd12340, %rd334;
	add.cc.s64 	%rd12343, %rd12338, %rd12341;
	addc.cc.s64 	%rd12344, %rd12339, %rd12342;
	and.b64  	%rd12345, %rd15059, 2251799813685247;
	mul.lo.s64 	%rd12346, %rd12345, %rd359;
	mul.hi.u64 	%rd12347, %rd12345, %rd359;
	add.cc.s64 	%rd12348, %rd12343, %rd12346;
	addc.cc.s64 	%rd12349, %rd12344, %rd12347;
	and.b64  	%rd12350, %rd15060, 2251799813685247;
	mul.lo.s64 	%rd12351, %rd12350, %rd12333;
	mul.hi.u64 	%rd12352, %rd12350, %rd12333;
	add.cc.s64 	%rd12353, %rd12348, %rd12351;
	addc.cc.s64 	%rd12354, %rd12349, %rd12352;
	mul.lo.s64 	%rd12355, %rd15057, %rd329;
	mul.hi.u64 	%rd12356, %rd15057, %rd329;
	mul.lo.s64 	%rd12357, %rd15061, %rd328;
	mul.hi.u64 	%rd12358, %rd15061, %rd328;
	add.cc.s64 	%rd12359, %rd12355, %rd12357;
	addc.cc.s64 	%rd12360, %rd12356, %rd12358;
	mul.lo.s64 	%rd12361, %rd12340, %rd337;
	mul.hi.u64 	%rd12362, %rd12340, %rd337;
	add.cc.s64 	%rd12363, %rd12359, %rd12361;
	addc.cc.s64 	%rd12364, %rd12360, %rd12362;
	mul.lo.s64 	%rd12365, %rd12345, %rd334;
	mul.hi.u64 	%rd12366, %rd12345, %rd334;
	add.cc.s64 	%rd12367, %rd12363, %rd12365;
	addc.cc.s64 	%rd12368, %rd12364, %rd12366;
	mul.lo.s64 	%rd12369, %rd12350, %rd359;
	mul.hi.u64 	%rd12370, %rd12350, %rd359;
	add.cc.s64 	%rd12371, %rd12367, %rd12369;
	addc.cc.s64 	%rd12372, %rd12368, %rd12370;
	mul.lo.s64 	%rd12373, %rd335, %rd15057;
	mul.hi.u64 	%rd12374, %rd335, %rd15057;
	mul.lo.s64 	%rd12375, %rd15061, %rd329;
	mul.hi.u64 	%rd12376, %rd15061, %rd329;
	add.cc.s64 	%rd12377, %rd12373, %rd12375;
	addc.cc.s64 	%rd12378, %rd12374, %rd12376;
	mul.lo.s64 	%rd12379, %rd12340, %rd328;
	mul.hi.u64 	%rd12380, %rd12340, %rd328;
	add.cc.s64 	%rd12381, %rd12377, %rd12379;
	addc.cc.s64 	%rd12382, %rd12378, %rd12380;
	mul.lo.s64 	%rd12383, %rd12345, %rd337;
	mul.hi.u64 	%rd12384, %rd12345, %rd337;
	add.cc.s64 	%rd12385, %rd12381, %rd12383;
	addc.cc.s64 	%rd12386, %rd12382, %rd12384;
	mul.lo.s64 	%rd12387, %rd12350, %rd334;
	mul.hi.u64 	%rd12388, %rd12350, %rd334;
	add.cc.s64 	%rd12389, %rd12385, %rd12387;
	addc.cc.s64 	%rd12390, %rd12386, %rd12388;
	mul.lo.s64 	%rd12391, %rd332, %rd15057;
	mul.hi.u64 	%rd12392, %rd332, %rd15057;
	mul.lo.s64 	%rd12393, %rd335, %rd15061;
	mul.hi.u64 	%rd12394, %rd335, %rd15061;
	add.cc.s64 	%rd12395, %rd12391, %rd12393;
	addc.cc.s64 	%rd12396, %rd12392, %rd12394;
	mul.lo.s64 	%rd12397, %rd12340, %rd329;
	mul.hi.u64 	%rd12398, %rd12340, %rd329;
	add.cc.s64 	%rd12399, %rd12395, %rd12397;
	addc.cc.s64 	%rd12400, %rd12396, %rd12398;
	mul.lo.s64 	%rd12401, %rd12345, %rd328;
	mul.hi.u64 	%rd12402, %rd12345, %rd328;
	add.cc.s64 	%rd12403, %rd12399, %rd12401;
	addc.cc.s64 	%rd12404, %rd12400, %rd12402;
	mul.lo.s64 	%rd12405, %rd12350, %rd337;
	mul.hi.u64 	%rd12406, %rd12350, %rd337;
	add.cc.s64 	%rd12407, %rd12403, %rd12405;
	addc.cc.s64 	%rd12408, %rd12404, %rd12406;
	mul.lo.s64 	%rd12409, %rd330, %rd15057;
	mul.hi.u64 	%rd12410, %rd330, %rd15057;
	mul.lo.s64 	%rd12411, %rd332, %rd15061;
	mul.hi.u64 	%rd12412, %rd332, %rd15061;
	add.cc.s64 	%rd12413, %rd12409, %rd12411;
	addc.cc.s64 	%rd12414, %rd12410, %rd12412;
	mul.lo.s64 	%rd12415, %rd12340, %rd335;
	mul.hi.u64 	%rd12416, %rd12340, %rd335;
	add.cc.s64 	%rd12417, %rd12413, %rd12415;
	addc.cc.s64 	%rd12418, %rd12414, %rd12416;
	mul.lo.s64 	%rd12419, %rd12345, %rd329;
	mul.hi.u64 	%rd12420, %rd12345, %rd329;
	add.cc.s64 	%rd12421, %rd12417, %rd12419;
	addc.cc.s64 	%rd12422, %rd12418, %rd12420;
	mul.lo.s64 	%rd12423, %rd12350, %rd328;
	mul.hi.u64 	%rd12424, %rd12350, %rd328;
	add.cc.s64 	%rd12425, %rd12421, %rd12423;
	addc.cc.s64 	%rd12426, %rd12422, %rd12424;
	mov.b64 	{%r3034, %r3035}, %rd12354;
	mov.b64 	{%r3036, %r3037}, %rd12353;
	shf.l.wrap.b32 	%r3038, %r3037, %r3034, 13;
	shf.l.wrap.b32 	%r3039, %r3034, %r3035, 13;
	mov.b64 	%rd12427, {%r3038, %r3039};
	shr.u64 	%rd12428, %rd12354, 51;
	and.b64  	%rd12429, %rd12353, 2251799813685247;
	add.cc.s64 	%rd12430, %rd12371, %rd12427;
	addc.cc.s64 	%rd12431, %rd12372, %rd12428;
	mov.b64 	{%r3040, %r3041}, %rd12431;
	mov.b64 	{%r3042, %r3043}, %rd12430;
	shf.l.wrap.b32 	%r3044, %r3043, %r3040, 13;
	shf.l.wrap.b32 	%r3045, %r3040, %r3041, 13;
	mov.b64 	%rd12432, {%r3044, %r3045};
	shr.u64 	%rd12433, %rd12431, 51;
	and.b64  	%rd12434, %rd12430, 2251799813685247;
	add.cc.s64 	%rd12435, %rd12389, %rd12432;
	addc.cc.s64 	%rd12436, %rd12390, %rd12433;
	mov.b64 	{%r3046, %r3047}, %rd12436;
	mov.b64 	{%r3048, %r3049}, %rd12435;
	shf.l.wrap.b32 	%r3050, %r3049, %r3046, 13;
	shf.l.wrap.b32 	%r3051, %r3046, %r3047, 13;
	mov.b64 	%rd12437, {%r3050, %r3051};
	shr.u64 	%rd12438, %rd12436, 51;
	and.b64  	%rd561, %rd12435, 2251799813685247;
	add.cc.s64 	%rd12439, %rd12407, %rd12437;
	addc.cc.s64 	%rd12440, %rd12408, %rd12438;
	mov.b64 	{%r3052, %r3053}, %rd12440;
	mov.b64 	{%r3054, %r3055}, %rd12439;
	shf.l.wrap.b32 	%r3056, %r3055, %r3052, 13;
	shf.l.wrap.b32 	%r3057, %r3052, %r3053, 13;
	mov.b64 	%rd12441, {%r3056, %r3057};
	shr.u64 	%rd12442, %rd12440, 51;
	and.b64  	%rd558, %rd12439, 2251799813685247;
	add.cc.s64 	%rd12443, %rd12425, %rd12441;
	addc.cc.s64 	%rd12444, %rd12426, %rd12442;
	mov.b64 	{%r3058, %r3059}, %rd12444;
	mov.b64 	{%r3060, %r3061}, %rd12443;
	shf.l.wrap.b32 	%r3062, %r3061, %r3058, 13;
	shf.l.wrap.b32 	%r3063, %r3058, %r3059, 13;
	mov.b64 	%rd12445, {%r3062, %r3063};
	and.b64  	%rd556, %rd12443, 2251799813685247;
	mad.lo.s64 	%rd12446, %rd12445, 19, %rd12429;
	shr.u64 	%rd12447, %rd12446, 51;
	and.b64  	%rd554, %rd12446, 2251799813685247;
	add.s64 	%rd555, %rd12447, %rd12434;
	shl.b64 	%rd12448, %rd12446, 1;
	and.b64  	%rd12449, %rd12448, 4503599627370494;
	shl.b64 	%rd12450, %rd555, 1;
	mul.lo.s64 	%rd12451, %rd554, %rd554;
	mul.hi.u64 	%rd12452, %rd554, %rd554;
	mul.lo.s64 	%rd12453, %rd555, 38;
	mul.lo.s64 	%rd12454, %rd556, %rd12453;
	mul.hi.u64 	%rd12455, %rd556, %rd12453;
	mul.lo.s64 	%rd12456, %rd561, 38;
	mul.lo.s64 	%rd12457, %rd558, %rd12456;
	mul.hi.u64 	%rd12458, %rd558, %rd12456;
	add.cc.s64 	%rd12459, %rd12451, %rd12457;
	addc.cc.s64 	%rd12460, %rd12452, %rd12458;
	add.cc.s64 	%rd12461, %rd12459, %rd12454;
	addc.cc.s64 	%rd12462, %rd12460, %rd12455;
	mul.lo.s64 	%rd12463, %rd12449, %rd555;
	mul.hi.u64 	%rd12464, %rd12449, %rd555;
	mul.lo.s64 	%rd12465, %rd556, %rd12456;
	mul.hi.u64 	%rd12466, %rd556, %rd12456;
	mul.lo.s64 	%rd560, %rd558, 19;
	mul.lo.s64 	%rd12467, %rd558, %rd560;
	mul.hi.u64 	%rd12468, %rd558, %rd560;
	mul.lo.s64 	%rd12469, %rd561, %rd12449;
	mul.hi.u64 	%rd12470, %rd561, %rd12449;
	mul.lo.s64 	%rd12471, %rd555, %rd555;
	mul.hi.u64 	%rd12472, %rd555, %rd555;
	mul.lo.s64 	%rd12473, %rd558, 38;
	mul.lo.s64 	%rd12474, %rd556, %rd12473;
	mul.hi.u64 	%rd12475, %rd556, %rd12473;
	mul.lo.s64 	%rd12476, %rd558, %rd12449;
	mul.hi.u64 	%rd12477, %rd558, %rd12449;
	mul.lo.s64 	%rd12478, %rd561, %rd12450;
	mul.hi.u64 	%rd12479, %rd561, %rd12450;
	mul.lo.s64 	%rd563, %rd556, 19;
	mul.lo.s64 	%rd12480, %rd556, %rd563;
	mul.hi.u64 	%rd12481, %rd556, %rd563;
	mul.lo.s64 	%rd12482, %rd556, %rd12449;
	mul.hi.u64 	%rd12483, %rd556, %rd12449;
	mul.lo.s64 	%rd12484, %rd558, %rd12450;
	mul.hi.u64 	%rd12485, %rd558, %rd12450;
	mul.lo.s64 	%rd12486, %rd561, %rd561;
	mul.hi.u64 	%rd12487, %rd561, %rd561;
	mov.b64 	{%r3064, %r3065}, %rd12462;
	mov.b64 	{%r3066, %r3067}, %rd12461;
	shf.l.wrap.b32 	%r3068, %r3067, %r3064, 13;
	shf.l.wrap.b32 	%r3069, %r3064, %r3065, 13;
	mov.b64 	%rd12488, {%r3068, %r3069};
	and.b64  	%rd12489, %rd12461, 2251799813685247;
	add.cc.s64 	%rd12490, %rd12467, %rd12465;
	addc.cc.s64 	%rd12491, %rd12468, %rd12466;
	add.cc.s64 	%rd12492, %rd12490, %rd12463;
	addc.cc.s64 	%rd12493, %rd12491, %rd12464;
	add.cc.s64 	%rd12494, %rd12492, %rd12488;
	addc.cc.s64 	%rd12495, %rd12493, 0;
	mov.b64 	{%r3070, %r3071}, %rd12495;
	mov.b64 	{%r3072, %r3073}, %rd12494;
	shf.l.wrap.b32 	%r3074, %r3073, %r3070, 13;
	shf.l.wrap.b32 	%r3075, %r3070, %r3071, 13;
	mov.b64 	%rd12496, {%r3074, %r3075};
	shr.u64 	%rd12497, %rd12495, 51;
	and.b64  	%rd12498, %rd12494, 2251799813685247;
	add.cc.s64 	%rd12499, %rd12471, %rd12474;
	addc.cc.s64 	%rd12500, %rd12472, %rd12475;
	add.cc.s64 	%rd12501, %rd12499, %rd12469;
	addc.cc.s64 	%rd12502, %rd12500, %rd12470;
	add.cc.s64 	%rd15063, %rd12501, %rd12496;
	addc.cc.s64 	%rd12503, %rd12502, %rd12497;
	mov.b64 	{%r3076, %r3077}, %rd12503;
	mov.b64 	{%r3078, %r3079}, %rd15063;
	shf.l.wrap.b32 	%r3080, %r3079, %r3076, 13;
	shf.l.wrap.b32 	%r3081, %r3076, %r3077, 13;
	mov.b64 	%rd12504, {%r3080, %r3081};
	shr.u64 	%rd12505, %rd12503, 51;
	add.cc.s64 	%rd12506, %rd12476, %rd12480;
	addc.cc.s64 	%rd12507, %rd12477, %rd12481;
	add.cc.s64 	%rd12508, %rd12506, %rd12478;
	addc.cc.s64 	%rd12509, %rd12507, %rd12479;
	add.cc.s64 	%rd15064, %rd12508, %rd12504;
	addc.cc.s64 	%rd12510, %rd12509, %rd12505;
	mov.b64 	{%r3082, %r3083}, %rd12510;
	mov.b64 	{%r3084, %r3085}, %rd15064;
	shf.l.wrap.b32 	%r3086, %r3085, %r3082, 13;
	shf.l.wrap.b32 	%r3087, %r3082, %r3083, 13;
	mov.b64 	%rd12511, {%r3086, %r3087};
	shr.u64 	%rd12512, %rd12510, 51;
	add.cc.s64 	%rd12513, %rd12482, %rd12486;
	addc.cc.s64 	%rd12514, %rd12483, %rd12487;
	add.cc.s64 	%rd12515, %rd12513, %rd12484;
	addc.cc.s64 	%rd12516, %rd12514, %rd12485;
	add.cc.s64 	%rd15065, %rd12515, %rd12511;
	addc.cc.s64 	%rd12517, %rd12516, %rd12512;
	mov.b64 	{%r3088, %r3089}, %rd12517;
	mov.b64 	{%r3090, %r3091}, %rd15065;
	shf.l.wrap.b32 	%r3092, %r3091, %r3088, 13;
	shf.l.wrap.b32 	%r3093, %r3088, %r3089, 13;
	mov.b64 	%rd12518, {%r3092, %r3093};
	mad.lo.s64 	%rd12519, %rd12518, 19, %rd12489;
	shr.u64 	%rd12520, %rd12519, 51;
	add.s64 	%rd15066, %rd12520, %rd12498;
	and.b64  	%rd15062, %rd12519, 2251799813685247;
	mov.b32 	%r3858, 0;
$L__BB4_32:
	and.b64  	%rd12521, %rd15065, 2251799813685247;
	and.b64  	%rd12522, %rd15064, 2251799813685247;
	and.b64  	%rd12523, %rd15063, 2251799813685247;
	shl.b64 	%rd12524, %rd15062, 1;
	shl.b64 	%rd12525, %rd15066, 1;
	mul.lo.s64 	%rd12526, %rd15062, %rd15062;
	mul.hi.u64 	%rd12527, %rd15062, %rd15062;
	mul.lo.s64 	%rd12528, %rd15066, 38;
	mul.lo.s64 	%rd12529, %rd12521, %rd12528;
	mul.hi.u64 	%rd12530, %rd12521, %rd12528;
	mul.lo.s64 	%rd12531, %rd12523, 38;
	mul.lo.s64 	%rd12532, %rd12531, %rd12522;
	mul.hi.u64 	%rd12533, %rd12531, %rd12522;
	add.cc.s64 	%rd12534, %rd12532, %rd12526;
	addc.cc.s64 	%rd12535, %rd12533, %rd12527;
	add.cc.s64 	%rd12536, %rd12534, %rd12529;
	addc.cc.s64 	%rd12537, %rd12535, %rd12530;
	mul.lo.s64 	%rd12538, %rd12524, %rd15066;
	mul.hi.u64 	%rd12539, %rd12524, %rd15066;
	mul.lo.s64 	%rd12540, %rd12521, %rd12531;
	mul.hi.u64 	%rd12541, %rd12521, %rd12531;
	add.cc.s64 	%rd12542, %rd12540, %rd12538;
	addc.cc.s64 	%rd12543, %rd12541, %rd12539;
	mul.lo.s64 	%rd12544, %rd12522, 19;
	mul.lo.s64 	%rd12545, %rd12544, %rd12522;
	mul.hi.u64 	%rd12546, %rd12544, %rd12522;
	add.cc.s64 	%rd12547, %rd12542, %rd12545;
	addc.cc.s64 	%rd12548, %rd12543, %rd12546;
	mul.lo.s64 	%rd12549, %rd12523, %rd12524;
	mul.hi.u64 	%rd12550, %rd12523, %rd12524;
	mul.lo.s64 	%rd12551, %rd15066, %rd15066;
	mul.hi.u64 	%rd12552, %rd15066, %rd15066;
	add.cc.s64 	%rd12553, %rd12549, %rd12551;
	addc.cc.s64 	%rd12554, %rd12550, %rd12552;
	mul.lo.s64 	%rd12555, %rd12522, 38;
	mul.lo.s64 	%rd12556, %rd12555, %rd12521;
	mul.hi.u64 	%rd12557, %rd12555, %rd12521;
	add.cc.s64 	%rd12558, %rd12553, %rd12556;
	addc.cc.s64 	%rd12559, %rd12554, %rd12557;
	mul.lo.s64 	%rd12560, %rd12522, %rd12524;
	mul.hi.u64 	%rd12561, %rd12522, %rd12524;
	mul.lo.s64 	%rd12562, %rd12523, %rd12525;
	mul.hi.u64 	%rd12563, %rd12523, %rd12525;
	add.cc.s64 	%rd12564, %rd12560, %rd12562;
	addc.cc.s64 	%rd12565, %rd12561, %rd12563;
	mul.lo.s64 	%rd12566, %rd12521, 19;
	mul.lo.s64 	%rd12567, %rd12566, %rd12521;
	mul.hi.u64 	%rd12568, %rd12566, %rd12521;
	add.cc.s64 	%rd12569, %rd12564, %rd12567;
	addc.cc.s64 	%rd12570, %rd12565, %rd12568;
	mul.lo.s64 	%rd12571, %rd12521, %rd12524;
	mul.hi.u64 	%rd12572, %rd12521, %rd12524;
	mul.lo.s64 	%rd12573, %rd12522, %rd12525;
	mul.hi.u64 	%rd12574, %rd12522, %rd12525;
	mul.lo.s64 	%rd12575, %rd12523, %rd12523;
	mul.hi.u64 	%rd12576, %rd12523, %rd12523;
	mov.b64 	{%r3094, %r3095}, %rd12537;
	mov.b64 	{%r3096, %r3097}, %rd12536;
	shf.l.wrap.b32 	%r3098, %r3097, %r3094, 13;
	shf.l.wrap.b32 	%r3099, %r3094, %r3095, 13;
	mov.b64 	%rd12577, {%r3098, %r3099};
	and.b64  	%rd12578, %rd12536, 2251799813685247;
	add.cc.s64 	%rd12579, %rd12547, %rd12577;
	addc.cc.s64 	%rd12580, %rd12548, 0;
	mov.b64 	{%r3100, %r3101}, %rd12580;
	mov.b64 	{%r3102, %r3103}, %rd12579;
	shf.l.wrap.b32 	%r3104, %r3103, %r3100, 13;
	shf.l.wrap.b32 	%r3105, %r3100, %r3101, 13;
	mov.b64 	%rd12581, {%r3104, %r3105};
	and.b64  	%rd12582, %rd12579, 2251799813685247;
	add.cc.s64 	%rd15063, %rd12558, %rd12581;
	addc.cc.s64 	%rd575, %rd12559, 0;
	mov.b64 	{%r3106, %r3107}, %rd575;
	mov.b64 	{%r3108, %r3109}, %rd15063;
	shf.l.wrap.b32 	%r3110, %r3109, %r3106, 13;
	shf.l.wrap.b32 	%r3111, %r3106, %r3107, 13;
	mov.b64 	%rd12583, {%r3110, %r3111};
	add.cc.s64 	%rd15064, %rd12569, %rd12583;
	addc.cc.s64 	%rd578, %rd12570, 0;
	mov.b64 	{%r3112, %r3113}, %rd578;
	mov.b64 	{%r3114, %r3115}, %rd15064;
	shf.l.wrap.b32 	%r3116, %r3115, %r3112, 13;
	shf.l.wrap.b32 	%r3117, %r3112, %r3113, 13;
	mov.b64 	%rd12584, {%r3116, %r3117};
	shr.u64 	%rd12585, %rd578, 51;
	add.cc.s64 	%rd12586, %rd12573, %rd12575;
	addc.cc.s64 	%rd12587, %rd12574, %rd12576;
	add.cc.s64 	%rd12588, %rd12586, %rd12571;
	addc.cc.s64 	%rd12589, %rd12587, %rd12572;
	add.cc.s64 	%rd15065, %rd12588, %rd12584;
	addc.cc.s64 	%rd581, %rd12589, %rd12585;
	mov.b64 	{%r3118, %r3119}, %rd581;
	mov.b64 	{%r3120, %r3121}, %rd15065;
	shf.l.wrap.b32 	%r3122, %r3121, %r3118, 13;
	shf.l.wrap.b32 	%r3123, %r3118, %r3119, 13;
	mov.b64 	%rd12590, {%r3122, %r3123};
	mad.lo.s64 	%rd12591, %rd12590, 19, %rd12578;
	shr.u64 	%rd12592, %rd12591, 51;
	add.s64 	%rd15066, %rd12592, %rd12582;
	and.b64  	%rd15062, %rd12591, 2251799813685247;
	add.s32 	%r3858, %r3858, 1;
	setp.lt.u32 	%p31, %r3858, 9;
	@%p31 bra 	$L__BB4_32;
	mul.lo.s64 	%rd585, %rd555, 19;
	mul.lo.s64 	%rd586, %rd561, 19;
	mul.lo.s64 	%rd12593, %rd15062, %rd554;
	mul.hi.u64 	%rd12594, %rd15062, %rd554;
	mul.lo.s64 	%rd12595, %rd15066, %rd563;
	mul.hi.u64 	%rd12596, %rd15066, %rd563;
	add.cc.s64 	%rd12597, %rd12593, %rd12595;
	addc.cc.s64 	%rd12598, %rd12594, %rd12596;
	and.b64  	%rd12599, %rd15063, 2251799813685247;
	mul.lo.s64 	%rd12600, %rd12599, %rd560;
	mul.hi.u64 	%rd12601, %rd12599, %rd560;
	add.cc.s64 	%rd12602, %rd12597, %rd12600;
	addc.cc.s64 	%rd12603, %rd12598, %rd12601;
	and.b64  	%rd12604, %rd15064, 2251799813685247;
	mul.lo.s64 	%rd12605, %rd12604, %rd586;
	mul.hi.u64 	%rd12606, %rd12604, %rd586;
	add.cc.s64 	%rd12607, %rd12602, %rd12605;
	addc.cc.s64 	%rd12608, %rd12603, %rd12606;
	and.b64  	%rd12609, %rd15065, 2251799813685247;
	mul.lo.s64 	%rd12610, %rd12609, %rd585;
	mul.hi.u64 	%rd12611, %rd12609, %rd585;
	add.cc.s64 	%rd12612, %rd12607, %rd12610;
	addc.cc.s64 	%rd12613, %rd12608, %rd12611;
	mul.lo.s64 	%rd12614, %rd15062, %rd555;
	mul.hi.u64 	%rd12615, %rd15062, %rd555;
	mul.lo.s64 	%rd12616, %rd15066, %rd554;
	mul.hi.u64 	%rd12617, %rd15066, %rd554;
	add.cc.s64 	%rd12618, %rd12614, %rd12616;
	addc.cc.s64 	%rd12619, %rd12615, %rd12617;
	mul.lo.s64 	%rd12620, %rd12599, %rd563;
	mul.hi.u64 	%rd12621, %rd12599, %rd563;
	add.cc.s64 	%rd12622, %rd12618, %rd12620;
	addc.cc.s64 	%rd12623, %rd12619, %rd12621;
	mul.lo.s64 	%rd12624, %rd12604, %rd560;
	mul.hi.u64 	%rd12625, %rd12604, %rd560;
	add.cc.s64 	%rd12626, %rd12622, %rd12624;
	addc.cc.s64 	%rd12627, %rd12623, %rd12625;
	mul.lo.s64 	%rd12628, %rd12609, %rd586;
	mul.hi.u64 	%rd12629, %rd12609, %rd586;
	add.cc.s64 	%rd12630, %rd12626, %rd12628;
	addc.cc.s64 	%rd12631, %rd12627, %rd12629;
	mul.lo.s64 	%rd12632, %rd561, %rd15062;
	mul.hi.u64 	%rd12633, %rd561, %rd15062;
	mul.lo.s64 	%rd12634, %rd15066, %rd555;
	mul.hi.u64 	%rd12635, %rd15066, %rd555;
	add.cc.s64 	%rd12636, %rd12632, %rd12634;
	addc.cc.s64 	%rd12637, %rd12633, %rd12635;
	mul.lo.s64 	%rd12638, %rd12599, %rd554;
	mul.hi.u64 	%rd12639, %rd12599, %rd554;
	add.cc.s64 	%rd12640, %rd12636, %rd12638;
	addc.cc.s64 	%rd12641, %rd12637, %rd12639;
	mul.lo.s64 	%rd12642, %rd12604, %rd563;
	mul.hi.u64 	%rd12643, %rd12604, %rd563;
	add.cc.s64 	%rd12644, %rd12640, %rd12642;
	addc.cc.s64 	%rd12645, %rd12641, %rd12643;
	mul.lo.s64 	%rd12646, %rd12609, %rd560;
	mul.hi.u64 	%rd12647, %rd12609, %rd560;
	add.cc.s64 	%rd12648, %rd12644, %rd12646;
	addc.cc.s64 	%rd12649, %rd12645, %rd12647;
	mul.lo.s64 	%rd12650, %rd558, %rd15062;
	mul.hi.u64 	%rd12651, %rd558, %rd15062;
	mul.lo.s64 	%rd12652, %rd561, %rd15066;
	mul.hi.u64 	%rd12653, %rd561, %rd15066;
	add.cc.s64 	%rd12654, %rd12650, %rd12652;
	addc.cc.s64 	%rd12655, %rd12651, %rd12653;
	mul.lo.s64 	%rd12656, %rd12599, %rd555;
	mul.hi.u64 	%rd12657, %rd12599, %rd555;
	add.cc.s64 	%rd12658, %rd12654, %rd12656;
	addc.cc.s64 	%rd12659, %rd12655, %rd12657;
	mul.lo.s64 	%rd12660, %rd12604, %rd554;
	mul.hi.u64 	%rd12661, %rd12604, %rd554;
	add.cc.s64 	%rd12662, %rd12658, %rd12660;
	addc.cc.s64 	%rd12663, %rd12659, %rd12661;
	mul.lo.s64 	%rd12664, %rd12609, %rd563;
	mul.hi.u64 	%rd12665, %rd12609, %rd563;
	add.cc.s64 	%rd12666, %rd12662, %rd12664;
	addc.cc.s64 	%rd12667, %rd12663, %rd12665;
	mul.lo.s64 	%rd12668, %rd556, %rd15062;
	mul.hi.u64 	%rd12669, %rd556, %rd15062;
	mul.lo.s64 	%rd12670, %rd558, %rd15066;
	mul.hi.u64 	%rd12671, %rd558, %rd15066;
	add.cc.s64 	%rd12672, %rd12668, %rd12670;
	addc.cc.s64 	%rd12673, %rd12669, %rd12671;
	mul.lo.s64 	%rd12674, %rd12599, %rd561;
	mul.hi.u64 	%rd12675, %rd12599, %rd561;
	add.cc.s64 	%rd12676, %rd12672, %rd12674;
	addc.cc.s64 	%rd12677, %rd12673, %rd12675;
	mul.lo.s64 	%rd12678, %rd12604, %rd555;
	mul.hi.u64 	%rd12679, %rd12604, %rd555;
	add.cc.s64 	%rd12680, %rd12676, %rd12678;
	addc.cc.s64 	%rd12681, %rd12677, %rd12679;
	mul.lo.s64 	%rd12682, %rd12609, %rd554;
	mul.hi.u64 	%rd12683, %rd12609, %rd554;
	add.cc.s64 	%rd12684, %rd12680, %rd12682;
	addc.cc.s64 	%rd12685, %rd12681, %rd12683;
	mov.b64 	{%r3125, %r3126}, %rd12613;
	mov.b64 	{%r3127, %r3128}, %rd12612;
	shf.l.wrap.b32 	%r3129, %r3128, %r3125, 13;
	shf.l.wrap.b32 	%r3130, %r3125, %r3126, 13;
	mov.b64 	%rd12686, {%r3129, %r3130};
	shr.u64 	%rd12687, %rd12613, 51;
	and.b64  	%rd12688, %rd12612, 2251799813685247;
	add.cc.s64 	%rd12689, %rd12630, %rd12686;
	addc.cc.s64 	%rd12690, %rd12631, %rd12687;
	mov.b64 	{%r3131, %r3132}, %rd12690;
	mov.b64 	{%r3133, %r3134}, %rd12689;
	shf.l.wrap.b32 	%r3135, %r3134, %r3131, 13;
	shf.l.wrap.b32 	%r3136, %r3131, %r3132, 13;
	mov.b64 	%rd12691, {%r3135, %r3136};
	shr.u64 	%rd12692, %rd12690, 51;
	and.b64  	%rd12693, %rd12689, 2251799813685247;
	add.cc.s64 	%rd12694, %rd12648, %rd12691;
	addc.cc.s64 	%rd12695, %rd12649, %rd12692;
	mov.b64 	{%r3137, %r3138}, %rd12695;
	mov.b64 	{%r3139, %r3140}, %rd12694;
	shf.l.wrap.b32 	%r3141, %r3140, %r3137, 13;
	shf.l.wrap.b32 	%r3142, %r3137, %r3138, 13;
	mov.b64 	%rd12696, {%r3141, %r3142};
	shr.u64 	%rd12697, %rd12695, 51;
	and.b64  	%rd595, %rd12694, 2251799813685247;
	add.cc.s64 	%rd12698, %rd12666, %rd12696;
	addc.cc.s64 	%rd12699, %rd12667, %rd12697;
	mov.b64 	{%r3143, %r3144}, %rd12699;
	mov.b64 	{%r3145, %r3146}, %rd12698;
	shf.l.wrap.b32 	%r3147, %r3146, %r3143, 13;
	shf.l.wrap.b32 	%r3148, %r3143, %r3144, 13;
	mov.b64 	%rd12700, {%r3147, %r3148};
	shr.u64 	%rd12701, %rd12699, 51;
	and.b64  	%rd592, %rd12698, 2251799813685247;
	add.cc.s64 	%rd12702, %rd12684, %rd12700;
	addc.cc.s64 	%rd12703, %rd12685, %rd12701;
	mov.b64 	{%r3149, %r3150}, %rd12703;
	mov.b64 	{%r3151, %r3152}, %rd12702;
	shf.l.wrap.b32 	%r3153, %r3152, %r3149, 13;
	shf.l.wrap.b32 	%r3154, %r3149, %r3150, 13;
	mov.b64 	%rd12704, {%r3153, %r3154};
	and.b64  	%rd590, %rd12702, 2251799813685247;
	mad.lo.s64 	%rd12705, %rd12704, 19, %rd12688;
	shr.u64 	%rd12706, %rd12705, 51;
	and.b64  	%rd588, %rd12705, 2251799813685247;
	add.s64 	%rd589, %rd12706, %rd12693;
	shl.b64 	%rd12707, %rd12705, 1;
	and.b64  	%rd12708, %rd12707, 4503599627370494;
	shl.b64 	%rd12709, %rd589, 1;
	mul.lo.s64 	%rd12710, %rd588, %rd588;
	mul.hi.u64 	%rd12711, %rd588, %rd588;
	mul.lo.s64 	%rd12712, %rd589, 38;
	mul.lo.s64 	%rd12713, %rd590, %rd12712;
	mul.hi.u64 	%rd12714, %rd590, %rd12712;
	mul.lo.s64 	%rd12715, %rd595, 38;
	mul.lo.s64 	%rd12716, %rd592, %rd12715;
	mul.hi.u64 	%rd12717, %rd592, %rd12715;
	add.cc.s64 	%rd12718, %rd12710, %rd12716;
	addc.cc.s64 	%rd12719, %rd12711, %rd12717;
	add.cc.s64 	%rd12720, %rd12718, %rd12713;
	addc.cc.s64 	%rd12721, %rd12719, %rd12714;
	mul.lo.s64 	%rd12722, %rd12708, %rd589;
	mul.hi.u64 	%rd12723, %rd12708, %rd589;
	mul.lo.s64 	%rd12724, %rd590, %rd12715;
	mul.hi.u64 	%rd12725, %rd590, %rd12715;
	mul.lo.s64 	%rd594, %rd592, 19;
	mul.lo.s64 	%rd12726, %rd592, %rd594;
	mul.hi.u64 	%rd12727, %rd592, %rd594;
	mul.lo.s64 	%rd12728, %rd595, %rd12708;
	mul.hi.u64 	%rd12729, %rd595, %rd12708;
	mul.lo.s64 	%rd12730, %rd589, %rd589;
	mul.hi.u64 	%rd12731, %rd589, %rd589;
	mul.lo.s64 	%rd12732, %rd592, 38;
	mul.lo.s64 	%rd12733, %rd590, %rd12732;
	mul.hi.u64 	%rd12734, %rd590, %rd12732;
	mul.lo.s64 	%rd12735, %rd592, %rd12708;
	mul.hi.u64 	%rd12736, %rd592, %rd12708;
	mul.lo.s64 	%rd12737, %rd595, %rd12709;
	mul.hi.u64 	%rd12738, %rd595, %rd12709;
	mul.lo.s64 	%rd597, %rd590, 19;
	mul.lo.s64 	%rd12739, %rd590, %rd597;
	mul.hi.u64 	%rd12740, %rd590, %rd597;
	mul.lo.s64 	%rd12741, %rd590, %rd12708;
	mul.hi.u64 	%rd12742, %rd590, %rd12708;
	mul.lo.s64 	%rd12743, %rd592, %rd12709;
	mul.hi.u64 	%rd12744, %rd592, %rd12709;
	mul.lo.s64 	%rd12745, %rd595, %rd595;
	mul.hi.u64 	%rd12746, %rd595, %rd595;
	mov.b64 	{%r3155, %r3156}, %rd12721;
	mov.b64 	{%r3157, %r3158}, %rd12720;
	shf.l.wrap.b32 	%r3159, %r3158, %r3155, 13;
	shf.l.wrap.b32 	%r3160, %r3155, %r3156, 13;
	mov.b64 	%rd12747, {%r3159, %r3160};
	and.b64  	%rd12748, %rd12720, 2251799813685247;
	add.cc.s64 	%rd12749, %rd12726, %rd12724;
	addc.cc.s64 	%rd12750, %rd12727, %rd12725;
	add.cc.s64 	%rd12751, %rd12749, %rd12722;
	addc.cc.s64 	%rd12752, %rd12750, %rd12723;
	add.cc.s64 	%rd12753, %rd12751, %rd12747;
	addc.cc.s64 	%rd12754, %rd12752, 0;
	mov.b64 	{%r3161, %r3162}, %rd12754;
	mov.b64 	{%r3163, %r3164}, %rd12753;
	shf.l.wrap.b32 	%r3165, %r3164, %r3161, 13;
	shf.l.wrap.b32 	%r3166, %r3161, %r3162, 13;
	mov.b64 	%rd12755, {%r3165, %r3166};
	shr.u64 	%rd12756, %rd12754, 51;
	and.b64  	%rd12757, %rd12753, 2251799813685247;
	add.cc.s64 	%rd12758, %rd12730, %rd12733;
	addc.cc.s64 	%rd12759, %rd12731, %rd12734;
	add.cc.s64 	%rd12760, %rd12758, %rd12728;
	addc.cc.s64 	%rd12761, %rd12759, %rd12729;
	add.cc.s64 	%rd15068, %rd12760, %rd12755;
	addc.cc.s64 	%rd12762, %rd12761, %rd12756;
	mov.b64 	{%r3167, %r3168}, %rd12762;
	mov.b64 	{%r3169, %r3170}, %rd15068;
	shf.l.wrap.b32 	%r3171, %r3170, %r3167, 13;
	shf.l.wrap.b32 	%r3172, %r3167, %r3168, 13;
	mov.b64 	%rd12763, {%r3171, %r3172};
	shr.u64 	%rd12764, %rd12762, 51;
	add.cc.s64 	%rd12765, %rd12735, %rd12739;
	addc.cc.s64 	%rd12766, %rd12736, %rd12740;
	add.cc.s64 	%rd12767, %rd12765, %rd12737;
	addc.cc.s64 	%rd12768, %rd12766, %rd12738;
	add.cc.s64 	%rd15069, %rd12767, %rd12763;
	addc.cc.s64 	%rd12769, %rd12768, %rd12764;
	mov.b64 	{%r3173, %r3174}, %rd12769;
	mov.b64 	{%r3175, %r3176}, %rd15069;
	shf.l.wrap.b32 	%r3177, %r3176, %r3173, 13;
	shf.l.wrap.b32 	%r3178, %r3173, %r3174, 13;
	mov.b64 	%rd12770, {%r3177, %r3178};
	shr.u64 	%rd12771, %rd12769, 51;
	add.cc.s64 	%rd12772, %rd12741, %rd12745;
	addc.cc.s64 	%rd12773, %rd12742, %rd12746;
	add.cc.s64 	%rd12774, %rd12772, %rd12743;
	addc.cc.s64 	%rd12775, %rd12773, %rd12744;
	add.cc.s64 	%rd15070, %rd12774, %rd12770;
	addc.cc.s64 	%rd12776, %rd12775, %rd12771;
	mov.b64 	{%r3179, %r3180}, %rd12776;
	mov.b64 	{%r3181, %r3182}, %rd15070;
	shf.l.wrap.b32 	%r3183, %r3182, %r3179, 13;
	shf.l.wrap.b32 	%r3184, %r3179, %r3180, 13;
	mov.b64 	%rd12777, {%r3183, %r3184};
	mad.lo.s64 	%rd12778, %rd12777, 19, %rd12748;
	shr.u64 	%rd12779, %rd12778, 51;
	add.s64 	%rd15071, %rd12779, %rd12757;
	and.b64  	%rd15067, %rd12778, 2251799813685247;
	mov.b32 	%r3859, 0;
$L__BB4_34:
	and.b64  	%rd12780, %rd15070, 2251799813685247;
	and.b64  	%rd12781, %rd15069, 2251799813685247;
	and.b64  	%rd12782, %rd15068, 2251799813685247;
	shl.b64 	%rd12783, %rd15067, 1;
	shl.b64 	%rd12784, %rd15071, 1;
	mul.lo.s64 	%rd12785, %rd15067, %rd15067;
	mul.hi.u64 	%rd12786, %rd15067, %rd15067;
	mul.lo.s64 	%rd12787, %rd15071, 38;
	mul.lo.s64 	%rd12788, %rd12780, %rd12787;
	mul.hi.u64 	%rd12789, %rd12780, %rd12787;
	mul.lo.s64 	%rd12790, %rd12782, 38;
	mul.lo.s64 	%rd12791, %rd12790, %rd12781;
	mul.hi.u64 	%rd12792, %rd12790, %rd12781;
	add.cc.s64 	%rd12793, %rd12791, %rd12785;
	addc.cc.s64 	%rd12794, %rd12792, %rd12786;
	add.cc.s64 	%rd12795, %rd12793, %rd12788;
	addc.cc.s64 	%rd12796, %rd12794, %rd12789;
	mul.lo.s64 	%rd12797, %rd12783, %rd15071;
	mul.hi.u64 	%rd12798, %rd12783, %rd15071;
	mul.lo.s64 	%rd12799, %rd12780, %rd12790;
	mul.hi.u64 	%rd12800, %rd12780, %rd12790;
	add.cc.s64 	%rd12801, %rd12799, %rd12797;
	addc.cc.s64 	%rd12802, %rd12800, %rd12798;
	mul.lo.s64 	%rd12803, %rd12781, 19;
	mul.lo.s64 	%rd12804, %rd12803, %rd12781;
	mul.hi.u64 	%rd12805, %rd12803, %rd12781;
	add.cc.s64 	%rd12806, %rd12801, %rd12804;
	addc.cc.s64 	%rd12807, %rd12802, %rd12805;
	mul.lo.s64 	%rd12808, %rd12782, %rd12783;
	mul.hi.u64 	%rd12809, %rd12782, %rd12783;
	mul.lo.s64 	%rd12810, %rd15071, %rd15071;
	mul.hi.u64 	%rd12811, %rd15071, %rd15071;
	add.cc.s64 	%rd12812, %rd12808, %rd12810;
	addc.cc.s64 	%rd12813, %rd12809, %rd12811;
	mul.lo.s64 	%rd12814, %rd12781, 38;
	mul.lo.s64 	%rd12815, %rd12814, %rd12780;
	mul.hi.u64 	%rd12816, %rd12814, %rd12780;
	add.cc.s64 	%rd12817, %rd12812, %rd12815;
	addc.cc.s64 	%rd12818, %rd12813, %rd12816;
	mul.lo.s64 	%rd12819, %rd12781, %rd12783;
	mul.hi.u64 	%rd12820, %rd12781, %rd12783;
	mul.lo.s64 	%rd12821, %rd12782, %rd12784;
	mul.hi.u64 	%rd12822, %rd12782, %rd12784;
	add.cc.s64 	%rd12823, %rd12819, %rd12821;
	addc.cc.s64 	%rd12824, %rd12820, %rd12822;
	mul.lo.s64 	%rd12825, %rd12780, 19;
	mul.lo.s64 	%rd12826, %rd12825, %rd12780;
	mul.hi.u64 	%rd12827, %rd12825, %rd12780;
	add.cc.s64 	%rd12828, %rd12823, %rd12826;
	addc.cc.s64 	%rd12829, %rd12824, %rd12827;
	mul.lo.s64 	%rd12830, %rd12780, %rd12783;
	mul.hi.u64 	%rd12831, %rd12780, %rd12783;
	mul.lo.s64 	%rd12832, %rd12781, %rd12784;
	mul.hi.u64 	%rd12833, %rd12781, %rd12784;
	mul.lo.s64 	%rd12834, %rd12782, %rd12782;
	mul.hi.u64 	%rd12835, %rd12782, %rd12782;
	mov.b64 	{%r3185, %r3186}, %rd12796;
	mov.b64 	{%r3187, %r3188}, %rd12795;
	shf.l.wrap.b32 	%r3189, %r3188, %r3185, 13;
	shf.l.wrap.b32 	%r3190, %r3185, %r3186, 13;
	mov.b64 	%rd12836, {%r3189, %r3190};
	and.b64  	%rd12837, %rd12795, 2251799813685247;
	add.cc.s64 	%rd12838, %rd12806, %rd12836;
	addc.cc.s64 	%rd12839, %rd12807, 0;
	mov.b64 	{%r3191, %r3192}, %rd12839;
	mov.b64 	{%r3193, %r3194}, %rd12838;
	shf.l.wrap.b32 	%r3195, %r3194, %r3191, 13;
	shf.l.wrap.b32 	%r3196, %r3191, %r3192, 13;
	mov.b64 	%rd12840, {%r3195, %r3196};
	and.b64  	%rd12841, %rd12838, 2251799813685247;
	add.cc.s64 	%rd15068, %rd12817, %rd12840;
	addc.cc.s64 	%rd609, %rd12818, 0;
	mov.b64 	{%r3197, %r3198}, %rd609;
	mov.b64 	{%r3199, %r3200}, %rd15068;
	shf.l.wrap.b32 	%r3201, %r3200, %r3197, 13;
	shf.l.wrap.b32 	%r3202, %r3197, %r3198, 13;
	mov.b64 	%rd12842, {%r3201, %r3202};
	add.cc.s64 	%rd15069, %rd12828, %rd12842;
	addc.cc.s64 	%rd612, %rd12829, 0;
	mov.b64 	{%r3203, %r3204}, %rd612;
	mov.b64 	{%r3205, %r3206}, %rd15069;
	shf.l.wrap.b32 	%r3207, %r3206, %r3203, 13;
	shf.l.wrap.b32 	%r3208, %r3203, %r3204, 13;
	mov.b64 	%rd12843, {%r3207, %r3208};
	shr.u64 	%rd12844, %rd612, 51;
	add.cc.s64 	%rd12845, %rd12832, %rd12834;
	addc.cc.s64 	%rd12846, %rd12833, %rd12835;
	add.cc.s64 	%rd12847, %rd12845, %rd12830;
	addc.cc.s64 	%rd12848, %rd12846, %rd12831;
	add.cc.s64 	%rd15070, %rd12847, %rd12843;
	addc.cc.s64 	%rd615, %rd12848, %rd12844;
	mov.b64 	{%r3209, %r3210}, %rd615;
	mov.b64 	{%r3211, %r3212}, %rd15070;
	shf.l.wrap.b32 	%r3213, %r3212, %r3209, 13;
	shf.l.wrap.b32 	%r3214, %r3209, %r3210, 13;
	mov.b64 	%rd12849, {%r3213, %r3214};
	mad.lo.s64 	%rd12850, %rd12849, 19, %rd12837;
	shr.u64 	%rd12851, %rd12850, 51;
	add.s64 	%rd15071, %rd12851, %rd12841;
	and.b64  	%rd15067, %rd12850, 2251799813685247;
	add.s32 	%r3859, %r3859, 1;
	setp.lt.u32 	%p32, %r3859, 19;
	@%p32 bra 	$L__BB4_34;
	mul.lo.s64 	%rd12852, %rd589, 19;
	mul.lo.s64 	%rd12853, %rd595, 19;
	mul.lo.s64 	%rd12854, %rd15067, %rd588;
	mul.hi.u64 	%rd12855, %rd15067, %rd588;
	mul.lo.s64 	%rd12856, %rd15071, %rd597;
	mul.hi.u64 	%rd12857, %rd15071, %rd597;
	add.cc.s64 	%rd12858, %rd12854, %rd12856;
	addc.cc.s64 	%rd12859, %rd12855, %rd12857;
	and.b64  	%rd12860, %rd15068, 2251799813685247;
	mul.lo.s64 	%rd12861, %rd12860, %rd594;
	mul.hi.u64 	%rd12862, %rd12860, %rd594;
	add.cc.s64 	%rd12863, %rd12858, %rd12861;
	addc.cc.s64 	%rd12864, %rd12859, %rd12862;
	and.b64  	%rd12865, %rd15069, 2251799813685247;
	mul.lo.s64 	%rd12866, %rd12865, %rd12853;
	mul.hi.u64 	%rd12867, %rd12865, %rd12853;
	add.cc.s64 	%rd12868, %rd12863, %rd12866;
	addc.cc.s64 	%rd12869, %rd12864, %rd12867;
	and.b64  	%rd12870, %rd15070, 2251799813685247;
	mul.lo.s64 	%rd12871, %rd12870, %rd12852;
	mul.hi.u64 	%rd12872, %rd12870, %rd12852;
	add.cc.s64 	%rd12873, %rd12868, %rd12871;
	addc.cc.s64 	%rd12874, %rd12869, %rd12872;
	mul.lo.s64 	%rd12875, %rd15067, %rd589;
	mul.hi.u64 	%rd12876, %rd15067, %rd589;
	mul.lo.s64 	%rd12877, %rd15071, %rd588;
	mul.hi.u64 	%rd12878, %rd15071, %rd588;
	add.cc.s64 	%rd12879, %rd12875, %rd12877;
	addc.cc.s64 	%rd12880, %rd12876, %rd12878;
	mul.lo.s64 	%rd12881, %rd12860, %rd597;
	mul.hi.u64 	%rd12882, %rd12860, %rd597;
	add.cc.s64 	%rd12883, %rd12879, %rd12881;
	addc.cc.s64 	%rd12884, %rd12880, %rd12882;
	mul.lo.s64 	%rd12885, %rd12865, %rd594;
	mul.hi.u64 	%rd12886, %rd12865, %rd594;
	add.cc.s64 	%rd12887, %rd12883, %rd12885;
	addc.cc.s64 	%rd12888, %rd12884, %rd12886;
	mul.lo.s64 	%rd12889, %rd12870, %rd12853;
	mul.hi.u64 	%rd12890, %rd12870, %rd12853;
	add.cc.s64 	%rd12891, %rd12887, %rd12889;
	addc.cc.s64 	%rd12892, %rd12888, %rd12890;
	mul.lo.s64 	%rd12893, %rd595, %rd15067;
	mul.hi.u64 	%rd12894, %rd595, %rd15067;
	mul.lo.s64 	%rd12895, %rd15071, %rd589;
	mul.hi.u64 	%rd12896, %rd15071, %rd589;
	add.cc.s64 	%rd12897, %rd12893, %rd12895;
	addc.cc.s64 	%rd12898, %rd12894, %rd12896;
	mul.lo.s64 	%rd12899, %rd12860, %rd588;
	mul.hi.u64 	%rd12900, %rd12860, %rd588;
	add.cc.s64 	%rd12901, %rd12897, %rd12899;
	addc.cc.s64 	%rd12902, %rd12898, %rd12900;
	mul.lo.s64 	%rd12903, %rd12865, %rd597;
	mul.hi.u64 	%rd12904, %rd12865, %rd597;
	add.cc.s64 	%rd12905, %rd12901, %rd12903;
	addc.cc.s64 	%rd12906, %rd12902, %rd12904;
	mul.lo.s64 	%rd12907, %rd12870, %rd594;
	mul.hi.u64 	%rd12908, %rd12870, %rd594;
	add.cc.s64 	%rd12909, %rd12905, %rd12907;
	addc.cc.s64 	%rd12910, %rd12906, %rd12908;
	mul.lo.s64 	%rd12911, %rd592, %rd15067;
	mul.hi.u64 	%rd12912, %rd592, %rd15067;
	mul.lo.s64 	%rd12913, %rd595, %rd15071;
	mul.hi.u64 	%rd12914, %rd595, %rd15071;
	add.cc.s64 	%rd12915, %rd12911, %rd12913;
	addc.cc.s64 	%rd12916, %rd12912, %rd12914;
	mul.lo.s64 	%rd12917, %rd12860, %rd589;
	mul.hi.u64 	%rd12918, %rd12860, %rd589;
	add.cc.s64 	%rd12919, %rd12915, %rd12917;
	addc.cc.s64 	%rd12920, %rd12916, %rd12918;
	mul.lo.s64 	%rd12921, %rd12865, %rd588;
	mul.hi.u64 	%rd12922, %rd12865, %rd588;
	add.cc.s64 	%rd12923, %rd12919, %rd12921;
	addc.cc.s64 	%rd12924, %rd12920, %rd12922;
	mul.lo.s64 	%rd12925, %rd12870, %rd597;
	mul.hi.u64 	%rd12926, %rd12870, %rd597;
	add.cc.s64 	%rd12927, %rd12923, %rd12925;
	addc.cc.s64 	%rd12928, %rd12924, %rd12926;
	mul.lo.s64 	%rd12929, %rd590, %rd15067;
	mul.hi.u64 	%rd12930, %rd590, %rd15067;
	mul.lo.s64 	%rd12931, %rd592, %rd15071;
	mul.hi.u64 	%rd12932, %rd592, %rd15071;
	add.cc.s64 	%rd12933, %rd12929, %rd12931;
	addc.cc.s64 	%rd12934, %rd12930, %rd12932;
	mul.lo.s64 	%rd12935, %rd12860, %rd595;
	mul.hi.u64 	%rd12936, %rd12860, %rd595;
	add.cc.s64 	%rd12937, %rd12933, %rd12935;
	addc.cc.s64 	%rd12938, %rd12934, %rd12936;
	mul.lo.s64 	%rd12939, %rd12865, %rd589;
	mul.hi.u64 	%rd12940, %rd12865, %rd589;
	add.cc.s64 	%rd12941, %rd12937, %rd12939;
	addc.cc.s64 	%rd12942, %rd12938, %rd12940;
	mul.lo.s64 	%rd12943, %rd12870, %rd588;
	mul.hi.u64 	%rd12944, %rd12870, %rd588;
	add.cc.s64 	%rd12945, %rd12941, %rd12943;
	addc.cc.s64 	%rd12946, %rd12942, %rd12944;
	mov.b64 	{%r3216, %r3217}, %rd12874;
	mov.b64 	{%r3218, %r3219}, %rd12873;
	shf.l.wrap.b32 	%r3220, %r3219, %r3216, 13;
	shf.l.wrap.b32 	%r3221, %r3216, %r3217, 13;
	mov.b64 	%rd12947, {%r3220, %r3221};
	shr.u64 	%rd12948, %rd12874, 51;
	and.b64  	%rd12949, %rd12873, 2251799813685247;
	add.cc.s64 	%rd12950, %rd12891, %rd12947;
	addc.cc.s64 	%rd12951, %rd12892, %rd12948;
	mov.b64 	{%r3222, %r3223}, %rd12951;
	mov.b64 	{%r3224, %r3225}, %rd12950;
	shf.l.wrap.b32 	%r3226, %r3225, %r3222, 13;
	shf.l.wrap.b32 	%r3227, %r3222, %r3223, 13;
	mov.b64 	%rd12952, {%r3226, %r3227};
	shr.u64 	%rd12953, %rd12951, 51;
	and.b64  	%rd12954, %rd12950, 2251799813685247;
	add.cc.s64 	%rd12955, %rd12909, %rd12952;
	addc.cc.s64 	%rd12956, %rd12910, %rd12953;
	mov.b64 	{%r3228, %r3229}, %rd12956;
	mov.b64 	{%r3230, %r3231}, %rd12955;
	shf.l.wrap.b32 	%r3232, %r3231, %r3228, 13;
	shf.l.wrap.b32 	%r3233, %r3228, %r3229, 13;
	mov.b64 	%rd12957, {%r3232, %r3233};
	shr.u64 	%rd12958, %rd12956, 51;
	and.b64  	%rd12959, %rd12955, 2251799813685247;
	add.cc.s64 	%rd12960, %rd12927, %rd12957;
	addc.cc.s64 	%rd12961, %rd12928, %rd12958;
	mov.b64 	{%r3234, %r3235}, %rd12961;
	mov.b64 	{%r3236, %r3237}, %rd12960;
	shf.l.wrap.b32 	%r3238, %r3237, %r3234, 13;
	shf.l.wrap.b32 	%r3239, %r3234, %r3235, 13;
	mov.b64 	%rd12962, {%r3238, %r3239};
	shr.u64 	%rd12963, %rd12961, 51;
	and.b64  	%rd12964, %rd12960, 2251799813685247;
	add.cc.s64 	%rd12965, %rd12945, %rd12962;
	addc.cc.s64 	%rd12966, %rd12946, %rd12963;
	mov.b64 	{%r3240, %r3241}, %rd12966;
	mov.b64 	{%r3242, %r3243}, %rd12965;
	shf.l.wrap.b32 	%r3244, %r3243, %r3240, 13;
	shf.l.wrap.b32 	%r3245, %r3240, %r3241, 13;
	mov.b64 	%rd12967, {%r3244, %r3245};
	and.b64  	%rd12968, %rd12965, 2251799813685247;
	mad.lo.s64 	%rd12969, %rd12967, 19, %rd12949;
	shr.u64 	%rd12970, %rd12969, 51;
	and.b64  	%rd12971, %rd12969, 2251799813685247;
	add.s64 	%rd12972, %rd12970, %rd12954;
	shl.b64 	%rd12973, %rd12969, 1;
	and.b64  	%rd12974, %rd12973, 4503599627370494;
	shl.b64 	%rd12975, %rd12972, 1;
	mul.lo.s64 	%rd12976, %rd12971, %rd12971;
	mul.hi.u64 	%rd12977, %rd12971, %rd12971;
	mul.lo.s64 	%rd12978, %rd12972, 38;
	mul.lo.s64 	%rd12979, %rd12968, %rd12978;
	mul.hi.u64 	%rd12980, %rd12968, %rd12978;
	mul.lo.s64 	%rd12981, %rd12959, 38;
	mul.lo.s64 	%rd12982, %rd12964, %rd12981;
	mul.hi.u64 	%rd12983, %rd12964, %rd12981;
	add.cc.s64 	%rd12984, %rd12976, %rd12982;
	addc.cc.s64 	%rd12985, %rd12977, %rd12983;
	add.cc.s64 	%rd12986, %rd12984, %rd12979;
	addc.cc.s64 	%rd12987, %rd12985, %rd12980;
	mul.lo.s64 	%rd12988, %rd12974, %rd12972;
	mul.hi.u64 	%rd12989, %rd12974, %rd12972;
	mul.lo.s64 	%rd12990, %rd12968, %rd12981;
	mul.hi.u64 	%rd12991, %rd12968, %rd12981;
	mul.lo.s64 	%rd12992, %rd12964, 19;
	mul.lo.s64 	%rd12993, %rd12964, %rd12992;
	mul.hi.u64 	%rd12994, %rd12964, %rd12992;
	mul.lo.s64 	%rd12995, %rd12959, %rd12974;
	mul.hi.u64 	%rd12996, %rd12959, %rd12974;
	mul.lo.s64 	%rd12997, %rd12972, %rd12972;
	mul.hi.u64 	%rd12998, %rd12972, %rd12972;
	mul.lo.s64 	%rd12999, %rd12964, 38;
	mul.lo.s64 	%rd13000, %rd12968, %rd12999;
	mul.hi.u64 	%rd13001, %rd12968, %rd12999;
	mul.lo.s64 	%rd13002, %rd12964, %rd12974;
	mul.hi.u64 	%rd13003, %rd12964, %rd12974;
	mul.lo.s64 	%rd13004, %rd12959, %rd12975;
	mul.hi.u64 	%rd13005, %rd12959, %rd12975;
	mul.lo.s64 	%rd13006, %rd12968, 19;
	mul.lo.s64 	%rd13007, %rd12968, %rd13006;
	mul.hi.u64 	%rd13008, %rd12968, %rd13006;
	mul.lo.s64 	%rd13009, %rd12968, %rd12974;
	mul.hi.u64 	%rd13010, %rd12968, %rd12974;
	mul.lo.s64 	%rd13011, %rd12964, %rd12975;
	mul.hi.u64 	%rd13012, %rd12964, %rd12975;
	mul.lo.s64 	%rd13013, %rd12959, %rd12959;
	mul.hi.u64 	%rd13014, %rd12959, %rd12959;
	mov.b64 	{%r3246, %r3247}, %rd12987;
	mov.b64 	{%r3248, %r3249}, %rd12986;
	shf.l.wrap.b32 	%r3250, %r3249, %r3246, 13;
	shf.l.wrap.b32 	%r3251, %r3246, %r3247, 13;
	mov.b64 	%rd13015, {%r3250, %r3251};
	and.b64  	%rd13016, %rd12986, 2251799813685247;
	add.cc.s64 	%rd13017, %rd12993, %rd12990;
	addc.cc.s64 	%rd13018, %rd12994, %rd12991;
	add.cc.s64 	%rd13019, %rd13017, %rd12988;
	addc.cc.s64 	%rd13020, %rd13018, %rd12989;
	add.cc.s64 	%rd13021, %rd13019, %rd13015;
	addc.cc.s64 	%rd13022, %rd13020, 0;
	mov.b64 	{%r3252, %r3253}, %rd13022;
	mov.b64 	{%r3254, %r3255}, %rd13021;
	shf.l.wrap.b32 	%r3256, %r3255, %r3252, 13;
	shf.l.wrap.b32 	%r3257, %r3252, %r3253, 13;
	mov.b64 	%rd13023, {%r3256, %r3257};
	shr.u64 	%rd13024, %rd13022, 51;
	and.b64  	%rd13025, %rd13021, 2251799813685247;
	add.cc.s64 	%rd13026, %rd12997, %rd13000;
	addc.cc.s64 	%rd13027, %rd12998, %rd13001;
	add.cc.s64 	%rd13028, %rd13026, %rd12995;
	addc.cc.s64 	%rd13029, %rd13027, %rd12996;
	add.cc.s64 	%rd15073, %rd13028, %rd13023;
	addc.cc.s64 	%rd13030, %rd13029, %rd13024;
	mov.b64 	{%r3258, %r3259}, %rd13030;
	mov.b64 	{%r3260, %r3261}, %rd15073;
	shf.l.wrap.b32 	%r3262, %r3261, %r3258, 13;
	shf.l.wrap.b32 	%r3263, %r3258, %r3259, 13;
	mov.b64 	%rd13031, {%r3262, %r3263};
	shr.u64 	%rd13032, %rd13030, 51;
	add.cc.s64 	%rd13033, %rd13002, %rd13007;
	addc.cc.s64 	%rd13034, %rd13003, %rd13008;
	add.cc.s64 	%rd13035, %rd13033, %rd13004;
	addc.cc.s64 	%rd13036, %rd13034, %rd13005;
	add.cc.s64 	%rd15074, %rd13035, %rd13031;
	addc.cc.s64 	%rd13037, %rd13036, %rd13032;
	mov.b64 	{%r3264, %r3265}, %rd13037;
	mov.b64 	{%r3266, %r3267}, %rd15074;
	shf.l.wrap.b32 	%r3268, %r3267, %r3264, 13;
	shf.l.wrap.b32 	%r3269, %r3264, %r3265, 13;
	mov.b64 	%rd13038, {%r3268, %r3269};
	shr.u64 	%rd13039, %rd13037, 51;
	add.cc.s64 	%rd13040, %rd13009, %rd13013;
	addc.cc.s64 	%rd13041, %rd13010, %rd13014;
	add.cc.s64 	%rd13042, %rd13040, %rd13011;
	addc.cc.s64 	%rd13043, %rd13041, %rd13012;
	add.cc.s64 	%rd15075, %rd13042, %rd13038;
	addc.cc.s64 	%rd13044, %rd13043, %rd13039;
	mov.b64 	{%r3270, %r3271}, %rd13044;
	mov.b64 	{%r3272, %r3273}, %rd15075;
	shf.l.wrap.b32 	%r3274, %r3273, %r3270, 13;
	shf.l.wrap.b32 	%r3275, %r3270, %r3271, 13;
	mov.b64 	%rd13045, {%r3274, %r3275};
	mad.lo.s64 	%rd13046, %rd13045, 19, %rd13016;
	shr.u64 	%rd13047, %rd13046, 51;
	add.s64 	%rd15076, %rd13047, %rd13025;
	and.b64  	%rd15072, %rd13046, 2251799813685247;
	mov.b32 	%r3860, 0;
$L__BB4_36:
	and.b64  	%rd13048, %rd15075, 2251799813685247;
	and.b64  	%rd13049, %rd15074, 2251799813685247;
	and.b64  	%rd13050, %rd15073, 2251799813685247;
	shl.b64 	%rd13051, %rd15072, 1;
	shl.b64 	%rd13052, %rd15076, 1;
	mul.lo.s64 	%rd13053, %rd15072, %rd15072;
	mul.hi.u64 	%rd13054, %rd15072, %rd15072;
	mul.lo.s64 	%rd13055, %rd15076, 38;
	mul.lo.s64 	%rd13056, %rd13048, %rd13055;
	mul.hi.u64 	%rd13057, %rd13048, %rd13055;
	mul.lo.s64 	%rd13058, %rd13050, 38;
	mul.lo.s64 	%rd13059, %rd13058, %rd13049;
	mul.hi.u64 	%rd13060, %rd13058, %rd13049;
	add.cc.s64 	%rd13061, %rd13059, %rd13053;
	addc.cc.s64 	%rd13062, %rd13060, %rd13054;
	add.cc.s64 	%rd13063, %rd13061, %rd13056;
	addc.cc.s64 	%rd13064, %rd13062, %rd13057;
	mul.lo.s64 	%rd13065, %rd13051, %rd15076;
	mul.hi.u64 	%rd13066, %rd13051, %rd15076;
	mul.lo.s64 	%rd13067, %rd13048, %rd13058;
	mul.hi.u64 	%rd13068, %rd13048, %rd13058;
	add.cc.s64 	%rd13069, %rd13067, %rd13065;
	addc.cc.s64 	%rd13070, %rd13068, %rd13066;
	mul.lo.s64 	%rd13071, %rd13049, 19;
	mul.lo.s64 	%rd13072, %rd13071, %rd13049;
	mul.hi.u64 	%rd13073, %rd13071, %rd13049;
	add.cc.s64 	%rd13074, %rd13069, %rd13072;
	addc.cc.s64 	%rd13075, %rd13070, %rd13073;
	mul.lo.s64 	%rd13076, %rd13050, %rd13051;
	mul.hi.u64 	%rd13077, %rd13050, %rd13051;
	mul.lo.s64 	%rd13078, %rd15076, %rd15076;
	mul.hi.u64 	%rd13079, %rd15076, %rd15076;
	add.cc.s64 	%rd13080, %rd13076, %rd13078;
	addc.cc.s64 	%rd13081, %rd13077, %rd13079;
	mul.lo.s64 	%rd13082, %rd13049, 38;
	mul.lo.s64 	%rd13083, %rd13082, %rd13048;
	mul.hi.u64 	%rd13084, %rd13082, %rd13048;
	add.cc.s64 	%rd13085, %rd13080, %rd13083;
	addc.cc.s64 	%rd13086, %rd13081, %rd13084;
	mul.lo.s64 	%rd13087, %rd13049, %rd13051;
	mul.hi.u64 	%rd13088, %rd13049, %rd13051;
	mul.lo.s64 	%rd13089, %rd13050, %rd13052;
	mul.hi.u64 	%rd13090, %rd13050, %rd13052;
	add.cc.s64 	%rd13091, %rd13087, %rd13089;
	addc.cc.s64 	%rd13092, %rd13088, %rd13090;
	mul.lo.s64 	%rd13093, %rd13048, 19;
	mul.lo.s64 	%rd13094, %rd13093, %rd13048;
	mul.hi.u64 	%rd13095, %rd13093, %rd13048;
	add.cc.s64 	%rd13096, %rd13091, %rd13094;
	addc.cc.s64 	%rd13097, %rd13092, %rd13095;
	mul.lo.s64 	%rd13098, %rd13048, %rd13051;
	mul.hi.u64 	%rd13099, %rd13048, %rd13051;
	mul.lo.s64 	%rd13100, %rd13049, %rd13052;
	mul.hi.u64 	%rd13101, %rd13049, %rd13052;
	mul.lo.s64 	%rd13102, %rd13050, %rd13050;
	mul.hi.u64 	%rd13103, %rd13050, %rd13050;
	mov.b64 	{%r3276, %r3277}, %rd13064;
	mov.b64 	{%r3278, %r3279}, %rd13063;
	shf.l.wrap.b32 	%r3280, %r3279, %r3276, 13;
	shf.l.wrap.b32 	%r3281, %r3276, %r3277, 13;
	mov.b64 	%rd13104, {%r3280, %r3281};
	and.b64  	%rd13105, %rd13063, 2251799813685247;
	add.cc.s64 	%rd13106, %rd13074, %rd13104;
	addc.cc.s64 	%rd13107, %rd13075, 0;
	mov.b64 	{%r3282, %r3283}, %rd13107;
	mov.b64 	{%r3284, %r3285}, %rd13106;
	shf.l.wrap.b32 	%r3286, %r3285, %r3282, 13;
	shf.l.wrap.b32 	%r3287, %r3282, %r3283, 13;
	mov.b64 	%rd13108, {%r3286, %r3287};
	and.b64  	%rd13109, %rd13106, 2251799813685247;
	add.cc.s64 	%rd15073, %rd13085, %rd13108;
	addc.cc.s64 	%rd630, %rd13086, 0;
	mov.b64 	{%r3288, %r3289}, %rd630;
	mov.b64 	{%r3290, %r3291}, %rd15073;
	shf.l.wrap.b32 	%r3292, %r3291, %r3288, 13;
	shf.l.wrap.b32 	%r3293, %r3288, %r3289, 13;
	mov.b64 	%rd13110, {%r3292, %r3293};
	add.cc.s64 	%rd15074, %rd13096, %rd13110;
	addc.cc.s64 	%rd633, %rd13097, 0;
	mov.b64 	{%r3294, %r3295}, %rd633;
	mov.b64 	{%r3296, %r3297}, %rd15074;
	shf.l.wrap.b32 	%r3298, %r3297, %r3294, 13;
	shf.l.wrap.b32 	%r3299, %r3294, %r3295, 13;
	mov.b64 	%rd13111, {%r3298, %r3299};
	shr.u64 	%rd13112, %rd633, 51;
	add.cc.s64 	%rd13113, %rd13100, %rd13102;
	addc.cc.s64 	%rd13114, %rd13101, %rd13103;
	add.cc.s64 	%rd13115, %rd13113, %rd13098;
	addc.cc.s64 	%rd13116, %rd13114, %rd13099;
	add.cc.s64 	%rd15075, %rd13115, %rd13111;
	addc.cc.s64 	%rd636, %rd13116, %rd13112;
	mov.b64 	{%r3300, %r3301}, %rd636;
	mov.b64 	{%r3302, %r3303}, %rd15075;
	shf.l.wrap.b32 	%r3304, %r3303, %r3300, 13;
	shf.l.wrap.b32 	%r3305, %r3300, %r3301, 13;
	mov.b64 	%rd13117, {%r3304, %r3305};
	mad.lo.s64 	%rd13118, %rd13117, 19, %rd13105;
	shr.u64 	%rd13119, %rd13118, 51;
	add.s64 	%rd15076, %rd13119, %rd13109;
	and.b64  	%rd15072, %rd13118, 2251799813685247;
	add.s32 	%r3860, %r3860, 1;
	setp.lt.u32 	%p33, %r3860, 9;
	@%p33 bra 	$L__BB4_36;
	mul.lo.s64 	%rd13120, %rd15072, %rd554;
	mul.hi.u64 	%rd13121, %rd15072, %rd554;
	mul.lo.s64 	%rd13122, %rd15076, %rd563;
	mul.hi.u64 	%rd13123, %rd15076, %rd563;
	add.cc.s64 	%rd13124, %rd13120, %rd13122;
	addc.cc.s64 	%rd13125, %rd13121, %rd13123;
	and.b64  	%rd13126, %rd15073, 2251799813685247;
	mul.lo.s64 	%rd13127, %rd13126, %rd560;
	mul.hi.u64 	%rd13128, %rd13126, %rd560;
	add.cc.s64 	%rd13129, %rd13124, %rd13127;
	addc.cc.s64 	%rd13130, %rd13125, %rd13128;
	and.b64  	%rd13131, %rd15074, 2251799813685247;
	mul.lo.s64 	%rd13132, %rd13131, %rd586;
	mul.hi.u64 	%rd13133, %rd13131, %rd586;
	add.cc.s64 	%rd13134, %rd13129, %rd13132;
	addc.cc.s64 	%rd13135, %rd13130, %rd13133;
	and.b64  	%rd13136, %rd15075, 2251799813685247;
	mul.lo.s64 	%rd13137, %rd13136, %rd585;
	mul.hi.u64 	%rd13138, %rd13136, %rd585;
	add.cc.s64 	%rd13139, %rd13134, %rd13137;
	addc.cc.s64 	%rd13140, %rd13135, %rd13138;
	mul.lo.s64 	%rd13141, %rd15072, %rd555;
	mul.hi.u64 	%rd13142, %rd15072, %rd555;
	mul.lo.s64 	%rd13143, %rd15076, %rd554;
	mul.hi.u64 	%rd13144, %rd15076, %rd554;
	add.cc.s64 	%rd13145, %rd13141, %rd13143;
	addc.cc.s64 	%rd13146, %rd13142, %rd13144;
	mul.lo.s64 	%rd13147, %rd13126, %rd563;
	mul.hi.u64 	%rd13148, %rd13126, %rd563;
	add.cc.s64 	%rd13149, %rd13145, %rd13147;
	addc.cc.s64 	%rd13150, %rd13146, %rd13148;
	mul.lo.s64 	%rd13151, %rd13131, %rd560;
	mul.hi.u64 	%rd13152, %rd13131, %rd560;
	add.cc.s64 	%rd13153, %rd13149, %rd13151;
	addc.cc.s64 	%rd13154, %rd13150, %rd13152;
	mul.lo.s64 	%rd13155, %rd13136, %rd586;
	mul.hi.u64 	%rd13156, %rd13136, %rd586;
	add.cc.s64 	%rd13157, %rd13153, %rd13155;
	addc.cc.s64 	%rd13158, %rd13154, %rd13156;
	mul.lo.s64 	%rd13159, %rd561, %rd15072;
	mul.hi.u64 	%rd13160, %rd561, %rd15072;
	mul.lo.s64 	%rd13161, %rd15076, %rd555;
	mul.hi.u64 	%rd13162, %rd15076, %rd555;
	add.cc.s64 	%rd13163, %rd13159, %rd13161;
	addc.cc.s64 	%rd13164, %rd13160, %rd13162;
	mul.lo.s64 	%rd13165, %rd13126, %rd554;
	mul.hi.u64 	%rd13166, %rd13126, %rd554;
	add.cc.s64 	%rd13167, %rd13163, %rd13165;
	addc.cc.s64 	%rd13168, %rd13164, %rd13166;
	mul.lo.s64 	%rd13169, %rd13131, %rd563;
	mul.hi.u64 	%rd13170, %rd13131, %rd563;
	add.cc.s64 	%rd13171, %rd13167, %rd13169;
	addc.cc.s64 	%rd13172, %rd13168, %rd13170;
	mul.lo.s64 	%rd13173, %rd13136, %rd560;
	mul.hi.u64 	%rd13174, %rd13136, %rd560;
	add.cc.s64 	%rd13175, %rd13171, %rd13173;
	addc.cc.s64 	%rd13176, %rd13172, %rd13174;
	mul.lo.s64 	%rd13177, %rd558, %rd15072;
	mul.hi.u64 	%rd13178, %rd558, %rd15072;
	mul.lo.s64 	%rd13179, %rd561, %rd15076;
	mul.hi.u64 	%rd13180, %rd561, %rd15076;
	add.cc.s64 	%rd13181, %rd13177, %rd13179;
	addc.cc.s64 	%rd13182, %rd13178, %rd13180;
	mul.lo.s64 	%rd13183, %rd13126, %rd555;
	mul.hi.u64 	%rd13184, %rd13126, %rd555;
	add.cc.s64 	%rd13185, %rd13181, %rd13183;
	addc.cc.s64 	%rd13186, %rd13182, %rd13184;
	mul.lo.s64 	%rd13187, %rd13131, %rd554;
	mul.hi.u64 	%rd13188, %rd13131, %rd554;
	add.cc.s64 	%rd13189, %rd13185, %rd13187;
	addc.cc.s64 	%rd13190, %rd13186, %rd13188;
	mul.lo.s64 	%rd13191, %rd13136, %rd563;
	mul.hi.u64 	%rd13192, %rd13136, %rd563;
	add.cc.s64 	%rd13193, %rd13189, %rd13191;
	addc.cc.s64 	%rd13194, %rd13190, %rd13192;
	mul.lo.s64 	%rd13195, %rd556, %rd15072;
	mul.hi.u64 	%rd13196, %rd556, %rd15072;
	mul.lo.s64 	%rd13197, %rd558, %rd15076;
	mul.hi.u64 	%rd13198, %rd558, %rd15076;
	add.cc.s64 	%rd13199, %rd13195, %rd13197;
	addc.cc.s64 	%rd13200, %rd13196, %rd13198;
	mul.lo.s64 	%rd13201, %rd13126, %rd561;
	mul.hi.u64 	%rd13202, %rd13126, %rd561;
	add.cc.s64 	%rd13203, %rd13199, %rd13201;
	addc.cc.s64 	%rd13204, %rd13200, %rd13202;
	mul.lo.s64 	%rd13205, %rd13131, %rd555;
	mul.hi.u64 	%rd13206, %rd13131, %rd555;
	add.cc.s64 	%rd13207, %rd13203, %rd13205;
	addc.cc.s64 	%rd13208, %rd13204, %rd13206;
	mul.lo.s64 	%rd13209, %rd13136, %rd554;
	mul.hi.u64 	%rd13210, %rd13136, %rd554;
	add.cc.s64 	%rd13211, %rd13207, %rd13209;
	addc.cc.s64 	%rd13212, %rd13208, %rd13210;
	mov.b64 	{%r3307, %r3308}, %rd13140;
	mov.b64 	{%r3309, %r3310}, %rd13139;
	shf.l.wrap.b32 	%r3311, %r3310, %r3307, 13;
	shf.l.wrap.b32 	%r3312, %r3307, %r3308, 13;
	mov.b64 	%rd13213, {%r3311, %r3312};
	shr.u64 	%rd13214, %rd13140, 51;
	and.b64  	%rd13215, %rd13139, 2251799813685247;
	add.cc.s64 	%rd13216, %rd13157, %rd13213;
	addc.cc.s64 	%rd13217, %rd13158, %rd13214;
	mov.b64 	{%r3313, %r3314}, %rd13217;
	mov.b64 	{%r3315, %r3316}, %rd13216;
	shf.l.wrap.b32 	%r3317, %r3316, %r3313, 13;
	shf.l.wrap.b32 	%r3318, %r3313, %r3314, 13;
	mov.b64 	%rd13218, {%r3317, %r3318};
	shr.u64 	%rd13219, %rd13217, 51;
	and.b64  	%rd13220, %rd13216, 2251799813685247;
	add.cc.s64 	%rd13221, %rd13175, %rd13218;
	addc.cc.s64 	%rd13222, %rd13176, %rd13219;
	mov.b64 	{%r3319, %r3320}, %rd13222;
	mov.b64 	{%r3321, %r3322}, %rd13221;
	shf.l.wrap.b32 	%r3323, %r3322, %r3319, 13;
	shf.l.wrap.b32 	%r3324, %r3319, %r3320, 13;
	mov.b64 	%rd13223, {%r3323, %r3324};
	shr.u64 	%rd13224, %rd13222, 51;
	and.b64  	%rd648, %rd13221, 2251799813685247;
	add.cc.s64 	%rd13225, %rd13193, %rd13223;
	addc.cc.s64 	%rd13226, %rd13194, %rd13224;
	mov.b64 	{%r3325, %r3326}, %rd13226;
	mov.b64 	{%r3327, %r3328}, %rd13225;
	shf.l.wrap.b32 	%r3329, %r3328, %r3325, 13;
	shf.l.wrap.b32 	%r3330, %r3325, %r3326, 13;
	mov.b64 	%rd13227, {%r3329, %r3330};
	shr.u64 	%rd13228, %rd13226, 51;
	and.b64  	%rd645, %rd13225, 2251799813685247;
	add.cc.s64 	%rd13229, %rd13211, %rd13227;
	addc.cc.s64 	%rd13230, %rd13212, %rd13228;
	mov.b64 	{%r3331, %r3332}, %rd13230;
	mov.b64 	{%r3333, %r3334}, %rd13229;
	shf.l.wrap.b32 	%r3335, %r3334, %r3331, 13;
	shf.l.wrap.b32 	%r3336, %r3331, %r3332, 13;
	mov.b64 	%rd13231, {%r3335, %r3336};
	and.b64  	%rd643, %rd13229, 2251799813685247;
	mad.lo.s64 	%rd13232, %rd13231, 19, %rd13215;
	shr.u64 	%rd13233, %rd13232, 51;
	and.b64  	%rd641, %rd13232, 2251799813685247;
	add.s64 	%rd642, %rd13233, %rd13220;
	shl.b64 	%rd13234, %rd13232, 1;
	and.b64  	%rd13235, %rd13234, 4503599627370494;
	shl.b64 	%rd13236, %rd642, 1;
	mul.lo.s64 	%rd13237, %rd641, %rd641;
	mul.hi.u64 	%rd13238, %rd641, %rd641;
	mul.lo.s64 	%rd13239, %rd642, 38;
	mul.lo.s64 	%rd13240, %rd643, %rd13239;
	mul.hi.u64 	%rd13241, %rd643, %rd13239;
	mul.lo.s64 	%rd13242, %rd648, 38;
	mul.lo.s64 	%rd13243, %rd645, %rd13242;
	mul.hi.u64 	%rd13244, %rd645, %rd13242;
	add.cc.s64 	%rd13245, %rd13237, %rd13243;
	addc.cc.s64 	%rd13246, %rd13238, %rd13244;
	add.cc.s64 	%rd13247, %rd13245, %rd13240;
	addc.cc.s64 	%rd13248, %rd13246, %rd13241;
	mul.lo.s64 	%rd13249, %rd13235, %rd642;
	mul.hi.u64 	%rd13250, %rd13235, %rd642;
	mul.lo.s64 	%rd13251, %rd643, %rd13242;
	mul.hi.u64 	%rd13252, %rd643, %rd13242;
	mul.lo.s64 	%rd647, %rd645, 19;
	mul.lo.s64 	%rd13253, %rd645, %rd647;
	mul.hi.u64 	%rd13254, %rd645, %rd647;
	mul.lo.s64 	%rd13255, %rd648, %rd13235;
	mul.hi.u64 	%rd13256, %rd648, %rd13235;
	mul.lo.s64 	%rd13257, %rd642, %rd642;
	mul.hi.u64 	%rd13258, %rd642, %rd642;
	mul.lo.s64 	%rd13259, %rd645, 38;
	mul.lo.s64 	%rd13260, %rd643, %rd13259;
	mul.hi.u64 	%rd13261, %rd643, %rd13259;
	mul.lo.s64 	%rd13262, %rd645, %rd13235;
	mul.hi.u64 	%rd13263, %rd645, %rd13235;
	mul.lo.s64 	%rd13264, %rd648, %rd13236;
	mul.hi.u64 	%rd13265, %rd648, %rd13236;
	mul.lo.s64 	%rd650, %rd643, 19;
	mul.lo.s64 	%rd13266, %rd643, %rd650;
	mul.hi.u64 	%rd13267, %rd643, %rd650;
	mul.lo.s64 	%rd13268, %rd643, %rd13235;
	mul.hi.u64 	%rd13269, %rd643, %rd13235;
	mul.lo.s64 	%rd13270, %rd645, %rd13236;
	mul.hi.u64 	%rd13271, %rd645, %rd13236;
	mul.lo.s64 	%rd13272, %rd648, %rd648;
	mul.hi.u64 	%rd13273, %rd648, %rd648;
	mov.b64 	{%r3337, %r3338}, %rd13248;
	mov.b64 	{%r3339, %r3340}, %rd13247;
	shf.l.wrap.b32 	%r3341, %r3340, %r3337, 13;
	shf.l.wrap.b32 	%r3342, %r3337, %r3338, 13;
	mov.b64 	%rd13274, {%r3341, %r3342};
	and.b64  	%rd13275, %rd13247, 2251799813685247;
	add.cc.s64 	%rd13276, %rd13253, %rd13251;
	addc.cc.s64 	%rd13277, %rd13254, %rd13252;
	add.cc.s64 	%rd13278, %rd13276, %rd13249;
	addc.cc.s64 	%rd13279, %rd13277, %rd13250;
	add.cc.s64 	%rd13280, %rd13278, %rd13274;
	addc.cc.s64 	%rd13281, %rd13279, 0;
	mov.b64 	{%r3343, %r3344}, %rd13281;
	mov.b64 	{%r3345, %r3346}, %rd13280;
	shf.l.wrap.b32 	%r3347, %r3346, %r3343, 13;
	shf.l.wrap.b32 	%r3348, %r3343, %r3344, 13;
	mov.b64 	%rd13282, {%r3347, %r3348};
	shr.u64 	%rd13283, %rd13281, 51;
	and.b64  	%rd13284, %rd13280, 2251799813685247;
	add.cc.s64 	%rd13285, %rd13257, %rd13260;
	addc.cc.s64 	%rd13286, %rd13258, %rd13261;
	add.cc.s64 	%rd13287, %rd13285, %rd13255;
	addc.cc.s64 	%rd13288, %rd13286, %rd13256;
	add.cc.s64 	%rd15078, %rd13287, %rd13282;
	addc.cc.s64 	%rd13289, %rd13288, %rd13283;
	mov.b64 	{%r3349, %r3350}, %rd13289;
	mov.b64 	{%r3351, %r3352}, %rd15078;
	shf.l.wrap.b32 	%r3353, %r3352, %r3349, 13;
	shf.l.wrap.b32 	%r3354, %r3349, %r3350, 13;
	mov.b64 	%rd13290, {%r3353, %r3354};
	shr.u64 	%rd13291, %rd13289, 51;
	add.cc.s64 	%rd13292, %rd13262, %rd13266;
	addc.cc.s64 	%rd13293, %rd13263, %rd13267;
	add.cc.s64 	%rd13294, %rd13292, %rd13264;
	addc.cc.s64 	%rd13295, %rd13293, %rd13265;
	add.cc.s64 	%rd15079, %rd13294, %rd13290;
	addc.cc.s64 	%rd13296, %rd13295, %rd13291;
	mov.b64 	{%r3355, %r3356}, %rd13296;
	mov.b64 	{%r3357, %r3358}, %rd15079;
	shf.l.wrap.b32 	%r3359, %r3358, %r3355, 13;
	shf.l.wrap.b32 	%r3360, %r3355, %r3356, 13;
	mov.b64 	%rd13297, {%r3359, %r3360};
	shr.u64 	%rd13298, %rd13296, 51;
	add.cc.s64 	%rd13299, %rd13268, %rd13272;
	addc.cc.s64 	%rd13300, %rd13269, %rd13273;
	add.cc.s64 	%rd13301, %rd13299, %rd13270;
	addc.cc.s64 	%rd13302, %rd13300, %rd13271;
	add.cc.s64 	%rd15080, %rd13301, %rd13297;
	addc.cc.s64 	%rd13303, %rd13302, %rd13298;
	mov.b64 	{%r3361, %r3362}, %rd13303;
	mov.b64 	{%r3363, %r3364}, %rd15080;
	shf.l.wrap.b32 	%r3365, %r3364, %r3361, 13;
	shf.l.wrap.b32 	%r3366, %r3361, %r3362, 13;
	mov.b64 	%rd13304, {%r3365, %r3366};
	mad.lo.s64 	%rd13305, %rd13304, 19, %rd13275;
	shr.u64 	%rd13306, %rd13305, 51;
	add.s64 	%rd15081, %rd13306, %rd13284;
	and.b64  	%rd15077, %rd13305, 2251799813685247;
	mov.b32 	%r3861, 0;
$L__BB4_38:
	and.b64  	%rd13307, %rd15080, 2251799813685247;
	and.b64  	%rd13308, %rd15079, 2251799813685247;
	and.b64  	%rd13309, %rd15078, 2251799813685247;
	shl.b64 	%rd13310, %rd15077, 1;
	shl.b64 	%rd13311, %rd15081, 1;
	mul.lo.s64 	%rd13312, %rd15077, %rd15077;
	mul.hi.u64 	%rd13313, %rd15077, %rd15077;
	mul.lo.s64 	%rd13314, %rd15081, 38;
	mul.lo.s64 	%rd13315, %rd13307, %rd13314;
	mul.hi.u64 	%rd13316, %rd13307, %rd13314;
	mul.lo.s64 	%rd13317, %rd13309, 38;
	mul.lo.s64 	%rd13318, %rd13317, %rd13308;
	mul.hi.u64 	%rd13319, %rd13317, %rd13308;
	add.cc.s64 	%rd13320, %rd13318, %rd13312;
	addc.cc.s64 	%rd13321, %rd13319, %rd13313;
	add.cc.s64 	%rd13322, %rd13320, %rd13315;
	addc.cc.s64 	%rd13323, %rd13321, %rd13316;
	mul.lo.s64 	%rd13324, %rd13310, %rd15081;
	mul.hi.u64 	%rd13325, %rd13310, %rd15081;
	mul.lo.s64 	%rd13326, %rd13307, %rd13317;
	mul.hi.u64 	%rd13327, %rd13307, %rd13317;
	add.cc.s64 	%rd13328, %rd13326, %rd13324;
	addc.cc.s64 	%rd13329, %rd13327, %rd13325;
	mul.lo.s64 	%rd13330, %rd13308, 19;
	mul.lo.s64 	%rd13331, %rd13330, %rd13308;
	mul.hi.u64 	%rd13332, %rd13330, %rd13308;
	add.cc.s64 	%rd13333, %rd13328, %rd13331;
	addc.cc.s64 	%rd13334, %rd13329, %rd13332;
	mul.lo.s64 	%rd13335, %rd13309, %rd13310;
	mul.hi.u64 	%rd13336, %rd13309, %rd13310;
	mul.lo.s64 	%rd13337, %rd15081, %rd15081;
	mul.hi.u64 	%rd13338, %rd15081, %rd15081;
	add.cc.s64 	%rd13339, %rd13335, %rd13337;
	addc.cc.s64 	%rd13340, %rd13336, %rd13338;
	mul.lo.s64 	%rd13341, %rd13308, 38;
	mul.lo.s64 	%rd13342, %rd13341, %rd13307;
	mul.hi.u64 	%rd13343, %rd13341, %rd13307;
	add.cc.s64 	%rd13344, %rd13339, %rd13342;
	addc.cc.s64 	%rd13345, %rd13340, %rd13343;
	mul.lo.s64 	%rd13346, %rd13308, %rd13310;
	mul.hi.u64 	%rd13347, %rd13308, %rd13310;
	mul.lo.s64 	%rd13348, %rd13309, %rd13311;
	mul.hi.u64 	%rd13349, %rd13309, %rd13311;
	add.cc.s64 	%rd13350, %rd13346, %rd13348;
	addc.cc.s64 	%rd13351, %rd13347, %rd13349;
	mul.lo.s64 	%rd13352, %rd13307, 19;
	mul.lo.s64 	%rd13353, %rd13352, %rd13307;
	mul.hi.u64 	%rd13354, %rd13352, %rd13307;
	add.cc.s64 	%rd13355, %rd13350, %rd13353;
	addc.cc.s64 	%rd13356, %rd13351, %rd13354;
	mul.lo.s64 	%rd13357, %rd13307, %rd13310;
	mul.hi.u64 	%rd13358, %rd13307, %rd13310;
	mul.lo.s64 	%rd13359, %rd13308, %rd13311;
	mul.hi.u64 	%rd13360, %rd13308, %rd13311;
	mul.lo.s64 	%rd13361, %rd13309, %rd13309;
	mul.hi.u64 	%rd13362, %rd13309, %rd13309;
	mov.b64 	{%r3367, %r3368}, %rd13323;
	mov.b64 	{%r3369, %r3370}, %rd13322;
	shf.l.wrap.b32 	%r3371, %r3370, %r3367, 13;
	shf.l.wrap.b32 	%r3372, %r3367, %r3368, 13;
	mov.b64 	%rd13363, {%r3371, %r3372};
	and.b64  	%rd13364, %rd13322, 2251799813685247;
	add.cc.s64 	%rd13365, %rd13333, %rd13363;
	addc.cc.s64 	%rd13366, %rd13334, 0;
	mov.b64 	{%r3373, %r3374}, %rd13366;
	mov.b64 	{%r3375, %r3376}, %rd13365;
	shf.l.wrap.b32 	%r3377, %r3376, %r3373, 13;
	shf.l.wrap.b32 	%r3378, %r3373, %r3374, 13;
	mov.b64 	%rd13367, {%r3377, %r3378};
	and.b64  	%rd13368, %rd13365, 2251799813685247;
	add.cc.s64 	%rd15078, %rd13344, %rd13367;
	addc.cc.s64 	%rd662, %rd13345, 0;
	mov.b64 	{%r3379, %r3380}, %rd662;
	mov.b64 	{%r3381, %r3382}, %rd15078;
	shf.l.wrap.b32 	%r3383, %r3382, %r3379, 13;
	shf.l.wrap.b32 	%r3384, %r3379, %r3380, 13;
	mov.b64 	%rd13369, {%r3383, %r3384};
	add.cc.s64 	%rd15079, %rd13355, %rd13369;
	addc.cc.s64 	%rd665, %rd13356, 0;
	mov.b64 	{%r3385, %r3386}, %rd665;
	mov.b64 	{%r3387, %r3388}, %rd15079;
	shf.l.wrap.b32 	%r3389, %r3388, %r3385, 13;
	shf.l.wrap.b32 	%r3390, %r3385, %r3386, 13;
	mov.b64 	%rd13370, {%r3389, %r3390};
	shr.u64 	%rd13371, %rd665, 51;
	add.cc.s64 	%rd13372, %rd13359, %rd13361;
	addc.cc.s64 	%rd13373, %rd13360, %rd13362;
	add.cc.s64 	%rd13374, %rd13372, %rd13357;
	addc.cc.s64 	%rd13375, %rd13373, %rd13358;
	add.cc.s64 	%rd15080, %rd13374, %rd13370;
	addc.cc.s64 	%rd668, %rd13375, %rd13371;
	mov.b64 	{%r3391, %r3392}, %rd668;
	mov.b64 	{%r3393, %r3394}, %rd15080;
	shf.l.wrap.b32 	%r3395, %r3394, %r3391, 13;
	shf.l.wrap.b32 	%r3396, %r3391, %r3392, 13;
	mov.b64 	%rd13376, {%r3395, %r3396};
	mad.lo.s64 	%rd13377, %rd13376, 19, %rd13364;
	shr.u64 	%rd13378, %rd13377, 51;
	add.s64 	%rd15081, %rd13378, %rd13368;
	and.b64  	%rd15077, %rd13377, 2251799813685247;
	add.s32 	%r3861, %r3861, 1;
	setp.lt.u32 	%p34, %r3861, 49;
	@%p34 bra 	$L__BB4_38;
	mul.lo.s64 	%rd672, %rd642, 19;
	mul.lo.s64 	%rd673, %rd648, 19;
	mul.lo.s64 	%rd13379, %rd15077, %rd641;
	mul.hi.u64 	%rd13380, %rd15077, %rd641;
	mul.lo.s64 	%rd13381, %rd15081, %rd650;
	mul.hi.u64 	%rd13382, %rd15081, %rd650;
	add.cc.s64 	%rd13383, %rd13379, %rd13381;
	addc.cc.s64 	%rd13384, %rd13380, %rd13382;
	and.b64  	%rd13385, %rd15078, 2251799813685247;
	mul.lo.s64 	%rd13386, %rd13385, %rd647;
	mul.hi.u64 	%rd13387, %rd13385, %rd647;
	add.cc.s64 	%rd13388, %rd13383, %rd13386;
	addc.cc.s64 	%rd13389, %rd13384, %rd13387;
	and.b64  	%rd13390, %rd15079, 2251799813685247;
	mul.lo.s64 	%rd13391, %rd13390, %rd673;
	mul.hi.u64 	%rd13392, %rd13390, %rd673;
	add.cc.s64 	%rd13393, %rd13388, %rd13391;
	addc.cc.s64 	%rd13394, %rd13389, %rd13392;
	and.b64  	%rd13395, %rd15080, 2251799813685247;
	mul.lo.s64 	%rd13396, %rd13395, %rd672;
	mul.hi.u64 	%rd13397, %rd13395, %rd672;
	add.cc.s64 	%rd13398, %rd13393, %rd13396;
	addc.cc.s64 	%rd13399, %rd13394, %rd13397;
	mul.lo.s64 	%rd13400, %rd15077, %rd642;
	mul.hi.u64 	%rd13401, %rd15077, %rd642;
	mul.lo.s64 	%rd13402, %rd15081, %rd641;
	mul.hi.u64 	%rd13403, %rd15081, %rd641;
	add.cc.s64 	%rd13404, %rd13400, %rd13402;
	addc.cc.s64 	%rd13405, %rd13401, %rd13403;
	mul.lo.s64 	%rd13406, %rd13385, %rd650;
	mul.hi.u64 	%rd13407, %rd13385, %rd650;
	add.cc.s64 	%rd13408, %rd13404, %rd13406;
	addc.cc.s64 	%rd13409, %rd13405, %rd13407;
	mul.lo.s64 	%rd13410, %rd13390, %rd647;
	mul.hi.u64 	%rd13411, %rd13390, %rd647;
	add.cc.s64 	%rd13412, %rd13408, %rd13410;
	addc.cc.s64 	%rd13413, %rd13409, %rd13411;
	mul.lo.s64 	%rd13414, %rd13395, %rd673;
	mul.hi.u64 	%rd13415, %rd13395, %rd673;
	add.cc.s64 	%rd13416, %rd13412, %rd13414;
	addc.cc.s64 	%rd13417, %rd13413, %rd13415;
	mul.lo.s64 	%rd13418, %rd648, %rd15077;
	mul.hi.u64 	%rd13419, %rd648, %rd15077;
	mul.lo.s64 	%rd13420, %rd15081, %rd642;
	mul.hi.u64 	%rd13421, %rd15081, %rd642;
	add.cc.s64 	%rd13422, %rd13418, %rd13420;
	addc.cc.s64 	%rd13423, %rd13419, %rd13421;
	mul.lo.s64 	%rd13424, %rd13385, %rd641;
	mul.hi.u64 	%rd13425, %rd13385, %rd641;
	add.cc.s64 	%rd13426, %rd13422, %rd13424;
	addc.cc.s64 	%rd13427, %rd13423, %rd13425;
	mul.lo.s64 	%rd13428, %rd13390, %rd650;
	mul.hi.u64 	%rd13429, %rd13390, %rd650;
	add.cc.s64 	%rd13430, %rd13426, %rd13428;
	addc.cc.s64 	%rd13431, %rd13427, %rd13429;
	mul.lo.s64 	%rd13432, %rd13395, %rd647;
	mul.hi.u64 	%rd13433, %rd13395, %rd647;
	add.cc.s64 	%rd13434, %rd13430, %rd13432;
	addc.cc.s64 	%rd13435, %rd13431, %rd13433;
	mul.lo.s64 	%rd13436, %rd645, %rd15077;
	mul.hi.u64 	%rd13437, %rd645, %rd15077;
	mul.lo.s64 	%rd13438, %rd648, %rd15081;
	mul.hi.u64 	%rd13439, %rd648, %rd15081;
	add.cc.s64 	%rd13440, %rd13436, %rd13438;
	addc.cc.s64 	%rd13441, %rd13437, %rd13439;
	mul.lo.s64 	%rd13442, %rd13385, %rd642;
	mul.hi.u64 	%rd13443, %rd13385, %rd642;
	add.cc.s64 	%rd13444, %rd13440, %rd13442;
	addc.cc.s64 	%rd13445, %rd13441, %rd13443;
	mul.lo.s64 	%rd13446, %rd13390, %rd641;
	mul.hi.u64 	%rd13447, %rd13390, %rd641;
	add.cc.s64 	%rd13448, %rd13444, %rd13446;
	addc.cc.s64 	%rd13449, %rd13445, %rd13447;
	mul.lo.s64 	%rd13450, %rd13395, %rd650;
	mul.hi.u64 	%rd13451, %rd13395, %rd650;
	add.cc.s64 	%rd13452, %rd13448, %rd13450;
	addc.cc.s64 	%rd13453, %rd13449, %rd13451;
	mul.lo.s64 	%rd13454, %rd643, %rd15077;
	mul.hi.u64 	%rd13455, %rd643, %rd15077;
	mul.lo.s64 	%rd13456, %rd645, %rd15081;
	mul.hi.u64 	%rd13457, %rd645, %rd15081;
	add.cc.s64 	%rd13458, %rd13454, %rd13456;
	addc.cc.s64 	%rd13459, %rd13455, %rd13457;
	mul.lo.s64 	%rd13460, %rd13385, %rd648;
	mul.hi.u64 	%rd13461, %rd13385, %rd648;
	add.cc.s64 	%rd13462, %rd13458, %rd13460;
	addc.cc.s64 	%rd13463, %rd13459, %rd13461;
	mul.lo.s64 	%rd13464, %rd13390, %rd642;
	mul.hi.u64 	%rd13465, %rd13390, %rd642;
	add.cc.s64 	%rd13466, %rd13462, %rd13464;
	addc.cc.s64 	%rd13467, %rd13463, %rd13465;
	mul.lo.s64 	%rd13468, %rd13395, %rd641;
	mul.hi.u64 	%rd13469, %rd13395, %rd641;
	add.cc.s64 	%rd13470, %rd13466, %rd13468;
	addc.cc.s64 	%rd13471, %rd13467, %rd13469;
	mov.b64 	{%r3398, %r3399}, %rd13399;
	mov.b64 	{%r3400, %r3401}, %rd13398;
	shf.l.wrap.b32 	%r3402, %r3401, %r3398, 13;
	shf.l.wrap.b32 	%r3403, %r3398, %r3399, 13;
	mov.b64 	%rd13472, {%r3402, %r3403};
	shr.u64 	%rd13473, %rd13399, 51;
	and.b64  	%rd13474, %rd13398, 2251799813685247;
	add.cc.s64 	%rd13475, %rd13416, %rd13472;
	addc.cc.s64 	%rd13476, %rd13417, %rd13473;
	mov.b64 	{%r3404, %r3405}, %rd13476;
	mov.b64 	{%r3406, %r3407}, %rd13475;
	shf.l.wrap.b32 	%r3408, %r3407, %r3404, 13;
	shf.l.wrap.b32 	%r3409, %r3404, %r3405, 13;
	mov.b64 	%rd13477, {%r3408, %r3409};
	shr.u64 	%rd13478, %rd13476, 51;
	and.b64  	%rd13479, %rd13475, 2251799813685247;
	add.cc.s64 	%rd13480, %rd13434, %rd13477;
	addc.cc.s64 	%rd13481, %rd13435, %rd13478;
	mov.b64 	{%r3410, %r3411}, %rd13481;
	mov.b64 	{%r3412, %r3413}, %rd13480;
	shf.l.wrap.b32 	%r3414, %r3413, %r3410, 13;
	shf.l.wrap.b32 	%r3415, %r3410, %r3411, 13;
	mov.b64 	%rd13482, {%r3414, %r3415};
	shr.u64 	%rd13483, %rd13481, 51;
	and.b64  	%rd682, %rd13480, 2251799813685247;
	add.cc.s64 	%rd13484, %rd13452, %rd13482;
	addc.cc.s64 	%rd13485, %rd13453, %rd13483;
	mov.b64 	{%r3416, %r3417}, %rd13485;
	mov.b64 	{%r3418, %r3419}, %rd13484;
	shf.l.wrap.b32 	%r3420, %r3419, %r3416, 13;
	shf.l.wrap.b32 	%r3421, %r3416, %r3417, 13;
	mov.b64 	%rd13486, {%r3420, %r3421};
	shr.u64 	%rd13487, %rd13485, 51;
	and.b64  	%rd679, %rd13484, 2251799813685247;
	add.cc.s64 	%rd13488, %rd13470, %rd13486;
	addc.cc.s64 	%rd13489, %rd13471, %rd13487;
	mov.b64 	{%r3422, %r3423}, %rd13489;
	mov.b64 	{%r3424, %r3425}, %rd13488;
	shf.l.wrap.b32 	%r3426, %r3425, %r3422, 13;
	shf.l.wrap.b32 	%r3427, %r3422, %r3423, 13;
	mov.b64 	%rd13490, {%r3426, %r3427};
	and.b64  	%rd677, %rd13488, 2251799813685247;
	mad.lo.s64 	%rd13491, %rd13490, 19, %rd13474;
	shr.u64 	%rd13492, %rd13491, 51;
	and.b64  	%rd675, %rd13491, 2251799813685247;
	add.s64 	%rd676, %rd13492, %rd13479;
	shl.b64 	%rd13493, %rd13491, 1;
	and.b64  	%rd13494, %rd13493, 4503599627370494;
	shl.b64 	%rd13495, %rd676, 1;
	mul.lo.s64 	%rd13496, %rd675, %rd675;
	mul.hi.u64 	%rd13497, %rd675, %rd675;
	mul.lo.s64 	%rd13498, %rd676, 38;
	mul.lo.s64 	%rd13499, %rd677, %rd13498;
	mul.hi.u64 	%rd13500, %rd677, %rd13498;
	mul.lo.s64 	%rd13501, %rd682, 38;
	mul.lo.s64 	%rd13502, %rd679, %rd13501;
	mul.hi.u64 	%rd13503, %rd679, %rd13501;
	add.cc.s64 	%rd13504, %rd13496, %rd13502;
	addc.cc.s64 	%rd13505, %rd13497, %rd13503;
	add.cc.s64 	%rd13506, %rd13504, %rd13499;
	addc.cc.s64 	%rd13507, %rd13505, %rd13500;
	mul.lo.s64 	%rd13508, %rd13494, %rd676;
	mul.hi.u64 	%rd13509, %rd13494, %rd676;
	mul.lo.s64 	%rd13510, %rd677, %rd13501;
	mul.hi.u64 	%rd13511, %rd677, %rd13501;
	mul.lo.s64 	%rd681, %rd679, 19;
	mul.lo.s64 	%rd13512, %rd679, %rd681;
	mul.hi.u64 	%rd13513, %rd679, %rd681;
	mul.lo.s64 	%rd13514, %rd682, %rd13494;
	mul.hi.u64 	%rd13515, %rd682, %rd13494;
	mul.lo.s64 	%rd13516, %rd676, %rd676;
	mul.hi.u64 	%rd13517, %rd676, %rd676;
	mul.lo.s64 	%rd13518, %rd679, 38;
	mul.lo.s64 	%rd13519, %rd677, %rd13518;
	mul.hi.u64 	%rd13520, %rd677, %rd13518;
	mul.lo.s64 	%rd13521, %rd679, %rd13494;
	mul.hi.u64 	%rd13522, %rd679, %rd13494;
	mul.lo.s64 	%rd13523, %rd682, %rd13495;
	mul.hi.u64 	%rd13524, %rd682, %rd13495;
	mul.lo.s64 	%rd684, %rd677, 19;
	mul.lo.s64 	%rd13525, %rd677, %rd684;
	mul.hi.u64 	%rd13526, %rd677, %rd684;
	mul.lo.s64 	%rd13527, %rd677, %rd13494;
	mul.hi.u64 	%rd13528, %rd677, %rd13494;
	mul.lo.s64 	%rd13529, %rd679, %rd13495;
	mul.hi.u64 	%rd13530, %rd679, %rd13495;
	mul.lo.s64 	%rd13531, %rd682, %rd682;
	mul.hi.u64 	%rd13532, %rd682, %rd682;
	mov.b64 	{%r3428, %r3429}, %rd13507;
	mov.b64 	{%r3430, %r3431}, %rd13506;
	shf.l.wrap.b32 	%r3432, %r3431, %r3428, 13;
	shf.l.wrap.b32 	%r3433, %r3428, %r3429, 13;
	mov.b64 	%rd13533, {%r3432, %r3433};
	and.b64  	%rd13534, %rd13506, 2251799813685247;
	add.cc.s64 	%rd13535, %rd13512, %rd13510;
	addc.cc.s64 	%rd13536, %rd13513, %rd13511;
	add.cc.s64 	%rd13537, %rd13535, %rd13508;
	addc.cc.s64 	%rd13538, %rd13536, %rd13509;
	add.cc.s64 	%rd13539, %rd13537, %rd13533;
	addc.cc.s64 	%rd13540, %rd13538, 0;
	mov.b64 	{%r3434, %r3435}, %rd13540;
	mov.b64 	{%r3436, %r3437}, %rd13539;
	shf.l.wrap.b32 	%r3438, %r3437, %r3434, 13;
	shf.l.wrap.b32 	%r3439, %r3434, %r3435, 13;
	mov.b64 	%rd13541, {%r3438, %r3439};
	shr.u64 	%rd13542, %rd13540, 51;
	and.b64  	%rd13543, %rd13539, 2251799813685247;
	add.cc.s64 	%rd13544, %rd13516, %rd13519;
	addc.cc.s64 	%rd13545, %rd13517, %rd13520;
	add.cc.s64 	%rd13546, %rd13544, %rd13514;
	addc.cc.s64 	%rd13547, %rd13545, %rd13515;
	add.cc.s64 	%rd15083, %rd13546, %rd13541;
	addc.cc.s64 	%rd13548, %rd13547, %rd13542;
	mov.b64 	{%r3440, %r3441}, %rd13548;
	mov.b64 	{%r3442, %r3443}, %rd15083;
	shf.l.wrap.b32 	%r3444, %r3443, %r3440, 13;
	shf.l.wrap.b32 	%r3445, %r3440, %r3441, 13;
	mov.b64 	%rd13549, {%r3444, %r3445};
	shr.u64 	%rd13550, %rd13548, 51;
	add.cc.s64 	%rd13551, %rd13521, %rd13525;
	addc.cc.s64 	%rd13552, %rd13522, %rd13526;
	add.cc.s64 	%rd13553, %rd13551, %rd13523;
	addc.cc.s64 	%rd13554, %rd13552, %rd13524;
	add.cc.s64 	%rd15084, %rd13553, %rd13549;
	addc.cc.s64 	%rd13555, %rd13554, %rd13550;
	mov.b64 	{%r3446, %r3447}, %rd13555;
	mov.b64 	{%r3448, %r3449}, %rd15084;
	shf.l.wrap.b32 	%r3450, %r3449, %r3446, 13;
	shf.l.wrap.b32 	%r3451, %r3446, %r3447, 13;
	mov.b64 	%rd13556, {%r3450, %r3451};
	shr.u64 	%rd13557, %rd13555, 51;
	add.cc.s64 	%rd13558, %rd13527, %rd13531;
	addc.cc.s64 	%rd13559, %rd13528, %rd13532;
	add.cc.s64 	%rd13560, %rd13558, %rd13529;
	addc.cc.s64 	%rd13561, %rd13559, %rd13530;
	add.cc.s64 	%rd15085, %rd13560, %rd13556;
	addc.cc.s64 	%rd13562, %rd13561, %rd13557;
	mov.b64 	{%r3452, %r3453}, %rd13562;
	mov.b64 	{%r3454, %r3455}, %rd15085;
	shf.l.wrap.b32 	%r3456, %r3455, %r3452, 13;
	shf.l.wrap.b32 	%r3457, %r3452, %r3453, 13;
	mov.b64 	%rd13563, {%r3456, %r3457};
	mad.lo.s64 	%rd13564, %rd13563, 19, %rd13534;
	shr.u64 	%rd13565, %rd13564, 51;
	add.s64 	%rd15086, %rd13565, %rd13543;
	and.b64  	%rd15082, %rd13564, 2251799813685247;
	mov.b32 	%r3862, 0;
$L__BB4_40:
	and.b64  	%rd13566, %rd15085, 2251799813685247;
	and.b64  	%rd13567, %rd15084, 2251799813685247;
	and.b64  	%rd13568, %rd15083, 2251799813685247;
	shl.b64 	%rd13569, %rd15082, 1;
	shl.b64 	%rd13570, %rd15086, 1;
	mul.lo.s64 	%rd13571, %rd15082, %rd15082;
	mul.hi.u64 	%rd13572, %rd15082, %rd15082;
	mul.lo.s64 	%rd13573, %rd15086, 38;
	mul.lo.s64 	%rd13574, %rd13566, %rd13573;
	mul.hi.u64 	%rd13575, %rd13566, %rd13573;
	mul.lo.s64 	%rd13576, %rd13568, 38;
	mul.lo.s64 	%rd13577, %rd13576, %rd13567;
	mul.hi.u64 	%rd13578, %rd13576, %rd13567;
	add.cc.s64 	%rd13579, %rd13577, %rd13571;
	addc.cc.s64 	%rd13580, %rd13578, %rd13572;
	add.cc.s64 	%rd13581, %rd13579, %rd13574;
	addc.cc.s64 	%rd13582, %rd13580, %rd13575;
	mul.lo.s64 	%rd13583, %rd13569, %rd15086;
	mul.hi.u64 	%rd13584, %rd13569, %rd15086;
	mul.lo.s64 	%rd13585, %rd13566, %rd13576;
	mul.hi.u64 	%rd13586, %rd13566, %rd13576;
	add.cc.s64 	%rd13587, %rd13585, %rd13583;
	addc.cc.s64 	%rd13588, %rd13586, %rd13584;
	mul.lo.s64 	%rd13589, %rd13567, 19;
	mul.lo.s64 	%rd13590, %rd13589, %rd13567;
	mul.hi.u64 	%rd13591, %rd13589, %rd13567;
	add.cc.s64 	%rd13592, %rd13587, %rd13590;
	addc.cc.s64 	%rd13593, %rd13588, %rd13591;
	mul.lo.s64 	%rd13594, %rd13568, %rd13569;
	mul.hi.u64 	%rd13595, %rd13568, %rd13569;
	mul.lo.s64 	%rd13596, %rd15086, %rd15086;
	mul.hi.u64 	%rd13597, %rd15086, %rd15086;
	add.cc.s64 	%rd13598, %rd13594, %rd13596;
	addc.cc.s64 	%rd13599, %rd13595, %rd13597;
	mul.lo.s64 	%rd13600, %rd13567, 38;
	mul.lo.s64 	%rd13601, %rd13600, %rd13566;
	mul.hi.u64 	%rd13602, %rd13600, %rd13566;
	add.cc.s64 	%rd13603, %rd13598, %rd13601;
	addc.cc.s64 	%rd13604, %rd13599, %rd13602;
	mul.lo.s64 	%rd13605, %rd13567, %rd13569;
	mul.hi.u64 	%rd13606, %rd13567, %rd13569;
	mul.lo.s64 	%rd13607, %rd13568, %rd13570;
	mul.hi.u64 	%rd13608, %rd13568, %rd13570;
	add.cc.s64 	%rd13609, %rd13605, %rd13607;
	addc.cc.s64 	%rd13610, %rd13606, %rd13608;
	mul.lo.s64 	%rd13611, %rd13566, 19;
	mul.lo.s64 	%rd13612, %rd13611, %rd13566;
	mul.hi.u64 	%rd13613, %rd13611, %rd13566;
	add.cc.s64 	%rd13614, %rd13609, %rd13612;
	addc.cc.s64 	%rd13615, %rd13610, %rd13613;
	mul.lo.s64 	%rd13616, %rd13566, %rd13569;
	mul.hi.u64 	%rd13617, %rd13566, %rd13569;
	mul.lo.s64 	%rd13618, %rd13567, %rd13570;
	mul.hi.u64 	%rd13619, %rd13567, %rd13570;
	mul.lo.s64 	%rd13620, %rd13568, %rd13568;
	mul.hi.u64 	%rd13621, %rd13568, %rd13568;
	mov.b64 	{%r3458, %r3459}, %rd13582;
	mov.b64 	{%r3460, %r3461}, %rd13581;
	shf.l.wrap.b32 	%r3462, %r3461, %r3458, 13;
	shf.l.wrap.b32 	%r3463, %r3458, %r3459, 13;
	mov.b64 	%rd13622, {%r3462, %r3463};
	and.b64  	%rd13623, %rd13581, 2251799813685247;
	add.cc.s64 	%rd13624, %rd13592, %rd13622;
	addc.cc.s64 	%rd13625, %rd13593, 0;
	mov.b64 	{%r3464, %r3465}, %rd13625;
	mov.b64 	{%r3466, %r3467}, %rd13624;
	shf.l.wrap.b32 	%r3468, %r3467, %r3464, 13;
	shf.l.wrap.b32 	%r3469, %r3464, %r3465, 13;
	mov.b64 	%rd13626, {%r3468, %r3469};
	and.b64  	%rd13627, %rd13624, 2251799813685247;
	add.cc.s64 	%rd15083, %rd13603, %rd13626;
	addc.cc.s64 	%rd696, %rd13604, 0;
	mov.b64 	{%r3470, %r3471}, %rd696;
	mov.b64 	{%r3472, %r3473}, %rd15083;
	shf.l.wrap.b32 	%r3474, %r3473, %r3470, 13;
	shf.l.wrap.b32 	%r3475, %r3470, %r3471, 13;
	mov.b64 	%rd13628, {%r3474, %r3475};
	add.cc.s64 	%rd15084, %rd13614, %rd13628;
	addc.cc.s64 	%rd699, %rd13615, 0;
	mov.b64 	{%r3476, %r3477}, %rd699;
	mov.b64 	{%r3478, %r3479}, %rd15084;
	shf.l.wrap.b32 	%r3480, %r3479, %r3476, 13;
	shf.l.wrap.b32 	%r3481, %r3476, %r3477, 13;
	mov.b64 	%rd13629, {%r3480, %r3481};
	shr.u64 	%rd13630, %rd699, 51;
	add.cc.s64 	%rd13631, %rd13618, %rd13620;
	addc.cc.s64 	%rd13632, %rd13619, %rd13621;
	add.cc.s64 	%rd13633, %rd13631, %rd13616;
	addc.cc.s64 	%rd13634, %rd13632, %rd13617;
	add.cc.s64 	%rd15085, %rd13633, %rd13629;
	addc.cc.s64 	%rd702, %rd13634, %rd13630;
	mov.b64 	{%r3482, %r3483}, %rd702;
	mov.b64 	{%r3484, %r3485}, %rd15085;
	shf.l.wrap.b32 	%r3486, %r3485, %r3482, 13;
	shf.l.wrap.b32 	%r3487, %r3482, %r3483, 13;
	mov.b64 	%rd13635, {%r3486, %r3487};
	mad.lo.s64 	%rd13636, %rd13635, 19, %rd13623;
	shr.u64 	%rd13637, %rd13636, 51;
	add.s64 	%rd15086, %rd13637, %rd13627;
	and.b64  	%rd15082, %rd13636, 2251799813685247;
	add.s32 	%r3862, %r3862, 1;
	setp.lt.u32 	%p35, %r3862, 99;
	@%p35 bra 	$L__BB4_40;
	mul.lo.s64 	%rd13638, %rd676, 19;
	mul.lo.s64 	%rd13639, %rd682, 19;
	mul.lo.s64 	%rd13640, %rd15082, %rd675;
	mul.hi.u64 	%rd13641, %rd15082, %rd675;
	mul.lo.s64 	%rd13642, %rd15086, %rd684;
	mul.hi.u64 	%rd13643, %rd15086, %rd684;
	add.cc.s64 	%rd13644, %rd13640, %rd13642;
	addc.cc.s64 	%rd13645, %rd13641, %rd13643;
	and.b64  	%rd13646, %rd15083, 2251799813685247;
	mul.lo.s64 	%rd13647, %rd13646, %rd681;
	mul.hi.u64 	%rd13648, %rd13646, %rd681;
	add.cc.s64 	%rd13649, %rd13644, %rd13647;
	addc.cc.s64 	%rd13650, %rd13645, %rd13648;
	and.b64  	%rd13651, %rd15084, 2251799813685247;
	mul.lo.s64 	%rd13652, %rd13651, %rd13639;
	mul.hi.u64 	%rd13653, %rd13651, %rd13639;
	add.cc.s64 	%rd13654, %rd13649, %rd13652;
	addc.cc.s64 	%rd13655, %rd13650, %rd13653;
	and.b64  	%rd13656, %rd15085, 2251799813685247;
	mul.lo.s64 	%rd13657, %rd13656, %rd13638;
	mul.hi.u64 	%rd13658, %rd13656, %rd13638;
	add.cc.s64 	%rd13659, %rd13654, %rd13657;
	addc.cc.s64 	%rd13660, %rd13655, %rd13658;
	mul.lo.s64 	%rd13661, %rd15082, %rd676;
	mul.hi.u64 	%rd13662, %rd15082, %rd676;
	mul.lo.s64 	%rd13663, %rd15086, %rd675;
	mul.hi.u64 	%rd13664, %rd15086, %rd675;
	add.cc.s64 	%rd13665, %rd13661, %rd13663;
	addc.cc.s64 	%rd13666, %rd13662, %rd13664;
	mul.lo.s64 	%rd13667, %rd13646, %rd684;
	mul.hi.u64 	%rd13668, %rd13646, %rd684;
	add.cc.s64 	%rd13669, %rd13665, %rd13667;
	addc.cc.s64 	%rd13670, %rd13666, %rd13668;
	mul.lo.s64 	%rd13671, %rd13651, %rd681;
	mul.hi.u64 	%rd13672, %rd13651, %rd681;
	add.cc.s64 	%rd13673, %rd13669, %rd13671;
	addc.cc.s64 	%rd13674, %rd13670, %rd13672;
	mul.lo.s64 	%rd13675, %rd13656, %rd13639;
	mul.hi.u64 	%rd13676, %rd13656, %rd13639;
	add.cc.s64 	%rd13677, %rd13673, %rd13675;
	addc.cc.s64 	%rd13678, %rd13674, %rd13676;
	mul.lo.s64 	%rd13679, %rd682, %rd15082;
	mul.hi.u64 	%rd13680, %rd682, %rd15082;
	mul.lo.s64 	%rd13681, %rd15086, %rd676;
	mul.hi.u64 	%rd13682, %rd15086, %rd676;
	add.cc.s64 	%rd13683, %rd13679, %rd13681;
	addc.cc.s64 	%rd13684, %rd13680, %rd13682;
	mul.lo.s64 	%rd13685, %rd13646, %rd675;
	mul.hi.u64 	%rd13686, %rd13646, %rd675;
	add.cc.s64 	%rd13687, %rd13683, %rd13685;
	addc.cc.s64 	%rd13688, %rd13684, %rd13686;
	mul.lo.s64 	%rd13689, %rd13651, %rd684;
	mul.hi.u64 	%rd13690, %rd13651, %rd684;
	add.cc.s64 	%rd13691, %rd13687, %rd13689;
	addc.cc.s64 	%rd13692, %rd13688, %rd13690;
	mul.lo.s64 	%rd13693, %rd13656, %rd681;
	mul.hi.u64 	%rd13694, %rd13656, %rd681;
	add.cc.s64 	%rd13695, %rd13691, %rd13693;
	addc.cc.s64 	%rd13696, %rd13692, %rd13694;
	mul.lo.s64 	%rd13697, %rd679, %rd15082;
	mul.hi.u64 	%rd13698, %rd679, %rd15082;
	mul.lo.s64 	%rd13699, %rd682, %rd15086;
	mul.hi.u64 	%rd13700, %rd682, %rd15086;
	add.cc.s64 	%rd13701, %rd13697, %rd13699;
	addc.cc.s64 	%rd13702, %rd13698, %rd13700;
	mul.lo.s64 	%rd13703, %rd13646, %rd676;
	mul.hi.u64 	%rd13704, %rd13646, %rd676;
	add.cc.s64 	%rd13705, %rd13701, %rd13703;
	addc.cc.s64 	%rd13706, %rd13702, %rd13704;
	mul.lo.s64 	%rd13707, %rd13651, %rd675;
	mul.hi.u64 	%rd13708, %rd13651, %rd675;
	add.cc.s64 	%rd13709, %rd13705, %rd13707;
	addc.cc.s64 	%rd13710, %rd13706, %rd13708;
	mul.lo.s64 	%rd13711, %rd13656, %rd684;
	mul.hi.u64 	%rd13712, %rd13656, %rd684;
	add.cc.s64 	%rd13713, %rd13709, %rd13711;
	addc.cc.s64 	%rd13714, %rd13710, %rd13712;
	mul.lo.s64 	%rd13715, %rd677, %rd15082;
	mul.hi.u64 	%rd13716, %rd677, %rd15082;
	mul.lo.s64 	%rd13717, %rd679, %rd15086;
	mul.hi.u64 	%rd13718, %rd679, %rd15086;
	add.cc.s64 	%rd13719, %rd13715, %rd13717;
	addc.cc.s64 	%rd13720, %rd13716, %rd13718;
	mul.lo.s64 	%rd13721, %rd13646, %rd682;
	mul.hi.u64 	%rd13722, %rd13646, %rd682;
	add.cc.s64 	%rd13723, %rd13719, %rd13721;
	addc.cc.s64 	%rd13724, %rd13720, %rd13722;
	mul.lo.s64 	%rd13725, %rd13651, %rd676;
	mul.hi.u64 	%rd13726, %rd13651, %rd676;
	add.cc.s64 	%rd13727, %rd13723, %rd13725;
	addc.cc.s64 	%rd13728, %rd13724, %rd13726;
	mul.lo.s64 	%rd13729, %rd13656, %rd675;
	mul.hi.u64 	%rd13730, %rd13656, %rd675;
	add.cc.s64 	%rd13731, %rd13727, %rd13729;
	addc.cc.s64 	%rd13732, %rd13728, %rd13730;
	mov.b64 	{%r3489, %r3490}, %rd13660;
	mov.b64 	{%r3491, %r3492}, %rd13659;
	shf.l.wrap.b32 	%r3493, %r3492, %r3489, 13;
	shf.l.wrap.b32 	%r3494, %r3489, %r3490, 13;
	mov.b64 	%rd13733, {%r3493, %r3494};
	shr.u64 	%rd13734, %rd13660, 51;
	and.b64  	%rd13735, %rd13659, 2251799813685247;
	add.cc.s64 	%rd13736, %rd13677, %rd13733;
	addc.cc.s64 	%rd13737, %rd13678, %rd13734;
	mov.b64 	{%r3495, %r3496}, %rd13737;
	mov.b64 	{%r3497, %r3498}, %rd13736;
	shf.l.wrap.b32 	%r3499, %r3498, %r3495, 13;
	shf.l.wrap.b32 	%r3500, %r3495, %r3496, 13;
	mov.b64 	%rd13738, {%r3499, %r3500};
	shr.u64 	%rd13739, %rd13737, 51;
	and.b64  	%rd13740, %rd13736, 2251799813685247;
	add.cc.s64 	%rd13741, %rd13695, %rd13738;
	addc.cc.s64 	%rd13742, %rd13696, %rd13739;
	mov.b64 	{%r3501, %r3502}, %rd13742;
	mov.b64 	{%r3503, %r3504}, %rd13741;
	shf.l.wrap.b32 	%r3505, %r3504, %r3501, 13;
	shf.l.wrap.b32 	%r3506, %r3501, %r3502, 13;
	mov.b64 	%rd13743, {%r3505, %r3506};
	shr.u64 	%rd13744, %rd13742, 51;
	and.b64  	%rd13745, %rd13741, 2251799813685247;
	add.cc.s64 	%rd13746, %rd13713, %rd13743;
	addc.cc.s64 	%rd13747, %rd13714, %rd13744;
	mov.b64 	{%r3507, %r3508}, %rd13747;
	mov.b64 	{%r3509, %r3510}, %rd13746;
	shf.l.wrap.b32 	%r3511, %r3510, %r3507, 13;
	shf.l.wrap.b32 	%r3512, %r3507, %r3508, 13;
	mov.b64 	%rd13748, {%r3511, %r3512};
	shr.u64 	%rd13749, %rd13747, 51;
	and.b64  	%rd13750, %rd13746, 2251799813685247;
	add.cc.s64 	%rd13751, %rd13731, %rd13748;
	addc.cc.s64 	%rd13752, %rd13732, %rd13749;
	mov.b64 	{%r3513, %r3514}, %rd13752;
	mov.b64 	{%r3515, %r3516}, %rd13751;
	shf.l.wrap.b32 	%r3517, %r3516, %r3513, 13;
	shf.l.wrap.b32 	%r3518, %r3513, %r3514, 13;
	mov.b64 	%rd13753, {%r3517, %r3518};
	and.b64  	%rd13754, %rd13751, 2251799813685247;
	mad.lo.s64 	%rd13755, %rd13753, 19, %rd13735;
	shr.u64 	%rd13756, %rd13755, 51;
	and.b64  	%rd13757, %rd13755, 2251799813685247;
	add.s64 	%rd13758, %rd13756, %rd13740;
	shl.b64 	%rd13759, %rd13755, 1;
	and.b64  	%rd13760, %rd13759, 4503599627370494;
	shl.b64 	%rd13761, %rd13758, 1;
	mul.lo.s64 	%rd13762, %rd13757, %rd13757;
	mul.hi.u64 	%rd13763, %rd13757, %rd13757;
	mul.lo.s64 	%rd13764, %rd13758, 38;
	mul.lo.s64 	%rd13765, %rd13754, %rd13764;
	mul.hi.u64 	%rd13766, %rd13754, %rd13764;
	mul.lo.s64 	%rd13767, %rd13745, 38;
	mul.lo.s64 	%rd13768, %rd13750, %rd13767;
	mul.hi.u64 	%rd13769, %rd13750, %rd13767;
	add.cc.s64 	%rd13770, %rd13762, %rd13768;
	addc.cc.s64 	%rd13771, %rd13763, %rd13769;
	add.cc.s64 	%rd13772, %rd13770, %rd13765;
	addc.cc.s64 	%rd13773, %rd13771, %rd13766;
	mul.lo.s64 	%rd13774, %rd13760, %rd13758;
	mul.hi.u64 	%rd13775, %rd13760, %rd13758;
	mul.lo.s64 	%rd13776, %rd13754, %rd13767;
	mul.hi.u64 	%rd13777, %rd13754, %rd13767;
	mul.lo.s64 	%rd13778, %rd13750, 19;
	mul.lo.s64 	%rd13779, %rd13750, %rd13778;
	mul.hi.u64 	%rd13780, %rd13750, %rd13778;
	mul.lo.s64 	%rd13781, %rd13745, %rd13760;
	mul.hi.u64 	%rd13782, %rd13745, %rd13760;
	mul.lo.s64 	%rd13783, %rd13758, %rd13758;
	mul.hi.u64 	%rd13784, %rd13758, %rd13758;
	mul.lo.s64 	%rd13785, %rd13750, 38;
	mul.lo.s64 	%rd13786, %rd13754, %rd13785;
	mul.hi.u64 	%rd13787, %rd13754, %rd13785;
	mul.lo.s64 	%rd13788, %rd13750, %rd13760;
	mul.hi.u64 	%rd13789, %rd13750, %rd13760;
	mul.lo.s64 	%rd13790, %rd13745, %rd13761;
	mul.hi.u64 	%rd13791, %rd13745, %rd13761;
	mul.lo.s64 	%rd13792, %rd13754, 19;
	mul.lo.s64 	%rd13793, %rd13754, %rd13792;
	mul.hi.u64 	%rd13794, %rd13754, %rd13792;
	mul.lo.s64 	%rd13795, %rd13754, %rd13760;
	mul.hi.u64 	%rd13796, %rd13754, %rd13760;
	mul.lo.s64 	%rd13797, %rd13750, %rd13761;
	mul.hi.u64 	%rd13798, %rd13750, %rd13761;
	mul.lo.s64 	%rd13799, %rd13745, %rd13745;
	mul.hi.u64 	%rd13800, %rd13745, %rd13745;
	mov.b64 	{%r3519, %r3520}, %rd13773;
	mov.b64 	{%r3521, %r3522}, %rd13772;
	shf.l.wrap.b32 	%r3523, %r3522, %r3519, 13;
	shf.l.wrap.b32 	%r3524, %r3519, %r3520, 13;
	mov.b64 	%rd13801, {%r3523, %r3524};
	and.b64  	%rd13802, %rd13772, 2251799813685247;
	add.cc.s64 	%rd13803, %rd13779, %rd13776;
	addc.cc.s64 	%rd13804, %rd13780, %rd13777;
	add.cc.s64 	%rd13805, %rd13803, %rd13774;
	addc.cc.s64 	%rd13806, %rd13804, %rd13775;
	add.cc.s64 	%rd13807, %rd13805, %rd13801;
	addc.cc.s64 	%rd13808, %rd13806, 0;
	mov.b64 	{%r3525, %r3526}, %rd13808;
	mov.b64 	{%r3527, %r3528}, %rd13807;
	shf.l.wrap.b32 	%r3529, %r3528, %r3525, 13;
	shf.l.wrap.b32 	%r3530, %r3525, %r3526, 13;
	mov.b64 	%rd13809, {%r3529, %r3530};
	shr.u64 	%rd13810, %rd13808, 51;
	and.b64  	%rd13811, %rd13807, 2251799813685247;
	add.cc.s64 	%rd13812, %rd13783, %rd13786;
	addc.cc.s64 	%rd13813, %rd13784, %rd13787;
	add.cc.s64 	%rd13814, %rd13812, %rd13781;
	addc.cc.s64 	%rd13815, %rd13813, %rd13782;
	add.cc.s64 	%rd15088, %rd13814, %rd13809;
	addc.cc.s64 	%rd13816, %rd13815, %rd13810;
	mov.b64 	{%r3531, %r3532}, %rd13816;
	mov.b64 	{%r3533, %r3534}, %rd15088;
	shf.l.wrap.b32 	%r3535, %r3534, %r3531, 13;
	shf.l.wrap.b32 	%r3536, %r3531, %r3532, 13;
	mov.b64 	%rd13817, {%r3535, %r3536};
	shr.u64 	%rd13818, %rd13816, 51;
	add.cc.s64 	%rd13819, %rd13788, %rd13793;
	addc.cc.s64 	%rd13820, %rd13789, %rd13794;
	add.cc.s64 	%rd13821, %rd13819, %rd13790;
	addc.cc.s64 	%rd13822, %rd13820, %rd13791;
	add.cc.s64 	%rd15089, %rd13821, %rd13817;
	addc.cc.s64 	%rd13823, %rd13822, %rd13818;
	mov.b64 	{%r3537, %r3538}, %rd13823;
	mov.b64 	{%r3539, %r3540}, %rd15089;
	shf.l.wrap.b32 	%r3541, %r3540, %r3537, 13;
	shf.l.wrap.b32 	%r3542, %r3537, %r3538, 13;
	mov.b64 	%rd13824, {%r3541, %r3542};
	shr.u64 	%rd13825, %rd13823, 51;
	add.cc.s64 	%rd13826, %rd13795, %rd13799;
	addc.cc.s64 	%rd13827, %rd13796, %rd13800;
	add.cc.s64 	%rd13828, %rd13826, %rd13797;
	addc.cc.s64 	%rd13829, %rd13827, %rd13798;
	add.cc.s64 	%rd15090, %rd13828, %rd13824;
	addc.cc.s64 	%rd13830, %rd13829, %rd13825;
	mov.b64 	{%r3543, %r3544}, %rd13830;
	mov.b64 	{%r3545, %r3546}, %rd15090;
	shf.l.wrap.b32 	%r3547, %r3546, %r3543, 13;
	shf.l.wrap.b32 	%r3548, %r3543, %r3544, 13;
	mov.b64 	%rd13831, {%r3547, %r3548};
	mad.lo.s64 	%rd13832, %rd13831, 19, %rd13802;
	shr.u64 	%rd13833, %rd13832, 51;
	add.s64 	%rd15091, %rd13833, %rd13811;
	and.b64  	%rd15087, %rd13832, 2251799813685247;
	mov.b32 	%r3863, 0;
$L__BB4_42:
	and.b64  	%rd13834, %rd15090, 2251799813685247;
	and.b64  	%rd13835, %rd15089, 2251799813685247;
	and.b64  	%rd13836, %rd15088, 2251799813685247;
	shl.b64 	%rd13837, %rd15087, 1;
	shl.b64 	%rd13838, %rd15091, 1;
	mul.lo.s64 	%rd13839, %rd15087, %rd15087;
	mul.hi.u64 	%rd13840, %rd15087, %rd15087;
	mul.lo.s64 	%rd13841, %rd15091, 38;
	mul.lo.s64 	%rd13842, %rd13834, %rd13841;
	mul.hi.u64 	%rd13843, %rd13834, %rd13841;
	mul.lo.s64 	%rd13844, %rd13836, 38;
	mul.lo.s64 	%rd13845, %rd13844, %rd13835;
	mul.hi.u64 	%rd13846, %rd13844, %rd13835;
	add.cc.s64 	%rd13847, %rd13845, %rd13839;
	addc.cc.s64 	%rd13848, %rd13846, %rd13840;
	add.cc.s64 	%rd13849, %rd13847, %rd13842;
	addc.cc.s64 	%rd13850, %rd13848, %rd13843;
	mul.lo.s64 	%rd13851, %rd13837, %rd15091;
	mul.hi.u64 	%rd13852, %rd13837, %rd15091;
	mul.lo.s64 	%rd13853, %rd13834, %rd13844;
	mul.hi.u64 	%rd13854, %rd13834, %rd13844;
	add.cc.s64 	%rd13855, %rd13853, %rd13851;
	addc.cc.s64 	%rd13856, %rd13854, %rd13852;
	mul.lo.s64 	%rd13857, %rd13835, 19;
	mul.lo.s64 	%rd13858, %rd13857, %rd13835;
	mul.hi.u64 	%rd13859, %rd13857, %rd13835;
	add.cc.s64 	%rd13860, %rd13855, %rd13858;
	addc.cc.s64 	%rd13861, %rd13856, %rd13859;
	mul.lo.s64 	%rd13862, %rd13836, %rd13837;
	mul.hi.u64 	%rd13863, %rd13836, %rd13837;
	mul.lo.s64 	%rd13864, %rd15091, %rd15091;
	mul.hi.u64 	%rd13865, %rd15091, %rd15091;
	add.cc.s64 	%rd13866, %rd13862, %rd13864;
	addc.cc.s64 	%rd13867, %rd13863, %rd13865;
	mul.lo.s64 	%rd13868, %rd13835, 38;
	mul.lo.s64 	%rd13869, %rd13868, %rd13834;
	mul.hi.u64 	%rd13870, %rd13868, %rd13834;
	add.cc.s64 	%rd13871, %rd13866, %rd13869;
	addc.cc.s64 	%rd13872, %rd13867, %rd13870;
	mul.lo.s64 	%rd13873, %rd13835, %rd13837;
	mul.hi.u64 	%rd13874, %rd13835, %rd13837;
	mul.lo.s64 	%rd13875, %rd13836, %rd13838;
	mul.hi.u64 	%rd13876, %rd13836, %rd13838;
	add.cc.s64 	%rd13877, %rd13873, %rd13875;
	addc.cc.s64 	%rd13878, %rd13874, %rd13876;
	mul.lo.s64 	%rd13879, %rd13834, 19;
	mul.lo.s64 	%rd13880, %rd13879, %rd13834;
	mul.hi.u64 	%rd13881, %rd13879, %rd13834;
	add.cc.s64 	%rd13882, %rd13877, %rd13880;
	addc.cc.s64 	%rd13883, %rd13878, %rd13881;
	mul.lo.s64 	%rd13884, %rd13834, %rd13837;
	mul.hi.u64 	%rd13885, %rd13834, %rd13837;
	mul.lo.s64 	%rd13886, %rd13835, %rd13838;
	mul.hi.u64 	%rd13887, %rd13835, %rd13838;
	mul.lo.s64 	%rd13888, %rd13836, %rd13836;
	mul.hi.u64 	%rd13889, %rd13836, %rd13836;
	mov.b64 	{%r3549, %r3550}, %rd13850;
	mov.b64 	{%r3551, %r3552}, %rd13849;
	shf.l.wrap.b32 	%r3553, %r3552, %r3549, 13;
	shf.l.wrap.b32 	%r3554, %r3549, %r3550, 13;
	mov.b64 	%rd13890, {%r3553, %r3554};
	and.b64  	%rd13891, %rd13849, 2251799813685247;
	add.cc.s64 	%rd13892, %rd13860, %rd13890;
	addc.cc.s64 	%rd13893, %rd13861, 0;
	mov.b64 	{%r3555, %r3556}, %rd13893;
	mov.b64 	{%r3557, %r3558}, %rd13892;
	shf.l.wrap.b32 	%r3559, %r3558, %r3555, 13;
	shf.l.wrap.b32 	%r3560, %r3555, %r3556, 13;
	mov.b64 	%rd13894, {%r3559, %r3560};
	and.b64  	%rd13895, %rd13892, 2251799813685247;
	add.cc.s64 	%rd15088, %rd13871, %rd13894;
	addc.cc.s64 	%rd717, %rd13872, 0;
	mov.b64 	{%r3561, %r3562}, %rd717;
	mov.b64 	{%r3563, %r3564}, %rd15088;
	shf.l.wrap.b32 	%r3565, %r3564, %r3561, 13;
	shf.l.wrap.b32 	%r3566, %r3561, %r3562, 13;
	mov.b64 	%rd13896, {%r3565, %r3566};
	add.cc.s64 	%rd15089, %rd13882, %rd13896;
	addc.cc.s64 	%rd720, %rd13883, 0;
	mov.b64 	{%r3567, %r3568}, %rd720;
	mov.b64 	{%r3569, %r3570}, %rd15089;
	shf.l.wrap.b32 	%r3571, %r3570, %r3567, 13;
	shf.l.wrap.b32 	%r3572, %r3567, %r3568, 13;
	mov.b64 	%rd13897, {%r3571, %r3572};
	shr.u64 	%rd13898, %rd720, 51;
	add.cc.s64 	%rd13899, %rd13886, %rd13888;
	addc.cc.s64 	%rd13900, %rd13887, %rd13889;
	add.cc.s64 	%rd13901, %rd13899, %rd13884;
	addc.cc.s64 	%rd13902, %rd13900, %rd13885;
	add.cc.s64 	%rd15090, %rd13901, %rd13897;
	addc.cc.s64 	%rd723, %rd13902, %rd13898;
	mov.b64 	{%r3573, %r3574}, %rd723;
	mov.b64 	{%r3575, %r3576}, %rd15090;
	shf.l.wrap.b32 	%r3577, %r3576, %r3573, 13;
	shf.l.wrap.b32 	%r3578, %r3573, %r3574, 13;
	mov.b64 	%rd13903, {%r3577, %r3578};
	mad.lo.s64 	%rd13904, %rd13903, 19, %rd13891;
	shr.u64 	%rd13905, %rd13904, 51;
	add.s64 	%rd15091, %rd13905, %rd13895;
	and.b64  	%rd15087, %rd13904, 2251799813685247;
	add.s32 	%r3863, %r3863, 1;
	setp.lt.u32 	%p36, %r3863, 49;
	@%p36 bra 	$L__BB4_42;
	mul.lo.s64 	%rd13906, %rd15087, %rd641;
	mul.hi.u64 	%rd13907, %rd15087, %rd641;
	mul.lo.s64 	%rd13908, %rd15091, %rd650;
	mul.hi.u64 	%rd13909, %rd15091, %rd650;
	add.cc.s64 	%rd13910, %rd13906, %rd13908;
	addc.cc.s64 	%rd13911, %rd13907, %rd13909;
	and.b64  	%rd13912, %rd15088, 2251799813685247;
	mul.lo.s64 	%rd13913, %rd13912, %rd647;
	mul.hi.u64 	%rd13914, %rd13912, %rd647;
	add.cc.s64 	%rd13915, %rd13910, %rd13913;
	addc.cc.s64 	%rd13916, %rd13911, %rd13914;
	and.b64  	%rd13917, %rd15089, 2251799813685247;
	mul.lo.s64 	%rd13918, %rd13917, %rd673;
	mul.hi.u64 	%rd13919, %rd13917, %rd673;
	add.cc.s64 	%rd13920, %rd13915, %rd13918;
	addc.cc.s64 	%rd13921, %rd13916, %rd13919;
	and.b64  	%rd13922, %rd15090, 2251799813685247;
	mul.lo.s64 	%rd13923, %rd13922, %rd672;
	mul.hi.u64 	%rd13924, %rd13922, %rd672;
	add.cc.s64 	%rd13925, %rd13920, %rd13923;
	addc.cc.s64 	%rd13926, %rd13921, %rd13924;
	mul.lo.s64 	%rd13927, %rd15087, %rd642;
	mul.hi.u64 	%rd13928, %rd15087, %rd642;
	mul.lo.s64 	%rd13929, %rd15091, %rd641;
	mul.hi.u64 	%rd13930, %rd15091, %rd641;
	add.cc.s64 	%rd13931, %rd13927, %rd13929;
	addc.cc.s64 	%rd13932, %rd13928, %rd13930;
	mul.lo.s64 	%rd13933, %rd13912, %rd650;
	mul.hi.u64 	%rd13934, %rd13912, %rd650;
	add.cc.s64 	%rd13935, %rd13931, %rd13933;
	addc.cc.s64 	%rd13936, %rd13932, %rd13934;
	mul.lo.s64 	%rd13937, %rd13917, %rd647;
	mul.hi.u64 	%rd13938, %rd13917, %rd647;
	add.cc.s64 	%rd13939, %rd13935, %rd13937;
	addc.cc.s64 	%rd13940, %rd13936, %rd13938;
	mul.lo.s64 	%rd13941, %rd13922, %rd673;
	mul.hi.u64 	%rd13942, %rd13922, %rd673;
	add.cc.s64 	%rd13943, %rd13939, %rd13941;
	addc.cc.s64 	%rd13944, %rd13940, %rd13942;
	mul.lo.s64 	%rd13945, %rd648, %rd15087;
	mul.hi.u64 	%rd13946, %rd648, %rd15087;
	mul.lo.s64 	%rd13947, %rd15091, %rd642;
	mul.hi.u64 	%rd13948, %rd15091, %rd642;
	add.cc.s64 	%rd13949, %rd13945, %rd13947;
	addc.cc.s64 	%rd13950, %rd13946, %rd13948;
	mul.lo.s64 	%rd13951, %rd13912, %rd641;
	mul.hi.u64 	%rd13952, %rd13912, %rd641;
	add.cc.s64 	%rd13953, %rd13949, %rd13951;
	addc.cc.s64 	%rd13954, %rd13950, %rd13952;
	mul.lo.s64 	%rd13955, %rd13917, %rd650;
	mul.hi.u64 	%rd13956, %rd13917, %rd650;
	add.cc.s64 	%rd13957, %rd13953, %rd13955;
	addc.cc.s64 	%rd13958, %rd13954, %rd13956;
	mul.lo.s64 	%rd13959, %rd13922, %rd647;
	mul.hi.u64 	%rd13960, %rd13922, %rd647;
	add.cc.s64 	%rd13961, %rd13957, %rd13959;
	addc.cc.s64 	%rd13962, %rd13958, %rd13960;
	mul.lo.s64 	%rd13963, %rd645, %rd15087;
	mul.hi.u64 	%rd13964, %rd645, %rd15087;
	mul.lo.s64 	%rd13965, %rd648, %rd15091;
	mul.hi.u64 	%rd13966, %rd648, %rd15091;
	add.cc.s64 	%rd13967, %rd13963, %rd13965;
	addc.cc.s64 	%rd13968, %rd13964, %rd13966;
	mul.lo.s64 	%rd13969, %rd13912, %rd642;
	mul.hi.u64 	%rd13970, %rd13912, %rd642;
	add.cc.s64 	%rd13971, %rd13967, %rd13969;
	addc.cc.s64 	%rd13972, %rd13968, %rd13970;
	mul.lo.s64 	%rd13973, %rd13917, %rd641;
	mul.hi.u64 	%rd13974, %rd13917, %rd641;
	add.cc.s64 	%rd13975, %rd13971, %rd13973;
	addc.cc.s64 	%rd13976, %rd13972, %rd13974;
	mul.lo.s64 	%rd13977, %rd13922, %rd650;
	mul.hi.u64 	%rd13978, %rd13922, %rd650;
	add.cc.s64 	%rd13979, %rd13975, %rd13977;
	addc.cc.s64 	%rd13980, %rd13976, %rd13978;
	mul.lo.s64 	%rd13981, %rd643, %rd15087;
	mul.hi.u64 	%rd13982, %rd643, %rd15087;
	mul.lo.s64 	%rd13983, %rd645, %rd15091;
	mul.hi.u64 	%rd13984, %rd645, %rd15091;
	add.cc.s64 	%rd13985, %rd13981, %rd13983;
	addc.cc.s64 	%rd13986, %rd13982, %rd13984;
	mul.lo.s64 	%rd13987, %rd13912, %rd648;
	mul.hi.u64 	%rd13988, %rd13912, %rd648;
	add.cc.s64 	%rd13989, %rd13985, %rd13987;
	addc.cc.s64 	%rd13990, %rd13986, %rd13988;
	mul.lo.s64 	%rd13991, %rd13917, %rd642;
	mul.hi.u64 	%rd13992, %rd13917, %rd642;
	add.cc.s64 	%rd13993, %rd13989, %rd13991;
	addc.cc.s64 	%rd13994, %rd13990, %rd13992;
	mul.lo.s64 	%rd13995, %rd13922, %rd641;
	mul.hi.u64 	%rd13996, %rd13922, %rd641;
	add.cc.s64 	%rd13997, %rd13993, %rd13995;
	addc.cc.s64 	%rd13998, %rd13994, %rd13996;
	mov.b64 	{%r3579, %r3580}, %rd13926;
	mov.b64 	{%r3581, %r3582}, %rd13925;
	shf.l.wrap.b32 	%r3583, %r3582, %r3579, 13;
	shf.l.wrap.b32 	%r3584, %r3579, %r3580, 13;
	mov.b64 	%rd13999, {%r3583, %r3584};
	shr.u64 	%rd14000, %rd13926, 51;
	and.b64  	%rd14001, %rd13925, 2251799813685247;
	add.cc.s64 	%rd14002, %rd13943, %rd13999;
	addc.cc.s64 	%rd14003, %rd13944, %rd14000;
	mov.b64 	{%r3585, %r3586}, %rd14003;
	mov.b64 	{%r3587, %r3588}, %rd14002;
	shf.l.wrap.b32 	%r3589, %r3588, %r3585, 13;
	shf.l.wrap.b32 	%r3590, %r3585, %r3586, 13;
	mov.b64 	%rd14004, {%r3589, %r3590};
	shr.u64 	%rd14005, %rd14003, 51;
	and.b64  	%rd14006, %rd14002, 2251799813685247;
	add.cc.s64 	%rd14007, %rd13961, %rd14004;
	addc.cc.s64 	%rd14008, %rd13962, %rd14005;
	mov.b64 	{%r3591, %r3592}, %rd14008;
	mov.b64 	{%r3593, %r3594}, %rd14007;
	shf.l.wrap.b32 	%r3595, %r3594, %r3591, 13;
	shf.l.wrap.b32 	%r3596, %r3591, %r3592, 13;
	mov.b64 	%rd14009, {%r3595, %r3596};
	shr.u64 	%rd14010, %rd14008, 51;
	and.b64  	%rd14011, %rd14007, 2251799813685247;
	add.cc.s64 	%rd14012, %rd13979, %rd14009;
	addc.cc.s64 	%rd14013, %rd13980, %rd14010;
	mov.b64 	{%r3597, %r3598}, %rd14013;
	mov.b64 	{%r3599, %r3600}, %rd14012;
	shf.l.wrap.b32 	%r3601, %r3600, %r3597, 13;
	shf.l.wrap.b32 	%r3602, %r3597, %r3598, 13;
	mov.b64 	%rd14014, {%r3601, %r3602};
	shr.u64 	%rd14015, %rd14013, 51;
	and.b64  	%rd14016, %rd14012, 2251799813685247;
	add.cc.s64 	%rd14017, %rd13997, %rd14014;
	addc.cc.s64 	%rd14018, %rd13998, %rd14015;
	mov.b64 	{%r3603, %r3604}, %rd14018;
	mov.b64 	{%r3605, %r3606}, %rd14017;
	shf.l.wrap.b32 	%r3607, %r3606, %r3603, 13;
	shf.l.wrap.b32 	%r3608, %r3603, %r3604, 13;
	mov.b64 	%rd14019, {%r3607, %r3608};
	and.b64  	%rd14020, %rd14017, 2251799813685247;
	mad.lo.s64 	%rd14021, %rd14019, 19, %rd14001;
	shr.u64 	%rd14022, %rd14021, 51;
	and.b64  	%rd14023, %rd14021, 2251799813685247;
	add.s64 	%rd14024, %rd14022, %rd14006;
	shl.b64 	%rd14025, %rd14021, 1;
	and.b64  	%rd14026, %rd14025, 4503599627370494;
	shl.b64 	%rd14027, %rd14024, 1;
	mul.lo.s64 	%rd14028, %rd14023, %rd14023;
	mul.hi.u64 	%rd14029, %rd14023, %rd14023;
	mul.lo.s64 	%rd14030, %rd14024, 38;
	mul.lo.s64 	%rd14031, %rd14020, %rd14030;
	mul.hi.u64 	%rd14032, %rd14020, %rd14030;
	mul.lo.s64 	%rd14033, %rd14011, 38;
	mul.lo.s64 	%rd14034, %rd14016, %rd14033;
	mul.hi.u64 	%rd14035, %rd14016, %rd14033;
	add.cc.s64 	%rd14036, %rd14028, %rd14034;
	addc.cc.s64 	%rd14037, %rd14029, %rd14035;
	add.cc.s64 	%rd14038, %rd14036, %rd14031;
	addc.cc.s64 	%rd14039, %rd14037, %rd14032;
	mul.lo.s64 	%rd14040, %rd14026, %rd14024;
	mul.hi.u64 	%rd14041, %rd14026, %rd14024;
	mul.lo.s64 	%rd14042, %rd14020, %rd14033;
	mul.hi.u64 	%rd14043, %rd14020, %rd14033;
	mul.lo.s64 	%rd14044, %rd14016, 19;
	mul.lo.s64 	%rd14045, %rd14016, %rd14044;
	mul.hi.u64 	%rd14046, %rd14016, %rd14044;
	mul.lo.s64 	%rd14047, %rd14011, %rd14026;
	mul.hi.u64 	%rd14048, %rd14011, %rd14026;
	mul.lo.s64 	%rd14049, %rd14024, %rd14024;
	mul.hi.u64 	%rd14050, %rd14024, %rd14024;
	mul.lo.s64 	%rd14051, %rd14016, 38;
	mul.lo.s64 	%rd14052, %rd14020, %rd14051;
	mul.hi.u64 	%rd14053, %rd14020, %rd14051;
	mul.lo.s64 	%rd14054, %rd14016, %rd14026;
	mul.hi.u64 	%rd14055, %rd14016, %rd14026;
	mul.lo.s64 	%rd14056, %rd14011, %rd14027;
	mul.hi.u64 	%rd14057, %rd14011, %rd14027;
	mul.lo.s64 	%rd14058, %rd14020, 19;
	mul.lo.s64 	%rd14059, %rd14020, %rd14058;
	mul.hi.u64 	%rd14060, %rd14020, %rd14058;
	mul.lo.s64 	%rd14061, %rd14020, %rd14026;
	mul.hi.u64 	%rd14062, %rd14020, %rd14026;
	mul.lo.s64 	%rd14063, %rd14016, %rd14027;
	mul.hi.u64 	%rd14064, %rd14016, %rd14027;
	mul.lo.s64 	%rd14065, %rd14011, %rd14011;
	mul.hi.u64 	%rd14066, %rd14011, %rd14011;
	mov.b64 	{%r3609, %r3610}, %rd14039;
	mov.b64 	{%r3611, %r3612}, %rd14038;
	shf.l.wrap.b32 	%r3613, %r3612, %r3609, 13;
	shf.l.wrap.b32 	%r3614, %r3609, %r3610, 13;
	mov.b64 	%rd14067, {%r3613, %r3614};
	and.b64  	%rd14068, %rd14038, 2251799813685247;
	add.cc.s64 	%rd14069, %rd14045, %rd14042;
	addc.cc.s64 	%rd14070, %rd14046, %rd14043;
	add.cc.s64 	%rd14071, %rd14069, %rd14040;
	addc.cc.s64 	%rd14072, %rd14070, %rd14041;
	add.cc.s64 	%rd14073, %rd14071, %rd14067;
	addc.cc.s64 	%rd14074, %rd14072, 0;
	mov.b64 	{%r3615, %r3616}, %rd14074;
	mov.b64 	{%r3617, %r3618}, %rd14073;
	shf.l.wrap.b32 	%r3619, %r3618, %r3615, 13;
	shf.l.wrap.b32 	%r3620, %r3615, %r3616, 13;
	mov.b64 	%rd14075, {%r3619, %r3620};
	shr.u64 	%rd14076, %rd14074, 51;
	and.b64  	%rd14077, %rd14073, 2251799813685247;
	add.cc.s64 	%rd14078, %rd14049, %rd14052;
	addc.cc.s64 	%rd14079, %rd14050, %rd14053;
	add.cc.s64 	%rd14080, %rd14078, %rd14047;
	addc.cc.s64 	%rd14081, %rd14079, %rd14048;
	add.cc.s64 	%rd14082, %rd14080, %rd14075;
	addc.cc.s64 	%rd14083, %rd14081, %rd14076;
	mov.b64 	{%r3621, %r3622}, %rd14083;
	mov.b64 	{%r3623, %r3624}, %rd14082;
	shf.l.wrap.b32 	%r3625, %r3624, %r3621, 13;
	shf.l.wrap.b32 	%r3626, %r3621, %r3622, 13;
	mov.b64 	%rd14084, {%r3625, %r3626};
	shr.u64 	%rd14085, %rd14083, 51;
	add.cc.s64 	%rd14086, %rd14054, %rd14059;
	addc.cc.s64 	%rd14087, %rd14055, %rd14060;
	add.cc.s64 	%rd14088, %rd14086, %rd14056;
	addc.cc.s64 	%rd14089, %rd14087, %rd14057;
	add.cc.s64 	%rd14090, %rd14088, %rd14084;
	addc.cc.s64 	%rd14091, %rd14089, %rd14085;
	mov.b64 	{%r3627, %r3628}, %rd14091;
	mov.b64 	{%r3629, %r3630}, %rd14090;
	shf.l.wrap.b32 	%r3631, %r3630, %r3627, 13;
	shf.l.wrap.b32 	%r3632, %r3627, %r3628, 13;
	mov.b64 	%rd14092, {%r3631, %r3632};
	shr.u64 	%rd14093, %rd14091, 51;
	add.cc.s64 	%rd14094, %rd14061, %rd14065;
	addc.cc.s64 	%rd14095, %rd14062, %rd14066;
	add.cc.s64 	%rd14096, %rd14094, %rd14063;
	addc.cc.s64 	%rd14097, %rd14095, %rd14064;
	add.cc.s64 	%rd14098, %rd14096, %rd14092;
	addc.cc.s64 	%rd14099, %rd14097, %rd14093;
	mov.b64 	{%r3633, %r3634}, %rd14099;
	mov.b64 	{%r3635, %r3636}, %rd14098;
	shf.l.wrap.b32 	%r3637, %r3636, %r3633, 13;
	shf.l.wrap.b32 	%r3638, %r3633, %r3634, 13;
	mov.b64 	%rd14100, {%r3637, %r3638};
	mad.lo.s64 	%rd14101, %rd14100, 19, %rd14068;
	shr.u64 	%rd14102, %rd14101, 51;
	add.s64 	%rd14103, %rd14102, %rd14077;
	and.b64  	%rd14104, %rd14098, 2251799813685247;
	and.b64  	%rd14105, %rd14090, 2251799813685247;
	and.b64  	%rd14106, %rd14082, 2251799813685247;
	and.b64  	%rd14107, %rd14101, 2251799813685247;
	shl.b64 	%rd14108, %rd14101, 1;
	and.b64  	%rd14109, %rd14108, 4503599627370494;
	shl.b64 	%rd14110, %rd14103, 1;
	mul.lo.s64 	%rd14111, %rd14107, %rd14107;
	mul.hi.u64 	%rd14112, %rd14107, %rd14107;
	mul.lo.s64 	%rd14113, %rd14103, 38;
	mul.lo.s64 	%rd14114, %rd14104, %rd14113;
	mul.hi.u64 	%rd14115, %rd14104, %rd14113;
	mul.lo.s64 	%rd14116, %rd14106, 38;
	mul.lo.s64 	%rd14117, %rd14105, %rd14116;
	mul.hi.u64 	%rd14118, %rd14105, %rd14116;
	add.cc.s64 	%rd14119, %rd14117, %rd14111;
	addc.cc.s64 	%rd14120, %rd14118, %rd14112;
	add.cc.s64 	%rd14121, %rd14119, %rd14114;
	addc.cc.s64 	%rd14122, %rd14120, %rd14115;
	mul.lo.s64 	%rd14123, %rd14109, %rd14103;
	mul.hi.u64 	%rd14124, %rd14109, %rd14103;
	mul.lo.s64 	%rd14125, %rd14104, %rd14116;
	mul.hi.u64 	%rd14126, %rd14104, %rd14116;
	add.cc.s64 	%rd14127, %rd14125, %rd14123;
	addc.cc.s64 	%rd14128, %rd14126, %rd14124;
	mul.lo.s64 	%rd14129, %rd14105, 19;
	mul.lo.s64 	%rd14130, %rd14105, %rd14129;
	mul.hi.u64 	%rd14131, %rd14105, %rd14129;
	add.cc.s64 	%rd14132, %rd14127, %rd14130;
	addc.cc.s64 	%rd14133, %rd14128, %rd14131;
	mul.lo.s64 	%rd14134, %rd14106, %rd14109;
	mul.hi.u64 	%rd14135, %rd14106, %rd14109;
	mul.lo.s64 	%rd14136, %rd14103, %rd14103;
	mul.hi.u64 	%rd14137, %rd14103, %rd14103;
	add.cc.s64 	%rd14138, %rd14134, %rd14136;
	addc.cc.s64 	%rd14139, %rd14135, %rd14137;
	mul.lo.s64 	%rd14140, %rd14105, 38;
	mul.lo.s64 	%rd14141, %rd14104, %rd14140;
	mul.hi.u64 	%rd14142, %rd14104, %rd14140;
	add.cc.s64 	%rd14143, %rd14138, %rd14141;
	addc.cc.s64 	%rd14144, %rd14139, %rd14142;
	mul.lo.s64 	%rd14145, %rd14105, %rd14109;
	mul.hi.u64 	%rd14146, %rd14105, %rd14109;
	mul.lo.s64 	%rd14147, %rd14106, %rd14110;
	mul.hi.u64 	%rd14148, %rd14106, %rd14110;
	add.cc.s64 	%rd14149, %rd14145, %rd14147;
	addc.cc.s64 	%rd14150, %rd14146, %rd14148;
	mul.lo.s64 	%rd14151, %rd14104, 19;
	mul.lo.s64 	%rd14152, %rd14104, %rd14151;
	mul.hi.u64 	%rd14153, %rd14104, %rd14151;
	add.cc.s64 	%rd14154, %rd14149, %rd14152;
	addc.cc.s64 	%rd14155, %rd14150, %rd14153;
	mul.lo.s64 	%rd14156, %rd14104, %rd14109;
	mul.hi.u64 	%rd14157, %rd14104, %rd14109;
	mul.lo.s64 	%rd14158, %rd14105, %rd14110;
	mul.hi.u64 	%rd14159, %rd14105, %rd14110;
	mul.lo.s64 	%rd14160, %rd14106, %rd14106;
	mul.hi.u64 	%rd14161, %rd14106, %rd14106;
	mov.b64 	{%r3639, %r3640}, %rd14122;
	mov.b64 	{%r3641, %r3642}, %rd14121;
	shf.l.wrap.b32 	%r3643, %r3642, %r3639, 13;
	shf.l.wrap.b32 	%r3644, %r3639, %r3640, 13;
	mov.b64 	%rd14162, {%r3643, %r3644};
	and.b64  	%rd14163, %rd14121, 2251799813685247;
	add.cc.s64 	%rd14164, %rd14132, %rd14162;
	addc.cc.s64 	%rd14165, %rd14133, 0;
	mov.b64 	{%r3645, %r3646}, %rd14165;
	mov.b64 	{%r3647, %r3648}, %rd14164;
	shf.l.wrap.b32 	%r3649, %r3648, %r3645, 13;
	shf.l.wrap.b32 	%r3650, %r3645, %r3646, 13;
	mov.b64 	%rd14166, {%r3649, %r3650};
	shr.u64 	%rd14167, %rd14165, 51;
	and.b64  	%rd14168, %rd14164, 2251799813685247;
	add.cc.s64 	%rd14169, %rd14143, %rd14166;
	addc.cc.s64 	%rd14170, %rd14144, %rd14167;
	mov.b64 	{%r3651, %r3652}, %rd14170;
	mov.b64 	{%r3653, %r3654}, %rd14169;
	shf.l.wrap.b32 	%r3655, %r3654, %r3651, 13;
	shf.l.wrap.b32 	%r3656, %r3651, %r3652, 13;
	mov.b64 	%rd14171, {%r3655, %r3656};
	shr.u64 	%rd14172, %rd14170, 51;
	add.cc.s64 	%rd14173, %rd14154, %rd14171;
	addc.cc.s64 	%rd14174, %rd14155, %rd14172;
	mov.b64 	{%r3657, %r3658}, %rd14174;
	mov.b64 	{%r3659, %r3660}, %rd14173;
	shf.l.wrap.b32 	%r3661, %r3660, %r3657, 13;
	shf.l.wrap.b32 	%r3662, %r3657, %r3658, 13;
	mov.b64 	%rd14175, {%r3661, %r3662};
	shr.u64 	%rd14176, %rd14174, 51;
	add.cc.s64 	%rd14177, %rd14158, %rd14160;
	addc.cc.s64 	%rd14178, %rd14159, %rd14161;
	add.cc.s64 	%rd14179, %rd14177, %rd14156;
	addc.cc.s64 	%rd14180, %rd14178, %rd14157;
	add.cc.s64 	%rd14181, %rd14179, %rd14175;
	addc.cc.s64 	%rd14182, %rd14180, %rd14176;
	mov.b64 	{%r3663, %r3664}, %rd14182;
	mov.b64 	{%r3665, %r3666}, %rd14181;
	shf.l.wrap.b32 	%r3667, %r3666, %r3663, 13;
	shf.l.wrap.b32 	%r3668, %r3663, %r3664, 13;
	mov.b64 	%rd14183, {%r3667, %r3668};
	mad.lo.s64 	%rd14184, %rd14183, 19, %rd14163;
	shr.u64 	%rd14185, %rd14184, 51;
	add.s64 	%rd14186, %rd14185, %rd14168;
	and.b64  	%rd14187, %rd14184, 2251799813685247;
	mul.lo.s64 	%rd14188, %rd14187, %rd73;
	mul.hi.u64 	%rd14189, %rd14187, %rd73;
	mul.lo.s64 	%rd14190, %rd14186, %rd82;
	mul.hi.u64 	%rd14191, %rd14186, %rd82;
	add.cc.s64 	%rd14192, %rd14188, %rd14190;
	addc.cc.s64 	%rd14193, %rd14189, %rd14191;
	and.b64  	%rd14194, %rd14169, 2251799813685247;
	mul.lo.s64 	%rd14195, %rd14194, %rd79;
	mul.hi.u64 	%rd14196, %rd14194, %rd79;
	add.cc.s64 	%rd14197, %rd14192, %rd14195;
	addc.cc.s64 	%rd14198, %rd14193, %rd14196;
	and.b64  	%rd14199, %rd14173, 2251799813685247;
	mul.lo.s64 	%rd14200, %rd14199, %rd321;
	mul.hi.u64 	%rd14201, %rd14199, %rd321;
	add.cc.s64 	%rd14202, %rd14197, %rd14200;
	addc.cc.s64 	%rd14203, %rd14198, %rd14201;
	and.b64  	%rd14204, %rd14181, 2251799813685247;
	mul.lo.s64 	%rd14205, %rd14204, %rd534;
	mul.hi.u64 	%rd14206, %rd14204, %rd534;
	add.cc.s64 	%rd14207, %rd14202, %rd14205;
	addc.cc.s64 	%rd14208, %rd14203, %rd14206;
	mul.lo.s64 	%rd14209, %rd14187, %rd74;
	mul.hi.u64 	%rd14210, %rd14187, %rd74;
	mul.lo.s64 	%rd14211, %rd14186, %rd73;
	mul.hi.u64 	%rd14212, %rd14186, %rd73;
	add.cc.s64 	%rd14213, %rd14209, %rd14211;
	addc.cc.s64 	%rd14214, %rd14210, %rd14212;
	mul.lo.s64 	%rd14215, %rd14194, %rd82;
	mul.hi.u64 	%rd14216, %rd14194, %rd82;
	add.cc.s64 	%rd14217, %rd14213, %rd14215;
	addc.cc.s64 	%rd14218, %rd14214, %rd14216;
	mul.lo.s64 	%rd14219, %rd14199, %rd79;
	mul.hi.u64 	%rd14220, %rd14199, %rd79;
	add.cc.s64 	%rd14221, %rd14217, %rd14219;
	addc.cc.s64 	%rd14222, %rd14218, %rd14220;
	mul.lo.s64 	%rd14223, %rd14204, %rd321;
	mul.hi.u64 	%rd14224, %rd14204, %rd321;
	add.cc.s64 	%rd14225, %rd14221, %rd14223;
	addc.cc.s64 	%rd14226, %rd14222, %rd14224;
	mul.lo.s64 	%rd14227, %rd80, %rd14187;
	mul.hi.u64 	%rd14228, %rd80, %rd14187;
	mul.lo.s64 	%rd14229, %rd14186, %rd74;
	mul.hi.u64 	%rd14230, %rd14186, %rd74;
	add.cc.s64 	%rd14231, %rd14227, %rd14229;
	addc.cc.s64 	%rd14232, %rd14228, %rd14230;
	mul.lo.s64 	%rd14233, %rd14194, %rd73;
	mul.hi.u64 	%rd14234, %rd14194, %rd73;
	add.cc.s64 	%rd14235, %rd14231, %rd14233;
	addc.cc.s64 	%rd14236, %rd14232, %rd14234;
	mul.lo.s64 	%rd14237, %rd14199, %rd82;
	mul.hi.u64 	%rd14238, %rd14199, %rd82;
	add.cc.s64 	%rd14239, %rd14235, %rd14237;
	addc.cc.s64 	%rd14240, %rd14236, %rd14238;
	mul.lo.s64 	%rd14241, %rd14204, %rd79;
	mul.hi.u64 	%rd14242, %rd14204, %rd79;
	add.cc.s64 	%rd14243, %rd14239, %rd14241;
	addc.cc.s64 	%rd14244, %rd14240, %rd14242;
	mul.lo.s64 	%rd14245, %rd77, %rd14187;
	mul.hi.u64 	%rd14246, %rd77, %rd14187;
	mul.lo.s64 	%rd14247, %rd80, %rd14186;
	mul.hi.u64 	%rd14248, %rd80, %rd14186;
	add.cc.s64 	%rd14249, %rd14245, %rd14247;
	addc.cc.s64 	%rd14250, %rd14246, %rd14248;
	mul.lo.s64 	%rd14251, %rd14194, %rd74;
	mul.hi.u64 	%rd14252, %rd14194, %rd74;
	add.cc.s64 	%rd14253, %rd14249, %rd14251;
	addc.cc.s64 	%rd14254, %rd14250, %rd14252;
	mul.lo.s64 	%rd14255, %rd14199, %rd73;
	mul.hi.u64 	%rd14256, %rd14199, %rd73;
	add.cc.s64 	%rd14257, %rd14253, %rd14255;
	addc.cc.s64 	%rd14258, %rd14254, %rd14256;
	mul.lo.s64 	%rd14259, %rd14204, %rd82;
	mul.hi.u64 	%rd14260, %rd14204, %rd82;
	add.cc.s64 	%rd14261, %rd14257, %rd14259;
	addc.cc.s64 	%rd14262, %rd14258, %rd14260;
	mul.lo.s64 	%rd14263, %rd75, %rd14187;
	mul.hi.u64 	%rd14264, %rd75, %rd14187;
	mul.lo.s64 	%rd14265, %rd77, %rd14186;
	mul.hi.u64 	%rd14266, %rd77, %rd14186;
	add.cc.s64 	%rd14267, %rd14263, %rd14265;
	addc.cc.s64 	%rd14268, %rd14264, %rd14266;
	mul.lo.s64 	%rd14269, %rd14194, %rd80;
	mul.hi.u64 	%rd14270, %rd14194, %rd80;
	add.cc.s64 	%rd14271, %rd14267, %rd14269;
	addc.cc.s64 	%rd14272, %rd14268, %rd14270;
	mul.lo.s64 	%rd14273, %rd14199, %rd74;
	mul.hi.u64 	%rd14274, %rd14199, %rd74;
	add.cc.s64 	%rd14275, %rd14271, %rd14273;
	addc.cc.s64 	%rd14276, %rd14272, %rd14274;
	mul.lo.s64 	%rd14277, %rd14204, %rd73;
	mul.hi.u64 	%rd14278, %rd14204, %rd73;
	add.cc.s64 	%rd14279, %rd14275, %rd14277;
	addc.cc.s64 	%rd14280, %rd14276, %rd14278;
	mov.b64 	{%r3669, %r3670}, %rd14208;
	mov.b64 	{%r3671, %r3672}, %rd14207;
	shf.l.wrap.b32 	%r3673, %r3672, %r3669, 13;
	shf.l.wrap.b32 	%r3674, %r3669, %r3670, 13;
	mov.b64 	%rd14281, {%r3673, %r3674};
	shr.u64 	%rd14282, %rd14208, 51;
	and.b64  	%rd14283, %rd14207, 2251799813685247;
	add.cc.s64 	%rd14284, %rd14225, %rd14281;
	addc.cc.s64 	%rd14285, %rd14226, %rd14282;
	mov.b64 	{%r3675, %r3676}, %rd14285;
	mov.b64 	{%r3677, %r3678}, %rd14284;
	shf.l.wrap.b32 	%r3679, %r3678, %r3675, 13;
	shf.l.wrap.b32 	%r3680, %r3675, %r3676, 13;
	mov.b64 	%rd14286, {%r3679, %r3680};
	shr.u64 	%rd14287, %rd14285, 51;
	and.b64  	%rd14288, %rd14284, 2251799813685247;
	add.cc.s64 	%rd14289, %rd14243, %rd14286;
	addc.cc.s64 	%rd14290, %rd14244, %rd14287;
	mov.b64 	{%r3681, %r3682}, %rd14290;
	mov.b64 	{%r3683, %r3684}, %rd14289;
	shf.l.wrap.b32 	%r3685, %r3684, %r3681, 13;
	shf.l.wrap.b32 	%r3686, %r3681, %r3682, 13;
	mov.b64 	%rd14291, {%r3685, %r3686};
	shr.u64 	%rd14292, %rd14290, 51;
	add.cc.s64 	%rd14293, %rd14261, %rd14291;
	addc.cc.s64 	%rd14294, %rd14262, %rd14292;
	mov.b64 	{%r3687, %r3688}, %rd14294;
	mov.b64 	{%r3689, %r3690}, %rd14293;
	shf.l.wrap.b32 	%r3691, %r3690, %r3687, 13;
	shf.l.wrap.b32 	%r3692, %r3687, %r3688, 13;
	mov.b64 	%rd14295, {%r3691, %r3692};
	shr.u64 	%rd14296, %rd14294, 51;
	add.cc.s64 	%rd14297, %rd14279, %rd14295;
	addc.cc.s64 	%rd14298, %rd14280, %rd14296;
	mov.b64 	{%r3693, %r3694}, %rd14298;
	mov.b64 	{%r3695, %r3696}, %rd14297;
	shf.l.wrap.b32 	%r3697, %r3696, %r3693, 13;
	shf.l.wrap.b32 	%r3698, %r3693, %r3694, 13;
	mov.b64 	%rd14299, {%r3697, %r3698};
	mad.lo.s64 	%rd14300, %rd14299, 19, %rd14283;
	shr.u64 	%rd14301, %rd14300, 51;
	and.b64  	%rd14302, %rd14300, 2251799813685247;
	add.s64 	%rd14303, %rd14288, %rd14301;
	mul.lo.s64 	%rd14304, %rd14302, %rd62;
	mul.hi.u64 	%rd14305, %rd14302, %rd62;
	mul.lo.s64 	%rd14306, %rd14303, %rd71;
	mul.hi.u64 	%rd14307, %rd14303, %rd71;
	add.cc.s64 	%rd14308, %rd14306, %rd14304;
	addc.cc.s64 	%rd14309, %rd14307, %rd14305;
	and.b64  	%rd14310, %rd14289, 2251799813685247;
	mul.lo.s64 	%rd14311, %rd14310, %rd68;
	mul.hi.u64 	%rd14312, %rd14310, %rd68;
	add.cc.s64 	%rd14313, %rd14308, %rd14311;
	addc.cc.s64 	%rd14314, %rd14309, %rd14312;
	and.b64  	%rd14315, %rd14293, 2251799813685247;
	mul.lo.s64 	%rd14316, %rd14315, %rd322;
	mul.hi.u64 	%rd14317, %rd14315, %rd322;
	add.cc.s64 	%rd14318, %rd14313, %rd14316;
	addc.cc.s64 	%rd14319, %rd14314, %rd14317;
	and.b64  	%rd14320, %rd14297, 2251799813685247;
	mul.lo.s64 	%rd14321, %rd14320, %rd533;
	mul.hi.u64 	%rd14322, %rd14320, %rd533;
	add.cc.s64 	%rd14323, %rd14318, %rd14321;
	addc.cc.s64 	%rd14324, %rd14319, %rd14322;
	mul.lo.s64 	%rd14325, %rd14302, %rd63;
	mul.hi.u64 	%rd14326, %rd14302, %rd63;
	mul.lo.s64 	%rd14327, %rd14303, %rd62;
	mul.hi.u64 	%rd14328, %rd14303, %rd62;
	add.cc.s64 	%rd14329, %rd14327, %rd14325;
	addc.cc.s64 	%rd14330, %rd14328, %rd14326;
	mul.lo.s64 	%rd14331, %rd14310, %rd71;
	mul.hi.u64 	%rd14332, %rd14310, %rd71;
	add.cc.s64 	%rd14333, %rd14329, %rd14331;
	addc.cc.s64 	%rd14334, %rd14330, %rd14332;
	mul.lo.s64 	%rd14335, %rd14315, %rd68;
	mul.hi.u64 	%rd14336, %rd14315, %rd68;
	add.cc.s64 	%rd14337, %rd14333, %rd14335;
	addc.cc.s64 	%rd14338, %rd14334, %rd14336;
	mul.lo.s64 	%rd14339, %rd14320, %rd322;
	mul.hi.u64 	%rd14340, %rd14320, %rd322;
	add.cc.s64 	%rd14341, %rd14337, %rd14339;
	addc.cc.s64 	%rd14342, %rd14338, %rd14340;
	mul.lo.s64 	%rd14343, %rd69, %rd14302;
	mul.hi.u64 	%rd14344, %rd69, %rd14302;
	mul.lo.s64 	%rd14345, %rd14303, %rd63;
	mul.hi.u64 	%rd14346, %rd14303, %rd63;
	add.cc.s64 	%rd14347, %rd14345, %rd14343;
	addc.cc.s64 	%rd14348, %rd14346, %rd14344;
	mul.lo.s64 	%rd14349, %rd14310, %rd62;
	mul.hi.u64 	%rd14350, %rd14310, %rd62;
	add.cc.s64 	%rd14351, %rd14347, %rd14349;
	addc.cc.s64 	%rd14352, %rd14348, %rd14350;
	mul.lo.s64 	%rd14353, %rd14315, %rd71;
	mul.hi.u64 	%rd14354, %rd14315, %rd71;
	add.cc.s64 	%rd14355, %rd14351, %rd14353;
	addc.cc.s64 	%rd14356, %rd14352, %rd14354;
	mul.lo.s64 	%rd14357, %rd14320, %rd68;
	mul.hi.u64 	%rd14358, %rd14320, %rd68;
	add.cc.s64 	%rd14359, %rd14355, %rd14357;
	addc.cc.s64 	%rd14360, %rd14356, %rd14358;
	mul.lo.s64 	%rd14361, %rd66, %rd14302;
	mul.hi.u64 	%rd14362, %rd66, %rd14302;
	mul.lo.s64 	%rd14363, %rd69, %rd14303;
	mul.hi.u64 	%rd14364, %rd69, %rd14303;
	add.cc.s64 	%rd14365, %rd14363, %rd14361;
	addc.cc.s64 	%rd14366, %rd14364, %rd14362;
	mul.lo.s64 	%rd14367, %rd14310, %rd63;
	mul.hi.u64 	%rd14368, %rd14310, %rd63;
	add.cc.s64 	%rd14369, %rd14365, %rd14367;
	addc.cc.s64 	%rd14370, %rd14366, %rd14368;
	mul.lo.s64 	%rd14371, %rd14315, %rd62;
	mul.hi.u64 	%rd14372, %rd14315, %rd62;
	add.cc.s64 	%rd14373, %rd14369, %rd14371;
	addc.cc.s64 	%rd14374, %rd14370, %rd14372;
	mul.lo.s64 	%rd14375, %rd14320, %rd71;
	mul.hi.u64 	%rd14376, %rd14320, %rd71;
	add.cc.s64 	%rd14377, %rd14373, %rd14375;
	addc.cc.s64 	%rd14378, %rd14374, %rd14376;
	mul.lo.s64 	%rd14379, %rd64, %rd14302;
	mul.hi.u64 	%rd14380, %rd64, %rd14302;
	mul.lo.s64 	%rd14381, %rd66, %rd14303;
	mul.hi.u64 	%rd14382, %rd66, %rd14303;
	add.cc.s64 	%rd14383, %rd14381, %rd14379;
	addc.cc.s64 	%rd14384, %rd14382, %rd14380;
	mul.lo.s64 	%rd14385, %rd69, %rd14310;
	mul.hi.u64 	%rd14386, %rd69, %rd14310;
	add.cc.s64 	%rd14387, %rd14383, %rd14385;
	addc.cc.s64 	%rd14388, %rd14384, %rd14386;
	mul.lo.s64 	%rd14389, %rd14315, %rd63;
	mul.hi.u64 	%rd14390, %rd14315, %rd63;
	add.cc.s64 	%rd14391, %rd14387, %rd14389;
	addc.cc.s64 	%rd14392, %rd14388, %rd14390;
	mul.lo.s64 	%rd14393, %rd14320, %rd62;
	mul.hi.u64 	%rd14394, %rd14320, %rd62;
	add.cc.s64 	%rd14395, %rd14391, %rd14393;
	addc.cc.s64 	%rd14396, %rd14392, %rd14394;
	mov.b64 	{%r3699, %r3700}, %rd14324;
	mov.b64 	{%r3701, %r3702}, %rd14323;
	shf.l.wrap.b32 	%r3703, %r3702, %r3699, 13;
	shf.l.wrap.b32 	%r3704, %r3699, %r3700, 13;
	mov.b64 	%rd14397, {%r3703, %r3704};
	shr.u64 	%rd14398, %rd14324, 51;
	and.b64  	%rd14399, %rd14323, 2251799813685247;
	add.cc.s64 	%rd14400, %rd14341, %rd14397;
	addc.cc.s64 	%rd14401, %rd14342, %rd14398;
	mov.b64 	{%r3705, %r3706}, %rd14401;
	mov.b64 	{%r3707, %r3708}, %rd14400;
	shf.l.wrap.b32 	%r3709, %r3708, %r3705, 13;
	shf.l.wrap.b32 	%r3710, %r3705, %r3706, 13;
	mov.b64 	%rd14402, {%r3709, %r3710};
	shr.u64 	%rd14403, %rd14401, 51;
	and.b64  	%rd14404, %rd14400, 2251799813685247;
	add.cc.s64 	%rd14405, %rd14359, %rd14402;
	addc.cc.s64 	%rd14406, %rd14360, %rd14403;
	mov.b64 	{%r3711, %r3712}, %rd14406;
	mov.b64 	{%r3713, %r3714}, %rd14405;
	shf.l.wrap.b32 	%r3715, %r3714, %r3711, 13;
	shf.l.wrap.b32 	%r3716, %r3711, %r3712, 13;
	mov.b64 	%rd14407, {%r3715, %r3716};
	shr.u64 	%rd14408, %rd14406, 51;
	add.cc.s64 	%rd14409, %rd14377, %rd14407;
	addc.cc.s64 	%rd14410, %rd14378, %rd14408;
	mov.b64 	{%r3717, %r3718}, %rd14410;
	mov.b64 	{%r3719, %r3720}, %rd14409;
	shf.l.wrap.b32 	%r3721, %r3720, %r3717, 13;
	shf.l.wrap.b32 	%r3722, %r3717, %r3718, 13;
	mov.b64 	%rd14411, {%r3721, %r3722};
	shr.u64 	%rd14412, %rd14410, 51;
	add.cc.s64 	%rd14413, %rd14395, %rd14411;
	addc.cc.s64 	%rd14414, %rd14396, %rd14412;
	mov.b64 	{%r3723, %r3724}, %rd14414;
	mov.b64 	{%r3725, %r3726}, %rd14413;
	shf.l.wrap.b32 	%r3727, %r3726, %r3723, 13;
	shf.l.wrap.b32 	%r3728, %r3723, %r3724, 13;
	mov.b64 	%rd14415, {%r3727, %r3728};
	mad.lo.s64 	%rd14416, %rd14415, 19, %rd14399;
	shr.u64 	%rd14417, %rd14416, 51;
	and.b64  	%rd14418, %rd14416, 2251799813685247;
	add.s64 	%rd14419, %rd14417, %rd14404;
	and.b64  	%rd14420, %rd14405, 2251799813685247;
	and.b64  	%rd14421, %rd14409, 2251799813685247;
	and.b64  	%rd14422, %rd14413, 2251799813685247;
	shr.u64 	%rd14423, %rd14419, 51;
	and.b64  	%rd14424, %rd14419, 2251799813685247;
	add.s64 	%rd14425, %rd14420, %rd14423;
	shr.u64 	%rd14426, %rd14425, 51;
	and.b64  	%rd14427, %rd14425, 2251799813685247;
	add.s64 	%rd14428, %rd14426, %rd14421;
	shr.u64 	%rd14429, %rd14428, 51;
	and.b64  	%rd14430, %rd14428, 2251799813685247;
	add.s64 	%rd14431, %rd14429, %rd14422;
	shr.u64 	%rd14432, %rd14431, 51;
	and.b64  	%rd14433, %rd14431, 2251799813685247;
	mad.lo.s64 	%rd14434, %rd14432, 19, %rd14418;
	shr.u64 	%rd14435, %rd14434, 51;
	and.b64  	%rd14436, %rd14434, 2251799813685247;
	add.s64 	%rd14437, %rd14435, %rd14424;
	shl.b64 	%rd14438, %rd14434, 1;
	and.b64  	%rd14439, %rd14438, 4503599627370494;
	shl.b64 	%rd14440, %rd14437, 1;
	mul.lo.s64 	%rd14441, %rd14436, %rd14436;
	mul.hi.u64 	%rd14442, %rd14436, %rd14436;
	mul.lo.s64 	%rd14443, %rd14437, 38;
	mul.lo.s64 	%rd14444, %rd14433, %rd14443;
	mul.hi.u64 	%rd14445, %rd14433, %rd14443;
	mul.lo.s64 	%rd14446, %rd14427, 38;
	mul.lo.s64 	%rd14447, %rd14430, %rd14446;
	mul.hi.u64 	%rd14448, %rd14430, %rd14446;
	add.cc.s64 	%rd14449, %rd14441, %rd14447;
	addc.cc.s64 	%rd14450, %rd14442, %rd14448;
	add.cc.s64 	%rd14451, %rd14449, %rd14444;
	addc.cc.s64 	%rd14452, %rd14450, %rd14445;
	mul.lo.s64 	%rd14453, %rd14439, %rd14437;
	mul.hi.u64 	%rd14454, %rd14439, %rd14437;
	mul.lo.s64 	%rd14455, %rd14433, %rd14446;
	mul.hi.u64 	%rd14456, %rd14433, %rd14446;
	mul.lo.s64 	%rd14457, %rd14430, 19;
	mul.lo.s64 	%rd14458, %rd14430, %rd14457;
	mul.hi.u64 	%rd14459, %rd14430, %rd14457;
	mul.lo.s64 	%rd14460, %rd14427, %rd14439;
	mul.hi.u64 	%rd14461, %rd14427, %rd14439;
	mul.lo.s64 	%rd14462, %rd14437, %rd14437;
	mul.hi.u64 	%rd14463, %rd14437, %rd14437;
	mul.lo.s64 	%rd14464, %rd14430, 38;
	mul.lo.s64 	%rd14465, %rd14433, %rd14464;
	mul.hi.u64 	%rd14466, %rd14433, %rd14464;
	mul.lo.s64 	%rd14467, %rd14430, %rd14439;
	mul.hi.u64 	%rd14468, %rd14430, %rd14439;
	mul.lo.s64 	%rd14469, %rd14427, %rd14440;
	mul.hi.u64 	%rd14470, %rd14427, %rd14440;
	mul.lo.s64 	%rd14471, %rd14433, 19;
	mul.lo.s64 	%rd14472, %rd14433, %rd14471;
	mul.hi.u64 	%rd14473, %rd14433, %rd14471;
	mul.lo.s64 	%rd14474, %rd14433, %rd14439;
	mul.hi.u64 	%rd14475, %rd14433, %rd14439;
	mul.lo.s64 	%rd14476, %rd14430, %rd14440;
	mul.hi.u64 	%rd14477, %rd14430, %rd14440;
	mul.lo.s64 	%rd14478, %rd14427, %rd14427;
	mul.hi.u64 	%rd14479, %rd14427, %rd14427;
	mov.b64 	{%r3729, %r3730}, %rd14452;
	mov.b64 	{%r3731, %r3732}, %rd14451;
	shf.l.wrap.b32 	%r3733, %r3732, %r3729, 13;
	shf.l.wrap.b32 	%r3734, %r3729, %r3730, 13;
	mov.b64 	%rd14480, {%r3733, %r3734};
	and.b64  	%rd14481, %rd14451, 2251799813685247;
	add.cc.s64 	%rd14482, %rd14458, %rd14455;
	addc.cc.s64 	%rd14483, %rd14459, %rd14456;
	add.cc.s64 	%rd14484, %rd14482, %rd14453;
	addc.cc.s64 	%rd14485, %rd14483, %rd14454;
	add.cc.s64 	%rd14486, %rd14484, %rd14480;
	addc.cc.s64 	%rd14487, %rd14485, 0;
	mov.b64 	{%r3735, %r3736}, %rd14487;
	mov.b64 	{%r3737, %r3738}, %rd14486;
	shf.l.wrap.b32 	%r3739, %r3738, %r3735, 13;
	shf.l.wrap.b32 	%r3740, %r3735, %r3736, 13;
	mov.b64 	%rd14488, {%r3739, %r3740};
	shr.u64 	%rd14489, %rd14487, 51;
	and.b64  	%rd14490, %rd14486, 2251799813685247;
	add.cc.s64 	%rd14491, %rd14462, %rd14465;
	addc.cc.s64 	%rd14492, %rd14463, %rd14466;
	add.cc.s64 	%rd14493, %rd14491, %rd14460;
	addc.cc.s64 	%rd14494, %rd14492, %rd14461;
	add.cc.s64 	%rd14495, %rd14493, %rd14488;
	addc.cc.s64 	%rd14496, %rd14494, %rd14489;
	mov.b64 	{%r3741, %r3742}, %rd14496;
	mov.b64 	{%r3743, %r3744}, %rd14495;
	shf.l.wrap.b32 	%r3745, %r3744, %r3741, 13;
	shf.l.wrap.b32 	%r3746, %r3741, %r3742, 13;
	mov.b64 	%rd14497, {%r3745, %r3746};
	shr.u64 	%rd14498, %rd14496, 51;
	add.cc.s64 	%rd14499, %rd14467, %rd14472;
	addc.cc.s64 	%rd14500, %rd14468, %rd14473;
	add.cc.s64 	%rd14501, %rd14499, %rd14469;
	addc.cc.s64 	%rd14502, %rd14500, %rd14470;
	add.cc.s64 	%rd14503, %rd14501, %rd14497;
	addc.cc.s64 	%rd14504, %rd14502, %rd14498;
	mov.b64 	{%r3747, %r3748}, %rd14504;
	mov.b64 	{%r3749, %r3750}, %rd14503;
	shf.l.wrap.b32 	%r3751, %r3750, %r3747, 13;
	shf.l.wrap.b32 	%r3752, %r3747, %r3748, 13;
	mov.b64 	%rd14505, {%r3751, %r3752};
	shr.u64 	%rd14506, %rd14504, 51;
	add.cc.s64 	%rd14507, %rd14474, %rd14478;
	addc.cc.s64 	%rd14508, %rd14475, %rd14479;
	add.cc.s64 	%rd14509, %rd14507, %rd14476;
	addc.cc.s64 	%rd14510, %rd14508, %rd14477;
	add.cc.s64 	%rd14511, %rd14509, %rd14505;
	addc.cc.s64 	%rd14512, %rd14510, %rd14506;
	mov.b64 	{%r3753, %r3754}, %rd14512;
	mov.b64 	{%r3755, %r3756}, %rd14511;
	shf.l.wrap.b32 	%r3757, %r3756, %r3753, 13;
	shf.l.wrap.b32 	%r3758, %r3753, %r3754, 13;
	mov.b64 	%rd14513, {%r3757, %r3758};
	mad.lo.s64 	%rd14514, %rd14513, 19, %rd14481;
	shr.u64 	%rd14515, %rd14514, 51;
	and.b64  	%rd14516, %rd14514, 2251799813685247;
	add.s64 	%rd14517, %rd14515, %rd14490;
	mul.lo.s64 	%rd14518, %rd14516, %rd50;
	mul.hi.u64 	%rd14519, %rd14516, %rd50;
	mul.lo.s64 	%rd14520, %rd14517, %rd59;
	mul.hi.u64 	%rd14521, %rd14517, %rd59;
	and.b64  	%rd14522, %rd14495, 2251799813685247;
	mul.lo.s64 	%rd14523, %rd14522, %rd56;
	mul.hi.u64 	%rd14524, %rd14522, %rd56;
	and.b64  	%rd14525, %rd14503, 2251799813685247;
	mul.lo.s64 	%rd14526, %rd14525, %rd60;
	mul.hi.u64 	%rd14527, %rd14525, %rd60;
	and.b64  	%rd14528, %rd14511, 2251799813685247;
	mul.lo.s64 	%rd14529, %rd14528, %rd535;
	mul.hi.u64 	%rd14530, %rd14528, %rd535;
	add.cc.s64 	%rd14531, %rd14526, %rd14523;
	addc.cc.s64 	%rd14532, %rd14527, %rd14524;
	add.cc.s64 	%rd14533, %rd14531, %rd14529;
	addc.cc.s64 	%rd14534, %rd14532, %rd14530;
	add.cc.s64 	%rd14535, %rd14533, %rd14518;
	addc.cc.s64 	%rd14536, %rd14534, %rd14519;
	add.cc.s64 	%rd14537, %rd14535, %rd14520;
	addc.cc.s64 	%rd14538, %rd14536, %rd14521;
	mul.lo.s64 	%rd14539, %rd14516, %rd51;
	mul.hi.u64 	%rd14540, %rd14516, %rd51;
	mul.lo.s64 	%rd14541, %rd14517, %rd50;
	mul.hi.u64 	%rd14542, %rd14517, %rd50;
	mul.lo.s64 	%rd14543, %rd14522, %rd59;
	mul.hi.u64 	%rd14544, %rd14522, %rd59;
	mul.lo.s64 	%rd14545, %rd14525, %rd56;
	mul.hi.u64 	%rd14546, %rd14525, %rd56;
	mul.lo.s64 	%rd14547, %rd14528, %rd60;
	mul.hi.u64 	%rd14548, %rd14528, %rd60;
	mul.lo.s64 	%rd14549, %rd57, %rd14516;
	mul.hi.u64 	%rd14550, %rd57, %rd14516;
	mul.lo.s64 	%rd14551, %rd14517, %rd51;
	mul.hi.u64 	%rd14552, %rd14517, %rd51;
	mul.lo.s64 	%rd14553, %rd14522, %rd50;
	mul.hi.u64 	%rd14554, %rd14522, %rd50;
	mul.lo.s64 	%rd14555, %rd14525, %rd59;
	mul.hi.u64 	%rd14556, %rd14525, %rd59;
	mul.lo.s64 	%rd14557, %rd14528, %rd56;
	mul.hi.u64 	%rd14558, %rd14528, %rd56;
	mul.lo.s64 	%rd14559, %rd54, %rd14516;
	mul.hi.u64 	%rd14560, %rd54, %rd14516;
	mul.lo.s64 	%rd14561, %rd57, %rd14517;
	mul.hi.u64 	%rd14562, %rd57, %rd14517;
	mul.lo.s64 	%rd14563, %rd14522, %rd51;
	mul.hi.u64 	%rd14564, %rd14522, %rd51;
	mul.lo.s64 	%rd14565, %rd14525, %rd50;
	mul.hi.u64 	%rd14566, %rd14525, %rd50;
	mul.lo.s64 	%rd14567, %rd14528, %rd59;
	mul.hi.u64 	%rd14568, %rd14528, %rd59;
	mul.lo.s64 	%rd14569, %rd52, %rd14516;
	mul.hi.u64 	%rd14570, %rd52, %rd14516;
	mul.lo.s64 	%rd14571, %rd54, %rd14517;
	mul.hi.u64 	%rd14572, %rd54, %rd14517;
	mul.lo.s64 	%rd14573, %rd14522, %rd57;
	mul.hi.u64 	%rd14574, %rd14522, %rd57;
	mul.lo.s64 	%rd14575, %rd14525, %rd51;
	mul.hi.u64 	%rd14576, %rd14525, %rd51;
	mul.lo.s64 	%rd14577, %rd14528, %rd50;
	mul.hi.u64 	%rd14578, %rd14528, %rd50;
	mov.b64 	{%r3759, %r3760}, %rd14538;
	mov.b64 	{%r3761, %r3762}, %rd14537;
	shf.l.wrap.b32 	%r3763, %r3762, %r3759, 13;
	shf.l.wrap.b32 	%r3764, %r3759, %r3760, 13;
	mov.b64 	%rd14579, {%r3763, %r3764};
	shr.u64 	%rd14580, %rd14538, 51;
	and.b64  	%rd14581, %rd14537, 2251799813685247;
	add.cc.s64 	%rd14582, %rd14545, %rd14543;
	addc.cc.s64 	%rd14583, %rd14546, %rd14544;
	add.cc.s64 	%rd14584, %rd14582, %rd14547;
	addc.cc.s64 	%rd14585, %rd14583, %rd14548;
	add.cc.s64 	%rd14586, %rd14584, %rd14539;
	addc.cc.s64 	%rd14587, %rd14585, %rd14540;
	add.cc.s64 	%rd14588, %rd14586, %rd14541;
	addc.cc.s64 	%rd14589, %rd14587, %rd14542;
	add.cc.s64 	%rd14590, %rd14588, %rd14579;
	addc.cc.s64 	%rd14591, %rd14589, %rd14580;
	mov.b64 	{%r3765, %r3766}, %rd14591;
	mov.b64 	{%r3767, %r3768}, %rd14590;
	shf.l.wrap.b32 	%r3769, %r3768, %r3765, 13;
	shf.l.wrap.b32 	%r3770, %r3765, %r3766, 13;
	mov.b64 	%rd14592, {%r3769, %r3770};
	shr.u64 	%rd14593, %rd14591, 51;
	and.b64  	%rd14594, %rd14590, 2251799813685247;
	add.cc.s64 	%rd14595, %rd14555, %rd14553;
	addc.cc.s64 	%rd14596, %rd14556, %rd14554;
	add.cc.s64 	%rd14597, %rd14595, %rd14557;
	addc.cc.s64 	%rd14598, %rd14596, %rd14558;
	add.cc.s64 	%rd14599, %rd14597, %rd14549;
	addc.cc.s64 	%rd14600, %rd14598, %rd14550;
	add.cc.s64 	%rd14601, %rd14599, %rd14551;
	addc.cc.s64 	%rd14602, %rd14600, %rd14552;
	add.cc.s64 	%rd14603, %rd14601, %rd14592;
	addc.cc.s64 	%rd14604, %rd14602, %rd14593;
	mov.b64 	{%r3771, %r3772}, %rd14604;
	mov.b64 	{%r3773, %r3774}, %rd14603;
	shf.l.wrap.b32 	%r3775, %r3774, %r3771, 13;
	shf.l.wrap.b32 	%r3776, %r3771, %r3772, 13;
	mov.b64 	%rd14605, {%r3775, %r3776};
	shr.u64 	%rd14606, %rd14604, 51;
	and.b64  	%rd14607, %rd14603, 2251799813685247;
	add.cc.s64 	%rd14608, %rd14565, %rd14563;
	addc.cc.s64 	%rd14609, %rd14566, %rd14564;
	add.cc.s64 	%rd14610, %rd14608, %rd14567;
	addc.cc.s64 	%rd14611, %rd14609, %rd14568;
	add.cc.s64 	%rd14612, %rd14610, %rd14559;
	addc.cc.s64 	%rd14613, %rd14611, %rd14560;
	add.cc.s64 	%rd14614, %rd14612, %rd14561;
	addc.cc.s64 	%rd14615, %rd14613, %rd14562;
	add.cc.s64 	%rd14616, %rd14614, %rd14605;
	addc.cc.s64 	%rd14617, %rd14615, %rd14606;
	mov.b64 	{%r3777, %r3778}, %rd14617;
	mov.b64 	{%r3779, %r3780}, %rd14616;
	shf.l.wrap.b32 	%r3781, %r3780, %r3777, 13;
	shf.l.wrap.b32 	%r3782, %r3777, %r3778, 13;
	mov.b64 	%rd14618, {%r3781, %r3782};
	shr.u64 	%rd14619, %rd14617, 51;
	and.b64  	%rd14620, %rd14616, 2251799813685247;
	add.cc.s64 	%rd14621, %rd14575, %rd14573;
	addc.cc.s64 	%rd14622, %rd14576, %rd14574;
	add.cc.s64 	%rd14623, %rd14621, %rd14577;
	addc.cc.s64 	%rd14624, %rd14622, %rd14578;
	add.cc.s64 	%rd14625, %rd14623, %rd14569;
	addc.cc.s64 	%rd14626, %rd14624, %rd14570;
	add.cc.s64 	%rd14627, %rd14625, %rd14571;
	addc.cc.s64 	%rd14628, %rd14626, %rd14572;
	add.cc.s64 	%rd14629, %rd14627, %rd14618;
	addc.cc.s64 	%rd14630, %rd14628, %rd14619;
	mov.b64 	{%r3783, %r3784}, %rd14630;
	mov.b64 	{%r3785, %r3786}, %rd14629;
	shf.l.wrap.b32 	%r3787, %r3786, %r3783, 13;
	shf.l.wrap.b32 	%r3788, %r3783, %r3784, 13;
	mov.b64 	%rd14631, {%r3787, %r3788};
	and.b64  	%rd14632, %rd14629, 2251799813685247;
	mad.lo.s64 	%rd14633, %rd14631, 19, %rd14581;
	shr.u64 	%rd14634, %rd14633, 51;
	and.b64  	%rd14635, %rd14633, 2251799813685247;
	add.s64 	%rd14636, %rd14634, %rd14594;
	add.s64 	%rd14637, %rd14635, 4503599627370457;
	shr.u64 	%rd14638, %rd14637, 51;
	add.s64 	%rd14639, %rd14636, %rd14638;
	add.s64 	%rd14640, %rd14639, 4503599627370494;
	shr.u64 	%rd14641, %rd14640, 51;
	add.s64 	%rd14642, %rd14607, %rd14641;
	add.s64 	%rd14643, %rd14642, 4503599627370494;
	shr.u64 	%rd14644, %rd14643, 51;
	add.s64 	%rd14645, %rd14620, %rd14644;
	add.s64 	%rd14646, %rd14645, 4503599627370494;
	shr.u64 	%rd14647, %rd14646, 51;
	add.s64 	%rd14648, %rd14632, %rd14647;
	and.b64  	%rd14649, %rd14637, 2251799813685247;
	and.b64  	%rd14650, %rd14640, 2251799813685247;
	and.b64  	%rd14651, %rd14643, 2251799813685247;
	and.b64  	%rd14652, %rd14646, 2251799813685247;
	add.s64 	%rd14653, %rd14648, 4503599627370494;
	shr.u64 	%rd14654, %rd14653, 51;
	and.b64  	%rd14655, %rd14653, 2251799813685247;
	mad.lo.s64 	%rd14656, %rd14654, 19, %rd14649;
	shr.u64 	%rd14657, %rd14656, 51;
	and.b64  	%rd14658, %rd14656, 2251799813685247;
	add.s64 	%rd14659, %rd14657, %rd14650;
	add.s64 	%rd14660, %rd14658, 19;
	shr.u64 	%rd14661, %rd14660, 51;
	add.s64 	%rd14662, %rd14661, %rd14659;
	shr.u64 	%rd14663, %rd14662, 51;
	add.s64 	%rd14664, %rd14663, %rd14651;
	shr.u64 	%rd14665, %rd14664, 51;
	add.s64 	%rd14666, %rd14665, %rd14652;
	shr.u64 	%rd14667, %rd14666, 51;
	add.s64 	%rd14668, %rd14667, %rd14655;
	shr.u64 	%rd14669, %rd14668, 51;
	mad.lo.s64 	%rd14670, %rd14669, 19, %rd14658;
	shr.u64 	%rd14671, %rd14670, 51;
	add.s64 	%rd14672, %rd14671, %rd14659;
	shr.u64 	%rd14673, %rd14672, 51;
	add.s64 	%rd14674, %rd14673, %rd14651;
	shr.u64 	%rd14675, %rd14674, 51;
	add.s64 	%rd14676, %rd14675, %rd14652;
	shr.u64 	%rd14677, %rd14676, 51;
	add.s64 	%rd14678, %rd14677, %rd14653;
	or.b64  	%rd14679, %rd14670, %rd14678;
	or.b64  	%rd14680, %rd14679, %rd14672;
	or.b64  	%rd14681, %rd14680, %rd14674;
	or.b64  	%rd14682, %rd14681, %rd14676;
	and.b64  	%rd14683, %rd14682, 2251799813685247;
	setp.eq.s64 	%p37, %rd14683, 0;
	add.s64 	%rd14684, %rd14635, 1;
	shr.u64 	%rd14685, %rd14684, 51;
	and.b64  	%rd14686, %rd14684, 2251799813685247;
	add.s64 	%rd14687, %rd14685, %rd14636;
	shr.u64 	%rd14688, %rd14687, 51;
	and.b64  	%rd14689, %rd14687, 2251799813685247;
	add.s64 	%rd14690, %rd14688, %rd14607;
	shr.u64 	%rd14691, %rd14690, 51;
	and.b64  	%rd14692, %rd14690, 2251799813685247;
	add.s64 	%rd14693, %rd14691, %rd14620;
	shr.u64 	%rd14694, %rd14693, 51;
	and.b64  	%rd14695, %rd14693, 2251799813685247;
	add.s64 	%rd14696, %rd14694, %rd14632;
	shr.u64 	%rd14697, %rd14696, 51;
	and.b64  	%rd14698, %rd14696, 2251799813685247;
	mad.lo.s64 	%rd14699, %rd14697, 19, %rd14686;
	shr.u64 	%rd14700, %rd14699, 51;
	and.b64  	%rd14701, %rd14699, 2251799813685247;
	add.s64 	%rd14702, %rd14700, %rd14689;
	add.s64 	%rd14703, %rd14701, 19;
	shr.u64 	%rd14704, %rd14703, 51;
	add.s64 	%rd14705, %rd14704, %rd14702;
	shr.u64 	%rd14706, %rd14705, 51;
	add.s64 	%rd14707, %rd14706, %rd14692;
	shr.u64 	%rd14708, %rd14707, 51;
	add.s64 	%rd14709, %rd14708, %rd14695;
	shr.u64 	%rd14710, %rd14709, 51;
	add.s64 	%rd14711, %rd14710, %rd14698;
	shr.u64 	%rd14712, %rd14711, 51;
	mad.lo.s64 	%rd14713, %rd14712, 19, %rd14701;
	shr.u64 	%rd14714, %rd14713, 51;
	add.s64 	%rd14715, %rd14714, %rd14702;
	shr.u64 	%rd14716, %rd14715, 51;
	add.s64 	%rd14717, %rd14716, %rd14692;
	shr.u64 	%rd14718, %rd14717, 51;
	add.s64 	%rd14719, %rd14718, %rd14695;
	shr.u64 	%rd14720, %rd14719, 51;
	add.s64 	%rd14721, %rd14720, %rd14696;
	or.b64  	%rd14722, %rd14713, %rd14721;
	or.b64  	%rd14723, %rd14722, %rd14715;
	or.b64  	%rd14724, %rd14723, %rd14717;
	or.b64  	%rd14725, %rd14724, %rd14719;
	and.b64  	%rd14726, %rd14725, 2251799813685247;
	setp.eq.s64 	%p38, %rd14726, 0;
	or.pred  	%p39, %p37, %p38;
	selp.u16 	%rs43, 1, 0, %p39;
	st.global.u8 	[%rd536+610], %rs43;
	mov.b16 	%rs44, 0;
	st.global.u8 	[%rd536+611], %rs44;
	mul.lo.s64 	%rd14727, %rd30, %rd38;
	mul.hi.u64 	%rd14728, %rd30, %rd38;
	mul.lo.s64 	%rd14729, %rd36, %rd35;
	mul.hi.u64 	%rd14730, %rd36, %rd35;
	mul.lo.s64 	%rd14731, %rd33, %rd326;
	mul.hi.u64 	%rd14732, %rd33, %rd326;
	mul.lo.s64 	%rd14733, %rd31, %rd532;
	mul.hi.u64 	%rd14734, %rd31, %rd532;
	add.cc.s64 	%rd14735, %rd14729, %rd14731;
	addc.cc.s64 	%rd14736, %rd14730, %rd14732;
	mul.lo.s64 	%rd14737, %rd29, %rd29;
	mul.hi.u64 	%rd14738, %rd29, %rd29;
	add.cc.s64 	%rd14739, %rd14735, %rd14737;
	addc.cc.s64 	%rd14740, %rd14736, %rd14738;
	add.cc.s64 	%rd14741, %rd14739, %rd14727;
	addc.cc.s64 	%rd14742, %rd14740, %rd14728;
	add.cc.s64 	%rd14743, %rd14741, %rd14733;
	addc.cc.s64 	%rd14744, %rd14742, %rd14734;
	mul.hi.u64 	%rd14745, %rd29, %rd30;
	mov.b64 	{%r3789, %r3790}, %rd14745;
	mul.lo.s64 	%rd14746, %rd29, %rd30;
	mov.b64 	{%r3791, %r3792}, %rd14746;
	shf.l.wrap.b32 	%r3793, %r3792, %r3789, 1;
	shf.l.wrap.b32 	%r3794, %r3789, %r3790, 1;
	mov.b64 	%rd14747, {%r3793, %r3794};
	shl.b64 	%rd14748, %rd14746, 1;
	mul.lo.s64 	%rd14749, %rd36, %rd38;
	mul.hi.u64 	%rd14750, %rd36, %rd38;
	mul.lo.s64 	%rd14751, %rd31, %rd326;
	mul.hi.u64 	%rd14752, %rd31, %rd326;
	mul.hi.u64 	%rd14753, %rd36, %rd29;
	mov.b64 	{%r3795, %r3796}, %rd14753;
	mul.lo.s64 	%rd14754, %rd36, %rd29;
	mov.b64 	{%r3797, %r3798}, %rd14754;
	shf.l.wrap.b32 	%r3799, %r3798, %r3795, 1;
	shf.l.wrap.b32 	%r3800, %r3795, %r3796, 1;
	mov.b64 	%rd14755, {%r3799, %r3800};
	shl.b64 	%rd14756, %rd14754, 1;
	mul.lo.s64 	%rd14757, %rd33, %rd38;
	mul.hi.u64 	%rd14758, %rd33, %rd38;
	mul.lo.s64 	%rd14759, %rd31, %rd35;
	mul.hi.u64 	%rd14760, %rd31, %rd35;
	mul.lo.s64 	%rd14761, %rd36, %rd30;
	mul.hi.u64 	%rd14762, %rd36, %rd30;
	mul.lo.s64 	%rd14763, %rd33, %rd29;
	mul.hi.u64 	%rd14764, %rd33, %rd29;
	mov.b64 	{%r3801, %r3802}, %rd14744;
	mov.b64 	{%r3803, %r3804}, %rd14743;
	shf.l.wrap.b32 	%r3805, %r3804, %r3801, 13;
	shf.l.wrap.b32 	%r3806, %r3801, %r3802, 13;
	mov.b64 	%rd14765, {%r3805, %r3806};
	shr.u64 	%rd14766, %rd14744, 51;
	and.b64  	%rd14767, %rd14743, 2251799813685247;
	mul.lo.s64 	%rd14768, %rd33, %rd35;
	mul.hi.u64 	%rd14769, %rd33, %rd35;
	add.cc.s64 	%rd14770, %rd14751, %rd14768;
	addc.cc.s64 	%rd14771, %rd14752, %rd14769;
	add.cc.s64 	%rd14772, %rd14770, %rd14749;
	addc.cc.s64 	%rd14773, %rd14771, %rd14750;
	add.cc.s64 	%rd14774, %rd14772, %rd14748;
	addc.cc.s64 	%rd14775, %rd14773, %rd14747;
	add.cc.s64 	%rd14776, %rd14774, %rd14765;
	addc.cc.s64 	%rd14777, %rd14775, %rd14766;
	mov.b64 	{%r3807, %r3808}, %rd14777;
	mov.b64 	{%r3809, %r3810}, %rd14776;
	shf.l.wrap.b32 	%r3811, %r3810, %r3807, 13;
	shf.l.wrap.b32 	%r3812, %r3807, %r3808, 13;
	mov.b64 	%rd14778, {%r3811, %r3812};
	shr.u64 	%rd14779, %rd14777, 51;
	and.b64  	%rd14780, %rd14776, 2251799813685247;
	add.cc.s64 	%rd14781, %rd14757, %rd14759;
	addc.cc.s64 	%rd14782, %rd14758, %rd14760;
	add.cc.s64 	%rd14783, %rd14781, %rd14756;
	addc.cc.s64 	%rd14784, %rd14782, %rd14755;
	mul.lo.s64 	%rd14785, %rd30, %rd30;
	mul.hi.u64 	%rd14786, %rd30, %rd30;
	add.cc.s64 	%rd14787, %rd14783, %rd14785;
	addc.cc.s64 	%rd14788, %rd14784, %rd14786;
	add.cc.s64 	%rd14789, %rd14787, %rd14778;
	addc.cc.s64 	%rd14790, %rd14788, %rd14779;
	mov.b64 	{%r3813, %r3814}, %rd14790;
	mov.b64 	{%r3815, %r3816}, %rd14789;
	shf.l.wrap.b32 	%r3817, %r3816, %r3813, 13;
	shf.l.wrap.b32 	%r3818, %r3813, %r3814, 13;
	mov.b64 	%rd14791, {%r3817, %r3818};
	shr.u64 	%rd14792, %rd14790, 51;
	and.b64  	%rd14793, %rd14789, 2251799813685247;
	add.cc.s64 	%rd14794, %rd14761, %rd14763;
	addc.cc.s64 	%rd14795, %rd14762, %rd14764;
	mov.b64 	{%r3819, %r3820}, %rd14795;
	mov.b64 	{%r3821, %r3822}, %rd14794;
	shf.l.wrap.b32 	%r3823, %r3822, %r3819, 1;
	shf.l.wrap.b32 	%r3824, %r3819, %r3820, 1;
	mov.b64 	%rd14796, {%r3823, %r3824};
	shl.b64 	%rd14797, %rd14794, 1;
	mul.lo.s64 	%rd14798, %rd31, %rd38;
	mul.hi.u64 	%rd14799, %rd31, %rd38;
	add.cc.s64 	%rd14800, %rd14797, %rd14798;
	addc.cc.s64 	%rd14801, %rd14796, %rd14799;
	add.cc.s64 	%rd14802, %rd14800, %rd14791;
	addc.cc.s64 	%rd14803, %rd14801, %rd14792;
	mov.b64 	{%r3825, %r3826}, %rd14803;
	mov.b64 	{%r3827, %r3828}, %rd14802;
	shf.l.wrap.b32 	%r3829, %r3828, %r3825, 13;
	shf.l.wrap.b32 	%r3830, %r3825, %r3826, 13;
	mov.b64 	%rd14804, {%r3829, %r3830};
	shr.u64 	%rd14805, %rd14803, 51;
	and.b64  	%rd14806, %rd14802, 2251799813685247;
	mul.lo.s64 	%rd14807, %rd33, %rd30;
	mul.hi.u64 	%rd14808, %rd33, %rd30;
	mul.lo.s64 	%rd14809, %rd31, %rd29;
	mul.hi.u64 	%rd14810, %rd31, %rd29;
	add.cc.s64 	%rd14811, %rd14807, %rd14809;
	addc.cc.s64 	%rd14812, %rd14808, %rd14810;
	mov.b64 	{%r3831, %r3832}, %rd14812;
	mov.b64 	{%r3833, %r3834}, %rd14811;
	shf.l.wrap.b32 	%r3835, %r3834, %r3831, 1;
	shf.l.wrap.b32 	%r3836, %r3831, %r3832, 1;
	mov.b64 	%rd14813, {%r3835, %r3836};
	shl.b64 	%rd14814, %rd14811, 1;
	mul.lo.s64 	%rd14815, %rd36, %rd36;
	mul.hi.u64 	%rd14816, %rd36, %rd36;
	add.cc.s64 	%rd14817, %rd14804, %rd14815;
	addc.cc.s64 	%rd14818, %rd14805, %rd14816;
	add.cc.s64 	%rd14819, %rd14817, %rd14814;
	addc.cc.s64 	%rd14820, %rd14818, %rd14813;
	mov.b64 	{%r3837, %r3838}, %rd14820;
	mov.b64 	{%r3839, %r3840}, %rd14819;
	shf.l.wrap.b32 	%r3841, %r3840, %r3837, 13;
	shf.l.wrap.b32 	%r3842, %r3837, %r3838, 13;
	mov.b64 	%rd14821, {%r3841, %r3842};
	and.b64  	%rd14822, %rd14819, 2251799813685247;
	mad.lo.s64 	%rd14823, %rd14821, 19, %rd14767;
	shr.u64 	%rd14824, %rd14823, 51;
	and.b64  	%rd14825, %rd14823, 2251799813685247;
	add.s64 	%rd14826, %rd14824, %rd14780;
	shr.u64 	%rd14827, %rd43, 51;
	and.b64  	%rd14828, %rd43, 2251799813685247;
	add.s64 	%rd14829, %rd14827, %rd39;
	shr.u64 	%rd14830, %rd14829, 51;
	and.b64  	%rd14831, %rd14829, 2251799813685247;
	add.s64 	%rd14832, %rd14830, %rd40;
	shr.u64 	%rd14833, %rd14832, 51;
	and.b64  	%rd14834, %rd14832, 2251799813685247;
	add.s64 	%rd14835, %rd14833, %rd41;
	shr.u64 	%rd14836, %rd14835, 51;
	and.b64  	%rd14837, %rd14835, 2251799813685247;
	mad.lo.s64 	%rd14838, %rd14836, 19, %rd42;
	shr.u64 	%rd14839, %rd14838, 51;
	and.b64  	%rd14840, %rd14838, 2251799813685247;
	add.s64 	%rd14841, %rd14839, %rd14828;
	add.s64 	%rd14842, %rd14840, 19;
	shr.u64 	%rd14843, %rd14842, 51;
	add.s64 	%rd14844, %rd14843, %rd14841;
	shr.u64 	%rd14845, %rd14844, 51;
	add.s64 	%rd14846, %rd14845, %rd14831;
	shr.u64 	%rd14847, %rd14846, 51;
	add.s64 	%rd14848, %rd14847, %rd14834;
	shr.u64 	%rd14849, %rd14848, 51;
	add.s64 	%rd14850, %rd14849, %rd14837;
	shr.u64 	%rd14851, %rd14850, 51;
	mad.lo.s64 	%rd14852, %rd14851, 19, %rd14840;
	shr.u64 	%rd14853, %rd14852, 51;
	and.b64  	%rd14854, %rd14852, 1970324836974592;
	add.s64 	%rd14855, %rd14853, %rd14841;
	shr.u64 	%rd14856, %rd14855, 51;
	add.s64 	%rd14857, %rd14856, %rd14831;
	shr.u64 	%rd14858, %rd14857, 51;
	add.s64 	%rd14859, %rd14858, %rd14834;
	shr.u64 	%rd14860, %rd14859, 51;
	add.s64 	%rd14861, %rd14860, %rd14835;
	shl.b64 	%rd14862, %rd14855, 51;
	or.b64  	%rd14863, %rd14862, %rd14854;
	shr.u64 	%rd14864, %rd14855, 13;
	and.b64  	%rd14865, %rd14864, 270582939648;
	shl.b64 	%rd14866, %rd14857, 38;
	or.b64  	%rd14867, %rd14866, %rd14865;
	shr.u64 	%rd14868, %rd14857, 26;
	and.b64  	%rd14869, %rd14868, 16777216;
	shl.b64 	%rd14870, %rd14859, 25;
	or.b64  	%rd14871, %rd14870, %rd14869;
	shr.u64 	%rd14872, %rd14859, 39;
	and.b64  	%rd14873, %rd14872, 3840;
	shl.b64 	%rd14874, %rd14861, 12;
	or.b64  	%rd14875, %rd14874, %rd14873;
	st.global.u8 	[%rd536+612], %rd14852;
	shr.u64 	%rd14876, %rd14852, 8;
	st.global.u8 	[%rd536+613], %rd14876;
	shr.u64 	%rd14877, %rd14852, 16;
	st.global.u8 	[%rd536+614], %rd14877;
	shr.u64 	%rd14878, %rd14852, 24;
	st.global.u8 	[%rd536+615], %rd14878;
	shr.u64 	%rd14879, %rd14852, 32;
	st.global.u8 	[%rd536+616], %rd14879;
	shr.u64 	%rd14880, %rd14852, 40;
	st.global.u8 	[%rd536+617], %rd14880;
	shr.u64 	%rd14881, %rd14863, 48;
	st.global.u8 	[%rd536+618], %rd14881;
	shr.u64 	%rd14882, %rd14855, 5;
	st.global.u8 	[%rd536+619], %rd14882;
	st.global.u8 	[%rd536+620], %rd14864;
	shr.u64 	%rd14883, %rd14855, 21;
	st.global.u8 	[%rd536+621], %rd14883;
	shr.u64 	%rd14884, %rd14855, 29;
	st.global.u8 	[%rd536+622], %rd14884;
	shr.u64 	%rd14885, %rd14855, 37;
	st.global.u8 	[%rd536+623], %rd14885;
	shr.u64 	%rd14886, %rd14867, 32;
	st.global.u8 	[%rd536+624], %rd14886;
	shr.u64 	%rd14887, %rd14857, 2;
	st.global.u8 	[%rd536+625], %rd14887;
	shr.u64 	%rd14888, %rd14857, 10;
	st.global.u8 	[%rd536+626], %rd14888;
	shr.u64 	%rd14889, %rd14857, 18;
	st.global.u8 	[%rd536+627], %rd14889;
	st.global.u8 	[%rd536+628], %rd14868;
	shr.u64 	%rd14890, %rd14857, 34;
	st.global.u8 	[%rd536+629], %rd14890;
	shr.u64 	%rd14891, %rd14857, 42;
	st.global.u8 	[%rd536+630], %rd14891;
	shr.u64 	%rd14892, %rd14871, 24;
	st.global.u8 	[%rd536+631], %rd14892;
	shr.u64 	%rd14893, %rd14859, 7;
	st.global.u8 	[%rd536+632], %rd14893;
	shr.u64 	%rd14894, %rd14859, 15;
	st.global.u8 	[%rd536+633], %rd14894;
	shr.u64 	%rd14895, %rd14859, 23;
	st.global.u8 	[%rd536+634], %rd14895;
	shr.u64 	%rd14896, %rd14859, 31;
	st.global.u8 	[%rd536+635], %rd14896;
	st.global.u8 	[%rd536+636], %rd14872;
	shr.u64 	%rd14897, %rd14875, 8;
	st.global.u8 	[%rd536+637], %rd14897;
	shr.u64 	%rd14898, %rd14861, 4;
	st.global.u8 	[%rd536+638], %rd14898;
	shr.u64 	%rd14899, %rd14861, 12;
	st.global.u8 	[%rd536+639], %rd14899;
	shr.u64 	%rd14900, %rd14861, 20;
	st.global.u8 	[%rd536+640], %rd14900;
	shr.u64 	%rd14901, %rd14861, 28;
	st.global.u8 	[%rd536+641], %rd14901;
	shr.u64 	%rd14902, %rd14861, 36;
	st.global.u8 	[%rd536+642], %rd14902;
	shr.u64 	%rd14903, %rd14861, 44;
	cvt.u16.u64 	%rs45, %rd14903;
	and.b16  	%rs46, %rs45, 127;
	st.global.u8 	[%rd536+643], %rs46;
	shr.u64 	%rd14904, %rd14826, 51;
	and.b64  	%rd14905, %rd14826, 2251799813685247;
	add.s64 	%rd14906, %rd14793, %rd14904;
	shr.u64 	%rd14907, %rd14906, 51;
	and.b64  	%rd14908, %rd14906, 2251799813685247;
	add.s64 	%rd14909, %rd14907, %rd14806;
	shr.u64 	%rd14910, %rd14909, 51;
	and.b64  	%rd14911, %rd14909, 2251799813685247;
	add.s64 	%rd14912, %rd14910, %rd14822;
	shr.u64 	%rd14913, %rd14912, 51;
	and.b64  	%rd14914, %rd14912, 2251799813685247;
	mad.lo.s64 	%rd14915, %rd14913, 19, %rd14825;
	shr.u64 	%rd14916, %rd14915, 51;
	and.b64  	%rd14917, %rd14915, 2251799813685247;
	add.s64 	%rd14918, %rd14916, %rd14905;
	add.s64 	%rd14919, %rd14917, 19;
	shr.u64 	%rd14920, %rd14919, 51;
	add.s64 	%rd14921, %rd14920, %rd14918;
	shr.u64 	%rd14922, %rd14921, 51;
	add.s64 	%rd14923, %rd14922, %rd14908;
	shr.u64 	%rd14924, %rd14923, 51;
	add.s64 	%rd14925, %rd14924, %rd14911;
	shr.u64 	%rd14926, %rd14925, 51;
	add.s64 	%rd14927, %rd14926, %rd14914;
	shr.u64 	%rd14928, %rd14927, 51;
	mad.lo.s64 	%rd14929, %rd14928, 19, %rd14917;
	shr.u64 	%rd14930, %rd14929, 51;
	and.b64  	%rd14931, %rd14929, 1970324836974592;
	add.s64 	%rd14932, %rd14930, %rd14918;
	shr.u64 	%rd14933, %rd14932, 51;
	add.s64 	%rd14934, %rd14933, %rd14908;
	shr.u64 	%rd14935, %rd14934, 51;
	add.s64 	%rd14936, %rd14935, %rd14911;
	shr.u64 	%rd14937, %rd14936, 51;
	add.s64 	%rd14938, %rd14937, %rd14912;
	shl.b64 	%rd14939, %rd14932, 51;
	or.b64  	%rd14940, %rd14939, %rd14931;
	shr.u64 	%rd14941, %rd14932, 13;
	and.b64  	%rd14942, %rd14941, 270582939648;
	shl.b64 	%rd14943, %rd14934, 38;
	or.b64  	%rd14944, %rd14943, %rd14942;
	shr.u64 	%rd14945, %rd14934, 26;
	and.b64  	%rd14946, %rd14945, 16777216;
	shl.b64 	%rd14947, %rd14936, 25;
	or.b64  	%rd14948, %rd14947, %rd14946;
	shr.u64 	%rd14949, %rd14936, 39;
	and.b64  	%rd14950, %rd14949, 3840;
	shl.b64 	%rd14951, %rd14938, 12;
	or.b64  	%rd14952, %rd14951, %rd14950;
	st.global.u8 	[%rd536+644], %rd14929;
	shr.u64 	%rd14953, %rd14929, 8;
	st.global.u8 	[%rd536+645], %rd14953;
	shr.u64 	%rd14954, %rd14929, 16;
	st.global.u8 	[%rd536+646], %rd14954;
	shr.u64 	%rd14955, %rd14929, 24;
	st.global.u8 	[%rd536+647], %rd14955;
	shr.u64 	%rd14956, %rd14929, 32;
	st.global.u8 	[%rd536+648], %rd14956;
	shr.u64 	%rd14957, %rd14929, 40;
	st.global.u8 	[%rd536+649], %rd14957;
	shr.u64 	%rd14958, %rd14940, 48;
	st.global.u8 	[%rd536+650], %rd14958;
	shr.u64 	%rd14959, %rd14932, 5;
	st.global.u8 	[%rd536+651], %rd14959;
	st.global.u8 	[%rd536+652], %rd14941;
	shr.u64 	%rd14960, %rd14932, 21;
	st.global.u8 	[%rd536+653], %rd14960;
	shr.u64 	%rd14961, %rd14932, 29;
	st.global.u8 	[%rd536+654], %rd14961;
	shr.u64 	%rd14962, %rd14932, 37;
	st.global.u8 	[%rd536+655], %rd14962;
	shr.u64 	%rd14963, %rd14944, 32;
	st.global.u8 	[%rd536+656], %rd14963;
	shr.u64 	%rd14964, %rd14934, 2;
	st.global.u8 	[%rd536+657], %rd14964;
	shr.u64 	%rd14965, %rd14934, 10;
	st.global.u8 	[%rd536+658], %rd14965;
	shr.u64 	%rd14966, %rd14934, 18;
	st.global.u8 	[%rd536+659], %rd14966;
	st.global.u8 	[%rd536+660], %rd14945;
	shr.u64 	%rd14967, %rd14934, 34;
	st.global.u8 	[%rd536+661], %rd14967;
	shr.u64 	%rd14968, %rd14934, 42;
	st.global.u8 	[%rd536+662], %rd14968;
	shr.u64 	%rd14969, %rd14948, 24;
	st.global.u8 	[%rd536+663], %rd14969;
	shr.u64 	%rd14970, %rd14936, 7;
	st.global.u8 	[%rd536+664], %rd14970;
	shr.u64 	%rd14971, %rd14936, 15;
	st.global.u8 	[%rd536+665], %rd14971;
	shr.u64 	%rd14972, %rd14936, 23;
	st.global.u8 	[%rd536+666], %rd14972;
	shr.u64 	%rd14973, %rd14936, 31;
	st.global.u8 	[%rd536+667], %rd14973;
	st.global.u8 	[%rd536+668], %rd14949;
	shr.u64 	%rd14974, %rd14952, 8;
	st.global.u8 	[%rd536+669], %rd14974;
	shr.u64 	%rd14975, %rd14938, 4;
	st.global.u8 	[%rd536+670], %rd14975;
	shr.u64 	%rd14976, %rd14938, 12;
	st.global.u8 	[%rd536+671], %rd14976;
	shr.u64 	%rd14977, %rd14938, 20;
	st.global.u8 	[%rd536+672], %rd14977;
	shr.u64 	%rd14978, %rd14938, 28;
	st.global.u8 	[%rd536+673], %rd14978;
	shr.u64 	%rd14979, %rd14938, 36;
	st.global.u8 	[%rd536+674], %rd14979;
	shr.u64 	%rd14980, %rd14938, 44;
	cvt.u16.u64 	%rs47, %rd14980;
	and.b16  	%rs48, %rs47, 127;
	st.global.u8 	[%rd536+675], %rs48;
$L__BB4_44:
	ret;

}


// ===== COMPILED SASS (sm_100) =====

	.target	sm_100

	.elftype	@"ET_EXEC"


//--------------------- .note.nv.tkinfo           --------------------------
	.section	.note.nv.tkinfo,"",@"SHT_NOTE"
	.sectionflags	@"SHF_NOTE_NV_TKINFO"
	.tkinfo
        /*0018*/ 	.word	0x00000002
        /*0030*/ 	.string	""
        /*0030*/ 	.string	"ptxas"
        /*0030*/ 	.string	"Cuda compilation tools, release 13.0, V13.0.88"
        /*0030*/ 	.string	"Build cuda_13.0.r13.0/compiler.36424714_0"
        /*0030*/ 	.string	"-arch sm_100 -m 64 "



//--------------------- .note.nv.cuinfo           --------------------------
	.section	.note.nv.cuinfo,"",@"SHT_NOTE"
	.sectionflags	@"SHF_NOTE_NV_CUINFO"
        /*0018*/ 	.short	0x0002
        /*001a*/ 	.short	0x0064
        /*001c*/ 	.short	0x0082
	.zero		2


//--------------------- .nv.info                  --------------------------
	.section	.nv.info,"",@"SHT_CUDA_INFO"
	.align	4


	//----- nvinfo : EIATTR_REGCOUNT
	.align		4
        /*0000*/ 	.byte	0x04, 0x2f
        /*0002*/ 	.short	(.L_12 - .L_11)
	.align		4
.L_11:
        /*0004*/ 	.word	index@(_Z12match_kernelPKhiPKciS2_iPh)
        /*0008*/ 	.word	0x0000009c


	//----- nvinfo : EIATTR_FRAME_SIZE
	.align		4
.L_12:
        /*000c*/ 	.byte	0x04, 0x11
        /*000e*/ 	.short	(.L_14 - .L_13)
	.align		4
.L_13:
        /*0010*/ 	.word	index@(_Z12match_kernelPKhiPKciS2_iPh)
        /*0014*/ 	.word	0x000001c0


	//----- nvinfo : EIATTR_REGCOUNT
	.align		4
.L_14:
        /*0018*/ 	.byte	0x04, 0x2f
        /*001a*/ 	.short	(.L_16 - .L_15)
	.align		4
.L_15:
        /*001c*/ 	.word	index@(_Z13vanity_kernelPKyS0_S0_S0_PKhS2_iyS0_iyyiPh)
        /*0020*/ 	.word	0x00000080


	//----- nvinfo : EIATTR_FRAME_SIZE
	.align		4
.L_16:
        /*0024*/ 	.byte	0x04, 0x11
        /*0026*/ 	.short	(.L_18 - .L_17)
	.align		4
.L_17:
        /*0028*/ 	.word	index@(_Z13vanity_kernelPKyS0_S0_S0_PKhS2_iyS0_iyyiPh)
        /*002c*/ 	.word	0x000002d8


	//----- nvinfo : EIATTR_REGCOUNT
	.align		4
.L_18:
        /*0030*/ 	.byte	0x04, 0x2f
        /*0032*/ 	.short	(.L_20 - .L_19)
	.align		4
.L_19:
        /*0034*/ 	.word	index@(_Z20vanity_kernel_prefixPKyS0_S0_S0_PKhS2_iiPh)
        /*0038*/ 	.word	0x000000ea


	//----- nvinfo : EIATTR_FRAME_SIZE
	.align		4
.L_20:
        /*003c*/ 	.byte	0x04, 0x11
        /*003e*/ 	.short	(.L_22 - .L_21)
	.align		4
.L_21:
        /*0040*/ 	.word	index@(_Z20vanity_kernel_prefixPKyS0_S0_S0_PKhS2_iiPh)
        /*0044*/ 	.word	0x000000c8


	//----- nvinfo : EIATTR_REGCOUNT
	.align		4
.L_22:
        /*0048*/ 	.byte	0x04, 0x2f
        /*004a*/ 	.short	(.L_24 - .L_23)
	.align		4
.L_23:
        /*004c*/ 	.word	index@(_Z22verify_compress_kernelPKyS0_S0_S0_iPh)
        /*0050*/ 	.word	0x000000e6


	//----- nvinfo : EIATTR_FRAME_SIZE
	.align		4
.L_24:
        /*0054*/ 	.byte	0x04, 0x11
        /*0056*/ 	.short	(.L_26 - .L_25)
	.align		4
.L_25:
        /*0058*/ 	.word	index@(_Z22verify_compress_kernelPKyS0_S0_S0_iPh)
        /*005c*/ 	.word	0x00000000


	//----- nvinfo : EIATTR_REGCOUNT
	.align		4
.L_26:
        /*0060*/ 	.byte	0x04, 0x2f
        /*0062*/ 	.short	(.L_28 - .L_27)
	.align		4
.L_27:
        /*0064*/ 	.word	index@(_Z11diag_kernelPKyS0_S0_S0_Ph)
        /*0068*/ 	.word	0x000000ff


	//----- nvinfo : EIATTR_FRAME_SIZE
	.align		4
.L_28:
        /*006c*/ 	.byte	0x04, 0x11
        /*006e*/ 	.short	(.L_30 - .L_29)
	.align		4
.L_29:
        /*0070*/ 	.word	index@(_Z11diag_kernelPKyS0_S0_S0_Ph)
        /*0074*/ 	.word	0x00000110


	//----- nvinfo : EIATTR_MIN_STACK_SIZE
	.align		4
.L_30:
        /*0078*/ 	.byte	0x04, 0x12
        /*007a*/ 	.short	(.L_32 - .L_31)
	.align		4
.L_31:
        /*007c*/ 	.word	index@(_Z11diag_kernelPKyS0_S0_S0_Ph)
        /*0080*/ 	.word	0x00000110


	//----- nvinfo : EIATTR_MIN_STACK_SIZE
	.align		4
.L_32:
        /*0084*/ 	.byte	0x04, 0x12
        /*0086*/ 	.short	(.L_34 - .L_33)
	.align		4
.L_33:
        /*0088*/ 	.word	index@(_Z22verify_compress_kernelPKyS0_S0_S0_iPh)
        /*008c*/ 	.word	0x00000000


	//----- nvinfo : EIATTR_MIN_STACK_SIZE
	.align		4
.L_34:
        /*0090*/ 	.byte	0x04, 0x12
        /*0092*/ 	.short	(.L_36 - .L_35)
	.align		4
.L_35:
        /*0094*/ 	.word	index@(_Z20vanity_kernel_prefixPKyS0_S0_S0_PKhS2_iiPh)
        /*0098*/ 	.word	0x000000c8


	//----- nvinfo : EIATTR_MIN_STACK_SIZE
	.align		4
.L_36:
        /*009c*/ 	.byte	0x04, 0x12
        /*009e*/ 	.short	(.L_38 - .L_37)
	.align		4
.L_37:
        /*00a0*/ 	.word	index@(_Z13vanity_kernelPKyS0_S0_S0_PKhS2_iyS0_iyyiPh)
        /*00a4*/ 	.word	0x000002d8


	//----- nvinfo : EIATTR_MIN_STACK_SIZE
	.align		4
.L_38:
        /*00a8*/ 	.byte	0x04, 0x12
        /*00aa*/ 	.short	(.L_40 - .L_39)
	.align		4
.L_39:
        /*00ac*/ 	.word	index@(_Z12match_kernelPKhiPKciS2_iPh)
        /*00b0*/ 	.word	0x000001c0
.L_40:


//--------------------- .nv.compat                --------------------------
	.section	.nv.compat,"",@"SHT_CUDA_COMPAT_INFO"
	.align	4
        /*0000*/ 	.byte	0x02, 0x09, 0x00, 0x00, 0x02, 0x02, 0x01, 0x00, 0x02, 0x05, 0x05, 0x00, 0x03, 0x07, 0x01, 0x01
        /*0010*/ 	.byte	0x02, 0x03, 0x00, 0x00, 0x02, 0x06, 0x01, 0x00, 0x04, 0x0b, 0x08, 0x00, 0x01, 0x00, 0x00, 0x00
        /*0020*/ 	.byte	0x00, 0x00, 0x00, 0x00


//--------------------- .nv.info._Z11diag_kernelPKyS0_S0_S0_Ph --------------------------
	.section	.nv.info._Z11diag_kernelPKyS0_S0_S0_Ph,"",@"SHT_CUDA_INFO"
	.sectionflags	@""
	.align	4


	//----- nvinfo : EIATTR_CUDA_API_VERSION
	.align		4
        /*0000*/ 	.byte	0x04, 0x37
        /*0002*/ 	.short	(.L_42 - .L_41)
.L_41:
        /*0004*/ 	.word	0x00000082


	//----- nvinfo : EIATTR_KPARAM_INFO
	.align		4
.L_42:
        /*0008*/ 	.byte	0x04, 0x17
        /*000a*/ 	.short	(.L_44 - .L_43)
.L_43:
        /*000c*/ 	.word	0x00000000
        /*0010*/ 	.short	0x0004
        /*0012*/ 	.short	0x0020
        /*0014*/ 	.byte	0x00, 0xf5, 0x21, 0x00


	//----- nvinfo : EIATTR_KPARAM_INFO
	.align		4
.L_44:
        /*0018*/ 	.byte	0x04, 0x17
        /*001a*/ 	.short	(.L_46 - .L_45)
.L_45:
        /*001c*/ 	.word	0x00000000
        /*0020*/ 	.short	0x0003
        /*0022*/ 	.short	0x0018
        /*0024*/ 	.byte	0x00, 0xf5, 0x21, 0x00


	//----- nvinfo : EIATTR_KPARAM_INFO
	.align		4
.L_46:
        /*0028*/ 	.byte	0x04, 0x17
        /*002a*/ 	.short	(.L_48 - .L_47)
.L_47:
        /*002c*/ 	.word	0x00000000
        /*0030*/ 	.short	0x0002
        /*0032*/ 	.short	0x0010
        /*0034*/ 	.byte	0x00, 0xf5, 0x21, 0x00


	//----- nvinfo : EIATTR_KPARAM_INFO
	.align		4
.L_48:
        /*0038*/ 	.byte	0x04, 0x17
        /*003a*/ 	.short	(.L_50 - .L_49)
.L_49:
        /*003c*/ 	.word	0x00000000
        /*0040*/ 	.short	0x0001
        /*0042*/ 	.short	0x0008
        /*0044*/ 	.byte	0x00, 0xf5, 0x21, 0x00


	//----- nvinfo : EIATTR_KPARAM_INFO
	.align		4
.L_50:
        /*0048*/ 	.byte	0x04, 0x17
        /*004a*/ 	.short	(.L_52 - .L_51)
.L_51:
        /*004c*/ 	.word	0x00000000
        /*0050*/ 	.short	0x0000
        /*0052*/ 	.short	0x0000
        /*0054*/ 	.byte	0x00, 0xf5, 0x21, 0x00


	//----- nvinfo : EIATTR_SPARSE_MMA_MASK
	.align		4
.L_52:
        /*0058*/ 	.byte	0x03, 0x50
        /*005a*/ 	.short	0x0000


	//----- nvinfo : EIATTR_MAXREG_COUNT
	.align		4
        /*005c*/ 	.byte	0x03, 0x1b
        /*005e*/ 	.short	0x00ff


	//----- nvinfo : EIATTR_ANNOTATIONS
	.align		4
        /*0060*/ 	.byte	0x04, 0x55
        /*0062*/ 	.short	(.L_54 - .L_53)


	//   ....[0]....
.L_53:
        /*0064*/ 	.word	0x00000001
        /*0068*/ 	.byte	0x30, 0x02, 0x00, 0x00, 0x01, 0x00, 0x00, 0x00, 0x50, 0x02, 0x00, 0x00, 0x01, 0x00, 0x00, 0x00
        /* <DEDUP_REMOVED lines=64> */
        /*0478*/ 	.byte	0xa0, 0x61, 0x08, 0x00


	//----- nvinfo : EIATTR_MERCURY_ISA_VERSION
	.align		4
.L_54:
        /*047c*/ 	.byte	0x03, 0x5f
        /*047e*/ 	.short	0x0101


	//----- nvinfo : EIATTR_VRC_CTA_INIT_COUNT
	.align		4
        /*0480*/ 	.byte	0x02, 0x4a
	.zero		1
	.zero		1


	//----- nvinfo : EIATTR_EXIT_INSTR_OFFSETS
	.align		4
        /*0484*/ 	.byte	0x04, 0x1c
        /*0486*/ 	.short	(.L_56 - .L_55)


	//   ....[0]....
.L_55:
        /*0488*/ 	.word	0x00000080


	//   ....[1]....
        /*048c*/ 	.word	0x00088810


	//----- nvinfo : EIATTR_CBANK_PARAM_SIZE
	.align		4
.L_56:
        /*0490*/ 	.byte	0x03, 0x19
        /*0492*/ 	.short	0x0028


	//----- nvinfo : EIATTR_PARAM_CBANK
	.align		4
        /*0494*/ 	.byte	0x04, 0x0a
        /*0496*/ 	.short	(.L_58 - .L_57)
	.align		4
.L_57:
        /*0498*/ 	.word	index@(.nv.constant0._Z11diag_kernelPKyS0_S0_S0_Ph)
        /*049c*/ 	.short	0x0380
        /*049e*/ 	.short	0x0028


	//----- nvinfo : EIATTR_SW_WAR
	.align		4
.L_58:
        /*04a0*/ 	.byte	0x04, 0x36
        /*04a2*/ 	.short	(.L_60 - .L_59)
.L_59:
        /*04a4*/ 	.word	0x00000008
.L_60:


//--------------------- .nv.info._Z22verify_compress_kernelPKyS0_S0_S0_iPh --------------------------
	.section	.nv.info._Z22verify_compress_kernelPKyS0_S0_S0_iPh,"",@"SHT_CUDA_INFO"
	.sectionflags	@""
	.align	4


	//----- nvinfo : EIATTR_CUDA_API_VERSION
	.align		4
        /*0000*/ 	.byte	0x04, 0x37
        /*0002*/ 	.short	(.L_62 - .L_61)
.L_61:
        /*0004*/ 	.word	0x00000082


	//----- nvinfo : EIATTR_KPARAM_INFO
	.align		4
.L_62:
        /*0008*/ 	.byte	0x04, 0x17
        /*000a*/ 	.short	(.L_64 - .L_63)
.L_63:
        /*000c*/ 	.word	0x00000000
        /*0010*/ 	.short	0x0005
        /*0012*/ 	.short	0x0028
        /*0014*/ 	.byte	0x00, 0xf5, 0x21, 0x00


	//----- nvinfo : EIATTR_KPARAM_INFO
	.align		4
.L_64:
        /*0018*/ 	.byte	0x04, 0x17
        /*001a*/ 	.short	(.L_66 - .L_65)
.L_65:
        /*001c*/ 	.word	0x00000000
        /*0020*/ 	.short	0x0004
        /*0022*/ 	.short	0x0020
        /*0024*/ 	.byte	0x00, 0xf0, 0x11, 0x00


	//----- nvinfo : EIATTR_KPARAM_INFO
	.align		4
.L_66:
        /*0028*/ 	.byte	0x04, 0x17
        /*002a*/ 	.short	(.L_68 - .L_67)
.L_67:
        /*002c*/ 	.word	0x00000000
        /*0030*/ 	.short	0x0003
        /*0032*/ 	.short	0x0018
        /*0034*/ 	.byte	0x00, 0xf5, 0x21, 0x00


	//----- nvinfo : EIATTR_KPARAM_INFO
	.align		4
.L_68:
        /*0038*/ 	.byte	0x04, 0x17
        /*003a*/ 	.short	(.L_70 - .L_69)
.L_69:
        /*003c*/ 	.word	0x00000000
        /*0040*/ 	.short	0x0002
        /*0042*/ 	.short	0x0010
        /*0044*/ 	.byte	0x00, 0xf5, 0x21, 0x00


	//----- nvinfo : EIATTR_KPARAM_INFO
	.align		4
.L_70:
        /*0048*/ 	.byte	0x04, 0x17
        /*004a*/ 	.short	(.L_72 - .L_71)
.L_71:
        /*004c*/ 	.word	0x00000000
        /*0050*/ 	.short	0x0001
        /*0052*/ 	.short	0x0008
        /*0054*/ 	.byte	0x00, 0xf5, 0x21, 0x00


	//----- nvinfo : EIATTR_KPARAM_INFO
	.align		4
.L_72:
        /*0058*/ 	.byte	0x04, 0x17
        /*005a*/ 	.short	(.L_74 - .L_73)
.L_73:
        /*005c*/ 	.word	0x00000000
        /*0060*/ 	.short	0x0000
        /*0062*/ 	.short	0x0000
        /*0064*/ 	.byte	0x00, 0xf5, 0x21, 0x00


	//----- nvinfo : EIATTR_SPARSE_MMA_MASK
	.align		4
.L_74:
        /*0068*/ 	.byte	0x03, 0x50
        /*006a*/ 	.short	0x0000


	//----- nvinfo : EIATTR_MAXREG_COUNT
	.align		4
        /*006c*/ 	.byte	0x03, 0x1b
        /*006e*/ 	.short	0x00ff


	//----- nvinfo : EIATTR_NUM_BARRIERS
	.align		4
        /*0070*/ 	.byte	0x02, 0x4c
        /*0072*/ 	.byte	0x01
	.zero		1


	//----- nvinfo : EIATTR_MERCURY_ISA_VERSION
	.align		4
        /*0074*/ 	.byte	0x03, 0x5f
        /*0076*/ 	.short	0x0101


	//----- nvinfo : EIATTR_VRC_CTA_INIT_COUNT
	.align		4
        /*0078*/ 	.byte	0x02, 0x4a
	.zero		1
	.zero		1


	//----- nvinfo : EIATTR_EXIT_INSTR_OFFSETS
	.align		4
        /*007c*/ 	.byte	0x04, 0x1c
        /*007e*/ 	.short	(.L_76 - .L_75)


	//   ....[0]....
.L_75:
        /*0080*/ 	.word	0x000005c0


	//   ....[1]....
        /*0084*/ 	.word	0x0003f800


	//----- nvinfo : EIATTR_CRS_STACK_SIZE
	.align		4
.L_76:
        /*0088*/ 	.byte	0x04, 0x1e
        /*008a*/ 	.short	(.L_78 - .L_77)
.L_77:
        /*008c*/ 	.word	0x00000000


	//----- nvinfo : EIATTR_CBANK_PARAM_SIZE
	.align		4
.L_78:
        /*0090*/ 	.byte	0x03, 0x19
        /*0092*/ 	.short	0x0030


	//----- nvinfo : EIATTR_PARAM_CBANK
	.align		4
        /*0094*/ 	.byte	0x04, 0x0a
        /*0096*/ 	.short	(.L_80 - .L_79)
	.align		4
.L_79:
        /*0098*/ 	.word	index@(.nv.constant0._Z22verify_compress_kernelPKyS0_S0_S0_iPh)
        /*009c*/ 	.short	0x0380
        /*009e*/ 	.short	0x0030


	//----- nvinfo : EIATTR_SW_WAR
	.align		4
.L_80:
        /*00a0*/ 	.byte	0x04, 0x36
        /*00a2*/ 	.short	(.L_82 - .L_81)
.L_81:
        /*00a4*/ 	.word	0x00000008
.L_82:


//--------------------- .nv.info._Z20vanity_kernel_prefixPKyS0_S0_S0_PKhS2_iiPh --------------------------
	.section	.nv.info._Z20vanity_kernel_prefixPKyS0_S0_S0_PKhS2_iiPh,"",@"SHT_CUDA_INFO"
	.sectionflags	@""
	.align	4


	//----- nvinfo : EIATTR_CUDA_API_VERSION
	.align		4
        /*0000*/ 	.byte	0x04, 0x37
        /*0002*/ 	.short	(.L_84 - .L_83)
.L_83:
        /*0004*/ 	.word	0x00000082


	//----- nvinfo : EIATTR_KPARAM_INFO
	.align		4
.L_84:
        /*0008*/ 	.byte	0x04, 0x17
        /*000a*/ 	.short	(.L_86 - .L_85)
.L_85:
        /*000c*/ 	.word	0x00000000
        /*0010*/ 	.short	0x0008
        /*0012*/ 	.short	0x0038
        /*0014*/ 	.byte	0x00, 0xf5, 0x21, 0x00


	//----- nvinfo : EIATTR_KPARAM_INFO
	.align		4
.L_86:
        /*0018*/ 	.byte	0x04, 0x17
        /*001a*/ 	.short	(.L_88 - .L_87)
.L_87:
        /*001c*/ 	.word	0x00000000
        /*0020*/ 	.short	0x0007
        /*0022*/ 	.short	0x0034
        /*0024*/ 	.byte	0x00, 0xf0, 0x11, 0x00


	//----- nvinfo : EIATTR_KPARAM_INFO
	.align		4
.L_88:
        /*0028*/ 	.byte	0x04, 0x17
        /*002a*/ 	.short	(.L_90 - .L_89)
.L_89:
        /*002c*/ 	.word	0x00000000
        /*0030*/ 	.short	0x0006
        /*0032*/ 	.short	0x0030
        /*0034*/ 	.byte	0x00, 0xf0, 0x11, 0x00


	//----- nvinfo : EIATTR_KPARAM_INFO
	.align		4
.L_90:
        /*0038*/ 	.byte	0x04, 0x17
        /*003a*/ 	.short	(.L_92 - .L_91)
.L_91:
        /*003c*/ 	.word	0x00000000
        /*0040*/ 	.short	0x0005
        /*0042*/ 	.short	0x0028
        /*0044*/ 	.byte	0x00, 0xf5, 0x21, 0x00


	//----- nvinfo : EIATTR_KPARAM_INFO
	.align		4
.L_92:
        /*0048*/ 	.byte	0x04, 0x17
        /*004a*/ 	.short	(.L_94 - .L_93)
.L_93:
        /*004c*/ 	.word	0x00000000
        /*0050*/ 	.short	0x0004
        /*0052*/ 	.short	0x0020
        /*0054*/ 	.byte	0x00, 0xf5, 0x21, 0x00


	//----- nvinfo : EIATTR_KPARAM_INFO
	.align		4
.L_94:
        /*0058*/ 	.byte	0x04, 0x17
        /*005a*/ 	.short	(.L_96 - .L_95)
.L_95:
        /*005c*/ 	.word	0x00000000
        /*0060*/ 	.short	0x0003
        /*0062*/ 	.short	0x0018
        /*0064*/ 	.byte	0x00, 0xf5, 0x21, 0x00


	//----- nvinfo : EIATTR_KPARAM_INFO
	.align		4
.L_96:
        /*0068*/ 	.byte	0x04, 0x17
        /*006a*/ 	.short	(.L_98 - .L_97)
.L_97:
        /*006c*/ 	.word	0x00000000
        /*0070*/ 	.short	0x0002
        /*0072*/ 	.short	0x0010
        /*0074*/ 	.byte	0x00, 0xf5, 0x21, 0x00


	//----- nvinfo : EIATTR_KPARAM_INFO
	.align		4
.L_98:
        /*0078*/ 	.byte	0x04, 0x17
        /*007a*/ 	.short	(.L_100 - .L_99)
.L_99:
        /*007c*/ 	.word	0x00000000
        /*0080*/ 	.short	0x0001
        /*0082*/ 	.short	0x0008
        /*0084*/ 	.byte	0x00, 0xf5, 0x21, 0x00


	//----- nvinfo : EIATTR_KPARAM_INFO
	.align		4
.L_100:
        /*0088*/ 	.byte	0x04, 0x17
        /*008a*/ 	.short	(.L_102 - .L_101)
.L_101:
        /*008c*/ 	.word	0x00000000
        /*0090*/ 	.short	0x0000
        /*0092*/ 	.short	0x0000
        /*0094*/ 	.byte	0x00, 0xf5, 0x21, 0x00


	//----- nvinfo : EIATTR_SPARSE_MMA_MASK
	.align		4
.L_102:
        /*0098*/ 	.byte	0x03, 0x50
        /*009a*/ 	.short	0x0000


	//----- nvinfo : EIATTR_MAXREG_COUNT
	.align		4
        /*009c*/ 	.byte	0x03, 0x1b
        /*009e*/ 	.short	0x00ff


	//----- nvinfo : EIATTR_NUM_BARRIERS
	.align		4
        /*00a0*/ 	.byte	0x02, 0x4c
        /*00a2*/ 	.byte	0x01
	.zero		1


	//----- nvinfo : EIATTR_MERCURY_ISA_VERSION
	.align		4
        /*00a4*/ 	.byte	0x03, 0x5f
        /*00a6*/ 	.short	0x0101


	//----- nvinfo : EIATTR_VRC_CTA_INIT_COUNT
	.align		4
        /*00a8*/ 	.byte	0x02, 0x4a
	.zero		1
	.zero		1


	//----- nvinfo : EIATTR_EXIT_INSTR_OFFSETS
	.align		4
        /*00ac*/ 	.byte	0x04, 0x1c
        /*00ae*/ 	.short	(.L_104 - .L_103)


	//   ....[0]....
.L_103:
        /*00b0*/ 	.word	0x00000610


	//   ....[1]....
        /*00b4*/ 	.word	0x00053030


	//----- nvinfo : EIATTR_MAX_THREADS
	.align		4
.L_104:
        /*00b8*/ 	.byte	0x04, 0x05
        /*00ba*/ 	.short	(.L_106 - .L_105)
.L_105:
        /*00bc*/ 	.word	0x00000100
        /*00c0*/ 	.word	0x00000001
        /*00c4*/ 	.word	0x00000001


	//----- nvinfo : EIATTR_CRS_STACK_SIZE
	.align		4
.L_106:
        /*00c8*/ 	.byte	0x04, 0x1e
        /*00ca*/ 	.short	(.L_108 - .L_107)
.L_107:
        /*00cc*/ 	.word	0x00000000


	//----- nvinfo : EIATTR_CBANK_PARAM_SIZE
	.align		4
.L_108:
        /*00d0*/ 	.byte	0x03, 0x19
        /*00d2*/ 	.short	0x0040


	//----- nvinfo : EIATTR_PARAM_CBANK
	.align		4
        /*00d4*/ 	.byte	0x04, 0x0a
        /*00d6*/ 	.short	(.L_110 - .L_109)
	.align		4
.L_109:
        /*00d8*/ 	.word	index@(.nv.constant0._Z20vanity_kernel_prefixPKyS0_S0_S0_PKhS2_iiPh)
        /*00dc*/ 	.short	0x0380
        /*00de*/ 	.short	0x0040


	//----- nvinfo : EIATTR_SW_WAR
	.align		4
.L_110:
        /*00e0*/ 	.byte	0x04, 0x36
        /*00e2*/ 	.short	(.L_112 - .L_111)
.L_111:
        /*00e4*/ 	.word	0x00000008
.L_112:


//--------------------- .nv.info._Z13vanity_kernelPKyS0_S0_S0_PKhS2_iyS0_iyyiPh --------------------------
	.section	.nv.info._Z13vanity_kernelPKyS0_S0_S0_PKhS2_iyS0_iyyiPh,"",@"SHT_CUDA_INFO"
	.sectionflags	@""
	.align	4


	//----- nvinfo : EIATTR_CUDA_API_VERSION
	.align		4
        /*0000*/ 	.byte	0x04, 0x37
        /*0002*/ 	.short	(.L_114 - .L_113)
.L_113:
        /*0004*/ 	.word	0x00000082


	//----- nvinfo : EIATTR_KPARAM_INFO
	.align		4
.L_114:
        /*0008*/ 	.byte	0x04, 0x17
        /*000a*/ 	.short	(.L_116 - .L_115)
.L_115:
        /*000c*/ 	.word	0x00000000
        /*0010*/ 	.short	0x000d
        /*0012*/ 	.short	0x0068
        /*0014*/ 	.byte	0x00, 0xf5, 0x21, 0x00


	//----- nvinfo : EIATTR_KPARAM_INFO
	.align		4
.L_116:
        /*0018*/ 	.byte	0x04, 0x17
        /*001a*/ 	.short	(.L_118 - .L_117)
.L_117:
        /*001c*/ 	.word	0x00000000
        /*0020*/ 	.short	0x000c
        /*0022*/ 	.short	0x0060
        /*0024*/ 	.byte	0x00, 0xf0, 0x11, 0x00


	//----- nvinfo : EIATTR_KPARAM_INFO
	.align		4
.L_118:
        /*0028*/ 	.byte	0x04, 0x17
        /*002a*/ 	.short	(.L_120 - .L_119)
.L_119:
        /*002c*/ 	.word	0x00000000
        /*0030*/ 	.short	0x000b
        /*0032*/ 	.short	0x0058
        /*0034*/ 	.byte	0x00, 0xf0, 0x21, 0x00


	//----- nvinfo : EIATTR_KPARAM_INFO
	.align		4
.L_120:
        /*0038*/ 	.byte	0x04, 0x17
        /*003a*/ 	.short	(.L_122 - .L_121)
.L_121:
        /*003c*/ 	.word	0x00000000
        /*0040*/ 	.short	0x000a
        /*0042*/ 	.short	0x0050
        /*0044*/ 	.byte	0x00, 0xf0, 0x21, 0x00


	//----- nvinfo : EIATTR_KPARAM_INFO
	.align		4
.L_122:
        /*0048*/ 	.byte	0x04, 0x17
        /*004a*/ 	.short	(.L_124 - .L_123)
.L_123:
        /*004c*/ 	.word	0x00000000
        /*0050*/ 	.short	0x0009
        /*0052*/ 	.short	0x0048
        /*0054*/ 	.byte	0x00, 0xf0, 0x11, 0x00


	//----- nvinfo : EIATTR_KPARAM_INFO
	.align		4
.L_124:
        /*0058*/ 	.byte	0x04, 0x17
        /*005a*/ 	.short	(.L_126 - .L_125)
.L_125:
        /*005c*/ 	.word	0x00000000
        /*0060*/ 	.short	0x0008
        /*0062*/ 	.short	0x0040
        /*0064*/ 	.byte	0x00, 0xf5, 0x21, 0x00


	//----- nvinfo : EIATTR_KPARAM_INFO
	.align		4
.L_126:
        /*0068*/ 	.byte	0x04, 0x17
        /*006a*/ 	.short	(.L_128 - .L_127)
.L_127:
        /*006c*/ 	.word	0x00000000
        /*0070*/ 	.short	0x0007
        /*0072*/ 	.short	0x0038
        /*0074*/ 	.byte	0x00, 0xf0, 0x21, 0x00


	//----- nvinfo : EIATTR_KPARAM_INFO
	.align		4
.L_128:
        /*0078*/ 	.byte	0x04, 0x17
        /*007a*/ 	.short	(.L_130 - .L_129)
.L_129:
        /*007c*/ 	.word	0x00000000
        /*0080*/ 	.short	0x0006
        /*0082*/ 	.short	0x0030
        /*0084*/ 	.byte	0x00, 0xf0, 0x11, 0x00


	//----- nvinfo : EIATTR_KPARAM_INFO
	.align		4
.L_130:
        /*0088*/ 	.byte	0x04, 0x17
        /*008a*/ 	.short	(.L_132 - .L_131)
.L_131:
        /*008c*/ 	.word	0x00000000
        /*0090*/ 	.short	0x0005
        /*0092*/ 	.short	0x0028
        /*0094*/ 	.byte	0x00, 0xf5, 0x21, 0x00


	//----- nvinfo : EIATTR_KPARAM_INFO
	.align		4
.L_132:
        /*0098*/ 	.byte	0x04, 0x17
        /*009a*/ 	.short	(.L_134 - .L_133)
.L_133:
        /*009c*/ 	.word	0x00000000
        /*00a0*/ 	.short	0x0004
        /*00a2*/ 	.short	0x0020
        /*00a4*/ 	.byte	0x00, 0xf5, 0x21, 0x00


	//----- nvinfo : EIATTR_KPARAM_INFO
	.align		4
.L_134:
        /*00a8*/ 	.byte	0x04, 0x17
        /*00aa*/ 	.short	(.L_136 - .L_135)
.L_135:
        /*00ac*/ 	.word	0x00000000
        /*00b0*/ 	.short	0x0003
        /*00b2*/ 	.short	0x0018
        /*00b4*/ 	.byte	0x00, 0xf5, 0x21, 0x00


	//----- nvinfo : EIATTR_KPARAM_INFO
	.align		4
.L_136:
        /*00b8*/ 	.byte	0x04, 0x17
        /*00ba*/ 	.short	(.L_138 - .L_137)
.L_137:
        /*00bc*/ 	.word	0x00000000
        /*00c0*/ 	.short	0x0002
        /*00c2*/ 	.short	0x0010
        /*00c4*/ 	.byte	0x00, 0xf5, 0x21, 0x00


	//----- nvinfo : EIATTR_KPARAM_INFO
	.align		4
.L_138:
        /*00c8*/ 	.byte	0x04, 0x17
        /*00ca*/ 	.short	(.L_140 - .L_139)
.L_139:
        /*00cc*/ 	.word	0x00000000
        /*00d0*/ 	.short	0x0001
        /*00d2*/ 	.short	0x0008
        /*00d4*/ 	.byte	0x00, 0xf5, 0x21, 0x00


	//----- nvinfo : EIATTR_KPARAM_INFO
	.align		4
.L_140:
        /*00d8*/ 	.byte	0x04, 0x17
        /*00da*/ 	.short	(.L_142 - .L_141)
.L_141:
        /*00dc*/ 	.word	0x00000000
        /*00e0*/ 	.short	0x0000
        /*00e2*/ 	.short	0x0000
        /*00e4*/ 	.byte	0x00, 0xf5, 0x21, 0x00


	//----- nvinfo : EIATTR_SPARSE_MMA_MASK
	.align		4
.L_142:
        /*00e8*/ 	.byte	0x03, 0x50
        /*00ea*/ 	.short	0x0000


	//----- nvinfo : EIATTR_MAXREG_COUNT
	.align		4
        /*00ec*/ 	.byte	0x03, 0x1b
        /*00ee*/ 	.short	0x0080


	//----- nvinfo : EIATTR_NUM_BARRIERS
	.align		4
        /*00f0*/ 	.byte	0x02, 0x4c
        /*00f2*/ 	.byte	0x01
	.zero		1


	//----- nvinfo : EIATTR_ANNOTATIONS
	.align		4
        /*00f4*/ 	.byte	0x04, 0x55
        /*00f6*/ 	.short	(.L_144 - .L_143)


	//   ....[0]....
.L_143:
        /* <DEDUP_REMOVED lines=164> */


	//----- nvinfo : EIATTR_MERCURY_ISA_VERSION
	.align		4
.L_144:
        /*0b20*/ 	.byte	0x03, 0x5f
        /*0b22*/ 	.short	0x0101


	//----- nvinfo : EIATTR_VRC_CTA_INIT_COUNT
	.align		4
        /*0b24*/ 	.byte	0x02, 0x4a
	.zero		1
	.zero		1


	//----- nvinfo : EIATTR_EXIT_INSTR_OFFSETS
	.align		4
        /*0b28*/ 	.byte	0x04, 0x1c
        /*0b2a*/ 	.short	(.L_146 - .L_145)


	//   ....[0]....
.L_145:
        /*0b2c*/ 	.word	0x00000610


	//   ....[1]....
        /*0b30*/ 	.word	0x0005d380


	//----- nvinfo : EIATTR_MAX_THREADS
	.align		4
.L_146:
        /*0b34*/ 	.byte	0x04, 0x05
        /*0b36*/ 	.short	(.L_148 - .L_147)
.L_147:
        /*0b38*/ 	.word	0x00000100
        /*0b3c*/ 	.word	0x00000001
        /*0b40*/ 	.word	0x00000001


	//----- nvinfo : EIATTR_CRS_STACK_SIZE
	.align		4
.L_148:
        /*0b44*/ 	.byte	0x04, 0x1e
        /*0b46*/ 	.short	(.L_150 - .L_149)
.L_149:
        /*0b48*/ 	.word	0x00000000


	//----- nvinfo : EIATTR_CBANK_PARAM_SIZE
	.align		4
.L_150:
        /*0b4c*/ 	.byte	0x03, 0x19
        /*0b4e*/ 	.short	0x0070


	//----- nvinfo : EIATTR_PARAM_CBANK
	.align		4
        /*0b50*/ 	.byte	0x04, 0x0a
        /*0b52*/ 	.short	(.L_152 - .L_151)
	.align		4
.L_151:
        /*0b54*/ 	.word	index@(.nv.constant0._Z13vanity_kernelPKyS0_S0_S0_PKhS2_iyS0_iyyiPh)
        /*0b58*/ 	.short	0x0380
        /*0b5a*/ 	.short	0x0070


	//----- nvinfo : EIATTR_SW_WAR
	.align		4
.L_152:
        /*0b5c*/ 	.byte	0x04, 0x36
        /*0b5e*/ 	.short	(.L_154 - .L_153)
.L_153:
        /*0b60*/ 	.word	0x00000008
.L_154:


//--------------------- .nv.info._Z12match_kernelPKhiPKciS2_iPh --------------------------
	.section	.nv.info._Z12match_kernelPKhiPKciS2_iPh,"",@"SHT_CUDA_INFO"
	.sectionflags	@""
	.align	4


	//----- nvinfo : EIATTR_CUDA_API_VERSION
	.align		4
        /*0000*/ 	.byte	0x04, 0x37
        /*0002*/ 	.short	(.L_156 - .L_155)
.L_155:
        /*0004*/ 	.word	0x00000082


	//----- nvinfo : EIATTR_KPARAM_INFO
	.align		4
.L_156:
        /*0008*/ 	.byte	0x04, 0x17
        /*000a*/ 	.short	(.L_158 - .L_157)
.L_157:
        /*000c*/ 	.word	0x00000000
        /*0010*/ 	.short	0x0006
        /*0012*/ 	.short	0x0030
        /*0014*/ 	.byte	0x00, 0xf5, 0x21, 0x00


	//----- nvinfo : EIATTR_KPARAM_INFO
	.align		4
.L_158:
        /*0018*/ 	.byte	0x04, 0x17
        /*001a*/ 	.short	(.L_160 - .L_159)
.L_159:
        /*001c*/ 	.word	0x00000000
        /*0020*/ 	.short	0x0005
        /*0022*/ 	.short	0x0028
        /*0024*/ 	.byte	0x00, 0xf0, 0x11, 0x00


	//----- nvinfo : EIATTR_KPARAM_INFO
	.align		4
.L_160:
        /*0028*/ 	.byte	0x04, 0x17
        /*002a*/ 	.short	(.L_162 - .L_161)
.L_161:
        /*002c*/ 	.word	0x00000000
        /*0030*/ 	.short	0x0004
        /*0032*/ 	.short	0x0020
        /*0034*/ 	.byte	0x00, 0xf5, 0x21, 0x00


	//----- nvinfo : EIATTR_KPARAM_INFO
	.align		4
.L_162:
        /*0038*/ 	.byte	0x04, 0x17
        /*003a*/ 	.short	(.L_164 - .L_163)
.L_163:
        /*003c*/ 	.word	0x00000000
        /*0040*/ 	.short	0x0003
        /*0042*/ 	.short	0x0018
        /*0044*/ 	.byte	0x00, 0xf0, 0x11, 0x00


	//----- nvinfo : EIATTR_KPARAM_INFO
	.align		4
.L_164:
        /*0048*/ 	.byte	0x04, 0x17
        /*004a*/ 	.short	(.L_166 - .L_165)
.L_165:
        /*004c*/ 	.word	0x00000000
        /*0050*/ 	.short	0x0002
        /*0052*/ 	.short	0x0010
        /*0054*/ 	.byte	0x00, 0xf5, 0x21, 0x00


	//----- nvinfo : EIATTR_KPARAM_INFO
	.align		4
.L_166:
        /*0058*/ 	.byte	0x04, 0x17
        /*005a*/ 	.short	(.L_168 - .L_167)
.L_167:
        /*005c*/ 	.word	0x00000000
        /*0060*/ 	.short	0x0001
        /*0062*/ 	.short	0x0008
        /*0064*/ 	.byte	0x00, 0xf0, 0x11, 0x00


	//----- nvinfo : EIATTR_KPARAM_INFO
	.align		4
.L_168:
        /*0068*/ 	.byte	0x04, 0x17
        /*006a*/ 	.short	(.L_170 - .L_169)
.L_169:
        /*006c*/ 	.word	0x00000000
        /*0070*/ 	.short	0x0000
        /*0072*/ 	.short	0x0000
        /*0074*/ 	.byte	0x00, 0xf5, 0x21, 0x00


	//----- nvinfo : EIATTR_SPARSE_MMA_MASK
	.align		4
.L_170:
        /*0078*/ 	.byte	0x03, 0x50
        /*007a*/ 	.short	0x0000


	//----- nvinfo : EIATTR_MAXREG_COUNT
	.align		4
        /*007c*/ 	.byte	0x03, 0x1b
        /*007e*/ 	.short	0x00ff


	//----- nvinfo : EIATTR_MERCURY_ISA_VERSION
	.align		4
        /*0080*/ 	.byte	0x03, 0x5f
        /*0082*/ 	.short	0x0101


	//----- nvinfo : EIATTR_VRC_CTA_INIT_COUNT
	.align		4
        /*0084*/ 	.byte	0x02, 0x4a
	.zero		1
	.zero		1


	//----- nvinfo : EIATTR_EXIT_INSTR_OFFSETS
	.align		4
        /*0088*/ 	.byte	0x04, 0x1c
        /*008a*/ 	.short	(.L_172 - .L_171)


	//   ....[0]....
.L_171:
        /*008c*/ 	.word	0x00000090


	//   ....[1]....
        /*0090*/ 	.word	0x000071d0


	//----- nvinfo : EIATTR_CRS_STACK_SIZE
	.align		4
.L_172:
        /*0094*/ 	.byte	0x04, 0x1e
        /*0096*/ 	.short	(.L_174 - .L_173)
.L_173:
        /*0098*/ 	.word	0x00000000


	//----- nvinfo : EIATTR_CBANK_PARAM_SIZE
	.align		4
.L_174:
        /*009c*/ 	.byte	0x03, 0x19
        /*009e*/ 	.short	0x0038


	//----- nvinfo : EIATTR_PARAM_CBANK
	.align		4
        /*00a0*/ 	.byte	0x04, 0x0a
        /*00a2*/ 	.short	(.L_176 - .L_175)
	.align		4
.L_175:
        /*00a4*/ 	.word	index@(.nv.constant0._Z12match_kernelPKhiPKciS2_iPh)
        /*00a8*/ 	.short	0x0380
        /*00aa*/ 	.short	0x0038


	//----- nvinfo : EIATTR_SW_WAR
	.align		4
.L_176:
        /*00ac*/ 	.byte	0x04, 0x36
        /*00ae*/ 	.short	(.L_178 - .L_177)
.L_177:
        /*00b0*/ 	.word	0x00000008
.L_178:


//--------------------- .nv.callgraph             --------------------------
	.section	.nv.callgraph,"",@"SHT_CUDA_CALLGRAPH"
	.align	4
	.sectionentsize	8
	.align		4
        /*0000*/ 	.word	0x00000000
	.align		4
        /*0004*/ 	.word	0xffffffff
	.align		4
        /*0008*/ 	.word	0x00000000
	.align		4
        /*000c*/ 	.word	0xfffffffe
	.align		4
        /*0010*/ 	.word	0x00000000
	.align		4
        /*0014*/ 	.word	0xfffffffd
	.align		4
        /*0018*/ 	.word	0x00000000
	.align		4
        /*001c*/ 	.word	0xfffffffc


//--------------------- .nv.constant3             --------------------------
	.section	.nv.constant3,"a",@progbits
	.align	8
.nv.constant3:
	.type		SQRT_M1,@object
	.size		SQRT_M1,(EDWARDS_D - SQRT_M1)
SQRT_M1:
        /*0000*/ 	.byte	0xb0, 0xa0, 0x0e, 0x4a, 0x27, 0x1b, 0x06, 0x00, 0x9d, 0x18, 0x8f, 0xfc, 0xa5, 0xd5, 0x00, 0x00
        /*0010*/ 	.byte	0x60, 0x0c, 0xbd, 0x9c, 0x5e, 0xef, 0x07, 0x00, 0x9e, 0x4c, 0x80, 0xa6, 0x95, 0x85, 0x07, 0x00
        /*0020*/ 	.byte	0x1d, 0xfc, 0x04, 0x48, 0x32, 0xb8, 0x02, 0x00
	.type		EDWARDS_D,@object
	.size		EDWARDS_D,(EDWARDS_D2 - EDWARDS_D)
EDWARDS_D:
        /*0028*/ 	.byte	0xa3, 0x78, 0x59, 0x13, 0xca, 0x4d, 0x03, 0x00, 0xbd, 0x6e, 0x15, 0x3b, 0x28, 0xa8, 0x01, 0x00
        /*0038*/ 	.byte	0x29, 0xc0, 0x01, 0x60, 0xa2, 0xe7, 0x05, 0x00, 0xbb, 0x3c, 0xa0, 0x63, 0xc6, 0x39, 0x07, 0x00
        /*0048*/ 	.byte	0xff, 0xb6, 0xe2, 0xce, 0x36, 0x20, 0x05, 0x00
	.type		EDWARDS_D2,@object
	.size		EDWARDS_D2,(INVSQRT_A_MINUS_D - EDWARDS_D2)
EDWARDS_D2:
        /*0050*/ 	.byte	0x59, 0xf1, 0xb2, 0x26, 0x94, 0x9b, 0x06, 0x00, 0x7a, 0xdd, 0x2a, 0x76, 0x50, 0x50, 0x03, 0x00
        /*0060*/ 	.byte	0x52, 0x80, 0x03, 0xc0, 0x44, 0xcf, 0x03, 0x00, 0x77, 0x79, 0x40, 0xc7, 0x8c, 0x73, 0x06, 0x00
        /*0070*/ 	.byte	0xff, 0x6d, 0xc5, 0x9d, 0x6d, 0x40, 0x02, 0x00
	.type		INVSQRT_A_MINUS_D,@object
	.size		INVSQRT_A_MINUS_D,(BASE58_ALPHABET_DEVICE - INVSQRT_A_MINUS_D)
INVSQRT_A_MINUS_D:
        /*0078*/ 	.byte	0xea, 0x40, 0x5d, 0x80, 0xaa, 0xfd, 0x00, 0x00, 0x39, 0xd3, 0x57, 0x2e, 0x48, 0xeb, 0x02, 0x00
        /*0088*/ 	.byte	0x58, 0xbc, 0x74, 0x02, 0x61, 0x07, 0x00, 0x00, 0xff, 0xc8, 0x3d, 0x61, 0x0b, 0x51, 0x06, 0x00
        /*0098*/ 	.byte	0xff, 0xfa, 0x5c, 0x90, 0xc8, 0x86, 0x07, 0x00
	.type		BASE58_ALPHABET_DEVICE,@object
	.size		BASE58_ALPHABET_DEVICE,(.L_4 - BASE58_ALPHABET_DEVICE)
BASE58_ALPHABET_DEVICE:
        /*00a0*/ 	.byte	0x31, 0x32, 0x33, 0x34, 0x35, 0x36, 0x37, 0x38, 0x39, 0x41, 0x42, 0x43, 0x44, 0x45, 0x46, 0x47
        /*00b0*/ 	.byte	0x48, 0x4a, 0x4b, 0x4c, 0x4d, 0x4e, 0x50, 0x51, 0x52, 0x53, 0x54, 0x55, 0x56, 0x57, 0x58, 0x59
        /*00c0*/ 	.byte	0x5a, 0x61, 0x62, 0x63, 0x64, 0x65, 0x66, 0x67, 0x68, 0x69, 0x6a, 0x6b, 0x6d, 0x6e, 0x6f, 0x70
        /*00d0*/ 	.byte	0x71, 0x72, 0x73, 0x74, 0x75, 0x76, 0x77, 0x78, 0x79, 0x7a, 0x00
.L_4:
	.zero		5
	.type		ADDRESS_CHECKSUM_BASE_LANES,@object
	.size		ADDRESS_CHECKSUM_BASE_LANES,(KECCAKF_RNDC - ADDRESS_CHECKSUM_BASE_LANES)
ADDRESS_CHECKSUM_BASE_LANES:
        /* <DEDUP_REMOVED lines=8> */
        /*0160*/ 	.byte	0x00, 0x00, 0x00, 0x00, 0x00, 0x00, 0x00, 0x80
	.type		KECCAKF_RNDC,@object
	.size		KECCAKF_RNDC,(KECCAKF_ROTC - KECCAKF_RNDC)
KECCAKF_RNDC:
        /* <DEDUP_REMOVED lines=12> */
	.type		KECCAKF_ROTC,@object
	.size		KECCAKF_ROTC,(KECCAKF_PILN - KECCAKF_ROTC)
KECCAKF_ROTC:
        /*0228*/ 	.byte	0x01, 0x00, 0x00, 0x00, 0x03, 0x00, 0x00, 0x00, 0x06, 0x00, 0x00, 0x00, 0x0a, 0x00, 0x00, 0x00
        /*0238*/ 	.byte	0x0f, 0x00, 0x00, 0x00, 0x15, 0x00, 0x00, 0x00, 0x1c, 0x00, 0x00, 0x00, 0x24, 0x00, 0x00, 0x00
        /*0248*/ 	.byte	0x2d, 0x00, 0x00, 0x00, 0x37, 0x00, 0x00, 0x00, 0x02, 0x00, 0x00, 0x00, 0x0e, 0x00, 0x00, 0x00
        /*0258*/ 	.byte	0x1b, 0x00, 0x00, 0x00, 0x29, 0x00, 0x00, 0x00, 0x38, 0x00, 0x00, 0x00, 0x08, 0x00, 0x00, 0x00
        /*0268*/ 	.byte	0x19, 0x00, 0x00, 0x00, 0x2b, 0x00, 0x00, 0x00, 0x3e, 0x00, 0x00, 0x00, 0x12, 0x00, 0x00, 0x00
        /*0278*/ 	.byte	0x27, 0x00, 0x00, 0x00, 0x3d, 0x00, 0x00, 0x00, 0x14, 0x00, 0x00, 0x00, 0x2c, 0x00, 0x00, 0x00
	.type		KECCAKF_PILN,@object
	.size		KECCAKF_PILN,(.L_8 - KECCAKF_PILN)
KECCAKF_PILN:
        /*0288*/ 	.byte	0x0a, 0x00, 0x00, 0x00, 0x07, 0x00, 0x00, 0x00, 0x0b, 0x00, 0x00, 0x00, 0x11, 0x00, 0x00, 0x00
        /*0298*/ 	.byte	0x12, 0x00, 0x00, 0x00, 0x03, 0x00, 0x00, 0x00, 0x05, 0x00, 0x00, 0x00, 0x10, 0x00, 0x00, 0x00
        /*02a8*/ 	.byte	0x08, 0x00, 0x00, 0x00, 0x15, 0x00, 0x00, 0x00, 0x18, 0x00, 0x00, 0x00, 0x04, 0x00, 0x00, 0x00
        /*02b8*/ 	.byte	0x0f, 0x00, 0x00, 0x00, 0x17, 0x00, 0x00, 0x00, 0x13, 0x00, 0x00, 0x00, 0x0d, 0x00, 0x00, 0x00
        /*02c8*/ 	.byte	0x0c, 0x00, 0x00, 0x00, 0x02, 0x00, 0x00, 0x00, 0x14, 0x00, 0x00, 0x00, 0x0e, 0x00, 0x00, 0x00
        /*02d8*/ 	.byte	0x16, 0x00, 0x00, 0x00, 0x09, 0x00, 0x00, 0x00, 0x06, 0x00, 0x00, 0x00, 0x01, 0x00, 0x00, 0x00
.L_8:


//--------------------- .nv.constant4             --------------------------
	.section	.nv.constant4,"a",@progbits
	.align	8
	.align		8
.nv.constant4:
        /*0000*/ 	.dword	d_gen_table
	.align		8
        /*0008*/ 	.dword	d_view_pub_fe


//--------------------- .text._Z11diag_kernelPKyS0_S0_S0_Ph --------------------------
	.section	.text._Z11diag_kernelPKyS0_S0_S0_Ph,"ax",@progbits
	.align	128
        .global         _Z11diag_kernelPKyS0_S0_S0_Ph
        .type           _Z11diag_kernelPKyS0_S0_S0_Ph,@function
        .size           _Z11diag_kernelPKyS0_S0_S0_Ph,(.L_x_179 - _Z11diag_kernelPKyS0_S0_S0_Ph)
        .other          _Z11diag_kernelPKyS0_S0_S0_Ph,@"STO_CUDA_ENTRY STV_DEFAULT"
_Z11diag_kernelPKyS0_S0_S0_Ph:
.text._Z11diag_kernelPKyS0_S0_S0_Ph:
[----:B------:R-:W0:Y:S01]  /*0000*/  LDC R1, c[0x0][0x37c] ;  /* 0x0000df00ff017b82 */ /* 0x000e220000000800 */
[----:B------:R-:W1:Y:S07]  /*0010*/  S2R R0, SR_TID.X ;  /* 0x0000000000007919 */ /* 0x000e6e0000002100 */
[----:B------:R-:W2:Y:S01]  /*0020*/  S2UR UR4, SR_CTAID.X ;  /* 0x00000000000479c3 */ /* 0x000ea20000002500 */
[----:B------:R-:W2:Y:S01]  /*0030*/  LDCU UR5, c[0x0][0x360] ;  /* 0x00006c00ff0577ac */ /* 0x000ea20008000800 */
[----:B0-----:R-:W-:Y:S01]  /*0040*/  VIADD R1, R1, 0xfffffef0 ;  /* 0xfffffef001017836 */ /* 0x001fe20000000000 */
[----:B--2---:R-:W-:Y:S01]  /*0050*/  UIMAD UR4, UR4, UR5, URZ ;  /* 0x00000005040472a4 */ /* 0x004fe2000f8e02ff */
[----:B-1----:R-:W-:-:S05]  /*0060*/  IMAD.MOV R0, RZ, RZ, -R0 ;  /* 0x000000ffff007224 */ /* 0x002fca00078e0a00 */
[----:B------:R-:W-:-:S13]  /*0070*/  ISETP.NE.AND P0, PT, R0, UR4, PT ;  /* 0x0000000400007c0c */ /* 0x000fda000bf05270 */
[----:B------:R-:W-:Y:S05]  /*0080*/  @P0 EXIT ;  /* 0x000000000000094d */ /* 0x000fea0003800000 */
[----:B------:R-:W0:Y:S01]  /*0090*/  LDC.64 R4, c[0x0][0x390] ;  /* 0x0000e400ff047b82 */ /* 0x000e220000000a00 */
[----:B------:R-:W0:Y:S07]  /*00a0*/  LDCU.64 UR6, c[0x0][0x358] ;  /* 0x00006b00ff0677ac */ /* 0x000e2e0008000a00 */
[----:B------:R-:W1:Y:S01]  /*00b0*/  LDC.64 R2, c[0x0][0x388] ;  /* 0x0000e200ff027b82 */ /* 0x000e620000000a00 */
[----:B0-----:R-:W2:Y:S04]  /*00c0*/  LDG.E.64 R8, desc[UR6][R4.64+0x8] ;  /* 0x0000080604087981 */ /* 0x001ea8000c1e1b00 */
[----:B------:R-:W3:Y:S04]  /*00d0*/  LDG.E.64 R6, desc[UR6][R4.64] ;  /* 0x0000000604067981 */ /* 0x000ee8000c1e1b00 */
[----:B-1----:R-:W4:Y:S04]  /*00e0*/  LDG.E.64 R82, desc[UR6][R2.64+0x8] ;  /* 0x0000080602527981 */ /* 0x002f28000c1e1b00 */
[----:B------:R-:W3:Y:S04]  /*00f0*/  LDG.E.64 R86, desc[UR6][R2.64+0x10] ;  /* 0x0000100602567981 */ /* 0x000ee8000c1e1b00 */
[----:B------:R-:W3:Y:S04]  /*0100*/  LDG.E.64 R10, desc[UR6][R4.64+0x10] ;  /* 0x00001006040a7981 */ /* 0x000ee8000c1e1b00 */
[----:B------:R-:W3:Y:S04]  /*0110*/  LDG.E.64 R84, desc[UR6][R2.64] ;  /* 0x0000000602547981 */ /* 0x000ee8000c1e1b00 */
[----:B------:R-:W3:Y:S04]  /*0120*/  LDG.E.64 R88, desc[UR6][R2.64+0x18] ;  /* 0x0000180602587981 */ /* 0x000ee8000c1e1b00 */
[----:B------:R-:W3:Y:S04]  /*0130*/  LDG.E.64 R14, desc[UR6][R4.64+0x18] ;  /* 0x00001806040e7981 */ /* 0x000ee8000c1e1b00 */
[----:B------:R0:W3:Y:S04]  /*0140*/  LDG.E.64 R90, desc[UR6][R2.64+0x20] ;  /* 0x00002006025a7981 */ /* 0x0000e8000c1e1b00 */
[----:B------:R1:W3:Y:S01]  /*0150*/  LDG.E.64 R24, desc[UR6][R4.64+0x20] ;  /* 0x0000200604187981 */ /* 0x0002e2000c1e1b00 */
[----:B------:R-:W0:Y:S03]  /*0160*/  LDC.64 R100, c[0x0][0x380] ;  /* 0x0000e000ff647b82 */ /* 0x000e260000000a00 */
[----:B0-----:R-:W3:Y:S04]  /*0170*/  LDG.E.64 R92, desc[UR6][R100.64] ;  /* 0x00000006645c7981 */ /* 0x001ee8000c1e1b00 */
[----:B------:R-:W3:Y:S04]  /*0180*/  LDG.E.64 R94, desc[UR6][R100.64+0x8] ;  /* 0x00000806645e7981 */ /* 0x000ee8000c1e1b00 */
[----:B------:R-:W3:Y:S04]  /*0190*/  LDG.E.64 R96, desc[UR6][R100.64+0x10] ;  /* 0x0000100664607981 */ /* 0x000ee8000c1e1b00 */
[----:B------:R-:W3:Y:S04]  /*01a0*/  LDG.E.64 R98, desc[UR6][R100.64+0x20] ;  /* 0x0000200664627981 */ /* 0x000ee8000c1e1b00 */
[----:B------:R-:W3:Y:S01]  /*01b0*/  LDG.E.64 R100, desc[UR6][R100.64+0x18] ;  /* 0x0000180664647981 */ /* 0x000ee2000c1e1b00 */
[----:B--2---:R-:W-:-:S04]  /*01c0*/  IADD3 R12, P0, PT, R8, -0x2, RZ ;  /* 0xfffffffe080c7810 */ /* 0x004fc80007f1e0ff */
[----:B------:R-:W-:Y:S02]  /*01d0*/  IADD3.X R0, PT, PT, R9, 0xfffff, RZ, P0, !PT ;  /* 0x000fffff09007810 */ /* 0x000fe400007fe4ff */
[C---:B----4-:R-:W-:Y:S02]  /*01e0*/  IADD3 R50, P1, PT, -R82.reuse, R12, RZ ;  /* 0x0000000c52327210 */ /* 0x050fe40007f3e1ff */
[----:B------:R-:W-:Y:S02]  /*01f0*/  IADD3 R19, P0, PT, R82, R8, RZ ;  /* 0x0000000852137210 */ /* 0x000fe40007f1e0ff */
[----:B------:R-:W-:-:S03]  /*0200*/  IADD3.X R58, PT, PT, ~R83, R0, RZ, P1, !PT ;  /* 0x00000000533a7210 */ /* 0x000fc60000ffe5ff */
[----:B------:R-:W-:Y:S02]  /*0210*/  IMAD.X R13, R83, 0x1, R9, P0 ;  /* 0x00000001530d7824 */ /* 0x000fe400000e0609 */
[----:B------:R-:W-:Y:S01]  /*0220*/  IMAD.WIDE.U32 R16, R58, R19, RZ ;  /* 0x000000133a107225 */ /* 0x000fe200078e00ff */
[----:B------:R-:W-:Y:S03]  /*0230*/  STL [R1+0xf8], R12 ;  /* 0x0000f80c01007387 */ /* 0x000fe60000100800 */
[C---:B------:R-:W-:Y:S01]  /*0240*/  IMAD.WIDE.U32 R2, P0, R50.reuse, R13, R16 ;  /* 0x0000000d32027225 */ /* 0x040fe20007800010 */
[----:B------:R3:W-:Y:S03]  /*0250*/  STL [R1+0x104], R0 ;  /* 0x0001040001007387 */ /* 0x0007e60000100800 */
[----:B------:R-:W-:Y:S01]  /*0260*/  IMAD.WIDE.U32 R16, R50, R19, RZ ;  /* 0x0000001332107225 */ /* 0x000fe200078e00ff */
[----:B------:R-:W-:-:S03]  /*0270*/  MOV R36, R3 ;  /* 0x0000000300247202 */ /* 0x000fc60000000f00 */
[----:B------:R-:W-:Y:S01]  /*0280*/  IMAD.X R37, RZ, RZ, RZ, P0 ;  /* 0x000000ffff257224 */ /* 0x000fe200000e06ff */
[----:B------:R-:W-:Y:S02]  /*0290*/  IADD3 R31, P0, PT, R17, R2, RZ ;  /* 0x00000002111f7210 */ /* 0x000fe40007f1e0ff */
[----:B---3--:R-:W-:Y:S02]  /*02a0*/  IADD3 R0, P3, PT, R6, -0x26, RZ ;  /* 0xffffffda06007810 */ /* 0x008fe40007f7e0ff */
[----:B------:R-:W-:Y:S02]  /*02b0*/  IADD3 R17, P2, PT, R86, R10, RZ ;  /* 0x0000000a56117210 */ /* 0x000fe40007f5e0ff */
[----:B------:R-:W-:Y:S01]  /*02c0*/  IADD3 R3, P1, PT, R84, R6, RZ ;  /* 0x0000000654037210 */ /* 0x000fe20007f3e0ff */
[----:B------:R0:W-:Y:S01]  /*02d0*/  STL [R1+0xf4], R0 ;  /* 0x0000f40001007387 */ /* 0x0001e20000100800 */
[----:B------:R-:W-:Y:S02]  /*02e0*/  IADD3 R8, P4, PT, R10, -0x2, RZ ;  /* 0xfffffffe0a087810 */ /* 0x000fe40007f9e0ff */
[----:B------:R-:W-:Y:S01]  /*02f0*/  IADD3.X R12, PT, PT, R7, 0xfffff, RZ, P3, !PT ;  /* 0x000fffff070c7810 */ /* 0x000fe20001ffe4ff */
[----:B-1----:R-:W-:Y:S01]  /*0300*/  IMAD.X R5, R87, 0x1, R11, P2 ;  /* 0x0000000157057824 */ /* 0x002fe200010e060b */
[----:B------:R-:W-:Y:S01]  /*0310*/  IADD3.X R18, PT, PT, R11, 0xfffff, RZ, P4, !PT ;  /* 0x000fffff0b127810 */ /* 0x000fe200027fe4ff */
[----:B------:R-:W-:Y:S01]  /*0320*/  IMAD.WIDE.U32 R10, R58, R3, RZ ;  /* 0x000000033a0a7225 */ /* 0x000fe200078e00ff */
[----:B0-----:R-:W-:-:S03]  /*0330*/  IADD3 R0, P3, PT, -R84, R0, RZ ;  /* 0x0000000054007210 */ /* 0x001fc60007f7e1ff */
[C---:B------:R-:W-:Y:S01]  /*0340*/  IMAD.X R4, R85.reuse, 0x1, R7, P1 ;  /* 0x0000000155047824 */ /* 0x040fe200008e0607 */
[----:B------:R0:W-:Y:S01]  /*0350*/  STL [R1+0xfc], R12 ;  /* 0x0000fc0c01007387 */ /* 0x0001e20000100800 */
[----:B------:R-:W-:Y:S01]  /*0360*/  IADD3.X R2, PT, PT, ~R85, R12, RZ, P3, !PT ;  /* 0x0000000c55027210 */ /* 0x000fe20001ffe5ff */
[----:B------:R-:W-:Y:S02]  /*0370*/  IMAD.WIDE.U32 R20, R0, R19, RZ ;  /* 0x0000001300147225 */ /* 0x000fe400078e00ff */
[----:B------:R1:W-:Y:S02]  /*0380*/  STL [R1+0xe8], R8 ;  /* 0x0000e80801007387 */ /* 0x0003e40000100800 */
[----:B------:R-:W-:Y:S01]  /*0390*/  IMAD.WIDE.U32 R6, R2, R3, RZ ;  /* 0x0000000302067225 */ /* 0x000fe200078e00ff */
[----:B0-----:R-:W-:-:S03]  /*03a0*/  IADD3 R12, P1, PT, -R86, R8, RZ ;  /* 0x00000008560c7210 */ /* 0x001fc60007f3e1ff */
[----:B------:R-:W-:-:S04]  /*03b0*/  IMAD.WIDE.U32 R22, R2, R19, RZ ;  /* 0x0000001302167225 */ /* 0x000fc800078e00ff */
[----:B-1----:R-:W-:-:S04]  /*03c0*/  IMAD.WIDE.U32 R8, R50, R3, RZ ;  /* 0x0000000332087225 */ /* 0x002fc800078e00ff */
[----:B------:R-:W-:-:S04]  /*03d0*/  IMAD.WIDE.U32 R10, P2, R50, R4, R10 ;  /* 0x00000004320a7225 */ /* 0x000fc8000784000a */
[----:B------:R-:W-:Y:S01]  /*03e0*/  IMAD.WIDE.U32 R26, R2, R17, RZ ;  /* 0x00000011021a7225 */ /* 0x000fe200078e00ff */
[----:B------:R-:W-:-:S03]  /*03f0*/  IADD3 R33, P5, PT, R9, R10, RZ ;  /* 0x0000000a09217210 */ /* 0x000fc60007fbe0ff */
[----:B------:R-:W-:Y:S01]  /*0400*/  IMAD.X R46, R18, 0x1, ~R87, P1 ;  /* 0x00000001122e7824 */ /* 0x000fe200008e0e57 */
[----:B------:R-:W-:Y:S01]  /*0410*/  IADD3 R65, P1, PT, R8, R20, RZ ;  /* 0x0000001408417210 */ /* 0x000fe20007f3e0ff */
[----:B------:R-:W-:-:S04]  /*0420*/  IMAD.WIDE.U32 R6, P4, R0, R4, R6 ;  /* 0x0000000400067225 */ /* 0x000fc80007880006 */
[----:B------:R-:W-:-:S04]  /*0430*/  IMAD.WIDE.U32 R22, P3, R0, R13, R22 ;  /* 0x0000000d00167225 */ /* 0x000fc80007860016 */
[----:B------:R-:W-:-:S04]  /*0440*/  IMAD.WIDE.U32 R8, R46, R3, RZ ;  /* 0x000000032e087225 */ /* 0x000fc800078e00ff */
[----:B------:R-:W-:-:S04]  /*0450*/  IMAD.WIDE.U32 R28, P6, R0, R5, R26 ;  /* 0x00000005001c7225 */ /* 0x000fc800078c001a */
[----:B------:R-:W-:Y:S01]  /*0460*/  IMAD.WIDE.U32 R26, R0, R17, RZ ;  /* 0x00000011001a7225 */ /* 0x000fe200078e00ff */
[----:B------:R-:W-:-:S03]  /*0470*/  IADD3.X R45, PT, PT, RZ, RZ, RZ, P2, !PT ;  /* 0x000000ffff2d7210 */ /* 0x000fc600017fe4ff */
[----:B------:R-:W-:Y:S01]  /*0480*/  IMAD.X R35, RZ, RZ, RZ, P4 ;  /* 0x000000ffff237224 */ /* 0x000fe200020e06ff */
[----:B------:R-:W-:Y:S01]  /*0490*/  IADD3 R64, P4, PT, R21, R22, RZ ;  /* 0x0000001615407210 */ /* 0x000fe20007f9e0ff */
[----:B------:R-:W-:Y:S01]  /*04a0*/  IMAD.X R39, RZ, RZ, RZ, P6 ;  /* 0x000000ffff277224 */ /* 0x000fe200030e06ff */
[----:B------:R-:W-:Y:S01]  /*04b0*/  IADD3 R10, P6, PT, R27, R28, RZ ;  /* 0x0000001c1b0a7210 */ /* 0x000fe20007fde0ff */
[----:B------:R-:W-:-:S04]  /*04c0*/  IMAD.WIDE.U32 R20, P2, R12, R4, R8 ;  /* 0x000000040c147225 */ /* 0x000fc80007840008 */
[----:B------:R-:W-:Y:S01]  /*04d0*/  IMAD.WIDE.U32.X R36, R58, R13, R36, P0 ;  /* 0x0000000d3a247225 */ /* 0x000fe200000e0424 */
[----:B------:R-:W-:-:S03]  /*04e0*/  IADD3 R27, P0, PT, R16, R26, RZ ;  /* 0x0000001a101b7210 */ /* 0x000fc60007f1e0ff */
[----:B------:R-:W-:-:S04]  /*04f0*/  IMAD.WIDE.U32 R8, R12, R3, RZ ;  /* 0x000000030c087225 */ /* 0x000fc800078e00ff */
[----:B------:R-:W-:Y:S01]  /*0500*/  IMAD.MOV.U32 R38, RZ, RZ, R29 ;  /* 0x000000ffff267224 */ /* 0x000fe200078e001d */
[----:B------:R-:W-:Y:S01]  /*0510*/  IADD3.X R29, PT, PT, RZ, RZ, RZ, P2, !PT ;  /* 0x000000ffff1d7210 */ /* 0x000fe200017fe4ff */
[----:B------:R-:W-:Y:S01]  /*0520*/  IMAD.MOV.U32 R28, RZ, RZ, R21 ;  /* 0x000000ffff1c7224 */ /* 0x000fe200078e0015 */
[----:B------:R-:W-:Y:S01]  /*0530*/  IADD3 R26, P2, PT, R27, R8, RZ ;  /* 0x000000081b1a7210 */ /* 0x000fe20007f5e0ff */
[----:B------:R-:W-:Y:S01]  /*0540*/  IMAD.WIDE.U32.X R38, R2, R5, R38, P6 ;  /* 0x0000000502267225 */ /* 0x000fe200030e0426 */
[----:B------:R-:W-:Y:S02]  /*0550*/  IADD3 R9, P6, PT, R9, R20, RZ ;  /* 0x0000001409097210 */ /* 0x000fe40007fde0ff */
[----:B------:R-:W-:-:S04]  /*0560*/  IADD3.X R16, P0, PT, R10, R31, RZ, P0, !PT ;  /* 0x0000001f0a107210 */ /* 0x000fc8000071e4ff */
[----:B------:R-:W-:Y:S01]  /*0570*/  IADD3.X R16, P2, PT, R16, R9, RZ, P2, !PT ;  /* 0x0000000910107210 */ /* 0x000fe2000175e4ff */
[----:B------:R-:W-:Y:S01]  /*0580*/  IMAD.WIDE.U32.X R8, R46, R4, R28, P6 ;  /* 0x000000042e087225 */ /* 0x000fe200030e041c */
[----:B------:R0:W-:Y:S03]  /*0590*/  STL [R1+0xec], R18 ;  /* 0x0000ec1201007387 */ /* 0x0001e60000100800 */
[----:B------:R-:W-:Y:S01]  /*05a0*/  IMAD.WIDE.U32 R30, R0, R3, RZ ;  /* 0x00000003001e7225 */ /* 0x000fe200078e00ff */
[----:B------:R-:W-:Y:S02]  /*05b0*/  IADD3.X R64, P1, PT, R64, R33, RZ, P1, !PT ;  /* 0x0000002140407210 */ /* 0x000fe40000f3e4ff */
[----:B------:R-:W-:Y:S01]  /*05c0*/  IADD3 R33, P6, PT, R88, R14, RZ ;  /* 0x0000000e58217210 */ /* 0x000fe20007fde0ff */
[----:B------:R-:W-:Y:S01]  /*05d0*/  IMAD.X R21, RZ, RZ, RZ, P3 ;  /* 0x000000ffff157224 */ /* 0x000fe200018e06ff */
[----:B0-----:R-:W-:-:S02]  /*05e0*/  IADD3.X R18, P0, P2, R8, R36, R38, P2, P0 ;  /* 0x0000002408127210 */ /* 0x001fc40001200426 */
[----:B------:R-:W-:Y:S02]  /*05f0*/  IADD3 R66, P3, PT, R31, R6, RZ ;  /* 0x000000061f427210 */ /* 0x000fe40007f7e0ff */
[----:B------:R-:W-:Y:S01]  /*0600*/  MOV R34, R7 ;  /* 0x0000000700227202 */ /* 0x000fe20000000f00 */
[----:B------:R-:W-:Y:S01]  /*0610*/  IMAD.WIDE.U32 R6, R46, R19, RZ ;  /* 0x000000132e067225 */ /* 0x000fe200078e00ff */
[----:B------:R-:W-:Y:S02]  /*0620*/  IADD3.X R22, PT, PT, R9, R37, R39, P0, P2 ;  /* 0x0000002509167210 */ /* 0x000fe400007e4427 */
[----:B------:R-:W-:Y:S01]  /*0630*/  IADD3 R62, P0, PT, R14, -0x2, RZ ;  /* 0xfffffffe0e3e7810 */ /* 0x000fe20007f1e0ff */
[----:B------:R-:W-:Y:S01]  /*0640*/  IMAD.WIDE.U32 R8, R58, R17, RZ ;  /* 0x000000113a087225 */ /* 0x000fe200078e00ff */
[----:B------:R-:W-:-:S03]  /*0650*/  IADD3.X R31, PT, PT, R89, R15, RZ, P6, !PT ;  /* 0x0000000f591f7210 */ /* 0x000fc600037fe4ff */
[----:B------:R-:W-:Y:S01]  /*0660*/  IMAD.WIDE.U32 R28, R58, R33, RZ ;  /* 0x000000213a1c7225 */ /* 0x000fe200078e00ff */
[----:B------:R-:W-:-:S03]  /*0670*/  IADD3.X R57, PT, PT, R15, 0xfffff, RZ, P0, !PT ;  /* 0x000fffff0f397810 */ /* 0x000fc600007fe4ff */
[----:B------:R-:W-:Y:S02]  /*0680*/  IMAD.MOV.U32 R44, RZ, RZ, R11 ;  /* 0x000000ffff2c7224 */ /* 0x000fe400078e000b */
[----:B------:R-:W-:-:S04]  /*0690*/  IMAD.WIDE.U32 R10, R46, R17, RZ ;  /* 0x000000112e0a7225 */ /* 0x000fc800078e00ff */
[----:B------:R-:W-:-:S04]  /*06a0*/  IMAD.WIDE.U32 R8, P0, R50, R5, R8 ;  /* 0x0000000532087225 */ /* 0x000fc80007800008 */
[----:B------:R-:W-:-:S04]  /*06b0*/  IMAD.WIDE.U32 R6, P6, R12, R13, R6 ;  /* 0x0000000d0c067225 */ /* 0x000fc800078c0006 */
[----:B------:R-:W-:Y:S01]  /*06c0*/  IMAD.WIDE.U32 R52, R12, R19, RZ ;  /* 0x000000130c347225 */ /* 0x000fe200078e00ff */
[----:B------:R-:W-:-:S03]  /*06d0*/  IADD3.X R37, PT, PT, RZ, RZ, RZ, P6, !PT ;  /* 0x000000ffff257210 */ /* 0x000fc600037fe4ff */
[----:B------:R-:W-:Y:S01]  /*06e0*/  IMAD.WIDE.U32 R48, R50, R17, RZ ;  /* 0x0000001132307225 */ /* 0x000fe200078e00ff */
[----:B------:R-:W-:-:S03]  /*06f0*/  IADD3 R75, P6, PT, R53, R6, RZ ;  /* 0x00000006354b7210 */ /* 0x000fc60007fde0ff */
[----:B------:R-:W-:Y:S01]  /*0700*/  IMAD.WIDE.U32 R42, P2, R50, R31, R28 ;  /* 0x0000001f322a7225 */ /* 0x000fe2000784001c */
[----:B------:R-:W-:-:S03]  /*0710*/  MOV R36, R7 ;  /* 0x0000000700247202 */ /* 0x000fc60000000f00 */
[----:B------:R-:W-:Y:S02]  /*0720*/  IMAD.X R41, RZ, RZ, RZ, P0 ;  /* 0x000000ffff297224 */ /* 0x000fe400000e06ff */
[----:B------:R-:W-:-:S04]  /*0730*/  IMAD.WIDE.U32 R14, P0, R12, R5, R10 ;  /* 0x000000050c0e7225 */ /* 0x000fc8000780000a */
[----:B------:R-:W-:-:S04]  /*0740*/  IMAD.WIDE.U32 R10, R12, R17, RZ ;  /* 0x000000110c0a7225 */ /* 0x000fc800078e00ff */
[----:B------:R-:W-:Y:S01]  /*0750*/  IMAD.X R51, RZ, RZ, RZ, P2 ;  /* 0x000000ffff337224 */ /* 0x000fe200010e06ff */
[----:B------:R-:W-:Y:S01]  /*0760*/  IADD3 R73, P2, PT, R49, R8, RZ ;  /* 0x0000000831497210 */ /* 0x000fe20007f5e0ff */
[----:B------:R-:W-:Y:S02]  /*0770*/  IMAD.MOV.U32 R40, RZ, RZ, R9 ;  /* 0x000000ffff287224 */ /* 0x000fe400078e0009 */
[----:B------:R-:W-:-:S04]  /*0780*/  IMAD.WIDE.U32 R8, R50, 0x13, RZ ;  /* 0x0000001332087825 */ /* 0x000fc800078e00ff */
[----:B------:R-:W-:Y:S02]  /*0790*/  IMAD R7, R58, 0x13, RZ ;  /* 0x000000133a077824 */ /* 0x000fe400078e02ff */
[----:B------:R-:W-:Y:S01]  /*07a0*/  IMAD.X R39, RZ, RZ, RZ, P0 ;  /* 0x000000ffff277224 */ /* 0x000fe200000e06ff */
[----:B------:R-:W-:Y:S01]  /*07b0*/  IADD3 R11, P0, PT, R11, R14, RZ ;  /* 0x0000000e0b0b7210 */ /* 0x000fe20007f1e0ff */
[----:B------:R-:W-:Y:S01]  /*07c0*/  IMAD.WIDE.U32.X R36, R46, R13, R36, P6 ;  /* 0x0000000d2e247225 */ /* 0x000fe200030e0424 */
[----:B------:R-:W-:-:S03]  /*07d0*/  IADD3 R27, P6, PT, R90, R24, RZ ;  /* 0x000000185a1b7210 */ /* 0x000fc60007fde0ff */
[----:B------:R-:W-:Y:S02]  /*07e0*/  IMAD.MOV.U32 R38, RZ, RZ, R15 ;  /* 0x000000ffff267224 */ /* 0x000fe400078e000f */
[----:B------:R-:W-:Y:S02]  /*07f0*/  IMAD.IADD R56, R9, 0x1, R7 ;  /* 0x0000000109387824 */ /* 0x000fe400078e0207 */
[----:B------:R-:W-:-:S04]  /*0800*/  IMAD.WIDE.U32.X R6, R46, R5, R38, P0 ;  /* 0x000000052e067225 */ /* 0x000fc800000e0426 */
[----:B------:R-:W-:Y:S01]  /*0810*/  IMAD.MOV.U32 R20, RZ, RZ, R23 ;  /* 0x000000ffff147224 */ /* 0x000fe200078e0017 */
[----:B------:R-:W-:Y:S01]  /*0820*/  IADD3.X R23, PT, PT, R91, R25, RZ, P6, !PT ;  /* 0x000000195b177210 */ /* 0x000fe200037fe4ff */
[----:B------:R-:W-:-:S04]  /*0830*/  IMAD.WIDE.U32 R28, R12, 0x13, RZ ;  /* 0x000000130c1c7825 */ /* 0x000fc800078e00ff */
[----:B------:R-:W-:-:S04]  /*0840*/  IMAD.WIDE.U32 R14, R50, R33, RZ ;  /* 0x00000021320e7225 */ /* 0x000fc800078e00ff */
[----:B------:R-:W-:Y:S02]  /*0850*/  IMAD R9, R46, 0x13, RZ ;  /* 0x000000132e097824 */ /* 0x000fe400078e02ff */
[----:B------:R-:W-:Y:S01]  /*0860*/  IMAD.WIDE.U32 R38, R56, R27, RZ ;  /* 0x0000001b38267225 */ /* 0x000fe200078e00ff */
[----:B------:R-:W-:-:S03]  /*0870*/  IADD3 R15, P0, PT, R15, R42, RZ ;  /* 0x0000002a0f0f7210 */ /* 0x000fc60007f1e0ff */
[----:B------:R-:W-:Y:S02]  /*0880*/  IMAD.IADD R12, R29, 0x1, R9 ;  /* 0x000000011d0c7824 */ /* 0x000fe400078e0209 */
[----:B------:R-:W-:Y:S02]  /*0890*/  IMAD.MOV.U32 R50, RZ, RZ, R43 ;  /* 0x000000ffff327224 */ /* 0x000fe400078e002b */
[----:B------:R-:W-:-:S04]  /*08a0*/  IMAD.WIDE.U32 R42, P6, R23, R8, R38 ;  /* 0x00000008172a7225 */ /* 0x000fc800078c0026 */
[----:B------:R-:W-:Y:S01]  /*08b0*/  IMAD.WIDE.U32.X R44, R58, R4, R44, P5 ;  /* 0x000000043a2c7225 */ /* 0x000fe200028e042c */
[----:B------:R-:W-:-:S03]  /*08c0*/  IADD3 R59, P5, PT, R24, -0x2, RZ ;  /* 0xfffffffe183b7810 */ /* 0x000fc60007fbe0ff */
[----:B------:R-:W-:-:S04]  /*08d0*/  IMAD.WIDE.U32.X R38, R58, R5, R40, P2 ;  /* 0x000000053a267225 */ /* 0x000fc800010e0428 */
[----:B------:R-:W-:-:S04]  /*08e0*/  IMAD.WIDE.U32 R54, R0, R33, RZ ;  /* 0x0000002100367225 */ /* 0x000fc800078e00ff */
[----:B------:R-:W-:-:S04]  /*08f0*/  IMAD.WIDE.U32 R46, R8, R27, RZ ;  /* 0x0000001b082e7225 */ /* 0x000fc800078e00ff */
[----:B------:R-:W-:Y:S01]  /*0900*/  IMAD.WIDE.U32 R40, R12, R33, RZ ;  /* 0x000000210c287225 */ /* 0x000fe200078e00ff */
[----:B------:R-:W-:Y:S02]  /*0910*/  IADD3.X R49, PT, PT, RZ, RZ, RZ, P6, !PT ;  /* 0x000000ffff317210 */ /* 0x000fe400037fe4ff */
[----:B------:R-:W-:Y:S01]  /*0920*/  IADD3 R53, P2, PT, R48, R54, RZ ;  /* 0x0000003630357210 */ /* 0x000fe20007f5e0ff */
[----:B------:R-:W-:Y:S01]  /*0930*/  IMAD.WIDE.U32.X R8, R58, R31, R50, P0 ;  /* 0x0000001f3a087225 */ /* 0x000fe200000e0432 */
[----:B------:R-:W-:Y:S02]  /*0940*/  IADD3.X R61, PT, PT, R25, 0xfffff, RZ, P5, !PT ;  /* 0x000fffff193d7810 */ /* 0x000fe40002ffe4ff */
[----:B------:R-:W-:Y:S01]  /*0950*/  IADD3 R29, P6, PT, R47, R42, RZ ;  /* 0x0000002a2f1d7210 */ /* 0x000fe20007fde0ff */
[----:B------:R-:W-:Y:S02]  /*0960*/  IMAD.MOV.U32 R48, RZ, RZ, R43 ;  /* 0x000000ffff307224 */ /* 0x000fe400078e002b */
[----:B------:R-:W-:Y:S01]  /*0970*/  IMAD.WIDE.U32 R24, R12, R27, RZ ;  /* 0x0000001b0c187225 */ /* 0x000fe200078e00ff */
[----:B------:R-:W-:-:S03]  /*0980*/  IADD3 R54, P5, PT, -R88, R62, RZ ;  /* 0x0000003e58367210 */ /* 0x000fc60007fbe1ff */
[----:B------:R-:W-:-:S04]  /*0990*/  IMAD.WIDE.U32 R42, P0, R31, R28, R40 ;  /* 0x0000001c1f2a7225 */ /* 0x000fc80007800028 */
[----:B------:R-:W-:Y:S01]  /*09a0*/  IMAD.WIDE.U32 R40, R28, R33, RZ ;  /* 0x000000211c287225 */ /* 0x000fe200078e00ff */
[----:B------:R-:W-:-:S03]  /*09b0*/  IADD3.X R70, PT, PT, ~R89, R57, RZ, P5, !PT ;  /* 0x0000003959467210 */ /* 0x000fc60002ffe5ff */
[----:B------:R-:W-:Y:S01]  /*09c0*/  IMAD.WIDE.U32.X R48, R56, R23, R48, P6 ;  /* 0x0000001738307225 */ /* 0x000fe200030e0430 */
[----:B------:R-:W-:-:S03]  /*09d0*/  IADD3 R41, P5, PT, R41, R42, RZ ;  /* 0x0000002a29297210 */ /* 0x000fc60007fbe0ff */
[----:B------:R-:W-:Y:S01]  /*09e0*/  IMAD.X R47, RZ, RZ, RZ, P0 ;  /* 0x000000ffff2f7224 */ /* 0x000fe200000e06ff */
[----:B------:R-:W-:Y:S01]  /*09f0*/  IADD3 R103, P0, PT, R30, R46, RZ ;  /* 0x0000002e1e677210 */ /* 0x000fe20007f1e0ff */
[----:B------:R-:W-:-:S04]  /*0a00*/  IMAD.WIDE.U32 R50, P6, R23, R28, R24 ;  /* 0x0000001c17327225 */ /* 0x000fc800078c0018 */
[----:B------:R-:W-:Y:S01]  /*0a10*/  IMAD.WIDE.U32.X R24, R2, R4, R34, P3 ;  /* 0x0000000402187225 */ /* 0x000fe200018e0422 */
[----:B------:R-:W-:-:S03]  /*0a20*/  IADD3 R103, P3, PT, R103, R40, RZ ;  /* 0x0000002867677210 */ /* 0x000fc60007f7e0ff */
[----:B------:R-:W-:Y:S02]  /*0a30*/  IMAD.MOV.U32 R46, RZ, RZ, R43 ;  /* 0x000000ffff2e7224 */ /* 0x000fe400078e002b */
[----:B------:R-:W-:Y:S01]  /*0a40*/  IMAD.WIDE.U32 R34, R28, R27, RZ ;  /* 0x0000001b1c227225 */ /* 0x000fe200078e00ff */
[----:B------:R-:W-:Y:S01]  /*0a50*/  IADD3.X R66, P0, PT, R66, R29, RZ, P0, !PT ;  /* 0x0000001d42427210 */ /* 0x000fe2000071e4ff */
[----:B------:R-:W-:Y:S01]  /*0a60*/  STL [R1+0xf0], R62 ;  /* 0x0000f03e01007387 */ /* 0x000fe20000100800 */
[----:B------:R-:W-:Y:S01]  /*0a70*/  MOV R56, R51 ;  /* 0x0000003300387202 */ /* 0x000fe20000000f00 */
[----:B------:R-:W-:Y:S01]  /*0a80*/  IMAD.WIDE.U32.X R28, R12, R31, R46, P5 ;  /* 0x0000001f0c1c7225 */ /* 0x000fe200028e042e */
[----:B------:R-:W-:Y:S01]  /*0a90*/  IADD3 R71, P5, PT, R35, R50, RZ ;  /* 0x0000003223477210 */ /* 0x000fe20007fbe0ff */
[----:B------:R0:W-:Y:S01]  /*0aa0*/  STL [R1+0x108], R57 ;  /* 0x0001083901007387 */ /* 0x0001e20000100800 */
[----:B------:R-:W-:Y:S01]  /*0ab0*/  IADD3.X R66, P3, PT, R66, R41, RZ, P3, !PT ;  /* 0x0000002942427210 */ /* 0x000fe20001f7e4ff */
[----:B------:R-:W-:-:S04]  /*0ac0*/  IMAD.WIDE.U32 R42, R54, 0x13, RZ ;  /* 0x00000013362a7825 */ /* 0x000fc800078e00ff */
[----:B------:R-:W-:Y:S02]  /*0ad0*/  IMAD R35, R70, 0x13, RZ ;  /* 0x0000001346237824 */ /* 0x000fe400078e02ff */
[----:B0-----:R-:W-:Y:S02]  /*0ae0*/  IMAD.X R57, RZ, RZ, RZ, P6 ;  /* 0x000000ffff397224 */ /* 0x001fe400030e06ff */
[----:B------:R-:W-:-:S04]  /*0af0*/  IMAD.WIDE.U32 R50, R2, R33, RZ ;  /* 0x0000002102327225 */ /* 0x000fc800078e00ff */
[----:B------:R-:W-:Y:S01]  /*0b00*/  IMAD.WIDE.U32.X R56, R12, R23, R56, P5 ;  /* 0x000000170c387225 */ /* 0x000fe200028e0438 */
[----:B------:R-:W-:-:S03]  /*0b10*/  IADD3.X R67, P0, P5, R28, R48, R24, P3, P0 ;  /* 0x000000301c437210 */ /* 0x000fc60001d00418 */
[----:B------:R-:W-:Y:S01]  /*0b20*/  IMAD.WIDE.U32 R46, R70, R3, RZ ;  /* 0x00000003462e7225 */ /* 0x000fe200078e00ff */
[----:B------:R-:W-:-:S03]  /*0b30*/  IADD3.X R69, PT, PT, R29, R49, R25, P0, P5 ;  /* 0x000000311d457210 */ /* 0x000fc600007ea419 */
[----:B------:R-:W-:Y:S01]  /*0b40*/  IMAD.IADD R68, R43, 0x1, R35 ;  /* 0x000000012b447824 */ /* 0x000fe200078e0223 */
[----:B------:R0:W-:Y:S01]  /*0b50*/  STL [R1+0x100], R59 ;  /* 0x0001003b01007387 */ /* 0x0001e20000100800 */
[----:B------:R-:W-:Y:S01]  /*0b60*/  IADD3 R40, P0, PT, -R90, R59, RZ ;  /* 0x0000003b5a287210 */ /* 0x000fe20007f1e1ff */
[----:B------:R-:W-:-:S04]  /*0b70*/  IMAD.WIDE.U32 R28, R54, R3, RZ ;  /* 0x00000003361c7225 */ /* 0x000fc800078e00ff */
[----:B------:R-:W-:-:S04]  /*0b80*/  IMAD.WIDE.U32 R24, R68, R17, RZ ;  /* 0x0000001144187225 */ /* 0x000fc800078e00ff */
[----:B0-----:R-:W-:Y:S01]  /*0b90*/  IMAD.WIDE.U32 R58, P5, R0, R31, R50 ;  /* 0x0000001f003a7225 */ /* 0x001fe200078a0032 */
[----:B------:R0:W-:Y:S03]  /*0ba0*/  STL [R1+0x10c], R61 ;  /* 0x00010c3d01007387 */ /* 0x0001e60000100800 */
[----:B------:R-:W-:Y:S01]  /*0bb0*/  IMAD.WIDE.U32 R48, P6, R54, R4, R46 ;  /* 0x0000000436307225 */ /* 0x000fe200078c002e */
[----:B------:R-:W-:-:S03]  /*0bc0*/  IADD3 R41, P3, PT, R53, R52, RZ ;  /* 0x0000003435297210 */ /* 0x000fc60007f7e0ff */
[----:B------:R-:W-:Y:S02]  /*0bd0*/  IMAD.X R30, R61, 0x1, ~R91, P0 ;  /* 0x000000013d1e7824 */ /* 0x000fe400000e0e5b */
[----:B------:R-:W-:Y:S01]  /*0be0*/  IMAD.WIDE.U32.X R52, R2, R13, R20, P4 ;  /* 0x0000000d02347225 */ /* 0x000fe200020e0414 */
[----:B0-----:R-:W-:Y:S02]  /*0bf0*/  IADD3.X R61, PT, PT, RZ, RZ, RZ, P5, !PT ;  /* 0x000000ffff3d7210 */ /* 0x001fe40002ffe4ff */
[----:B------:R-:W-:Y:S01]  /*0c00*/  IADD3 R77, P4, PT, R29, R48, RZ ;  /* 0x000000301d4d7210 */ /* 0x000fe20007f9e0ff */
[----:B------:R-:W-:-:S04]  /*0c10*/  IMAD.WIDE.U32 R46, P5, R5, R42, R24 ;  /* 0x0000002a052e7225 */ /* 0x000fc800078a0018 */
[----:B------:R-:W-:Y:S02]  /*0c20*/  IMAD.X R25, RZ, RZ, RZ, P6 ;  /* 0x000000ffff197224 */ /* 0x000fe400030e06ff */
[----:B------:R-:W-:Y:S02]  /*0c30*/  IMAD.MOV.U32 R24, RZ, RZ, R49 ;  /* 0x000000ffff187224 */ /* 0x000fe400078e0031 */
[----:B------:R-:W-:Y:S01]  /*0c40*/  IMAD.WIDE.U32 R62, R70, R19, RZ ;  /* 0x00000013463e7225 */ /* 0x000fe200078e00ff */
[----:B------:R-:W-:-:S03]  /*0c50*/  IADD3 R41, P0, PT, R41, R28, RZ ;  /* 0x0000001c29297210 */ /* 0x000fc60007f1e0ff */
[----:B------:R-:W-:Y:S01]  /*0c60*/  IMAD.WIDE.U32.X R24, R70, R4, R24, P4 ;  /* 0x0000000446187225 */ /* 0x000fe200020e0418 */
[----:B------:R-:W-:-:S03]  /*0c70*/  IADD3 R65, P4, PT, R65, R34, RZ ;  /* 0x0000002241417210 */ /* 0x000fc60007f9e0ff */
[----:B------:R-:W-:Y:S01]  /*0c80*/  IMAD.WIDE.U32 R62, P6, R54, R13, R62 ;  /* 0x0000000d363e7225 */ /* 0x000fe200078c003e */
[----:B------:R-:W-:-:S03]  /*0c90*/  IADD3.X R64, P4, PT, R64, R71, RZ, P4, !PT ;  /* 0x0000004740407210 */ /* 0x000fc6000279e4ff */
[----:B------:R-:W-:-:S04]  /*0ca0*/  IMAD.WIDE.U32 R28, R54, R19, RZ ;  /* 0x00000013361c7225 */ /* 0x000fc800078e00ff */
[----:B------:R-:W-:-:S04]  /*0cb0*/  IMAD.WIDE.U32 R34, R40, 0x13, RZ ;  /* 0x0000001328227825 */ /* 0x000fc800078e00ff */
[----:B------:R-:W-:Y:S02]  /*0cc0*/  IMAD R43, R30, 0x13, RZ ;  /* 0x000000131e2b7824 */ /* 0x000fe400078e02ff */
[----:B------:R-:W-:Y:S01]  /*0cd0*/  IMAD.X R21, RZ, RZ, RZ, P6 ;  /* 0x000000ffff157224 */ /* 0x000fe200030e06ff */
[----:B------:R-:W-:Y:S01]  /*0ce0*/  IADD3 R72, P6, PT, R29, R62, RZ ;  /* 0x0000003e1d487210 */ /* 0x000fe20007fde0ff */
[----:B------:R-:W-:Y:S01]  /*0cf0*/  IMAD.X R51, RZ, RZ, RZ, P5 ;  /* 0x000000ffff337224 */ /* 0x000fe200028e06ff */
[----:B------:R-:W-:Y:S01]  /*0d00*/  IADD3 R12, P5, PT, R55, R58, RZ ;  /* 0x0000003a370c7210 */ /* 0x000fe20007fbe0ff */
[----:B------:R-:W-:Y:S01]  /*0d10*/  IMAD.IADD R62, R35, 0x1, R43 ;  /* 0x00000001233e7824 */ /* 0x000fe200078e022b */
[----:B------:R-:W-:Y:S01]  /*0d20*/  IADD3.X R29, P1, P4, R56, R44, R52, P4, P1 ;  /* 0x0000002c381d7210 */ /* 0x000fe20002422434 */
[----:B------:R-:W-:Y:S01]  /*0d30*/  IMAD.WIDE.U32 R54, R68, R33, RZ ;  /* 0x0000002144367225 */ /* 0x000fe200078e00ff */
[----:B------:R-:W-:Y:S02]  /*0d40*/  MOV R60, R59 ;  /* 0x0000003b003c7202 */ /* 0x000fe40000000f00 */
[----:B------:R-:W-:Y:S01]  /*0d50*/  IADD3.X R12, P2, PT, R12, R73, RZ, P2, !PT ;  /* 0x000000490c0c7210 */ /* 0x000fe2000175e4ff */
[----:B------:R-:W-:Y:S01]  /*0d60*/  IMAD.WIDE.U32 R48, R42, R17, RZ ;  /* 0x000000112a307225 */ /* 0x000fe200078e00ff */
[----:B------:R-:W-:-:S03]  /*0d70*/  IADD3.X R35, PT, PT, R57, R45, R53, P1, P4 ;  /* 0x0000002d39237210 */ /* 0x000fc60000fe8435 */
[----:B------:R-:W-:Y:S01]  /*0d80*/  IMAD.WIDE.U32 R44, R62, R19, RZ ;  /* 0x000000133e2c7225 */ /* 0x000fe200078e00ff */
[----:B------:R-:W-:-:S03]  /*0d90*/  IADD3.X R12, P3, PT, R12, R75, RZ, P3, !PT ;  /* 0x0000004b0c0c7210 */ /* 0x000fc60001f7e4ff */
[----:B------:R-:W-:Y:S01]  /*0da0*/  IMAD.WIDE.U32.X R60, R2, R31, R60, P5 ;  /* 0x0000001f023c7225 */ /* 0x000fe200028e043c */
[----:B------:R-:W-:-:S03]  /*0db0*/  IADD3 R43, P4, PT, R49, R46, RZ ;  /* 0x0000002e312b7210 */ /* 0x000fc60007f9e0ff */
[----:B------:R-:W-:Y:S01]  /*0dc0*/  IMAD.WIDE.U32 R54, P1, R31, R42, R54 ;  /* 0x0000002a1f367225 */ /* 0x000fe20007820036 */
[----:B------:R-:W-:-:S03]  /*0dd0*/  MOV R20, R63 ;  /* 0x0000003f00147202 */ /* 0x000fc60000000f00 */
[----:B------:R-:W-:Y:S01]  /*0de0*/  IMAD.MOV.U32 R50, RZ, RZ, R47 ;  /* 0x000000ffff327224 */ /* 0x000fe200078e002f */
[----:B------:R-:W-:Y:S01]  /*0df0*/  IADD3.X R63, P2, P3, R36, R38, R60, P3, P2 ;  /* 0x00000026243f7210 */ /* 0x000fe20001b4443c */
[----:B------:R-:W-:Y:S01]  /*0e00*/  IMAD.WIDE.U32 R46, P5, R13, R34, R44 ;  /* 0x000000220d2e7225 */ /* 0x000fe200078a002c */
[----:B------:R-:W-:-:S03]  /*0e10*/  IADD3.X R59, PT, PT, RZ, RZ, RZ, P1, !PT ;  /* 0x000000ffff3b7210 */ /* 0x000fc60000ffe4ff */
[----:B------:R-:W-:Y:S01]  /*0e20*/  IMAD.WIDE.U32 R56, R42, R33, RZ ;  /* 0x000000212a387225 */ /* 0x000fe200078e00ff */
[----:B------:R-:W-:-:S03]  /*0e30*/  IADD3 R103, P1, PT, R103, R48, RZ ;  /* 0x0000003067677210 */ /* 0x000fc60007f3e0ff */
[----:B------:R-:W-:Y:S01]  /*0e40*/  IMAD.WIDE.U32 R44, R34, R19, RZ ;  /* 0x00000013222c7225 */ /* 0x000fe200078e00ff */
[----:B------:R-:W-:-:S03]  /*0e50*/  IADD3.X R61, PT, PT, R37, R39, R61, P2, P3 ;  /* 0x00000027253d7210 */ /* 0x000fc600017e643d */
[----:B------:R-:W-:Y:S01]  /*0e60*/  IMAD.WIDE.U32 R52, R62, R17, RZ ;  /* 0x000000113e347225 */ /* 0x000fe200078e00ff */
[----:B------:R-:W-:-:S03]  /*0e70*/  IADD3 R19, P3, PT, R45, R46, RZ ;  /* 0x0000002e2d137210 */ /* 0x000fc60007f7e0ff */
[----:B------:R-:W-:Y:S01]  /*0e80*/  IMAD.WIDE.U32.X R20, R70, R13, R20, P6 ;  /* 0x0000000d46147225 */ /* 0x000fe200030e0414 */
[----:B------:R-:W-:Y:S02]  /*0e90*/  IADD3 R71, P6, PT, R57, R54, RZ ;  /* 0x0000003639477210 */ /* 0x000fe40007fde0ff */
[----:B------:R-:W-:Y:S01]  /*0ea0*/  IADD3.X R57, P0, PT, R12, R77, RZ, P0, !PT ;  /* 0x0000004d0c397210 */ /* 0x000fe2000071e4ff */
[----:B------:R-:W-:Y:S01]  /*0eb0*/  IMAD.X R49, RZ, RZ, RZ, P5 ;  /* 0x000000ffff317224 */ /* 0x000fe200028e06ff */
[----:B------:R-:W-:Y:S01]  /*0ec0*/  IADD3 R102, P2, PT, R103, R44, RZ ;  /* 0x0000002c67667210 */ /* 0x000fe20007f5e0ff */
[----:B------:R-:W-:Y:S01]  /*0ed0*/  IMAD.MOV.U32 R48, RZ, RZ, R47 ;  /* 0x000000ffff307224 */ /* 0x000fe200078e002f */
[----:B------:R-:W-:Y:S01]  /*0ee0*/  IADD3.X R12, P1, PT, R66, R43, RZ, P1, !PT ;  /* 0x0000002b420c7210 */ /* 0x000fe20000f3e4ff */
[----:B------:R-:W-:-:S04]  /*0ef0*/  IMAD.WIDE.U32 R46, R68, R27, RZ ;  /* 0x0000001b442e7225 */ /* 0x000fc800078e00ff */
[----:B------:R-:W-:Y:S01]  /*0f00*/  IMAD.WIDE.U32 R52, P5, R5, R34, R52 ;  /* 0x0000002205347225 */ /* 0x000fe200078a0034 */
[----:B------:R-:W-:-:S03]  /*0f10*/  IADD3.X R12, P2, PT, R12, R19, RZ, P2, !PT ;  /* 0x000000130c0c7210 */ /* 0x000fc6000175e4ff */
[----:B------:R-:W-:-:S04]  /*0f20*/  IMAD.WIDE.U32 R44, R34, R17, RZ ;  /* 0x00000011222c7225 */ /* 0x000fc800078e00ff */
[----:B------:R-:W-:-:S04]  /*0f30*/  IMAD.WIDE.U32.X R36, R62, R13, R48, P3 ;  /* 0x0000000d3e247225 */ /* 0x000fc800018e0430 */
[----:B------:R-:W-:Y:S01]  /*0f40*/  IMAD.WIDE.U32.X R38, R68, R5, R50, P4 ;  /* 0x0000000544267225 */ /* 0x000fe200020e0432 */
[----:B------:R-:W-:-:S03]  /*0f50*/  IADD3 R73, P4, PT, R45, R52, RZ ;  /* 0x000000342d497210 */ /* 0x000fc60007f9e0ff */
[----:B------:R-:W-:Y:S01]  /*0f60*/  IMAD.MOV.U32 R58, RZ, RZ, R55 ;  /* 0x000000ffff3a7224 */ /* 0x000fe200078e0037 */
[----:B------:R-:W-:Y:S01]  /*0f70*/  IADD3.X R55, PT, PT, RZ, RZ, RZ, P5, !PT ;  /* 0x000000ffff377210 */ /* 0x000fe20002ffe4ff */
[----:B------:R-:W-:Y:S01]  /*0f80*/  IMAD.WIDE.U32 R50, P3, R23, R42, R46 ;  /* 0x0000002a17327225 */ /* 0x000fe2000786002e */
[----:B------:R-:W-:-:S03]  /*0f90*/  IADD3.X R19, P2, P5, R36, R67, R38, P2, P1 ;  /* 0x0000004324137210 */ /* 0x000fc60001542426 */
[----:B------:R-:W-:Y:S01]  /*0fa0*/  IMAD.WIDE.U32 R46, R62, R33, RZ ;  /* 0x000000213e2e7225 */ /* 0x000fe200078e00ff */
[----:B------:R-:W-:-:S03]  /*0fb0*/  IADD3 R13, P1, PT, R65, R56, RZ ;  /* 0x00000038410d7210 */ /* 0x000fc60007f3e0ff */
[----:B------:R-:W-:Y:S02]  /*0fc0*/  IMAD.MOV.U32 R54, RZ, RZ, R53 ;  /* 0x000000ffff367224 */ /* 0x000fe400078e0035 */
[----:B------:R-:W-:Y:S01]  /*0fd0*/  IMAD.WIDE.U32 R48, R42, R27, RZ ;  /* 0x0000001b2a307225 */ /* 0x000fe200078e00ff */
[----:B------:R-:W-:Y:S02]  /*0fe0*/  IADD3.X R52, PT, PT, R37, R69, R39, P2, P5 ;  /* 0x0000004525347210 */ /* 0x000fe400017ea427 */
[----:B------:R-:W-:Y:S01]  /*0ff0*/  IADD3.X R45, PT, PT, RZ, RZ, RZ, P3, !PT ;  /* 0x000000ffff2d7210 */ /* 0x000fe20001ffe4ff */
[----:B------:R-:W-:Y:S01]  /*1000*/  IMAD.WIDE.U32.X R42, R62, R5, R54, P4 ;  /* 0x000000053e2a7225 */ /* 0x000fe200020e0436 */
[----:B------:R-:W-:Y:S02]  /*1010*/  IADD3 R5, P4, PT, R26, R48, RZ ;  /* 0x000000301a057210 */ /* 0x000fe40007f9e0ff */
[----:B------:R-:W-:Y:S01]  /*1020*/  IADD3 R49, P5, PT, R49, R50, RZ ;  /* 0x0000003231317210 */ /* 0x000fe20007fbe0ff */
[----:B------:R-:W-:Y:S01]  /*1030*/  IMAD.WIDE.U32 R38, R34, R33, RZ ;  /* 0x0000002122267225 */ /* 0x000fe200078e00ff */
[----:B------:R-:W-:-:S03]  /*1040*/  IADD3 R26, P2, PT, R13, R44, RZ ;  /* 0x0000002c0d1a7210 */ /* 0x000fc60007f5e0ff */
[----:B------:R-:W-:-:S04]  /*1050*/  IMAD.WIDE.U32 R46, P3, R31, R34, R46 ;  /* 0x000000221f2e7225 */ /* 0x000fc8000786002e */
[----:B------:R-:W-:Y:S02]  /*1060*/  IMAD.MOV.U32 R44, RZ, RZ, R51 ;  /* 0x000000ffff2c7224 */ /* 0x000fe400078e0033 */
[----:B------:R-:W-:Y:S01]  /*1070*/  IMAD.X R17, RZ, RZ, RZ, P3 ;  /* 0x000000ffff117224 */ /* 0x000fe200018e06ff */
[----:B------:R-:W-:Y:S01]  /*1080*/  IADD3 R33, P3, PT, R5, R38, RZ ;  /* 0x0000002605217210 */ /* 0x000fe20007f7e0ff */
[----:B------:R-:W-:Y:S01]  /*1090*/  IMAD.WIDE.U32.X R44, R68, R23, R44, P5 ;  /* 0x00000017442c7225 */ /* 0x000fe200028e042c */
[----:B------:R-:W-:Y:S02]  /*10a0*/  IADD3.X R5, P4, PT, R16, R49, RZ, P4, !PT ;  /* 0x0000003110057210 */ /* 0x000fe4000279e4ff */
[----:B------:R-:W-:Y:S02]  /*10b0*/  IADD3 R48, P5, PT, R39, R46, RZ ;  /* 0x0000002e27307210 */ /* 0x000fe40007fbe0ff */
[----:B------:R-:W-:Y:S02]  /*10c0*/  MOV R16, R47 ;  /* 0x0000002f00107202 */ /* 0x000fe40000000f00 */
[----:B------:R-:W-:-:S03]  /*10d0*/  IADD3.X R46, P1, PT, R64, R71, RZ, P1, !PT ;  /* 0x00000047402e7210 */ /* 0x000fc60000f3e4ff */
[-C--:B------:R-:W-:Y:S01]  /*10e0*/  IMAD.WIDE.U32.X R16, R62, R31.reuse, R16, P5 ;  /* 0x0000001f3e107225 */ /* 0x080fe200028e0410 */
[----:B------:R-:W-:Y:S02]  /*10f0*/  IADD3.X R47, P5, PT, R5, R48, RZ, P3, !PT ;  /* 0x00000030052f7210 */ /* 0x000fe40001fbe4ff */
[----:B------:R-:W-:Y:S01]  /*1100*/  SHF.L.W.U32.HI R13, R12, 0xd, R19 ;  /* 0x0000000d0c0d7819 */ /* 0x000fe20000010e13 */
[----:B------:R-:W-:Y:S01]  /*1110*/  IMAD.WIDE.U32.X R36, R68, R31, R58, P6 ;  /* 0x0000001f44247225 */ /* 0x000fe200030e043a */
[----:B------:R-:W-:Y:S02]  /*1120*/  IADD3.X R233, P4, P5, R16, R18, R44, P5, P4 ;  /* 0x0000001210e97210 */ /* 0x000fe40002d8842c */
[----:B------:R-:W-:Y:S01]  /*1130*/  IADD3.X R46, P3, PT, R46, R73, RZ, P2, !PT ;  /* 0x000000492e2e7210 */ /* 0x000fe2000177e4ff */
[----:B------:R-:W-:Y:S01]  /*1140*/  IMAD.WIDE.U32 R38, R0, R27, RZ ;  /* 0x0000001b00267225 */ /* 0x000fe200078e00ff */
[----:B------:R-:W-:Y:S02]  /*1150*/  SHF.L.W.U32.HI R5, R19, 0xd, R52 ;  /* 0x0000000d13057819 */ /* 0x000fe40000010e34 */
[----:B------:R-:W-:-:S02]  /*1160*/  IADD3 R13, P2, PT, R13, R26, RZ ;  /* 0x0000001a0d0d7210 */ /* 0x000fc40007f5e0ff */
[----:B------:R-:W-:Y:S02]  /*1170*/  IADD3.X R31, PT, PT, R17, R22, R45, P4, P5 ;  /* 0x00000016111f7210 */ /* 0x000fe400027ea42d */
[----:B------:R-:W-:Y:S02]  /*1180*/  IADD3.X R16, P3, P4, R42, R29, R36, P3, P1 ;  /* 0x0000001d2a107210 */ /* 0x000fe40001c62424 */
[----:B------:R-:W-:Y:S01]  /*1190*/  IADD3 R29, P1, PT, R14, R38, RZ ;  /* 0x000000260e1d7210 */ /* 0x000fe20007f3e0ff */
[----:B------:R-:W-:Y:S01]  /*11a0*/  IMAD.WIDE.U32 R18, R2, R27, RZ ;  /* 0x0000001b02127225 */ /* 0x000fe200078e00ff */
[----:B------:R-:W-:Y:S02]  /*11b0*/  IADD3.X R14, P2, PT, R5, R46, RZ, P2, !PT ;  /* 0x0000002e050e7210 */ /* 0x000fe4000175e4ff */
[----:B------:R-:W-:Y:S02]  /*11c0*/  IADD3.X R36, PT, PT, R43, R35, R37, P3, P4 ;  /* 0x000000232b247210 */ /* 0x000fe40001fe8425 */
[----:B------:R-:W-:Y:S01]  /*11d0*/  IADD3.X R5, P2, PT, RZ, R16, RZ, P2, !PT ;  /* 0x00000010ff057210 */ /* 0x000fe2000175e4ff */
[----:B------:R-:W-:Y:S01]  /*11e0*/  IMAD.WIDE.U32 R44, P5, R0, R23, R18 ;  /* 0x00000017002c7225 */ /* 0x000fe200078a0012 */
[----:B------:R-:W-:-:S03]  /*11f0*/  IADD3 R29, P3, PT, R29, R10, RZ ;  /* 0x0000000a1d1d7210 */ /* 0x000fc60007f7e0ff */
[----:B------:R-:W-:Y:S01]  /*1200*/  IMAD.WIDE.U32 R18, R62, R27, RZ ;  /* 0x0000001b3e127225 */ /* 0x000fe200078e00ff */
[----:B------:R-:W-:-:S03]  /*1210*/  SHF.L.W.U32.HI R0, R14, 0xd, R5 ;  /* 0x0000000d0e007819 */ /* 0x000fc60000010e05 */
[----:B------:R-:W-:Y:S02]  /*1220*/  IMAD.X R10, RZ, RZ, R36, P2 ;  /* 0x000000ffff0a7224 */ /* 0x000fe400010e0624 */
[----:B------:R-:W-:Y:S01]  /*1230*/  IMAD.X R35, RZ, RZ, RZ, P5 ;  /* 0x000000ffff237224 */ /* 0x000fe200028e06ff */
[----:B------:R-:W-:Y:S01]  /*1240*/  IADD3 R0, P5, PT, R0, R33, RZ ;  /* 0x0000002100007210 */ /* 0x000fe20007fbe0ff */
[----:B------:R-:W-:Y:S01]  /*1250*/  IMAD.WIDE.U32 R16, R34, R27, RZ ;  /* 0x0000001b22107225 */ /* 0x000fe200078e00ff */
[----:B------:R-:W-:Y:S02]  /*1260*/  SHF.L.W.U32.HI R10, R5, 0xd, R10 ;  /* 0x0000000d050a7819 */ /* 0x000fe40000010e0a */
[----:B------:R-:W-:Y:S01]  /*1270*/  IADD3 R22, P6, PT, R39, R44, RZ ;  /* 0x0000002c27167210 */ /* 0x000fe20007fde0ff */
[----:B------:R-:W-:Y:S01]  /*1280*/  IMAD.WIDE.U32 R18, P4, R23, R34, R18 ;  /* 0x0000002217127225 */ /* 0x000fe20007880012 */
[----:B------:R-:W-:Y:S02]  /*1290*/  MOV R34, R45 ;  /* 0x0000002d00227202 */ /* 0x000fe40000000f00 */
[----:B------:R-:W-:Y:S01]  /*12a0*/  IADD3.X R10, P5, PT, R10, R47, RZ, P5, !PT ;  /* 0x0000002f0a0a7210 */ /* 0x000fe20002fbe4ff */
[----:B------:R-:W-:-:S02]  /*12b0*/  IMAD.MOV.U32 R26, RZ, RZ, R19 ;  /* 0x000000ffff1a7224 */ /* 0x000fc400078e0013 */
[----:B------:R-:W-:Y:S01]  /*12c0*/  IMAD.WIDE.U32.X R34, R2, R23, R34, P6 ;  /* 0x0000001702227225 */ /* 0x000fe200030e0422 */
[----:B------:R-:W-:Y:S02]  /*12d0*/  IADD3 R36, P6, PT, R17, R18, RZ ;  /* 0x0000001211247210 */ /* 0x000fe40007fde0ff */
[----:B------:R-:W-:Y:S01]  /*12e0*/  IADD3.X R233, P5, PT, RZ, R233, RZ, P5, !PT ;  /* 0x000000e9ffe97210 */ /* 0x000fe20002fbe4ff */
[----:B------:R-:W-:Y:S01]  /*12f0*/  IMAD.X R27, RZ, RZ, RZ, P4 ;  /* 0x000000ffff1b7224 */ /* 0x000fe200020e06ff */
[----:B------:R-:W-:Y:S01]  /*1300*/  IADD3 R5, P4, PT, R41, R16, RZ ;  /* 0x0000001029057210 */ /* 0x000fe20007f9e0ff */
[----:B------:R-:W-:Y:S01]  /*1310*/  IMAD.WIDE.U32 R18, R30, R3, RZ ;  /* 0x000000031e127225 */ /* 0x000fe200078e00ff */
[----:B------:R-:W-:Y:S02]  /*1320*/  IADD3 R29, P2, PT, R29, R28, RZ ;  /* 0x0000001c1d1d7210 */ /* 0x000fe40007f5e0ff */
[----:B------:R-:W-:Y:S01]  /*1330*/  IADD3.X R28, PT, PT, RZ, R31, RZ, P5, !PT ;  /* 0x0000001fff1c7210 */ /* 0x000fe20002ffe4ff */
[----:B------:R-:W-:Y:S01]  /*1340*/  IMAD.WIDE.U32.X R16, R62, R23, R26, P6 ;  /* 0x000000173e107225 */ /* 0x000fe200030e041a */
[----:B------:R-:W-:-:S02]  /*1350*/  SHF.L.W.U32.HI R2, R10, 0xd, R233 ;  /* 0x0000000d0a027819 */ /* 0x000fc40000010ee9 */
[----:B------:R-:W-:Y:S01]  /*1360*/  IADD3.X R26, P6, PT, R57, R36, RZ, P4, !PT ;  /* 0x00000024391a7210 */ /* 0x000fe200027de4ff */
[----:B------:R-:W-:Y:S01]  /*1370*/  IMAD.WIDE.U32 R18, P5, R40, R4, R18 ;  /* 0x0000000428127225 */ /* 0x000fe200078a0012 */
[----:B------:R-:W-:Y:S02]  /*1380*/  IADD3.X R22, P1, PT, R22, R15, RZ, P1, !PT ;  /* 0x0000000f16167210 */ /* 0x000fe40000f3e4ff */
[----:B------:R-:W-:Y:S01]  /*1390*/  SHF.L.W.U32.HI R233, R233, 0xd, R28 ;  /* 0x0000000de9e97819 */ /* 0x000fe20000010e1c */
[----:B------:R-:W-:Y:S01]  /*13a0*/  IMAD.WIDE.U32 R40, R40, R3, RZ ;  /* 0x0000000328287225 */ /* 0x000fe200078e00ff */
[----:B------:R-:W-:Y:S02]  /*13b0*/  IADD3 R2, P4, PT, R2, R5, RZ ;  /* 0x0000000502027210 */ /* 0x000fe40007f9e0ff */
[----:B------:R-:W-:Y:S01]  /*13c0*/  IADD3.X R24, P0, P6, R16, R63, R24, P6, P0 ;  /* 0x0000003f10187210 */ /* 0x000fe20003600418 */
[----:B------:R-:W-:Y:S01]  /*13d0*/  IMAD.X R23, RZ, RZ, RZ, P5 ;  /* 0x000000ffff177224 */ /* 0x000fe200028e06ff */
[----:B------:R-:W-:Y:S01]  /*13e0*/  IADD3.X R11, P3, PT, R22, R11, RZ, P3, !PT ;  /* 0x0000000b160b7210 */ /* 0x000fe20001f7e4ff */
[----:B------:R-:W-:Y:S01]  /*13f0*/  IMAD.MOV.U32 R22, RZ, RZ, R19 ;  /* 0x000000ffff167224 */ /* 0x000fe200078e0013 */
[----:B------:R-:W-:-:S02]  /*1400*/  IADD3.X R233, P4, PT, R233, R26, RZ, P4, !PT ;  /* 0x0000001ae9e97210 */ /* 0x000fc4000279e4ff */
[----:B------:R-:W-:Y:S02]  /*1410*/  IADD3 R3, P5, PT, R41, R18, RZ ;  /* 0x0000001229037210 */ /* 0x000fe40007fbe0ff */
[----:B------:R-:W-:Y:S01]  /*1420*/  IADD3.X R25, PT, PT, R17, R61, R25, P0, P6 ;  /* 0x0000003d11197210 */ /* 0x000fe200007ec419 */
[----:B------:R-:W-:Y:S01]  /*1430*/  IMAD.WIDE.U32 R16, R85, R92, RZ ;  /* 0x0000005c55107225 */ /* 0x000fe200078e00ff */
[----:B------:R-:W-:Y:S02]  /*1440*/  IADD3 R40, P0, PT, R29, R40, RZ ;  /* 0x000000281d287210 */ /* 0x000fe40007f1e0ff */
[----:B------:R-:W-:Y:S01]  /*1450*/  IADD3.X R18, P2, PT, R11, R72, RZ, P2, !PT ;  /* 0x000000480b127210 */ /* 0x000fe2000175e4ff */
[----:B------:R-:W-:Y:S01]  /*1460*/  IMAD.WIDE.U32.X R4, R30, R4, R22, P5 ;  /* 0x000000041e047225 */ /* 0x000fe200028e0416 */
[----:B------:R-:W-:Y:S02]  /*1470*/  IADD3.X R24, P4, PT, RZ, R24, RZ, P4, !PT ;  /* 0x00000018ff187210 */ /* 0x000fe4000279e4ff */
[----:B------:R-:W-:-:S02]  /*1480*/  IADD3.X R15, P1, P3, R6, R8, R34, P3, P1 ;  /* 0x00000008060f7210 */ /* 0x000fc40001b22422 */
[----:B------:R-:W-:Y:S01]  /*1490*/  IADD3.X R18, P0, PT, R18, R3, RZ, P0, !PT ;  /* 0x0000000312127210 */ /* 0x000fe2000071e4ff */
[----:B------:R-:W-:Y:S01]  /*14a0*/  IMAD.WIDE.U32 R22, R84, R92, RZ ;  /* 0x0000005c54167225 */ /* 0x000fe200078e00ff */
[----:B------:R-:W-:Y:S02]  /*14b0*/  IADD3.X R11, PT, PT, RZ, R25, RZ, P4, !PT ;  /* 0x00000019ff0b7210 */ /* 0x000fe400027fe4ff */
[----:B------:R-:W-:Y:S01]  /*14c0*/  IADD3.X R7, PT, PT, R7, R9, R35, P1, P3 ;  /* 0x0000000907077210 */ /* 0x000fe20000fe6423 */
[----:B------:R-:W-:Y:S01]  /*14d0*/  IMAD.WIDE.U32 R16, P3, R93, R84, R16 ;  /* 0x000000545d107225 */ /* 0x000fe20007860010 */
[----:B------:R-:W-:Y:S02]  /*14e0*/  SHF.L.W.U32.HI R3, R233, 0xd, R24 ;  /* 0x0000000de9037819 */ /* 0x000fe40000010e18 */
[----:B------:R-:W-:Y:S01]  /*14f0*/  IADD3.X R6, P0, P2, R4, R15, R20, P0, P2 ;  /* 0x0000000f04067210 */ /* 0x000fe20000204414 */
[----:B------:R-:W-:Y:S01]  /*1500*/  IMAD.WIDE.U32 R8, R83, R94, RZ ;  /* 0x0000005e53087225 */ /* 0x000fe200078e00ff */
[----:B------:R-:W-:-:S02]  /*1510*/  SHF.L.W.U32.HI R11, R24, 0xd, R11 ;  /* 0x0000000d180b7819 */ /* 0x000fc40000010e0b */
[----:B------:R-:W-:Y:S01]  /*1520*/  IADD3 R74, P1, PT, R3, R40, RZ ;  /* 0x00000028034a7210 */ /* 0x000fe20007f3e0ff */
[----:B------:R-:W-:Y:S01]  /*1530*/  IMAD.MOV.U32 R24, RZ, RZ, R17 ;  /* 0x000000ffff187224 */ /* 0x000fe200078e0011 */
[----:B------:R-:W-:Y:S01]  /*1540*/  IADD3.X R7, PT, PT, R5, R7, R21, P0, P2 ;  /* 0x0000000705077210 */ /* 0x000fe200007e4415 */
[----:B------:R-:W-:Y:S01]  /*1550*/  IMAD.WIDE.U32 R8, P2, R95, R82, R8 ;  /* 0x000000525f087225 */ /* 0x000fe20007840008 */
[----:B------:R-:W-:Y:S02]  /*1560*/  IADD3 R23, P4, PT, R23, R16, RZ ;  /* 0x0000001017177210 */ /* 0x000fe40007f9e0ff */
[----:B------:R-:W-:Y:S01]  /*1570*/  IADD3.X R11, P0, PT, R11, R18, RZ, P1, !PT ;  /* 0x000000120b0b7210 */ /* 0x000fe20000f1e4ff */
[----:B------:R-:W-:-:S04]  /*1580*/  IMAD.WIDE.U32 R20, R82, R94, RZ ;  /* 0x0000005e52147225 */ /* 0x000fc800078e00ff */
[----:B------:R-:W-:-:S04]  /*1590*/  IMAD.WIDE.U32 R4, R83, R92, RZ ;  /* 0x0000005c53047225 */ /* 0x000fc800078e00ff */
[----:B------:R-:W-:Y:S01]  /*15a0*/  IMAD.WIDE.U32 R16, R85, R96, RZ ;  /* 0x0000006055107225 */ /* 0x000fe200078e00ff */
[----:B------:R-:W-:-:S03]  /*15b0*/  IADD3 R30, P5, PT, R21, R8, RZ ;  /* 0x00000008151e7210 */ /* 0x000fc60007fbe0ff */
[----:B------:R-:W-:Y:S01]  /*15c0*/  IMAD.WIDE.U32 R18, R87, R92, RZ ;  /* 0x0000005c57127225 */ /* 0x000fe200078e00ff */
[----:B------:R-:W-:-:S03]  /*15d0*/  IADD3.X R41, PT, PT, RZ, RZ, RZ, P2, !PT ;  /* 0x000000ffff297210 */ /* 0x000fc600017fe4ff */
[----:B------:R-:W-:Y:S02]  /*15e0*/  IMAD.X R25, RZ, RZ, RZ, P3 ;  /* 0x000000ffff197224 */ /* 0x000fe400018e06ff */
[----:B------:R-:W-:Y:S02]  /*15f0*/  IMAD.MOV.U32 R40, RZ, RZ, R9 ;  /* 0x000000ffff287224 */ /* 0x000fe400078e0009 */
[----:B------:R-:W-:-:S04]  /*1600*/  IMAD.WIDE.U32 R26, R84, R96, RZ ;  /* 0x00000060541a7225 */ /* 0x000fc800078e00ff */
[----:B------:R-:W-:-:S04]  /*1610*/  IMAD.WIDE.U32 R8, P3, R93, R82, R4 ;  /* 0x000000525d087225 */ /* 0x000fc80007860004 */
[----:B------:R-:W-:Y:S01]  /*1620*/  IMAD.WIDE.U32 R28, P1, R84, R97, R16 ;  /* 0x00000061541c7225 */ /* 0x000fe20007820010 */
[----:B------:R-:W-:-:S03]  /*1630*/  IADD3 R21, P2, PT, R20, R26, RZ ;  /* 0x0000001a14157210 */ /* 0x000fc60007f5e0ff */
[----:B------:R-:W-:-:S04]  /*1640*/  IMAD.WIDE.U32 R16, R86, R92, RZ ;  /* 0x0000005c56107225 */ /* 0x000fc800078e00ff */
[----:B------:R-:W-:Y:S01]  /*1650*/  IMAD.WIDE.U32 R18, P6, R93, R86, R18 ;  /* 0x000000565d127225 */ /* 0x000fe200078c0012 */
[----:B------:R-:W-:-:S03]  /*1660*/  IADD3.X R43, PT, PT, RZ, RZ, RZ, P1, !PT ;  /* 0x000000ffff2b7210 */ /* 0x000fc60000ffe4ff */
[----:B------:R-:W-:Y:S01]  /*1670*/  IMAD.X R35, RZ, RZ, RZ, P3 ;  /* 0x000000ffff237224 */ /* 0x000fe200018e06ff */
[----:B------:R-:W-:Y:S01]  /*1680*/  IADD3 R3, P3, PT, R27, R28, RZ ;  /* 0x0000001c1b037210 */ /* 0x000fe20007f7e0ff */
[----:B------:R-:W-:Y:S01]  /*1690*/  IMAD.WIDE.U32.X R40, R95, R83, R40, P5 ;  /* 0x000000535f287225 */ /* 0x000fe200028e0428 */
[----:B------:R-:W-:Y:S02]  /*16a0*/  IADD3 R18, P5, PT, R17, R18, RZ ;  /* 0x0000001211127210 */ /* 0x000fe40007fbe0ff */
[----:B------:R-:W-:Y:S01]  /*16b0*/  MOV R38, R19 ;  /* 0x0000001300267202 */ /* 0x000fe20000000f00 */
[----:B------:R-:W-:Y:S01]  /*16c0*/  IMAD.WIDE.U32 R26, R82, R92, RZ ;  /* 0x0000005c521a7225 */ /* 0x000fe200078e00ff */
[----:B------:R-:W-:Y:S02]  /*16d0*/  IADD3 R16, P1, PT, R21, R16, RZ ;  /* 0x0000001015107210 */ /* 0x000fe40007f3e0ff */
[----:B------:R-:W-:Y:S01]  /*16e0*/  IADD3.X R3, P2, PT, R3, R30, RZ, P2, !PT ;  /* 0x0000001e03037210 */ /* 0x000fe2000175e4ff */
[----:B------:R-:W-:-:S02]  /*16f0*/  IMAD.X R39, RZ, RZ, RZ, P6 ;  /* 0x000000ffff277224 */ /* 0x000fc400030e06ff */
[----:B------:R-:W-:Y:S02]  /*1700*/  IMAD.MOV.U32 R42, RZ, RZ, R29 ;  /* 0x000000ffff2a7224 */ /* 0x000fe400078e001d */
[----:B------:R-:W-:Y:S02]  /*1710*/  IMAD R33, R83, 0x13, RZ ;  /* 0x0000001353217824 */ /* 0x000fe400078e02ff */
[----:B------:R-:W-:Y:S01]  /*1720*/  IMAD.WIDE.U32 R4, R82, 0x13, RZ ;  /* 0x0000001352047825 */ /* 0x000fe200078e00ff */
[----:B------:R-:W-:-:S03]  /*1730*/  IADD3 R44, P6, PT, R27, R8, RZ ;  /* 0x000000081b2c7210 */ /* 0x000fc60007fde0ff */
[----:B------:R-:W-:Y:S01]  /*1740*/  IMAD.WIDE.U32 R30, R85, R94, RZ ;  /* 0x0000005e551e7225 */ /* 0x000fe200078e00ff */
[----:B------:R-:W-:-:S03]  /*1750*/  IADD3.X R8, P1, PT, R3, R18, RZ, P1, !PT ;  /* 0x0000001203087210 */ /* 0x000fc60000f3e4ff */
[----:B------:R-:W-:-:S04]  /*1760*/  IMAD.WIDE.U32.X R38, R93, R87, R38, P5 ;  /* 0x000000575d267225 */ /* 0x000fc800028e0426 */
[----:B------:R-:W-:-:S04]  /*1770*/  IMAD.WIDE.U32.X R42, R85, R97, R42, P3 ;  /* 0x00000061552a7225 */ /* 0x000fc800018e042a */
[----:B------:R-:W-:Y:S01]  /*1780*/  IMAD.IADD R33, R5, 0x1, R33 ;  /* 0x0000000105217824 */ /* 0x000fe200078e0221 */
[----:B------:R-:W-:Y:S01]  /*1790*/  IADD3.X R3, P1, P5, R38, R40, R42, P1, P2 ;  /* 0x0000002826037210 */ /* 0x000fe20000d2442a */
[----:B------:R-:W-:-:S04]  /*17a0*/  IMAD.WIDE.U32 R28, R84, R94, RZ ;  /* 0x0000005e541c7225 */ /* 0x000fc800078e00ff */
[----:B------:R-:W-:-:S04]  /*17b0*/  IMAD.WIDE.U32 R20, R33, R98, RZ ;  /* 0x0000006221147225 */ /* 0x000fc800078e00ff */
[----:B------:R-:W-:-:S04]  /*17c0*/  IMAD.WIDE.U32 R36, P3, R84, R95, R30 ;  /* 0x0000005f54247225 */ /* 0x000fc8000786001e */
[----:B------:R-:W-:Y:S02]  /*17d0*/  IMAD R17, R87, 0x13, RZ ;  /* 0x0000001357117824 */ /* 0x000fe400078e02ff */
[----:B------:R-:W-:Y:S01]  /*17e0*/  IMAD.WIDE.U32 R18, R86, 0x13, RZ ;  /* 0x0000001356127825 */ /* 0x000fe200078e00ff */
[----:B------:R-:W-:-:S03]  /*17f0*/  IADD3 R51, P2, PT, R26, R28, RZ ;  /* 0x0000001c1a337210 */ /* 0x000fc60007f5e0ff */
[----:B------:R-:W-:Y:S01]  /*1800*/  IMAD.MOV.U32 R34, RZ, RZ, R9 ;  /* 0x000000ffff227224 */ /* 0x000fe200078e0009 */
[----:B------:R-:W-:Y:S01]  /*1810*/  IADD3.X R9, PT, PT, R39, R41, R43, P1, P5 ;  /* 0x0000002927097210 */ /* 0x000fe20000fea42b */
[----:B------:R-:W-:Y:S01]  /*1820*/  IMAD.WIDE.U32 R20, P1, R99, R4, R20 ;  /* 0x0000000463147225 */ /* 0x000fe20007820014 */
[----:B------:R-:W-:Y:S02]  /*1830*/  IADD3 R15, P5, PT, R29, R36, RZ ;  /* 0x000000241d0f7210 */ /* 0x000fe40007fbe0ff */
[----:B------:R-:W-:Y:S01]  /*1840*/  IADD3 R17, PT, PT, R19, R17, RZ ;  /* 0x0000001113117210 */ /* 0x000fe20007ffe0ff */
[----:B------:R-:W-:-:S04]  /*1850*/  IMAD.WIDE.U32 R28, R4, R98, RZ ;  /* 0x00000062041c7225 */ /* 0x000fc800078e00ff */
[----:B------:R-:W-:Y:S01]  /*1860*/  IMAD.X R39, RZ, RZ, RZ, P3 ;  /* 0x000000ffff277224 */ /* 0x000fe200018e06ff */
[----:B------:R-:W-:Y:S01]  /*1870*/  IADD3 R50, P3, PT, R29, R20, RZ ;  /* 0x000000141d327210 */ /* 0x000fe20007f7e0ff */
[----:B------:R-:W-:-:S04]  /*1880*/  IMAD.WIDE.U32 R4, R17, R100, RZ ;  /* 0x0000006411047225 */ /* 0x000fc800078e00ff */
[----:B------:R-:W-:-:S04]  /*1890*/  IMAD.WIDE.U32 R26, R17, R98, RZ ;  /* 0x00000062111a7225 */ /* 0x000fc800078e00ff */
[----:B------:R-:W-:Y:S02]  /*18a0*/  IMAD.X R31, RZ, RZ, RZ, P1 ;  /* 0x000000ffff1f7224 */ /* 0x000fe400008e06ff */
[----:B------:R-:W-:Y:S01]  /*18b0*/  IMAD.MOV.U32 R30, RZ, RZ, R21 ;  /* 0x000000ffff1e7224 */ /* 0x000fe200078e0015 */
[----:B------:R-:W-:Y:S01]  /*18c0*/  MOV R38, R37 ;  /* 0x0000002500267202 */ /* 0x000fe20000000f00 */
[----:B------:R-:W-:-:S04]  /*18d0*/  IMAD.WIDE.U32 R20, P1, R101, R18, R4 ;  /* 0x0000001265147225 */ /* 0x000fc80007820004 */
[----:B------:R-:W-:-:S04]  /*18e0*/  IMAD.WIDE.U32.X R30, R99, R33, R30, P3 ;  /* 0x00000021631e7225 */ /* 0x000fc800018e041e */
[----:B------:R-:W-:-:S04]  /*18f0*/  IMAD.WIDE.U32 R36, P3, R99, R18, R26 ;  /* 0x0000001263247225 */ /* 0x000fc8000786001a */
[----:B------:R-:W-:-:S04]  /*1900*/  IMAD.WIDE.U32 R40, R83, R96, RZ ;  /* 0x0000006053287225 */ /* 0x000fc800078e00ff */
[----:B------:R-:W-:Y:S01]  /*1910*/  IMAD.WIDE.U32 R4, R18, R100, RZ ;  /* 0x0000006412047225 */ /* 0x000fe200078e00ff */
[----:B------:R-:W-:Y:S02]  /*1920*/  IADD3.X R43, PT, PT, RZ, RZ, RZ, P3, !PT ;  /* 0x000000ffff2b7210 */ /* 0x000fe40001ffe4ff */
[----:B------:R-:W-:Y:S01]  /*1930*/  IADD3.X R15, P2, PT, R15, R44, RZ, P2, !PT ;  /* 0x0000002c0f0f7210 */ /* 0x000fe2000175e4ff */
[----:B------:R-:W-:Y:S01]  /*1940*/  IMAD.X R27, RZ, RZ, RZ, P1 ;  /* 0x000000ffff1b7224 */ /* 0x000fe200008e06ff */
[----:B------:R-:W-:Y:S01]  /*1950*/  IADD3 R52, P3, PT, R5, R20, RZ ;  /* 0x0000001405347210 */ /* 0x000fe20007f7e0ff */
[----:B------:R-:W-:-:S04]  /*1960*/  IMAD.WIDE.U32 R46, P1, R82, R97, R40 ;  /* 0x00000061522e7225 */ /* 0x000fc80007820028 */
[----:B------:R-:W-:-:S04]  /*1970*/  IMAD.WIDE.U32 R44, R82, R96, RZ ;  /* 0x00000060522c7225 */ /* 0x000fc800078e00ff */
[----:B------:R-:W-:Y:S01]  /*1980*/  IMAD.MOV.U32 R26, RZ, RZ, R21 ;  /* 0x000000ffff1a7224 */ /* 0x000fe200078e0015 */
[----:B------:R-:W-:Y:S01]  /*1990*/  MOV R48, R47 ;  /* 0x0000002f00307202 */ /* 0x000fe20000000f00 */
[----:B------:R-:W-:-:S04]  /*19a0*/  IMAD.WIDE.U32 R40, R18, R98, RZ ;  /* 0x0000006212287225 */ /* 0x000fc800078e00ff */
[----:B------:R-:W-:Y:S01]  /*19b0*/  IMAD.WIDE.U32.X R26, R101, R17, R26, P3 ;  /* 0x00000011651a7225 */ /* 0x000fe200018e041a */
[----:B------:R-:W-:-:S03]  /*19c0*/  IADD3 R33, P3, PT, R45, R46, RZ ;  /* 0x0000002e2d217210 */ /* 0x000fc60007f7e0ff */
[----:B------:R-:W-:-:S04]  /*19d0*/  IMAD.WIDE.U32 R46, R85, R100, RZ ;  /* 0x00000064552e7225 */ /* 0x000fc800078e00ff */
[----:B------:R-:W-:-:S04]  /*19e0*/  IMAD.WIDE.U32 R18, R87, R94, RZ ;  /* 0x0000005e57127225 */ /* 0x000fc800078e00ff */
[----:B------:R-:W-:Y:S01]  /*19f0*/  IMAD.X R49, RZ, RZ, RZ, P1 ;  /* 0x000000ffff317224 */ /* 0x000fe200008e06ff */
[----:B------:R-:W-:Y:S01]  /*1a00*/  IADD3 R54, P1, PT, R41, R36, RZ ;  /* 0x0000002429367210 */ /* 0x000fe20007f3e0ff */
[----:B------:R-:W-:Y:S02]  /*1a10*/  IMAD.MOV.U32 R42, RZ, RZ, R37 ;  /* 0x000000ffff2a7224 */ /* 0x000fe400078e0025 */
[----:B------:R-:W-:-:S04]  /*1a20*/  IMAD.WIDE.U32.X R20, R93, R85, R24, P4 ;  /* 0x000000555d147225 */ /* 0x000fc800020e0418 */
[----:B------:R-:W-:-:S04]  /*1a30*/  IMAD.WIDE.U32 R36, R84, R100, RZ ;  /* 0x0000006454247225 */ /* 0x000fc800078e00ff */
[----:B------:R-:W-:-:S04]  /*1a40*/  IMAD.WIDE.U32 R46, P4, R84, R101, R46 ;  /* 0x00000065542e7225 */ /* 0x000fc8000788002e */
[----:B------:R-:W-:-:S04]  /*1a50*/  IMAD.WIDE.U32.X R34, R93, R83, R34, P6 ;  /* 0x000000535d227225 */ /* 0x000fc800030e0422 */
[----:B------:R-:W-:-:S04]  /*1a60*/  IMAD.WIDE.U32 R24, P6, R95, R86, R18 ;  /* 0x000000565f187225 */ /* 0x000fc800078c0012 */
[----:B------:R-:W-:Y:S01]  /*1a70*/  IMAD.WIDE.U32.X R42, R99, R17, R42, P1 ;  /* 0x00000011632a7225 */ /* 0x000fe200008e042a */
[----:B------:R-:W-:-:S03]  /*1a80*/  IADD3 R5, P1, PT, R44, R36, RZ ;  /* 0x000000242c057210 */ /* 0x000fc60007f3e0ff */
[----:B------:R-:W-:-:S04]  /*1a90*/  IMAD.WIDE.U32 R18, R86, R94, RZ ;  /* 0x0000005e56127225 */ /* 0x000fc800078e00ff */
[----:B------:R-:W-:Y:S01]  /*1aa0*/  IMAD.X R29, RZ, RZ, RZ, P4 ;  /* 0x000000ffff1d7224 */ /* 0x000fe200020e06ff */
[----:B------:R-:W-:Y:S01]  /*1ab0*/  IADD3 R46, P4, PT, R37, R46, RZ ;  /* 0x0000002e252e7210 */ /* 0x000fe20007f9e0ff */
[----:B------:R-:W-:Y:S01]  /*1ac0*/  IMAD.WIDE.U32.X R36, R85, R95, R38, P5 ;  /* 0x0000005f55247225 */ /* 0x000fe200028e0426 */
[----:B------:R-:W-:Y:S02]  /*1ad0*/  IADD3.X R45, PT, PT, RZ, RZ, RZ, P6, !PT ;  /* 0x000000ffff2d7210 */ /* 0x000fe400037fe4ff */
[----:B------:R-:W-:Y:S01]  /*1ae0*/  IADD3 R41, P5, PT, R22, R28, RZ ;  /* 0x0000001c16297210 */ /* 0x000fe20007fbe0ff */
[----:B------:R-:W-:Y:S01]  /*1af0*/  IMAD.WIDE.U32.X R38, R83, R97, R48, P3 ;  /* 0x0000006153267225 */ /* 0x000fe200018e0430 */
[----:B------:R-:W-:Y:S02]  /*1b00*/  IADD3 R17, P6, PT, R19, R24, RZ ;  /* 0x0000001813117210 */ /* 0x000fe40007fde0ff */
[----:B------:R-:W-:Y:S01]  /*1b10*/  IADD3 R49, P3, PT, R5, R18, RZ ;  /* 0x0000001205317210 */ /* 0x000fe20007f7e0ff */
[----:B------:R-:W-:Y:S01]  /*1b20*/  IMAD.MOV.U32 R28, RZ, RZ, R47 ;  /* 0x000000ffff1c7224 */ /* 0x000fe200078e002f */
[----:B------:R-:W-:Y:S01]  /*1b30*/  IADD3.X R46, P1, PT, R46, R33, RZ, P1, !PT ;  /* 0x000000212e2e7210 */ /* 0x000fe20000f3e4ff */
[----:B------:R-:W-:-:S02]  /*1b40*/  IMAD.MOV.U32 R44, RZ, RZ, R25 ;  /* 0x000000ffff2c7224 */ /* 0x000fc400078e0019 */
[----:B------:R-:W-:Y:S01]  /*1b50*/  IMAD.WIDE.U32.X R28, R85, R101, R28, P4 ;  /* 0x00000065551c7225 */ /* 0x000fe200020e041c */
[----:B------:R-:W-:Y:S02]  /*1b60*/  IADD3.X R46, P3, PT, R46, R17, RZ, P3, !PT ;  /* 0x000000112e2e7210 */ /* 0x000fe40001f7e4ff */
[----:B------:R-:W-:Y:S01]  /*1b70*/  IADD3 R41, P4, PT, R41, R4, RZ ;  /* 0x0000000429297210 */ /* 0x000fe20007f9e0ff */
[----:B------:R-:W-:Y:S01]  /*1b80*/  IMAD R57, R89, 0x13, RZ ;  /* 0x0000001359397824 */ /* 0x000fe200078e02ff */
[----:B------:R-:W-:Y:S01]  /*1b90*/  IADD3.X R17, P5, PT, R23, R50, RZ, P5, !PT ;  /* 0x0000003217117210 */ /* 0x000fe20002fbe4ff */
[----:B------:R-:W-:-:S04]  /*1ba0*/  IMAD.WIDE.U32 R18, R88, 0x13, RZ ;  /* 0x0000001358127825 */ /* 0x000fc800078e00ff */
[----:B------:R-:W-:Y:S01]  /*1bb0*/  IMAD.WIDE.U32.X R22, R95, R87, R44, P6 ;  /* 0x000000575f167225 */ /* 0x000fe200030e042c */
[----:B------:R-:W-:Y:S02]  /*1bc0*/  IADD3 R51, P6, PT, R51, R40, RZ ;  /* 0x0000002833337210 */ /* 0x000fe40007fde0ff */
[----:B------:R-:W-:Y:S01]  /*1bd0*/  IADD3.X R40, P4, PT, R17, R52, RZ, P4, !PT ;  /* 0x0000003411287210 */ /* 0x000fe2000279e4ff */
[----:B------:R-:W-:Y:S01]  /*1be0*/  IMAD R55, R91, 0x13, RZ ;  /* 0x000000135b377824 */ /* 0x000fe200078e02ff */
[----:B------:R-:W-:Y:S01]  /*1bf0*/  IADD3 R57, PT, PT, R19, R57, RZ ;  /* 0x0000003913397210 */ /* 0x000fe20007ffe0ff */
[----:B------:R-:W-:Y:S01]  /*1c00*/  IMAD.WIDE.U32 R4, R90, 0x13, RZ ;  /* 0x000000135a047825 */ /* 0x000fe200078e00ff */
[----:B------:R-:W-:Y:S02]  /*1c10*/  IADD3.X R17, P4, P5, R26, R30, R20, P4, P5 ;  /* 0x0000001e1a117210 */ /* 0x000fe4000258a414 */
[----:B------:R-:W-:Y:S01]  /*1c20*/  IADD3.X R33, P3, P1, R22, R38, R28, P3, P1 ;  /* 0x0000002616217210 */ /* 0x000fe2000196241c */
[----:B------:R-:W-:Y:S01]  /*1c30*/  IMAD.IADD R55, R5, 0x1, R55 ;  /* 0x0000000105377824 */ /* 0x000fe200078e0237 */
[----:B------:R-:W-:Y:S01]  /*1c40*/  IADD3.X R44, P6, PT, R15, R54, RZ, P6, !PT ;  /* 0x000000360f2c7210 */ /* 0x000fe200037de4ff */
[----:B------:R-:W-:Y:S01]  /*1c50*/  IMAD.WIDE.U32 R24, R57, R96, RZ ;  /* 0x0000006039187225 */ /* 0x000fe200078e00ff */
[----:B------:R-:W-:-:S02]  /*1c60*/  IADD3.X R53, PT, PT, R27, R31, R21, P4, P5 ;  /* 0x0000001f1b357210 */ /* 0x000fc400027ea415 */
[----:B------:R-:W-:Y:S01]  /*1c70*/  IADD3.X R45, PT, PT, R23, R39, R29, P3, P1 ;  /* 0x00000027172d7210 */ /* 0x000fe20001fe241d */
[----:B------:R-:W-:Y:S01]  /*1c80*/  IMAD.WIDE.U32 R20, R55, R94, RZ ;  /* 0x0000005e37147225 */ /* 0x000fe200078e00ff */
[----:B------:R-:W-:-:S03]  /*1c90*/  IADD3.X R47, P2, P6, R42, R34, R36, P6, P2 ;  /* 0x000000222a2f7210 */ /* 0x000fc60003644424 */
[----:B------:R-:W-:Y:S01]  /*1ca0*/  IMAD.WIDE.U32 R22, R18, R96, RZ ;  /* 0x0000006012167225 */ /* 0x000fe200078e00ff */
[----:B------:R-:W-:-:S03]  /*1cb0*/  IADD3.X R43, PT, PT, R43, R35, R37, P2, P6 ;  /* 0x000000232b2b7210 */ /* 0x000fc600017ec425 */
[----:B------:R-:W-:Y:S01]  /*1cc0*/  IMAD.WIDE.U32 R24, P5, R97, R18, R24 ;  /* 0x0000001261187225 */ /* 0x000fe200078a0018 */
[----:B------:R-:W-:-:S03]  /*1cd0*/  IADD3 R5, P1, PT, R41, R22, RZ ;  /* 0x0000001629057210 */ /* 0x000fc60007f3e0ff */
[----:B------:R-:W-:Y:S01]  /*1ce0*/  IMAD.WIDE.U32 R26, R89, R92, RZ ;  /* 0x0000005c591a7225 */ /* 0x000fe200078e00ff */
[----:B------:R-:W-:-:S03]  /*1cf0*/  IADD3 R15, P4, PT, R23, R24, RZ ;  /* 0x00000018170f7210 */ /* 0x000fc60007f9e0ff */
[----:B------:R-:W-:-:S04]  /*1d00*/  IMAD.WIDE.U32 R20, P2, R95, R4, R20 ;  /* 0x000000045f147225 */ /* 0x000fc80007840014 */
[----:B------:R-:W-:Y:S01]  /*1d10*/  IMAD.WIDE.U32 R104, R4, R94, RZ ;  /* 0x0000005e04687225 */ /* 0x000fe200078e00ff */
[----:B------:R-:W-:Y:S02]  /*1d20*/  IADD3.X R15, P1, PT, R40, R15, RZ, P1, !PT ;  /* 0x0000000f280f7210 */ /* 0x000fe40000f3e4ff */
[----:B------:R-:W-:Y:S01]  /*1d30*/  MOV R22, R21 ;  /* 0x0000001500167202 */ /* 0x000fe20000000f00 */
[----:B------:R-:W-:Y:S01]  /*1d40*/  IMAD.X R23, RZ, RZ, RZ, P2 ;  /* 0x000000ffff177224 */ /* 0x000fe200010e06ff */
[----:B------:R-:W-:Y:S01]  /*1d50*/  IADD3 R20, P3, PT, R105, R20, RZ ;  /* 0x0000001469147210 */ /* 0x000fe20007f7e0ff */
[----:B------:R-:W-:Y:S01]  /*1d60*/  IMAD.WIDE.U32 R30, P6, R93, R88, R26 ;  /* 0x000000585d1e7225 */ /* 0x000fe200078c001a */
[----:B------:R-:W-:-:S03]  /*1d70*/  IADD3 R104, P2, PT, R5, R104, RZ ;  /* 0x0000006805687210 */ /* 0x000fc60007f5e0ff */
[----:B------:R-:W-:Y:S02]  /*1d80*/  IMAD.X R27, RZ, RZ, RZ, P5 ;  /* 0x000000ffff1b7224 */ /* 0x000fe400028e06ff */
[----:B------:R-:W-:Y:S01]  /*1d90*/  IMAD.WIDE.U32 R28, R55, R96, RZ ;  /* 0x00000060371c7225 */ /* 0x000fe200078e00ff */
[----:B------:R-:W-:-:S03]  /*1da0*/  IADD3.X R15, P2, PT, R15, R20, RZ, P2, !PT ;  /* 0x000000140f0f7210 */ /* 0x000fc6000175e4ff */
[----:B------:R-:W-:Y:S02]  /*1db0*/  IMAD.MOV.U32 R26, RZ, RZ, R25 ;  /* 0x000000ffff1a7224 */ /* 0x000fe400078e0019 */
[----:B------:R-:W-:Y:S01]  /*1dc0*/  IMAD.WIDE.U32 R38, R88, R92, RZ ;  /* 0x0000005c58267225 */ /* 0x000fe200078e00ff */
[----:B------:R-:W-:-:S03]  /*1dd0*/  IADD3.X R41, PT, PT, RZ, RZ, RZ, P6, !PT ;  /* 0x000000ffff297210 */ /* 0x000fc600037fe4ff */
[----:B------:R-:W-:Y:S01]  /*1de0*/  IMAD.WIDE.U32.X R20, R95, R55, R22, P3 ;  /* 0x000000375f147225 */ /* 0x000fe200018e0416 */
[----:B------:R-:W-:-:S03]  /*1df0*/  IADD3 R59, P5, PT, R39, R30, RZ ;  /* 0x0000001e273b7210 */ /* 0x000fc60007fbe0ff */
[----:B------:R-:W-:-:S04]  /*1e00*/  IMAD.WIDE.U32.X R22, R97, R57, R26, P4 ;  /* 0x0000003961167225 */ /* 0x000fc800020e041a */
[----:B------:R-:W-:Y:S01]  /*1e10*/  IMAD.WIDE.U32 R28, P6, R97, R4, R28 ;  /* 0x00000004611c7225 */ /* 0x000fe200078c001c */
[----:B------:R-:W-:-:S03]  /*1e20*/  IADD3.X R48, P1, P2, R20, R17, R22, P2, P1 ;  /* 0x0000001114307210 */ /* 0x000fc60001222416 */
[----:B------:R-:W-:-:S04]  /*1e30*/  IMAD.WIDE.U32 R34, R57, R98, RZ ;  /* 0x0000006239227225 */ /* 0x000fc800078e00ff */
[----:B------:R-:W-:-:S04]  /*1e40*/  IMAD.WIDE.U32 R24, R4, R96, RZ ;  /* 0x0000006004187225 */ /* 0x000fc800078e00ff */
[----:B------:R-:W-:Y:S02]  /*1e50*/  IMAD.MOV.U32 R40, RZ, RZ, R31 ;  /* 0x000000ffff287224 */ /* 0x000fe400078e001f */
[----:B------:R-:W-:Y:S01]  /*1e60*/  IMAD.WIDE.U32 R30, R55, R100, RZ ;  /* 0x00000064371e7225 */ /* 0x000fe200078e00ff */
[----:B------:R-:W-:Y:S02]  /*1e70*/  IADD3 R50, P3, PT, R25, R28, RZ ;  /* 0x0000001c19327210 */ /* 0x000fe40007f7e0ff */
[----:B------:R-:W-:Y:S01]  /*1e80*/  MOV R26, R29 ;  /* 0x0000001d001a7202 */ /* 0x000fe20000000f00 */
[----:B------:R-:W-:Y:S01]  /*1e90*/  IMAD.WIDE.U32 R34, P4, R99, R18, R34 ;  /* 0x0000001263227225 */ /* 0x000fe20007880022 */
[----:B------:R-:W-:-:S03]  /*1ea0*/  IADD3.X R53, PT, PT, R21, R53, R23, P1, P2 ;  /* 0x0000003515357210 */ /* 0x000fc60000fe4417 */
[----:B------:R-:W-:-:S04]  /*1eb0*/  IMAD.WIDE.U32 R28, R18, R98, RZ ;  /* 0x00000062121c7225 */ /* 0x000fc800078e00ff */
[----:B------:R-:W-:Y:S01]  /*1ec0*/  IMAD.WIDE.U32 R20, R4, R100, RZ ;  /* 0x0000006404147225 */ /* 0x000fe200078e00ff */
[----:B------:R-:W-:-:S03]  /*1ed0*/  IADD3 R5, P2, PT, R16, R28, RZ ;  /* 0x0000001c10057210 */ /* 0x000fc60007f5e0ff */
[----:B------:R-:W-:-:S04]  /*1ee0*/  IMAD.WIDE.U32 R30, P1, R101, R4, R30 ;  /* 0x00000004651e7225 */ /* 0x000fc8000782001e */
[----:B------:R-:W-:Y:S01]  /*1ef0*/  IMAD.X R27, RZ, RZ, RZ, P6 ;  /* 0x000000ffff1b7224 */ /* 0x000fe200030e06ff */
[----:B------:R-:W-:Y:S01]  /*1f00*/  IADD3 R19, P6, PT, R29, R34, RZ ;  /* 0x000000221d137210 */ /* 0x000fe20007fde0ff */
[----:B------:R-:W-:Y:S01]  /*1f10*/  IMAD.X R37, RZ, RZ, RZ, P4 ;  /* 0x000000ffff257224 */ /* 0x000fe200020e06ff */
[----:B------:R-:W-:Y:S01]  /*1f20*/  IADD3.X R23, PT, PT, RZ, RZ, RZ, P1, !PT ;  /* 0x000000ffff177210 */ /* 0x000fe20000ffe4ff */
[----:B------:R-:W-:Y:S01]  /*1f30*/  IMAD.WIDE.U32 R16, R57, R100, RZ ;  /* 0x0000006439107225 */ /* 0x000fe200078e00ff */
[----:B------:R-:W-:-:S03]  /*1f40*/  IADD3 R21, P4, PT, R21, R30, RZ ;  /* 0x0000001e15157210 */ /* 0x000fc60007f9e0ff */
[----:B------:R-:W-:Y:S01]  /*1f50*/  IMAD.MOV.U32 R36, RZ, RZ, R35 ;  /* 0x000000ffff247224 */ /* 0x000fe200078e0023 */
[----:B------:R-:W-:Y:S01]  /*1f60*/  IADD3 R42, P1, PT, R5, R20, RZ ;  /* 0x00000014052a7210 */ /* 0x000fe20007f3e0ff */
[----:B------:R-:W-:Y:S01]  /*1f70*/  IMAD.MOV.U32 R22, RZ, RZ, R31 ;  /* 0x000000ffff167224 */ /* 0x000fe200078e001f */
[----:B------:R-:W-:Y:S01]  /*1f80*/  IADD3.X R8, P2, PT, R8, R19, RZ, P2, !PT ;  /* 0x0000001308087210 */ /* 0x000fe2000175e4ff */
[----:B------:R-:W-:-:S03]  /*1f90*/  IMAD.WIDE.U32.X R28, R99, R57, R36, P6 ;  /* 0x00000039631c7225 */ /* 0x000fc600030e0424 */
[----:B------:R-:W-:Y:S01]  /*1fa0*/  IADD3.X R37, P1, PT, R8, R21, RZ, P1, !PT ;  /* 0x0000001508257210 */ /* 0x000fe20000f3e4ff */
[----:B------:R-:W-:-:S04]  /*1fb0*/  IMAD.WIDE.U32 R16, P6, R101, R18, R16 ;  /* 0x0000001265107225 */ /* 0x000fc800078c0010 */
[----:B------:R-:W-:-:S04]  /*1fc0*/  IMAD.WIDE.U32.X R22, R101, R55, R22, P4 ;  /* 0x0000003765167225 */ /* 0x000fc800020e0416 */
[----:B------:R-:W-:-:S04]  /*1fd0*/  IMAD.WIDE.U32 R18, R18, R100, RZ ;  /* 0x0000006412127225 */ /* 0x000fc800078e00ff */
[----:B------:R-:W-:Y:S01]  /*1fe0*/  IMAD.X R21, RZ, RZ, RZ, P6 ;  /* 0x000000ffff157224 */ /* 0x000fe200030e06ff */
[----:B------:R-:W-:Y:S01]  /*1ff0*/  IADD3.X R39, P2, P6, R22, R3, R28, P1, P2 ;  /* 0x0000000316277210 */ /* 0x000fe20000e4441c */
[----:B------:R-:W-:Y:S01]  /*2000*/  IMAD.WIDE.U32 R30, R55, R98, RZ ;  /* 0x00000062371e7225 */ /* 0x000fe200078e00ff */
[----:B------:R-:W-:Y:S02]  /*2010*/  IADD3 R35, P1, PT, R49, R38, RZ ;  /* 0x0000002631237210 */ /* 0x000fe40007f3e0ff */
[----:B------:R-:W-:Y:S02]  /*2020*/  IADD3 R3, P4, PT, R19, R16, RZ ;  /* 0x0000001013037210 */ /* 0x000fe40007f9e0ff */
[----:B------:R-:W-:Y:S02]  /*2030*/  MOV R20, R17 ;  /* 0x0000001100147202 */ /* 0x000fe40000000f00 */
[----:B------:R-:W-:Y:S01]  /*2040*/  IADD3.X R38, PT, PT, R23, R9, R29, P2, P6 ;  /* 0x0000000917267210 */ /* 0x000fe200017ec41d */
[----:B------:R-:W-:Y:S01]  /*2050*/  IMAD.WIDE.U32 R30, P6, R99, R4, R30 ;  /* 0x00000004631e7225 */ /* 0x000fe200078c001e */
[----:B------:R-:W-:-:S03]  /*2060*/  IADD3 R19, P2, PT, R51, R18, RZ ;  /* 0x0000001233137210 */ /* 0x000fc60007f5e0ff */
[----:B------:R-:W-:-:S04]  /*2070*/  IMAD.WIDE.U32 R16, R4, R98, RZ ;  /* 0x0000006204107225 */ /* 0x000fc800078e00ff */
[----:B------:R-:W-:Y:S01]  /*2080*/  IMAD.WIDE.U32.X R8, R101, R57, R20, P4 ;  /* 0x0000003965087225 */ /* 0x000fe200020e0414 */
[----:B------:R-:W-:-:S03]  /*2090*/  IADD3 R24, P4, PT, R19, R24, RZ ;  /* 0x0000001813187210 */ /* 0x000fc60007f9e0ff */
[----:B------:R-:W-:Y:S01]  /*20a0*/  IMAD.X R19, RZ, RZ, RZ, P6 ;  /* 0x000000ffff137224 */ /* 0x000fe200030e06ff */
[----:B------:R-:W-:Y:S01]  /*20b0*/  IADD3 R17, P6, PT, R17, R30, RZ ;  /* 0x0000001e11117210 */ /* 0x000fe20007fde0ff */
[----:B------:R-:W-:Y:S01]  /*20c0*/  IMAD.WIDE.U32 R20, R87, R96, RZ ;  /* 0x0000006057147225 */ /* 0x000fe200078e00ff */
[----:B------:R-:W-:-:S03]  /*20d0*/  IADD3.X R36, P1, PT, R46, R59, RZ, P1, !PT ;  /* 0x0000003b2e247210 */ /* 0x000fc60000f3e4ff */
[----:B------:R-:W-:Y:S01]  /*20e0*/  IMAD.WIDE.U32.X R4, R97, R55, R26, P3 ;  /* 0x0000003761047225 */ /* 0x000fe200018e041a */
[----:B------:R-:W-:-:S03]  /*20f0*/  IADD3 R35, P3, PT, R35, R16, RZ ;  /* 0x0000001023237210 */ /* 0x000fc60007f7e0ff */
[----:B------:R-:W-:Y:S01]  /*2100*/  IMAD.MOV.U32 R18, RZ, RZ, R31 ;  /* 0x000000ffff127224 */ /* 0x000fe200078e001f */
[----:B------:R-:W-:Y:S01]  /*2110*/  IADD3.X R36, P3, PT, R36, R17, RZ, P3, !PT ;  /* 0x0000001124247210 */ /* 0x000fe20001f7e4ff */
[----:B------:R-:W-:Y:S01]  /*2120*/  IMAD.WIDE.U32.X R16, R93, R89, R40, P5 ;  /* 0x000000595d107225 */ /* 0x000fe200028e0428 */
[----:B------:R-:W-:-:S03]  /*2130*/  IADD3.X R27, P2, PT, R44, R3, RZ, P2, !PT ;  /* 0x000000032c1b7210 */ /* 0x000fc6000175e4ff */
[----:B------:R-:W-:Y:S01]  /*2140*/  IMAD.WIDE.U32.X R18, R99, R55, R18, P6 ;  /* 0x0000003763127225 */ /* 0x000fe200030e0412 */
[----:B------:R-:W-:-:S03]  /*2150*/  SHF.L.W.U32.HI R3, R15, 0xd, R48 ;  /* 0x0000000d0f037819 */ /* 0x000fc60000010e30 */
[----:B------:R-:W-:Y:S01]  /*2160*/  IMAD.WIDE.U32 R22, P6, R97, R86, R20 ;  /* 0x0000005661167225 */ /* 0x000fe200078c0014 */
[----:B------:R-:W-:Y:S02]  /*2170*/  IADD3.X R27, P4, PT, R27, R50, RZ, P4, !PT ;  /* 0x000000321b1b7210 */ /* 0x000fe4000279e4ff */
[----:B------:R-:W-:Y:S02]  /*2180*/  SHF.L.W.U32.HI R26, R48, 0xd, R53 ;  /* 0x0000000d301a7819 */ /* 0x000fe40000010e35 */
[----:B------:R-:W-:Y:S01]  /*2190*/  IADD3.X R25, PT, PT, RZ, RZ, RZ, P6, !PT ;  /* 0x000000ffff197210 */ /* 0x000fe200037fe4ff */
[----:B------:R-:W-:Y:S01]  /*21a0*/  IMAD.WIDE.U32 R20, R86, R96, RZ ;  /* 0x0000006056147225 */ /* 0x000fe200078e00ff */
[----:B------:R-:W-:Y:S02]  /*21b0*/  IADD3.X R30, P3, P6, R18, R33, R16, P3, P1 ;  /* 0x00000021121e7210 */ /* 0x000fe40001e62410 */
[----:B------:R-:W-:Y:S02]  /*21c0*/  IADD3 R40, P5, PT, R3, R24, RZ ;  /* 0x0000001803287210 */ /* 0x000fe40007fbe0ff */
[----:B------:R-:W-:-:S02]  /*21d0*/  IADD3.X R34, PT, PT, R19, R45, R17, P3, P6 ;  /* 0x0000002d13227210 */ /* 0x000fc40001fec411 */
[----:B------:R-:W-:Y:S01]  /*21e0*/  IADD3.X R8, P2, P4, R4, R47, R8, P4, P2 ;  /* 0x0000002f04087210 */ /* 0x000fe20002444408 */
[----:B------:R-:W-:Y:S01]  /*21f0*/  IMAD.MOV.U32 R24, RZ, RZ, R23 ;  /* 0x000000ffff187224 */ /* 0x000fe200078e0017 */
[----:B------:R-:W-:Y:S02]  /*2200*/  IADD3.X R41, P3, PT, R26, R27, RZ, P5, !PT ;  /* 0x0000001b1a297210 */ /* 0x000fe40002f7e4ff */
[----:B------:R-:W-:Y:S01]  /*2210*/  IADD3 R44, P1, PT, R21, R22, RZ ;  /* 0x00000016152c7210 */ /* 0x000fe20007f3e0ff */
[----:B------:R-:W-:Y:S01]  /*2220*/  IMAD.WIDE.U32 R22, R83, R100, RZ ;  /* 0x0000006453167225 */ /* 0x000fe200078e00ff */
[----:B------:R-:W-:Y:S02]  /*2230*/  IADD3.X R9, PT, PT, R5, R43, R9, P2, P4 ;  /* 0x0000002b05097210 */ /* 0x000fe400017e8409 */
[----:B------:R-:W-:Y:S01]  /*2240*/  IADD3.X R8, P2, PT, RZ, R8, RZ, P3, !PT ;  /* 0x00000008ff087210 */ /* 0x000fe20001f5e4ff */
[----:B------:R-:W-:-:S04]  /*2250*/  IMAD.WIDE.U32 R16, R82, R100, RZ ;  /* 0x0000006452107225 */ /* 0x000fc800078e00ff */
[----:B------:R-:W-:Y:S01]  /*2260*/  IMAD.WIDE.U32 R22, P5, R82, R101, R22 ;  /* 0x0000006552167225 */ /* 0x000fe200078a0016 */
[----:B------:R-:W-:-:S03]  /*2270*/  SHF.L.W.U32.HI R3, R41, 0xd, R8 ;  /* 0x0000000d29037819 */ /* 0x000fc60000010e08 */
[----:B------:R-:W-:-:S04]  /*2280*/  IMAD.WIDE.U32 R4, R84, R98, RZ ;  /* 0x0000006254047225 */ /* 0x000fc800078e00ff */
[----:B------:R-:W-:Y:S02]  /*2290*/  IMAD.X R9, RZ, RZ, R9, P2 ;  /* 0x000000ffff097224 */ /* 0x000fe400010e0609 */
[----:B------:R-:W-:Y:S01]  /*22a0*/  IMAD.WIDE.U32 R18, R85, R98, RZ ;  /* 0x0000006255127225 */ /* 0x000fe200078e00ff */
[----:B------:R-:W-:Y:S02]  /*22b0*/  IADD3 R33, P2, PT, R16, R4, RZ ;  /* 0x0000000410217210 */ /* 0x000fe40007f5e0ff */
[----:B------:R-:W-:Y:S02]  /*22c0*/  IADD3.X R27, PT, PT, RZ, RZ, RZ, P5, !PT ;  /* 0x000000ffff1b7210 */ /* 0x000fe40002ffe4ff */
[----:B------:R-:W-:Y:S02]  /*22d0*/  SHF.L.W.U32.HI R4, R8, 0xd, R9 ;  /* 0x0000000d08047819 */ /* 0x000fe40000010e09 */
[----:B------:R-:W-:Y:S01]  /*22e0*/  IADD3 R3, P5, PT, R3, R42, RZ ;  /* 0x0000002a03037210 */ /* 0x000fe20007fbe0ff */
[----:B------:R-:W-:-:S03]  /*22f0*/  IMAD.WIDE.U32 R18, P3, R84, R99, R18 ;  /* 0x0000006354127225 */ /* 0x000fc60007860012 */
[----:B------:R-:W-:Y:S02]  /*2300*/  IADD3.X R37, P5, PT, R4, R37, RZ, P5, !PT ;  /* 0x0000002504257210 */ /* 0x000fe40002fbe4ff */
[----:B------:R-:W-:Y:S01]  /*2310*/  IADD3 R239, P6, PT, R5, R18, RZ ;  /* 0x0000001205ef7210 */ /* 0x000fe20007fde0ff */
[----:B------:R-:W-:Y:S01]  /*2320*/  IMAD.WIDE.U32 R4, R91, R92, RZ ;  /* 0x0000005c5b047225 */ /* 0x000fe200078e00ff */
[----:B------:R-:W-:Y:S02]  /*2330*/  IADD3.X R18, P5, PT, RZ, R39, RZ, P5, !PT ;  /* 0x00000027ff127210 */ /* 0x000fe40002fbe4ff */
[----:B------:R-:W-:Y:S01]  /*2340*/  IADD3 R22, P4, PT, R17, R22, RZ ;  /* 0x0000001611167210 */ /* 0x000fe20007f9e0ff */
[----:B------:R-:W-:Y:S01]  /*2350*/  IMAD.X R29, RZ, RZ, RZ, P3 ;  /* 0x000000ffff1d7224 */ /* 0x000fe200018e06ff */
[----:B------:R-:W-:Y:S01]  /*2360*/  MOV R28, R19 ;  /* 0x00000013001c7202 */ /* 0x000fe20000000f00 */
[----:B------:R-:W-:Y:S01]  /*2370*/  IMAD.MOV.U32 R26, RZ, RZ, R23 ;  /* 0x000000ffff1a7224 */ /* 0x000fe200078e0017 */
[----:B------:R-:W-:Y:S01]  /*2380*/  IADD3 R33, P3, PT, R33, R20, RZ ;  /* 0x0000001421217210 */ /* 0x000fe20007f7e0ff */
[----:B------:R-:W-:Y:S01]  /*2390*/  IMAD.WIDE.U32 R8, R89, R94, RZ ;  /* 0x0000005e59087225 */ /* 0x000fe200078e00ff */
[----:B------:R-:W-:-:S03]  /*23a0*/  IADD3.X R239, P2, PT, R239, R22, RZ, P2, !PT ;  /* 0x00000016efef7210 */ /* 0x000fc6000175e4ff */
[----:B------:R-:W-:Y:S02]  /*23b0*/  IMAD.X R19, RZ, RZ, R38, P5 ;  /* 0x000000ffff137224 */ /* 0x000fe400028e0626 */
[----:B------:R-:W-:Y:S01]  /*23c0*/  IMAD.WIDE.U32 R16, P5, R93, R90, R4 ;  /* 0x0000005a5d107225 */ /* 0x000fe200078a0004 */
[----:B------:R-:W-:Y:S02]  /*23d0*/  SHF.L.W.U32.HI R4, R37, 0xd, R18 ;  /* 0x0000000d25047819 */ /* 0x000fe40000010e12 */
[----:B------:R-:W-:Y:S01]  /*23e0*/  IADD3.X R239, P3, PT, R239, R44, RZ, P3, !PT ;  /* 0x0000002cefef7210 */ /* 0x000fe20001f7e4ff */
[----:B------:R-:W-:Y:S01]  /*23f0*/  IMAD.WIDE.U32.X R24, R97, R87, R24, P1 ;  /* 0x0000005761187225 */ /* 0x000fe200008e0418 */
[----:B------:R-:W-:-:S03]  /*2400*/  SHF.L.W.U32.HI R5, R18, 0xd, R19 ;  /* 0x0000000d12057819 */ /* 0x000fc60000010e13 */
[----:B------:R-:W-:Y:S01]  /*2410*/  IMAD.WIDE.U32.X R26, R83, R101, R26, P4 ;  /* 0x00000065531a7225 */ /* 0x000fe200020e041a */
[----:B------:R-:W-:-:S03]  /*2420*/  IADD3 R4, P1, PT, R4, R35, RZ ;  /* 0x0000002304047210 */ /* 0x000fc60007f3e0ff */
[----:B------:R-:W-:-:S04]  /*2430*/  IMAD.WIDE.U32.X R28, R85, R99, R28, P6 ;  /* 0x00000063551c7225 */ /* 0x000fc800030e041c */
[----:B------:R-:W-:-:S04]  /*2440*/  IMAD.WIDE.U32 R20, R88, R94, RZ ;  /* 0x0000005e58147225 */ /* 0x000fc800078e00ff */
[----:B------:R-:W-:Y:S01]  /*2450*/  IMAD.WIDE.U32 R22, P4, R95, R88, R8 ;  /* 0x000000585f167225 */ /* 0x000fe20007880008 */
[----:B------:R-:W-:-:S03]  /*2460*/  IADD3.X R225, P1, PT, R5, R36, RZ, P1, !PT ;  /* 0x0000002405e17210 */ /* 0x000fc60000f3e4ff */
[----:B------:R-:W-:Y:S01]  /*2470*/  IMAD.X R19, RZ, RZ, RZ, P5 ;  /* 0x000000ffff137224 */ /* 0x000fe200028e06ff */
[----:B------:R-:W-:Y:S01]  /*2480*/  IADD3.X R31, P3, P5, R24, R26, R28, P3, P2 ;  /* 0x0000001a181f7210 */ /* 0x000fe20001d6441c */
[----:B------:R-:W-:Y:S01]  /*2490*/  IMAD.WIDE.U32 R8, R90, R92, RZ ;  /* 0x0000005c5a087225 */ /* 0x000fe200078e00ff */
[----:B------:R-:W-:Y:S02]  /*24a0*/  IADD3 R22, P6, PT, R21, R22, RZ ;  /* 0x0000001615167210 */ /* 0x000fe40007fde0ff */
[----:B------:R-:W-:Y:S02]  /*24b0*/  IADD3 R21, P2, PT, R33, R20, RZ ;  /* 0x0000001421157210 */ /* 0x000fe40007f5e0ff */
[----:B------:R-:W-:Y:S02]  /*24c0*/  IADD3.X R25, PT, PT, R25, R27, R29, P3, P5 ;  /* 0x0000001b19197210 */ /* 0x000fe40001fea41d */
[----:B------:R-:W-:Y:S02]  /*24d0*/  IADD3 R20, P3, PT, R9, R16, RZ ;  /* 0x0000001009147210 */ /* 0x000fe40007f7e0ff */
[----:B------:R-:W-:-:S02]  /*24e0*/  IADD3.X R16, P5, PT, RZ, R30, RZ, P1, !PT ;  /* 0x0000001eff107210 */ /* 0x000fc40000fbe4ff */
[----:B------:R-:W-:Y:S02]  /*24f0*/  MOV R18, R17 ;  /* 0x0000001100127202 */ /* 0x000fe40000000f00 */
[----:B------:R-:W-:Y:S01]  /*2500*/  IADD3 R17, P1, PT, R21, R8, RZ ;  /* 0x0000000815117210 */ /* 0x000fe20007f3e0ff */
[----:B------:R-:W-:Y:S01]  /*2510*/  IMAD.X R21, RZ, RZ, R34, P5 ;  /* 0x000000ffff157224 */ /* 0x000fe200028e0622 */
[----:B------:R-:W-:Y:S02]  /*2520*/  IADD3.X R239, P2, PT, R239, R22, RZ, P2, !PT ;  /* 0x00000016efef7210 */ /* 0x000fe4000175e4ff */
[----:B------:R-:W-:Y:S01]  /*2530*/  SHF.L.W.U32.HI R232, R225, 0xd, R16 ;  /* 0x0000000de1e87819 */ /* 0x000fe20000010e10 */
[----:B------:R-:W-:Y:S01]  /*2540*/  IMAD.X R9, RZ, RZ, RZ, P4 ;  /* 0x000000ffff097224 */ /* 0x000fe200020e06ff */
[----:B------:R-:W-:Y:S02]  /*2550*/  IADD3.X R239, P1, PT, R239, R20, RZ, P1, !PT ;  /* 0x00000014efef7210 */ /* 0x000fe40000f3e4ff */
[----:B------:R-:W-:-:S02]  /*2560*/  SHF.L.W.U32.HI R16, R16, 0xd, R21 ;  /* 0x0000000d10107819 */ /* 0x000fc40000010e15 */
[----:B------:R-:W-:Y:S02]  /*2570*/  IADD3 R232, P5, PT, R232, R17, RZ ;  /* 0x00000011e8e87210 */ /* 0x000fe40007fbe0ff */
[----:B------:R-:W-:Y:S02]  /*2580*/  IADD3.X R22, P4, PT, RZ, R6, RZ, P0, !PT ;  /* 0x00000006ff167210 */ /* 0x000fe4000079e4ff */
[----:B------:R-:W-:Y:S02]  /*2590*/  MOV R8, R23 ;  /* 0x0000001700087202 */ /* 0x000fe40000000f00 */
[----:B------:R-:W-:Y:S01]  /*25a0*/  IADD3.X R239, P0, PT, R16, R239, RZ, P5, !PT ;  /* 0x000000ef10ef7210 */ /* 0x000fe20002f1e4ff */
[----:B------:R-:W-:-:S04]  /*25b0*/  IMAD.WIDE.U32.X R16, R93, R91, R18, P3 ;  /* 0x0000005b5d107225 */ /* 0x000fc800018e0412 */
[----:B------:R-:W-:Y:S02]  /*25c0*/  IMAD.X R19, RZ, RZ, R7, P4 ;  /* 0x000000ffff137224 */ /* 0x000fe400020e0607 */
[----:B------:R-:W-:Y:S01]  /*25d0*/  IMAD.WIDE.U32.X R6, R95, R89, R8, P6 ;  /* 0x000000595f067225 */ /* 0x000fe200030e0408 */
[----:B------:R-:W-:Y:S02]  /*25e0*/  LOP3.LUT R103, R12, 0x7ffff, RZ, 0xc0, !PT ;  /* 0x0007ffff0c677812 */ /* 0x000fe400078ec0ff */
[----:B------:R-:W-:-:S04]  /*25f0*/  IADD3.X R12, P1, P2, R16, R31, R6, P1, P2 ;  /* 0x0000001f100c7210 */ /* 0x000fc80000a24406 */
[----:B------:R-:W-:Y:S02]  /*2600*/  IADD3.X R6, PT, PT, R17, R25, R7, P1, P2 ;  /* 0x0000001911067210 */ /* 0x000fe40000fe4407 */
[----:B------:R-:W-:Y:S02]  /*2610*/  IADD3.X R12, P0, PT, RZ, R12, RZ, P0, !PT ;  /* 0x0000000cff0c7210 */ /* 0x000fe4000071e4ff */
[----:B------:R-:W-:Y:S02]  /*2620*/  LOP3.LUT R105, R15, 0x7ffff, RZ, 0xc0, !PT ;  /* 0x0007ffff0f697812 */ /* 0x000fe400078ec0ff */
[----:B------:R-:W-:Y:S01]  /*2630*/  LOP3.LUT R5, R37, 0x7ffff, RZ, 0xc0, !PT ;  /* 0x0007ffff25057812 */ /* 0x000fe200078ec0ff */
[----:B------:R-:W-:Y:S01]  /*2640*/  IMAD.X R15, RZ, RZ, R6, P0 ;  /* 0x000000ffff0f7224 */ /* 0x000fe200000e0606 */
[----:B------:R-:W-:Y:S02]  /*2650*/  SHF.L.W.U32.HI R18, R22, 0xd, R19 ;  /* 0x0000000d16127819 */ /* 0x000fe40000010e13 */
[----:B------:R-:W-:Y:S01]  /*2660*/  SHF.L.W.U32.HI R7, R239, 0xd, R12 ;  /* 0x0000000def077819 */ /* 0x000fe20000010e0c */
[----:B------:R-:W-:Y:S01]  /*2670*/  IMAD.WIDE.U32 R20, R5, R3, RZ ;  /* 0x0000000305147225 */ /* 0x000fe200078e00ff */
[----:B------:R-:W-:-:S02]  /*2680*/  SHF.L.W.U32.HI R19, R11, 0xd, R22 ;  /* 0x0000000d0b137819 */ /* 0x000fc40000010e16 */
[----:B------:R-:W-:Y:S01]  /*2690*/  SHF.L.W.U32.HI R12, R12, 0xd, R15 ;  /* 0x0000000d0c0c7819 */ /* 0x000fe20000010e0f */
[----:B------:R-:W-:Y:S01]  /*26a0*/  IMAD.WIDE.U32 R22, R3, 0x26, RZ ;  /* 0x0000002603167825 */ /* 0x000fe200078e00ff */
[----:B------:R-:W-:-:S03]  /*26b0*/  LOP3.LUT R225, R225, 0x7ffff, RZ, 0xc0, !PT ;  /* 0x0007ffffe1e17812 */ /* 0x000fc600078ec0ff */
[----:B------:R-:W-:Y:S02]  /*26c0*/  IMAD R53, R5, 0x26, RZ ;  /* 0x0000002605357824 */ /* 0x000fe400078e02ff */
[----:B------:R-:W-:-:S04]  /*26d0*/  IMAD.WIDE.U32 R104, R7, 0x13, R104 ;  /* 0x0000001307687825 */ /* 0x000fc800078e0068 */
[----:B------:R-:W-:Y:S02]  /*26e0*/  IMAD R107, R12, 0x13, RZ ;  /* 0x000000130c6b7824 */ /* 0x000fe400078e02ff */
[----:B------:R-:W-:Y:S01]  /*26f0*/  IMAD.WIDE.U32 R20, P3, R5, R3, R20 ;  /* 0x0000000305147225 */ /* 0x000fe20007860014 */
[----:B------:R-:W-:-:S03]  /*2700*/  LOP3.LUT R239, R239, 0x7ffff, RZ, 0xc0, !PT ;  /* 0x0007ffffefef7812 */ /* 0x000fc600078ec0ff */
[----:B------:R-:W-:Y:S01]  /*2710*/  IMAD.WIDE.U32 R80, R3, R3, RZ ;  /* 0x0000000303507225 */ /* 0x000fe200078e00ff */
[----:B------:R-:W-:-:S03]  /*2720*/  IADD3 R107, PT, PT, R105, R107, RZ ;  /* 0x0000006b696b7210 */ /* 0x000fc60007ffe0ff */
[----:B------:R-:W-:-:S04]  /*2730*/  IMAD.WIDE.U32 R6, R225, R22, RZ ;  /* 0x00000016e1067225 */ /* 0x000fc800078e00ff */
[----:B------:R-:W-:Y:S01]  /*2740*/  IMAD.WIDE.U32 R16, R4, 0x26, RZ ;  /* 0x0000002604107825 */ /* 0x000fe200078e00ff */
[----:B------:R-:W-:-:S03]  /*2750*/  MOV R8, R21 ;  /* 0x0000001500087202 */ /* 0x000fc60000000f00 */
[----:B------:R-:W-:Y:S02]  /*2760*/  IMAD.IADD R53, R23, 0x1, R53 ;  /* 0x0000000117357824 */ /* 0x000fe400078e0235 */
[----:B------:R-:W-:Y:S01]  /*2770*/  IMAD.WIDE.U32 R102, R19, 0x13, R102 ;  /* 0x0000001313667825 */ /* 0x000fe200078e0066 */
[----:B------:R-:W-:-:S03]  /*2780*/  IADD3 R19, P4, PT, R81, R20, RZ ;  /* 0x0000001451137210 */ /* 0x000fc60007f9e0ff */
[----:B------:R-:W-:Y:S01]  /*2790*/  IMAD R15, R225, 0x26, RZ ;  /* 0x00000026e10f7824 */ /* 0x000fe200078e02ff */
[----:B------:R-:W-:Y:S01]  /*27a0*/  LOP3.LUT R12, R41, 0x7ffff, RZ, 0xc0, !PT ;  /* 0x0007ffff290c7812 */ /* 0x000fe200078ec0ff */
[----:B------:R-:W-:Y:S01]  /*27b0*/  IMAD.WIDE.U32 R20, P1, R53, R4, R6 ;  /* 0x0000000435147225 */ /* 0x000fe20007820006 */
[----:B------:R-:W-:-:S03]  /*27c0*/  LEA.HI R6, P0, R107, R40, RZ, 0xd ;  /* 0x000000286b067211 */ /* 0x000fc600078168ff */
[----:B------:R-:W-:Y:S01]  /*27d0*/  IMAD.WIDE.U32 R24, R239, R16, RZ ;  /* 0x00000010ef187225 */ /* 0x000fe200078e00ff */
[----:B------:R-:W-:-:S03]  /*27e0*/  IADD3.X R7, PT, PT, RZ, R12, RZ, P0, !PT ;  /* 0x0000000cff077210 */ /* 0x000fc600007fe4ff */
[----:B------:R-:W-:Y:S02]  /*27f0*/  IMAD.IADD R15, R17, 0x1, R15 ;  /* 0x00000001110f7824 */ /* 0x000fe400078e020f */
[----:B------:R-:W-:-:S04]  /*2800*/  IMAD.WIDE.U32 R26, R232, R16, RZ ;  /* 0x00000010e81a7225 */ /* 0x000fc800078e00ff */
[----:B------:R-:W-:-:S04]  /*2810*/  IMAD.WIDE.U32 R28, R4, R22, RZ ;  /* 0x00000016041c7225 */ /* 0x000fc800078e00ff */
[----:B------:R-:W-:-:S04]  /*2820*/  IMAD.WIDE.U32 R16, R6, 0x26, RZ ;  /* 0x0000002606107825 */ /* 0x000fc800078e00ff */
[----:B------:R-:W-:Y:S01]  /*2830*/  IMAD.WIDE.U32 R24, P0, R15, R232, R24 ;  /* 0x000000e80f187225 */ /* 0x000fe20007800018 */
[----:B------:R-:W-:Y:S02]  /*2840*/  IADD3 R52, P6, PT, R29, R20, RZ ;  /* 0x000000141d347210 */ /* 0x000fe40007fde0ff */
[----:B------:R-:W-:Y:S01]  /*2850*/  SHF.L.U32 R56, R104, 0x1, RZ ;  /* 0x0000000168387819 */ /* 0x000fe200000006ff */
[----:B------:R-:W-:Y:S02]  /*2860*/  IMAD R23, R7, 0x26, RZ ;  /* 0x0000002607177824 */ /* 0x000fe400078e02ff */
[----:B------:R-:W-:Y:S02]  /*2870*/  IMAD.MOV.U32 R30, RZ, RZ, R21 ;  /* 0x000000ffff1e7224 */ /* 0x000fe400078e0015 */
[----:B------:R-:W-:Y:S01]  /*2880*/  IMAD.X R49, RZ, RZ, RZ, P0 ;  /* 0x000000ffff317224 */ /* 0x000fe200000e06ff */
[----:B------:R-:W-:Y:S01]  /*2890*/  IADD3 R50, P0, PT, R27, R24, RZ ;  /* 0x000000181b327210 */ /* 0x000fe20007f1e0ff */
[----:B------:R-:W-:Y:S01]  /*28a0*/  IMAD.WIDE.U32 R20, R239, R16, RZ ;  /* 0x00000010ef147225 */ /* 0x000fe200078e00ff */
[----:B------:R-:W-:-:S03]  /*28b0*/  LOP3.LUT R56, R56, 0xfffffffe, RZ, 0xc0, !PT ;  /* 0xfffffffe38387812 */ /* 0x000fc600078ec0ff */
[----:B------:R-:W-:Y:S02]  /*28c0*/  IMAD.MOV.U32 R48, RZ, RZ, R25 ;  /* 0x000000ffff307224 */ /* 0x000fe400078e0019 */
[----:B------:R-:W-:Y:S01]  /*28d0*/  IMAD.IADD R23, R17, 0x1, R23 ;  /* 0x0000000111177824 */ /* 0x000fe200078e0217 */
[----:B------:R-:W-:Y:S01]  /*28e0*/  SHF.L.U64.HI R55, R104, 0x1, R107 ;  /* 0x0000000168377819 */ /* 0x000fe2000001026b */
[----:B------:R-:W-:-:S04]  /*28f0*/  IMAD.WIDE.U32.X R48, R15, R239, R48, P0 ;  /* 0x000000ef0f307225 */ /* 0x000fc800000e0430 */
[----:B------:R-:W-:Y:S01]  /*2900*/  IMAD.WIDE.U32 R20, P0, R23, R232, R20 ;  /* 0x000000e817147225 */ /* 0x000fe20007800014 */
[----:B------:R-:W-:-:S03]  /*2910*/  LOP3.LUT R55, R55, 0xfffff, RZ, 0xc0, !PT ;  /* 0x000fffff37377812 */ /* 0x000fc600078ec0ff */
[----:B------:R-:W-:-:S04]  /*2920*/  IMAD.WIDE.U32 R34, R6, R6, RZ ;  /* 0x0000000606227225 */ /* 0x000fc800078e00ff */
[----:B------:R-:W-:-:S04]  /*2930*/  IMAD.WIDE.U32 R24, R232, R16, RZ ;  /* 0x00000010e8187225 */ /* 0x000fc800078e00ff */
[----:B------:R-:W-:Y:S01]  /*2940*/  IMAD.WIDE.U32 R36, R7, R6, RZ ;  /* 0x0000000607247225 */ /* 0x000fe200078e00ff */
[----:B------:R-:W-:-:S03]  /*2950*/  IADD3.X R27, PT, PT, RZ, RZ, RZ, P0, !PT ;  /* 0x000000ffff1b7210 */ /* 0x000fc600007fe4ff */
[----:B------:R-:W-:Y:S01]  /*2960*/  IMAD.WIDE.U32 R16, R5, R56, RZ ;  /* 0x0000003805107225 */ /* 0x000fe200078e00ff */
[----:B------:R-:W-:-:S03]  /*2970*/  IADD3 R51, P0, PT, R34, R26, RZ ;  /* 0x0000001a22337210 */ /* 0x000fc60007f1e0ff */
[----:B------:R-:W-:Y:S02]  /*2980*/  IMAD.X R9, RZ, RZ, RZ, P3 ;  /* 0x000000ffff097224 */ /* 0x000fe400018e06ff */
[----:B------:R-:W-:Y:S01]  /*2990*/  IMAD.X R31, RZ, RZ, RZ, P1 ;  /* 0x000000ffff1f7224 */ /* 0x000fe200008e06ff */
[----:B------:R-:W-:Y:S01]  /*29a0*/  IADD3 R54, P1, PT, R25, R20, RZ ;  /* 0x0000001419367210 */ /* 0x000fe20007f3e0ff */
[----:B------:R-:W-:-:S04]  /*29b0*/  IMAD.WIDE.U32 R36, P3, R6, R7, R36 ;  /* 0x0000000706247225 */ /* 0x000fc80007860024 */
[----:B------:R-:W-:Y:S02]  /*29c0*/  IMAD.MOV.U32 R26, RZ, RZ, R21 ;  /* 0x000000ffff1a7224 */ /* 0x000fe400078e0015 */
[----:B------:R-:W-:Y:S01]  /*29d0*/  IMAD.WIDE.U32 R20, P5, R55, R3, R16 ;  /* 0x0000000337147225 */ /* 0x000fe200078a0010 */
[----:B------:R-:W-:-:S03]  /*29e0*/  IADD3 R35, P2, PT, R35, R36, RZ ;  /* 0x0000002423237210 */ /* 0x000fc60007f5e0ff */
[----:B------:R-:W-:Y:S01]  /*29f0*/  IMAD.WIDE.U32 R16, R3, R56, RZ ;  /* 0x0000003803107225 */ /* 0x000fe200078e00ff */
[----:B------:R-:W-:-:S03]  /*2a00*/  IADD3.X R45, PT, PT, RZ, RZ, RZ, P3, !PT ;  /* 0x000000ffff2d7210 */ /* 0x000fc60001ffe4ff */
[----:B------:R-:W-:Y:S01]  /*2a10*/  IMAD.WIDE.U32 R46, R4, 0x13, RZ ;  /* 0x00000013042e7825 */ /* 0x000fe200078e00ff */
[----:B------:R-:W-:Y:S02]  /*2a20*/  IADD3 R15, P3, PT, R17, R20, RZ ;  /* 0x00000014110f7210 */ /* 0x000fe40007f7e0ff */
[----:B------:R-:W-:Y:S01]  /*2a30*/  MOV R44, R37 ;  /* 0x00000025002c7202 */ /* 0x000fe20000000f00 */
[----:B------:R-:W-:Y:S01]  /*2a40*/  IMAD.WIDE.U32.X R26, R23, R239, R26, P1 ;  /* 0x000000ef171a7225 */ /* 0x000fe200008e041a */
[----:B------:R-:W-:-:S03]  /*2a50*/  IADD3 R51, P1, PT, R51, R16, RZ ;  /* 0x0000001033337210 */ /* 0x000fc60007f3e0ff */
[C---:B------:R-:W-:Y:S01]  /*2a60*/  IMAD R61, R225.reuse, 0x13, RZ ;  /* 0x00000013e13d7824 */ /* 0x040fe200078e02ff */
[----:B------:R-:W-:Y:S01]  /*2a70*/  IADD3.X R50, P0, PT, R50, R35, RZ, P0, !PT ;  /* 0x0000002332327210 */ /* 0x000fe2000071e4ff */
[----:B------:R-:W-:Y:S02]  /*2a80*/  IMAD.X R43, RZ, RZ, RZ, P5 ;  /* 0x000000ffff2b7224 */ /* 0x000fe400028e06ff */
[----:B------:R-:W-:Y:S02]  /*2a90*/  IMAD.MOV.U32 R42, RZ, RZ, R21 ;  /* 0x000000ffff2a7224 */ /* 0x000fe400078e0015 */
[----:B------:R-:W-:Y:S01]  /*2aa0*/  IMAD.WIDE.U32 R16, R225, R46, RZ ;  /* 0x0000002ee1107225 */ /* 0x000fe200078e00ff */
[----:B------:R-:W-:-:S03]  /*2ab0*/  LOP3.LUT R107, R107, 0x7ffff, RZ, 0xc0, !PT ;  /* 0x0007ffff6b6b7812 */ /* 0x000fc600078ec0ff */
[----:B------:R-:W-:Y:S01]  /*2ac0*/  IMAD.IADD R61, R47, 0x1, R61 ;  /* 0x000000012f3d7824 */ /* 0x000fe200078e023d */
[----:B------:R-:W-:Y:S01]  /*2ad0*/  IADD3.X R50, P1, PT, R50, R15, RZ, P1, !PT ;  /* 0x0000000f32327210 */ /* 0x000fe20000f3e4ff */
[----:B------:R-:W-:-:S04]  /*2ae0*/  IMAD.WIDE.U32.X R42, R55, R5, R42, P3 ;  /* 0x00000005372a7225 */ /* 0x000fc800018e042a */
[----:B------:R-:W-:-:S04]  /*2af0*/  IMAD.WIDE.U32.X R44, R7, R7, R44, P2 ;  /* 0x00000007072c7225 */ /* 0x000fc800010e042c */
[----:B------:R-:W-:Y:S01]  /*2b00*/  IMAD.WIDE.U32 R38, P3, R61, R4, R16 ;  /* 0x000000043d267225 */ /* 0x000fe20007860010 */
[----:B------:R-:W-:-:S03]  /*2b10*/  IADD3.X R42, P0, P5, R42, R44, R48, P1, P0 ;  /* 0x0000002c2a2a7210 */ /* 0x000fc60000d00430 */
[----:B------:R-:W-:-:S04]  /*2b20*/  IMAD.WIDE.U32 R34, R232, R22, RZ ;  /* 0x00000016e8227225 */ /* 0x000fc800078e00ff */
[----:B------:R-:W-:-:S04]  /*2b30*/  IMAD.WIDE.U32 R20, R4, R46, RZ ;  /* 0x0000002e04147225 */ /* 0x000fc800078e00ff */
[----:B------:R-:W-:-:S04]  /*2b40*/  IMAD.WIDE.U32 R22, R239, R22, RZ ;  /* 0x00000016ef167225 */ /* 0x000fc800078e00ff */
[----:B------:R-:W-:Y:S01]  /*2b50*/  IMAD.WIDE.U32 R16, R107, R104, RZ ;  /* 0x000000686b107225 */ /* 0x000fe200078e00ff */
[----:B------:R-:W-:Y:S02]  /*2b60*/  IADD3 R33, P2, PT, R34, R20, RZ ;  /* 0x0000001422217210 */ /* 0x000fe40007f5e0ff */
[----:B------:R-:W-:Y:S01]  /*2b70*/  IADD3.X R44, PT, PT, R43, R45, R49, P0, P5 ;  /* 0x0000002d2b2c7210 */ /* 0x000fe200007ea431 */
[----:B------:R-:W-:Y:S01]  /*2b80*/  IMAD.X R41, RZ, RZ, RZ, P3 ;  /* 0x000000ffff297224 */ /* 0x000fe200018e06ff */
[----:B------:R-:W-:Y:S01]  /*2b90*/  IADD3 R58, P3, PT, R21, R38, RZ ;  /* 0x00000026153a7210 */ /* 0x000fe20007f7e0ff */
[----:B------:R-:W-:-:S04]  /*2ba0*/  IMAD.WIDE.U32 R36, P1, R53, R232, R22 ;  /* 0x000000e835247225 */ /* 0x000fc80007820016 */
[----:B------:R-:W-:-:S04]  /*2bb0*/  IMAD.WIDE.U32 R20, P0, R107, R104, R16 ;  /* 0x000000686b147225 */ /* 0x000fc80007800010 */
[----:B------:R-:W-:Y:S01]  /*2bc0*/  IMAD.WIDE.U32 R16, R104, R104, RZ ;  /* 0x0000006868107225 */ /* 0x000fe200078e00ff */
[----:B------:R-:W-:Y:S02]  /*2bd0*/  IADD3.X R29, PT, PT, RZ, RZ, RZ, P1, !PT ;  /* 0x000000ffff1d7210 */ /* 0x000fe40000ffe4ff */
[----:B------:R-:W-:Y:S01]  /*2be0*/  MOV R22, R21 ;  /* 0x0000001500167202 */ /* 0x000fe20000000f00 */
[----:B------:R-:W-:Y:S01]  /*2bf0*/  IMAD.WIDE.U32 R126, R232, 0x13, RZ ;  /* 0x00000013e87e7825 */ /* 0x000fe200078e00ff */
[----:B------:R-:W-:-:S03]  /*2c00*/  IADD3 R25, P1, PT, R17, R20, RZ ;  /* 0x0000001411197210 */ /* 0x000fc60007f3e0ff */
[----:B------:R-:W-:Y:S01]  /*2c10*/  IMAD.X R23, RZ, RZ, RZ, P0 ;  /* 0x000000ffff177224 */ /* 0x000fe200000e06ff */
[----:B------:R-:W-:Y:S01]  /*2c20*/  IADD3 R15, P0, PT, R16, R28, RZ ;  /* 0x0000001c100f7210 */ /* 0x000fe20007f1e0ff */
[----:B------:R-:W-:Y:S01]  /*2c30*/  IMAD R67, R239, 0x13, RZ ;  /* 0x00000013ef437824 */ /* 0x000fe200078e02ff */
[----:B------:R-:W-:Y:S01]  /*2c40*/  IADD3 R45, P5, PT, R35, R36, RZ ;  /* 0x00000024232d7210 */ /* 0x000fe20007fbe0ff */
[----:B------:R-:W-:Y:S01]  /*2c50*/  IMAD.WIDE.U32.X R16, R107, R107, R22, P1 ;  /* 0x0000006b6b107225 */ /* 0x000fe200008e0416 */
[----:B------:R-:W-:Y:S02]  /*2c60*/  IADD3 R12, P1, PT, R15, R24, RZ ;  /* 0x000000180f0c7210 */ /* 0x000fe40007f3e0ff */
[----:B------:R-:W-:Y:S01]  /*2c70*/  IADD3.X R15, P0, PT, R52, R25, RZ, P0, !PT ;  /* 0x00000019340f7210 */ /* 0x000fe2000071e4ff */
[----:B------:R-:W-:-:S04]  /*2c80*/  IMAD.WIDE.U32 R34, R239, R126, RZ ;  /* 0x0000007eef227225 */ /* 0x000fc800078e00ff */
[----:B------:R-:W-:Y:S01]  /*2c90*/  IMAD.IADD R67, R127, 0x1, R67 ;  /* 0x000000017f437824 */ /* 0x000fe200078e0243 */
[----:B------:R-:W-:Y:S01]  /*2ca0*/  IADD3.X R15, P1, PT, R15, R54, RZ, P1, !PT ;  /* 0x000000360f0f7210 */ /* 0x000fe20000f3e4ff */
[----:B------:R-:W-:-:S04]  /*2cb0*/  IMAD.WIDE.U32.X R20, R53, R225, R30, P6 ;  /* 0x000000e135147225 */ /* 0x000fc800030e041e */
[----:B------:R-:W-:Y:S02]  /*2cc0*/  IMAD.MOV.U32 R40, RZ, RZ, R39 ;  /* 0x000000ffff287224 */ /* 0x000fe400078e0027 */
[----:B------:R-:W-:Y:S01]  /*2cd0*/  IMAD.WIDE.U32 R38, P6, R67, R232, R34 ;  /* 0x000000e843267225 */ /* 0x000fe200078c0022 */
[----:B------:R-:W-:-:S03]  /*2ce0*/  IADD3.X R52, P0, P1, R26, R16, R20, P1, P0 ;  /* 0x000000101a347210 */ /* 0x000fc60000900414 */
[----:B------:R-:W-:Y:S01]  /*2cf0*/  IMAD.WIDE.U32 R34, R225, R56, RZ ;  /* 0x00000038e1227225 */ /* 0x000fe200078e00ff */
[----:B------:R-:W-:Y:S02]  /*2d00*/  MOV R22, R39 ;  /* 0x0000002700167202 */ /* 0x000fe40000000f00 */
[----:B------:R-:W-:Y:S01]  /*2d10*/  IADD3.X R39, PT, PT, R27, R17, R21, P0, P1 ;  /* 0x000000111b277210 */ /* 0x000fe200007e2415 */
[----:B------:R-:W-:-:S04]  /*2d20*/  IMAD.WIDE.U32 R24, R55, R6, RZ ;  /* 0x0000000637187225 */ /* 0x000fc800078e00ff */
[----:B------:R-:W-:Y:S02]  /*2d30*/  IMAD.MOV.U32 R28, RZ, RZ, R37 ;  /* 0x000000ffff1c7224 */ /* 0x000fe400078e0025 */
[----:B------:R-:W-:-:S04]  /*2d40*/  IMAD.WIDE.U32 R36, R232, R126, RZ ;  /* 0x0000007ee8247225 */ /* 0x000fc800078e00ff */
[----:B------:R-:W-:-:S04]  /*2d50*/  IMAD.WIDE.U32 R30, R4, R56, RZ ;  /* 0x00000038041e7225 */ /* 0x000fc800078e00ff */
[----:B------:R-:W-:Y:S01]  /*2d60*/  IMAD.WIDE.U32 R34, P1, R55, R4, R34 ;  /* 0x0000000437227225 */ /* 0x000fe20007820022 */
[----:B------:R-:W-:-:S03]  /*2d70*/  IADD3 R43, P0, PT, R30, R36, RZ ;  /* 0x000000241e2b7210 */ /* 0x000fc60007f1e0ff */
[----:B------:R-:W-:Y:S02]  /*2d80*/  IMAD.X R23, RZ, RZ, RZ, P6 ;  /* 0x000000ffff177224 */ /* 0x000fe400030e06ff */
[----:B------:R-:W-:Y:S01]  /*2d90*/  IMAD.WIDE.U32.X R78, R61, R225, R40, P3 ;  /* 0x000000e13d4e7225 */ /* 0x000fe200018e0428 */
[----:B------:R-:W-:-:S03]  /*2da0*/  IADD3 R49, P3, PT, R31, R34, RZ ;  /* 0x000000221f317210 */ /* 0x000fc60007f7e0ff */
[----:B------:R-:W-:Y:S01]  /*2db0*/  IMAD.WIDE.U32 R24, P6, R56, R7, R24 ;  /* 0x0000000738187225 */ /* 0x000fe200078c0018 */
[----:B------:R-:W-:-:S03]  /*2dc0*/  MOV R20, R35 ;  /* 0x0000002300147202 */ /* 0x000fc60000000f00 */
[----:B------:R-:W-:-:S04]  /*2dd0*/  IMAD.WIDE.U32 R16, R56, R6, RZ ;  /* 0x0000000638107225 */ /* 0x000fc800078e00ff */
[----:B------:R-:W-:-:S04]  /*2de0*/  IMAD.WIDE.U32 R30, R239, R56, RZ ;  /* 0x00000038ef1e7225 */ /* 0x000fc800078e00ff */
[----:B------:R-:W-:Y:S01]  /*2df0*/  IMAD.WIDE.U32.X R28, R53, R239, R28, P5 ;  /* 0x000000ef351c7225 */ /* 0x000fe200028e041c */
[----:B------:R-:W-:-:S03]  /*2e00*/  IADD3 R48, P5, PT, R37, R38, RZ ;  /* 0x0000002625307210 */ /* 0x000fc60007fbe0ff */
[----:B------:R-:W-:Y:S01]  /*2e10*/  IMAD.X R21, RZ, RZ, RZ, P1 ;  /* 0x000000ffff157224 */ /* 0x000fe200008e06ff */
[----:B------:R-:W-:Y:S01]  /*2e20*/  IADD3 R38, P1, PT, R17, R24, RZ ;  /* 0x0000001811267210 */ /* 0x000fe20007f3e0ff */
[----:B------:R-:W-:Y:S01]  /*2e30*/  IMAD.X R27, RZ, RZ, RZ, P6 ;  /* 0x000000ffff1b7224 */ /* 0x000fe200030e06ff */
[----:B------:R-:W-:Y:S01]  /*2e40*/  IADD3 R33, P6, PT, R33, R16, RZ ;  /* 0x0000001021217210 */ /* 0x000fe20007fde0ff */
[----:B------:R-:W-:Y:S02]  /*2e50*/  IMAD.MOV.U32 R26, RZ, RZ, R25 ;  /* 0x000000ffff1a7224 */ /* 0x000fe400078e0019 */
[----:B------:R-:W-:Y:S01]  /*2e60*/  IMAD.WIDE.U32.X R20, R55, R225, R20, P3 ;  /* 0x000000e137147225 */ /* 0x000fe200018e0414 */
[----:B------:R-:W-:-:S03]  /*2e70*/  IADD3.X R45, P2, PT, R45, R58, RZ, P2, !PT ;  /* 0x0000003a2d2d7210 */ /* 0x000fc6000175e4ff */
[----:B------:R-:W-:-:S04]  /*2e80*/  IMAD.WIDE.U32 R16, P3, R55, R232, R30 ;  /* 0x000000e837107225 */ /* 0x000fc8000786001e */
[----:B------:R-:W-:Y:S01]  /*2e90*/  IMAD.WIDE.U32 R34, R232, R56, RZ ;  /* 0x00000038e8227225 */ /* 0x000fe200078e00ff */
[----:B------:R-:W-:-:S03]  /*2ea0*/  IADD3.X R37, PT, PT, RZ, RZ, RZ, P3, !PT ;  /* 0x000000ffff257210 */ /* 0x000fc60001ffe4ff */
[----:B------:R-:W-:Y:S01]  /*2eb0*/  IMAD.WIDE.U32.X R24, R55, R7, R26, P1 ;  /* 0x0000000737187225 */ /* 0x000fe200008e041a */
[----:B------:R-:W-:Y:S02]  /*2ec0*/  SHF.L.W.U32.HI R26, R15, 0xd, R52 ;  /* 0x0000000d0f1a7819 */ /* 0x000fe40000010e34 */
[----:B------:R-:W-:Y:S01]  /*2ed0*/  IADD3 R56, P3, PT, R35, R16, RZ ;  /* 0x0000001023387210 */ /* 0x000fe20007f7e0ff */
[----:B------:R-:W-:Y:S01]  /*2ee0*/  IMAD.SHL.U32 R54, R6, 0x2, RZ ;  /* 0x0000000206367824 */ /* 0x000fe200078e00ff */
[----:B------:R-:W-:Y:S02]  /*2ef0*/  IADD3.X R38, P6, PT, R45, R38, RZ, P6, !PT ;  /* 0x000000262d267210 */ /* 0x000fe400037de4ff */
[----:B------:R-:W-:Y:S02]  /*2f00*/  SHF.L.W.U32.HI R27, R52, 0xd, R39 ;  /* 0x0000000d341b7819 */ /* 0x000fe40000010e27 */
[----:B------:R-:W-:Y:S01]  /*2f10*/  IADD3 R16, P1, PT, R26, R33, RZ ;  /* 0x000000211a107210 */ /* 0x000fe20007f3e0ff */
[----:B------:R-:W-:Y:S01]  /*2f20*/  IMAD.WIDE.U32 R30, R5, R54, RZ ;  /* 0x00000036051e7225 */ /* 0x000fe200078e00ff */
[----:B------:R-:W-:-:S02]  /*2f30*/  SHF.L.U64.HI R45, R6, 0x1, R7 ;  /* 0x00000001062d7819 */ /* 0x000fc40000010207 */
[----:B------:R-:W-:Y:S01]  /*2f40*/  IADD3.X R40, P2, P6, R24, R78, R28, P6, P2 ;  /* 0x0000004e18287210 */ /* 0x000fe2000364441c */
[----:B------:R-:W-:Y:S01]  /*2f50*/  IMAD.MOV.U32 R36, RZ, RZ, R17 ;  /* 0x000000ffff247224 */ /* 0x000fe200078e0011 */
[----:B------:R-:W-:Y:S01]  /*2f60*/  IADD3.X R17, P1, PT, R27, R38, RZ, P1, !PT ;  /* 0x000000261b117210 */ /* 0x000fe20000f3e4ff */
[----:B------:R-:W-:Y:S01]  /*2f70*/  IMAD.WIDE.U32 R38, R225, R54, RZ ;  /* 0x00000036e1267225 */ /* 0x000fe200078e00ff */
[----:B------:R-:W-:Y:S02]  /*2f80*/  IADD3.X R41, PT, PT, R25, R79, R29, P2, P6 ;  /* 0x0000004f19297210 */ /* 0x000fe400017ec41d */
[----:B------:R-:W-:Y:S01]  /*2f90*/  IADD3.X R40, P1, PT, RZ, R40, RZ, P1, !PT ;  /* 0x00000028ff287210 */ /* 0x000fe20000f3e4ff */
[----:B------:R-:W-:-:S04]  /*2fa0*/  IMAD.WIDE.U32.X R36, R55, R239, R36, P3 ;  /* 0x000000ef37247225 */ /* 0x000fc800018e0424 */
[----:B------:R-:W-:-:S04]  /*2fb0*/  IMAD.WIDE.U32 R30, P3, R45, R3, R30 ;  /* 0x000000032d1e7225 */ /* 0x000fc8000786001e */
[----:B------:R-:W-:Y:S01]  /*2fc0*/  IMAD.WIDE.U32 R26, R3, R54, RZ ;  /* 0x00000036031a7225 */ /* 0x000fe200078e00ff */
[----:B------:R-:W-:-:S03]  /*2fd0*/  SHF.L.W.U32.HI R24, R17, 0xd, R40 ;  /* 0x0000000d11187819 */ /* 0x000fc60000010e28 */
[----:B------:R-:W-:Y:S01]  /*2fe0*/  IMAD.X R35, RZ, RZ, RZ, P3 ;  /* 0x000000ffff237224 */ /* 0x000fe200018e06ff */
[----:B------:R-:W-:Y:S01]  /*2ff0*/  IADD3 R33, P3, PT, R34, R80, RZ ;  /* 0x0000005022217210 */ /* 0x000fe20007f7e0ff */
[----:B------:R-:W-:Y:S01]  /*3000*/  IMAD.WIDE.U32 R38, P2, R45, R4, R38 ;  /* 0x000000042d267225 */ /* 0x000fe20007840026 */
[----:B------:R-:W-:-:S03]  /*3010*/  IADD3 R52, P6, PT, R27, R30, RZ ;  /* 0x0000001e1b347210 */ /* 0x000fc60007fde0ff */
[----:B------:R-:W-:Y:S01]  /*3020*/  IMAD.X R41, RZ, RZ, R41, P1 ;  /* 0x000000ffff297224 */ /* 0x000fe200008e0629 */
[----:B------:R-:W-:Y:S01]  /*3030*/  MOV R34, R31 ;  /* 0x0000001f00227202 */ /* 0x000fe20000000f00 */
[----:B------:R-:W-:-:S03]  /*3040*/  IMAD.WIDE.U32 R28, R4, R54, RZ ;  /* 0x00000036041c7225 */ /* 0x000fc600078e00ff */
[----:B------:R-:W-:Y:S01]  /*3050*/  SHF.L.W.U32.HI R27, R40, 0xd, R41 ;  /* 0x0000000d281b7819 */ /* 0x000fe20000010e29 */
[----:B------:R-:W-:Y:S01]  /*3060*/  IMAD.X R31, RZ, RZ, RZ, P2 ;  /* 0x000000ffff1f7224 */ /* 0x000fe200010e06ff */
[----:B------:R-:W-:Y:S01]  /*3070*/  IADD3 R57, P2, PT, R24, R51, RZ ;  /* 0x0000003318397210 */ /* 0x000fe20007f5e0ff */
[----:B------:R-:W-:Y:S01]  /*3080*/  IMAD.WIDE.U32.X R24, R45, R5, R34, P6 ;  /* 0x000000052d187225 */ /* 0x000fe200030e0422 */
[----:B------:R-:W-:Y:S02]  /*3090*/  IADD3 R66, P6, PT, R29, R38, RZ ;  /* 0x000000261d427210 */ /* 0x000fe40007fde0ff */
[----:B------:R-:W-:Y:S02]  /*30a0*/  IADD3.X R38, P2, PT, R27, R50, RZ, P2, !PT ;  /* 0x000000321b267210 */ /* 0x000fe4000175e4ff */
[----:B------:R-:W-:Y:S02]  /*30b0*/  MOV R30, R39 ;  /* 0x00000027001e7202 */ /* 0x000fe40000000f00 */
[----:B------:R-:W-:-:S02]  /*30c0*/  IADD3 R34, P1, PT, R33, R28, RZ ;  /* 0x0000001c21227210 */ /* 0x000fc40007f3e0ff */
[----:B------:R-:W-:Y:S02]  /*30d0*/  IADD3.X R19, P3, PT, R19, R56, RZ, P3, !PT ;  /* 0x0000003813137210 */ /* 0x000fe40001f7e4ff */
[----:B------:R-:W-:Y:S01]  /*30e0*/  LEA.HI.X R27, P2, R41, R42, RZ, 0xd, P2 ;  /* 0x0000002a291b7211 */ /* 0x000fe20001056cff */
[----:B------:R-:W-:Y:S01]  /*30f0*/  IMAD.WIDE.U32.X R28, R45, R225, R30, P6 ;  /* 0x000000e12d1c7225 */ /* 0x000fe200030e041e */
[----:B------:R-:W-:Y:S02]  /*3100*/  IADD3.X R66, P1, PT, R19, R66, RZ, P1, !PT ;  /* 0x0000004213427210 */ /* 0x000fe40000f3e4ff */
[----:B------:R-:W-:Y:S01]  /*3110*/  IADD3 R26, P6, PT, R43, R26, RZ ;  /* 0x0000001a2b1a7210 */ /* 0x000fe20007fde0ff */
[----:B------:R-:W-:Y:S01]  /*3120*/  IMAD R31, R18, 0x13, RZ ;  /* 0x00000013121f7824 */ /* 0x000fe200078e02ff */
[----:B------:R-:W-:Y:S01]  /*3130*/  SHF.L.W.U32.HI R19, R38, 0xd, R27 ;  /* 0x0000000d26137819 */ /* 0x000fe20000010e1b */
[----:B------:R-:W-:Y:S01]  /*3140*/  IMAD.X R30, RZ, RZ, R44, P2 ;  /* 0x000000ffff1e7224 */ /* 0x000fe200010e062c */
[----:B------:R-:W-:Y:S01]  /*3150*/  IADD3.X R33, P0, PT, R48, R49, RZ, P0, !PT ;  /* 0x0000003130217210 */ /* 0x000fe2000071e4ff */
[----:B------:R-:W-:Y:S01]  /*3160*/  IMAD.IADD R108, R103, 0x1, R31 ;  /* 0x00000001676c7824 */ /* 0x000fe200078e021f */
[----:B------:R-:W-:Y:S01]  /*3170*/  IADD3 R68, P2, PT, R19, R26, RZ ;  /* 0x0000001a13447210 */ /* 0x000fe20007f5e0ff */
[----:B------:R-:W-:Y:S01]  /*3180*/  IMAD.WIDE.U32.X R18, R5, R5, R8, P4 ;  /* 0x0000000505127225 */ /* 0x000fe200020e0408 */
[----:B------:R-:W-:-:S02]  /*3190*/  IADD3.X R33, P6, PT, R33, R52, RZ, P6, !PT ;  /* 0x0000003421217210 */ /* 0x000fc400037de4ff */
[----:B------:R-:W-:Y:S01]  /*31a0*/  SHF.L.W.U32.HI R26, R27, 0xd, R30 ;  /* 0x0000000d1b1a7819 */ /* 0x000fe20000010e1e */
[----:B------:R-:W-:Y:S01]  /*31b0*/  IMAD.WIDE.U32.X R22, R67, R239, R22, P5 ;  /* 0x000000ef43167225 */ /* 0x000fe200028e0416 */
[----:B------:R-:W-:Y:S02]  /*31c0*/  LOP3.LUT R9, R14, 0x7ffff, RZ, 0xc0, !PT ;  /* 0x0007ffff0e097812 */ /* 0x000fe400078ec0ff */
[----:B------:R-:W-:Y:S02]  /*31d0*/  LEA.HI R8, P4, R108, R13, RZ, 0xd ;  /* 0x0000000d6c087211 */ /* 0x000fe400078968ff */
[----:B------:R-:W-:Y:S02]  /*31e0*/  IADD3.X R63, P1, P3, R28, R36, R18, P1, P3 ;  /* 0x000000241c3f7210 */ /* 0x000fe40000b26412 */
[----:B------:R-:W-:Y:S02]  /*31f0*/  LOP3.LUT R75, R38, 0x7ffff, RZ, 0xc0, !PT ;  /* 0x0007ffff264b7812 */ /* 0x000fe400078ec0ff */
[----:B------:R-:W-:-:S02]  /*3200*/  IADD3.X R33, P2, PT, R26, R33, RZ, P2, !PT ;  /* 0x000000211a217210 */ /* 0x000fc4000175e4ff */
[----:B------:R-:W-:Y:S01]  /*3210*/  IADD3.X R14, P0, P6, R24, R20, R22, P6, P0 ;  /* 0x00000014180e7210 */ /* 0x000fe20003600416 */
[----:B------:R-:W-:Y:S01]  /*3220*/  STL [R1+0x28], R74 ;  /* 0x0000284a01007387 */ /* 0x000fe20000100800 */
[----:B------:R-:W-:Y:S01]  /*3230*/  IADD3.X R64, PT, PT, R29, R37, R19, P1, P3 ;  /* 0x000000251d407210 */ /* 0x000fe20000fe6413 */
[----:B------:R-:W-:Y:S01]  /*3240*/  IMAD.WIDE.U32 R18, R75, R8, RZ ;  /* 0x000000084b127225 */ /* 0x000fe200078e00ff */
[----:B------:R-:W-:Y:S01]  /*3250*/  LEA.HI.X R14, P2, R30, R14, RZ, 0xd, P2 ;  /* 0x0000000e1e0e7211 */ /* 0x000fe20001056cff */
[----:B------:R-:W-:Y:S01]  /*3260*/  STL.64 [R1+0x88], R80 ;  /* 0x0000885001007387 */ /* 0x000fe20000100a00 */
[----:B------:R-:W-:Y:S02]  /*3270*/  IADD3.X R52, PT, PT, R25, R21, R23, P0, P6 ;  /* 0x0000001519347210 */ /* 0x000fe400007ec417 */
[----:B------:R-:W-:Y:S01]  /*3280*/  IADD3.X R9, PT, PT, RZ, R9, RZ, P4, !PT ;  /* 0x00000009ff097210 */ /* 0x000fe200027fe4ff */
[----:B------:R-:W-:Y:S01]  /*3290*/  STL.64 [R1+0xa0], R78 ;  /* 0x0000a04e01007387 */ /* 0x000fe20000100a00 */
[----:B------:R-:W-:Y:S01]  /*32a0*/  SHF.L.W.U32.HI R13, R33, 0xd, R14 ;  /* 0x0000000d210d7819 */ /* 0x000fe20000010e0e */
[----:B------:R-:W-:-:S02]  /*32b0*/  IMAD.X R52, RZ, RZ, R52, P2 ;  /* 0x000000ffff347224 */ /* 0x000fc400010e0634 */
[----:B------:R-:W-:Y:S01]  /*32c0*/  STL [R1+0x90], R57 ;  /* 0x0000903901007387 */ /* 0x000fe20000100800 */
[----:B------:R-:W-:-:S03]  /*32d0*/  IMAD.WIDE.U32 R20, R57, 0x13, RZ ;  /* 0x0000001339147825 */ /* 0x000fc600078e00ff */
[----:B------:R-:W-:Y:S01]  /*32e0*/  STL [R1+0xa8], R68 ;  /* 0x0000a84401007387 */ /* 0x000fe20000100800 */
[----:B------:R-:W-:Y:S01]  /*32f0*/  IMAD.WIDE.U32 R24, P0, R57, R9, R18 ;  /* 0x0000000939187225 */ /* 0x000fe20007800012 */
[----:B------:R-:W-:Y:S02]  /*3300*/  LOP3.LUT R72, R11, 0x7ffff, RZ, 0xc0, !PT ;  /* 0x0007ffff0b487812 */ /* 0x000fe400078ec0ff */
[----:B------:R0:W-:Y:S01]  /*3310*/  STL.64 [R1+0x98], R22 ;  /* 0x0000981601007387 */ /* 0x0001e20000100a00 */
[----:B------:R-:W-:Y:S01]  /*3320*/  IMAD R53, R75, 0x13, RZ ;  /* 0x000000134b357824 */ /* 0x000fe200078e02ff */
[----:B------:R-:W-:Y:S01]  /*3330*/  LOP3.LUT R73, R33, 0x7ffff, RZ, 0xc0, !PT ;  /* 0x0007ffff21497812 */ /* 0x000fe200078ec0ff */
[----:B------:R-:W-:Y:S01]  /*3340*/  IMAD.MOV.U32 R26, RZ, RZ, R25 ;  /* 0x000000ffff1a7224 */ /* 0x000fe200078e0019 */
[----:B------:R-:W-:Y:S02]  /*3350*/  IADD3 R77, P1, PT, R13, R34, RZ ;  /* 0x000000220d4d7210 */ /* 0x000fe40007f3e0ff */
[----:B------:R-:W-:Y:S01]  /*3360*/  SHF.L.W.U32.HI R11, R14, 0xd, R52 ;  /* 0x0000000d0e0b7819 */ /* 0x000fe20000010e34 */
[----:B0-----:R-:W-:Y:S01]  /*3370*/  IMAD.WIDE.U32 R22, R57, R8, RZ ;  /* 0x0000000839167225 */ /* 0x001fe200078e00ff */
[----:B------:R-:W-:-:S02]  /*3380*/  IADD3 R53, PT, PT, R21, R53, RZ ;  /* 0x0000003515357210 */ /* 0x000fc40007ffe0ff */
[----:B------:R-:W-:Y:S01]  /*3390*/  LOP3.LUT R233, R233, 0x7ffff, RZ, 0xc0, !PT ;  /* 0x0007ffffe9e97812 */ /* 0x000fe200078ec0ff */
[----:B------:R-:W-:Y:S01]  /*33a0*/  IMAD.WIDE.U32 R18, R72, R20, RZ ;  /* 0x0000001448127225 */ /* 0x000fe200078e00ff */
[----:B------:R-:W-:-:S03]  /*33b0*/  IADD3 R58, P4, PT, R23, R24, RZ ;  /* 0x00000018173a7210 */ /* 0x000fc60007f9e0ff */
[----:B------:R-:W-:Y:S01]  /*33c0*/  IMAD.WIDE.U32 R30, R68, R102, RZ ;  /* 0x00000066441e7225 */ /* 0x000fe200078e00ff */
[----:B------:R-:W-:-:S03]  /*33d0*/  IADD3.X R66, P1, PT, R11, R66, RZ, P1, !PT ;  /* 0x000000420b427210 */ /* 0x000fc60000f3e4ff */
[----:B------:R-:W-:Y:S01]  /*33e0*/  IMAD.WIDE.U32 R24, R68, 0x13, RZ ;  /* 0x0000001344187825 */ /* 0x000fe200078e00ff */
[----:B------:R-:W-:-:S03]  /*33f0*/  IADD3 R59, P2, PT, R30, R22, RZ ;  /* 0x000000161e3b7210 */ /* 0x000fc60007f5e0ff */
[----:B------:R-:W-:Y:S01]  /*3400*/  IMAD R55, R73, 0x13, RZ ;  /* 0x0000001349377824 */ /* 0x000fe200078e02ff */
[----:B------:R-:W-:Y:S01]  /*3410*/  LOP3.LUT R76, R66, 0x7ffff, RZ, 0xc0, !PT ;  /* 0x0007ffff424c7812 */ /* 0x000fe200078ec0ff */
[----:B------:R-:W-:Y:S02]  /*3420*/  IMAD.X R27, RZ, RZ, RZ, P0 ;  /* 0x000000ffff1b7224 */ /* 0x000fe400000e06ff */
[----:B------:R-:W-:Y:S01]  /*3430*/  IMAD.WIDE.U32 R38, P0, R53, R74, R18 ;  /* 0x0000004a35267225 */ /* 0x000fe20007800012 */
[----:B------:R-:W-:-:S03]  /*3440*/  IADD3 R55, PT, PT, R25, R55, RZ ;  /* 0x0000003719377210 */ /* 0x000fc60007ffe0ff */
[----:B------:R-:W-:Y:S01]  /*3450*/  IMAD.WIDE.U32 R22, R233, R24, RZ ;  /* 0x00000018e9167225 */ /* 0x000fe200078e00ff */
[----:B------:R-:W-:-:S03]  /*3460*/  LOP3.LUT R10, R10, 0x7ffff, RZ, 0xc0, !PT ;  /* 0x0007ffff0a0a7812 */ /* 0x000fc600078ec0ff */
[----:B------:R-:W-:-:S04]  /*3470*/  IMAD.WIDE.U32 R18, R77, 0x13, RZ ;  /* 0x000000134d127825 */ /* 0x000fc800078e00ff */
[----:B------:R-:W-:Y:S02]  /*3480*/  IMAD.X R45, RZ, RZ, RZ, P0 ;  /* 0x000000ffff2d7224 */ /* 0x000fe400000e06ff */
[----:B------:R-:W-:Y:S02]  /*3490*/  IMAD R33, R76, 0x13, RZ ;  /* 0x000000134c217824 */ /* 0x000fe400078e02ff */
[----:B------:R-:W-:-:S04]  /*34a0*/  IMAD.WIDE.U32 R34, R74, R20, RZ ;  /* 0x000000144a227225 */ /* 0x000fc800078e00ff */
[----:B------:R-:W-:-:S04]  /*34b0*/  IMAD.WIDE.U32 R28, R2, R24, RZ ;  /* 0x00000018021c7225 */ /* 0x000fc800078e00ff */
[----:B------:R-:W-:-:S04]  /*34c0*/  IMAD.WIDE.U32 R36, P0, R55, R2, R22 ;  /* 0x0000000237247225 */ /* 0x000fc80007800016 */
[----:B------:R-:W-:Y:S01]  /*34d0*/  IMAD.WIDE.U32 R22, R10, R18, RZ ;  /* 0x000000120a167225 */ /* 0x000fe200078e00ff */
[----:B------:R-:W-:-:S03]  /*34e0*/  IADD3 R11, P3, PT, R28, R34, RZ ;  /* 0x000000221c0b7210 */ /* 0x000fc60007f7e0ff */
[----:B------:R-:W-:Y:S01]  /*34f0*/  IMAD.IADD R33, R19, 0x1, R33 ;  /* 0x0000000113217824 */ /* 0x000fe200078e0221 */
[----:B------:R-:W-:Y:S01]  /*3500*/  IADD3 R14, P6, PT, R29, R36, RZ ;  /* 0x000000241d0e7210 */ /* 0x000fe20007fde0ff */
[----:B------:R-:W-:Y:S01]  /*3510*/  IMAD.WIDE.U32 R28, R75, R102, RZ ;  /* 0x000000664b1c7225 */ /* 0x000fe200078e00ff */
[----:B------:R-:W-:Y:S02]  /*3520*/  IADD3 R13, P5, PT, R35, R38, RZ ;  /* 0x00000026230d7210 */ /* 0x000fe40007fbe0ff */
[----:B------:R-:W-:Y:S01]  /*3530*/  IADD3.X R43, PT, PT, RZ, RZ, RZ, P0, !PT ;  /* 0x000000ffff2b7210 */ /* 0x000fe200007fe4ff */
[----:B------:R-:W-:Y:S01]  /*3540*/  IMAD.MOV.U32 R44, RZ, RZ, R39 ;  /* 0x000000ffff2c7224 */ /* 0x000fe200078e0027 */
[----:B------:R-:W-:Y:S01]  /*3550*/  LOP3.LUT R109, R108, 0x7ffff, RZ, 0xc0, !PT ;  /* 0x0007ffff6c6d7812 */ /* 0x000fe200078ec0ff */
[----:B------:R-:W-:-:S04]  /*3560*/  IMAD.WIDE.U32 R34, P0, R33, R0, R22 ;  /* 0x0000000021227225 */ /* 0x000fc80007800016 */
[----:B------:R-:W-:-:S04]  /*3570*/  IMAD.WIDE.U32 R22, R0, R18, RZ ;  /* 0x0000001200167225 */ /* 0x000fc800078e00ff */
[----:B------:R-:W-:Y:S02]  /*3580*/  IMAD.MOV.U32 R42, RZ, RZ, R37 ;  /* 0x000000ffff2a7224 */ /* 0x000fe400078e0025 */
[----:B------:R-:W-:-:S04]  /*3590*/  IMAD.WIDE.U32.X R44, R72, R53, R44, P5 ;  /* 0x00000035482c7225 */ /* 0x000fc800028e042c */
[----:B------:R-:W-:-:S04]  /*35a0*/  IMAD.WIDE.U32 R38, P5, R57, R109, R28 ;  /* 0x0000006d39267225 */ /* 0x000fc800078a001c */
[----:B------:R-:W-:Y:S01]  /*35b0*/  IMAD.X R41, RZ, RZ, RZ, P0 ;  /* 0x000000ffff297224 */ /* 0x000fe200000e06ff */
[----:B------:R-:W-:Y:S01]  /*35c0*/  IADD3 R29, P0, PT, R11, R22, RZ ;  /* 0x000000160b1d7210 */ /* 0x000fe20007f1e0ff */
[----:B------:R-:W-:Y:S01]  /*35d0*/  IMAD.WIDE.U32 R48, R75, R0, RZ ;  /* 0x000000004b307225 */ /* 0x000fe200078e00ff */
[----:B------:R-:W-:-:S03]  /*35e0*/  IADD3.X R28, P3, PT, R13, R14, RZ, P3, !PT ;  /* 0x0000000e0d1c7210 */ /* 0x000fc60001f7e4ff */
[----:B------:R-:W-:Y:S01]  /*35f0*/  IMAD.WIDE.U32.X R42, R233, R55, R42, P6 ;  /* 0x00000037e92a7225 */ /* 0x000fe200030e042a */
[----:B------:R-:W-:-:S03]  /*3600*/  IADD3 R11, P6, PT, R23, R34, RZ ;  /* 0x00000022170b7210 */ /* 0x000fc60007fde0ff */
[----:B------:R-:W-:Y:S01]  /*3610*/  IMAD.MOV.U32 R40, RZ, RZ, R35 ;  /* 0x000000ffff287224 */ /* 0x000fe200078e0023 */
[----:B------:R-:W-:Y:S01]  /*3620*/  IADD3.X R23, PT, PT, RZ, RZ, RZ, P5, !PT ;  /* 0x000000ffff177210 */ /* 0x000fe20002ffe4ff */
[----:B------:R-:W-:Y:S01]  /*3630*/  IMAD.WIDE.U32 R36, R57, R102, RZ ;  /* 0x0000006639247225 */ /* 0x000fe200078e00ff */
[----:B------:R-:W-:-:S03]  /*3640*/  IADD3.X R28, P0, PT, R28, R11, RZ, P0, !PT ;  /* 0x0000000b1c1c7210 */ /* 0x000fc6000071e4ff */
[----:B------:R-:W-:-:S04]  /*3650*/  IMAD.WIDE.U32 R50, P5, R10, R57, R48 ;  /* 0x000000390a327225 */ /* 0x000fc800078a0030 */
[----:B------:R-:W-:Y:S01]  /*3660*/  IMAD.WIDE.U32.X R40, R10, R33, R40, P6 ;  /* 0x000000210a287225 */ /* 0x000fe200030e0428 */
[----:B------:R-:W-:-:S03]  /*3670*/  IADD3 R60, P6, PT, R37, R38, RZ ;  /* 0x00000026253c7210 */ /* 0x000fc60007fde0ff */
[----:B------:R-:W-:Y:S01]  /*3680*/  IMAD.WIDE.U32 R48, R57, R0, RZ ;  /* 0x0000000039307225 */ /* 0x000fe200078e00ff */
[----:B------:R-:W-:Y:S02]  /*3690*/  IADD3.X R57, PT, PT, RZ, RZ, RZ, P5, !PT ;  /* 0x000000ffff397210 */ /* 0x000fe40002ffe4ff */
[----:B------:R-:W-:Y:S01]  /*36a0*/  IADD3.X R11, P3, P5, R40, R42, R44, P0, P3 ;  /* 0x0000002a280b7210 */ /* 0x000fe2000056642c */
[----:B------:R-:W-:Y:S02]  /*36b0*/  IMAD.MOV.U32 R22, RZ, RZ, R39 ;  /* 0x000000ffff167224 */ /* 0x000fe400078e0027 */
[----:B------:R-:W-:-:S04]  /*36c0*/  IMAD.WIDE.U32 R34, R10, R24, RZ ;  /* 0x000000180a227225 */ /* 0x000fc800078e00ff */
[----:B------:R-:W-:Y:S01]  /*36d0*/  IMAD.WIDE.U32 R38, R233, R20, RZ ;  /* 0x00000014e9267225 */ /* 0x000fe200078e00ff */
[----:B------:R-:W-:-:S03]  /*36e0*/  IADD3.X R14, PT, PT, R41, R43, R45, P3, P5 ;  /* 0x0000002b290e7210 */ /* 0x000fc60001fea42d */
[----:B------:R-:W-:Y:S01]  /*36f0*/  IMAD.WIDE.U32 R34, P5, R55, R0, R34 ;  /* 0x0000000037227225 */ /* 0x000fe200078a0022 */
[----:B------:R-:W-:-:S03]  /*3700*/  IADD3 R19, P0, PT, R49, R50, RZ ;  /* 0x0000003231137210 */ /* 0x000fc60007f1e0ff */
[----:B------:R-:W-:-:S04]  /*3710*/  IMAD.WIDE.U32 R38, P3, R53, R2, R38 ;  /* 0x0000000235267225 */ /* 0x000fc80007860026 */
[----:B------:R-:W-:Y:S01]  /*3720*/  IMAD.WIDE.U32 R42, R2, R20, RZ ;  /* 0x00000014022a7225 */ /* 0x000fe200078e00ff */
[----:B------:R-:W-:Y:S02]  /*3730*/  LEA.HI.X R63, P1, R52, R63, RZ, 0xd, P1 ;  /* 0x0000003f343f7211 */ /* 0x000fe40000836cff */
[----:B------:R-:W-:Y:S01]  /*3740*/  IADD3.X R25, PT, PT, RZ, RZ, RZ, P5, !PT ;  /* 0x000000ffff197210 */ /* 0x000fe20002ffe4ff */
[----:B------:R-:W-:Y:S01]  /*3750*/  IMAD.MOV.U32 R56, RZ, RZ, R51 ;  /* 0x000000ffff387224 */ /* 0x000fe200078e0033 */
[----:B------:R-:W-:Y:S01]  /*3760*/  IADD3 R62, P5, PT, R43, R38, RZ ;  /* 0x000000262b3e7210 */ /* 0x000fe20007fbe0ff */
[----:B------:R-:W-:-:S04]  /*3770*/  IMAD.WIDE.U32 R50, R68, R8, RZ ;  /* 0x0000000844327225 */ /* 0x000fc800078e00ff */
[----:B------:R-:W-:-:S04]  /*3780*/  IMAD.WIDE.U32 R40, R73, R102, RZ ;  /* 0x0000006649287225 */ /* 0x000fc800078e00ff */
[----:B------:R-:W-:-:S04]  /*3790*/  IMAD.WIDE.U32 R44, R72, R24, RZ ;  /* 0x00000018482c7225 */ /* 0x000fc800078e00ff */
[----:B------:R-:W-:Y:S02]  /*37a0*/  IMAD.X R21, RZ, RZ, RZ, P3 ;  /* 0x000000ffff157224 */ /* 0x000fe400018e06ff */
[----:B------:R-:W-:Y:S01]  /*37b0*/  IMAD.MOV.U32 R20, RZ, RZ, R39 ;  /* 0x000000ffff147224 */ /* 0x000fe200078e0027 */
[----:B------:R-:W-:Y:S01]  /*37c0*/  IADD3 R13, P3, PT, R50, R48, RZ ;  /* 0x00000030320d7210 */ /* 0x000fe20007f7e0ff */
[----:B------:R-:W-:Y:S02]  /*37d0*/  IMAD.X R64, RZ, RZ, R64, P1 ;  /* 0x000000ffff407224 */ /* 0x000fe400008e0640 */
[----:B------:R-:W-:-:S04]  /*37e0*/  IMAD.WIDE.U32 R48, P1, R68, R109, R40 ;  /* 0x0000006d44307225 */ /* 0x000fc80007820028 */
[----:B------:R-:W-:-:S04]  /*37f0*/  IMAD.WIDE.U32.X R20, R233, R53, R20, P5 ;  /* 0x00000035e9147225 */ /* 0x000fc800028e0414 */
[----:B------:R-:W-:-:S04]  /*3800*/  IMAD.WIDE.U32 R40, R0, R24, RZ ;  /* 0x0000001800287225 */ /* 0x000fc800078e00ff */
[----:B------:R-:W-:Y:S01]  /*3810*/  IMAD.WIDE.U32 R38, P5, R55, R74, R44 ;  /* 0x0000004a37267225 */ /* 0x000fe200078a002c */
[----:B------:R-:W-:-:S03]  /*3820*/  IADD3.X R43, PT, PT, RZ, RZ, RZ, P1, !PT ;  /* 0x000000ffff2b7210 */ /* 0x000fc60000ffe4ff */
[----:B------:R-:W-:Y:S01]  /*3830*/  IMAD.WIDE.U32 R44, R74, R24, RZ ;  /* 0x000000184a2c7225 */ /* 0x000fe200078e00ff */
[----:B------:R-:W-:-:S03]  /*3840*/  IADD3 R65, P1, PT, R41, R34, RZ ;  /* 0x0000002229417210 */ /* 0x000fc60007f3e0ff */
[----:B------:R-:W-:Y:S01]  /*3850*/  IMAD.WIDE.U32 R52, R73, R8, RZ ;  /* 0x0000000849347225 */ /* 0x000fe200078e00ff */
[----:B------:R-:W-:-:S03]  /*3860*/  MOV R34, R39 ;  /* 0x0000002700227202 */ /* 0x000fc60000000f00 */
[----:B------:R-:W-:Y:S02]  /*3870*/  IMAD.MOV.U32 R24, RZ, RZ, R35 ;  /* 0x000000ffff187224 */ /* 0x000fe400078e0023 */
[----:B------:R-:W-:Y:S01]  /*3880*/  IMAD.X R35, RZ, RZ, RZ, P5 ;  /* 0x000000ffff237224 */ /* 0x000fe200028e06ff */
[----:B------:R-:W-:Y:S01]  /*3890*/  IADD3 R71, P5, PT, R45, R38, RZ ;  /* 0x000000262d477210 */ /* 0x000fe20007fbe0ff */
[----:B------:R-:W-:-:S04]  /*38a0*/  IMAD.WIDE.U32.X R38, R75, R9, R26, P4 ;  /* 0x000000094b267225 */ /* 0x000fc800020e041a */
[----:B------:R-:W-:-:S04]  /*38b0*/  IMAD.WIDE.U32 R52, P4, R68, R9, R52 ;  /* 0x0000000944347225 */ /* 0x000fc80007880034 */
[----:B------:R-:W-:Y:S01]  /*38c0*/  IMAD.WIDE.U32.X R24, R10, R55, R24, P1 ;  /* 0x000000370a187225 */ /* 0x000fe200008e0418 */
[----:B------:R-:W-:-:S03]  /*38d0*/  IADD3 R69, P1, PT, R31, R48, RZ ;  /* 0x000000301f457210 */ /* 0x000fc60007f3e0ff */
[----:B------:R-:W-:Y:S01]  /*38e0*/  IMAD.WIDE.U32.X R34, R72, R55, R34, P5 ;  /* 0x0000003748227225 */ /* 0x000fe200028e0422 */
[----:B------:R-:W-:-:S03]  /*38f0*/  IADD3 R111, P5, PT, R40, R42, RZ ;  /* 0x0000002a286f7210 */ /* 0x000fc60007fbe0ff */
[----:B------:R-:W-:Y:S01]  /*3900*/  IMAD.WIDE.U32 R26, R72, R18, RZ ;  /* 0x00000012481a7225 */ /* 0x000fe200078e00ff */
[----:B------:R-:W-:-:S03]  /*3910*/  MOV R54, R53 ;  /* 0x0000003500367202 */ /* 0x000fc60000000f00 */
[----:B------:R-:W-:Y:S02]  /*3920*/  IMAD.MOV.U32 R42, RZ, RZ, R49 ;  /* 0x000000ffff2a7224 */ /* 0x000fe400078e0031 */
[----:B------:R-:W-:Y:S01]  /*3930*/  IMAD.X R55, RZ, RZ, RZ, P4 ;  /* 0x000000ffff377224 */ /* 0x000fe200020e06ff */
[----:B------:R-:W-:Y:S01]  /*3940*/  IADD3 R68, P4, PT, R51, R52, RZ ;  /* 0x0000003433447210 */ /* 0x000fe20007f9e0ff */
[----:B------:R-:W-:Y:S01]  /*3950*/  IMAD.WIDE.U32 R40, R76, R102, RZ ;  /* 0x000000664c287225 */ /* 0x000fe200078e00ff */
[----:B------:R-:W-:Y:S03]  /*3960*/  STL [R1+0x94], R75 ;  /* 0x0000944b01007387 */ /* 0x000fe60000100800 */
[----:B------:R-:W-:Y:S01]  /*3970*/  IMAD.WIDE.U32.X R48, R73, R109, R42, P1 ;  /* 0x0000006d49307225 */ /* 0x000fe200008e042a */
[----:B------:R-:W-:Y:S03]  /*3980*/  STL [R1+0x64], R72 ;  /* 0x0000644801007387 */ /* 0x000fe60000100800 */
[----:B------:R-:W-:Y:S01]  /*3990*/  IMAD.WIDE.U32 R30, P1, R33, R74, R26 ;  /* 0x0000004a211e7225 */ /* 0x000fe2000782001a */
[----:B------:R-:W-:Y:S03]  /*39a0*/  STL [R1+0xd8], R77 ;  /* 0x0000d84d01007387 */ /* 0x000fe60000100800 */
[----:B------:R-:W-:-:S04]  /*39b0*/  IMAD.WIDE.U32 R26, R74, R18, RZ ;  /* 0x000000124a1a7225 */ /* 0x000fc800078e00ff */
[----:B------:R-:W-:Y:S01]  /*39c0*/  IMAD.WIDE.U32.X R50, R73, R9, R54, P4 ;  /* 0x0000000949327225 */ /* 0x000fe200020e0436 */
[----:B------:R0:W-:Y:S03]  /*39d0*/  STL [R1+0xac], R73 ;  /* 0x0000ac4901007387 */ /* 0x0001e60000100800 */
[----:B------:R-:W-:-:S04]  /*39e0*/  IMAD.WIDE.U32 R42, P4, R77, R109, R40 ;  /* 0x0000006d4d2a7225 */ /* 0x000fc80007880028 */
[----:B------:R-:W-:Y:S01]  /*39f0*/  IMAD.WIDE.U32 R40, R77, R102, RZ ;  /* 0x000000664d287225 */ /* 0x000fe200078e00ff */
[----:B------:R-:W-:-:S03]  /*3a00*/  IADD3.X R37, PT, PT, RZ, RZ, RZ, P4, !PT ;  /* 0x000000ffff257210 */ /* 0x000fc600027fe4ff */
[----:B------:R-:W-:Y:S01]  /*3a10*/  IMAD.WIDE.U32.X R52, R10, R75, R56, P0 ;  /* 0x0000004b0a347225 */ /* 0x000fe200000e0438 */
[----:B------:R-:W-:-:S03]  /*3a20*/  IADD3 R57, P0, PT, R36, R44, RZ ;  /* 0x0000002c24397210 */ /* 0x000fc60007f1e0ff */
[----:B------:R-:W-:Y:S01]  /*3a30*/  IMAD.X R45, RZ, RZ, RZ, P1 ;  /* 0x000000ffff2d7224 */ /* 0x000fe200008e06ff */
[----:B0-----:R-:W-:Y:S01]  /*3a40*/  IADD3 R73, P1, PT, R27, R30, RZ ;  /* 0x0000001e1b497210 */ /* 0x001fe20007f3e0ff */
[----:B------:R-:W-:Y:S01]  /*3a50*/  IMAD.MOV.U32 R44, RZ, RZ, R31 ;  /* 0x000000ffff2c7224 */ /* 0x000fe200078e001f */
[----:B------:R-:W-:Y:S01]  /*3a60*/  IADD3 R42, P4, PT, R41, R42, RZ ;  /* 0x0000002a292a7210 */ /* 0x000fe20007f9e0ff */
[----:B------:R-:W-:Y:S02]  /*3a70*/  IMAD.MOV.U32 R36, RZ, RZ, R43 ;  /* 0x000000ffff247224 */ /* 0x000fe400078e002b */
[----:B------:R-:W-:Y:S01]  /*3a80*/  IMAD.WIDE.U32.X R44, R72, R33, R44, P1 ;  /* 0x00000021482c7225 */ /* 0x000fe200008e042c */
[----:B------:R-:W-:Y:S02]  /*3a90*/  IADD3 R31, P1, PT, R13, R40, RZ ;  /* 0x000000280d1f7210 */ /* 0x000fe40007f3e0ff */
[----:B------:R-:W-:Y:S01]  /*3aa0*/  IADD3.X R30, P2, PT, R58, R69, RZ, P2, !PT ;  /* 0x000000453a1e7210 */ /* 0x000fe2000175e4ff */
[----:B------:R-:W-:Y:S01]  /*3ab0*/  IMAD.WIDE.U32.X R40, R76, R109, R36, P4 ;  /* 0x0000006d4c287225 */ /* 0x000fe200020e0424 */
[----:B------:R-:W-:-:S02]  /*3ac0*/  IADD3 R55, P4, PT, R59, R26, RZ ;  /* 0x0000001a3b377210 */ /* 0x000fc40007f9e0ff */
[----:B------:R-:W-:Y:S02]  /*3ad0*/  IADD3.X R27, P3, PT, R19, R68, RZ, P3, !PT ;  /* 0x00000044131b7210 */ /* 0x000fe40001f7e4ff */
[----:B------:R-:W-:Y:S02]  /*3ae0*/  LOP3.LUT R13, R15, 0x7ffff, RZ, 0xc0, !PT ;  /* 0x0007ffff0f0d7812 */ /* 0x000fe400078ec0ff */
[----:B------:R-:W-:Y:S02]  /*3af0*/  SHF.L.W.U32.HI R19, R66, 0xd, R63 ;  /* 0x0000000d42137819 */ /* 0x000fe40000010e3f */
[----:B------:R-:W-:Y:S02]  /*3b00*/  IADD3.X R30, P4, PT, R30, R73, RZ, P4, !PT ;  /* 0x000000491e1e7210 */ /* 0x000fe4000279e4ff */
[----:B------:R-:W-:Y:S01]  /*3b10*/  IADD3.X R26, P1, PT, R27, R42, RZ, P1, !PT ;  /* 0x0000002a1b1a7210 */ /* 0x000fe20000f3e4ff */
[----:B------:R-:W-:Y:S01]  /*3b20*/  IMAD.WIDE.U32 R68, R19, 0x13, R12 ;  /* 0x0000001313447825 */ /* 0x000fe200078e000c */
[----:B------:R-:W-:-:S03]  /*3b30*/  IADD3.X R13, P2, P4, R44, R48, R38, P4, P2 ;  /* 0x000000302c0d7210 */ /* 0x000fc60002444426 */
[----:B------:R-:W-:Y:S01]  /*3b40*/  IMAD.WIDE.U32 R36, R33, R8, RZ ;  /* 0x0000000821247225 */ /* 0x000fe200078e00ff */
[----:B------:R-:W-:-:S03]  /*3b50*/  IADD3.X R15, P1, P3, R40, R50, R52, P1, P3 ;  /* 0x00000032280f7210 */ /* 0x000fc60000b26434 */
[-C--:B------:R-:W-:Y:S01]  /*3b60*/  IMAD.WIDE.U32 R42, R233, R18.reuse, RZ ;  /* 0x00000012e92a7225 */ /* 0x080fe200078e00ff */
[----:B------:R-:W-:Y:S02]  /*3b70*/  SHF.L.W.U32.HI R54, R63, 0xd, R64 ;  /* 0x0000000d3f367819 */ /* 0x000fe40000010e40 */
[----:B------:R-:W-:Y:S01]  /*3b80*/  IADD3.X R27, PT, PT, R45, R49, R39, P2, P4 ;  /* 0x000000312d1b7210 */ /* 0x000fe200017e8427 */
[----:B------:R-:W-:Y:S01]  /*3b90*/  IMAD.WIDE.U32 R38, P2, R9, R18, R36 ;  /* 0x0000001209267225 */ /* 0x000fe20007840024 */
[----:B------:R-:W-:-:S03]  /*3ba0*/  IADD3.X R19, PT, PT, R41, R51, R53, P1, P3 ;  /* 0x0000003329137210 */ /* 0x000fc60000fe6435 */
[----:B------:R-:W-:-:S04]  /*3bb0*/  IMAD.WIDE.U32 R42, P3, R33, R2, R42 ;  /* 0x00000002212a7225 */ /* 0x000fc8000786002a */
[----:B------:R-:W-:-:S04]  /*3bc0*/  IMAD.WIDE.U32 R36, R18, R8, RZ ;  /* 0x0000000812247225 */ /* 0x000fc800078e00ff */
[----:B------:R-:W-:Y:S02]  /*3bd0*/  IMAD R54, R54, 0x13, RZ ;  /* 0x0000001336367824 */ /* 0x000fe400078e02ff */
[----:B------:R-:W-:Y:S01]  /*3be0*/  IMAD.X R45, RZ, RZ, RZ, P3 ;  /* 0x000000ffff2d7224 */ /* 0x000fe200018e06ff */
[----:B------:R-:W-:Y:S01]  /*3bf0*/  IADD3 R53, P3, PT, R37, R38, RZ ;  /* 0x0000002625357210 */ /* 0x000fe20007f7e0ff */
[----:B------:R-:W-:-:S04]  /*3c00*/  IMAD.WIDE.U32 R40, R2, R18, RZ ;  /* 0x0000001202287225 */ /* 0x000fc800078e00ff */
[----:B------:R-:W-:Y:S01]  /*3c10*/  IMAD.IADD R37, R69, 0x1, R54 ;  /* 0x0000000145257824 */ /* 0x000fe200078e0236 */
[----:B------:R-:W-:Y:S01]  /*3c20*/  IADD3.X R58, P5, PT, R62, R65, RZ, P5, !PT ;  /* 0x000000413e3a7210 */ /* 0x000fe20002fbe4ff */
[----:B------:R-:W-:Y:S01]  /*3c30*/  IMAD.MOV.U32 R44, RZ, RZ, R43 ;  /* 0x000000ffff2c7224 */ /* 0x000fe200078e002b */
[----:B------:R-:W-:Y:S02]  /*3c40*/  IADD3 R51, P4, PT, R41, R42, RZ ;  /* 0x0000002a29337210 */ /* 0x000fe40007f9e0ff */
[----:B------:R-:W-:Y:S02]  /*3c50*/  IADD3 R49, P1, PT, R57, R40, RZ ;  /* 0x0000002839317210 */ /* 0x000fe40007f3e0ff */
[----:B------:R-:W-:Y:S02]  /*3c60*/  LOP3.LUT R65, R37, 0x7ffff, RZ, 0xc0, !PT ;  /* 0x0007ffff25417812 */ /* 0x000fe400078ec0ff */
[----:B------:R-:W-:Y:S02]  /*3c70*/  IADD3.X R41, PT, PT, RZ, RZ, RZ, P2, !PT ;  /* 0x000000ffff297210 */ /* 0x000fe400017fe4ff */
[----:B------:R-:W-:-:S02]  /*3c80*/  MOV R40, R39 ;  /* 0x0000002700287202 */ /* 0x000fc40000000f00 */
[----:B------:R-:W-:Y:S01]  /*3c90*/  IADD3.X R56, P0, PT, R60, R71, RZ, P0, !PT ;  /* 0x000000473c387210 */ /* 0x000fe2000071e4ff */
[----:B------:R-:W-:Y:S01]  /*3ca0*/  IMAD.WIDE.U32.X R38, R75, R109, R22, P6 ;  /* 0x0000006d4b267225 */ /* 0x000fe200030e0416 */
[----:B------:R-:W-:Y:S02]  /*3cb0*/  IADD3 R111, P2, PT, R111, R36, RZ ;  /* 0x000000246f6f7210 */ /* 0x000fe40007f5e0ff */
[----:B------:R-:W-:Y:S01]  /*3cc0*/  LOP3.LUT R17, R17, 0x7ffff, RZ, 0xc0, !PT ;  /* 0x0007ffff11117812 */ /* 0x000fe200078ec0ff */
[----:B------:R-:W-:Y:S01]  /*3cd0*/  IMAD.WIDE.U32.X R42, R233, R33, R44, P4 ;  /* 0x00000021e92a7225 */ /* 0x000fe200020e042c */
[----:B------:R-:W-:Y:S02]  /*3ce0*/  LEA.HI R50, P4, R37, R16, RZ, 0xd ;  /* 0x0000001025327211 */ /* 0x000fe400078968ff */
[----:B------:R-:W-:Y:S01]  /*3cf0*/  IADD3.X R12, P1, PT, R56, R51, RZ, P1, !PT ;  /* 0x00000033380c7210 */ /* 0x000fe20000f3e4ff */
[----:B------:R-:W-:Y:S01]  /*3d00*/  IMAD.WIDE.U32 R22, R65, R102, RZ ;  /* 0x0000006641167225 */ /* 0x000fe200078e00ff */
[----:B------:R-:W-:-:S03]  /*3d10*/  IADD3.X R53, P2, PT, R58, R53, RZ, P2, !PT ;  /* 0x000000353a357210 */ /* 0x000fc6000175e4ff */
[----:B------:R-:W-:Y:S01]  /*3d20*/  IMAD.WIDE.U32.X R36, R33, R9, R40, P3 ;  /* 0x0000000921247225 */ /* 0x000fe200018e0428 */
[----:B------:R-:W-:-:S03]  /*3d30*/  IADD3.X R45, P0, P1, R42, R34, R38, P1, P0 ;  /* 0x000000222a2d7210 */ /* 0x000fc60000900426 */
[----:B------:R-:W-:Y:S01]  /*3d40*/  IMAD.X R48, RZ, RZ, R17, P4 ;  /* 0x000000ffff307224 */ /* 0x000fe200020e0611 */
[----:B------:R-:W-:Y:S01]  /*3d50*/  IADD3.X R51, P2, P5, R36, R24, R20, P2, P5 ;  /* 0x0000001824337210 */ /* 0x000fe2000154a414 */
[----:B------:R-:W-:Y:S01]  /*3d60*/  IMAD.WIDE.U32 R16, R68, R102, RZ ;  /* 0x0000006644107225 */ /* 0x000fe200078e00ff */
[----:B------:R-:W-:-:S03]  /*3d70*/  IADD3.X R43, PT, PT, R43, R35, R39, P0, P1 ;  /* 0x000000232b2b7210 */ /* 0x000fc600007e2427 */
[----:B------:R-:W-:Y:S01]  /*3d80*/  IMAD.WIDE.U32 R22, P3, R109, R68, R22 ;  /* 0x000000446d167225 */ /* 0x000fe20007860016 */
[----:B------:R-:W-:-:S03]  /*3d90*/  IADD3.X R57, PT, PT, R37, R25, R21, P2, P5 ;  /* 0x0000001925397210 */ /* 0x000fc600017ea415 */
[----:B------:R-:W-:Y:S01]  /*3da0*/  IMAD.WIDE.U32 R40, R65, R8, RZ ;  /* 0x0000000841287225 */ /* 0x000fe200078e00ff */
[----:B------:R-:W-:Y:S02]  /*3db0*/  IADD3 R111, P2, PT, R111, R16, RZ ;  /* 0x000000106f6f7210 */ /* 0x000fe40007f5e0ff */
[----:B------:R-:W-:Y:S01]  /*3dc0*/  IADD3 R18, P4, PT, R17, R22, RZ ;  /* 0x0000001611127210 */ /* 0x000fe20007f9e0ff */
[----:B------:R-:W-:-:S04]  /*3dd0*/  IMAD.WIDE.U32 R34, R48, R102, RZ ;  /* 0x0000006630227225 */ /* 0x000fc800078e00ff */
[----:B------:R-:W-:-:S04]  /*3de0*/  IMAD.WIDE.U32 R16, R50, 0x13, RZ ;  /* 0x0000001332107825 */ /* 0x000fc800078e00ff */
[----:B------:R-:W-:-:S04]  /*3df0*/  IMAD.WIDE.U32 R38, R68, R8, RZ ;  /* 0x0000000844267225 */ /* 0x000fc800078e00ff */
[----:B------:R-:W-:Y:S01]  /*3e00*/  IMAD.WIDE.U32 R40, P0, R9, R68, R40 ;  /* 0x0000004409287225 */ /* 0x000fe20007800028 */
[----:B------:R-:W-:-:S03]  /*3e10*/  IADD3 R29, P1, PT, R29, R38, RZ ;  /* 0x000000261d1d7210 */ /* 0x000fc60007f3e0ff */
[----:B------:R-:W-:Y:S01]  /*3e20*/  IMAD.WIDE.U32 R34, P5, R50, R109, R34 ;  /* 0x0000006d32227225 */ /* 0x000fe200078a0022 */
[----:B------:R-:W-:-:S03]  /*3e30*/  IADD3 R59, P6, PT, R39, R40, RZ ;  /* 0x00000028273b7210 */ /* 0x000fc60007fde0ff */
[----:B------:R-:W-:Y:S02]  /*3e40*/  IMAD R33, R48, 0x13, RZ ;  /* 0x0000001330217824 */ /* 0x000fe400078e02ff */
[----:B------:R-:W-:Y:S01]  /*3e50*/  IMAD.WIDE.U32 R20, R50, R102, RZ ;  /* 0x0000006632147225 */ /* 0x000fe200078e00ff */
[----:B------:R-:W-:-:S03]  /*3e60*/  IADD3.X R37, PT, PT, RZ, RZ, RZ, P5, !PT ;  /* 0x000000ffff257210 */ /* 0x000fc60002ffe4ff */
[----:B------:R-:W-:Y:S01]  /*3e70*/  IMAD.WIDE.U32 R24, R72, R16, RZ ;  /* 0x0000001048187225 */ /* 0x000fe200078e00ff */
[----:B------:R-:W-:-:S03]  /*3e80*/  IADD3 R63, P5, PT, R21, R34, RZ ;  /* 0x00000022153f7210 */ /* 0x000fc60007fbe0ff */
[----:B------:R-:W-:Y:S02]  /*3e90*/  IMAD.X R39, RZ, RZ, RZ, P0 ;  /* 0x000000ffff277224 */ /* 0x000fe400000e06ff */
[----:B------:R-:W-:Y:S02]  /*3ea0*/  IMAD.MOV.U32 R38, RZ, RZ, R41 ;  /* 0x000000ffff267224 */ /* 0x000fe400078e0029 */
[----:B------:R-:W-:Y:S01]  /*3eb0*/  IMAD.IADD R33, R17, 0x1, R33 ;  /* 0x0000000111217824 */ /* 0x000fe200078e0221 */
[----:B------:R-:W-:Y:S01]  /*3ec0*/  IADD3 R42, P0, PT, R29, R20, RZ ;  /* 0x000000141d2a7210 */ /* 0x000fe20007f1e0ff */
[----:B------:R-:W-:Y:S01]  /*3ed0*/  IMAD.WIDE.U32 R20, R74, R16, RZ ;  /* 0x000000104a147225 */ /* 0x000fe200078e00ff */
[----:B------:R-:W-:Y:S02]  /*3ee0*/  MOV R36, R35 ;  /* 0x0000002300247202 */ /* 0x000fe40000000f00 */
[----:B------:R-:W-:Y:S01]  /*3ef0*/  IADD3.X R28, P1, PT, R28, R59, RZ, P1, !PT ;  /* 0x0000003b1c1c7210 */ /* 0x000fe20000f3e4ff */
[----:B------:R-:W-:-:S04]  /*3f00*/  IMAD.WIDE.U32.X R38, R65, R9, R38, P6 ;  /* 0x0000000941267225 */ /* 0x000fc800030e0426 */
[----:B------:R-:W-:Y:S01]  /*3f10*/  IMAD.WIDE.U32 R24, P6, R33, R74, R24 ;  /* 0x0000004a21187225 */ /* 0x000fe200078c0018 */
[----:B------:R-:W-:-:S03]  /*3f20*/  IADD3.X R44, P0, PT, R28, R63, RZ, P0, !PT ;  /* 0x0000003f1c2c7210 */ /* 0x000fc6000071e4ff */
[----:B------:R-:W-:Y:S01]  /*3f30*/  IMAD.X R17, RZ, RZ, RZ, P3 ;  /* 0x000000ffff117224 */ /* 0x000fe200018e06ff */
[----:B------:R-:W-:Y:S01]  /*3f40*/  IADD3 R110, P3, PT, R111, R20, RZ ;  /* 0x000000146f6e7210 */ /* 0x000fe20007f7e0ff */
[----:B------:R-:W-:Y:S01]  /*3f50*/  IMAD.WIDE.U32.X R34, R48, R109, R36, P5 ;  /* 0x0000006d30227225 */ /* 0x000fe200028e0424 */
[----:B------:R-:W-:Y:S02]  /*3f60*/  IADD3.X R53, P2, PT, R53, R18, RZ, P2, !PT ;  /* 0x0000001235357210 */ /* 0x000fe4000175e4ff */
[----:B------:R-:W-:Y:S01]  /*3f70*/  IADD3 R20, P5, PT, R21, R24, RZ ;  /* 0x0000001815147210 */ /* 0x000fe20007fbe0ff */
[----:B------:R-:W-:Y:S01]  /*3f80*/  IMAD.X R29, RZ, RZ, RZ, P6 ;  /* 0x000000ffff1d7224 */ /* 0x000fe200030e06ff */
[----:B------:R-:W-:Y:S01]  /*3f90*/  MOV R16, R23 ;  /* 0x0000001700107202 */ /* 0x000fe20000000f00 */
[----:B------:R-:W-:Y:S01]  /*3fa0*/  IMAD.MOV.U32 R28, RZ, RZ, R25 ;  /* 0x000000ffff1c7224 */ /* 0x000fe200078e0019 */
[----:B------:R-:W-:Y:S01]  /*3fb0*/  IADD3.X R18, P0, P1, R34, R11, R38, P0, P1 ;  /* 0x0000000b22127210 */ /* 0x000fe20000102426 */
[----:B------:R-:W-:Y:S01]  /*3fc0*/  IMAD.WIDE.U32 R22, R10, R68, RZ ;  /* 0x000000440a167225 */ /* 0x000fe200078e00ff */
[----:B------:R-:W-:-:S03]  /*3fd0*/  IADD3.X R53, P3, PT, R53, R20, RZ, P3, !PT ;  /* 0x0000001435357210 */ /* 0x000fc60001f7e4ff */
[----:B------:R-:W-:Y:S01]  /*3fe0*/  IMAD.WIDE.U32.X R20, R72, R33, R28, P5 ;  /* 0x0000002148147225 */ /* 0x000fe200028e041c */
[----:B------:R-:W-:-:S03]  /*3ff0*/  IADD3.X R40, PT, PT, R35, R14, R39, P0, P1 ;  /* 0x0000000e23287210 */ /* 0x000fc600007e2427 */
[----:B------:R-:W-:-:S04]  /*4000*/  IMAD.WIDE.U32.X R16, R65, R109, R16, P4 ;  /* 0x0000006d41107225 */ /* 0x000fc800020e0410 */
[----:B------:R-:W-:Y:S01]  /*4010*/  IMAD.WIDE.U32 R24, R0, R68, RZ ;  /* 0x0000004400187225 */ /* 0x000fe200078e00ff */
[----:B------:R-:W-:-:S03]  /*4020*/  IADD3.X R14, P2, P3, R20, R51, R16, P3, P2 ;  /* 0x00000033140e7210 */ /* 0x000fc60001b44410 */
[----:B------:R-:W-:-:S04]  /*4030*/  IMAD.WIDE.U32 R28, P0, R65, R0, R22 ;  /* 0x00000000411c7225 */ /* 0x000fc80007800016 */
[----:B------:R-:W-:Y:S01]  /*4040*/  IMAD.WIDE.U32 R22, R48, R8, RZ ;  /* 0x0000000830167225 */ /* 0x000fe200078e00ff */
[----:B------:R-:W-:Y:S02]  /*4050*/  IADD3 R33, P4, PT, R49, R24, RZ ;  /* 0x0000001831217210 */ /* 0x000fe40007f9e0ff */
[----:B------:R-:W-:Y:S01]  /*4060*/  IADD3 R41, P1, PT, R25, R28, RZ ;  /* 0x0000001c19297210 */ /* 0x000fe20007f3e0ff */
[----:B------:R-:W-:Y:S01]  /*4070*/  IMAD.WIDE.U32 R36, R233, R68, RZ ;  /* 0x00000044e9247225 */ /* 0x000fe200078e00ff */
[----:B------:R-:W-:Y:S02]  /*4080*/  IADD3.X R51, PT, PT, R21, R57, R17, P2, P3 ;  /* 0x0000003915337210 */ /* 0x000fe400017e6411 */
[----:B------:R-:W-:Y:S01]  /*4090*/  SHF.L.W.U32.HI R11, R53, 0xd, R14 ;  /* 0x0000000d350b7819 */ /* 0x000fe20000010e0e */
[----:B------:R-:W-:Y:S01]  /*40a0*/  IMAD.WIDE.U32 R22, P3, R50, R9, R22 ;  /* 0x0000000932167225 */ /* 0x000fe20007860016 */
[----:B------:R-:W-:-:S03]  /*40b0*/  MOV R24, R29 ;  /* 0x0000001d00187202 */ /* 0x000fc60000000f00 */
[----:B------:R-:W-:Y:S01]  /*40c0*/  IMAD.WIDE.U32 R16, R50, R8, RZ ;  /* 0x0000000832107225 */ /* 0x000fe200078e00ff */
[----:B------:R-:W-:-:S03]  /*40d0*/  IADD3.X R41, P2, PT, R12, R41, RZ, P4, !PT ;  /* 0x000000290c297210 */ /* 0x000fc6000275e4ff */
[----:B------:R-:W-:Y:S01]  /*40e0*/  IMAD.X R25, RZ, RZ, RZ, P0 ;  /* 0x000000ffff197224 */ /* 0x000fe200000e06ff */
[----:B------:R-:W-:Y:S01]  /*40f0*/  IADD3 R38, P4, PT, R11, R42, RZ ;  /* 0x0000002a0b267210 */ /* 0x000fe20007f9e0ff */
[----:B------:R-:W-:Y:S01]  /*4100*/  IMAD.X R21, RZ, RZ, RZ, P3 ;  /* 0x000000ffff157224 */ /* 0x000fe200018e06ff */
[----:B------:R-:W-:Y:S01]  /*4110*/  SHF.L.W.U32.HI R11, R14, 0xd, R51 ;  /* 0x0000000d0e0b7819 */ /* 0x000fe20000010e33 */
[----:B------:R-:W-:Y:S01]  /*4120*/  IMAD.WIDE.U32.X R24, R10, R65, R24, P1 ;  /* 0x000000410a187225 */ /* 0x000fe200008e0418 */
[----:B------:R-:W-:Y:S02]  /*4130*/  IADD3 R12, P3, PT, R33, R16, RZ ;  /* 0x00000010210c7210 */ /* 0x000fe40007f7e0ff */
[----:B------:R-:W-:Y:S01]  /*4140*/  IADD3 R16, P1, PT, R17, R22, RZ ;  /* 0x0000001611107210 */ /* 0x000fe20007f3e0ff */
[----:B------:R-:W-:Y:S01]  /*4150*/  IMAD.WIDE.U32 R34, R2, R68, RZ ;  /* 0x0000004402227225 */ /* 0x000fe200078e00ff */
[----:B------:R-:W-:-:S03]  /*4160*/  IADD3.X R49, P4, PT, R11, R44, RZ, P4, !PT ;  /* 0x0000002c0b317210 */ /* 0x000fc6000279e4ff */
[----:B------:R-:W-:Y:S01]  /*4170*/  IMAD.WIDE.U32 R36, P5, R65, R2, R36 ;  /* 0x0000000241247225 */ /* 0x000fe200078a0024 */
[----:B------:R-:W-:-:S03]  /*4180*/  IADD3.X R41, P3, PT, R41, R16, RZ, P3, !PT ;  /* 0x0000001029297210 */ /* 0x000fc60001f7e4ff */
[----:B------:R-:W-:Y:S01]  /*4190*/  IMAD.MOV.U32 R20, RZ, RZ, R23 ;  /* 0x000000ffff147224 */ /* 0x000fe200078e0017 */
[----:B------:R-:W-:Y:S02]  /*41a0*/  IADD3 R209, P6, PT, R35, R36, RZ ;  /* 0x0000002423d17210 */ /* 0x000fe40007fde0ff */
[----:B------:R-:W-:Y:S01]  /*41b0*/  LEA.HI.X R36, P4, R51, R18, RZ, 0xd, P4 ;  /* 0x0000001233247211 */ /* 0x000fe20002096cff */
[----:B------:R-:W-:Y:S01]  /*41c0*/  IMAD.WIDE.U32.X R16, R48, R9, R20, P1 ;  /* 0x0000000930107225 */ /* 0x000fe200008e0414 */
[----:B------:R-:W-:Y:S02]  /*41d0*/  IADD3 R39, P0, PT, R55, R34, RZ ;  /* 0x0000002237277210 */ /* 0x000fe40007f1e0ff */
[----:B------:R-:W-:Y:S02]  /*41e0*/  SHF.L.W.U32.HI R11, R49, 0xd, R36 ;  /* 0x0000000d310b7819 */ /* 0x000fe40000010e24 */
[----:B------:R-:W-:Y:S01]  /*41f0*/  IADD3.X R14, P2, P3, R16, R45, R24, P3, P2 ;  /* 0x0000002d100e7210 */ /* 0x000fe20001b44418 */
[----:B------:R-:W-:-:S02]  /*4200*/  IMAD.X R45, RZ, RZ, R40, P4 ;  /* 0x000000ffff2d7224 */ /* 0x000fc400020e0628 */
[----:B------:R-:W-:Y:S01]  /*4210*/  IMAD.WIDE.U32 R34, R72, R68, RZ ;  /* 0x0000004448227225 */ /* 0x000fe200078e00ff */
[----:B------:R-:W-:Y:S02]  /*4220*/  IADD3.X R18, PT, PT, R17, R43, R25, P2, P3 ;  /* 0x0000002b11127210 */ /* 0x000fe400017e6419 */
[----:B------:R-:W-:Y:S01]  /*4230*/  IADD3 R11, P2, PT, R11, R12, RZ ;  /* 0x0000000c0b0b7210 */ /* 0x000fe20007f5e0ff */
[----:B------:R-:W-:Y:S01]  /*4240*/  IMAD.WIDE.U32 R20, R10, R50, RZ ;  /* 0x000000320a147225 */ /* 0x000fe200078e00ff */
[----:B------:R-:W-:Y:S02]  /*4250*/  SHF.L.W.U32.HI R12, R36, 0xd, R45 ;  /* 0x0000000d240c7819 */ /* 0x000fe40000010e2d */
[----:B------:R-:W-:Y:S01]  /*4260*/  IADD3.X R29, PT, PT, RZ, RZ, RZ, P5, !PT ;  /* 0x000000ffff1d7210 */ /* 0x000fe20002ffe4ff */
[----:B------:R-:W-:Y:S01]  /*4270*/  IMAD.WIDE.U32 R22, R74, R68, RZ ;  /* 0x000000444a167225 */ /* 0x000fe200078e00ff */
[----:B------:R-:W-:-:S03]  /*4280*/  IADD3.X R41, P2, PT, R12, R41, RZ, P2, !PT ;  /* 0x000000290c297210 */ /* 0x000fc6000175e4ff */
[----:B------:R-:W-:Y:S01]  /*4290*/  IMAD.WIDE.U32 R34, P5, R65, R74, R34 ;  /* 0x0000004a41227225 */ /* 0x000fe200078a0022 */
[----:B------:R-:W-:-:S03]  /*42a0*/  IADD3 R33, P1, PT, R31, R22, RZ ;  /* 0x000000161f217210 */ /* 0x000fc60007f3e0ff */
[----:B------:R-:W-:Y:S01]  /*42b0*/  IMAD.WIDE.U32 R20, P3, R48, R0, R20 ;  /* 0x0000000030147225 */ /* 0x000fe20007860014 */
[----:B------:R-:W-:-:S03]  /*42c0*/  IADD3 R51, P4, PT, R23, R34, RZ ;  /* 0x0000002217337210 */ /* 0x000fc60007f9e0ff */
[----:B------:R-:W-:Y:S01]  /*42d0*/  IMAD.WIDE.U32 R16, R0, R50, RZ ;  /* 0x0000003200107225 */ /* 0x000fe200078e00ff */
[----:B------:R-:W-:Y:S02]  /*42e0*/  IADD3.X R31, PT, PT, RZ, RZ, RZ, P5, !PT ;  /* 0x000000ffff1f7210 */ /* 0x000fe40002ffe4ff */
[----:B------:R-:W-:Y:S01]  /*42f0*/  LEA.HI.X R14, P2, R45, R14, RZ, 0xd, P2 ;  /* 0x0000000e2d0e7211 */ /* 0x000fe20001056cff */
[----:B------:R-:W-:Y:S01]  /*4300*/  IMAD.MOV.U32 R28, RZ, RZ, R37 ;  /* 0x000000ffff1c7224 */ /* 0x000fe200078e0025 */
[----:B------:R-:W-:Y:S01]  /*4310*/  IADD3.X R209, P0, PT, R30, R209, RZ, P0, !PT ;  /* 0x000000d11ed17210 */ /* 0x000fe2000071e4ff */
[----:B------:R-:W-:Y:S01]  /*4320*/  IMAD.X R23, RZ, RZ, RZ, P3 ;  /* 0x000000ffff177224 */ /* 0x000fe200018e06ff */
[----:B------:R-:W-:Y:S02]  /*4330*/  IADD3 R37, P3, PT, R39, R16, RZ ;  /* 0x0000001027257210 */ /* 0x000fe40007f7e0ff */
[----:B------:R-:W-:Y:S01]  /*4340*/  IADD3 R12, P5, PT, R17, R20, RZ ;  /* 0x00000014110c7210 */ /* 0x000fe20007fbe0ff */
[----:B------:R-:W-:Y:S01]  /*4350*/  IMAD.WIDE.U32 R16, R233, R50, RZ ;  /* 0x00000032e9107225 */ /* 0x000fe200078e00ff */
[----:B------:R-:W-:-:S02]  /*4360*/  MOV R22, R21 ;  /* 0x0000001500167202 */ /* 0x000fc40000000f00 */
[----:B------:R-:W-:Y:S01]  /*4370*/  IADD3.X R209, P3, PT, R209, R12, RZ, P3, !PT ;  /* 0x0000000cd1d17210 */ /* 0x000fe20001f7e4ff */
[----:B------:R-:W-:Y:S01]  /*4380*/  IMAD.X R18, RZ, RZ, R18, P2 ;  /* 0x000000ffff127224 */ /* 0x000fe200010e0612 */
[----:B------:R-:W-:Y:S01]  /*4390*/  SHF.L.W.U32.HI R12, R41, 0xd, R14 ;  /* 0x0000000d290c7819 */ /* 0x000fe20000010e0e */
[----:B------:R-:W-:-:S03]  /*43a0*/  IMAD.WIDE.U32 R24, P2, R48, R2, R16 ;  /* 0x0000000230187225 */ /* 0x000fc60007840010 */
[----:B------:R-:W-:Y:S01]  /*43b0*/  SHF.L.W.U32.HI R14, R14, 0xd, R18 ;  /* 0x0000000d0e0e7819 */ /* 0x000fe20000010e12 */
[----:B------:R-:W-:Y:S01]  /*43c0*/  IMAD.WIDE.U32.X R16, R10, R48, R22, P5 ;  /* 0x000000300a107225 */ /* 0x000fe200028e0416 */
[----:B------:R-:W-:-:S03]  /*43d0*/  IADD3 R12, P5, PT, R12, R37, RZ ;  /* 0x000000250c0c7210 */ /* 0x000fc60007fbe0ff */
[----:B------:R-:W-:-:S04]  /*43e0*/  IMAD.WIDE.U32.X R20, R233, R65, R28, P6 ;  /* 0x00000041e9147225 */ /* 0x000fc800030e041c */
[----:B------:R-:W-:Y:S01]  /*43f0*/  IMAD.X R29, RZ, RZ, RZ, P2 ;  /* 0x000000ffff1d7224 */ /* 0x000fe200010e06ff */
[----:B------:R-:W-:Y:S02]  /*4400*/  IADD3.X R209, P2, PT, R14, R209, RZ, P5, !PT ;  /* 0x000000d10ed17210 */ /* 0x000fe40002f5e4ff */
[----:B------:R-:W-:Y:S01]  /*4410*/  IADD3.X R13, P3, P5, R16, R13, R20, P3, P0 ;  /* 0x0000000d100d7210 */ /* 0x000fe20001d60414 */
[----:B------:R-:W-:-:S03]  /*4420*/  IMAD.WIDE.U32 R22, R2, R50, RZ ;  /* 0x0000003202167225 */ /* 0x000fc600078e00ff */
[----:B------:R-:W-:Y:S02]  /*4430*/  LEA.HI.X R14, P2, R18, R13, RZ, 0xd, P2 ;  /* 0x0000000d120e7211 */ /* 0x000fe40001056cff */
[----:B------:R-:W-:Y:S01]  /*4440*/  IADD3.X R27, PT, PT, R17, R27, R21, P3, P5 ;  /* 0x0000001b111b7210 */ /* 0x000fe20001fea415 */
[----:B------:R-:W-:Y:S01]  /*4450*/  IMAD.MOV.U32 R30, RZ, RZ, R35 ;  /* 0x000000ffff1e7224 */ /* 0x000fe200078e0023 */
[----:B------:R-:W-:Y:S02]  /*4460*/  IADD3 R23, P6, PT, R23, R24, RZ ;  /* 0x0000001817177210 */ /* 0x000fe40007fde0ff */
[----:B------:R-:W-:Y:S01]  /*4470*/  MOV R28, R25 ;  /* 0x00000019001c7202 */ /* 0x000fe20000000f00 */
[----:B------:R-:W-:Y:S01]  /*4480*/  IMAD.X R27, RZ, RZ, R27, P2 ;  /* 0x000000ffff1b7224 */ /* 0x000fe200010e061b */
[----:B------:R-:W-:Y:S02]  /*4490*/  IADD3.X R26, P1, PT, R26, R51, RZ, P1, !PT ;  /* 0x000000331a1a7210 */ /* 0x000fe40000f3e4ff */
[----:B------:R-:W-:-:S02]  /*44a0*/  IADD3 R33, P0, PT, R33, R22, RZ ;  /* 0x0000001621217210 */ /* 0x000fc40007f1e0ff */
[----:B------:R-:W-:Y:S01]  /*44b0*/  SHF.L.W.U32.HI R250, R209, 0xd, R14 ;  /* 0x0000000dd1fa7819 */ /* 0x000fe20000010e0e */
[----:B------:R-:W-:Y:S01]  /*44c0*/  IMAD.WIDE.U32.X R20, R72, R65, R30, P4 ;  /* 0x0000004148147225 */ /* 0x000fe200020e041e */
[----:B------:R-:W-:-:S03]  /*44d0*/  IADD3.X R25, P0, PT, R26, R23, RZ, P0, !PT ;  /* 0x000000171a197210 */ /* 0x000fc6000071e4ff */
[----:B------:R-:W-:Y:S01]  /*44e0*/  IMAD.WIDE.U32.X R16, R233, R48, R28, P6 ;  /* 0x00000030e9107225 */ /* 0x000fe200030e041c */
[----:B------:R-:W-:Y:S02]  /*44f0*/  IADD3 R250, P2, PT, R250, R33, RZ ;  /* 0x00000021fafa7210 */ /* 0x000fe40007f5e0ff */
[----:B------:R-:W-:Y:S02]  /*4500*/  SHF.L.W.U32.HI R14, R14, 0xd, R27 ;  /* 0x0000000d0e0e7819 */ /* 0x000fe40000010e1b */
[----:B------:R-:W-:Y:S02]  /*4510*/  IADD3.X R16, P0, P1, R16, R15, R20, P0, P1 ;  /* 0x0000000f10107210 */ /* 0x000fe40000102414 */
[----:B------:R-:W-:Y:S02]  /*4520*/  IADD3.X R33, P2, PT, R14, R25, RZ, P2, !PT ;  /* 0x000000190e217210 */ /* 0x000fe4000175e4ff */
[----:B------:R-:W-:Y:S02]  /*4530*/  IADD3.X R21, PT, PT, R17, R19, R21, P0, P1 ;  /* 0x0000001311157210 */ /* 0x000fe400007e2415 */
[----:B------:R-:W-:-:S02]  /*4540*/  LEA.HI.X R16, P0, R27, R16, RZ, 0xd, P2 ;  /* 0x000000101b107211 */ /* 0x000fc40001016cff */
[----:B------:R-:W-:-:S03]  /*4550*/  LOP3.LUT R13, R41, 0x7ffff, RZ, 0xc0, !PT ;  /* 0x0007ffff290d7812 */ /* 0x000fc600078ec0ff */
[----:B------:R-:W-:Y:S01]  /*4560*/  IMAD.X R21, RZ, RZ, R21, P0 ;  /* 0x000000ffff157224 */ /* 0x000fe200000e0615 */
[----:B------:R-:W-:Y:S01]  /*4570*/  SHF.L.W.U32.HI R17, R33, 0xd, R16 ;  /* 0x0000000d21117819 */ /* 0x000fe20000010e10 */
[----:B------:R-:W-:Y:S01]  /*4580*/  STL [R1+0xdc], R76 ;  /* 0x0000dc4c01007387 */ /* 0x000fe20000100800 */
[----:B------:R-:W-:Y:S02]  /*4590*/  LOP3.LUT R111, R53, 0x7ffff, RZ, 0xc0, !PT ;  /* 0x0007ffff356f7812 */ /* 0x000fe400078ec0ff */
[----:B------:R-:W-:Y:S01]  /*45a0*/  SHF.L.W.U32.HI R16, R16, 0xd, R21 ;  /* 0x0000000d10107819 */ /* 0x000fe20000010e15 */
[----:B------:R-:W-:Y:S01]  /*45b0*/  STL.64 [R1+0x38], R68 ;  /* 0x0000384401007387 */ /* 0x000fe20000100a00 */
[----:B------:R-:W-:-:S03]  /*45c0*/  IMAD.WIDE.U32 R22, R13, R11, RZ ;  /* 0x0000000b0d167225 */ /* 0x000fc600078e00ff */
[----:B------:R-:W-:Y:S01]  /*45d0*/  STL [R1+0x84], R50 ;  /* 0x0000843201007387 */ /* 0x000fe20000100800 */
[----:B------:R-:W-:-:S03]  /*45e0*/  IMAD.WIDE.U32 R110, R17, 0x13, R110 ;  /* 0x00000013116e7825 */ /* 0x000fc600078e006e */
[----:B------:R0:W-:Y:S01]  /*45f0*/  STL [R1+0x2c], R65 ;  /* 0x00002c4101007387 */ /* 0x0001e20000100800 */
[----:B------:R-:W-:Y:S01]  /*4600*/  IMAD.WIDE.U32 R28, R11, 0x26, RZ ;  /* 0x000000260b1c7825 */ /* 0x000fe200078e00ff */
[----:B------:R-:W-:-:S03]  /*4610*/  LOP3.LUT R209, R209, 0x7ffff, RZ, 0xc0, !PT ;  /* 0x0007ffffd1d17812 */ /* 0x000fc600078ec0ff */
[----:B------:R-:W-:-:S04]  /*4620*/  IMAD.WIDE.U32 R14, P1, R13, R11, R22 ;  /* 0x0000000b0d0e7225 */ /* 0x000fc80007820016 */
[----:B0-----:R-:W-:Y:S02]  /*4630*/  IMAD R65, R16, 0x13, RZ ;  /* 0x0000001310417824 */ /* 0x001fe400078e02ff */
[----:B------:R-:W-:-:S04]  /*4640*/  IMAD.WIDE.U32 R18, R11, R11, RZ ;  /* 0x0000000b0b127225 */ /* 0x000fc800078e00ff */
[----:B------:R-:W-:Y:S02]  /*4650*/  IMAD R51, R13, 0x26, RZ ;  /* 0x000000260d337824 */ /* 0x000fe400078e02ff */
[----:B------:R-:W-:Y:S01]  /*4660*/  IMAD.IADD R65, R111, 0x1, R65 ;  /* 0x000000016f417824 */ /* 0x000fe200078e0241 */
[----:B------:R-:W-:Y:S01]  /*4670*/  IADD3 R21, P6, PT, R19, R14, RZ ;  /* 0x0000000e13157210 */ /* 0x000fe20007fde0ff */
[----:B------:R-:W-:Y:S01]  /*4680*/  IMAD.WIDE.U32 R80, R12, 0x13, RZ ;  /* 0x000000130c507825 */ /* 0x000fe200078e00ff */
[----:B------:R-:W-:-:S03]  /*4690*/  IADD3 R51, PT, PT, R29, R51, RZ ;  /* 0x000000331d337210 */ /* 0x000fc60007ffe0ff */
[----:B------:R-:W-:Y:S01]  /*46a0*/  IMAD.WIDE.U32 R24, R209, R28, RZ ;  /* 0x0000001cd1187225 */ /* 0x000fe200078e00ff */
[----:B------:R-:W-:-:S03]  /*46b0*/  LEA.HI R14, P0, R65, R38, RZ, 0xd ;  /* 0x00000026410e7211 */ /* 0x000fc600078168ff */
[----:B------:R-:W-:Y:S01]  /*46c0*/  IMAD.MOV.U32 R22, RZ, RZ, R15 ;  /* 0x000000ffff167224 */ /* 0x000fe200078e000f */
[----:B------:R-:W-:Y:S01]  /*46d0*/  LOP3.LUT R15, R49, 0x7ffff, RZ, 0xc0, !PT ;  /* 0x0007ffff310f7812 */ /* 0x000fe200078ec0ff */
[C---:B------:R-:W-:Y:S01]  /*46e0*/  IMAD R17, R209.reuse, 0x13, RZ ;  /* 0x00000013d1117824 */ /* 0x040fe200078e02ff */
[----:B------:R-:W-:Y:S01]  /*46f0*/  IADD3.X R23, PT, PT, RZ, RZ, RZ, P1, !PT ;  /* 0x000000ffff177210 */ /* 0x000fe20000ffe4ff */
[----:B------:R-:W-:Y:S01]  /*4700*/  IMAD.WIDE.U32 R26, R209, R80, RZ ;  /* 0x00000050d11a7225 */ /* 0x000fe200078e00ff */
[----:B------:R-:W-:-:S03]  /*4710*/  LOP3.LUT R120, R33, 0x7ffff, RZ, 0xc0, !PT ;  /* 0x0007ffff21787812 */ /* 0x000fc600078ec0ff */
[----:B------:R-:W-:-:S04]  /*4720*/  IMAD.WIDE.U32 R30, P1, R51, R12, R24 ;  /* 0x0000000c331e7225 */ /* 0x000fc80007820018 */
[----:B------:R-:W-:Y:S02]  /*4730*/  IMAD.X R15, RZ, RZ, R15, P0 ;  /* 0x000000ffff0f7224 */ /* 0x000fe400000e060f */
[----:B------:R-:W-:-:S04]  /*4740*/  IMAD.WIDE.U32 R24, R14, 0x26, RZ ;  /* 0x000000260e187825 */ /* 0x000fc800078e00ff */
[----:B------:R-:W-:Y:S02]  /*4750*/  IMAD.IADD R16, R81, 0x1, R17 ;  /* 0x0000000151107824 */ /* 0x000fe400078e0211 */
[----:B------:R-:W-:Y:S02]  /*4760*/  IMAD R19, R15, 0x26, RZ ;  /* 0x000000260f137824 */ /* 0x000fe400078e02ff */
[----:B------:R-:W-:-:S04]  /*4770*/  IMAD.WIDE.U32 R42, P0, R16, R12, R26 ;  /* 0x0000000c102a7225 */ /* 0x000fc8000780001a */
[----:B------:R-:W-:-:S04]  /*4780*/  IMAD.WIDE.U32 R36, R12, R28, RZ ;  /* 0x0000001c0c247225 */ /* 0x000fc800078e00ff */
[----:B------:R-:W-:Y:S01]  /*4790*/  IMAD.WIDE.U32 R26, R120, R24, RZ ;  /* 0x00000018781a7225 */ /* 0x000fe200078e00ff */
[----:B------:R-:W-:-:S03]  /*47a0*/  IADD3 R50, P2, PT, R37, R30, RZ ;  /* 0x0000001e25327210 */ /* 0x000fc60007f5e0ff */
[----:B------:R-:W-:-:S04]  /*47b0*/  IMAD.WIDE.U32 R34, R12, R80, RZ ;  /* 0x000000500c227225 */ /* 0x000fc800078e00ff */
[----:B------:R-:W-:Y:S02]  /*47c0*/  IMAD.IADD R19, R25, 0x1, R19 ;  /* 0x0000000119137824 */ /* 0x000fe400078e0213 */
[----:B------:R-:W-:Y:S01]  /*47d0*/  IMAD.WIDE.U32 R40, R250, R28, RZ ;  /* 0x0000001cfa287225 */ /* 0x000fe200078e00ff */
[----:B------:R-:W-:-:S03]  /*47e0*/  IADD3 R53, P3, PT, R35, R42, RZ ;  /* 0x0000002a23357210 */ /* 0x000fc60007f7e0ff */
[----:B------:R-:W-:Y:S02]  /*47f0*/  IMAD.MOV.U32 R38, RZ, RZ, R31 ;  /* 0x000000ffff267224 */ /* 0x000fe400078e001f */
[----:B------:R-:W-:Y:S01]  /*4800*/  IMAD.WIDE.U32 R28, R120, R28, RZ ;  /* 0x0000001c781c7225 */ /* 0x000fe200078e00ff */
[----:B------:R-:W-:-:S03]  /*4810*/  LOP3.LUT R17, R65, 0x7ffff, RZ, 0xc0, !PT ;  /* 0x0007ffff41117812 */ /* 0x000fc600078ec0ff */
[----:B------:R-:W-:Y:S01]  /*4820*/  IMAD.WIDE.U32 R26, P4, R19, R250, R26 ;  /* 0x000000fa131a7225 */ /* 0x000fe2000788001a */
[----:B------:R-:W-:-:S03]  /*4830*/  IADD3.X R39, PT, PT, RZ, RZ, RZ, P1, !PT ;  /* 0x000000ffff277210 */ /* 0x000fc60000ffe4ff */
[----:B------:R-:W-:Y:S01]  /*4840*/  IMAD.WIDE.U32 R30, R250, R24, RZ ;  /* 0x00000018fa1e7225 */ /* 0x000fe200078e00ff */
[----:B------:R-:W-:-:S03]  /*4850*/  IADD3 R59, P1, PT, R40, R34, RZ ;  /* 0x00000022283b7210 */ /* 0x000fc60007f3e0ff */
[----:B------:R-:W-:Y:S02]  /*4860*/  IMAD.MOV.U32 R44, RZ, RZ, R43 ;  /* 0x000000ffff2c7224 */ /* 0x000fe400078e002b */
[----:B------:R-:W-:Y:S01]  /*4870*/  IMAD.WIDE.U32 R42, R12, 0x26, RZ ;  /* 0x000000260c2a7825 */ /* 0x000fe200078e00ff */
[----:B------:R-:W-:Y:S02]  /*4880*/  IADD3.X R45, PT, PT, RZ, RZ, RZ, P0, !PT ;  /* 0x000000ffff2d7210 */ /* 0x000fe400007fe4ff */
[----:B------:R-:W-:Y:S01]  /*4890*/  IADD3 R52, P5, PT, R31, R26, RZ ;  /* 0x0000001a1f347210 */ /* 0x000fe20007fbe0ff */
[----:B------:R-:W-:Y:S01]  /*48a0*/  IMAD.WIDE.U32 R28, P0, R51, R250, R28 ;  /* 0x000000fa331c7225 */ /* 0x000fe2000780001c */
[----:B------:R-:W-:Y:S01]  /*48b0*/  MOV R34, R27 ;  /* 0x0000001b00227202 */ /* 0x000fe20000000f00 */
[----:B------:R0:W-:Y:S02]  /*48c0*/  STL [R1+0x80], R48 ;  /* 0x0000803001007387 */ /* 0x0001e40000100800 */
[----:B------:R-:W-:-:S04]  /*48d0*/  IMAD.WIDE.U32 R26, R17, R110, RZ ;  /* 0x0000006e111a7225 */ /* 0x000fc800078e00ff */
[----:B------:R-:W-:Y:S02]  /*48e0*/  IMAD R33, R209, 0x26, RZ ;  /* 0x00000026d1217824 */ /* 0x000fe400078e02ff */
[----:B------:R-:W-:Y:S02]  /*48f0*/  IMAD.X R35, RZ, RZ, RZ, P4 ;  /* 0x000000ffff237224 */ /* 0x000fe400020e06ff */
[----:B------:R-:W-:Y:S01]  /*4900*/  IMAD.WIDE.U32 R24, R110, R110, RZ ;  /* 0x0000006e6e187225 */ /* 0x000fe200078e00ff */
[----:B------:R-:W-:-:S03]  /*4910*/  IADD3 R58, P4, PT, R41, R28, RZ ;  /* 0x0000001c293a7210 */ /* 0x000fc60007f9e0ff */
[----:B0-----:R-:W-:-:S04]  /*4920*/  IMAD.WIDE.U32 R48, R120, R42, RZ ;  /* 0x0000002a78307225 */ /* 0x001fc800078e00ff */
[----:B------:R-:W-:Y:S02]  /*4930*/  IMAD.IADD R33, R43, 0x1, R33 ;  /* 0x000000012b217824 */ /* 0x000fe400078e0221 */
[----:B------:R-:W-:-:S04]  /*4940*/  IMAD.WIDE.U32.X R34, R19, R120, R34, P5 ;  /* 0x0000007813227225 */ /* 0x000fc800028e0422 */
[----:B------:R-:W-:Y:S01]  /*4950*/  IMAD.X R41, RZ, RZ, RZ, P0 ;  /* 0x000000ffff297224 */ /* 0x000fe200000e06ff */
[----:B------:R-:W-:Y:S01]  /*4960*/  IADD3 R19, P0, PT, R24, R36, RZ ;  /* 0x0000002418137210 */ /* 0x000fe20007f1e0ff */
[----:B------:R-:W-:Y:S01]  /*4970*/  IMAD.WIDE.U32 R26, P5, R17, R110, R26 ;  /* 0x0000006e111a7225 */ /* 0x000fe200078a001a */
[----:B------:R-:W-:-:S03]  /*4980*/  MOV R40, R29 ;  /* 0x0000001d00287202 */ /* 0x000fc60000000f00 */
[----:B------:R-:W-:-:S04]  /*4990*/  IMAD.WIDE.U32.X R36, R51, R209, R38, P2 ;  /* 0x000000d133247225 */ /* 0x000fc800010e0426 */
[----:B------:R-:W-:-:S04]  /*49a0*/  IMAD.WIDE.U32 R48, P2, R33, R250, R48 ;  /* 0x000000fa21307225 */ /* 0x000fc80007840030 */
[----:B------:R-:W-:Y:S01]  /*49b0*/  IMAD.X R29, RZ, RZ, RZ, P5 ;  /* 0x000000ffff1d7224 */ /* 0x000fe200028e06ff */
[----:B------:R-:W-:Y:S01]  /*49c0*/  IADD3 R25, P5, PT, R25, R26, RZ ;  /* 0x0000001a19197210 */ /* 0x000fe20007fbe0ff */
[----:B------:R-:W-:Y:S01]  /*49d0*/  IMAD.MOV.U32 R28, RZ, RZ, R27 ;  /* 0x000000ffff1c7224 */ /* 0x000fe200078e001b */
[----:B------:R-:W-:Y:S02]  /*49e0*/  IADD3.X R31, PT, PT, RZ, RZ, RZ, P2, !PT ;  /* 0x000000ffff1f7210 */ /* 0x000fe400017fe4ff */
[----:B------:R-:W-:Y:S02]  /*49f0*/  IADD3 R20, P2, PT, R19, R30, RZ ;  /* 0x0000001e13147210 */ /* 0x000fe40007f5e0ff */
[----:B------:R-:W-:Y:S01]  /*4a00*/  IADD3.X R19, P0, PT, R50, R25, RZ, P0, !PT ;  /* 0x0000001932137210 */ /* 0x000fe2000071e4ff */
[----:B------:R-:W-:-:S03]  /*4a10*/  IMAD.WIDE.U32.X R26, R17, R17, R28, P5 ;  /* 0x00000011111a7225 */ /* 0x000fc600028e041c */
[----:B------:R-:W-:Y:S01]  /*4a20*/  IADD3.X R19, P2, PT, R19, R52, RZ, P2, !PT ;  /* 0x0000003413137210 */ /* 0x000fe2000175e4ff */
[----:B------:R-:W-:Y:S02]  /*4a30*/  IMAD.SHL.U32 R64, R110, 0x2, RZ ;  /* 0x000000026e407824 */ /* 0x000fe400078e00ff */
[----:B------:R-:W-:Y:S01]  /*4a40*/  IMAD.WIDE.U32 R42, R250, R42, RZ ;  /* 0x0000002afa2a7225 */ /* 0x000fe200078e00ff */
[----:B------:R-:W-:Y:S02]  /*4a50*/  SHF.L.U64.HI R65, R110, 0x1, R65 ;  /* 0x000000016e417819 */ /* 0x000fe40000010241 */
[----:B------:R-:W-:Y:S01]  /*4a60*/  LOP3.LUT R64, R64, 0xfffffffe, RZ, 0xc0, !PT ;  /* 0xfffffffe40407812 */ /* 0x000fe200078ec0ff */
[----:B------:R-:W-:Y:S01]  /*4a70*/  IMAD.WIDE.U32.X R24, R51, R120, R40, P4 ;  /* 0x0000007833187225 */ /* 0x000fe200020e0428 */
[----:B------:R-:W-:Y:S02]  /*4a80*/  IADD3.X R62, P0, P4, R34, R26, R36, P2, P0 ;  /* 0x0000001a223e7210 */ /* 0x000fe40001400424 */
[----:B------:R-:W-:Y:S01]  /*4a90*/  IADD3 R60, P5, PT, R43, R48, RZ ;  /* 0x000000302b3c7210 */ /* 0x000fe20007fbe0ff */
[----:B------:R-:W-:Y:S01]  /*4aa0*/  IMAD.MOV.U32 R30, RZ, RZ, R49 ;  /* 0x000000ffff1e7224 */ /* 0x000fe200078e0031 */
[----:B------:R-:W-:Y:S01]  /*4ab0*/  IADD3.X R63, PT, PT, R35, R27, R37, P0, P4 ;  /* 0x0000001b233f7210 */ /* 0x000fe200007e8425 */
[----:B------:R-:W-:Y:S01]  /*4ac0*/  IMAD.WIDE.U32 R48, R14, R14, RZ ;  /* 0x0000000e0e307225 */ /* 0x000fe200078e00ff */
[----:B------:R-:W-:-:S03]  /*4ad0*/  LOP3.LUT R65, R65, 0xfffff, RZ, 0xc0, !PT ;  /* 0x000fffff41417812 */ /* 0x000fc600078ec0ff */
[----:B------:R-:W-:-:S04]  /*4ae0*/  IMAD.WIDE.U32 R36, R13, R64, RZ ;  /* 0x000000400d247225 */ /* 0x000fc800078e00ff */
[----:B------:R-:W-:-:S04]  /*4af0*/  IMAD.WIDE.U32.X R38, R16, R209, R44, P3 ;  /* 0x000000d110267225 */ /* 0x000fc800018e042c */
[----:B------:R-:W-:-:S04]  /*4b00*/  IMAD.WIDE.U32 R44, R15, R14, RZ ;  /* 0x0000000e0f2c7225 */ /* 0x000fc800078e00ff */
[----:B------:R-:W-:Y:S01]  /*4b10*/  IMAD.WIDE.U32.X R30, R33, R120, R30, P5 ;  /* 0x00000078211e7225 */ /* 0x000fe200028e041e */
[----:B------:R-:W-:-:S03]  /*4b20*/  IADD3 R33, P2, PT, R48, R42, RZ ;  /* 0x0000002a30217210 */ /* 0x000fc60007f5e0ff */
[----:B------:R-:W-:Y:S01]  /*4b30*/  IMAD.WIDE.U32 R26, R65, R14, RZ ;  /* 0x0000000e411a7225 */ /* 0x000fe200078e00ff */
[----:B------:R-:W-:-:S03]  /*4b40*/  IADD3.X R58, P1, PT, R58, R53, RZ, P1, !PT ;  /* 0x000000353a3a7210 */ /* 0x000fc60000f3e4ff */
[----:B------:R-:W-:-:S04]  /*4b50*/  IMAD.WIDE.U32 R40, R11, R64, RZ ;  /* 0x000000400b287225 */ /* 0x000fc800078e00ff */
[----:B------:R-:W-:-:S04]  /*4b60*/  IMAD.WIDE.U32 R42, P5, R65, R11, R36 ;  /* 0x0000000b412a7225 */ /* 0x000fc800078a0024 */
[----:B------:R-:W-:-:S04]  /*4b70*/  IMAD.WIDE.U32 R50, R209, R64, RZ ;  /* 0x00000040d1327225 */ /* 0x000fc800078e00ff */
[----:B------:R-:W-:-:S04]  /*4b80*/  IMAD.WIDE.U32 R52, P4, R14, R15, R44 ;  /* 0x0000000f0e347225 */ /* 0x000fc8000788002c */
[----:B------:R-:W-:Y:S01]  /*4b90*/  IMAD.X R45, RZ, RZ, RZ, P5 ;  /* 0x000000ffff2d7224 */ /* 0x000fe200028e06ff */
[----:B------:R-:W-:Y:S01]  /*4ba0*/  IADD3 R66, P5, PT, R41, R42, RZ ;  /* 0x0000002a29427210 */ /* 0x000fe20007fbe0ff */
[----:B------:R-:W-:-:S04]  /*4bb0*/  IMAD.WIDE.U32 R56, R120, R64, RZ ;  /* 0x0000004078387225 */ /* 0x000fc800078e00ff */
[----:B------:R-:W-:-:S04]  /*4bc0*/  IMAD.WIDE.U32 R34, P3, R64, R15, R26 ;  /* 0x0000000f40227225 */ /* 0x000fc8000786001a */
[----:B------:R-:W-:Y:S02]  /*4bd0*/  IMAD.MOV.U32 R44, RZ, RZ, R43 ;  /* 0x000000ffff2c7224 */ /* 0x000fe400078e002b */
[----:B------:R-:W-:-:S04]  /*4be0*/  IMAD.WIDE.U32 R26, R64, R14, RZ ;  /* 0x0000000e401a7225 */ /* 0x000fc800078e00ff */
[----:B------:R-:W-:Y:S01]  /*4bf0*/  IMAD.WIDE.U32 R50, P0, R65, R12, R50 ;  /* 0x0000000c41327225 */ /* 0x000fe20007800032 */
[----:B------:R-:W-:-:S03]  /*4c00*/  IADD3.X R37, PT, PT, RZ, RZ, RZ, P3, !PT ;  /* 0x000000ffff257210 */ /* 0x000fc60001ffe4ff */
[----:B------:R-:W-:Y:S01]  /*4c10*/  IMAD.WIDE.U32 R28, R12, R64, RZ ;  /* 0x000000400c1c7225 */ /* 0x000fe200078e00ff */
[----:B------:R-:W-:-:S03]  /*4c20*/  MOV R36, R35 ;  /* 0x0000002300247202 */ /* 0x000fc60000000f00 */
[----:B------:R-:W-:Y:S01]  /*4c30*/  IMAD.WIDE.U32.X R42, R65, R13, R44, P5 ;  /* 0x0000000d412a7225 */ /* 0x000fe200028e042c */
[----:B------:R-:W-:-:S03]  /*4c40*/  IADD3.X R41, PT, PT, RZ, RZ, RZ, P4, !PT ;  /* 0x000000ffff297210 */ /* 0x000fc600027fe4ff */
[----:B------:R-:W-:Y:S01]  /*4c50*/  IMAD.X R55, RZ, RZ, RZ, P0 ;  /* 0x000000ffff377224 */ /* 0x000fe200000e06ff */
[----:B------:R-:W-:Y:S01]  /*4c60*/  IADD3 R69, P0, PT, R27, R34, RZ ;  /* 0x000000221b457210 */ /* 0x000fe20007f1e0ff */
[----:B------:R-:W-:Y:S01]  /*4c70*/  IMAD.WIDE.U32 R56, P5, R65, R250, R56 ;  /* 0x000000fa41387225 */ /* 0x000fe200078a0038 */
[----:B------:R-:W-:-:S03]  /*4c80*/  IADD3 R59, P3, PT, R59, R26, RZ ;  /* 0x0000001a3b3b7210 */ /* 0x000fc60007f7e0ff */
[----:B------:R-:W-:Y:S01]  /*4c90*/  IMAD.WIDE.U32 R44, R250, R64, RZ ;  /* 0x00000040fa2c7225 */ /* 0x000fe200078e00ff */
[----:B------:R-:W-:-:S03]  /*4ca0*/  IADD3 R71, P4, PT, R29, R50, RZ ;  /* 0x000000321d477210 */ /* 0x000fc60007f9e0ff */
[----:B------:R-:W-:Y:S02]  /*4cb0*/  IMAD.MOV.U32 R54, RZ, RZ, R51 ;  /* 0x000000ffff367224 */ /* 0x000fe400078e0033 */
[----:B------:R-:W-:Y:S01]  /*4cc0*/  IMAD.X R51, RZ, RZ, RZ, P5 ;  /* 0x000000ffff337224 */ /* 0x000fe200028e06ff */
[----:B------:R-:W-:Y:S01]  /*4cd0*/  IADD3 R64, P5, PT, R45, R56, RZ ;  /* 0x000000382d407210 */ /* 0x000fe20007fbe0ff */
[----:B------:R-:W-:Y:S01]  /*4ce0*/  IMAD.WIDE.U32.X R34, R65, R15, R36, P0 ;  /* 0x0000000f41227225 */ /* 0x000fe200000e0424 */
[----:B------:R-:W-:-:S03]  /*4cf0*/  IADD3.X R56, P3, PT, R58, R69, RZ, P3, !PT ;  /* 0x000000453a387210 */ /* 0x000fc60001f7e4ff */
[----:B------:R-:W-:Y:S02]  /*4d00*/  IMAD.MOV.U32 R50, RZ, RZ, R57 ;  /* 0x000000ffff327224 */ /* 0x000fe400078e0039 */
[----:B------:R-:W-:Y:S01]  /*4d10*/  IMAD.WIDE.U32.X R26, R65, R209, R54, P4 ;  /* 0x000000d1411a7225 */ /* 0x000fe200020e0436 */
[----:B------:R-:W-:Y:S02]  /*4d20*/  IADD3 R49, P4, PT, R49, R52, RZ ;  /* 0x0000003431317210 */ /* 0x000fe40007f9e0ff */
[----:B------:R-:W-:Y:S01]  /*4d30*/  IADD3 R48, P0, PT, R33, R40, RZ ;  /* 0x0000002821307210 */ /* 0x000fe20007f1e0ff */
[----:B------:R-:W-:Y:S01]  /*4d40*/  IMAD.WIDE.U32.X R50, R65, R120, R50, P5 ;  /* 0x0000007841327225 */ /* 0x000fe200028e0432 */
[----:B------:R-:W-:Y:S02]  /*4d50*/  IADD3.X R54, P3, P5, R34, R38, R24, P3, P1 ;  /* 0x0000002622367210 */ /* 0x000fe40001d62418 */
[----:B------:R-:W-:Y:S02]  /*4d60*/  MOV R40, R53 ;  /* 0x0000003500287202 */ /* 0x000fe40000000f00 */
[----:B------:R-:W-:Y:S01]  /*4d70*/  IADD3.X R49, P2, PT, R60, R49, RZ, P2, !PT ;  /* 0x000000313c317210 */ /* 0x000fe2000175e4ff */
[----:B------:R-:W-:Y:S01]  /*4d80*/  IMAD.SHL.U32 R58, R14, 0x2, RZ ;  /* 0x000000020e3a7824 */ /* 0x000fe200078e00ff */
[----:B------:R-:W-:Y:S01]  /*4d90*/  IADD3.X R53, PT, PT, R35, R39, R25, P3, P5 ;  /* 0x0000002723357210 */ /* 0x000fe20001fea419 */
[----:B------:R-:W-:Y:S01]  /*4da0*/  IMAD.WIDE.U32.X R34, R15, R15, R40, P4 ;  /* 0x0000000f0f227225 */ /* 0x000fe200020e0428 */
[----:B------:R-:W-:-:S02]  /*4db0*/  IADD3.X R49, P0, PT, R49, R66, RZ, P0, !PT ;  /* 0x0000004231317210 */ /* 0x000fc4000071e4ff */
[----:B------:R-:W-:Y:S01]  /*4dc0*/  SHF.L.U64.HI R55, R14, 0x1, R15 ;  /* 0x000000010e377819 */ /* 0x000fe2000001020f */
[----:B------:R-:W-:Y:S01]  /*4dd0*/  IMAD.WIDE.U32 R36, R13, R58, RZ ;  /* 0x0000003a0d247225 */ /* 0x000fe200078e00ff */
[----:B------:R-:W-:Y:S02]  /*4de0*/  IADD3.X R33, P0, P2, R42, R34, R30, P0, P2 ;  /* 0x000000222a217210 */ /* 0x000fe4000020441e */
[----:B------:R-:W-:Y:S01]  /*4df0*/  SHF.L.W.U32.HI R24, R19, 0xd, R62 ;  /* 0x0000000d13187819 */ /* 0x000fe20000010e3e */
[----:B------:R-:W-:Y:S01]  /*4e00*/  IMAD.WIDE.U32 R128, R250, 0x13, RZ ;  /* 0x00000013fa807825 */ /* 0x000fe200078e00ff */
[----:B------:R-:W-:Y:S02]  /*4e10*/  IADD3 R29, P1, PT, R44, R18, RZ ;  /* 0x000000122c1d7210 */ /* 0x000fe40007f3e0ff */
[----:B------:R-:W-:Y:S01]  /*4e20*/  IADD3.X R52, PT, PT, R43, R35, R31, P0, P2 ;  /* 0x000000232b347210 */ /* 0x000fe200007e441f */
[----:B------:R-:W-:Y:S01]  /*4e30*/  IMAD.WIDE.U32 R36, P0, R55, R11, R36 ;  /* 0x0000000b37247225 */ /* 0x000fe20007800024 */
[----:B------:R-:W-:-:S02]  /*4e40*/  SHF.L.W.U32.HI R25, R62, 0xd, R63 ;  /* 0x0000000d3e197819 */ /* 0x000fc40000010e3f */
[----:B------:R-:W-:Y:S01]  /*4e50*/  IADD3 R24, P3, PT, R24, R59, RZ ;  /* 0x0000003b18187210 */ /* 0x000fe20007f7e0ff */
[----:B------:R-:W-:-:S04]  /*4e60*/  IMAD.WIDE.U32 R44, R209, R58, RZ ;  /* 0x0000003ad12c7225 */ /* 0x000fc800078e00ff */
[----:B------:R-:W-:Y:S02]  /*4e70*/  IMAD R39, R120, 0x13, RZ ;  /* 0x0000001378277824 */ /* 0x000fe400078e02ff */
[----:B------:R-:W-:Y:S01]  /*4e80*/  IMAD.WIDE.U32 R34, R11, R58, RZ ;  /* 0x0000003a0b227225 */ /* 0x000fe200078e00ff */
[----:B------:R-:W-:-:S03]  /*4e90*/  IADD3.X R25, P3, PT, R25, R56, RZ, P3, !PT ;  /* 0x0000003819197210 */ /* 0x000fc60001f7e4ff */
[----:B------:R-:W-:Y:S01]  /*4ea0*/  IMAD.WIDE.U32 R40, R120, R128, RZ ;  /* 0x0000008078287225 */ /* 0x000fe200078e00ff */
[----:B------:R-:W-:-:S03]  /*4eb0*/  IADD3.X R31, PT, PT, RZ, RZ, RZ, P0, !PT ;  /* 0x000000ffff1f7210 */ /* 0x000fc600007fe4ff */
[----:B------:R-:W-:Y:S01]  /*4ec0*/  IMAD.IADD R18, R129, 0x1, R39 ;  /* 0x0000000181127824 */ /* 0x000fe200078e0227 */
[----:B------:R-:W-:Y:S01]  /*4ed0*/  IADD3 R57, P4, PT, R35, R36, RZ ;  /* 0x0000002423397210 */ /* 0x000fe20007f9e0ff */
[----:B------:R-:W-:Y:S01]  /*4ee0*/  IMAD.WIDE.U32 R42, R12, R58, RZ ;  /* 0x0000003a0c2a7225 */ /* 0x000fe200078e00ff */
[----:B------:R-:W-:-:S03]  /*4ef0*/  IADD3.X R36, P3, PT, RZ, R54, RZ, P3, !PT ;  /* 0x00000036ff247210 */ /* 0x000fc60001f7e4ff */
[----:B------:R-:W-:Y:S01]  /*4f00*/  IMAD.WIDE.U32 R44, P0, R55, R12, R44 ;  /* 0x0000000c372c7225 */ /* 0x000fe2000780002c */
[----:B------:R-:W-:-:S03]  /*4f10*/  SHF.L.W.U32.HI R35, R25, 0xd, R36 ;  /* 0x0000000d19237819 */ /* 0x000fc60000010e24 */
[----:B------:R-:W-:-:S04]  /*4f20*/  IMAD.WIDE.U32 R38, R250, R128, RZ ;  /* 0x00000080fa267225 */ /* 0x000fc800078e00ff */
[----:B------:R-:W-:-:S04]  /*4f30*/  IMAD.WIDE.U32 R40, P2, R18, R250, R40 ;  /* 0x000000fa12287225 */ /* 0x000fc80007840028 */
[----:B------:R-:W-:Y:S02]  /*4f40*/  IMAD.MOV.U32 R30, RZ, RZ, R37 ;  /* 0x000000ffff1e7224 */ /* 0x000fe400078e0025 */
[----:B------:R-:W-:Y:S01]  /*4f50*/  IMAD.X R37, RZ, RZ, RZ, P0 ;  /* 0x000000ffff257224 */ /* 0x000fe200000e06ff */
[----:B------:R-:W-:Y:S02]  /*4f60*/  IADD3 R54, P0, PT, R43, R44, RZ ;  /* 0x0000002c2b367210 */ /* 0x000fe40007f1e0ff */
[----:B------:R-:W-:Y:S01]  /*4f70*/  IADD3.X R43, PT, PT, RZ, R53, RZ, P3, !PT ;  /* 0x00000035ff2b7210 */ /* 0x000fe20001ffe4ff */
[----:B------:R-:W-:Y:S01]  /*4f80*/  IMAD.WIDE.U32.X R30, R55, R13, R30, P4 ;  /* 0x0000000d371e7225 */ /* 0x000fe200020e041e */
[----:B------:R-:W-:Y:S02]  /*4f90*/  IADD3 R40, P5, PT, R39, R40, RZ ;  /* 0x0000002827287210 */ /* 0x000fe40007fbe0ff */
[----:B------:R-:W-:Y:S02]  /*4fa0*/  IADD3 R39, P4, PT, R28, R38, RZ ;  /* 0x000000261c277210 */ /* 0x000fe40007f9e0ff */
[----:B------:R-:W-:-:S02]  /*4fb0*/  IADD3 R35, P3, PT, R35, R48, RZ ;  /* 0x0000003023237210 */ /* 0x000fc40007f7e0ff */
[----:B------:R-:W-:Y:S01]  /*4fc0*/  SHF.L.W.U32.HI R28, R36, 0xd, R43 ;  /* 0x0000000d241c7819 */ /* 0x000fe20000010e2b */
[----:B------:R-:W-:-:S03]  /*4fd0*/  IMAD.MOV.U32 R36, RZ, RZ, R45 ;  /* 0x000000ffff247224 */ /* 0x000fc600078e002d */
[----:B------:R-:W-:Y:S01]  /*4fe0*/  IADD3.X R38, P3, PT, R28, R49, RZ, P3, !PT ;  /* 0x000000311c267210 */ /* 0x000fe20001f7e4ff */
[----:B------:R-:W-:-:S03]  /*4ff0*/  IMAD.WIDE.U32.X R36, R55, R209, R36, P0 ;  /* 0x000000d137247225 */ /* 0x000fc600000e0424 */
[----:B------:R-:W-:Y:S02]  /*5000*/  LEA.HI.X R33, P3, R43, R33, RZ, 0xd, P3 ;  /* 0x000000212b217211 */ /* 0x000fe40001876cff */
[----:B------:R-:W-:Y:S01]  /*5010*/  IADD3 R44, P0, PT, R29, R42, RZ ;  /* 0x0000002a1d2c7210 */ /* 0x000fe20007f1e0ff */
[----:B------:R-:W-:Y:S01]  /*5020*/  IMAD.X R29, RZ, RZ, RZ, P2 ;  /* 0x000000ffff1d7224 */ /* 0x000fe200010e06ff */
[----:B------:R-:W-:Y:S01]  /*5030*/  MOV R28, R41 ;  /* 0x00000029001c7202 */ /* 0x000fe20000000f00 */
[----:B------:R-:W-:Y:S01]  /*5040*/  IMAD.X R43, RZ, RZ, R52, P3 ;  /* 0x000000ffff2b7224 */ /* 0x000fe200018e0634 */
[----:B------:R-:W-:Y:S02]  /*5050*/  IADD3.X R21, P1, PT, R21, R64, RZ, P1, !PT ;  /* 0x0000004015157210 */ /* 0x000fe40000f3e4ff */
[----:B------:R-:W-:Y:S02]  /*5060*/  IADD3 R34, P2, PT, R39, R34, RZ ;  /* 0x0000002227227210 */ /* 0x000fe40007f5e0ff */
[----:B------:R-:W-:-:S02]  /*5070*/  IADD3.X R40, P4, PT, R40, R71, RZ, P4, !PT ;  /* 0x0000004728287210 */ /* 0x000fc4000279e4ff */
[C---:B------:R-:W-:Y:S02]  /*5080*/  SHF.L.W.U32.HI R49, R38.reuse, 0xd, R33 ;  /* 0x0000000d26317819 */ /* 0x040fe40000010e21 */
[----:B------:R-:W-:Y:S01]  /*5090*/  LOP3.LUT R45, R38, 0x7ffff, RZ, 0xc0, !PT ;  /* 0x0007ffff262d7812 */ /* 0x000fe200078ec0ff */
[----:B------:R-:W-:Y:S01]  /*50a0*/  IMAD.WIDE.U32.X R38, R13, R13, R22, P6 ;  /* 0x0000000d0d267225 */ /* 0x000fe200030e0416 */
[----:B------:R-:W-:Y:S02]  /*50b0*/  IADD3.X R48, P0, PT, R21, R54, RZ, P0, !PT ;  /* 0x0000003615307210 */ /* 0x000fe4000071e4ff */
[----:B------:R-:W-:Y:S01]  /*50c0*/  IADD3.X R40, P2, PT, R40, R57, RZ, P2, !PT ;  /* 0x0000003928287210 */ /* 0x000fe2000175e4ff */
[----:B------:R-:W-:Y:S01]  /*50d0*/  IMAD.WIDE.U32.X R22, R18, R120, R28, P5 ;  /* 0x0000007812167225 */ /* 0x000fe200028e041c */
[----:B------:R-:W-:Y:S02]  /*50e0*/  IADD3 R49, P3, PT, R49, R34, RZ ;  /* 0x0000002231317210 */ /* 0x000fe40007f7e0ff */
[----:B------:R-:W-:-:S02]  /*50f0*/  SHF.L.W.U32.HI R21, R33, 0xd, R43 ;  /* 0x0000000d21157819 */ /* 0x000fc40000010e2b */
[----:B------:R-:W-:Y:S02]  /*5100*/  IADD3.X R22, P2, P4, R30, R26, R22, P2, P4 ;  /* 0x0000001a1e167210 */ /* 0x000fe40001448416 */
[----:B------:R-:W-:Y:S01]  /*5110*/  IADD3.X R55, P3, PT, R21, R40, RZ, P3, !PT ;  /* 0x0000002815377210 */ /* 0x000fe20001f7e4ff */
[----:B------:R-:W-:Y:S01]  /*5120*/  IMAD.WIDE.U32 R28, R45, R80, RZ ;  /* 0x000000502d1c7225 */ /* 0x000fe200078e00ff */
[----:B------:R-:W-:Y:S02]  /*5130*/  IADD3.X R57, PT, PT, R31, R27, R23, P2, P4 ;  /* 0x0000001b1f397210 */ /* 0x000fe400017e8417 */
[----:B------:R-:W-:Y:S01]  /*5140*/  LEA.HI.X R22, P3, R43, R22, RZ, 0xd, P3 ;  /* 0x000000162b167211 */ /* 0x000fe20001876cff */
[----:B------:R-:W-:Y:S01]  /*5150*/  IMAD.WIDE.U32 R130, R11, 0x13, RZ ;  /* 0x000000130b827825 */ /* 0x000fe200078e00ff */
[----:B------:R-:W-:Y:S02]  /*5160*/  IADD3.X R42, P0, P1, R36, R50, R38, P0, P1 ;  /* 0x00000032242a7210 */ /* 0x000fe40000102426 */
[----:B------:R-:W-:Y:S01]  /*5170*/  SHF.L.W.U32.HI R21, R55, 0xd, R22 ;  /* 0x0000000d37157819 */ /* 0x000fe20000010e16 */
[----:B------:R-:W-:Y:S01]  /*5180*/  IMAD.WIDE.U32 R40, P5, R35, R16, R28 ;  /* 0x0000001023287225 */ /* 0x000fe200078a001c */
[----:B------:R-:W-:-:S02]  /*5190*/  IADD3.X R57, PT, PT, RZ, R57, RZ, P3, !PT ;  /* 0x00000039ff397210 */ /* 0x000fc40001ffe4ff */
[----:B------:R-:W-:Y:S01]  /*51a0*/  IADD3.X R50, PT, PT, R37, R51, R39, P0, P1 ;  /* 0x0000003325327210 */ /* 0x000fe200007e2427 */
[----:B------:R-:W-:Y:S01]  /*51b0*/  IMAD.WIDE.U32 R28, R35, R80, RZ ;  /* 0x00000050231c7225 */ /* 0x000fe200078e00ff */
[----:B------:R-:W-:-:S03]  /*51c0*/  IADD3 R21, P2, PT, R21, R44, RZ ;  /* 0x0000002c15157210 */ /* 0x000fc60007f5e0ff */
[----:B------:R-:W-:Y:S01]  /*51d0*/  IMAD.WIDE.U32 R26, R49, R130, RZ ;  /* 0x00000082311a7225 */ /* 0x000fe200078e00ff */
[----:B------:R-:W-:Y:S02]  /*51e0*/  SHF.L.W.U32.HI R51, R22, 0xd, R57 ;  /* 0x0000000d16337819 */ /* 0x000fe40000010e39 */
[----:B------:R-:W-:Y:S01]  /*51f0*/  LOP3.LUT R55, R55, 0x7ffff, RZ, 0xc0, !PT ;  /* 0x0007ffff37377812 */ /* 0x000fe200078ec0ff */
[----:B------:R-:W-:Y:S01]  /*5200*/  IMAD R37, R13, 0x13, RZ ;  /* 0x000000130d257824 */ /* 0x000fe200078e02ff */
[----:B------:R-:W-:Y:S02]  /*5210*/  IADD3 R34, P1, PT, R29, R40, RZ ;  /* 0x000000281d227210 */ /* 0x000fe40007f3e0ff */
[----:B------:R-:W-:Y:S01]  /*5220*/  IADD3 R63, P0, PT, R28, R26, RZ ;  /* 0x0000001a1c3f7210 */ /* 0x000fe20007f1e0ff */
[----:B------:R-:W-:Y:S01]  /*5230*/  IMAD.WIDE.U32 R28, R45, R128, RZ ;  /* 0x000000802d1c7225 */ /* 0x000fe200078e00ff */
[----:B------:R-:W-:-:S03]  /*5240*/  IADD3.X R51, P2, PT, R51, R48, RZ, P2, !PT ;  /* 0x0000003033337210 */ /* 0x000fc6000175e4ff */
[----:B------:R-:W-:Y:S01]  /*5250*/  IMAD.WIDE.U32 R22, R55, R130, RZ ;  /* 0x0000008237167225 */ /* 0x000fe200078e00ff */
[----:B------:R-:W-:-:S03]  /*5260*/  LOP3.LUT R43, R51, 0x7ffff, RZ, 0xc0, !PT ;  /* 0x0007ffff332b7812 */ /* 0x000fc600078ec0ff */
[----:B------:R-:W-:-:S04]  /*5270*/  IMAD.WIDE.U32 R132, R14, 0x13, RZ ;  /* 0x000000130e847825 */ /* 0x000fc800078e00ff */
[----:B------:R-:W-:Y:S02]  /*5280*/  IMAD.IADD R122, R131, 0x1, R37 ;  /* 0x00000001837a7824 */ /* 0x000fe400078e0225 */
[----:B------:R-:W-:Y:S02]  /*5290*/  IMAD R33, R15, 0x13, RZ ;  /* 0x000000130f217824 */ /* 0x000fe400078e02ff */
[----:B------:R-:W-:-:S04]  /*52a0*/  IMAD.WIDE.U32 R52, P4, R35, R18, R28 ;  /* 0x0000001223347225 */ /* 0x000fc8000788001c */
[----:B------:R-:W-:Y:S02]  /*52b0*/  IMAD.MOV.U32 R30, RZ, RZ, R41 ;  /* 0x000000ffff1e7224 */ /* 0x000fe400078e0029 */
[----:B------:R-:W-:Y:S01]  /*52c0*/  IMAD.WIDE.U32 R28, P3, R122, R49, R22 ;  /* 0x000000317a1c7225 */ /* 0x000fe20007860016 */
[----:B------:R-:W-:-:S03]  /*52d0*/  IADD3 R33, PT, PT, R133, R33, RZ ;  /* 0x0000002185217210 */ /* 0x000fc60007ffe0ff */
[----:B------:R-:W-:-:S04]  /*52e0*/  IMAD.WIDE.U32 R40, R35, R128, RZ ;  /* 0x0000008023287225 */ /* 0x000fc800078e00ff */
[----:B------:R-:W-:Y:S01]  /*52f0*/  IMAD.WIDE.U32 R38, R43, R132, RZ ;  /* 0x000000842b267225 */ /* 0x000fe200078e00ff */
[----:B------:R-:W-:-:S03]  /*5300*/  IADD3 R66, P6, PT, R41, R52, RZ ;  /* 0x0000003429427210 */ /* 0x000fc60007fde0ff */
[----:B------:R-:W-:Y:S01]  /*5310*/  IMAD.X R37, RZ, RZ, RZ, P4 ;  /* 0x000000ffff257224 */ /* 0x000fe200020e06ff */
[----:B------:R-:W-:Y:S01]  /*5320*/  IADD3 R59, P4, PT, R27, R28, RZ ;  /* 0x0000001c1b3b7210 */ /* 0x000fe20007f9e0ff */
[----:B------:R-:W-:Y:S01]  /*5330*/  IMAD.WIDE.U32 R22, R49, R80, RZ ;  /* 0x0000005031167225 */ /* 0x000fe200078e00ff */
[----:B------:R-:W-:-:S03]  /*5340*/  MOV R36, R53 ;  /* 0x0000003500247202 */ /* 0x000fc60000000f00 */
[----:B------:R-:W-:Y:S02]  /*5350*/  IMAD.X R41, RZ, RZ, RZ, P3 ;  /* 0x000000ffff297224 */ /* 0x000fe400018e06ff */
[----:B------:R-:W-:Y:S01]  /*5360*/  IMAD.WIDE.U32 R52, P3, R33, R21, R38 ;  /* 0x0000001521347225 */ /* 0x000fe20007860026 */
[----:B------:R-:W-:-:S03]  /*5370*/  IADD3.X R38, P0, PT, R34, R59, RZ, P0, !PT ;  /* 0x0000003b22267210 */ /* 0x000fc6000071e4ff */
[----:B------:R-:W-:-:S04]  /*5380*/  IMAD.WIDE.U32 R26, R21, R132, RZ ;  /* 0x00000084151a7225 */ /* 0x000fc800078e00ff */
[----:B------:R-:W-:Y:S01]  /*5390*/  IMAD.X R31, RZ, RZ, RZ, P5 ;  /* 0x000000ffff1f7224 */ /* 0x000fe200028e06ff */
[----:B------:R-:W-:Y:S01]  /*53a0*/  IADD3 R113, P5, PT, R40, R22, RZ ;  /* 0x0000001628717210 */ /* 0x000fe20007fbe0ff */
[----:B------:R-:W-:Y:S01]  /*53b0*/  IMAD.WIDE.U32 R58, R45, R110, RZ ;  /* 0x0000006e2d3a7225 */ /* 0x000fe200078e00ff */
[----:B------:R-:W-:-:S03]  /*53c0*/  MOV R28, R53 ;  /* 0x00000035001c7202 */ /* 0x000fc60000000f00 */
[----:B------:R-:W-:Y:S02]  /*53d0*/  IMAD.MOV.U32 R40, RZ, RZ, R29 ;  /* 0x000000ffff287224 */ /* 0x000fe400078e001d */
[----:B------:R-:W-:Y:S01]  /*53e0*/  IMAD.X R29, RZ, RZ, RZ, P3 ;  /* 0x000000ffff1d7224 */ /* 0x000fe200018e06ff */
[----:B------:R-:W-:Y:S01]  /*53f0*/  IADD3 R27, P3, PT, R27, R52, RZ ;  /* 0x000000341b1b7210 */ /* 0x000fe20007f7e0ff */
[----:B------:R-:W-:Y:S01]  /*5400*/  IMAD.WIDE.U32.X R30, R45, R16, R30, P1 ;  /* 0x000000102d1e7225 */ /* 0x000fe200008e041e */
[----:B------:R-:W-:-:S03]  /*5410*/  IADD3 R39, P1, PT, R63, R26, RZ ;  /* 0x0000001a3f277210 */ /* 0x000fc60007f3e0ff */
[----:B------:R-:W-:Y:S01]  /*5420*/  IMAD.WIDE.U32.X R40, R55, R122, R40, P4 ;  /* 0x0000007a37287225 */ /* 0x000fe200020e0428 */
[----:B------:R-:W-:-:S03]  /*5430*/  IADD3.X R38, P1, PT, R38, R27, RZ, P1, !PT ;  /* 0x0000001b26267210 */ /* 0x000fc60000f3e4ff */
[----:B------:R-:W-:-:S04]  /*5440*/  IMAD.WIDE.U32 R64, P4, R35, R17, R58 ;  /* 0x0000001123407225 */ /* 0x000fc8000788003a */
[----:B------:R-:W-:-:S04]  /*5450*/  IMAD.WIDE.U32 R58, R55, R80, RZ ;  /* 0x00000050373a7225 */ /* 0x000fc800078e00ff */
[----:B------:R-:W-:-:S04]  /*5460*/  IMAD.WIDE.U32.X R52, R43, R33, R28, P3 ;  /* 0x000000212b347225 */ /* 0x000fc800018e041c */
[----:B------:R-:W-:Y:S01]  /*5470*/  IMAD.X R27, RZ, RZ, RZ, P4 ;  /* 0x000000ffff1b7224 */ /* 0x000fe200020e06ff */
[----:B------:R-:W-:Y:S01]  /*5480*/  IADD3.X R30, P0, P1, R52, R40, R30, P1, P0 ;  /* 0x00000028341e7210 */ /* 0x000fe2000090041e */
[----:B------:R-:W-:-:S04]  /*5490*/  IMAD.WIDE.U32 R62, R35, R110, RZ ;  /* 0x0000006e233e7225 */ /* 0x000fc800078e00ff */
[----:B------:R-:W-:Y:S01]  /*54a0*/  IMAD.WIDE.U32 R58, P4, R49, R16, R58 ;  /* 0x00000010313a7225 */ /* 0x000fe2000788003a */
[----:B------:R-:W-:-:S03]  /*54b0*/  IADD3.X R31, PT, PT, R53, R41, R31, P0, P1 ;  /* 0x00000029351f7210 */ /* 0x000fc600007e241f */
[----:B------:R-:W-:Y:S01]  /*54c0*/  IMAD.WIDE.U32 R28, R49, R128, RZ ;  /* 0x00000080311c7225 */ /* 0x000fe200078e00ff */
[----:B------:R-:W-:Y:S02]  /*54d0*/  IADD3 R56, P3, PT, R63, R64, RZ ;  /* 0x000000403f387210 */ /* 0x000fe40007f7e0ff */
[----:B------:R-:W-:Y:S01]  /*54e0*/  IADD3 R115, P0, PT, R23, R58, RZ ;  /* 0x0000003a17737210 */ /* 0x000fe20007f1e0ff */
[----:B------:R-:W-:Y:S01]  /*54f0*/  IMAD.WIDE.U32 R68, R45, R14, RZ ;  /* 0x0000000e2d447225 */ /* 0x000fe200078e00ff */
[----:B------:R-:W-:Y:S02]  /*5500*/  IADD3.X R63, PT, PT, RZ, RZ, RZ, P4, !PT ;  /* 0x000000ffff3f7210 */ /* 0x000fe400027fe4ff */
[----:B------:R-:W-:Y:S01]  /*5510*/  IADD3 R79, P4, PT, R62, R28, RZ ;  /* 0x0000001c3e4f7210 */ /* 0x000fe20007f9e0ff */
[----:B------:R-:W-:-:S04]  /*5520*/  IMAD.WIDE.U32 R22, R55, R128, RZ ;  /* 0x0000008037167225 */ /* 0x000fc800078e00ff */
[----:B------:R-:W-:-:S04]  /*5530*/  IMAD.WIDE.U32 R52, R43, R130, RZ ;  /* 0x000000822b347225 */ /* 0x000fc800078e00ff */
[----:B------:R-:W-:Y:S02]  /*5540*/  IMAD.MOV.U32 R62, RZ, RZ, R59 ;  /* 0x000000ffff3e7224 */ /* 0x000fe400078e003b */
[----:B------:R-:W-:-:S04]  /*5550*/  IMAD.WIDE.U32 R68, P1, R35, R15, R68 ;  /* 0x0000000f23447225 */ /* 0x000fc80007820044 */
[----:B------:R-:W-:-:S04]  /*5560*/  IMAD.WIDE.U32 R58, R35, R14, RZ ;  /* 0x0000000e233a7225 */ /* 0x000fc800078e00ff */
[----:B------:R-:W-:Y:S01]  /*5570*/  IMAD.WIDE.U32.X R36, R45, R18, R36, P6 ;  /* 0x000000122d247225 */ /* 0x000fe200030e0424 */
[----:B------:R-:W-:-:S03]  /*5580*/  MOV R70, R69 ;  /* 0x0000004500467202 */ /* 0x000fc60000000f00 */
[----:B------:R-:W-:Y:S02]  /*5590*/  IMAD.MOV.U32 R26, RZ, RZ, R65 ;  /* 0x000000ffff1a7224 */ /* 0x000fe400078e0041 */
[----:B------:R-:W-:-:S04]  /*55a0*/  IMAD.WIDE.U32.X R40, R55, R16, R62, P0 ;  /* 0x0000001037287225 */ /* 0x000fc800000e043e */
[----:B------:R-:W-:-:S04]  /*55b0*/  IMAD.WIDE.U32 R22, P6, R49, R18, R22 ;  /* 0x0000001231167225 */ /* 0x000fc800078c0016 */
[----:B------:R-:W-:-:S04]  /*55c0*/  IMAD.WIDE.U32 R52, P0, R122, R21, R52 ;  /* 0x000000157a347225 */ /* 0x000fc80007800034 */
[----:B------:R-:W-:-:S04]  /*55d0*/  IMAD.WIDE.U32 R72, R49, R110, RZ ;  /* 0x0000006e31487225 */ /* 0x000fc800078e00ff */
[----:B------:R-:W-:-:S04]  /*55e0*/  IMAD.WIDE.U32 R64, R55, R110, RZ ;  /* 0x0000006e37407225 */ /* 0x000fc800078e00ff */
[----:B------:R-:W-:Y:S01]  /*55f0*/  IMAD.X R71, RZ, RZ, RZ, P1 ;  /* 0x000000ffff477224 */ /* 0x000fe200008e06ff */
[----:B------:R-:W-:Y:S01]  /*5600*/  IADD3 R54, P1, PT, R59, R68, RZ ;  /* 0x000000443b367210 */ /* 0x000fe20007f3e0ff */
[----:B------:R-:W-:Y:S01]  /*5610*/  IMAD.X R69, RZ, RZ, RZ, P6 ;  /* 0x000000ffff457224 */ /* 0x000fe200030e06ff */
[----:B------:R-:W-:Y:S01]  /*5620*/  IADD3 R119, P6, PT, R29, R22, RZ ;  /* 0x000000161d777210 */ /* 0x000fe20007fde0ff */
[----:B------:R-:W-:Y:S01]  /*5630*/  IMAD.X R63, RZ, RZ, RZ, P0 ;  /* 0x000000ffff3f7224 */ /* 0x000fe200000e06ff */
[----:B------:R-:W-:Y:S01]  /*5640*/  MOV R68, R23 ;  /* 0x0000001700447202 */ /* 0x000fe20000000f00 */
[----:B------:R-:W-:Y:S01]  /*5650*/  IMAD.WIDE.U32 R74, R45, R11, RZ ;  /* 0x0000000b2d4a7225 */ /* 0x000fe200078e00ff */
[----:B------:R-:W-:-:S03]  /*5660*/  IADD3 R77, P0, PT, R58, R72, RZ ;  /* 0x000000483a4d7210 */ /* 0x000fc60007f1e0ff */
[----:B------:R-:W-:-:S04]  /*5670*/  IMAD.WIDE.U32.X R26, R45, R17, R26, P3 ;  /* 0x000000112d1a7225 */ /* 0x000fc800018e041a */
[----:B------:R-:W-:-:S04]  /*5680*/  IMAD.WIDE.U32 R64, P3, R49, R17, R64 ;  /* 0x0000001131407225 */ /* 0x000fc80007860040 */
[----:B------:R-:W-:Y:S01]  /*5690*/  IMAD.WIDE.U32 R58, R21, R130, RZ ;  /* 0x00000082153a7225 */ /* 0x000fe200078e00ff */
[----:B------:R-:W-:-:S03]  /*56a0*/  MOV R62, R53 ;  /* 0x00000035003e7202 */ /* 0x000fc60000000f00 */
[----:B------:R-:W-:-:S04]  /*56b0*/  IMAD.WIDE.U32.X R28, R55, R18, R68, P6 ;  /* 0x00000012371c7225 */ /* 0x000fc800030e0444 */
[----:B------:R-:W-:-:S04]  /*56c0*/  IMAD.WIDE.U32.X R22, R45, R15, R70, P1 ;  /* 0x0000000f2d167225 */ /* 0x000fc800008e0446 */
[----:B------:R-:W-:Y:S01]  /*56d0*/  IMAD.X R69, RZ, RZ, RZ, P3 ;  /* 0x000000ffff457224 */ /* 0x000fe200018e06ff */
[----:B------:R-:W-:Y:S01]  /*56e0*/  IADD3 R117, P3, PT, R59, R52, RZ ;  /* 0x000000343b757210 */ /* 0x000fe20007f7e0ff */
[----:B------:R-:W-:-:S04]  /*56f0*/  IMAD.WIDE.U32 R74, P6, R35, R13, R74 ;  /* 0x0000000d234a7225 */ /* 0x000fc800078c004a */
[----:B------:R-:W-:-:S04]  /*5700*/  IMAD.WIDE.U32 R70, R35, R11, RZ ;  /* 0x0000000b23467225 */ /* 0x000fc800078e00ff */
[----:B------:R-:W-:Y:S01]  /*5710*/  IMAD.WIDE.U32 R34, R55, R14, RZ ;  /* 0x0000000e37227225 */ /* 0x000fe200078e00ff */
[----:B------:R-:W-:-:S03]  /*5720*/  IADD3 R121, P1, PT, R73, R64, RZ ;  /* 0x0000004049797210 */ /* 0x000fc60007f3e0ff */
[----:B------:R-:W-:-:S04]  /*5730*/  IMAD.WIDE.U32.X R52, R43, R122, R62, P3 ;  /* 0x0000007a2b347225 */ /* 0x000fc800018e043e */
[----:B------:R-:W-:-:S04]  /*5740*/  IMAD.WIDE.U32 R62, R49, R14, RZ ;  /* 0x0000000e313e7225 */ /* 0x000fc800078e00ff */
[----:B------:R-:W-:Y:S01]  /*5750*/  IMAD.X R73, RZ, RZ, RZ, P6 ;  /* 0x000000ffff497224 */ /* 0x000fe200030e06ff */
[----:B------:R-:W-:Y:S01]  /*5760*/  IADD3 R60, P6, PT, R71, R74, RZ ;  /* 0x0000004a473c7210 */ /* 0x000fe20007fde0ff */
[----:B------:R-:W-:-:S04]  /*5770*/  IMAD.WIDE.U32 R48, P3, R49, R15, R34 ;  /* 0x0000000f31307225 */ /* 0x000fc80007860022 */
[----:B------:R-:W-:Y:S02]  /*5780*/  IMAD.MOV.U32 R68, RZ, RZ, R65 ;  /* 0x000000ffff447224 */ /* 0x000fe400078e0041 */
[----:B------:R-:W-:Y:S01]  /*5790*/  IMAD.MOV.U32 R72, RZ, RZ, R75 ;  /* 0x000000ffff487224 */ /* 0x000fe200078e004b */
[----:B------:R-:W-:Y:S01]  /*57a0*/  IADD3.X R59, PT, PT, RZ, RZ, RZ, P3, !PT ;  /* 0x000000ffff3b7210 */ /* 0x000fe20001ffe4ff */
[----:B------:R-:W-:Y:S01]  /*57b0*/  IMAD.WIDE.U32.X R34, R55, R17, R68, P1 ;  /* 0x0000001137227225 */ /* 0x000fe200008e0444 */
[----:B------:R-:W-:Y:S02]  /*57c0*/  IADD3 R69, P3, PT, R113, R58, RZ ;  /* 0x0000003a71457210 */ /* 0x000fe40007f7e0ff */
[----:B------:R-:W-:Y:S01]  /*57d0*/  IADD3.X R66, P5, PT, R66, R115, RZ, P5, !PT ;  /* 0x0000007342427210 */ /* 0x000fe20002fbe4ff */
[----:B------:R-:W-:Y:S01]  /*57e0*/  IMAD.WIDE.U32.X R44, R45, R13, R72, P6 ;  /* 0x0000000d2d2c7225 */ /* 0x000fe200030e0448 */
[----:B------:R-:W-:Y:S02]  /*57f0*/  IADD3 R63, P6, PT, R63, R48, RZ ;  /* 0x000000303f3f7210 */ /* 0x000fe40007fde0ff */
[----:B------:R-:W-:Y:S01]  /*5800*/  LEA.HI.X R42, P2, R57, R42, RZ, 0xd, P2 ;  /* 0x0000002a392a7211 */ /* 0x000fe20001056cff */
[----:B------:R-:W-:Y:S01]  /*5810*/  IMAD.MOV.U32 R58, RZ, RZ, R49 ;  /* 0x000000ffff3a7224 */ /* 0x000fe200078e0031 */
[----:B------:R-:W-:Y:S01]  /*5820*/  IADD3.X R64, P4, PT, R56, R119, RZ, P4, !PT ;  /* 0x0000007738407210 */ /* 0x000fe2000279e4ff */
[----:B------:R-:W-:Y:S01]  /*5830*/  IMAD.WIDE.U32 R56, R43, R80, RZ ;  /* 0x000000502b387225 */ /* 0x000fe200078e00ff */
[----:B------:R-:W-:-:S02]  /*5840*/  IADD3 R71, P1, PT, R70, R62, RZ ;  /* 0x0000003e46477210 */ /* 0x000fc40007f3e0ff */
[----:B------:R-:W-:Y:S01]  /*5850*/  IADD3.X R66, P3, PT, R66, R117, RZ, P3, !PT ;  /* 0x0000007542427210 */ /* 0x000fe20001f7e4ff */
[----:B------:R-:W-:Y:S01]  /*5860*/  IMAD.WIDE.U32.X R48, R55, R15, R58, P6 ;  /* 0x0000000f37307225 */ /* 0x000fe200030e043a */
[----:B------:R-:W-:Y:S02]  /*5870*/  IADD3.X R60, P1, PT, R60, R63, RZ, P1, !PT ;  /* 0x0000003f3c3c7210 */ /* 0x000fe40000f3e4ff */
[----:B------:R-:W-:Y:S01]  /*5880*/  IADD3.X R62, P0, PT, R54, R121, RZ, P0, !PT ;  /* 0x00000079363e7210 */ /* 0x000fe2000071e4ff */
[----:B------:R-:W-:Y:S01]  /*5890*/  IMAD.X R59, RZ, RZ, R50, P2 ;  /* 0x000000ffff3b7224 */ /* 0x000fe200010e0632 */
[----:B------:R-:W-:Y:S01]  /*58a0*/  SHF.L.W.U32.HI R63, R51, 0xd, R42 ;  /* 0x0000000d333f7819 */ /* 0x000fe20000010e2a */
[----:B------:R-:W-:Y:S01]  /*58b0*/  IMAD.WIDE.U32 R54, R21, R80, RZ ;  /* 0x0000005015367225 */ /* 0x000fe200078e00ff */
[----:B------:R-:W-:-:S03]  /*58c0*/  IADD3.X R40, P3, P5, R52, R40, R36, P3, P5 ;  /* 0x0000002834287210 */ /* 0x000fc60001d6a424 */
[----:B------:R-:W-:-:S04]  /*58d0*/  IMAD.WIDE.U32 R56, P2, R21, R16, R56 ;  /* 0x0000001015387225 */ /* 0x000fc80007840038 */
[-C--:B------:R-:W-:Y:S01]  /*58e0*/  IMAD.WIDE.U32 R50, R43, R128.reuse, RZ ;  /* 0x000000802b327225 */ /* 0x080fe200078e00ff */
[----:B------:R-:W-:Y:S02]  /*58f0*/  IADD3.X R41, PT, PT, R53, R41, R37, P3, P5 ;  /* 0x0000002935297210 */ /* 0x000fe40001fea425 */
[----:B------:R-:W-:Y:S01]  /*5900*/  IADD3.X R53, PT, PT, RZ, RZ, RZ, P2, !PT ;  /* 0x000000ffff357210 */ /* 0x000fe200017fe4ff */
[----:B------:R-:W-:Y:S01]  /*5910*/  IMAD.WIDE.U32 R36, R21, R128, RZ ;  /* 0x0000008015247225 */ /* 0x000fe200078e00ff */
[----:B------:R-:W-:Y:S02]  /*5920*/  IADD3 R55, P5, PT, R55, R56, RZ ;  /* 0x0000003837377210 */ /* 0x000fe40007fbe0ff */
[----:B------:R-:W-:Y:S01]  /*5930*/  SHF.L.W.U32.HI R42, R42, 0xd, R59 ;  /* 0x0000000d2a2a7819 */ /* 0x000fe20000010e3b */
[----:B------:R-:W-:-:S04]  /*5940*/  IMAD.WIDE.U32 R50, P6, R21, R18, R50 ;  /* 0x0000001215327225 */ /* 0x000fc800078c0032 */
[----:B------:R-:W-:Y:S02]  /*5950*/  IMAD.MOV.U32 R52, RZ, RZ, R57 ;  /* 0x000000ffff347224 */ /* 0x000fe400078e0039 */
[----:B------:R-:W-:Y:S01]  /*5960*/  IMAD.WIDE.U32 R58, R43, R110, RZ ;  /* 0x0000006e2b3a7225 */ /* 0x000fe200078e00ff */
[----:B------:R-:W-:Y:S02]  /*5970*/  IADD3 R65, P2, PT, R79, R54, RZ ;  /* 0x000000364f417210 */ /* 0x000fe40007f5e0ff */
[----:B------:R-:W-:Y:S01]  /*5980*/  IADD3 R54, P3, PT, R77, R36, RZ ;  /* 0x000000244d367210 */ /* 0x000fe20007f7e0ff */
[----:B------:R-:W-:Y:S01]  /*5990*/  IMAD.WIDE.U32.X R52, R43, R16, R52, P5 ;  /* 0x000000102b347225 */ /* 0x000fe200028e0434 */
[----:B------:R-:W-:Y:S02]  /*59a0*/  IADD3 R73, P5, PT, R37, R50, RZ ;  /* 0x0000003225497210 */ /* 0x000fe40007fbe0ff */
[----:B------:R-:W-:Y:S01]  /*59b0*/  MOV R56, R51 ;  /* 0x0000003300387202 */ /* 0x000fe20000000f00 */
[----:B------:R-:W-:-:S02]  /*59c0*/  IMAD.X R57, RZ, RZ, RZ, P6 ;  /* 0x000000ffff397224 */ /* 0x000fc400030e06ff */
[----:B------:R-:W-:-:S04]  /*59d0*/  IMAD.WIDE.U32 R36, R21, R110, RZ ;  /* 0x0000006e15247225 */ /* 0x000fc800078e00ff */
[----:B------:R-:W-:Y:S01]  /*59e0*/  IMAD.WIDE.U32 R58, P6, R21, R17, R58 ;  /* 0x00000011153a7225 */ /* 0x000fe200078c003a */
[----:B------:R-:W-:-:S03]  /*59f0*/  LOP3.LUT R21, R19, 0x7ffff, RZ, 0xc0, !PT ;  /* 0x0007ffff13157812 */ /* 0x000fc600078ec0ff */
[----:B------:R-:W-:Y:S01]  /*5a00*/  IMAD.WIDE.U32.X R50, R43, R18, R56, P5 ;  /* 0x000000122b327225 */ /* 0x000fe200028e0438 */
[----:B------:R-:W-:-:S03]  /*5a10*/  IADD3 R19, P5, PT, R71, R36, RZ ;  /* 0x0000002447137210 */ /* 0x000fc60007fbe0ff */
[----:B------:R-:W-:Y:S01]  /*5a20*/  IMAD.X R57, RZ, RZ, RZ, P6 ;  /* 0x000000ffff397224 */ /* 0x000fe200030e06ff */
[----:B------:R-:W-:Y:S01]  /*5a30*/  IADD3 R71, P6, PT, R37, R58, RZ ;  /* 0x0000003a25477210 */ /* 0x000fe20007fde0ff */
[----:B------:R-:W-:Y:S02]  /*5a40*/  IMAD.MOV.U32 R56, RZ, RZ, R59 ;  /* 0x000000ffff387224 */ /* 0x000fe400078e003b */
[----:B------:R-:W-:Y:S01]  /*5a50*/  IMAD.WIDE.U32 R20, R63, 0x13, R20 ;  /* 0x000000133f147825 */ /* 0x000fe200078e0014 */
[----:B------:R-:W-:-:S03]  /*5a60*/  IADD3.X R36, P5, PT, R60, R71, RZ, P5, !PT ;  /* 0x000000473c247210 */ /* 0x000fc60002fbe4ff */
[----:B------:R-:W-:Y:S02]  /*5a70*/  IMAD R37, R42, 0x13, RZ ;  /* 0x000000132a257824 */ /* 0x000fe400078e02ff */
[----:B------:R-:W-:Y:S01]  /*5a80*/  IMAD.WIDE.U32.X R42, R43, R17, R56, P6 ;  /* 0x000000112b2a7225 */ /* 0x000fe200030e0438 */
[----:B------:R-:W-:Y:S02]  /*5a90*/  IADD3.X R55, P2, PT, R64, R55, RZ, P2, !PT ;  /* 0x0000003740377210 */ /* 0x000fe4000175e4ff */
[----:B------:R-:W-:Y:S02]  /*5aa0*/  IADD3 R57, PT, PT, R21, R37, RZ ;  /* 0x0000002515397210 */ /* 0x000fe40007ffe0ff */
[----:B------:R-:W-:Y:S02]  /*5ab0*/  IADD3.X R21, P5, P1, R42, R48, R44, P5, P1 ;  /* 0x000000302a157210 */ /* 0x000fe400029a242c */
[----:B------:R-:W-:Y:S02]  /*5ac0*/  IADD3.X R42, P2, P4, R52, R28, R26, P2, P4 ;  /* 0x0000001c342a7210 */ /* 0x000fe4000144841a */
[----:B------:R-:W-:-:S02]  /*5ad0*/  LOP3.LUT R26, R57, 0x7ffff, RZ, 0xc0, !PT ;  /* 0x0007ffff391a7812 */ /* 0x000fc400078ec0ff */
[----:B------:R-:W-:Y:S02]  /*5ae0*/  IADD3.X R37, P3, PT, R62, R73, RZ, P3, !PT ;  /* 0x000000493e257210 */ /* 0x000fe40001f7e4ff */
[----:B------:R-:W-:Y:S01]  /*5af0*/  IADD3.X R44, PT, PT, R43, R49, R45, P5, P1 ;  /* 0x000000312b2c7210 */ /* 0x000fe20002fe242d */
[----:B------:R-:W-:Y:S01]  /*5b00*/  IMAD.WIDE.U32 R48, R26, R110, RZ ;  /* 0x0000006e1a307225 */ /* 0x000fe200078e00ff */
[----:B------:R-:W-:Y:S02]  /*5b10*/  IADD3.X R63, PT, PT, R53, R29, R27, P2, P4 ;  /* 0x0000001d353f7210 */ /* 0x000fe400017e841b */
[----:B------:R-:W-:Y:S02]  /*5b20*/  LEA.HI R24, P6, R57, R24, RZ, 0xd ;  /* 0x0000001839187211 */ /* 0x000fe400078d68ff */
[----:B------:R-:W-:Y:S02]  /*5b30*/  IADD3.X R27, P0, P3, R50, R34, R22, P3, P0 ;  /* 0x00000022321b7210 */ /* 0x000fe40001b00416 */
[----:B------:R-:W-:Y:S01]  /*5b40*/  LOP3.LUT R25, R25, 0x7ffff, RZ, 0xc0, !PT ;  /* 0x0007ffff19197812 */ /* 0x000fe200078ec0ff */
[----:B------:R-:W-:Y:S01]  /*5b50*/  IMAD.WIDE.U32 R52, R26, R14, RZ ;  /* 0x0000000e1a347225 */ /* 0x000fe200078e00ff */
[----:B------:R-:W-:-:S03]  /*5b60*/  IADD3.X R23, PT, PT, R51, R35, R23, P0, P3 ;  /* 0x0000002333177210 */ /* 0x000fc600007e6417 */
[----:B------:R-:W-:-:S04]  /*5b70*/  IMAD.WIDE.U32 R28, R20, R110, RZ ;  /* 0x0000006e141c7225 */ /* 0x000fc800078e00ff */
[----:B------:R-:W-:Y:S02]  /*5b80*/  IMAD.X R25, RZ, RZ, R25, P6 ;  /* 0x000000ffff197224 */ /* 0x000fe400030e0619 */
[----:B------:R-:W-:-:S04]  /*5b90*/  IMAD.WIDE.U32 R48, P0, R17, R20, R48 ;  /* 0x0000001411307225 */ /* 0x000fc80007800030 */
[----:B------:R-:W-:Y:S01]  /*5ba0*/  IMAD.WIDE.U32 R34, R20, R14, RZ ;  /* 0x0000000e14227225 */ /* 0x000fe200078e00ff */
[----:B------:R-:W-:-:S03]  /*5bb0*/  IADD3 R45, P5, PT, R29, R48, RZ ;  /* 0x000000301d2d7210 */ /* 0x000fc60007fbe0ff */
[----:B------:R-:W-:-:S04]  /*5bc0*/  IMAD.WIDE.U32 R52, P3, R15, R20, R52 ;  /* 0x000000140f347225 */ /* 0x000fc80007860034 */
[----:B------:R-:W-:Y:S01]  /*5bd0*/  IMAD.WIDE.U32 R50, R25, R128, RZ ;  /* 0x0000008019327225 */ /* 0x000fe200078e00ff */
[----:B------:R-:W-:-:S03]  /*5be0*/  IADD3 R39, P1, PT, R39, R28, RZ ;  /* 0x0000001c27277210 */ /* 0x000fc60007f3e0ff */
[----:B------:R-:W-:Y:S01]  /*5bf0*/  IMAD.X R29, RZ, RZ, RZ, P0 ;  /* 0x000000ffff1d7224 */ /* 0x000fe200000e06ff */
[----:B------:R-:W-:Y:S02]  /*5c00*/  IADD3 R43, P0, PT, R69, R34, RZ ;  /* 0x00000022452b7210 */ /* 0x000fe40007f1e0ff */
[----:B------:R-:W-:Y:S01]  /*5c10*/  IADD3 R69, P4, PT, R35, R52, RZ ;  /* 0x0000003423457210 */ /* 0x000fe20007f9e0ff */
[----:B------:R-:W-:Y:S01]  /*5c20*/  IMAD.WIDE.U32 R34, R24, R128, RZ ;  /* 0x0000008018227225 */ /* 0x000fe200078e00ff */
[----:B------:R-:W-:-:S03]  /*5c30*/  MOV R28, R49 ;  /* 0x00000031001c7202 */ /* 0x000fc60000000f00 */
[----:B------:R-:W-:-:S04]  /*5c40*/  IMAD.WIDE.U32 R50, P6, R24, R18, R50 ;  /* 0x0000001218327225 */ /* 0x000fc800078c0032 */
[----:B------:R-:W-:Y:S01]  /*5c50*/  IMAD.WIDE.U32 R48, R25, R110, RZ ;  /* 0x0000006e19307225 */ /* 0x000fe200078e00ff */
[----:B------:R-:W-:Y:S02]  /*5c60*/  IADD3.X R22, P1, PT, R38, R45, RZ, P1, !PT ;  /* 0x0000002d26167210 */ /* 0x000fe40000f3e4ff */
[----:B------:R-:W-:Y:S01]  /*5c70*/  IADD3 R112, P2, PT, R39, R34, RZ ;  /* 0x0000002227707210 */ /* 0x000fe20007f5e0ff */
[----:B------:R-:W-:Y:S01]  /*5c80*/  IMAD.WIDE.U32.X R28, R26, R17, R28, P5 ;  /* 0x000000111a1c7225 */ /* 0x000fe200028e041c */
[----:B------:R-:W-:-:S03]  /*5c90*/  IADD3 R45, P5, PT, R35, R50, RZ ;  /* 0x00000032232d7210 */ /* 0x000fc60007fbe0ff */
[----:B------:R-:W-:Y:S02]  /*5ca0*/  IMAD.X R39, RZ, RZ, RZ, P6 ;  /* 0x000000ffff277224 */ /* 0x000fe400030e06ff */
[----:B------:R-:W-:-:S04]  /*5cb0*/  IMAD.WIDE.U32 R56, R24, R110, RZ ;  /* 0x0000006e18387225 */ /* 0x000fc800078e00ff */
[----:B------:R-:W-:Y:S01]  /*5cc0*/  IMAD.WIDE.U32 R58, P6, R24, R17, R48 ;  /* 0x00000011183a7225 */ /* 0x000fe200078c0030 */
[----:B------:R-:W-:-:S03]  /*5cd0*/  IADD3.X R49, PT, PT, RZ, RZ, RZ, P3, !PT ;  /* 0x000000ffff317210 */ /* 0x000fc60001ffe4ff */
[----:B------:R-:W-:Y:S01]  /*5ce0*/  IMAD.MOV.U32 R38, RZ, RZ, R51 ;  /* 0x000000ffff267224 */ /* 0x000fe200078e0033 */
[----:B------:R-:W-:Y:S02]  /*5cf0*/  IADD3 R62, P3, PT, R43, R56, RZ ;  /* 0x000000382b3e7210 */ /* 0x000fe40007f7e0ff */
[----:B------:R-:W-:Y:S01]  /*5d00*/  IADD3.X R69, P0, PT, R66, R69, RZ, P0, !PT ;  /* 0x0000004542457210 */ /* 0x000fe2000071e4ff */
[----:B------:R-:W-:Y:S01]  /*5d10*/  IMAD.WIDE.U32.X R34, R25, R18, R38, P5 ;  /* 0x0000001219227225 */ /* 0x000fe200028e0426 */
[----:B------:R-:W-:Y:S02]  /*5d20*/  IADD3 R56, P5, PT, R57, R58, RZ ;  /* 0x0000003a39387210 */ /* 0x000fe40007fbe0ff */
[----:B------:R-:W-:Y:S01]  /*5d30*/  IADD3.X R22, P2, PT, R22, R45, RZ, P2, !PT ;  /* 0x0000002d16167210 */ /* 0x000fe2000175e4ff */
[----:B------:R-:W-:Y:S01]  /*5d40*/  IMAD.MOV.U32 R48, RZ, RZ, R53 ;  /* 0x000000ffff307224 */ /* 0x000fe200078e0035 */
[----:B------:R-:W-:Y:S01]  /*5d50*/  MOV R50, R59 ;  /* 0x0000003b00327202 */ /* 0x000fe20000000f00 */
[----:B------:R-:W-:Y:S01]  /*5d60*/  IMAD.X R51, RZ, RZ, RZ, P6 ;  /* 0x000000ffff337224 */ /* 0x000fe200030e06ff */
[----:B------:R-:W-:Y:S01]  /*5d70*/  IADD3.X R69, P3, PT, R69, R56, RZ, P3, !PT ;  /* 0x0000003845457210 */ /* 0x000fe20001f7e4ff */
[----:B------:R-:W-:Y:S01]  /*5d80*/  IMAD.WIDE.U32 R56, R13, R20, RZ ;  /* 0x000000140d387225 */ /* 0x000fe200078e00ff */
[----:B------:R-:W-:-:S03]  /*5d90*/  IADD3.X R71, P1, P2, R34, R30, R28, P2, P1 ;  /* 0x0000001e22477210 */ /* 0x000fc6000122241c */
[----:B------:R-:W-:Y:S01]  /*5da0*/  IMAD.WIDE.U32.X R38, R26, R15, R48, P4 ;  /* 0x0000000f1a267225 */ /* 0x000fe200020e0430 */
[----:B------:R-:W-:-:S03]  /*5db0*/  IADD3.X R64, PT, PT, R35, R31, R29, P1, P2 ;  /* 0x0000001f23407210 */ /* 0x000fc60000fe441d */
[----:B------:R-:W-:-:S04]  /*5dc0*/  IMAD.WIDE.U32 R58, R209, R20, RZ ;  /* 0x00000014d13a7225 */ /* 0x000fc800078e00ff */
[----:B------:R-:W-:-:S04]  /*5dd0*/  IMAD.WIDE.U32.X R48, R25, R17, R50, P5 ;  /* 0x0000001119307225 */ /* 0x000fc800028e0432 */
[----:B------:R-:W-:Y:S01]  /*5de0*/  IMAD.WIDE.U32 R52, R11, R20, RZ ;  /* 0x000000140b347225 */ /* 0x000fe200078e00ff */
[----:B------:R-:W-:-:S03]  /*5df0*/  IADD3.X R60, P1, P5, R48, R40, R38, P3, P0 ;  /* 0x00000028303c7210 */ /* 0x000fc60001d20426 */
[----:B------:R-:W-:Y:S01]  /*5e00*/  IMAD.WIDE.U32 R56, P4, R26, R11, R56 ;  /* 0x0000000b1a387225 */ /* 0x000fe20007880038 */
[----:B------:R-:W-:-:S03]  /*5e10*/  IADD3 R43, P2, PT, R65, R52, RZ ;  /* 0x00000034412b7210 */ /* 0x000fc60007f5e0ff */
[----:B------:R-:W-:Y:S01]  /*5e20*/  IMAD.WIDE.U32 R30, R25, R14, RZ ;  /* 0x0000000e191e7225 */ /* 0x000fe200078e00ff */
[----:B------:R-:W-:-:S03]  /*5e30*/  IADD3 R52, P0, PT, R53, R56, RZ ;  /* 0x0000003835347210 */ /* 0x000fc60007f1e0ff */
[----:B------:R-:W-:Y:S01]  /*5e40*/  IMAD.WIDE.U32 R34, R12, R20, RZ ;  /* 0x000000140c227225 */ /* 0x000fe200078e00ff */
[----:B------:R-:W-:-:S03]  /*5e50*/  IADD3.X R56, PT, PT, R49, R41, R39, P1, P5 ;  /* 0x0000002931387210 */ /* 0x000fc60000fea427 */
[----:B------:R-:W-:-:S04]  /*5e60*/  IMAD.WIDE.U32 R28, P3, R26, R12, R58 ;  /* 0x0000000c1a1c7225 */ /* 0x000fc8000786003a */
[----:B------:R-:W-:Y:S01]  /*5e70*/  IMAD.X R41, RZ, RZ, RZ, P4 ;  /* 0x000000ffff297224 */ /* 0x000fe200020e06ff */
[----:B------:R-:W-:Y:S01]  /*5e80*/  IADD3 R58, P4, PT, R35, R28, RZ ;  /* 0x0000001c233a7210 */ /* 0x000fe20007f9e0ff */
[----:B------:R-:W-:Y:S01]  /*5e90*/  IMAD.WIDE.U32 R38, P6, R24, R15, R30 ;  /* 0x0000000f18267225 */ /* 0x000fe200078c001e */
[----:B------:R-:W-:-:S03]  /*5ea0*/  SHF.L.W.U32.HI R35, R22, 0xd, R71 ;  /* 0x0000000d16237819 */ /* 0x000fc60000010e47 */
[----:B------:R-:W-:Y:S01]  /*5eb0*/  IMAD.WIDE.U32 R30, R24, R14, RZ ;  /* 0x0000000e181e7225 */ /* 0x000fe200078e00ff */
[----:B------:R-:W-:-:S03]  /*5ec0*/  IADD3 R45, P1, PT, R54, R34, RZ ;  /* 0x00000022362d7210 */ /* 0x000fc60007f3e0ff */
[----:B------:R-:W-:Y:S01]  /*5ed0*/  IMAD.MOV.U32 R40, RZ, RZ, R57 ;  /* 0x000000ffff287224 */ /* 0x000fe200078e0039 */
[----:B------:R-:W-:Y:S02]  /*5ee0*/  IADD3.X R49, PT, PT, RZ, RZ, RZ, P6, !PT ;  /* 0x000000ffff317210 */ /* 0x000fe400037fe4ff */
[----:B------:R-:W-:Y:S01]  /*5ef0*/  IADD3 R35, P5, PT, R35, R62, RZ ;  /* 0x0000003e23237210 */ /* 0x000fe20007fbe0ff */
[----:B------:R-:W-:Y:S01]  /*5f00*/  IMAD.WIDE.U32.X R40, R26, R13, R40, P0 ;  /* 0x0000000d1a287225 */ /* 0x000fe200000e0428 */
[----:B------:R-:W-:Y:S02]  /*5f10*/  SHF.L.W.U32.HI R28, R71, 0xd, R64 ;  /* 0x0000000d471c7819 */ /* 0x000fe40000010e40 */
[----:B------:R-:W-:Y:S01]  /*5f20*/  IADD3 R34, P6, PT, R43, R30, RZ ;  /* 0x0000001e2b227210 */ /* 0x000fe20007fde0ff */
[----:B------:R-:W-:Y:S01]  /*5f30*/  IMAD.MOV.U32 R48, RZ, RZ, R39 ;  /* 0x000000ffff307224 */ /* 0x000fe200078e0027 */
[----:B------:R-:W-:Y:S02]  /*5f40*/  IADD3 R43, P0, PT, R31, R38, RZ ;  /* 0x000000261f2b7210 */ /* 0x000fe40007f1e0ff */
[----:B------:R-:W-:Y:S01]  /*5f50*/  IADD3.X R54, P2, PT, R55, R52, RZ, P2, !PT ;  /* 0x0000003437367210 */ /* 0x000fe2000175e4ff */
[----:B------:R-:W-:Y:S01]  /*5f60*/  IMAD.WIDE.U32 R50, R120, R20, RZ ;  /* 0x0000001478327225 */ /* 0x000fe200078e00ff */
[----:B------:R-:W-:-:S02]  /*5f70*/  IADD3.X R38, P5, PT, R28, R69, RZ, P5, !PT ;  /* 0x000000451c267210 */ /* 0x000fc40002fbe4ff */
[----:B------:R-:W-:Y:S01]  /*5f80*/  IADD3.X R43, P6, PT, R54, R43, RZ, P6, !PT ;  /* 0x0000002b362b7210 */ /* 0x000fe200037de4ff */
[----:B------:R-:W-:Y:S01]  /*5f90*/  IMAD.WIDE.U32 R52, R250, R20, RZ ;  /* 0x00000014fa347225 */ /* 0x000fe200078e00ff */
[----:B------:R-:W-:-:S03]  /*5fa0*/  LEA.HI.X R57, P5, R64, R60, RZ, 0xd, P5 ;  /* 0x0000003c40397211 */ /* 0x000fc600028b6cff */
[----:B------:R-:W-:Y:S01]  /*5fb0*/  IMAD.WIDE.U32.X R48, R25, R15, R48, P0 ;  /* 0x0000000f19307225 */ /* 0x000fe200000e0430 */
[----:B------:R-:W-:-:S03]  /*5fc0*/  IADD3 R39, P0, PT, R19, R52, RZ ;  /* 0x0000003413277210 */ /* 0x000fc60007f1e0ff */
[----:B------:R-:W-:Y:S01]  /*5fd0*/  IMAD.X R31, RZ, RZ, RZ, P3 ;  /* 0x000000ffff1f7224 */ /* 0x000fe200018e06ff */
[----:B------:R-:W-:Y:S01]  /*5fe0*/  IADD3.X R42, P2, P6, R48, R42, R40, P6, P2 ;  /* 0x0000002a302a7210 */ /* 0x000fe20003644428 */
[----:B------:R-:W-:Y:S01]  /*5ff0*/  IMAD.WIDE.U32 R54, P3, R26, R250, R50 ;  /* 0x000000fa1a367225 */ /* 0x000fe20007860032 */
[----:B------:R-:W-:Y:S02]  /*6000*/  IADD3.X R40, PT, PT, RZ, R56, RZ, P5, !PT ;  /* 0x00000038ff287210 */ /* 0x000fe40002ffe4ff */
[----:B------:R-:W-:Y:S01]  /*6010*/  SHF.L.W.U32.HI R19, R38, 0xd, R57 ;  /* 0x0000000d26137819 */ /* 0x000fe20000010e39 */
[----:B------:R-:W-:Y:S01]  /*6020*/  IMAD.WIDE.U32 R50, R13, R24, RZ ;  /* 0x000000180d327225 */ /* 0x000fe200078e00ff */
[----:B------:R-:W-:Y:S02]  /*6030*/  IADD3.X R48, PT, PT, R49, R63, R41, P2, P6 ;  /* 0x0000003f31307210 */ /* 0x000fe400017ec429 */
[----:B------:R-:W-:Y:S01]  /*6040*/  IADD3 R19, P2, PT, R19, R34, RZ ;  /* 0x0000002213137210 */ /* 0x000fe20007f5e0ff */
[----:B------:R-:W-:Y:S01]  /*6050*/  IMAD.MOV.U32 R30, RZ, RZ, R29 ;  /* 0x000000ffff1e7224 */ /* 0x000fe200078e001d */
[----:B------:R-:W-:Y:S01]  /*6060*/  SHF.L.W.U32.HI R20, R57, 0xd, R40 ;  /* 0x0000000d39147819 */ /* 0x000fe20000010e28 */
[----:B------:R-:W-:Y:S01]  /*6070*/  IMAD.WIDE.U32 R50, P6, R25, R11, R50 ;  /* 0x0000000b19327225 */ /* 0x000fe200078c0032 */
[----:B------:R-:W-:-:S03]  /*6080*/  IADD3 R59, P5, PT, R53, R54, RZ ;  /* 0x00000036353b7210 */ /* 0x000fc60007fbe0ff */
[----:B------:R-:W-:Y:S01]  /*6090*/  IMAD.WIDE.U32 R28, R11, R24, RZ ;  /* 0x000000180b1c7225 */ /* 0x000fe200078e00ff */
[----:B------:R-:W-:Y:S02]  /*60a0*/  IADD3.X R53, P2, PT, R20, R43, RZ, P2, !PT ;  /* 0x0000002b14357210 */ /* 0x000fe4000175e4ff */
[----:B------:R-:W-:Y:S01]  /*60b0*/  IADD3.X R34, P1, PT, R37, R58, RZ, P1, !PT ;  /* 0x0000003a25227210 */ /* 0x000fe20000f3e4ff */
[----:B------:R-:W-:Y:S01]  /*60c0*/  IMAD.X R43, RZ, RZ, RZ, P3 ;  /* 0x000000ffff2b7224 */ /* 0x000fe200018e06ff */
[----:B------:R-:W-:Y:S02]  /*60d0*/  IADD3.X R41, PT, PT, RZ, RZ, RZ, P6, !PT ;  /* 0x000000ffff297210 */ /* 0x000fe400037fe4ff */
[----:B------:R-:W-:Y:S02]  /*60e0*/  IADD3 R37, P3, PT, R45, R28, RZ ;  /* 0x0000001c2d257210 */ /* 0x000fe40007f7e0ff */
[----:B------:R-:W-:Y:S01]  /*60f0*/  IADD3 R45, P6, PT, R29, R50, RZ ;  /* 0x000000321d2d7210 */ /* 0x000fe20007fde0ff */
[----:B------:R-:W-:Y:S01]  /*6100*/  IMAD.WIDE.U32 R28, R209, R24, RZ ;  /* 0x00000018d11c7225 */ /* 0x000fe200078e00ff */
[----:B------:R-:W-:-:S03]  /*6110*/  LEA.HI.X R20, P2, R40, R42, RZ, 0xd, P2 ;  /* 0x0000002a28147211 */ /* 0x000fc60001056cff */
[----:B------:R-:W-:Y:S01]  /*6120*/  IMAD.MOV.U32 R40, RZ, RZ, R51 ;  /* 0x000000ffff287224 */ /* 0x000fe200078e0033 */
[----:B------:R-:W-:Y:S02]  /*6130*/  SHF.L.W.U32.HI R244, R53, 0xd, R20 ;  /* 0x0000000d35f47819 */ /* 0x000fe40000010e14 */
[----:B------:R-:W-:Y:S01]  /*6140*/  IADD3.X R51, PT, PT, RZ, R48, RZ, P2, !PT ;  /* 0x00000030ff337210 */ /* 0x000fe200017fe4ff */
[----:B------:R-:W-:Y:S01]  /*6150*/  IMAD.WIDE.U32.X R30, R26, R209, R30, P4 ;  /* 0x000000d11a1e7225 */ /* 0x000fe200020e041e */
[----:B------:R-:W-:Y:S02]  /*6160*/  IADD3.X R45, P3, PT, R34, R45, RZ, P3, !PT ;  /* 0x0000002d222d7210 */ /* 0x000fe40001f7e4ff */
[----:B------:R-:W-:Y:S01]  /*6170*/  IADD3 R244, P2, PT, R244, R37, RZ ;  /* 0x00000025f4f47210 */ /* 0x000fe20007f5e0ff */
[----:B------:R-:W-:Y:S01]  /*6180*/  IMAD.WIDE.U32 R48, P4, R25, R12, R28 ;  /* 0x0000000c19307225 */ /* 0x000fe2000788001c */
[----:B------:R-:W-:-:S03]  /*6190*/  SHF.L.W.U32.HI R20, R20, 0xd, R51 ;  /* 0x0000000d14147819 */ /* 0x000fc60000010e33 */
[----:B------:R-:W-:Y:S01]  /*61a0*/  IMAD.WIDE.U32.X R28, R25, R13, R40, P6 ;  /* 0x0000000d191c7225 */ /* 0x000fe200030e0428 */
[----:B------:R-:W-:Y:S02]  /*61b0*/  IADD3.X R50, P2, PT, R20, R45, RZ, P2, !PT ;  /* 0x0000002d14327210 */ /* 0x000fe4000175e4ff */
[----:B------:R-:W-:Y:S01]  /*61c0*/  IADD3.X R34, P0, PT, R36, R59, RZ, P0, !PT ;  /* 0x0000003b24227210 */ /* 0x000fe2000071e4ff */
[----:B------:R-:W-:Y:S01]  /*61d0*/  IMAD.MOV.U32 R42, RZ, RZ, R55 ;  /* 0x000000ffff2a7224 */ /* 0x000fe200078e0037 */
[----:B------:R-:W-:Y:S01]  /*61e0*/  IADD3.X R20, P1, P3, R28, R27, R30, P3, P1 ;  /* 0x0000001b1c147210 */ /* 0x000fe20001b2241e */
[----:B------:R-:W-:-:S04]  /*61f0*/  IMAD.WIDE.U32 R36, R12, R24, RZ ;  /* 0x000000180c247225 */ /* 0x000fc800078e00ff */
[----:B------:R-:W-:Y:S01]  /*6200*/  IMAD.WIDE.U32.X R26, R26, R120, R42, P5 ;  /* 0x000000781a1a7225 */ /* 0x000fe200028e042a */
[----:B------:R-:W-:Y:S02]  /*6210*/  LEA.HI.X R43, P2, R51, R20, RZ, 0xd, P2 ;  /* 0x00000014332b7211 */ /* 0x000fe40001056cff */
[----:B------:R-:W-:Y:S01]  /*6220*/  IADD3 R37, P5, PT, R37, R48, RZ ;  /* 0x0000003025257210 */ /* 0x000fe20007fbe0ff */
[----:B------:R-:W-:Y:S01]  /*6230*/  IMAD.X R41, RZ, RZ, RZ, P4 ;  /* 0x000000ffff297224 */ /* 0x000fe200020e06ff */
[----:B------:R-:W-:Y:S01]  /*6240*/  IADD3 R39, P4, PT, R39, R36, RZ ;  /* 0x0000002427277210 */ /* 0x000fe20007f9e0ff */
[----:B------:R-:W-:Y:S01]  /*6250*/  IMAD.MOV.U32 R40, RZ, RZ, R49 ;  /* 0x000000ffff287224 */ /* 0x000fe200078e0031 */
[----:B------:R-:W-:Y:S02]  /*6260*/  SHF.L.W.U32.HI R20, R50, 0xd, R43 ;  /* 0x0000000d32147819 */ /* 0x000fe40000010e2b */
[----:B------:R-:W-:Y:S02]  /*6270*/  IADD3.X R23, PT, PT, R29, R23, R31, P1, P3 ;  /* 0x000000171d177210 */ /* 0x000fe40000fe641f */
[----:B------:R-:W-:Y:S01]  /*6280*/  IADD3.X R42, P4, PT, R34, R37, RZ, P4, !PT ;  /* 0x00000025222a7210 */ /* 0x000fe2000279e4ff */
[----:B------:R-:W-:Y:S01]  /*6290*/  IMAD.WIDE.U32.X R36, R25, R209, R40, P5 ;  /* 0x000000d119247225 */ /* 0x000fe200028e0428 */
[----:B------:R-:W-:-:S02]  /*62a0*/  IADD3 R114, P1, PT, R20, R39, RZ ;  /* 0x0000002714727210 */ /* 0x000fc40007f3e0ff */
[----:B------:R-:W-:Y:S01]  /*62b0*/  IADD3.X R39, PT, PT, RZ, R23, RZ, P2, !PT ;  /* 0x00000017ff277210 */ /* 0x000fe200017fe4ff */
[----:B------:R-:W-:Y:S01]  /*62c0*/  IMAD.WIDE.U32 R28, R19, 0x26, RZ ;  /* 0x00000026131c7825 */ /* 0x000fe200078e00ff */
[----:B------:R-:W-:Y:S02]  /*62d0*/  LOP3.LUT R230, R53, 0x7ffff, RZ, 0xc0, !PT ;  /* 0x0007ffff35e67812 */ /* 0x000fe400078ec0ff */
[----:B------:R-:W-:Y:S02]  /*62e0*/  LOP3.LUT R78, R50, 0x7ffff, RZ, 0xc0, !PT ;  /* 0x0007ffff324e7812 */ /* 0x000fe400078ec0ff */
[----:B------:R-:W-:Y:S02]  /*62f0*/  IADD3.X R34, P0, P4, R36, R21, R26, P4, P0 ;  /* 0x0000001524227210 */ /* 0x000fe4000240041a */
[----:B------:R-:W-:Y:S01]  /*6300*/  SHF.L.W.U32.HI R23, R43, 0xd, R39 ;  /* 0x0000000d2b177819 */ /* 0x000fe20000010e27 */
[----:B------:R-:W-:Y:S01]  /*6310*/  IMAD.WIDE.U32 R24, R230, R19, RZ ;  /* 0x00000013e6187225 */ /* 0x000fe200078e00ff */
[----:B------:R-:W-:-:S03]  /*6320*/  IADD3.X R37, PT, PT, R37, R44, R27, P0, P4 ;  /* 0x0000002c25257210 */ /* 0x000fc600007e841b */
[----:B------:R-:W-:Y:S01]  /*6330*/  IMAD R57, R230, 0x26, RZ ;  /* 0x00000026e6397824 */ /* 0x000fe200078e02ff */
[----:B------:R-:W-:Y:S01]  /*6340*/  IADD3.X R36, P0, PT, R23, R42, RZ, P1, !PT ;  /* 0x0000002a17247210 */ /* 0x000fe20000f1e4ff */
[----:B------:R-:W-:-:S04]  /*6350*/  IMAD.WIDE.U32 R20, R78, R28, RZ ;  /* 0x0000001c4e147225 */ /* 0x000fc800078e00ff */
[----:B------:R-:W-:Y:S01]  /*6360*/  IMAD.IADD R57, R29, 0x1, R57 ;  /* 0x000000011d397824 */ /* 0x000fe200078e0239 */
[----:B------:R-:W-:Y:S01]  /*6370*/  LEA.HI.X R29, P0, R39, R34, RZ, 0xd, P0 ;  /* 0x00000022271d7211 */ /* 0x000fe20000016cff */
[----:B------:R-:W-:Y:S01]  /*6380*/  IMAD.WIDE.U32 R40, P3, R230, R19, R24 ;  /* 0x00000013e6287225 */ /* 0x000fe20007860018 */
[----:B------:R-:W-:-:S03]  /*6390*/  LOP3.LUT R113, R22, 0x7ffff, RZ, 0xc0, !PT ;  /* 0x0007ffff16717812 */ /* 0x000fc600078ec0ff */
[----:B------:R-:W-:Y:S01]  /*63a0*/  IMAD.WIDE.U32 R30, R19, R19, RZ ;  /* 0x00000013131e7225 */ /* 0x000fe200078e00ff */
[----:B------:R-:W-:-:S03]  /*63b0*/  IADD3.X R22, PT, PT, RZ, R37, RZ, P0, !PT ;  /* 0x00000025ff167210 */ /* 0x000fc600007fe4ff */
[----:B------:R-:W-:Y:S01]  /*63c0*/  IMAD.WIDE.U32 R20, P2, R57, R244, R20 ;  /* 0x000000f439147225 */ /* 0x000fe20007840014 */
[----:B------:R-:W-:-:S03]  /*63d0*/  IADD3 R23, P5, PT, R31, R40, RZ ;  /* 0x000000281f177210 */ /* 0x000fc60007fbe0ff */
[----:B------:R-:W-:-:S04]  /*63e0*/  IMAD.WIDE.U32 R26, R244, R28, RZ ;  /* 0x0000001cf41a7225 */ /* 0x000fc800078e00ff */
[----:B------:R-:W-:Y:S01]  /*63f0*/  IMAD.WIDE.U32 R136, R244, 0x13, RZ ;  /* 0x00000013f4887825 */ /* 0x000fe200078e00ff */
[----:B------:R-:W-:-:S03]  /*6400*/  IADD3 R58, P1, PT, R27, R20, RZ ;  /* 0x000000141b3a7210 */ /* 0x000fc60007f3e0ff */
[----:B------:R-:W-:Y:S01]  /*6410*/  IMAD R31, R78, 0x13, RZ ;  /* 0x000000134e1f7824 */ /* 0x000fe200078e02ff */
[----:B------:R-:W-:Y:S01]  /*6420*/  SHF.L.W.U32.HI R27, R36, 0xd, R29 ;  /* 0x0000000d241b7819 */ /* 0x000fe20000010e1d */
[----:B------:R-:W-:Y:S01]  /*6430*/  IMAD.MOV.U32 R44, RZ, RZ, R21 ;  /* 0x000000ffff2c7224 */ /* 0x000fe200078e0015 */
[----:B------:R-:W-:Y:S01]  /*6440*/  SHF.L.W.U32.HI R22, R29, 0xd, R22 ;  /* 0x0000000d1d167819 */ /* 0x000fe20000010e16 */
[----:B------:R-:W-:Y:S01]  /*6450*/  IMAD.WIDE.U32 R20, R78, R136, RZ ;  /* 0x000000884e147225 */ /* 0x000fe200078e00ff */
[----:B------:R-:W-:-:S03]  /*6460*/  LOP3.LUT R76, R36, 0x7ffff, RZ, 0xc0, !PT ;  /* 0x0007ffff244c7812 */ /* 0x000fc600078ec0ff */
[----:B------:R-:W-:Y:S01]  /*6470*/  IMAD.IADD R34, R137, 0x1, R31 ;  /* 0x0000000189227824 */ /* 0x000fe200078e021f */
[----:B------:R-:W-:Y:S01]  /*6480*/  MOV R24, R41 ;  /* 0x0000002900187202 */ /* 0x000fe20000000f00 */
[----:B------:R-:W-:-:S04]  /*6490*/  IMAD.WIDE.U32 R112, R27, 0x13, R112 ;  /* 0x000000131b707825 */ /* 0x000fc800078e0070 */
[----:B------:R-:W-:Y:S02]  /*64a0*/  IMAD R77, R22, 0x13, RZ ;  /* 0x00000013164d7824 */ /* 0x000fe400078e02ff */
[----:B------:R-:W-:-:S04]  /*64b0*/  IMAD.WIDE.U32 R42, P0, R34, R244, R20 ;  /* 0x000000f4222a7225 */ /* 0x000fc80007800014 */
[----:B------:R-:W-:Y:S01]  /*64c0*/  IMAD.WIDE.U32 R40, R244, R136, RZ ;  /* 0x00000088f4287225 */ /* 0x000fe200078e00ff */
[----:B------:R-:W-:-:S03]  /*64d0*/  IADD3 R77, PT, PT, R113, R77, RZ ;  /* 0x0000004d714d7210 */ /* 0x000fc60007ffe0ff */
[----:B------:R-:W-:-:S04]  /*64e0*/  IMAD.WIDE.U32 R20, R114, R28, RZ ;  /* 0x0000001c72147225 */ /* 0x000fc800078e00ff */
[----:B------:R-:W-:Y:S01]  /*64f0*/  IMAD.WIDE.U32 R36, R76, R28, RZ ;  /* 0x0000001c4c247225 */ /* 0x000fe200078e00ff */
[----:B------:R-:W-:-:S03]  /*6500*/  IADD3 R22, P4, PT, R41, R42, RZ ;  /* 0x0000002a29167210 */ /* 0x000fc60007f9e0ff */
[----:B------:R-:W-:Y:S01]  /*6510*/  IMAD.X R29, RZ, RZ, RZ, P0 ;  /* 0x000000ffff1d7224 */ /* 0x000fe200000e06ff */
[----:B------:R-:W-:Y:S01]  /*6520*/  IADD3 R71, P0, PT, R20, R40, RZ ;  /* 0x0000002814477210 */ /* 0x000fe20007f1e0ff */
[----:B------:R-:W-:Y:S01]  /*6530*/  IMAD.X R45, RZ, RZ, RZ, P2 ;  /* 0x000000ffff2d7224 */ /* 0x000fe200010e06ff */
[----:B------:R-:W-:Y:S01]  /*6540*/  LOP3.LUT R38, R38, 0x7ffff, RZ, 0xc0, !PT ;  /* 0x0007ffff26267812 */ /* 0x000fe200078ec0ff */
[----:B------:R-:W-:Y:S01]  /*6550*/  IMAD.WIDE.U32 R40, P6, R57, R114, R36 ;  /* 0x0000007239287225 */ /* 0x000fe200078c0024 */
[----:B------:R-:W-:-:S03]  /*6560*/  LEA.HI R20, P2, R77, R35, RZ, 0xd ;  /* 0x000000234d147211 */ /* 0x000fc600078568ff */
[----:B------:R-:W-:Y:S01]  /*6570*/  IMAD.X R25, RZ, RZ, RZ, P3 ;  /* 0x000000ffff197224 */ /* 0x000fe200018e06ff */
[----:B------:R-:W-:Y:S01]  /*6580*/  IADD3 R73, P3, PT, R21, R40, RZ ;  /* 0x0000002815497210 */ /* 0x000fe20007f7e0ff */
[----:B------:R-:W-:-:S04]  /*6590*/  IMAD.WIDE.U32 R50, R244, 0x26, RZ ;  /* 0x00000026f4327825 */ /* 0x000fc800078e00ff */
[----:B------:R-:W-:Y:S02]  /*65a0*/  IMAD.X R21, RZ, RZ, R38, P2 ;  /* 0x000000ffff157224 */ /* 0x000fe400010e0626 */
[----:B------:R-:W-:Y:S02]  /*65b0*/  IMAD R31, R78, 0x26, RZ ;  /* 0x000000264e1f7824 */ /* 0x000fe400078e02ff */
[----:B------:R-:W-:-:S04]  /*65c0*/  IMAD.WIDE.U32 R36, R112, R112, RZ ;  /* 0x0000007070247225 */ /* 0x000fc800078e00ff */
[----:B------:R-:W-:Y:S01]  /*65d0*/  IMAD.WIDE.U32 R38, R20, 0x26, RZ ;  /* 0x0000002614267825 */ /* 0x000fe200078e00ff */
[----:B------:R-:W-:-:S03]  /*65e0*/  IADD3 R31, PT, PT, R51, R31, RZ ;  /* 0x0000001f331f7210 */ /* 0x000fc60007ffe0ff */
[----:B------:R-:W-:Y:S02]  /*65f0*/  IMAD R63, R21, 0x26, RZ ;  /* 0x00000026153f7824 */ /* 0x000fe400078e02ff */
[----:B------:R-:W-:Y:S01]  /*6600*/  IMAD.MOV.U32 R28, RZ, RZ, R43 ;  /* 0x000000ffff1c7224 */ /* 0x000fe200078e002b */
[----:B------:R-:W-:Y:S01]  /*6610*/  IADD3 R59, P2, PT, R36, R26, RZ ;  /* 0x0000001a243b7210 */ /* 0x000fe20007f5e0ff */
[----:B------:R-:W-:Y:S01]  /*6620*/  IMAD.WIDE.U32 R42, R76, R50, RZ ;  /* 0x000000324c2a7225 */ /* 0x000fe200078e00ff */
[----:B------:R-:W-:-:S03]  /*6630*/  IADD3 R63, PT, PT, R39, R63, RZ ;  /* 0x0000003f273f7210 */ /* 0x000fc60007ffe0ff */
[----:B------:R-:W-:Y:S01]  /*6640*/  IMAD.WIDE.U32 R26, R76, R38, RZ ;  /* 0x000000264c1a7225 */ /* 0x000fe200078e00ff */
[----:B------:R-:W-:-:S03]  /*6650*/  IADD3.X R73, P0, PT, R73, R22, RZ, P0, !PT ;  /* 0x0000001649497210 */ /* 0x000fc6000071e4ff */
[----:B------:R-:W-:Y:S02]  /*6660*/  IMAD.X R49, RZ, RZ, RZ, P6 ;  /* 0x000000ffff317224 */ /* 0x000fe400030e06ff */
[----:B------:R-:W-:Y:S01]  /*6670*/  IMAD.WIDE.U32 R52, P6, R31, R114, R42 ;  /* 0x000000721f347225 */ /* 0x000fe200078c002a */
[----:B------:R-:W-:-:S03]  /*6680*/  LOP3.LUT R22, R77, 0x7ffff, RZ, 0xc0, !PT ;  /* 0x0007ffff4d167812 */ /* 0x000fc600078ec0ff */
[----:B------:R-:W-:Y:S02]  /*6690*/  IMAD.MOV.U32 R48, RZ, RZ, R41 ;  /* 0x000000ffff307224 */ /* 0x000fe400078e0029 */
[----:B------:R-:W-:-:S04]  /*66a0*/  IMAD.WIDE.U32 R42, R114, R50, RZ ;  /* 0x00000032722a7225 */ /* 0x000fc800078e00ff */
[----:B------:R-:W-:-:S04]  /*66b0*/  IMAD.WIDE.U32.X R44, R57, R78, R44, P1 ;  /* 0x0000004e392c7225 */ /* 0x000fc800008e042c */
[----:B------:R-:W-:-:S04]  /*66c0*/  IMAD.WIDE.U32 R50, P1, R63, R114, R26 ;  /* 0x000000723f327225 */ /* 0x000fc8000782001a */
[----:B------:R-:W-:Y:S01]  /*66d0*/  IMAD.WIDE.U32 R40, R114, R38, RZ ;  /* 0x0000002672287225 */ /* 0x000fe200078e00ff */
[----:B------:R-:W-:-:S03]  /*66e0*/  SHF.L.U64.HI R77, R112, 0x1, R77 ;  /* 0x00000001704d7819 */ /* 0x000fc6000001024d */
[----:B------:R-:W-:Y:S01]  /*66f0*/  IMAD.X R55, RZ, RZ, RZ, P6 ;  /* 0x000000ffff377224 */ /* 0x000fe200030e06ff */
[----:B------:R-:W-:Y:S01]  /*6700*/  IADD3 R35, P6, PT, R43, R52, RZ ;  /* 0x000000342b237210 */ /* 0x000fe20007fde0ff */
[----:B------:R-:W-:Y:S01]  /*6710*/  IMAD.WIDE.U32.X R48, R57, R76, R48, P3 ;  /* 0x0000004c39307225 */ /* 0x000fe200018e0430 */
[----:B------:R-:W-:Y:S02]  /*6720*/  IADD3.X R57, PT, PT, RZ, RZ, RZ, P1, !PT ;  /* 0x000000ffff397210 */ /* 0x000fe40000ffe4ff */
[----:B------:R-:W-:Y:S01]  /*6730*/  IADD3 R60, P3, PT, R41, R50, RZ ;  /* 0x00000032293c7210 */ /* 0x000fe20007f7e0ff */
[----:B------:R-:W-:Y:S02]  /*6740*/  IMAD.MOV.U32 R54, RZ, RZ, R53 ;  /* 0x000000ffff367224 */ /* 0x000fe400078e0035 */
[----:B------:R-:W-:Y:S01]  /*6750*/  IMAD.WIDE.U32 R38, R22, R112, RZ ;  /* 0x0000007016267225 */ /* 0x000fe200078e00ff */
[----:B------:R-:W-:-:S03]  /*6760*/  LOP3.LUT R77, R77, 0xfffff, RZ, 0xc0, !PT ;  /* 0x000fffff4d4d7812 */ /* 0x000fc600078ec0ff */
[----:B------:R-:W-:Y:S02]  /*6770*/  IMAD.MOV.U32 R56, RZ, RZ, R51 ;  /* 0x000000ffff387224 */ /* 0x000fe400078e0033 */
[----:B------:R-:W-:-:S04]  /*6780*/  IMAD.WIDE.U32 R138, R114, 0x13, RZ ;  /* 0x00000013728a7825 */ /* 0x000fc800078e00ff */
[----:B------:R-:W-:-:S04]  /*6790*/  IMAD.WIDE.U32.X R26, R31, R76, R54, P6 ;  /* 0x0000004c1f1a7225 */ /* 0x000fc800030e0436 */
[----:B------:R-:W-:Y:S02]  /*67a0*/  IMAD.SHL.U32 R43, R112, 0x2, RZ ;  /* 0x00000002702b7824 */ /* 0x000fe400078e00ff */
[----:B------:R-:W-:-:S04]  /*67b0*/  IMAD.WIDE.U32.X R56, R63, R76, R56, P3 ;  /* 0x0000004c3f387225 */ /* 0x000fc800018e0438 */
[----:B------:R-:W-:Y:S02]  /*67c0*/  IMAD R31, R76, 0x13, RZ ;  /* 0x000000134c1f7824 */ /* 0x000fe400078e02ff */
[----:B------:R-:W-:Y:S01]  /*67d0*/  IMAD.WIDE.U32 R38, P3, R22, R112, R38 ;  /* 0x0000007016267225 */ /* 0x000fe20007860026 */
[----:B------:R-:W-:-:S03]  /*67e0*/  LOP3.LUT R43, R43, 0xfffffffe, RZ, 0xc0, !PT ;  /* 0xfffffffe2b2b7812 */ /* 0x000fc600078ec0ff */
[----:B------:R-:W-:Y:S01]  /*67f0*/  IMAD.WIDE.U32 R52, R76, R138, RZ ;  /* 0x0000008a4c347225 */ /* 0x000fe200078e00ff */
[----:B------:R-:W-:-:S03]  /*6800*/  IADD3.X R63, PT, PT, RZ, RZ, RZ, P3, !PT ;  /* 0x000000ffff3f7210 */ /* 0x000fc60001ffe4ff */
[----:B------:R-:W-:Y:S01]  /*6810*/  IMAD.WIDE.U32 R50, R77, R20, RZ ;  /* 0x000000144d327225 */ /* 0x000fe200078e00ff */
[----:B------:R-:W-:-:S03]  /*6820*/  IADD3 R41, P3, PT, R37, R38, RZ ;  /* 0x0000002625297210 */ /* 0x000fc60007f7e0ff */
[----:B------:R-:W-:Y:S02]  /*6830*/  IMAD.IADD R36, R139, 0x1, R31 ;  /* 0x000000018b247824 */ /* 0x000fe400078e021f */
[----:B------:R-:W-:Y:S01]  /*6840*/  IMAD.WIDE.U32.X R54, R34, R78, R28, P4 ;  /* 0x0000004e22367225 */ /* 0x000fe200020e041c */
[----:B------:R-:W-:-:S03]  /*6850*/  IADD3 R40, P1, PT, R59, R40, RZ ;  /* 0x000000283b287210 */ /* 0x000fc60007f3e0ff */
[----:B------:R-:W-:Y:S01]  /*6860*/  IMAD.WIDE.U32 R64, P4, R36, R114, R52 ;  /* 0x0000007224407225 */ /* 0x000fe20007880034 */
[----:B------:R-:W-:-:S03]  /*6870*/  IADD3.X R41, P2, PT, R58, R41, RZ, P2, !PT ;  /* 0x000000293a297210 */ /* 0x000fc6000175e4ff */
[----:B------:R-:W-:-:S04]  /*6880*/  IMAD.WIDE.U32 R52, P6, R43, R21, R50 ;  /* 0x000000152b347225 */ /* 0x000fc800078c0032 */
[----:B------:R-:W-:Y:S02]  /*6890*/  IMAD.MOV.U32 R62, RZ, RZ, R39 ;  /* 0x000000ffff3e7224 */ /* 0x000fe400078e0027 */
[----:B------:R-:W-:Y:S01]  /*68a0*/  IMAD.WIDE.U32 R50, R43, R20, RZ ;  /* 0x000000142b327225 */ /* 0x000fe200078e00ff */
[----:B------:R-:W-:-:S03]  /*68b0*/  IADD3.X R29, PT, PT, RZ, RZ, RZ, P4, !PT ;  /* 0x000000ffff1d7210 */ /* 0x000fc600027fe4ff */
[----:B------:R-:W-:Y:S01]  /*68c0*/  IMAD.WIDE.U32 R38, R114, R138, RZ ;  /* 0x0000008a72267225 */ /* 0x000fe200078e00ff */
[----:B------:R-:W-:Y:S02]  /*68d0*/  IADD3 R66, P4, PT, R51, R52, RZ ;  /* 0x0000003433427210 */ /* 0x000fe40007f9e0ff */
[----:B------:R-:W-:Y:S01]  /*68e0*/  MOV R58, R53 ;  /* 0x00000035003a7202 */ /* 0x000fe20000000f00 */
[----:B------:R-:W-:Y:S01]  /*68f0*/  IMAD.WIDE.U32.X R62, R22, R22, R62, P3 ;  /* 0x00000016163e7225 */ /* 0x000fe200018e043e */
[----:B------:R-:W-:Y:S02]  /*6900*/  IADD3.X R41, P3, PT, R41, R60, RZ, P1, !PT ;  /* 0x0000003c29297210 */ /* 0x000fe40000f7e4ff */
[----:B------:R-:W-:Y:S01]  /*6910*/  IADD3 R71, P1, PT, R71, R50, RZ ;  /* 0x0000003247477210 */ /* 0x000fe20007f3e0ff */
[----:B------:R-:W-:Y:S01]  /*6920*/  IMAD.X R59, RZ, RZ, RZ, P6 ;  /* 0x000000ffff3b7224 */ /* 0x000fe200030e06ff */
[----:B------:R-:W-:Y:S01]  /*6930*/  IADD3 R37, P6, PT, R39, R64, RZ ;  /* 0x0000004027257210 */ /* 0x000fe20007fde0ff */
[----:B------:R-:W-:-:S02]  /*6940*/  IMAD.MOV.U32 R28, RZ, RZ, R65 ;  /* 0x000000ffff1c7224 */ /* 0x000fc400078e0041 */
[----:B------:R-:W-:Y:S01]  /*6950*/  IMAD.WIDE.U32 R50, R114, R43, RZ ;  /* 0x0000002b72327225 */ /* 0x000fe200078e00ff */
[----:B------:R-:W-:-:S03]  /*6960*/  IADD3.X R60, P2, P3, R56, R62, R44, P3, P2 ;  /* 0x0000003e383c7210 */ /* 0x000fc60001b4442c */
[----:B------:R-:W-:Y:S01]  /*6970*/  IMAD.WIDE.U32 R64, R230, R43, RZ ;  /* 0x0000002be6407225 */ /* 0x000fe200078e00ff */
[----:B------:R-:W-:-:S03]  /*6980*/  IADD3.X R73, P1, PT, R73, R66, RZ, P1, !PT ;  /* 0x0000004249497210 */ /* 0x000fc60000f3e4ff */
[----:B------:R-:W-:Y:S01]  /*6990*/  IMAD.WIDE.U32.X R58, R77, R21, R58, P4 ;  /* 0x000000154d3a7225 */ /* 0x000fe200020e043a */
[----:B------:R-:W-:Y:S02]  /*69a0*/  IADD3 R69, P4, PT, R50, R30, RZ ;  /* 0x0000001e32457210 */ /* 0x000fe40007f9e0ff */
[----:B------:R-:W-:Y:S01]  /*69b0*/  IADD3.X R75, PT, PT, R57, R63, R45, P2, P3 ;  /* 0x0000003f394b7210 */ /* 0x000fe200017e642d */
[----:B------:R-:W-:Y:S01]  /*69c0*/  IMAD.WIDE.U32 R30, R78, R43, RZ ;  /* 0x0000002b4e1e7225 */ /* 0x000fe200078e00ff */
[----:B------:R-:W-:-:S03]  /*69d0*/  IADD3.X R62, P0, P1, R58, R54, R48, P1, P0 ;  /* 0x000000363a3e7210 */ /* 0x000fc60000900430 */
[----:B------:R-:W-:Y:S01]  /*69e0*/  IMAD.WIDE.U32 R64, P3, R77, R19, R64 ;  /* 0x000000134d407225 */ /* 0x000fe20007860040 */
[----:B------:R-:W-:-:S03]  /*69f0*/  IADD3.X R63, PT, PT, R59, R55, R49, P0, P1 ;  /* 0x000000373b3f7210 */ /* 0x000fc600007e2431 */
[----:B------:R-:W-:Y:S02]  /*6a00*/  IMAD.X R45, RZ, RZ, RZ, P3 ;  /* 0x000000ffff2d7224 */ /* 0x000fe400018e06ff */
[----:B------:R-:W-:-:S04]  /*6a10*/  IMAD.WIDE.U32 R30, P3, R77, R244, R30 ;  /* 0x000000f44d1e7225 */ /* 0x000fc8000786001e */
[----:B------:R-:W-:Y:S01]  /*6a20*/  IMAD.WIDE.U32 R48, R244, R43, RZ ;  /* 0x0000002bf4307225 */ /* 0x000fe200078e00ff */
[----:B------:R-:W-:-:S03]  /*6a30*/  IADD3.X R59, PT, PT, RZ, RZ, RZ, P3, !PT ;  /* 0x000000ffff3b7210 */ /* 0x000fc60001ffe4ff */
[----:B------:R-:W-:-:S04]  /*6a40*/  IMAD.WIDE.U32 R52, R20, R20, RZ ;  /* 0x0000001414347225 */ /* 0x000fc800078e00ff */
[----:B------:R-:W-:-:S04]  /*6a50*/  IMAD.WIDE.U32 R56, R21, R20, RZ ;  /* 0x0000001415387225 */ /* 0x000fc800078e00ff */
[----:B------:R-:W-:Y:S01]  /*6a60*/  IMAD.WIDE.U32 R54, R19, R43, RZ ;  /* 0x0000002b13367225 */ /* 0x000fe200078e00ff */
[----:B------:R-:W-:Y:S02]  /*6a70*/  IADD3 R68, P3, PT, R49, R30, RZ ;  /* 0x0000001e31447210 */ /* 0x000fe40007f7e0ff */
[----:B------:R-:W-:Y:S01]  /*6a80*/  IADD3 R39, P2, PT, R52, R42, RZ ;  /* 0x0000002a34277210 */ /* 0x000fe20007f5e0ff */
[----:B------:R-:W-:Y:S01]  /*6a90*/  IMAD.MOV.U32 R58, RZ, RZ, R31 ;  /* 0x000000ffff3a7224 */ /* 0x000fe200078e001f */
[----:B------:R-:W-:Y:S01]  /*6aa0*/  IADD3 R64, P0, PT, R55, R64, RZ ;  /* 0x0000004037407210 */ /* 0x000fe20007f1e0ff */
[----:B------:R-:W-:-:S04]  /*6ab0*/  IMAD.WIDE.U32 R56, P1, R20, R21, R56 ;  /* 0x0000001514387225 */ /* 0x000fc80007820038 */
[----:B------:R-:W-:Y:S02]  /*6ac0*/  IMAD.MOV.U32 R44, RZ, RZ, R65 ;  /* 0x000000ffff2c7224 */ /* 0x000fe400078e0041 */
[----:B------:R-:W-:-:S04]  /*6ad0*/  IMAD.WIDE.U32 R42, R76, R43, RZ ;  /* 0x0000002b4c2a7225 */ /* 0x000fc800078e00ff */
[----:B------:R-:W-:Y:S01]  /*6ae0*/  IMAD.WIDE.U32.X R30, R77, R78, R58, P3 ;  /* 0x0000004e4d1e7225 */ /* 0x000fe200018e043a */
[----:B------:R-:W-:Y:S02]  /*6af0*/  IADD3 R50, P3, PT, R39, R54, RZ ;  /* 0x0000003627327210 */ /* 0x000fe40007f7e0ff */
[----:B------:R-:W-:Y:S01]  /*6b00*/  MOV R54, R57 ;  /* 0x0000003900367202 */ /* 0x000fe20000000f00 */
[----:B------:R-:W-:Y:S01]  /*6b10*/  IMAD.WIDE.U32.X R44, R77, R230, R44, P0 ;  /* 0x000000e64d2c7225 */ /* 0x000fe200000e042c */
[----:B------:R-:W-:-:S03]  /*6b20*/  IADD3 R56, P0, PT, R53, R56, RZ ;  /* 0x0000003835387210 */ /* 0x000fc60007f1e0ff */
[----:B------:R-:W-:Y:S02]  /*6b30*/  IMAD.X R55, RZ, RZ, RZ, P1 ;  /* 0x000000ffff377224 */ /* 0x000fe400008e06ff */
[----:B------:R-:W-:Y:S01]  /*6b40*/  IMAD.WIDE.U32 R42, P1, R77, R114, R42 ;  /* 0x000000724d2a7225 */ /* 0x000fe2000782002a */
[----:B------:R-:W-:Y:S02]  /*6b50*/  SHF.L.W.U32.HI R66, R41, 0xd, R60 ;  /* 0x0000000d29427819 */ /* 0x000fe40000010e3c */
[----:B------:R-:W-:Y:S01]  /*6b60*/  IADD3.X R35, P2, PT, R35, R56, RZ, P2, !PT ;  /* 0x0000003823237210 */ /* 0x000fe2000175e4ff */
[----:B------:R-:W-:Y:S01]  /*6b70*/  IMAD.WIDE.U32.X R52, R21, R21, R54, P0 ;  /* 0x0000001515347225 */ /* 0x000fe200000e0436 */
[----:B------:R-:W-:-:S03]  /*6b80*/  IADD3 R54, P0, PT, R51, R42, RZ ;  /* 0x0000002a33367210 */ /* 0x000fc60007f1e0ff */
[----:B------:R-:W-:Y:S02]  /*6b90*/  IMAD.X R57, RZ, RZ, RZ, P1 ;  /* 0x000000ffff397224 */ /* 0x000fe400008e06ff */
[----:B------:R-:W-:Y:S01]  /*6ba0*/  IMAD.MOV.U32 R56, RZ, RZ, R43 ;  /* 0x000000ffff387224 */ /* 0x000fe200078e002b */
[----:B------:R-:W-:Y:S02]  /*6bb0*/  SHF.L.W.U32.HI R60, R60, 0xd, R75 ;  /* 0x0000000d3c3c7819 */ /* 0x000fe40000010e4b */
[----:B------:R-:W-:Y:S01]  /*6bc0*/  IADD3 R66, P1, PT, R66, R71, RZ ;  /* 0x0000004742427210 */ /* 0x000fe20007f3e0ff */
[----:B------:R-:W-:Y:S01]  /*6bd0*/  IMAD.WIDE.U32.X R42, R77, R76, R56, P0 ;  /* 0x0000004c4d2a7225 */ /* 0x000fe200000e0438 */
[----:B------:R-:W-:Y:S02]  /*6be0*/  IADD3.X R56, P3, PT, R35, R64, RZ, P3, !PT ;  /* 0x0000004023387210 */ /* 0x000fe40001f7e4ff */
[----:B------:R-:W-:Y:S02]  /*6bf0*/  SHF.L.U32 R59, R20, 0x1, RZ ;  /* 0x00000001143b7819 */ /* 0x000fe400000006ff */
[----:B------:R-:W-:-:S02]  /*6c00*/  IADD3.X R60, P1, PT, R60, R73, RZ, P1, !PT ;  /* 0x000000493c3c7210 */ /* 0x000fc40000f3e4ff */
[----:B------:R-:W-:Y:S02]  /*6c10*/  IADD3.X R55, P2, P3, R44, R52, R26, P3, P2 ;  /* 0x000000342c377210 */ /* 0x000fe40001b4441a */
[----:B------:R-:W-:Y:S01]  /*6c20*/  IADD3 R49, P0, PT, R48, R38, RZ ;  /* 0x0000002630317210 */ /* 0x000fe20007f1e0ff */
[----:B------:R-:W-:Y:S01]  /*6c30*/  IMAD.WIDE.U32 R38, R230, R59, RZ ;  /* 0x0000003be6267225 */ /* 0x000fe200078e00ff */
[----:B------:R-:W-:Y:S02]  /*6c40*/  IADD3.X R57, P1, PT, RZ, R62, RZ, P1, !PT ;  /* 0x0000003eff397210 */ /* 0x000fe40000f3e4ff */
[----:B------:R-:W-:Y:S02]  /*6c50*/  SHF.L.U64.HI R65, R20, 0x1, R21 ;  /* 0x0000000114417819 */ /* 0x000fe40000010215 */
[----:B------:R-:W-:Y:S01]  /*6c60*/  IADD3.X R53, PT, PT, R45, R53, R27, P2, P3 ;  /* 0x000000352d357210 */ /* 0x000fe200017e641b */
[----:B------:R-:W-:Y:S01]  /*6c70*/  IMAD.WIDE.U32 R44, R78, R59, RZ ;  /* 0x0000003b4e2c7225 */ /* 0x000fe200078e00ff */
[----:B------:R-:W-:-:S03]  /*6c80*/  SHF.L.W.U32.HI R35, R60, 0xd, R57 ;  /* 0x0000000d3c237819 */ /* 0x000fc60000010e39 */
[----:B------:R-:W-:Y:S01]  /*6c90*/  IMAD.WIDE.U32 R38, P3, R65, R19, R38 ;  /* 0x0000001341267225 */ /* 0x000fe20007860026 */
[----:B------:R-:W-:-:S03]  /*6ca0*/  IADD3 R35, P2, PT, R35, R50, RZ ;  /* 0x0000003223237210 */ /* 0x000fc60007f5e0ff */
[----:B------:R-:W-:-:S04]  /*6cb0*/  IMAD.WIDE.U32 R26, R19, R59, RZ ;  /* 0x0000003b131a7225 */ /* 0x000fc800078e00ff */
[----:B------:R-:W-:-:S04]  /*6cc0*/  IMAD.WIDE.U32.X R24, R230, R230, R24, P5 ;  /* 0x000000e6e6187225 */ /* 0x000fc800028e0418 */
[----:B------:R-:W-:Y:S02]  /*6cd0*/  IMAD.X R58, RZ, RZ, R63, P1 ;  /* 0x000000ffff3a7224 */ /* 0x000fe400008e063f */
[----:B------:R-:W-:Y:S01]  /*6ce0*/  IMAD.WIDE.U32 R50, P5, R65, R244, R44 ;  /* 0x000000f441327225 */ /* 0x000fe200078a002c */
[----:B------:R-:W-:Y:S02]  /*6cf0*/  IADD3 R52, P1, PT, R49, R26, RZ ;  /* 0x0000001a31347210 */ /* 0x000fe40007f3e0ff */
[----:B------:R-:W-:Y:S01]  /*6d00*/  MOV R44, R39 ;  /* 0x00000027002c7202 */ /* 0x000fe20000000f00 */
[----:B------:R-:W-:Y:S01]  /*6d10*/  IMAD.X R45, RZ, RZ, RZ, P3 ;  /* 0x000000ffff2d7224 */ /* 0x000fe200018e06ff */
[----:B------:R-:W-:Y:S01]  /*6d20*/  IADD3 R62, P3, PT, R27, R38, RZ ;  /* 0x000000261b3e7210 */ /* 0x000fe20007f7e0ff */
[----:B------:R-:W-:Y:S01]  /*6d30*/  IMAD.WIDE.U32 R48, R244, R59, RZ ;  /* 0x0000003bf4307225 */ /* 0x000fe200078e00ff */
[----:B------:R-:W-:Y:S02]  /*6d40*/  IADD3.X R121, P4, PT, R23, R54, RZ, P4, !PT ;  /* 0x0000003617797210 */ /* 0x000fe4000279e4ff */
[----:B------:R-:W-:Y:S01]  /*6d50*/  SHF.L.W.U32.HI R23, R57, 0xd, R58 ;  /* 0x0000000d39177819 */ /* 0x000fe20000010e3a */
[----:B------:R-:W-:Y:S01]  /*6d60*/  IMAD.WIDE.U32.X R26, R65, R230, R44, P3 ;  /* 0x000000e6411a7225 */ /* 0x000fe200018e042c */
[----:B------:R-:W-:-:S02]  /*6d70*/  IADD3 R54, P3, PT, R69, R48, RZ ;  /* 0x0000003045367210 */ /* 0x000fc40007f7e0ff */
[----:B------:R-:W-:Y:S01]  /*6d80*/  IADD3.X R56, P2, PT, R23, R56, RZ, P2, !PT ;  /* 0x0000003817387210 */ /* 0x000fe2000175e4ff */
[----:B------:R-:W-:Y:S01]  /*6d90*/  IMAD.X R39, RZ, RZ, RZ, P5 ;  /* 0x000000ffff277224 */ /* 0x000fe200028e06ff */
[----:B------:R-:W-:Y:S01]  /*6da0*/  IADD3 R48, P5, PT, R49, R50, RZ ;  /* 0x0000003231307210 */ /* 0x000fe20007fbe0ff */
[----:B------:R-:W-:Y:S01]  /*6db0*/  IMAD.MOV.U32 R38, RZ, RZ, R51 ;  /* 0x000000ffff267224 */ /* 0x000fe200078e0033 */
[----:B------:R-:W-:Y:S02]  /*6dc0*/  LEA.HI.X R23, P2, R58, R55, RZ, 0xd, P2 ;  /* 0x000000373a177211 */ /* 0x000fe40001056cff */
[----:B------:R-:W-:Y:S01]  /*6dd0*/  IADD3.X R37, P0, PT, R37, R68, RZ, P0, !PT ;  /* 0x0000004425257210 */ /* 0x000fe2000071e4ff */
[----:B------:R-:W-:Y:S01]  /*6de0*/  IMAD.WIDE.U32.X R38, R65, R78, R38, P5 ;  /* 0x0000004e41267225 */ /* 0x000fe200028e0426 */
[----:B------:R-:W-:Y:S02]  /*6df0*/  IADD3.X R121, P3, PT, R121, R48, RZ, P3, !PT ;  /* 0x0000003079797210 */ /* 0x000fe40001f7e4ff */
[----:B------:R-:W-:-:S02]  /*6e00*/  SHF.L.W.U32.HI R79, R56, 0xd, R23 ;  /* 0x0000000d384f7819 */ /* 0x000fc40000010e17 */
[----:B------:R-:W-:Y:S01]  /*6e10*/  IADD3.X R48, PT, PT, RZ, R53, RZ, P2, !PT ;  /* 0x00000035ff307210 */ /* 0x000fe200017fe4ff */
[----:B------:R-:W-:Y:S01]  /*6e20*/  IMAD.WIDE.U32.X R28, R36, R76, R28, P6 ;  /* 0x0000004c241c7225 */ /* 0x000fe200030e041c */
[----:B------:R-:W-:Y:S02]  /*6e30*/  IADD3.X R58, P1, PT, R37, R62, RZ, P1, !PT ;  /* 0x0000003e253a7210 */ /* 0x000fe40000f3e4ff */
[----:B------:R-:W-:Y:S02]  /*6e40*/  LOP3.LUT R37, R56, 0x7ffff, RZ, 0xc0, !PT ;  /* 0x0007ffff38257812 */ /* 0x000fe400078ec0ff */
[----:B------:R-:W-:Y:S02]  /*6e50*/  IADD3.X R118, P3, P4, R38, R42, R24, P3, P4 ;  /* 0x0000002a26767210 */ /* 0x000fe40001c68418 */
[----:B------:R-:W-:Y:S02]  /*6e60*/  IADD3 R79, P2, PT, R79, R52, RZ ;  /* 0x000000344f4f7210 */ /* 0x000fe40007f5e0ff */
[----:B------:R-:W-:Y:S01]  /*6e70*/  SHF.L.W.U32.HI R23, R23, 0xd, R48 ;  /* 0x0000000d17177819 */ /* 0x000fe20000010e30 */
[----:B------:R-:W-:Y:S01]  /*6e80*/  IMAD.WIDE.U32 R44, R37, R80, RZ ;  /* 0x00000050252c7225 */ /* 0x000fe200078e00ff */
[----:B------:R-:W-:-:S02]  /*6e90*/  IADD3.X R56, PT, PT, R39, R43, R25, P3, P4 ;  /* 0x0000002b27387210 */ /* 0x000fc40001fe8419 */
[----:B------:R-:W-:Y:S01]  /*6ea0*/  IADD3.X R55, P0, P1, R26, R30, R28, P1, P0 ;  /* 0x0000001e1a377210 */ /* 0x000fe2000090041c */
[----:B------:R-:W-:Y:S01]  /*6eb0*/  IMAD.WIDE.U32 R38, R37, R128, RZ ;  /* 0x0000008025267225 */ /* 0x000fe200078e00ff */
[----:B------:R-:W-:Y:S02]  /*6ec0*/  IADD3.X R58, P2, PT, R23, R58, RZ, P2, !PT ;  /* 0x0000003a173a7210 */ /* 0x000fe4000175e4ff */
[----:B------:R-:W-:Y:S02]  /*6ed0*/  IADD3.X R23, PT, PT, R27, R31, R29, P0, P1 ;  /* 0x0000001f1b177210 */ /* 0x000fe400007e241d */
[----:B------:R-:W-:Y:S01]  /*6ee0*/  LEA.HI.X R55, P2, R48, R55, RZ, 0xd, P2 ;  /* 0x0000003730377211 */ /* 0x000fe20001056cff */
[----:B------:R-:W-:Y:S01]  /*6ef0*/  IMAD.WIDE.U32 R48, R37, R110, RZ ;  /* 0x0000006e25307225 */ /* 0x000fe200078e00ff */
[----:B------:R-:W-:-:S03]  /*6f00*/  LOP3.LUT R117, R58, 0x7ffff, RZ, 0xc0, !PT ;  /* 0x0007ffff3a757812 */ /* 0x000fc600078ec0ff */
[C---:B------:R-:W-:Y:S01]  /*6f10*/  IMAD.WIDE.U32 R44, P0, R35.reuse, R16, R44 ;  /* 0x00000010232c7225 */ /* 0x040fe2000780002c */
[----:B------:R-:W-:Y:S03]  /*6f20*/  STL [R1+0x60], R120 ;  /* 0x0000607801007387 */ /* 0x000fe60000100800 */
[----:B------:R-:W-:-:S04]  /*6f30*/  IMAD.WIDE.U32 R24, R35, R80, RZ ;  /* 0x0000005023187225 */ /* 0x000fc800078e00ff */
[----:B------:R-:W-:-:S04]  /*6f40*/  IMAD.WIDE.U32 R38, P1, R35, R18, R38 ;  /* 0x0000001223267225 */ /* 0x000fc80007820026 */
[----:B------:R-:W-:Y:S01]  /*6f50*/  IMAD.WIDE.U32 R26, R79, R130, RZ ;  /* 0x000000824f1a7225 */ /* 0x000fe200078e00ff */
[----:B------:R-:W-:Y:S03]  /*6f60*/  STL [R1+0x18], R122 ;  /* 0x0000187a01007387 */ /* 0x000fe60000100800 */
[----:B------:R-:W-:Y:S01]  /*6f70*/  IMAD.WIDE.U32 R30, R35, R128, RZ ;  /* 0x00000080231e7225 */ /* 0x000fe200078e00ff */
[----:B------:R0:W-:Y:S01]  /*6f80*/  STL [R1+0x7c], R114 ;  /* 0x00007c7201007387 */ /* 0x0001e20000100800 */
[----:B------:R-:W-:Y:S02]  /*6f90*/  IADD3 R116, P4, PT, R25, R44, RZ ;  /* 0x0000002c19747210 */ /* 0x000fe40007f9e0ff */
[----:B------:R-:W-:Y:S01]  /*6fa0*/  IMAD.X R43, RZ, RZ, RZ, P0 ;  /* 0x000000ffff2b7224 */ /* 0x000fe200000e06ff */
[----:B------:R-:W-:Y:S01]  /*6fb0*/  IADD3 R115, P0, PT, R24, R26, RZ ;  /* 0x0000001a18737210 */ /* 0x000fe20007f1e0ff */
[----:B------:R-:W-:-:S02]  /*6fc0*/  IMAD.X R29, RZ, RZ, RZ, P1 ;  /* 0x000000ffff1d7224 */ /* 0x000fc400008e06ff */
[----:B------:R-:W-:Y:S01]  /*6fd0*/  IMAD.WIDE.U32 R48, P1, R35, R17, R48 ;  /* 0x0000001123307225 */ /* 0x000fe20007820030 */
[----:B0-----:R-:W-:-:S03]  /*6fe0*/  IADD3 R114, P5, PT, R31, R38, RZ ;  /* 0x000000261f727210 */ /* 0x001fc60007fbe0ff */
[----:B------:R-:W-:-:S04]  /*6ff0*/  IMAD.WIDE.U32 R50, R79, R80, RZ ;  /* 0x000000504f327225 */ /* 0x000fc800078e00ff */
[----:B------:R-:W-:Y:S02]  /*7000*/  IMAD.MOV.U32 R28, RZ, RZ, R39 ;  /* 0x000000ffff1c7224 */ /* 0x000fe400078e0027 */
[----:B------:R-:W-:Y:S01]  /*7010*/  IMAD.WIDE.U32 R24, R35, R110, RZ ;  /* 0x0000006e23187225 */ /* 0x000fe200078e00ff */
[----:B------:R0:W-:Y:S03]  /*7020*/  STL [R1+0x1c], R78 ;  /* 0x00001c4e01007387 */ /* 0x0001e60000100800 */
[----:B------:R-:W-:-:S04]  /*7030*/  IMAD.WIDE.U32 R38, R37, R14, RZ ;  /* 0x0000000e25267225 */ /* 0x000fc800078e00ff */
[----:B------:R-:W-:Y:S01]  /*7040*/  IMAD.WIDE.U32 R52, R117, R130, RZ ;  /* 0x0000008275347225 */ /* 0x000fe200078e00ff */
[----:B------:R-:W-:-:S03]  /*7050*/  MOV R42, R45 ;  /* 0x0000002d002a7202 */ /* 0x000fc60000000f00 */
[----:B------:R-:W-:Y:S01]  /*7060*/  IMAD.X R31, RZ, RZ, RZ, P1 ;  /* 0x000000ffff1f7224 */ /* 0x000fe200008e06ff */
[----:B------:R-:W-:Y:S01]  /*7070*/  IADD3 R73, P1, PT, R30, R50, RZ ;  /* 0x000000321e497210 */ /* 0x000fe20007f3e0ff */
[----:B------:R-:W-:Y:S01]  /*7080*/  IMAD.WIDE.U32 R64, R117, R80, RZ ;  /* 0x0000005075407225 */ /* 0x000fe200078e00ff */
[----:B0-----:R-:W-:Y:S02]  /*7090*/  IADD3 R78, P6, PT, R25, R48, RZ ;  /* 0x00000030194e7210 */ /* 0x001fe40007fde0ff */
[----:B------:R-:W-:Y:S01]  /*70a0*/  MOV R30, R49 ;  /* 0x00000031001e7202 */ /* 0x000fe20000000f00 */
[----:B------:R-:W-:Y:S01]  /*70b0*/  IMAD.X R50, RZ, RZ, R23, P2 ;  /* 0x000000ffff327224 */ /* 0x000fe200010e0617 */
[----:B------:R-:W-:Y:S01]  /*70c0*/  SHF.L.W.U32.HI R23, R58, 0xd, R55 ;  /* 0x0000000d3a177819 */ /* 0x000fe20000010e37 */
[----:B------:R-:W-:-:S04]  /*70d0*/  IMAD.WIDE.U32 R48, R79, R128, RZ ;  /* 0x000000804f307225 */ /* 0x000fc800078e00ff */
[----:B------:R-:W-:-:S04]  /*70e0*/  IMAD.WIDE.U32 R38, P3, R35, R15, R38 ;  /* 0x0000000f23267225 */ /* 0x000fc80007860026 */
[----:B------:R-:W-:-:S04]  /*70f0*/  IMAD.WIDE.U32 R52, P2, R79, R122, R52 ;  /* 0x0000007a4f347225 */ /* 0x000fc80007840034 */
[----:B------:R-:W-:-:S04]  /*7100*/  IMAD.WIDE.U32 R62, R35, R14, RZ ;  /* 0x0000000e233e7225 */ /* 0x000fc800078e00ff */
[----:B------:R-:W-:Y:S01]  /*7110*/  IMAD.WIDE.U32 R58, R37, R11, RZ ;  /* 0x0000000b253a7225 */ /* 0x000fe200078e00ff */
[----:B------:R-:W-:-:S03]  /*7120*/  IADD3.X R57, PT, PT, RZ, RZ, RZ, P2, !PT ;  /* 0x000000ffff397210 */ /* 0x000fc600017fe4ff */
[----:B------:R-:W-:Y:S01]  /*7130*/  IMAD.WIDE.U32.X R30, R37, R17, R30, P6 ;  /* 0x00000011251e7225 */ /* 0x000fe200030e041e */
[----:B------:R-:W-:-:S03]  /*7140*/  SHF.L.W.U32.HI R26, R55, 0xd, R50 ;  /* 0x0000000d371a7819 */ /* 0x000fc60000010e32 */
[----:B------:R-:W-:Y:S01]  /*7150*/  IMAD.WIDE.U32.X R42, R37, R16, R42, P4 ;  /* 0x00000010252a7225 */ /* 0x000fe200020e042a */
[----:B------:R-:W-:-:S03]  /*7160*/  IADD3 R77, P4, PT, R24, R48, RZ ;  /* 0x00000030184d7210 */ /* 0x000fc60007f9e0ff */
[----:B------:R-:W-:Y:S01]  /*7170*/  IMAD.X R25, RZ, RZ, RZ, P3 ;  /* 0x000000ffff197224 */ /* 0x000fe200018e06ff */
[----:B------:R-:W-:Y:S01]  /*7180*/  IADD3 R23, P3, PT, R23, R54, RZ ;  /* 0x0000003617177210 */ /* 0x000fe20007f7e0ff */
[----:B------:R-:W-:Y:S01]  /*7190*/  IMAD.WIDE.U32 R44, R117, R110, RZ ;  /* 0x0000006e752c7225 */ /* 0x000fe200078e00ff */
[----:B------:R-:W-:-:S03]  /*71a0*/  IADD3 R72, P2, PT, R63, R38, RZ ;  /* 0x000000263f487210 */ /* 0x000fc60007f5e0ff */
[----:B------:R-:W-:Y:S01]  /*71b0*/  IMAD.WIDE.U32 R64, P6, R79, R16, R64 ;  /* 0x000000104f407225 */ /* 0x000fe200078c0040 */
[----:B------:R-:W-:-:S03]  /*71c0*/  IADD3.X R121, P3, PT, R26, R121, RZ, P3, !PT ;  /* 0x000000791a797210 */ /* 0x000fc60001f7e4ff */
[----:B------:R-:W-:Y:S02]  /*71d0*/  IMAD.MOV.U32 R24, RZ, RZ, R39 ;  /* 0x000000ffff187224 */ /* 0x000fe400078e0027 */
[----:B------:R-:W-:Y:S01]  /*71e0*/  IMAD.WIDE.U32.X R28, R37, R18, R28, P5 ;  /* 0x00000012251c7225 */ /* 0x000fe200028e041c */
[----:B------:R-:W-:-:S03]  /*71f0*/  IADD3.X R71, PT, PT, RZ, RZ, RZ, P6, !PT ;  /* 0x000000ffff477210 */ /* 0x000fc600037fe4ff */
[----:B------:R-:W-:-:S04]  /*7200*/  IMAD.WIDE.U32 R58, P5, R35, R13, R58 ;  /* 0x0000000d233a7225 */ /* 0x000fc800078a003a */
[----:B------:R-:W-:Y:S01]  /*7210*/  IMAD.WIDE.U32 R38, R35, R11, RZ ;  /* 0x0000000b23267225 */ /* 0x000fe200078e00ff */
[----:B------:R0:W-:Y:S03]  /*7220*/  STL [R1+0x78], R76 ;  /* 0x0000784c01007387 */ /* 0x0001e60000100800 */
[----:B------:R-:W-:Y:S01]  /*7230*/  IMAD.WIDE.U32 R54, R117, R128, RZ ;  /* 0x0000008075367225 */ /* 0x000fe200078e00ff */
[----:B------:R-:W-:-:S03]  /*7240*/  LEA.HI.X R118, P3, R50, R118, RZ, 0xd, P3 ;  /* 0x0000007632767211 */ /* 0x000fc60001876cff */
[----:B------:R-:W-:-:S04]  /*7250*/  IMAD.WIDE.U32 R44, P6, R79, R17, R44 ;  /* 0x000000114f2c7225 */ /* 0x000fc800078c002c */
[----:B------:R-:W-:Y:S01]  /*7260*/  IMAD.X R75, RZ, RZ, RZ, P5 ;  /* 0x000000ffff4b7224 */ /* 0x000fe200028e06ff */
[----:B0-----:R-:W-:Y:S01]  /*7270*/  IADD3 R76, P5, PT, R39, R58, RZ ;  /* 0x0000003a274c7210 */ /* 0x001fe20007fbe0ff */
[----:B------:R-:W-:Y:S01]  /*7280*/  IMAD.MOV.U32 R74, RZ, RZ, R59 ;  /* 0x000000ffff4a7224 */ /* 0x000fe200078e003b */
[----:B------:R-:W-:Y:S01]  /*7290*/  IADD3.X R59, PT, PT, RZ, RZ, RZ, P6, !PT ;  /* 0x000000ffff3b7210 */ /* 0x000fe200037fe4ff */
[----:B------:R-:W-:Y:S01]  /*72a0*/  IMAD.WIDE.U32.X R24, R37, R15, R24, P2 ;  /* 0x0000000f25187225 */ /* 0x000fe200010e0418 */
[----:B------:R-:W-:-:S03]  /*72b0*/  IADD3 R39, P6, PT, R27, R52, RZ ;  /* 0x000000341b277210 */ /* 0x000fc60007fde0ff */
[----:B------:R-:W-:Y:S01]  /*72c0*/  IMAD.WIDE.U32 R54, P2, R79, R18, R54 ;  /* 0x000000124f367225 */ /* 0x000fe20007840036 */
[----:B------:R-:W-:-:S03]  /*72d0*/  MOV R70, R65 ;  /* 0x0000004100467202 */ /* 0x000fc60000000f00 */
[----:B------:R-:W-:-:S04]  /*72e0*/  IMAD.WIDE.U32 R68, R79, R110, RZ ;  /* 0x0000006e4f447225 */ /* 0x000fc800078e00ff */
[----:B------:R-:W-:Y:S01]  /*72f0*/  IMAD.WIDE.U32.X R26, R37, R13, R74, P5 ;  /* 0x0000000d251a7225 */ /* 0x000fe200028e044a */
[----:B------:R-:W-:Y:S02]  /*7300*/  LOP3.LUT R37, R121, 0x7ffff, RZ, 0xc0, !PT ;  /* 0x0007ffff79257812 */ /* 0x000fe400078ec0ff */
[----:B------:R-:W-:Y:S01]  /*7310*/  IADD3 R119, P5, PT, R51, R64, RZ ;  /* 0x0000004033777210 */ /* 0x000fe20007fbe0ff */
[----:B------:R-:W-:Y:S02]  /*7320*/  IMAD.X R75, RZ, RZ, R56, P3 ;  /* 0x000000ffff4b7224 */ /* 0x000fe400018e0638 */
[----:B------:R-:W-:Y:S01]  /*7330*/  IMAD.MOV.U32 R56, RZ, RZ, R53 ;  /* 0x000000ffff387224 */ /* 0x000fe200078e0035 */
[----:B------:R-:W-:Y:S01]  /*7340*/  IADD3 R53, P3, PT, R49, R54, RZ ;  /* 0x0000003631357210 */ /* 0x000fe20007f7e0ff */
[----:B------:R-:W-:Y:S01]  /*7350*/  IMAD.X R63, RZ, RZ, RZ, P2 ;  /* 0x000000ffff3f7224 */ /* 0x000fe200010e06ff */
[----:B------:R-:W-:Y:S01]  /*7360*/  IADD3 R35, P2, PT, R62, R68, RZ ;  /* 0x000000443e237210 */ /* 0x000fe20007f5e0ff */
[----:B------:R-:W-:-:S04]  /*7370*/  IMAD.WIDE.U32 R48, R117, R14, RZ ;  /* 0x0000000e75307225 */ /* 0x000fc800078e00ff */
[----:B------:R-:W-:Y:S02]  /*7380*/  IMAD.MOV.U32 R62, RZ, RZ, R55 ;  /* 0x000000ffff3e7224 */ /* 0x000fe400078e0037 */
[----:B------:R-:W-:-:S04]  /*7390*/  IMAD.WIDE.U32 R64, R37, R132, RZ ;  /* 0x0000008425407225 */ /* 0x000fc800078e00ff */
[----:B------:R-:W-:Y:S01]  /*73a0*/  IMAD.WIDE.U32.X R50, R117, R16, R70, P5 ;  /* 0x0000001075327225 */ /* 0x000fe200028e0446 */
[----:B------:R-:W-:-:S03]  /*73b0*/  IADD3.X R71, P4, PT, R78, R53, RZ, P4, !PT ;  /* 0x000000354e477210 */ /* 0x000fc6000279e4ff */
[----:B------:R-:W-:Y:S01]  /*73c0*/  IMAD.WIDE.U32.X R56, R117, R122, R56, P6 ;  /* 0x0000007a75387225 */ /* 0x000fe200030e0438 */
[----:B------:R-:W-:-:S03]  /*73d0*/  IADD3 R123, P5, PT, R69, R44, RZ ;  /* 0x0000002c457b7210 */ /* 0x000fc60007fbe0ff */
[----:B------:R-:W-:-:S04]  /*73e0*/  IMAD.WIDE.U32.X R52, R117, R18, R62, P3 ;  /* 0x0000001275347225 */ /* 0x000fc800018e043e */
[----:B------:R-:W-:-:S04]  /*73f0*/  IMAD.WIDE.U32 R62, P6, R79, R15, R48 ;  /* 0x0000000f4f3e7225 */ /* 0x000fc800078c0030 */
[----:B------:R-:W-:Y:S02]  /*7400*/  IMAD.MOV.U32 R58, RZ, RZ, R45 ;  /* 0x000000ffff3a7224 */ /* 0x000fe400078e002d */
[----:B------:R-:W-:Y:S01]  /*7410*/  IMAD.WIDE.U32 R54, R79, R14, RZ ;  /* 0x0000000e4f367225 */ /* 0x000fe200078e00ff */
[----:B------:R-:W-:-:S03]  /*7420*/  IADD3.X R69, PT, PT, RZ, RZ, RZ, P6, !PT ;  /* 0x000000ffff457210 */ /* 0x000fc600037fe4ff */
[----:B------:R-:W-:-:S04]  /*7430*/  IMAD.WIDE.U32 R64, P3, R23, R33, R64 ;  /* 0x0000002117407225 */ /* 0x000fc80007860040 */
[----:B------:R-:W-:Y:S01]  /*7440*/  IMAD.WIDE.U32 R44, R23, R132, RZ ;  /* 0x00000084172c7225 */ /* 0x000fe200078e00ff */
[----:B------:R-:W-:Y:S02]  /*7450*/  IADD3.X R74, P0, PT, R116, R39, RZ, P0, !PT ;  /* 0x00000027744a7210 */ /* 0x000fe4000071e4ff */
[----:B------:R-:W-:Y:S01]  /*7460*/  IADD3 R79, P6, PT, R55, R62, RZ ;  /* 0x0000003e374f7210 */ /* 0x000fe20007fde0ff */
[----:B------:R-:W-:Y:S01]  /*7470*/  IMAD.WIDE.U32.X R48, R117, R17, R58, P5 ;  /* 0x0000001175307225 */ /* 0x000fe200028e043a */
[----:B------:R-:W-:Y:S02]  /*7480*/  IADD3.X R70, P1, PT, R114, R119, RZ, P1, !PT ;  /* 0x0000007772467210 */ /* 0x000fe40000f3e4ff */
[----:B------:R-:W-:Y:S01]  /*7490*/  IADD3 R39, P5, PT, R45, R64, RZ ;  /* 0x000000402d277210 */ /* 0x000fe20007fbe0ff */
[----:B------:R-:W-:Y:S01]  /*74a0*/  IMAD.X R59, RZ, RZ, RZ, P3 ;  /* 0x000000ffff3b7224 */ /* 0x000fe200018e06ff */
[----:B------:R-:W-:Y:S01]  /*74b0*/  MOV R58, R65 ;  /* 0x00000041003a7202 */ /* 0x000fe20000000f00 */
[----:B------:R-:W-:Y:S01]  /*74c0*/  IMAD.MOV.U32 R68, RZ, RZ, R63 ;  /* 0x000000ffff447224 */ /* 0x000fe200078e003f */
[----:B------:R-:W-:Y:S01]  /*74d0*/  IADD3 R119, P3, PT, R115, R44, RZ ;  /* 0x0000002c73777210 */ /* 0x000fe20007f7e0ff */
[----:B------:R-:W-:Y:S01]  /*74e0*/  IMAD.WIDE.U32 R62, R37, R130, RZ ;  /* 0x00000082253e7225 */ /* 0x000fe200078e00ff */
[----:B------:R-:W-:-:S02]  /*74f0*/  LOP3.LUT R41, R41, 0x7ffff, RZ, 0xc0, !PT ;  /* 0x0007ffff29297812 */ /* 0x000fc400078ec0ff */
[----:B------:R-:W-:Y:S01]  /*7500*/  IADD3.X R74, P3, PT, R74, R39, RZ, P3, !PT ;  /* 0x000000274a4a7210 */ /* 0x000fe20001f7e4ff */
[----:B------:R-:W-:Y:S01]  /*7510*/  IMAD.WIDE.U32.X R44, R117, R15, R68, P6 ;  /* 0x0000000f752c7225 */ /* 0x000fe200030e0444 */
[----:B------:R-:W-:-:S03]  /*7520*/  SHF.L.W.U32.HI R39, R121, 0xd, R118 ;  /* 0x0000000d79277819 */ /* 0x000fc60000010e76 */
[----:B------:R-:W-:Y:S01]  /*7530*/  IMAD.WIDE.U32.X R68, R37, R33, R58, P5 ;  /* 0x0000002125447225 */ /* 0x000fe200028e043a */
[----:B------:R-:W-:-:S03]  /*7540*/  SHF.L.W.U32.HI R55, R118, 0xd, R75 ;  /* 0x0000000d76377819 */ /* 0x000fc60000010e4b */
[----:B------:R-:W-:Y:S01]  /*7550*/  IMAD.WIDE.U32 R58, R23, R130, RZ ;  /* 0x00000082173a7225 */ /* 0x000fe200078e00ff */
[----:B------:R-:W-:-:S03]  /*7560*/  IADD3.X R115, P0, P3, R68, R56, R42, P3, P0 ;  /* 0x0000003844737210 */ /* 0x000fc60001b0042a */
[----:B------:R-:W-:-:S04]  /*7570*/  IMAD.WIDE.U32 R62, P5, R23, R122, R62 ;  /* 0x0000007a173e7225 */ /* 0x000fc800078a003e */
[----:B------:R-:W-:Y:S01]  /*7580*/  IMAD.WIDE.U32 R64, R37, R80, RZ ;  /* 0x0000005025407225 */ /* 0x000fe200078e00ff */
[----:B------:R-:W-:-:S03]  /*7590*/  IADD3.X R117, PT, PT, R69, R57, R43, P0, P3 ;  /* 0x0000003945757210 */ /* 0x000fc600007e642b */
[----:B------:R-:W-:-:S04]  /*75a0*/  IMAD.WIDE.U32 R40, R39, 0x13, R40 ;  /* 0x0000001327287825 */ /* 0x000fc800078e0028 */
[----:B------:R-:W-:Y:S01]  /*75b0*/  IMAD R39, R55, 0x13, RZ ;  /* 0x0000001337277824 */ /* 0x000fe200078e02ff */
[----:B------:R-:W-:Y:S01]  /*75c0*/  IADD3 R55, P0, PT, R59, R62, RZ ;  /* 0x0000003e3b377210 */ /* 0x000fe20007f1e0ff */
[----:B------:R-:W-:-:S04]  /*75d0*/  IMAD.WIDE.U32 R56, R23, R80, RZ ;  /* 0x0000005017387225 */ /* 0x000fc800078e00ff */
[----:B------:R-:W-:Y:S02]  /*75e0*/  IMAD.X R43, RZ, RZ, RZ, P5 ;  /* 0x000000ffff2b7224 */ /* 0x000fe400028e06ff */
[----:B------:R-:W-:-:S04]  /*75f0*/  IMAD.WIDE.U32 R64, P6, R23, R16, R64 ;  /* 0x0000001017407225 */ /* 0x000fc800078c0040 */
[----:B------:R-:W-:Y:S02]  /*7600*/  IMAD.MOV.U32 R42, RZ, RZ, R63 ;  /* 0x000000ffff2a7224 */ /* 0x000fe400078e003f */
[----:B------:R-:W-:Y:S01]  /*7610*/  IMAD.IADD R39, R41, 0x1, R39 ;  /* 0x0000000129277824 */ /* 0x000fe200078e0227 */
[----:B------:R-:W-:Y:S01]  /*7620*/  IADD3 R68, P5, PT, R77, R56, RZ ;  /* 0x000000384d447210 */ /* 0x000fe20007fbe0ff */
[----:B------:R-:W-:Y:S01]  /*7630*/  IMAD.WIDE.U32.X R42, R37, R122, R42, P0 ;  /* 0x0000007a252a7225 */ /* 0x000fe200000e042a */
[----:B------:R-:W-:Y:S02]  /*7640*/  IADD3 R62, P0, PT, R57, R64, RZ ;  /* 0x00000040393e7210 */ /* 0x000fe40007f1e0ff */
[C---:B------:R-:W-:Y:S02]  /*7650*/  LOP3.LUT R56, R39.reuse, 0x7ffff, RZ, 0xc0, !PT ;  /* 0x0007ffff27387812 */ /* 0x040fe400078ec0ff */
[----:B------:R-:W-:Y:S02]  /*7660*/  IADD3.X R59, PT, PT, RZ, RZ, RZ, P6, !PT ;  /* 0x000000ffff3b7210 */ /* 0x000fe400037fe4ff */
[----:B------:R-:W-:-:S02]  /*7670*/  LEA.HI R66, P6, R39, R66, RZ, 0xd ;  /* 0x0000004227427211 */ /* 0x000fc400078d68ff */
[----:B------:R-:W-:Y:S02]  /*7680*/  LOP3.LUT R41, R60, 0x7ffff, RZ, 0xc0, !PT ;  /* 0x0007ffff3c297812 */ /* 0x000fe400078ec0ff */
[----:B------:R-:W-:Y:S01]  /*7690*/  IADD3 R73, P3, PT, R73, R58, RZ ;  /* 0x0000003a49497210 */ /* 0x000fe20007f7e0ff */
[----:B------:R-:W-:Y:S01]  /*76a0*/  IMAD.MOV.U32 R58, RZ, RZ, R65 ;  /* 0x000000ffff3a7224 */ /* 0x000fe200078e0041 */
[----:B------:R-:W-:Y:S01]  /*76b0*/  IADD3.X R69, P5, PT, R71, R62, RZ, P5, !PT ;  /* 0x0000003e47457210 */ /* 0x000fe20002fbe4ff */
[----:B------:R-:W-:Y:S01]  /*76c0*/  IMAD.WIDE.U32 R62, R56, R110, RZ ;  /* 0x0000006e383e7225 */ /* 0x000fe200078e00ff */
[----:B------:R-:W-:Y:S02]  /*76d0*/  IADD3.X R41, PT, PT, RZ, R41, RZ, P6, !PT ;  /* 0x00000029ff297210 */ /* 0x000fe400037fe4ff */
[----:B------:R-:W-:Y:S01]  /*76e0*/  IADD3.X R70, P3, PT, R70, R55, RZ, P3, !PT ;  /* 0x0000003746467210 */ /* 0x000fe20001f7e4ff */
[----:B------:R-:W-:Y:S01]  /*76f0*/  IMAD.WIDE.U32.X R58, R37, R16, R58, P0 ;  /* 0x00000010253a7225 */ /* 0x000fe200000e043a */
[----:B------:R-:W-:-:S03]  /*7700*/  IADD3 R75, P0, PT, R38, R54, RZ ;  /* 0x00000036264b7210 */ /* 0x000fc60007f1e0ff */
[----:B------:R-:W-:Y:S01]  /*7710*/  IMAD.WIDE.U32 R38, P6, R17, R40, R62 ;  /* 0x0000002811267225 */ /* 0x000fe200078c003e */
[----:B------:R-:W-:-:S03]  /*7720*/  IADD3.X R71, P1, P3, R42, R50, R28, P3, P1 ;  /* 0x000000322a477210 */ /* 0x000fc60001b2241c */
[----:B------:R-:W-:Y:S01]  /*7730*/  IMAD.WIDE.U32 R62, R41, R128, RZ ;  /* 0x00000080293e7225 */ /* 0x000fe200078e00ff */
[----:B------:R-:W-:Y:S02]  /*7740*/  IADD3.X R57, P4, P5, R58, R52, R30, P5, P4 ;  /* 0x000000343a397210 */ /* 0x000fe40002d8841e */
[----:B------:R-:W-:Y:S01]  /*7750*/  IADD3.X R76, P0, PT, R76, R79, RZ, P0, !PT ;  /* 0x0000004f4c4c7210 */ /* 0x000fe2000071e4ff */
[----:B------:R-:W-:Y:S01]  /*7760*/  IMAD.WIDE.U32 R54, R40, R110, RZ ;  /* 0x0000006e28367225 */ /* 0x000fe200078e00ff */
[----:B------:R-:W-:-:S03]  /*7770*/  IADD3.X R79, PT, PT, R43, R51, R29, P1, P3 ;  /* 0x000000332b4f7210 */ /* 0x000fc60000fe641d */
[----:B------:R-:W-:Y:S01]  /*7780*/  IMAD.WIDE.U32 R62, P3, R66, R18, R62 ;  /* 0x00000012423e7225 */ /* 0x000fe2000786003e */
[----:B------:R-:W-:-:S03]  /*7790*/  IADD3.X R60, PT, PT, R59, R53, R31, P4, P5 ;  /* 0x000000353b3c7210 */ /* 0x000fc600027ea41f */
[----:B------:R-:W-:Y:S01]  /*77a0*/  IMAD.WIDE.U32 R28, R66, R128, RZ ;  /* 0x00000080421c7225 */ /* 0x000fe200078e00ff */
[----:B------:R-:W-:Y:S02]  /*77b0*/  IADD3 R51, P1, PT, R119, R54, RZ ;  /* 0x0000003677337210 */ /* 0x000fe40007f3e0ff */
[----:B------:R-:W-:Y:S01]  /*77c0*/  IADD3 R53, P4, PT, R55, R38, RZ ;  /* 0x0000002637357210 */ /* 0x000fe20007f9e0ff */
[----:B------:R-:W-:Y:S01]  /*77d0*/  IMAD.X R43, RZ, RZ, RZ, P6 ;  /* 0x000000ffff2b7224 */ /* 0x000fe200030e06ff */
[----:B------:R-:W-:Y:S01]  /*77e0*/  IADD3.X R31, PT, PT, RZ, RZ, RZ, P3, !PT ;  /* 0x000000ffff1f7210 */ /* 0x000fe20001ffe4ff */
[----:B------:R-:W-:Y:S01]  /*77f0*/  IMAD.MOV.U32 R42, RZ, RZ, R39 ;  /* 0x000000ffff2a7224 */ /* 0x000fe200078e0027 */
[----:B------:R-:W-:Y:S01]  /*7800*/  IADD3 R29, P5, PT, R29, R62, RZ ;  /* 0x0000003e1d1d7210 */ /* 0x000fe20007fbe0ff */
[----:B------:R-:W-:Y:S01]  /*7810*/  IMAD.MOV.U32 R30, RZ, RZ, R63 ;  /* 0x000000ffff1e7224 */ /* 0x000fe200078e003f */
[----:B------:R-:W-:Y:S01]  /*7820*/  IADD3.X R38, P1, PT, R74, R53, RZ, P1, !PT ;  /* 0x000000354a267210 */ /* 0x000fe20000f3e4ff */
[----:B------:R-:W-:Y:S01]  /*7830*/  IMAD.WIDE.U32 R54, R56, R14, RZ ;  /* 0x0000000e38367225 */ /* 0x000fe200078e00ff */
[----:B------:R-:W-:-:S03]  /*7840*/  IADD3 R28, P3, PT, R51, R28, RZ ;  /* 0x0000001c331c7210 */ /* 0x000fc60007f7e0ff */
[----:B------:R-:W-:Y:S01]  /*7850*/  IMAD.WIDE.U32.X R42, R56, R17, R42, P4 ;  /* 0x00000011382a7225 */ /* 0x000fe200020e042a */
[----:B------:R-:W-:-:S03]  /*7860*/  IADD3.X R29, P3, PT, R38, R29, RZ, P3, !PT ;  /* 0x0000001d261d7210 */ /* 0x000fc60001f7e4ff */
[----:B------:R-:W-:-:S04]  /*7870*/  IMAD.WIDE.U32.X R58, R41, R18, R30, P5 ;  /* 0x00000012293a7225 */ /* 0x000fc800028e041e */
[----:B------:R-:W-:Y:S01]  /*7880*/  IMAD.WIDE.U32 R54, P4, R15, R40, R54 ;  /* 0x000000280f367225 */ /* 0x000fe20007880036 */
[----:B------:R-:W-:-:S03]  /*7890*/  IADD3.X R74, P1, P3, R58, R115, R42, P3, P1 ;  /* 0x000000733a4a7210 */ /* 0x000fc60001b2242a */
[----:B------:R-:W-:-:S04]  /*78a0*/  IMAD.WIDE.U32 R30, R40, R14, RZ ;  /* 0x0000000e281e7225 */ /* 0x000fc800078e00ff */
[----:B------:R-:W-:Y:S01]  /*78b0*/  IMAD.WIDE.U32 R62, R41, R110, RZ ;  /* 0x0000006e293e7225 */ /* 0x000fe200078e00ff */
[----:B------:R-:W-:-:S03]  /*78c0*/  MOV R38, R55 ;  /* 0x0000003700267202 */ /* 0x000fc60000000f00 */
[----:B------:R-:W-:Y:S01]  /*78d0*/  IMAD.WIDE.U32 R50, R37, R128, RZ ;  /* 0x0000008025327225 */ /* 0x000fe200078e00ff */
[----:B------:R-:W-:-:S03]  /*78e0*/  IADD3.X R78, PT, PT, R59, R117, R43, P1, P3 ;  /* 0x000000753b4e7210 */ /* 0x000fc60000fe642b */
[----:B------:R-:W-:Y:S01]  /*78f0*/  IMAD.X R39, RZ, RZ, RZ, P4 ;  /* 0x000000ffff277224 */ /* 0x000fe200020e06ff */
[----:B------:R-:W-:Y:S01]  /*7900*/  IADD3 R115, P4, PT, R31, R54, RZ ;  /* 0x000000361f737210 */ /* 0x000fe20007f9e0ff */
[----:B------:R-:W-:-:S04]  /*7910*/  IMAD.WIDE.U32 R52, R37, R110, RZ ;  /* 0x0000006e25347225 */ /* 0x000fc800078e00ff */
[----:B------:R-:W-:-:S04]  /*7920*/  IMAD.WIDE.U32 R62, P3, R66, R17, R62 ;  /* 0x00000011423e7225 */ /* 0x000fc8000786003e */
[----:B------:R-:W-:-:S04]  /*7930*/  IMAD.WIDE.U32 R54, R66, R110, RZ ;  /* 0x0000006e42367225 */ /* 0x000fc800078e00ff */
[----:B------:R-:W-:Y:S01]  /*7940*/  IMAD.WIDE.U32 R42, R23, R128, RZ ;  /* 0x00000080172a7225 */ /* 0x000fe200078e00ff */
[----:B------:R-:W-:-:S03]  /*7950*/  IADD3 R55, P6, PT, R55, R62, RZ ;  /* 0x0000003e37377210 */ /* 0x000fc60007fde0ff */
[----:B------:R-:W-:-:S04]  /*7960*/  IMAD.WIDE.U32 R50, P1, R23, R18, R50 ;  /* 0x0000001217327225 */ /* 0x000fc80007820032 */
        /* <DEDUP_REMOVED lines=9> */
[----:B------:R-:W-:Y:S02]  /*7a00*/  IMAD.MOV.U32 R62, RZ, RZ, R51 ;  /* 0x000000ffff3e7224 */ /* 0x000fe400078e0033 */
[----:B------:R-:W-:Y:S01]  /*7a10*/  IMAD.X R31, RZ, RZ, RZ, P5 ;  /* 0x000000ffff1f7224 */ /* 0x000fe200028e06ff */
[----:B------:R-:W-:Y:S01]  /*7a20*/  IADD3 R73, P5, PT, R73, R30, RZ ;  /* 0x0000001e49497210 */ /* 0x000fe20007fbe0ff */
[----:B------:R-:W-:Y:S01]  /*7a30*/  IMAD.WIDE.U32.X R42, R41, R17, R64, P6 ;  /* 0x00000011292a7225 */ /* 0x000fe200030e0440 */
[----:B------:R-:W-:Y:S02]  /*7a40*/  IADD3 R59, P6, PT, R59, R52, RZ ;  /* 0x000000343b3b7210 */ /* 0x000fe40007fde0ff */
[----:B------:R-:W-:Y:S01]  /*7a50*/  MOV R30, R53 ;  /* 0x00000035001e7202 */ /* 0x000fe20000000f00 */
[----:B------:R-:W-:Y:S01]  /*7a60*/  IMAD.WIDE.U32.X R52, R37, R18, R62, P4 ;  /* 0x0000001225347225 */ /* 0x000fe200020e043e */
[----:B------:R-:W-:-:S02]  /*7a70*/  IADD3 R23, P1, PT, R75, R58, RZ ;  /* 0x0000003a4b177210 */ /* 0x000fc40007f3e0ff */
[----:B------:R-:W-:Y:S02]  /*7a80*/  IADD3.X R58, P3, PT, R72, R35, RZ, P3, !PT ;  /* 0x00000023483a7210 */ /* 0x000fe40001f7e4ff */
[----:B------:R-:W-:Y:S02]  /*7a90*/  IADD3 R62, P4, PT, R73, R54, RZ ;  /* 0x00000036493e7210 */ /* 0x000fe40007f9e0ff */
[----:B------:R-:W-:Y:S02]  /*7aa0*/  IADD3.X R70, P5, PT, R70, R115, RZ, P5, !PT ;  /* 0x0000007346467210 */ /* 0x000fe40002fbe4ff */
[----:B------:R-:W-:Y:S02]  /*7ab0*/  IADD3.X R35, P1, PT, R76, R59, RZ, P1, !PT ;  /* 0x0000003b4c237210 */ /* 0x000fe40000f3e4ff */
[----:B------:R-:W-:Y:S01]  /*7ac0*/  IADD3.X R59, P3, P2, R52, R48, R24, P3, P2 ;  /* 0x00000030343b7210 */ /* 0x000fe20001a64418 */
[----:B------:R-:W-:Y:S01]  /*7ad0*/  IMAD.WIDE.U32 R50, R13, R40, RZ ;  /* 0x000000280d327225 */ /* 0x000fe200078e00ff */
[----:B------:R-:W-:-:S02]  /*7ae0*/  IADD3.X R72, P4, PT, R70, R55, RZ, P4, !PT ;  /* 0x0000003746487210 */ /* 0x000fc4000279e4ff */
[----:B------:R-:W-:Y:S01]  /*7af0*/  IADD3.X R63, PT, PT, R53, R49, R25, P3, P2 ;  /* 0x00000031353f7210 */ /* 0x000fe20001fe4419 */
[----:B------:R-:W-:Y:S01]  /*7b00*/  IMAD.WIDE.U32 R54, R11, R40, RZ ;  /* 0x000000280b367225 */ /* 0x000fe200078e00ff */
[----:B------:R-:W-:-:S03]  /*7b10*/  IADD3.X R65, P5, P3, R42, R71, R38, P4, P5 ;  /* 0x000000472a417210 */ /* 0x000fc600023aa426 */
[----:B------:R-:W-:Y:S01]  /*7b20*/  IMAD.WIDE.U32 R48, R41, R14, RZ ;  /* 0x0000000e29307225 */ /* 0x000fe200078e00ff */
[----:B------:R-:W-:-:S03]  /*7b30*/  IADD3 R53, P4, PT, R68, R54, RZ ;  /* 0x0000003644357210 */ /* 0x000fc60007f9e0ff */
[----:B------:R-:W-:Y:S01]  /*7b40*/  IMAD.WIDE.U32.X R30, R37, R17, R30, P6 ;  /* 0x00000011251e7225 */ /* 0x000fe200030e041e */
[----:B------:R-:W-:-:S03]  /*7b50*/  IADD3.X R68, PT, PT, R43, R79, R39, P5, P3 ;  /* 0x0000004f2b447210 */ /* 0x000fc60002fe6427 */
[----:B------:R-:W-:-:S04]  /*7b60*/  IMAD.WIDE.U32 R50, P6, R56, R11, R50 ;  /* 0x0000000b38327225 */ /* 0x000fc800078c0032 */
[----:B------:R-:W-:Y:S01]  /*7b70*/  IMAD.WIDE.U32 R42, P3, R66, R15, R48 ;  /* 0x0000000f422a7225 */ /* 0x000fe20007860030 */
[----:B------:R-:W-:-:S03]  /*7b80*/  IADD3 R64, P2, PT, R55, R50, RZ ;  /* 0x0000003237407210 */ /* 0x000fc60007f5e0ff */
[----:B------:R-:W-:Y:S01]  /*7b90*/  IMAD.WIDE.U32 R48, R66, R14, RZ ;  /* 0x0000000e42307225 */ /* 0x000fe200078e00ff */
[----:B------:R-:W-:Y:S02]  /*7ba0*/  SHF.L.W.U32.HI R37, R29, 0xd, R74 ;  /* 0x0000000d1d257819 */ /* 0x000fe40000010e4a */
[----:B------:R-:W-:Y:S01]  /*7bb0*/  IADD3.X R64, P4, PT, R69, R64, RZ, P4, !PT ;  /* 0x0000004045407210 */ /* 0x000fe2000279e4ff */
[----:B------:R-:W-:Y:S01]  /*7bc0*/  IMAD.X R25, RZ, RZ, RZ, P6 ;  /* 0x000000ffff197224 */ /* 0x000fe200030e06ff */
[----:B------:R-:W-:Y:S01]  /*7bd0*/  IADD3.X R39, PT, PT, RZ, RZ, RZ, P3, !PT ;  /* 0x000000ffff277210 */ /* 0x000fe20001ffe4ff */
[----:B------:R-:W-:Y:S01]  /*7be0*/  IMAD.MOV.U32 R24, RZ, RZ, R51 ;  /* 0x000000ffff187224 */ /* 0x000fe200078e0033 */
[----:B------:R-:W-:Y:S01]  /*7bf0*/  IADD3 R54, P5, PT, R53, R48, RZ ;  /* 0x0000003035367210 */ /* 0x000fe20007fbe0ff */
[----:B------:R-:W-:Y:S01]  /*7c00*/  IMAD.MOV.U32 R38, RZ, RZ, R43 ;  /* 0x000000ffff267224 */ /* 0x000fe200078e002b */
[----:B------:R-:W-:Y:S02]  /*7c10*/  IADD3 R49, P6, PT, R49, R42, RZ ;  /* 0x0000002a31317210 */ /* 0x000fe40007fde0ff */
[----:B------:R-:W-:Y:S01]  /*7c20*/  IADD3 R70, P3, PT, R37, R62, RZ ;  /* 0x0000003e25467210 */ /* 0x000fe20007f7e0ff */
[----:B------:R-:W-:Y:S01]  /*7c30*/  IMAD.WIDE.U32 R42, R209, R40, RZ ;  /* 0x00000028d12a7225 */ /* 0x000fe200078e00ff */
[----:B------:R-:W-:-:S02]  /*7c40*/  SHF.L.W.U32.HI R37, R74, 0xd, R78 ;  /* 0x0000000d4a257819 */ /* 0x000fc40000010e4e */
[----:B------:R-:W-:Y:S01]  /*7c50*/  IADD3.X R64, P5, PT, R64, R49, RZ, P5, !PT ;  /* 0x0000003140407210 */ /* 0x000fe20002fbe4ff */
[----:B------:R-:W-:Y:S01]  /*7c60*/  IMAD.WIDE.U32.X R48, R56, R13, R24, P2 ;  /* 0x0000000d38307225 */ /* 0x000fe200010e0418 */
[----:B------:R-:W-:-:S03]  /*7c70*/  IADD3.X R72, P3, PT, R37, R72, RZ, P3, !PT ;  /* 0x0000004825487210 */ /* 0x000fc60001f7e4ff */
[----:B------:R-:W-:Y:S01]  /*7c80*/  IMAD.WIDE.U32.X R38, R41, R15, R38, P6 ;  /* 0x0000000f29267225 */ /* 0x000fe200030e0426 */
[----:B------:R-:W-:-:S03]  /*7c90*/  LEA.HI.X R65, P3, R78, R65, RZ, 0xd, P3 ;  /* 0x000000414e417211 */ /* 0x000fc60001876cff */
[----:B------:R-:W-:Y:S01]  /*7ca0*/  IMAD.WIDE.U32 R52, R13, R66, RZ ;  /* 0x000000420d347225 */ /* 0x000fe200078e00ff */
[----:B------:R-:W-:-:S03]  /*7cb0*/  IADD3.X R57, P4, P5, R38, R57, R48, P5, P4 ;  /* 0x0000003926397210 */ /* 0x000fc60002d88430 */
[----:B------:R-:W-:-:S04]  /*7cc0*/  IMAD.WIDE.U32 R50, R12, R40, RZ ;  /* 0x000000280c327225 */ /* 0x000fc800078e00ff */
[----:B------:R-:W-:Y:S01]  /*7cd0*/  IMAD.WIDE.U32 R42, P6, R56, R12, R42 ;  /* 0x0000000c382a7225 */ /* 0x000fe200078c002a */
[----:B------:R-:W-:Y:S02]  /*7ce0*/  IADD3.X R62, PT, PT, R39, R60, R49, P4, P5 ;  /* 0x0000003c273e7210 */ /* 0x000fe400027ea431 */
[----:B------:R-:W-:Y:S01]  /*7cf0*/  IADD3 R55, P2, PT, R77, R50, RZ ;  /* 0x000000324d377210 */ /* 0x000fe20007f5e0ff */
[----:B------:R-:W-:Y:S01]  /*7d00*/  IMAD.X R25, RZ, RZ, RZ, P6 ;  /* 0x000000ffff197224 */ /* 0x000fe200030e06ff */
[----:B------:R-:W-:Y:S01]  /*7d10*/  IADD3 R69, P6, PT, R51, R42, RZ ;  /* 0x0000002a33457210 */ /* 0x000fe20007fde0ff */
[----:B------:R-:W-:Y:S01]  /*7d20*/  IMAD.WIDE.U32 R38, P4, R41, R11, R52 ;  /* 0x0000000b29267225 */ /* 0x000fe20007880034 */
[----:B------:R-:W-:Y:S02]  /*7d30*/  SHF.L.W.U32.HI R37, R72, 0xd, R65 ;  /* 0x0000000d48257819 */ /* 0x000fe40000010e41 */
[----:B------:R-:W-:Y:S01]  /*7d40*/  MOV R24, R43 ;  /* 0x0000002b00187202 */ /* 0x000fe20000000f00 */
[----:B------:R-:W-:-:S04]  /*7d50*/  IMAD.WIDE.U32 R52, R120, R40, RZ ;  /* 0x0000002878347225 */ /* 0x000fc800078e00ff */
[----:B------:R-:W-:-:S04]  /*7d60*/  IMAD.WIDE.U32 R50, R11, R66, RZ ;  /* 0x000000420b327225 */ /* 0x000fc800078e00ff */
[----:B------:R-:W-:Y:S01]  /*7d70*/  IMAD.X R68, RZ, RZ, R68, P3 ;  /* 0x000000ffff447224 */ /* 0x000fe200018e0644 */
[----:B------:R-:W-:Y:S01]  /*7d80*/  IADD3 R60, P5, PT, R37, R54, RZ ;  /* 0x00000036253c7210 */ /* 0x000fe20007fbe0ff */
[----:B------:R-:W-:Y:S01]  /*7d90*/  IMAD.X R49, RZ, RZ, RZ, P4 ;  /* 0x000000ffff317224 */ /* 0x000fe200020e06ff */
[----:B------:R-:W-:Y:S01]  /*7da0*/  IADD3 R54, P3, PT, R55, R50, RZ ;  /* 0x0000003237367210 */ /* 0x000fe20007f7e0ff */
[C---:B------:R-:W-:Y:S01]  /*7db0*/  IMAD.WIDE.U32.X R24, R56.reuse, R209, R24, P6 ;  /* 0x000000d138187225 */ /* 0x040fe200030e0418 */
[----:B------:R-:W-:Y:S02]  /*7dc0*/  SHF.L.W.U32.HI R37, R65, 0xd, R68 ;  /* 0x0000000d41257819 */ /* 0x000fe40000010e44 */
[----:B------:R-:W-:Y:S01]  /*7dd0*/  IADD3 R55, P6, PT, R51, R38, RZ ;  /* 0x0000002633377210 */ /* 0x000fe20007fde0ff */
[----:B------:R-:W-:Y:S01]  /*7de0*/  IMAD.WIDE.U32 R42, P4, R56, R250, R52 ;  /* 0x000000fa382a7225 */ /* 0x000fe20007880034 */
[----:B------:R-:W-:-:S03]  /*7df0*/  MOV R48, R39 ;  /* 0x0000002700307202 */ /* 0x000fc60000000f00 */
[----:B------:R-:W-:Y:S01]  /*7e00*/  IMAD.WIDE.U32 R52, R250, R40, RZ ;  /* 0x00000028fa347225 */ /* 0x000fe200078e00ff */
[----:B------:R-:W-:-:S03]  /*7e10*/  IADD3.X R65, P5, PT, R37, R64, RZ, P5, !PT ;  /* 0x0000004025417210 */ /* 0x000fc60002fbe4ff */
[----:B------:R-:W-:Y:S01]  /*7e20*/  IMAD.X R51, RZ, RZ, RZ, P4 ;  /* 0x000000ffff337224 */ /* 0x000fe200020e06ff */
[----:B------:R-:W-:Y:S01]  /*7e30*/  IADD3 R37, P4, PT, R23, R52, RZ ;  /* 0x0000003417257210 */ /* 0x000fe20007f9e0ff */
[----:B------:R-:W-:Y:S01]  /*7e40*/  IMAD.WIDE.U32.X R38, R41, R13, R48, P6 ;  /* 0x0000000d29267225 */ /* 0x000fe200030e0430 */
[----:B------:R-:W-:Y:S02]  /*7e50*/  IADD3 R64, P6, PT, R53, R42, RZ ;  /* 0x0000002a35407210 */ /* 0x000fe40007fde0ff */
[----:B------:R-:W-:Y:S01]  /*7e60*/  LEA.HI.X R40, P5, R68, R57, RZ, 0xd, P5 ;  /* 0x0000003944287211 */ /* 0x000fe200028b6cff */
[----:B------:R-:W-:Y:S01]  /*7e70*/  IMAD.MOV.U32 R50, RZ, RZ, R43 ;  /* 0x000000ffff327224 */ /* 0x000fe200078e002b */
[----:B------:R-:W-:Y:S01]  /*7e80*/  IADD3.X R52, P2, PT, R58, R69, RZ, P2, !PT ;  /* 0x000000453a347210 */ /* 0x000fe2000175e4ff */
[----:B------:R-:W-:Y:S01]  /*7e90*/  IMAD.WIDE.U32 R42, R209, R66, RZ ;  /* 0x00000042d12a7225 */ /* 0x000fe200078e00ff */
[----:B------:R-:W-:Y:S02]  /*7ea0*/  SHF.L.W.U32.HI R23, R65, 0xd, R40 ;  /* 0x0000000d41177819 */ /* 0x000fe40000010e28 */
[----:B------:R-:W-:Y:S01]  /*7eb0*/  IADD3.X R52, P3, PT, R52, R55, RZ, P3, !PT ;  /* 0x0000003734347210 */ /* 0x000fe20001f7e4ff */
[----:B------:R-:W-:Y:S01]  /*7ec0*/  IMAD.WIDE.U32.X R56, R56, R120, R50, P6 ;  /* 0x0000007838387225 */ /* 0x000fe200030e0432 */
[----:B------:R-:W-:-:S02]  /*7ed0*/  IADD3.X R51, PT, PT, RZ, R62, RZ, P5, !PT ;  /* 0x0000003eff337210 */ /* 0x000fc40002ffe4ff */
[----:B------:R-:W-:Y:S02]  /*7ee0*/  IADD3 R50, P5, PT, R23, R54, RZ ;  /* 0x0000003617327210 */ /* 0x000fe40007fbe0ff */
[----:B------:R-:W-:Y:S01]  /*7ef0*/  IADD3.X R24, P2, P3, R38, R59, R24, P3, P2 ;  /* 0x0000003b26187210 */ /* 0x000fe20001b44418 */
[----:B------:R-:W-:Y:S01]  /*7f00*/  IMAD.WIDE.U32 R48, P6, R41, R12, R42 ;  /* 0x0000000c29307225 */ /* 0x000fe200078c002a */
[----:B------:R-:W-:Y:S02]  /*7f10*/  SHF.L.W.U32.HI R23, R40, 0xd, R51 ;  /* 0x0000000d28177819 */ /* 0x000fe40000010e33 */
[----:B------:R-:W-:Y:S01]  /*7f20*/  IADD3.X R39, PT, PT, R39, R63, R25, P2, P3 ;  /* 0x0000003f27277210 */ /* 0x000fe200017e6419 */
[----:B------:R-:W-:Y:S01]  /*7f30*/  IMAD.WIDE.U32 R42, R12, R66, RZ ;  /* 0x000000420c2a7225 */ /* 0x000fe200078e00ff */
[----:B------:R-:W-:Y:S02]  /*7f40*/  IADD3.X R52, P3, PT, R23, R52, RZ, P5, !PT ;  /* 0x0000003417347210 */ /* 0x000fe40002f7e4ff */
[----:B------:R-:W-:-:S02]  /*7f50*/  IADD3 R38, P2, PT, R37, R42, RZ ;  /* 0x0000002a25267210 */ /* 0x000fc40007f5e0ff */
[----:B------:R-:W-:Y:S01]  /*7f60*/  LEA.HI.X R37, P3, R51, R24, RZ, 0xd, P3 ;  /* 0x0000001833257211 */ /* 0x000fe20001876cff */
[----:B------:R-:W-:Y:S01]  /*7f70*/  IMAD.X R25, RZ, RZ, RZ, P6 ;  /* 0x000000ffff197224 */ /* 0x000fe200030e06ff */
[----:B------:R-:W-:Y:S01]  /*7f80*/  IADD3.X R35, P4, PT, R35, R64, RZ, P4, !PT ;  /* 0x0000004023237210 */ /* 0x000fe2000279e4ff */
[----:B------:R-:W-:Y:S01]  /*7f90*/  IMAD.MOV.U32 R24, RZ, RZ, R49 ;  /* 0x000000ffff187224 */ /* 0x000fe200078e0031 */
[----:B------:R-:W-:Y:S02]  /*7fa0*/  IADD3 R40, P5, PT, R43, R48, RZ ;  /* 0x000000302b287210 */ /* 0x000fe40007fbe0ff */
[----:B------:R-:W-:Y:S02]  /*7fb0*/  SHF.L.W.U32.HI R23, R52, 0xd, R37 ;  /* 0x0000000d34177819 */ /* 0x000fe40000010e25 */
[----:B------:R-:W-:Y:S01]  /*7fc0*/  IADD3.X R39, PT, PT, RZ, R39, RZ, P3, !PT ;  /* 0x00000027ff277210 */ /* 0x000fe20001ffe4ff */
[----:B------:R-:W-:Y:S01]  /*7fd0*/  IMAD.WIDE.U32.X R24, R41, R209, R24, P5 ;  /* 0x000000d129187225 */ /* 0x000fe200028e0418 */
[----:B------:R-:W-:-:S02]  /*7fe0*/  IADD3.X R40, P2, PT, R35, R40, RZ, P2, !PT ;  /* 0x0000002823287210 */ /* 0x000fc4000175e4ff */
[----:B------:R-:W-:Y:S02]  /*7ff0*/  IADD3.X R35, P0, P1, R30, R44, R26, P1, P0 ;  /* 0x0000002c1e237210 */ /* 0x000fe4000090041a */
[----:B------:R-:W-:Y:S02]  /*8000*/  IADD3 R26, P3, PT, R23, R38, RZ ;  /* 0x00000026171a7210 */ /* 0x000fe40007f7e0ff */
[----:B------:R-:W-:Y:S02]  /*8010*/  SHF.L.W.U32.HI R23, R37, 0xd, R39 ;  /* 0x0000000d25177819 */ /* 0x000fe40000010e27 */
[----:B------:R-:W-:Y:S02]  /*8020*/  IADD3.X R27, PT, PT, R31, R45, R27, P0, P1 ;  /* 0x0000002d1f1b7210 */ /* 0x000fe400007e241b */
[----:B------:R-:W-:Y:S02]  /*8030*/  IADD3.X R24, P2, P4, R24, R35, R56, P2, P4 ;  /* 0x0000002318187210 */ /* 0x000fe40001448438 */
[----:B------:R-:W-:-:S02]  /*8040*/  IADD3.X R35, P0, PT, R23, R40, RZ, P3, !PT ;  /* 0x0000002817237210 */ /* 0x000fc40001f1e4ff */
[----:B------:R-:W-:Y:S02]  /*8050*/  IADD3.X R25, PT, PT, R25, R27, R57, P2, P4 ;  /* 0x0000001b19197210 */ /* 0x000fe400017e8439 */
[----:B------:R-:W-:-:S05]  /*8060*/  LEA.HI.X R24, P0, R39, R24, RZ, 0xd, P0 ;  /* 0x0000001827187211 */ /* 0x000fca0000016cff */
[----:B------:R-:W-:Y:S01]  /*8070*/  IMAD.X R25, RZ, RZ, R25, P0 ;  /* 0x000000ffff197224 */ /* 0x000fe200000e0619 */
[----:B------:R-:W-:Y:S02]  /*8080*/  LOP3.LUT R29, R29, 0x7ffff, RZ, 0xc0, !PT ;  /* 0x0007ffff1d1d7812 */ /* 0x000fe400078ec0ff */
[----:B------:R-:W-:Y:S02]  /*8090*/  SHF.L.W.U32.HI R23, R35, 0xd, R24 ;  /* 0x0000000d23177819 */ /* 0x000fe40000010e18 */
[----:B------:R-:W-:-:S03]  /*80a0*/  SHF.L.W.U32.HI R24, R24, 0xd, R25 ;  /* 0x0000000d18187819 */ /* 0x000fc60000010e19 */
[----:B------:R-:W-:-:S04]  /*80b0*/  IMAD.WIDE.U32 R28, R23, 0x13, R28 ;  /* 0x00000013171c7825 */ /* 0x000fc800078e001c */
[----:B------:R-:W-:-:S04]  /*80c0*/  IMAD R23, R24, 0x13, RZ ;  /* 0x0000001318177824 */ /* 0x000fc800078e02ff */
[----:B------:R-:W-:Y:S01]  /*80d0*/  IMAD.IADD R29, R29, 0x1, R23 ;  /* 0x000000011d1d7824 */ /* 0x000fe200078e0217 */
[----:B------:R-:W-:-:S04]  /*80e0*/  LOP3.LUT R55, R72, 0x7ffff, RZ, 0xc0, !PT ;  /* 0x0007ffff48377812 */ /* 0x000fc800078ec0ff */
[----:B------:R-:W-:-:S04]  /*80f0*/  LEA.HI R58, P0, R29, R70, RZ, 0xd ;  /* 0x000000461d3a7211 */ /* 0x000fc800078168ff */
[----:B------:R-:W-:Y:S02]  /*8100*/  IADD3.X R55, PT, PT, RZ, R55, RZ, P0, !PT ;  /* 0x00000037ff377210 */ /* 0x000fe400007fe4ff */
[----:B------:R-:W-:Y:S02]  /*8110*/  LOP3.LUT R25, R65, 0x7ffff, RZ, 0xc0, !PT ;  /* 0x0007ffff41197812 */ /* 0x000fe400078ec0ff */
[----:B------:R-:W-:-:S05]  /*8120*/  LEA.HI R23, P0, R55, R60, RZ, 0xd ;  /* 0x0000003c37177211 */ /* 0x000fca00078168ff */
[----:B------:R-:W-:Y:S01]  /*8130*/  IMAD.X R25, RZ, RZ, R25, P0 ;  /* 0x000000ffff197224 */ /* 0x000fe200000e0619 */
[----:B------:R-:W-:-:S04]  /*8140*/  LOP3.LUT R27, R52, 0x7ffff, RZ, 0xc0, !PT ;  /* 0x0007ffff341b7812 */ /* 0x000fc800078ec0ff */
[C---:B------:R-:W-:Y:S02]  /*8150*/  LOP3.LUT R24, R25.reuse, 0x7ffff, RZ, 0xc0, !PT ;  /* 0x0007ffff19187812 */ /* 0x040fe400078ec0ff */
[----:B------:R-:W-:-:S03]  /*8160*/  LEA.HI R25, P0, R25, R50, RZ, 0xd ;  /* 0x0000003219197211 */ /* 0x000fc600078168ff */
[----:B------:R-:W-:-:S04]  /*8170*/  IMAD.WIDE.U32 R30, R24, R23, RZ ;  /* 0x00000017181e7225 */ /* 0x000fc800078e00ff */
[----:B------:R-:W-:Y:S01]  /*8180*/  IMAD.X R27, RZ, RZ, R27, P0 ;  /* 0x000000ffff1b7224 */ /* 0x000fe200000e061b */
[----:B------:R-:W-:Y:S01]  /*8190*/  LOP3.LUT R54, R35, 0x7ffff, RZ, 0xc0, !PT ;  /* 0x0007ffff23367812 */ /* 0x000fe200078ec0ff */
[----:B------:R-:W-:-:S03]  /*81a0*/  IMAD.WIDE.U32 R30, P1, R24, R23, R30 ;  /* 0x00000017181e7225 */ /* 0x000fc6000782001e */
[----:B------:R-:W-:Y:S01]  /*81b0*/  LEA.HI R26, P0, R27, R26, RZ, 0xd ;  /* 0x0000001a1b1a7211 */ /* 0x000fe200078168ff */
[----:B------:R-:W-:Y:S01]  /*81c0*/  IMAD.WIDE.U32 R38, R23, 0x26, RZ ;  /* 0x0000002617267825 */ /* 0x000fe200078e00ff */
[----:B------:R-:W-:Y:S02]  /*81d0*/  LOP3.LUT R27, R27, 0x7ffff, RZ, 0xc0, !PT ;  /* 0x0007ffff1b1b7812 */ /* 0x000fe400078ec0ff */
[----:B------:R-:W-:Y:S01]  /*81e0*/  IADD3.X R54, PT, PT, RZ, R54, RZ, P0, !PT ;  /* 0x00000036ff367210 */ /* 0x000fe200007fe4ff */
[----:B------:R-:W-:Y:S01]  /*81f0*/  IMAD.WIDE.U32 R50, R23, R23, RZ ;  /* 0x0000001717327225 */ /* 0x000fe200078e00ff */
[----:B------:R-:W-:-:S03]  /*8200*/  LOP3.LUT R29, R29, 0x7ffff, RZ, 0xc0, !PT ;  /* 0x0007ffff1d1d7812 */ /* 0x000fc600078ec0ff */
[----:B------:R-:W-:Y:S01]  /*8210*/  IMAD R69, R24, 0x26, RZ ;  /* 0x0000002618457824 */ /* 0x000fe200078e02ff */
[----:B------:R-:W-:Y:S01]  /*8220*/  IADD3 R35, P4, PT, R51, R30, RZ ;  /* 0x0000001e33237210 */ /* 0x000fe20007f9e0ff */
[----:B------:R-:W-:Y:S01]  /*8230*/  IMAD.MOV.U32 R40, RZ, RZ, R31 ;  /* 0x000000ffff287224 */ /* 0x000fe200078e001f */
[----:B------:R-:W-:Y:S01]  /*8240*/  SHF.R.U32.HI R115, RZ, 0x13, R54 ;  /* 0x00000013ff737819 */ /* 0x000fe20000011636 */
[----:B------:R-:W-:Y:S01]  /*8250*/  IMAD.WIDE.U32 R140, R25, 0x13, RZ ;  /* 0x00000013198c7825 */ /* 0x000fe200078e00ff */
[----:B------:R-:W-:-:S03]  /*8260*/  IADD3 R69, PT, PT, R39, R69, RZ ;  /* 0x0000004527457210 */ /* 0x000fc60007ffe0ff */
[----:B------:R-:W-:-:S04]  /*8270*/  IMAD.WIDE.U32 R30, R27, R38, RZ ;  /* 0x000000261b1e7225 */ /* 0x000fc800078e00ff */
[----:B------:R-:W-:Y:S02]  /*8280*/  IMAD R37, R27, 0x13, RZ ;  /* 0x000000131b257824 */ /* 0x000fe400078e02ff */
[----:B------:R-:W-:Y:S01]  /*8290*/  IMAD.WIDE.U32 R114, R115, 0x13, R28 ;  /* 0x0000001373727825 */ /* 0x000fe200078e001c */
[----:B------:R-:W-:-:S03]  /*82a0*/  LOP3.LUT R28, R54, 0x7ffff, RZ, 0xc0, !PT ;  /* 0x0007ffff361c7812 */ /* 0x000fc600078ec0ff */
[----:B------:R-:W-:Y:S02]  /*82b0*/  IMAD.MOV.U32 R117, RZ, RZ, RZ ;  /* 0x000000ffff757224 */ /* 0x000fe400078e00ff */
[----:B------:R-:W-:-:S04]  /*82c0*/  IMAD.WIDE.U32 R48, R27, R140, RZ ;  /* 0x0000008c1b307225 */ /* 0x000fc800078e00ff */
[----:B------:R-:W-:-:S04]  /*82d0*/  IMAD.WIDE.U32 R42, P0, R69, R25, R30 ;  /* 0x00000019452a7225 */ /* 0x000fc8000780001e */
[----:B------:R-:W-:-:S04]  /*82e0*/  IMAD.WIDE.U32 R52, R25, R38, RZ ;  /* 0x0000002619347225 */ /* 0x000fc800078e00ff */
[----:B------:R-:W-:Y:S02]  /*82f0*/  IMAD.IADD R37, R141, 0x1, R37 ;  /* 0x000000018d257824 */ /* 0x000fe400078e0225 */
[----:B------:R-:W-:Y:S01]  /*8300*/  IMAD.WIDE.U32 R30, R26, R38, RZ ;  /* 0x000000261a1e7225 */ /* 0x000fe200078e00ff */
[----:B------:R-:W-:-:S03]  /*8310*/  IADD3.X R57, PT, PT, RZ, RZ, RZ, P0, !PT ;  /* 0x000000ffff397210 */ /* 0x000fc600007fe4ff */
[----:B------:R-:W-:Y:S01]  /*8320*/  IMAD.IADD R117, R115, 0x1, R117 ;  /* 0x0000000173757824 */ /* 0x000fe200078e0275 */
[----:B------:R-:W-:Y:S01]  /*8330*/  IADD3 R64, P5, PT, R53, R42, RZ ;  /* 0x0000002a35407210 */ /* 0x000fe20007fbe0ff */
[----:B------:R-:W-:-:S04]  /*8340*/  IMAD.WIDE.U32 R38, R28, R38, RZ ;  /* 0x000000261c267225 */ /* 0x000fc800078e00ff */
[----:B------:R-:W-:Y:S01]  /*8350*/  IMAD.WIDE.U32 R44, R25, R140, RZ ;  /* 0x0000008c192c7225 */ /* 0x000fe200078e00ff */
[----:B------:R-:W-:-:S03]  /*8360*/  LOP3.LUT R29, R117, 0x7ffff, RZ, 0xc0, !PT ;  /* 0x0007ffff751d7812 */ /* 0x000fc600078ec0ff */
[----:B------:R-:W-:-:S04]  /*8370*/  IMAD.WIDE.U32 R48, P2, R37, R25, R48 ;  /* 0x0000001925307225 */ /* 0x000fc80007840030 */
[----:B------:R-:W-:Y:S01]  /*8380*/  IMAD.MOV.U32 R56, RZ, RZ, R43 ;  /* 0x000000ffff387224 */ /* 0x000fe200078e002b */
[----:B------:R-:W-:Y:S01]  /*8390*/  IADD3 R77, P0, PT, R30, R44, RZ ;  /* 0x0000002c1e4d7210 */ /* 0x000fe20007f1e0ff */
[----:B------:R-:W-:Y:S01]  /*83a0*/  IMAD.X R41, RZ, RZ, RZ, P1 ;  /* 0x000000ffff297224 */ /* 0x000fe200008e06ff */
[----:B------:R-:W-:Y:S01]  /*83b0*/  IADD3 R75, P3, PT, R45, R48, RZ ;  /* 0x000000302d4b7210 */ /* 0x000fe20007f7e0ff */
[----:B------:R-:W-:Y:S01]  /*83c0*/  IMAD.WIDE.U32 R38, P1, R69, R26, R38 ;  /* 0x0000001a45267225 */ /* 0x000fe20007820026 */
[----:B------:R-:W-:-:S03]  /*83d0*/  LOP3.LUT R48, R55, 0x7ffff, RZ, 0xc0, !PT ;  /* 0x0007ffff37307812 */ /* 0x000fc600078ec0ff */
[----:B------:R-:W-:Y:S01]  /*83e0*/  IMAD.WIDE.U32.X R42, R69, R27, R56, P5 ;  /* 0x0000001b452a7225 */ /* 0x000fe200028e0438 */
[----:B------:R-:W-:-:S03]  /*83f0*/  LEA.HI R30, P5, R117, R58, RZ, 0xd ;  /* 0x0000003a751e7211 */ /* 0x000fc600078b68ff */
[----:B------:R-:W-:Y:S01]  /*8400*/  IMAD.WIDE.U32 R56, R29, R114, RZ ;  /* 0x000000721d387225 */ /* 0x000fe200078e00ff */
[----:B------:R-:W-:-:S03]  /*8410*/  IADD3 R60, P6, PT, R31, R38, RZ ;  /* 0x000000261f3c7210 */ /* 0x000fc60007fde0ff */
[----:B------:R-:W-:Y:S02]  /*8420*/  IMAD.X R31, RZ, RZ, R48, P5 ;  /* 0x000000ffff1f7224 */ /* 0x000fe400028e0630 */
[----:B------:R-:W-:-:S04]  /*8430*/  IMAD.WIDE.U32 R134, R30, 0x26, RZ ;  /* 0x000000261e867825 */ /* 0x000fc800078e00ff */
[----:B------:R-:W-:Y:S02]  /*8440*/  IMAD.MOV.U32 R54, RZ, RZ, R49 ;  /* 0x000000ffff367224 */ /* 0x000fe400078e0031 */
[----:B------:R-:W-:-:S04]  /*8450*/  IMAD.WIDE.U32 R44, R114, R114, RZ ;  /* 0x00000072722c7225 */ /* 0x000fc800078e00ff */
[----:B------:R-:W-:-:S04]  /*8460*/  IMAD.WIDE.U32 R48, P5, R29, R114, R56 ;  /* 0x000000721d307225 */ /* 0x000fc800078a0038 */
[----:B------:R-:W-:Y:S01]  /*8470*/  IMAD.WIDE.U32 R58, R25, 0x26, RZ ;  /* 0x00000026193a7825 */ /* 0x000fe200078e00ff */
[----:B------:R-:W-:-:S03]  /*8480*/  IADD3.X R55, PT, PT, RZ, RZ, RZ, P2, !PT ;  /* 0x000000ffff377210 */ /* 0x000fc600017fe4ff */
[----:B------:R-:W-:Y:S02]  /*8490*/  IMAD R71, R31, 0x26, RZ ;  /* 0x000000261f477824 */ /* 0x000fe400078e02ff */
[----:B------:R-:W-:Y:S01]  /*84a0*/  IMAD.WIDE.U32 R56, R28, R134, RZ ;  /* 0x000000861c387225 */ /* 0x000fe200078e00ff */
[----:B------:R-:W-:Y:S02]  /*84b0*/  IADD3 R65, P2, PT, R44, R52, RZ ;  /* 0x000000342c417210 */ /* 0x000fe40007f5e0ff */
[----:B------:R-:W-:Y:S01]  /*84c0*/  IADD3.X R53, PT, PT, RZ, RZ, RZ, P5, !PT ;  /* 0x000000ffff357210 */ /* 0x000fe20002ffe4ff */
[----:B------:R-:W-:Y:S01]  /*84d0*/  IMAD R51, R27, 0x26, RZ ;  /* 0x000000261b337824 */ /* 0x000fe200078e02ff */
[----:B------:R-:W-:Y:S01]  /*84e0*/  IADD3 R73, P5, PT, R45, R48, RZ ;  /* 0x000000302d497210 */ /* 0x000fe20007fbe0ff */
[----:B------:R-:W-:Y:S01]  /*84f0*/  IMAD.IADD R71, R135, 0x1, R71 ;  /* 0x0000000187477824 */ /* 0x000fe200078e0247 */
[----:B------:R-:W-:Y:S01]  /*8500*/  MOV R52, R49 ;  /* 0x0000003100347202 */ /* 0x000fe20000000f00 */
[----:B------:R-:W-:-:S04]  /*8510*/  IMAD.WIDE.U32 R62, R28, R58, RZ ;  /* 0x0000003a1c3e7225 */ /* 0x000fc800078e00ff */
[----:B------:R-:W-:Y:S02]  /*8520*/  IMAD.IADD R51, R59, 0x1, R51 ;  /* 0x000000013b337824 */ /* 0x000fe400078e0233 */
[----:B------:R-:W-:Y:S02]  /*8530*/  IMAD.X R45, RZ, RZ, RZ, P1 ;  /* 0x000000ffff2d7224 */ /* 0x000fe400008e06ff */
[----:B------:R-:W-:-:S04]  /*8540*/  IMAD.WIDE.U32 R56, P1, R71, R26, R56 ;  /* 0x0000001a47387225 */ /* 0x000fc80007820038 */
[----:B------:R-:W-:-:S04]  /*8550*/  IMAD.WIDE.U32 R134, R26, R134, RZ ;  /* 0x000000861a867225 */ /* 0x000fc800078e00ff */
[----:B------:R-:W-:-:S04]  /*8560*/  IMAD.WIDE.U32.X R52, R29, R29, R52, P5 ;  /* 0x0000001d1d347225 */ /* 0x000fc800028e0434 */
[----:B------:R-:W-:Y:S01]  /*8570*/  IMAD.WIDE.U32 R48, P5, R51, R26, R62 ;  /* 0x0000001a33307225 */ /* 0x000fe200078a003e */
[----:B------:R-:W-:-:S03]  /*8580*/  MOV R62, R57 ;  /* 0x00000039003e7202 */ /* 0x000fc60000000f00 */
[----:B------:R-:W-:Y:S01]  /*8590*/  IMAD.X R63, RZ, RZ, RZ, P1 ;  /* 0x000000ffff3f7224 */ /* 0x000fe200008e06ff */
[----:B------:R-:W-:Y:S02]  /*85a0*/  IADD3 R79, P1, PT, R135, R56, RZ ;  /* 0x00000038874f7210 */ /* 0x000fe40007f3e0ff */
[----:B------:R-:W-:Y:S01]  /*85b0*/  IADD3.X R60, P0, PT, R60, R75, RZ, P0, !PT ;  /* 0x0000004b3c3c7210 */ /* 0x000fe2000071e4ff */
[----:B------:R-:W-:Y:S01]  /*85c0*/  IMAD.SHL.U32 R75, R114, 0x2, RZ ;  /* 0x00000002724b7824 */ /* 0x000fe200078e00ff */
[----:B------:R-:W-:Y:S01]  /*85d0*/  IADD3.X R56, P2, PT, R64, R73, RZ, P2, !PT ;  /* 0x0000004940387210 */ /* 0x000fe2000175e4ff */
[----:B------:R-:W-:Y:S01]  /*85e0*/  IMAD.WIDE.U32.X R62, R71, R28, R62, P1 ;  /* 0x0000001c473e7225 */ /* 0x000fe200008e043e */
[----:B------:R-:W-:Y:S02]  /*85f0*/  IADD3 R134, P1, PT, R65, R134, RZ ;  /* 0x0000008641867210 */ /* 0x000fe40007f3e0ff */
[----:B------:R-:W-:Y:S02]  /*8600*/  SHF.L.U64.HI R117, R114, 0x1, R117 ;  /* 0x0000000172757819 */ /* 0x000fe40000010275 */
[----:B------:R-:W-:-:S02]  /*8610*/  LOP3.LUT R75, R75, 0xfffffffe, RZ, 0xc0, !PT ;  /* 0xfffffffe4b4b7812 */ /* 0x000fc400078ec0ff */
[----:B------:R-:W-:Y:S02]  /*8620*/  IADD3.X R56, P1, PT, R56, R79, RZ, P1, !PT ;  /* 0x0000004f38387210 */ /* 0x000fe40000f3e4ff */
[----:B------:R-:W-:Y:S01]  /*8630*/  LOP3.LUT R117, R117, 0xfffff, RZ, 0xc0, !PT ;  /* 0x000fffff75757812 */ /* 0x000fe200078ec0ff */
[----:B------:R-:W-:Y:S01]  /*8640*/  IMAD.WIDE.U32 R70, R24, R75, RZ ;  /* 0x0000004b18467225 */ /* 0x000fe200078e00ff */
[----:B------:R-:W-:-:S03]  /*8650*/  IADD3.X R79, P1, P2, R62, R52, R42, P1, P2 ;  /* 0x000000343e4f7210 */ /* 0x000fc60000a2442a */
[----:B------:R-:W-:Y:S01]  /*8660*/  IMAD.WIDE.U32 R58, R26, R58, RZ ;  /* 0x0000003a1a3a7225 */ /* 0x000fe200078e00ff */
[----:B------:R-:W-:-:S03]  /*8670*/  IADD3.X R76, PT, PT, R63, R53, R43, P1, P2 ;  /* 0x000000353f4c7210 */ /* 0x000fc60000fe442b */
[----:B------:R-:W-:-:S04]  /*8680*/  IMAD.WIDE.U32 R64, R117, R30, RZ ;  /* 0x0000001e75407225 */ /* 0x000fc800078e00ff */
[----:B------:R-:W-:Y:S01]  /*8690*/  IMAD.MOV.U32 R44, RZ, RZ, R39 ;  /* 0x000000ffff2c7224 */ /* 0x000fe200078e0027 */
[----:B------:R-:W-:Y:S01]  /*86a0*/  IADD3.X R39, PT, PT, RZ, RZ, RZ, P5, !PT ;  /* 0x000000ffff277210 */ /* 0x000fe20002ffe4ff */
[----:B------:R-:W-:Y:S01]  /*86b0*/  IMAD.WIDE.U32 R62, R31, R30, RZ ;  /* 0x0000001e1f3e7225 */ /* 0x000fe200078e00ff */
[----:B------:R-:W-:-:S03]  /*86c0*/  IADD3 R66, P5, PT, R59, R48, RZ ;  /* 0x000000303b427210 */ /* 0x000fc60007fbe0ff */
[----:B------:R-:W-:Y:S02]  /*86d0*/  IMAD.MOV.U32 R38, RZ, RZ, R49 ;  /* 0x000000ffff267224 */ /* 0x000fe400078e0031 */
[----:B------:R-:W-:-:S04]  /*86e0*/  IMAD.WIDE.U32 R70, P1, R117, R23, R70 ;  /* 0x0000001775467225 */ /* 0x000fc80007820046 */
[----:B------:R-:W-:-:S04]  /*86f0*/  IMAD.WIDE.U32 R48, R30, R30, RZ ;  /* 0x0000001e1e307225 */ /* 0x000fc800078e00ff */
[----:B------:R-:W-:-:S04]  /*8700*/  IMAD.WIDE.U32 R64, P2, R75, R31, R64 ;  /* 0x0000001f4b407225 */ /* 0x000fc80007840040 */
[----:B------:R-:W-:-:S04]  /*8710*/  IMAD.WIDE.U32 R42, R75, R30, RZ ;  /* 0x0000001e4b2a7225 */ /* 0x000fc800078e00ff */
[----:B------:R-:W-:-:S04]  /*8720*/  IMAD.WIDE.U32 R72, R27, R75, RZ ;  /* 0x0000004b1b487225 */ /* 0x000fc800078e00ff */
[----:B------:R-:W-:Y:S02]  /*8730*/  IMAD.X R53, RZ, RZ, RZ, P1 ;  /* 0x000000ffff357224 */ /* 0x000fe400008e06ff */
[----:B------:R-:W-:Y:S01]  /*8740*/  IMAD.WIDE.U32.X R38, R51, R28, R38, P5 ;  /* 0x0000001c33267225 */ /* 0x000fe200028e0426 */
[----:B------:R-:W-:-:S03]  /*8750*/  IADD3 R57, P5, PT, R48, R58, RZ ;  /* 0x0000003a30397210 */ /* 0x000fc60007fbe0ff */
[----:B------:R-:W-:-:S04]  /*8760*/  IMAD.WIDE.U32 R62, P1, R30, R31, R62 ;  /* 0x0000001f1e3e7225 */ /* 0x000fc8000782003e */
[----:B------:R-:W-:Y:S01]  /*8770*/  IMAD.WIDE.U32.X R44, R69, R28, R44, P6 ;  /* 0x0000001c452c7225 */ /* 0x000fe200030e042c */
[----:B------:R-:W-:-:S03]  /*8780*/  IADD3.X R69, PT, PT, RZ, RZ, RZ, P2, !PT ;  /* 0x000000ffff457210 */ /* 0x000fc600017fe4ff */
[----:B------:R-:W-:Y:S01]  /*8790*/  IMAD.WIDE.U32 R58, R23, R75, RZ ;  /* 0x0000004b173a7225 */ /* 0x000fe200078e00ff */
[----:B------:R-:W-:-:S03]  /*87a0*/  IADD3 R119, P2, PT, R43, R64, RZ ;  /* 0x000000402b777210 */ /* 0x000fc60007f5e0ff */
[----:B------:R-:W-:Y:S01]  /*87b0*/  IMAD.WIDE.U32.X R54, R37, R27, R54, P3 ;  /* 0x0000001b25367225 */ /* 0x000fe200018e0436 */
[----:B------:R-:W-:-:S03]  /*87c0*/  IADD3 R77, P3, PT, R77, R42, RZ ;  /* 0x0000002a4d4d7210 */ /* 0x000fc60007f7e0ff */
[----:B------:R-:W-:Y:S02]  /*87d0*/  IMAD.X R51, RZ, RZ, RZ, P1 ;  /* 0x000000ffff337224 */ /* 0x000fe400008e06ff */
[----:B------:R-:W-:Y:S01]  /*87e0*/  IMAD.WIDE.U32 R72, P1, R117, R25, R72 ;  /* 0x0000001975487225 */ /* 0x000fe20007820048 */
[----:B------:R-:W-:-:S03]  /*87f0*/  IADD3 R78, P6, PT, R59, R70, RZ ;  /* 0x000000463b4e7210 */ /* 0x000fc60007fde0ff */
[----:B------:R-:W-:Y:S01]  /*8800*/  IMAD.WIDE.U32 R42, R25, R75, RZ ;  /* 0x0000004b192a7225 */ /* 0x000fe200078e00ff */
[----:B------:R-:W-:-:S03]  /*8810*/  MOV R68, R65 ;  /* 0x0000004100447202 */ /* 0x000fc60000000f00 */
[----:B------:R-:W-:Y:S02]  /*8820*/  IMAD.MOV.U32 R52, RZ, RZ, R71 ;  /* 0x000000ffff347224 */ /* 0x000fe400078e0047 */
[----:B------:R-:W-:-:S04]  /*8830*/  IMAD.WIDE.U32 R70, R28, R75, RZ ;  /* 0x0000004b1c467225 */ /* 0x000fc800078e00ff */
[----:B------:R-:W-:-:S04]  /*8840*/  IMAD.WIDE.U32 R64, R26, R75, RZ ;  /* 0x0000004b1a407225 */ /* 0x000fc800078e00ff */
[----:B------:R-:W-:Y:S01]  /*8850*/  IMAD.X R75, RZ, RZ, RZ, P1 ;  /* 0x000000ffff4b7224 */ /* 0x000fe200008e06ff */
[----:B------:R-:W-:Y:S01]  /*8860*/  IADD3 R121, P1, PT, R43, R72, RZ ;  /* 0x000000482b797210 */ /* 0x000fe20007f3e0ff */
[----:B------:R-:W-:Y:S02]  /*8870*/  IMAD.MOV.U32 R74, RZ, RZ, R73 ;  /* 0x000000ffff4a7224 */ /* 0x000fe400078e0049 */
[----:B------:R-:W-:Y:S01]  /*8880*/  IMAD.WIDE.U32.X R52, R117, R24, R52, P6 ;  /* 0x0000001875347225 */ /* 0x000fe200030e0434 */
[----:B------:R-:W-:-:S03]  /*8890*/  IADD3 R43, P6, PT, R49, R62, RZ ;  /* 0x0000003e312b7210 */ /* 0x000fc60007fde0ff */
[----:B------:R-:W-:Y:S01]  /*88a0*/  IMAD.WIDE.U32.X R48, R117, R27, R74, P1 ;  /* 0x0000001b75307225 */ /* 0x000fe200008e044a */
[----:B------:R-:W-:-:S03]  /*88b0*/  IADD3 R73, P1, PT, R64, R50, RZ ;  /* 0x0000003240497210 */ /* 0x000fc60007f3e0ff */
[----:B------:R-:W-:-:S04]  /*88c0*/  IMAD.WIDE.U32.X R68, R117, R31, R68, P2 ;  /* 0x0000001f75447225 */ /* 0x000fc800010e0444 */
[----:B------:R-:W-:-:S04]  /*88d0*/  IMAD.WIDE.U32 R70, P2, R117, R26, R70 ;  /* 0x0000001a75467225 */ /* 0x000fc80007840046 */
[----:B------:R-:W-:Y:S01]  /*88e0*/  IMAD.MOV.U32 R50, RZ, RZ, R63 ;  /* 0x000000ffff327224 */ /* 0x000fe200078e003f */
[----:B------:R-:W-:-:S03]  /*88f0*/  IADD3.X R59, PT, PT, RZ, RZ, RZ, P2, !PT ;  /* 0x000000ffff3b7210 */ /* 0x000fc600017fe4ff */
[----:B------:R-:W-:Y:S01]  /*8900*/  IMAD.WIDE.U32.X R62, R31, R31, R50, P6 ;  /* 0x0000001f1f3e7225 */ /* 0x000fe200030e0432 */
[----:B------:R-:W-:Y:S02]  /*8910*/  IADD3 R116, P6, PT, R65, R70, RZ ;  /* 0x0000004641747210 */ /* 0x000fe40007fde0ff */
[----:B------:R-:W-:Y:S01]  /*8920*/  IADD3 R70, P2, PT, R57, R58, RZ ;  /* 0x0000003a39467210 */ /* 0x000fe20007f5e0ff */
[----:B------:R-:W-:Y:S01]  /*8930*/  IMAD.MOV.U32 R58, RZ, RZ, R71 ;  /* 0x000000ffff3a7224 */ /* 0x000fe200078e0047 */
[----:B------:R-:W-:Y:S02]  /*8940*/  IADD3.X R57, P3, PT, R60, R119, RZ, P3, !PT ;  /* 0x000000773c397210 */ /* 0x000fe40001f7e4ff */
[----:B------:R-:W-:Y:S02]  /*8950*/  IADD3.X R43, P5, PT, R66, R43, RZ, P5, !PT ;  /* 0x0000002b422b7210 */ /* 0x000fe40002fbe4ff */
[----:B------:R-:W-:Y:S01]  /*8960*/  SHF.L.W.U32.HI R60, R56, 0xd, R79 ;  /* 0x0000000d383c7819 */ /* 0x000fe20000010e4f */
[----:B------:R-:W-:Y:S01]  /*8970*/  IMAD.WIDE.U32.X R50, R117, R28, R58, P6 ;  /* 0x0000001c75327225 */ /* 0x000fe200030e043a */
[----:B------:R-:W-:-:S02]  /*8980*/  IADD3.X R44, P3, P0, R68, R54, R44, P3, P0 ;  /* 0x00000036442c7210 */ /* 0x000fc4000186042c */
[----:B------:R-:W-:Y:S02]  /*8990*/  IADD3.X R68, P6, PT, R43, R78, RZ, P2, !PT ;  /* 0x0000004e2b447210 */ /* 0x000fe400017de4ff */
[----:B------:R-:W-:Y:S02]  /*89a0*/  SHF.L.W.U32.HI R64, R79, 0xd, R76 ;  /* 0x0000000d4f407819 */ /* 0x000fe40000010e4c */
[----:B------:R-:W-:Y:S01]  /*89b0*/  IADD3 R60, P2, PT, R60, R77, RZ ;  /* 0x0000004d3c3c7210 */ /* 0x000fe20007f5e0ff */
[----:B------:R-:W-:Y:S01]  /*89c0*/  IMAD.WIDE.U32 R142, R26, 0x13, RZ ;  /* 0x000000131a8e7825 */ /* 0x000fe200078e00ff */
[----:B------:R-:W-:Y:S02]  /*89d0*/  IADD3.X R74, PT, PT, R69, R55, R45, P3, P0 ;  /* 0x00000037454a7210 */ /* 0x000fe40001fe042d */
[----:B------:R-:W-:Y:S02]  /*89e0*/  IADD3.X R66, P5, P6, R52, R62, R38, P6, P5 ;  /* 0x0000003e34427210 */ /* 0x000fe400036aa426 */
[----:B------:R-:W-:-:S02]  /*89f0*/  IADD3.X R64, P0, PT, R64, R57, RZ, P2, !PT ;  /* 0x0000003940407210 */ /* 0x000fc4000171e4ff */
[----:B------:R-:W-:Y:S01]  /*8a00*/  SHF.L.U32 R76, R30, 0x1, RZ ;  /* 0x000000011e4c7819 */ /* 0x000fe200000006ff */
[C---:B------:R-:W-:Y:S01]  /*8a10*/  IMAD R43, R28.reuse, 0x13, RZ ;  /* 0x000000131c2b7824 */ /* 0x040fe200078e02ff */
[----:B------:R-:W-:Y:S01]  /*8a20*/  IADD3.X R72, PT, PT, R53, R63, R39, P5, P6 ;  /* 0x0000003f35487210 */ /* 0x000fe20002fec427 */
[----:B------:R-:W-:Y:S01]  /*8a30*/  IMAD.WIDE.U32 R52, R28, R142, RZ ;  /* 0x0000008e1c347225 */ /* 0x000fe200078e00ff */
[----:B------:R-:W-:Y:S02]  /*8a40*/  IADD3.X R39, P0, PT, RZ, R44, RZ, P0, !PT ;  /* 0x0000002cff277210 */ /* 0x000fe4000071e4ff */
[----:B------:R-:W-:Y:S01]  /*8a50*/  SHF.L.U64.HI R75, R30, 0x1, R31 ;  /* 0x000000011e4b7819 */ /* 0x000fe2000001021f */
[----:B------:R-:W-:Y:S01]  /*8a60*/  IMAD.WIDE.U32 R58, R24, R76, RZ ;  /* 0x0000004c183a7225 */ /* 0x000fe200078e00ff */
[----:B------:R-:W-:-:S03]  /*8a70*/  SHF.L.W.U32.HI R57, R64, 0xd, R39 ;  /* 0x0000000d40397819 */ /* 0x000fc60000010e27 */
[----:B------:R-:W-:Y:S02]  /*8a80*/  IMAD.IADD R38, R143, 0x1, R43 ;  /* 0x000000018f267824 */ /* 0x000fe400078e022b */
[----:B------:R-:W-:Y:S02]  /*8a90*/  IMAD.X R74, RZ, RZ, R74, P0 ;  /* 0x000000ffff4a7224 */ /* 0x000fe400000e064a */
[----:B------:R-:W-:Y:S01]  /*8aa0*/  IMAD.WIDE.U32 R54, R26, R142, RZ ;  /* 0x0000008e1a367225 */ /* 0x000fe200078e00ff */
[----:B------:R-:W-:-:S03]  /*8ab0*/  IADD3 R57, P2, PT, R57, R70, RZ ;  /* 0x0000004639397210 */ /* 0x000fc60007f5e0ff */
[----:B------:R-:W-:Y:S01]  /*8ac0*/  IMAD.WIDE.U32 R52, P3, R38, R26, R52 ;  /* 0x0000001a26347225 */ /* 0x000fe20007860034 */
[----:B------:R-:W-:-:S03]  /*8ad0*/  SHF.L.W.U32.HI R39, R39, 0xd, R74 ;  /* 0x0000000d27277819 */ /* 0x000fc60000010e4a */
[----:B------:R-:W-:-:S04]  /*8ae0*/  IMAD.WIDE.U32 R44, R27, R76, RZ ;  /* 0x0000004c1b2c7225 */ /* 0x000fc800078e00ff */
[----:B------:R-:W-:Y:S01]  /*8af0*/  IMAD.WIDE.U32 R58, P0, R75, R23, R58 ;  /* 0x000000174b3a7225 */ /* 0x000fe2000780003a */
[----:B------:R-:W-:Y:S02]  /*8b00*/  IADD3 R70, P6, PT, R55, R52, RZ ;  /* 0x0000003437467210 */ /* 0x000fe40007fde0ff */
[----:B------:R-:W-:Y:S01]  /*8b10*/  IADD3.X R71, P2, PT, R39, R68, RZ, P2, !PT ;  /* 0x0000004427477210 */ /* 0x000fe2000175e4ff */
[----:B------:R-:W-:Y:S01]  /*8b20*/  IMAD.WIDE.U32 R62, R23, R76, RZ ;  /* 0x0000004c173e7225 */ /* 0x000fe200078e00ff */
[----:B------:R-:W-:Y:S02]  /*8b30*/  IADD3.X R55, PT, PT, RZ, RZ, RZ, P0, !PT ;  /* 0x000000ffff377210 */ /* 0x000fe400007fe4ff */
[----:B------:R-:W-:Y:S01]  /*8b40*/  IADD3 R65, P0, PT, R42, R54, RZ ;  /* 0x000000362a417210 */ /* 0x000fe20007f1e0ff */
[----:B------:R-:W-:Y:S01]  /*8b50*/  IMAD.WIDE.U32 R44, P5, R75, R25, R44 ;  /* 0x000000194b2c7225 */ /* 0x000fe200078a002c */
[----:B------:R-:W-:Y:S02]  /*8b60*/  LEA.HI.X R42, P2, R74, R66, RZ, 0xd, P2 ;  /* 0x000000424a2a7211 */ /* 0x000fe40001056cff */
[----:B------:R-:W-:Y:S01]  /*8b70*/  IADD3.X R70, P0, PT, R70, R121, RZ, P0, !PT ;  /* 0x0000007946467210 */ /* 0x000fe2000071e4ff */
[----:B------:R-:W-:Y:S01]  /*8b80*/  IMAD.X R69, RZ, RZ, RZ, P3 ;  /* 0x000000ffff457224 */ /* 0x000fe200018e06ff */
[----:B------:R-:W-:Y:S01]  /*8b90*/  IADD3 R39, P3, PT, R65, R62, RZ ;  /* 0x0000003e41277210 */ /* 0x000fe20007f7e0ff */
[----:B------:R-:W-:Y:S01]  /*8ba0*/  IMAD.X R43, RZ, RZ, RZ, P5 ;  /* 0x000000ffff2b7224 */ /* 0x000fe200028e06ff */
[----:B------:R-:W-:Y:S01]  /*8bb0*/  IADD3 R63, P5, PT, R63, R58, RZ ;  /* 0x0000003a3f3f7210 */ /* 0x000fe20007fbe0ff */
[----:B------:R-:W-:Y:S01]  /*8bc0*/  IMAD.MOV.U32 R54, RZ, RZ, R59 ;  /* 0x000000ffff367224 */ /* 0x000fe200078e003b */
[----:B------:R-:W-:-:S02]  /*8bd0*/  MOV R68, R53 ;  /* 0x0000003500447202 */ /* 0x000fc40000000f00 */
[----:B------:R-:W-:Y:S01]  /*8be0*/  IADD3.X R70, P3, PT, R70, R63, RZ, P3, !PT ;  /* 0x0000003f46467210 */ /* 0x000fe20001f7e4ff */
[----:B------:R-:W-:Y:S01]  /*8bf0*/  IMAD.X R63, RZ, RZ, R72, P2 ;  /* 0x000000ffff3f7224 */ /* 0x000fe200010e0648 */
[----:B------:R-:W-:Y:S01]  /*8c00*/  SHF.L.W.U32.HI R74, R71, 0xd, R42 ;  /* 0x0000000d474a7819 */ /* 0x000fe20000010e2a */
[----:B------:R-:W-:-:S03]  /*8c10*/  IMAD.WIDE.U32 R58, R25, R76, RZ ;  /* 0x0000004c193a7225 */ /* 0x000fc600078e00ff */
[----:B------:R-:W-:Y:S01]  /*8c20*/  IADD3 R74, P2, PT, R74, R39, RZ ;  /* 0x000000274a4a7210 */ /* 0x000fe20007f5e0ff */
[----:B------:R-:W-:Y:S01]  /*8c30*/  IMAD.WIDE.U32.X R52, R38, R28, R68, P6 ;  /* 0x0000001c26347225 */ /* 0x000fe200030e0444 */
[----:B------:R-:W-:-:S03]  /*8c40*/  SHF.L.W.U32.HI R39, R42, 0xd, R63 ;  /* 0x0000000d2a277819 */ /* 0x000fc60000010e3f */
[----:B------:R-:W-:Y:S01]  /*8c50*/  IMAD.WIDE.U32.X R54, R75, R24, R54, P5 ;  /* 0x000000184b367225 */ /* 0x000fe200028e0436 */
[----:B------:R-:W-:Y:S02]  /*8c60*/  IADD3 R62, P6, PT, R59, R44, RZ ;  /* 0x0000002c3b3e7210 */ /* 0x000fe40007fde0ff */
[----:B------:R-:W-:Y:S02]  /*8c70*/  IADD3.X R70, P2, PT, R39, R70, RZ, P2, !PT ;  /* 0x0000004627467210 */ /* 0x000fe4000175e4ff */
[----:B------:R-:W-:Y:S02]  /*8c80*/  IADD3.X R44, P0, P3, R54, R48, R52, P3, P0 ;  /* 0x00000030362c7210 */ /* 0x000fe40001b00434 */
[----:B------:R-:W-:Y:S02]  /*8c90*/  MOV R42, R45 ;  /* 0x0000002d002a7202 */ /* 0x000fe40000000f00 */
[----:B------:R-:W-:Y:S02]  /*8ca0*/  IADD3.X R59, PT, PT, R55, R49, R53, P0, P3 ;  /* 0x00000031373b7210 */ /* 0x000fe400007e6435 */
[----:B------:R-:W-:-:S02]  /*8cb0*/  LEA.HI.X R39, P0, R63, R44, RZ, 0xd, P2 ;  /* 0x0000002c3f277211 */ /* 0x000fc40001016cff */
[----:B------:R-:W-:Y:S02]  /*8cc0*/  IADD3 R58, P5, PT, R73, R58, RZ ;  /* 0x0000003a493a7210 */ /* 0x000fe40007fbe0ff */
[----:B------:R-:W-:Y:S01]  /*8cd0*/  IADD3.X R35, P1, PT, R35, R116, RZ, P1, !PT ;  /* 0x0000007423237210 */ /* 0x000fe20000f3e4ff */
[----:B------:R-:W-:-:S03]  /*8ce0*/  IMAD.WIDE.U32.X R42, R75, R27, R42, P6 ;  /* 0x0000001b4b2a7225 */ /* 0x000fc600030e042a */
[----:B------:R-:W-:Y:S01]  /*8cf0*/  IADD3.X R44, P5, PT, R35, R62, RZ, P5, !PT ;  /* 0x0000003e232c7210 */ /* 0x000fe20002fbe4ff */
[----:B------:R-:W-:Y:S01]  /*8d00*/  IMAD.WIDE.U32.X R40, R24, R24, R40, P4 ;  /* 0x0000001818287225 */ /* 0x000fe200020e0428 */
[----:B------:R-:W-:-:S03]  /*8d10*/  SHF.L.W.U32.HI R35, R70, 0xd, R39 ;  /* 0x0000000d46237819 */ /* 0x000fc60000010e27 */
[----:B------:R-:W-:Y:S01]  /*8d20*/  IMAD.X R59, RZ, RZ, R59, P0 ;  /* 0x000000ffff3b7224 */ /* 0x000fe200000e063b */
[----:B------:R-:W-:Y:S02]  /*8d30*/  IADD3.X R68, P1, P5, R42, R50, R40, P5, P1 ;  /* 0x000000322a447210 */ /* 0x000fe40002d22428 */
[----:B------:R-:W-:Y:S02]  /*8d40*/  LOP3.LUT R66, R71, 0x7ffff, RZ, 0xc0, !PT ;  /* 0x0007ffff47427812 */ /* 0x000fe400078ec0ff */
[----:B------:R-:W-:Y:S02]  /*8d50*/  IADD3 R35, P0, PT, R35, R58, RZ ;  /* 0x0000003a23237210 */ /* 0x000fe40007f1e0ff */
[----:B------:R-:W-:Y:S02]  /*8d60*/  SHF.L.W.U32.HI R39, R39, 0xd, R59 ;  /* 0x0000000d27277819 */ /* 0x000fe40000010e3b */
[----:B------:R-:W-:Y:S01]  /*8d70*/  IADD3.X R72, PT, PT, R43, R51, R41, P1, P5 ;  /* 0x000000332b487210 */ /* 0x000fe20000fea429 */
[----:B------:R-:W-:Y:S01]  /*8d80*/  IMAD.WIDE.U32 R40, R66, R57, RZ ;  /* 0x0000003942287225 */ /* 0x000fe200078e00ff */
[----:B------:R-:W-:-:S02]  /*8d90*/  IADD3.X R69, P0, PT, R39, R44, RZ, P0, !PT ;  /* 0x0000002c27457210 */ /* 0x000fc4000071e4ff */
[----:B------:R-:W-:Y:S01]  /*8da0*/  LOP3.LUT R70, R70, 0x7ffff, RZ, 0xc0, !PT ;  /* 0x0007ffff46467812 */ /* 0x000fe200078ec0ff */
[----:B------:R-:W-:-:S04]  /*8db0*/  IMAD.WIDE.U32 R44, R57, 0x26, RZ ;  /* 0x00000026392c7825 */ /* 0x000fc800078e00ff */
[----:B------:R-:W-:Y:S02]  /*8dc0*/  IMAD R65, R66, 0x26, RZ ;  /* 0x0000002642417824 */ /* 0x000fe400078e02ff */
[----:B------:R-:W-:-:S04]  /*8dd0*/  IMAD.WIDE.U32 R62, R74, 0x13, RZ ;  /* 0x000000134a3e7825 */ /* 0x000fc800078e00ff */
[----:B------:R-:W-:-:S04]  /*8de0*/  IMAD.WIDE.U32 R40, P1, R66, R57, R40 ;  /* 0x0000003942287225 */ /* 0x000fc80007820028 */
[----:B------:R-:W-:-:S04]  /*8df0*/  IMAD.WIDE.U32 R54, R70, R44, RZ ;  /* 0x0000002c46367225 */ /* 0x000fc800078e00ff */
[----:B------:R-:W-:Y:S01]  /*8e00*/  IMAD.WIDE.U32 R50, R57, R57, RZ ;  /* 0x0000003939327225 */ /* 0x000fe200078e00ff */
[----:B------:R-:W-:-:S03]  /*8e10*/  IADD3.X R43, PT, PT, RZ, RZ, RZ, P1, !PT ;  /* 0x000000ffff2b7210 */ /* 0x000fc60000ffe4ff */
[----:B------:R-:W-:Y:S02]  /*8e20*/  IMAD.IADD R65, R45, 0x1, R65 ;  /* 0x000000012d417824 */ /* 0x000fe400078e0241 */
[C---:B------:R-:W-:Y:S01]  /*8e30*/  IMAD R45, R70.reuse, 0x13, RZ ;  /* 0x00000013462d7824 */ /* 0x040fe200078e02ff */
[----:B------:R-:W-:Y:S01]  /*8e40*/  IADD3 R39, P5, PT, R51, R40, RZ ;  /* 0x0000002833277210 */ /* 0x000fe20007fbe0ff */
[----:B------:R-:W-:Y:S01]  /*8e50*/  IMAD.WIDE.U32 R52, R70, R62, RZ ;  /* 0x0000003e46347225 */ /* 0x000fe200078e00ff */
[----:B------:R-:W-:-:S03]  /*8e60*/  LEA.HI.X R68, P0, R59, R68, RZ, 0xd, P0 ;  /* 0x000000443b447211 */ /* 0x000fc60000016cff */
[----:B------:R-:W-:-:S04]  /*8e70*/  IMAD.WIDE.U32 R54, P1, R65, R74, R54 ;  /* 0x0000004a41367225 */ /* 0x000fc80007820036 */
[----:B------:R-:W-:Y:S02]  /*8e80*/  IMAD.IADD R51, R63, 0x1, R45 ;  /* 0x000000013f337824 */ /* 0x000fe400078e022d */
[----:B------:R-:W-:Y:S01]  /*8e90*/  IMAD.WIDE.U32 R48, R74, R44, RZ ;  /* 0x0000002c4a307225 */ /* 0x000fe200078e00ff */
[----:B------:R-:W-:Y:S02]  /*8ea0*/  IADD3.X R59, PT, PT, RZ, RZ, RZ, P1, !PT ;  /* 0x000000ffff3b7210 */ /* 0x000fe40000ffe4ff */
[----:B------:R-:W-:Y:S01]  /*8eb0*/  LOP3.LUT R73, R69, 0x7ffff, RZ, 0xc0, !PT ;  /* 0x0007ffff45497812 */ /* 0x000fe200078ec0ff */
[----:B------:R-:W-:Y:S01]  /*8ec0*/  IMAD.MOV.U32 R42, RZ, RZ, R41 ;  /* 0x000000ffff2a7224 */ /* 0x000fe200078e0029 */
[----:B------:R-:W-:Y:S01]  /*8ed0*/  IADD3 R75, P1, PT, R49, R54, RZ ;  /* 0x00000036314b7210 */ /* 0x000fe20007f3e0ff */
[----:B------:R-:W-:-:S04]  /*8ee0*/  IMAD.WIDE.U32 R52, P2, R51, R74, R52 ;  /* 0x0000004a33347225 */ /* 0x000fc80007840034 */
[----:B------:R-:W-:Y:S01]  /*8ef0*/  IMAD.WIDE.U32 R62, R74, R62, RZ ;  /* 0x0000003e4a3e7225 */ /* 0x000fe200078e00ff */
[----:B------:R-:W-:-:S03]  /*8f00*/  LOP3.LUT R135, R56, 0x7ffff, RZ, 0xc0, !PT ;  /* 0x0007ffff38877812 */ /* 0x000fc600078ec0ff */
[----:B------:R-:W-:Y:S01]  /*8f10*/  IMAD.WIDE.U32 R40, R35, R44, RZ ;  /* 0x0000002c23287225 */ /* 0x000fe200078e00ff */
[----:B------:R-:W-:-:S03]  /*8f20*/  SHF.L.W.U32.HI R45, R69, 0xd, R68 ;  /* 0x0000000d452d7819 */ /* 0x000fc60000010e44 */
[----:B------:R-:W-:Y:S02]  /*8f30*/  IMAD.X R49, RZ, RZ, R72, P0 ;  /* 0x000000ffff317224 */ /* 0x000fe400000e0648 */
[----:B------:R-:W-:Y:S01]  /*8f40*/  IMAD.MOV.U32 R58, RZ, RZ, R55 ;  /* 0x000000ffff3a7224 */ /* 0x000fe200078e0037 */
[----:B------:R-:W-:Y:S01]  /*8f50*/  MOV R54, R53 ;  /* 0x0000003500367202 */ /* 0x000fe20000000f00 */
[----:B------:R-:W-:Y:S01]  /*8f60*/  IMAD.X R55, RZ, RZ, RZ, P2 ;  /* 0x000000ffff377224 */ /* 0x000fe200010e06ff */
[----:B------:R-:W-:Y:S01]  /*8f70*/  IADD3 R79, P2, PT, R63, R52, RZ ;  /* 0x000000343f4f7210 */ /* 0x000fe20007f5e0ff */
[----:B------:R-:W-:Y:S01]  /*8f80*/  IMAD.WIDE.U32 R52, R73, R44, RZ ;  /* 0x0000002c49347225 */ /* 0x000fe200078e00ff */
[----:B------:R-:W-:Y:S02]  /*8f90*/  IADD3 R71, P4, PT, R40, R62, RZ ;  /* 0x0000003e28477210 */ /* 0x000fe40007f9e0ff */
[----:B------:R-:W-:Y:S01]  /*8fa0*/  SHF.L.W.U32.HI R40, R68, 0xd, R49 ;  /* 0x0000000d44287819 */ /* 0x000fe20000010e31 */
[----:B------:R-:W-:-:S04]  /*8fb0*/  IMAD.WIDE.U32 R134, R45, 0x13, R134 ;  /* 0x000000132d867825 */ /* 0x000fc800078e0086 */
[----:B------:R-:W-:-:S04]  /*8fc0*/  IMAD.WIDE.U32 R52, P0, R65, R35, R52 ;  /* 0x0000002341347225 */ /* 0x000fc80007800034 */
[----:B------:R-:W-:Y:S02]  /*8fd0*/  IMAD R121, R40, 0x13, RZ ;  /* 0x0000001328797824 */ /* 0x000fe400078e02ff */
[----:B------:R-:W-:-:S04]  /*8fe0*/  IMAD.WIDE.U32 R124, R74, 0x26, RZ ;  /* 0x000000264a7c7825 */ /* 0x000fc800078e00ff */
[----:B------:R-:W-:Y:S01]  /*8ff0*/  IMAD.WIDE.U32 R44, R134, R134, RZ ;  /* 0x00000086862c7225 */ /* 0x000fe200078e00ff */
[----:B------:R-:W-:-:S03]  /*9000*/  IADD3.X R49, PT, PT, RZ, RZ, RZ, P0, !PT ;  /* 0x000000ffff317210 */ /* 0x000fc600007fe4ff */
[----:B------:R-:W-:Y:S01]  /*9010*/  IMAD.WIDE.U32.X R54, R51, R70, R54, P2 ;  /* 0x0000004633367225 */ /* 0x000fe200010e0436 */
[----:B------:R-:W-:-:S03]  /*9020*/  IADD3 R72, P2, PT, R41, R52, RZ ;  /* 0x0000003429487210 */ /* 0x000fc60007f5e0ff */
[----:B------:R-:W-:Y:S02]  /*9030*/  IMAD.IADD R121, R135, 0x1, R121 ;  /* 0x0000000187797824 */ /* 0x000fe400078e0279 */
[----:B------:R-:W-:Y:S01]  /*9040*/  IMAD R77, R70, 0x26, RZ ;  /* 0x00000026464d7824 */ /* 0x000fe200078e02ff */
[----:B------:R-:W-:Y:S01]  /*9050*/  IADD3 R119, P0, PT, R44, R48, RZ ;  /* 0x000000302c777210 */ /* 0x000fe20007f1e0ff */
[----:B------:R-:W-:Y:S01]  /*9060*/  IMAD.WIDE.U32 R62, R73, R124, RZ ;  /* 0x0000007c493e7225 */ /* 0x000fe200078e00ff */
[----:B------:R-:W-:Y:S02]  /*9070*/  LOP3.LUT R44, R64, 0x7ffff, RZ, 0xc0, !PT ;  /* 0x0007ffff402c7812 */ /* 0x000fe400078ec0ff */
[----:B------:R-:W-:Y:S01]  /*9080*/  LEA.HI R51, P3, R121, R60, RZ, 0xd ;  /* 0x0000003c79337211 */ /* 0x000fe200078768ff */
[----:B------:R-:W-:Y:S01]  /*9090*/  IMAD.IADD R77, R125, 0x1, R77 ;  /* 0x000000017d4d7824 */ /* 0x000fe200078e024d */
[----:B------:R-:W-:Y:S01]  /*90a0*/  IADD3.X R72, P4, PT, R72, R79, RZ, P4, !PT ;  /* 0x0000004f48487210 */ /* 0x000fe2000279e4ff */
[----:B------:R-:W-:-:S04]  /*90b0*/  IMAD.WIDE.U32 R78, R35, 0x13, RZ ;  /* 0x00000013234e7825 */ /* 0x000fc800078e00ff */
[----:B------:R-:W-:Y:S02]  /*90c0*/  IMAD.MOV.U32 R48, RZ, RZ, R53 ;  /* 0x000000ffff307224 */ /* 0x000fe400078e0035 */
[----:B------:R-:W-:Y:S02]  /*90d0*/  IMAD R53, R73, 0x13, RZ ;  /* 0x0000001349357824 */ /* 0x000fe400078e02ff */
[----:B------:R-:W-:Y:S01]  /*90e0*/  IMAD.WIDE.U32 R40, P6, R77, R35, R62 ;  /* 0x000000234d287225 */ /* 0x000fe200078c003e */
[----:B------:R-:W-:-:S03]  /*90f0*/  LOP3.LUT R76, R121, 0x7ffff, RZ, 0xc0, !PT ;  /* 0x0007ffff794c7812 */ /* 0x000fc600078ec0ff */
[----:B------:R-:W-:Y:S02]  /*9100*/  IMAD.X R44, RZ, RZ, R44, P3 ;  /* 0x000000ffff2c7224 */ /* 0x000fe400018e062c */
[----:B------:R-:W-:Y:S01]  /*9110*/  IMAD.WIDE.U32 R212, R51, 0x26, RZ ;  /* 0x0000002633d47825 */ /* 0x000fe200078e00ff */
[----:B------:R-:W-:-:S03]  /*9120*/  IADD3 R118, PT, PT, R79, R53, RZ ;  /* 0x000000354f767210 */ /* 0x000fc60007ffe0ff */
[----:B------:R-:W-:-:S04]  /*9130*/  IMAD.WIDE.U32 R124, R35, R124, RZ ;  /* 0x0000007c237c7225 */ /* 0x000fc800078e00ff */
[----:B------:R-:W-:Y:S01]  /*9140*/  IMAD.WIDE.U32 R68, R73, R78, RZ ;  /* 0x0000004e49447225 */ /* 0x000fe200078e00ff */
[----:B------:R-:W-:-:S03]  /*9150*/  IADD3.X R63, PT, PT, RZ, RZ, RZ, P6, !PT ;  /* 0x000000ffff3f7210 */ /* 0x000fc600037fe4ff */
[----:B------:R-:W-:Y:S02]  /*9160*/  IMAD.MOV.U32 R62, RZ, RZ, R41 ;  /* 0x000000ffff3e7224 */ /* 0x000fe400078e0029 */
[----:B------:R-:W-:Y:S01]  /*9170*/  IMAD R41, R44, 0x26, RZ ;  /* 0x000000262c297824 */ /* 0x000fe200078e02ff */
[----:B------:R-:W-:Y:S01]  /*9180*/  IADD3 R56, P3, PT, R125, R40, RZ ;  /* 0x000000287d387210 */ /* 0x000fe20007f7e0ff */
[----:B------:R-:W-:-:S04]  /*9190*/  IMAD.WIDE.U32.X R58, R65, R70, R58, P1 ;  /* 0x00000046413a7225 */ /* 0x000fc800008e043a */
[----:B------:R-:W-:-:S04]  /*91a0*/  IMAD.WIDE.U32.X R48, R65, R73, R48, P2 ;  /* 0x0000004941307225 */ /* 0x000fc800010e0430 */
[----:B------:R-:W-:-:S04]  /*91b0*/  IMAD.WIDE.U32 R64, R73, R212, RZ ;  /* 0x000000d449407225 */ /* 0x000fc800078e00ff */
[----:B------:R-:W-:-:S04]  /*91c0*/  IMAD.WIDE.U32 R52, R76, R134, RZ ;  /* 0x000000864c347225 */ /* 0x000fc800078e00ff */
[----:B------:R-:W-:Y:S02]  /*91d0*/  IMAD.IADD R120, R213, 0x1, R41 ;  /* 0x00000001d5787824 */ /* 0x000fe400078e0229 */
[----:B------:R-:W-:-:S04]  /*91e0*/  IMAD.WIDE.U32 R68, P1, R118, R35, R68 ;  /* 0x0000002376447225 */ /* 0x000fc80007820044 */
[----:B------:R-:W-:-:S04]  /*91f0*/  IMAD.WIDE.U32.X R62, R77, R73, R62, P3 ;  /* 0x000000494d3e7225 */ /* 0x000fc800018e043e */
[----:B------:R-:W-:-:S04]  /*9200*/  IMAD.WIDE.U32 R64, P3, R120, R35, R64 ;  /* 0x0000002378407225 */ /* 0x000fc80007860040 */
[----:B------:R-:W-:Y:S02]  /*9210*/  IMAD.X R41, RZ, RZ, RZ, P1 ;  /* 0x000000ffff297224 */ /* 0x000fe400008e06ff */
[----:B------:R-:W-:Y:S01]  /*9220*/  IMAD.WIDE.U32 R52, P1, R76, R134, R52 ;  /* 0x000000864c347225 */ /* 0x000fe20007820034 */
[----:B------:R-:W-:-:S03]  /*9230*/  IADD3.X R117, PT, PT, RZ, RZ, RZ, P3, !PT ;  /* 0x000000ffff757210 */ /* 0x000fc60001ffe4ff */
[----:B------:R-:W-:Y:S01]  /*9240*/  IMAD.WIDE.U32 R78, R35, R78, RZ ;  /* 0x0000004e234e7225 */ /* 0x000fe200078e00ff */
[----:B------:R-:W-:-:S03]  /*9250*/  IADD3 R52, P3, PT, R45, R52, RZ ;  /* 0x000000342d347210 */ /* 0x000fc60007f7e0ff */
[----:B------:R-:W-:Y:S01]  /*9260*/  IMAD.WIDE.U32 R212, R35, R212, RZ ;  /* 0x000000d423d47225 */ /* 0x000fe200078e00ff */
[----:B------:R-:W-:-:S03]  /*9270*/  IADD3 R60, P2, PT, R79, R68, RZ ;  /* 0x000000444f3c7210 */ /* 0x000fc60007f5e0ff */
[----:B------:R-:W-:Y:S01]  /*9280*/  IMAD.SHL.U32 R77, R134, 0x2, RZ ;  /* 0x00000002864d7824 */ /* 0x000fe200078e00ff */
[----:B------:R-:W-:Y:S01]  /*9290*/  IADD3 R122, P6, PT, R213, R64, RZ ;  /* 0x00000040d57a7210 */ /* 0x000fe20007fde0ff */
[----:B------:R-:W-:Y:S01]  /*92a0*/  IMAD.MOV.U32 R40, RZ, RZ, R69 ;  /* 0x000000ffff287224 */ /* 0x000fe200078e0045 */
[----:B------:R-:W-:Y:S01]  /*92b0*/  MOV R116, R65 ;  /* 0x0000004100747202 */ /* 0x000fe20000000f00 */
[----:B------:R-:W-:Y:S01]  /*92c0*/  IMAD.X R69, RZ, RZ, RZ, P1 ;  /* 0x000000ffff457224 */ /* 0x000fe200008e06ff */
[----:B------:R-:W-:Y:S01]  /*92d0*/  IADD3 R212, P1, PT, R119, R212, RZ ;  /* 0x000000d477d47210 */ /* 0x000fe20007f3e0ff */
[----:B------:R-:W-:Y:S01]  /*92e0*/  IMAD.MOV.U32 R68, RZ, RZ, R53 ;  /* 0x000000ffff447224 */ /* 0x000fe200078e0035 */
[----:B------:R-:W-:Y:S02]  /*92f0*/  IADD3.X R45, P0, PT, R75, R52, RZ, P0, !PT ;  /* 0x000000344b2d7210 */ /* 0x000fe4000071e4ff */
[----:B------:R-:W-:Y:S01]  /*9300*/  LOP3.LUT R77, R77, 0xfffffffe, RZ, 0xc0, !PT ;  /* 0xfffffffe4d4d7812 */ /* 0x000fe200078ec0ff */
[----:B------:R-:W-:Y:S01]  /*9310*/  IMAD.WIDE.U32.X R64, R120, R73, R116, P6 ;  /* 0x0000004978407225 */ /* 0x000fe200030e0474 */
[----:B------:R-:W-:-:S02]  /*9320*/  SHF.L.U64.HI R75, R134, 0x1, R121 ;  /* 0x00000001864b7819 */ /* 0x000fc40000010279 */
[----:B------:R-:W-:Y:S01]  /*9330*/  IADD3.X R45, P1, PT, R45, R122, RZ, P1, !PT ;  /* 0x0000007a2d2d7210 */ /* 0x000fe20000f3e4ff */
[----:B------:R-:W-:Y:S01]  /*9340*/  IMAD.WIDE.U32.X R68, R76, R76, R68, P3 ;  /* 0x0000004c4c447225 */ /* 0x000fe200018e0444 */
[----:B------:R-:W-:-:S03]  /*9350*/  LOP3.LUT R75, R75, 0xfffff, RZ, 0xc0, !PT ;  /* 0x000fffff4b4b7812 */ /* 0x000fc600078ec0ff */
[----:B------:R-:W-:Y:S01]  /*9360*/  IMAD.WIDE.U32 R120, R66, R77, RZ ;  /* 0x0000004d42787225 */ /* 0x000fe200078e00ff */
[----:B------:R-:W-:-:S03]  /*9370*/  IADD3.X R144, P0, P1, R64, R68, R58, P1, P0 ;  /* 0x0000004440907210 */ /* 0x000fc6000090043a */
[----:B------:R-:W-:Y:S01]  /*9380*/  IMAD.WIDE.U32.X R40, R118, R73, R40, P2 ;  /* 0x0000004976287225 */ /* 0x000fe200010e0428 */
[----:B------:R-:W-:-:S03]  /*9390*/  IADD3.X R149, PT, PT, R65, R69, R59, P0, P1 ;  /* 0x0000004541957210 */ /* 0x000fc600007e243b */
[----:B------:R-:W-:-:S04]  /*93a0*/  IMAD.WIDE.U32 R120, P3, R75, R57, R120 ;  /* 0x000000394b787225 */ /* 0x000fc80007860078 */
[----:B------:R-:W-:-:S04]  /*93b0*/  IMAD.WIDE.U32 R122, R77, R51, RZ ;  /* 0x000000334d7a7225 */ /* 0x000fc800078e00ff */
[----:B------:R-:W-:-:S04]  /*93c0*/  IMAD.WIDE.U32 R52, R74, R77, RZ ;  /* 0x0000004d4a347225 */ /* 0x000fc800078e00ff */
[----:B------:R-:W-:-:S04]  /*93d0*/  IMAD.WIDE.U32 R118, R75, R51, RZ ;  /* 0x000000334b767225 */ /* 0x000fc800078e00ff */
[----:B------:R-:W-:-:S04]  /*93e0*/  IMAD.WIDE.U32 R116, R44, R51, RZ ;  /* 0x000000332c747225 */ /* 0x000fc800078e00ff */
[----:B------:R-:W-:Y:S01]  /*93f0*/  IMAD.WIDE.U32 R58, R57, R77, RZ ;  /* 0x0000004d393a7225 */ /* 0x000fe200078e00ff */
[----:B------:R-:W-:Y:S02]  /*9400*/  IADD3.X R69, PT, PT, RZ, RZ, RZ, P3, !PT ;  /* 0x000000ffff457210 */ /* 0x000fe40001ffe4ff */
[----:B------:R-:W-:Y:S01]  /*9410*/  IADD3 R147, P6, PT, R71, R122, RZ ;  /* 0x0000007a47937210 */ /* 0x000fe20007fde0ff */
[----:B------:R-:W-:Y:S01]  /*9420*/  IMAD.WIDE.U32 R118, P1, R77, R44, R118 ;  /* 0x0000002c4d767225 */ /* 0x000fe20007820076 */
[----:B------:R-:W-:Y:S02]  /*9430*/  IADD3 R145, P2, PT, R52, R78, RZ ;  /* 0x0000004e34917210 */ /* 0x000fe40007f5e0ff */
[----:B------:R-:W-:Y:S01]  /*9440*/  IADD3 R71, P3, PT, R59, R120, RZ ;  /* 0x000000783b477210 */ /* 0x000fe20007f7e0ff */
[----:B------:R-:W-:Y:S01]  /*9450*/  IMAD.WIDE.U32 R78, R51, R51, RZ ;  /* 0x00000033334e7225 */ /* 0x000fe200078e00ff */
[----:B------:R-:W-:-:S03]  /*9460*/  MOV R68, R121 ;  /* 0x0000007900447202 */ /* 0x000fc60000000f00 */
[----:B------:R-:W-:-:S04]  /*9470*/  IMAD.WIDE.U32 R116, P0, R51, R44, R116 ;  /* 0x0000002c33747225 */ /* 0x000fc80007800074 */
[----:B------:R-:W-:Y:S01]  /*9480*/  IMAD.X R125, RZ, RZ, RZ, P0 ;  /* 0x000000ffff7d7224 */ /* 0x000fe200000e06ff */
[----:B------:R-:W-:Y:S01]  /*9490*/  IADD3 R59, P0, PT, R79, R116, RZ ;  /* 0x000000744f3b7210 */ /* 0x000fe20007f1e0ff */
[----:B------:R-:W-:Y:S02]  /*94a0*/  IMAD.MOV.U32 R64, RZ, RZ, R119 ;  /* 0x000000ffff407224 */ /* 0x000fe400078e0077 */
[----:B------:R-:W-:Y:S01]  /*94b0*/  IMAD.WIDE.U32.X R68, R75, R66, R68, P3 ;  /* 0x000000424b447225 */ /* 0x000fe200018e0444 */
[----:B------:R-:W-:-:S03]  /*94c0*/  IADD3 R119, P3, PT, R78, R124, RZ ;  /* 0x0000007c4e777210 */ /* 0x000fc60007f7e0ff */
[----:B------:R-:W-:Y:S02]  /*94d0*/  IMAD.MOV.U32 R124, RZ, RZ, R117 ;  /* 0x000000ffff7c7224 */ /* 0x000fe400078e0075 */
[----:B------:R-:W-:Y:S01]  /*94e0*/  IMAD.X R65, RZ, RZ, RZ, P1 ;  /* 0x000000ffff417224 */ /* 0x000fe200008e06ff */
[----:B------:R-:W-:Y:S01]  /*94f0*/  IADD3 R123, P1, PT, R123, R118, RZ ;  /* 0x000000767b7b7210 */ /* 0x000fe20007f3e0ff */
[----:B------:R-:W-:Y:S01]  /*9500*/  IMAD.WIDE.U32.X R124, R44, R44, R124, P0 ;  /* 0x0000002c2c7c7225 */ /* 0x000fe200000e047c */
[----:B------:R-:W-:Y:S02]  /*9510*/  IADD3 R119, P0, PT, R119, R58, RZ ;  /* 0x0000003a77777210 */ /* 0x000fe40007f1e0ff */
[----:B------:R-:W-:Y:S01]  /*9520*/  IADD3.X R56, P3, PT, R56, R59, RZ, P3, !PT ;  /* 0x0000003b38387210 */ /* 0x000fe20001f7e4ff */
[----:B------:R-:W-:Y:S01]  /*9530*/  IMAD.WIDE.U32 R78, R35, R77, RZ ;  /* 0x0000004d234e7225 */ /* 0x000fe200078e00ff */
[----:B------:R-:W-:Y:S02]  /*9540*/  IADD3.X R72, P6, PT, R72, R123, RZ, P6, !PT ;  /* 0x0000007b48487210 */ /* 0x000fe400037de4ff */
[----:B------:R-:W-:Y:S01]  /*9550*/  IADD3.X R121, P0, PT, R56, R71, RZ, P0, !PT ;  /* 0x0000004738797210 */ /* 0x000fe2000071e4ff */
[----:B------:R-:W-:Y:S01]  /*9560*/  IMAD.WIDE.U32.X R64, R75, R44, R64, P1 ;  /* 0x0000002c4b407225 */ /* 0x000fe200008e0440 */
[----:B------:R-:W-:-:S02]  /*9570*/  IADD3 R117, P1, PT, R78, R50, RZ ;  /* 0x000000324e757210 */ /* 0x000fc40007f3e0ff */
[----:B------:R-:W-:Y:S02]  /*9580*/  IADD3.X R78, P0, P3, R68, R124, R62, P0, P3 ;  /* 0x0000007c444e7210 */ /* 0x000fe4000030643e */
[----:B------:R-:W-:Y:S02]  /*9590*/  IADD3.X R52, P4, P6, R64, R54, R48, P6, P4 ;  /* 0x0000003640347210 */ /* 0x000fe40003688430 */
[----:B------:R-:W-:Y:S02]  /*95a0*/  SHF.L.U32 R123, R51, 0x1, RZ ;  /* 0x00000001337b7819 */ /* 0x000fe400000006ff */
[----:B------:R-:W-:Y:S01]  /*95b0*/  SHF.L.W.U32.HI R56, R45, 0xd, R144 ;  /* 0x0000000d2d387819 */ /* 0x000fe20000010e90 */
[----:B------:R-:W-:Y:S01]  /*95c0*/  IMAD.WIDE.U32 R58, R70, R77, RZ ;  /* 0x0000004d463a7225 */ /* 0x000fe200078e00ff */
[----:B------:R-:W-:Y:S02]  /*95d0*/  IADD3.X R124, PT, PT, R69, R125, R63, P0, P3 ;  /* 0x0000007d457c7210 */ /* 0x000fe400007e643f */
[----:B------:R-:W-:Y:S01]  /*95e0*/  IADD3.X R64, PT, PT, R65, R55, R49, P4, P6 ;  /* 0x0000003741407210 */ /* 0x000fe200027ec431 */
[----:B------:R-:W-:Y:S01]  /*95f0*/  IMAD.WIDE.U32 R48, R66, R123, RZ ;  /* 0x0000007b42307225 */ /* 0x000fe200078e00ff */
[----:B------:R-:W-:-:S02]  /*9600*/  SHF.L.W.U32.HI R71, R144, 0xd, R149 ;  /* 0x0000000d90477819 */ /* 0x000fc40000010e95 */
[----:B------:R-:W-:Y:S02]  /*9610*/  IADD3 R56, P0, PT, R56, R147, RZ ;  /* 0x0000009338387210 */ /* 0x000fe40007f1e0ff */
[----:B------:R-:W-:Y:S01]  /*9620*/  SHF.L.U64.HI R151, R51, 0x1, R44 ;  /* 0x0000000133977819 */ /* 0x000fe2000001022c */
[----:B------:R-:W-:Y:S01]  /*9630*/  IMAD.WIDE.U32 R58, P4, R75, R74, R58 ;  /* 0x0000004a4b3a7225 */ /* 0x000fe2000788003a */
[----:B------:R-:W-:-:S03]  /*9640*/  IADD3.X R71, P0, PT, R71, R72, RZ, P0, !PT ;  /* 0x0000004847477210 */ /* 0x000fc6000071e4ff */
[----:B------:R-:W-:Y:S01]  /*9650*/  IMAD.WIDE.U32 R48, P3, R151, R57, R48 ;  /* 0x0000003997307225 */ /* 0x000fe20007860030 */
[----:B------:R-:W-:-:S03]  /*9660*/  IADD3.X R50, P0, PT, RZ, R52, RZ, P0, !PT ;  /* 0x00000034ff327210 */ /* 0x000fc6000071e4ff */
[----:B------:R-:W-:Y:S01]  /*9670*/  IMAD.WIDE.U32 R62, R57, R123, RZ ;  /* 0x0000007b393e7225 */ /* 0x000fe200078e00ff */
[----:B------:R-:W-:-:S03]  /*9680*/  IADD3 R125, P6, PT, R53, R58, RZ ;  /* 0x0000003a357d7210 */ /* 0x000fc60007fde0ff */
[----:B------:R-:W-:Y:S01]  /*9690*/  IMAD.MOV.U32 R54, RZ, RZ, R59 ;  /* 0x000000ffff367224 */ /* 0x000fe200078e003b */
[----:B------:R-:W-:Y:S01]  /*96a0*/  IADD3.X R53, PT, PT, RZ, RZ, RZ, P3, !PT ;  /* 0x000000ffff357210 */ /* 0x000fe20001ffe4ff */
[----:B------:R-:W-:Y:S02]  /*96b0*/  IMAD.X R55, RZ, RZ, RZ, P4 ;  /* 0x000000ffff377224 */ /* 0x000fe400020e06ff */
[----:B------:R-:W-:Y:S01]  /*96c0*/  IMAD.WIDE.U32 R58, R73, R77, RZ ;  /* 0x0000004d493a7225 */ /* 0x000fe200078e00ff */
[----:B------:R-:W-:Y:S02]  /*96d0*/  IADD3 R77, P4, PT, R63, R48, RZ ;  /* 0x000000303f4d7210 */ /* 0x000fe40007f9e0ff */
[----:B------:R-:W-:Y:S01]  /*96e0*/  SHF.L.W.U32.HI R72, R71, 0xd, R50 ;  /* 0x0000000d47487819 */ /* 0x000fe20000010e32 */
[----:B------:R-:W-:Y:S02]  /*96f0*/  IMAD.MOV.U32 R52, RZ, RZ, R49 ;  /* 0x000000ffff347224 */ /* 0x000fe400078e0031 */
[----:B------:R-:W-:-:S02]  /*9700*/  IMAD.X R69, RZ, RZ, R64, P0 ;  /* 0x000000ffff457224 */ /* 0x000fc400000e0640 */
[----:B------:R-:W-:Y:S01]  /*9710*/  IMAD.WIDE.U32.X R52, R151, R66, R52, P4 ;  /* 0x0000004297347225 */ /* 0x000fe200020e0434 */
[----:B------:R-:W-:Y:S02]  /*9720*/  IADD3 R72, P4, PT, R72, R119, RZ ;  /* 0x0000007748487210 */ /* 0x000fe40007f9e0ff */
[----:B------:R-:W-:Y:S01]  /*9730*/  SHF.L.W.U32.HI R50, R50, 0xd, R69 ;  /* 0x0000000d32327819 */ /* 0x000fe20000010e45 */
[----:B------:R-:W-:-:S04]  /*9740*/  IMAD.WIDE.U32.X R48, R75, R70, R54, P6 ;  /* 0x000000464b307225 */ /* 0x000fc800030e0436 */
[----:B------:R-:W-:Y:S01]  /*9750*/  IMAD.WIDE.U32 R54, P6, R75, R35, R58 ;  /* 0x000000234b367225 */ /* 0x000fe200078c003a */
[----:B------:R-:W-:-:S03]  /*9760*/  IADD3.X R119, P4, PT, R50, R121, RZ, P4, !PT ;  /* 0x0000007932777210 */ /* 0x000fc6000279e4ff */
[-C--:B------:R-:W-:Y:S01]  /*9770*/  IMAD.WIDE.U32 R58, R70, R123.reuse, RZ ;  /* 0x0000007b463a7225 */ /* 0x080fe200078e00ff */
[----:B------:R-:W-:Y:S02]  /*9780*/  IADD3 R116, P0, PT, R79, R54, RZ ;  /* 0x000000364f747210 */ /* 0x000fe40007f1e0ff */
[----:B------:R-:W-:Y:S01]  /*9790*/  IADD3.X R65, PT, PT, RZ, RZ, RZ, P6, !PT ;  /* 0x000000ffff417210 */ /* 0x000fe200037fe4ff */
[----:B------:R-:W-:Y:S01]  /*97a0*/  IMAD.MOV.U32 R64, RZ, RZ, R55 ;  /* 0x000000ffff407224 */ /* 0x000fe200078e0037 */
[----:B------:R-:W-:Y:S02]  /*97b0*/  LEA.HI.X R50, P4, R69, R78, RZ, 0xd, P4 ;  /* 0x0000004e45327211 */ /* 0x000fe40002096cff */
[----:B------:R-:W-:Y:S01]  /*97c0*/  IADD3 R68, P3, PT, R145, R62, RZ ;  /* 0x0000003e91447210 */ /* 0x000fe20007f7e0ff */
[----:B------:R-:W-:Y:S01]  /*97d0*/  IMAD.WIDE.U32 R62, R74, R123, RZ ;  /* 0x0000007b4a3e7225 */ /* 0x000fe200078e00ff */
[----:B------:R-:W-:-:S03]  /*97e0*/  IADD3.X R60, P2, PT, R60, R125, RZ, P2, !PT ;  /* 0x0000007d3c3c7210 */ /* 0x000fc6000175e4ff */
[----:B------:R-:W-:Y:S01]  /*97f0*/  IMAD.WIDE.U32 R58, P6, R151, R74, R58 ;  /* 0x0000004a973a7225 */ /* 0x000fe200078c003a */
[----:B------:R-:W-:-:S03]  /*9800*/  IADD3.X R79, PT, PT, RZ, R124, RZ, P4, !PT ;  /* 0x0000007cff4f7210 */ /* 0x000fc600027fe4ff */
[----:B------:R-:W-:Y:S01]  /*9810*/  IMAD.WIDE.U32.X R54, R75, R73, R64, P0 ;  /* 0x000000494b367225 */ /* 0x000fe200000e0440 */
[----:B------:R-:W-:Y:S02]  /*9820*/  SHF.L.W.U32.HI R65, R119, 0xd, R50 ;  /* 0x0000000d77417819 */ /* 0x000fe40000010e32 */
[----:B------:R-:W-:Y:S01]  /*9830*/  IADD3 R75, P0, PT, R117, R62, RZ ;  /* 0x0000003e754b7210 */ /* 0x000fe20007f1e0ff */
[----:B------:R-:W-:Y:S01]  /*9840*/  IMAD.X R69, RZ, RZ, RZ, P6 ;  /* 0x000000ffff457224 */ /* 0x000fe200030e06ff */
[----:B------:R-:W-:Y:S02]  /*9850*/  IADD3 R62, P4, PT, R63, R58, RZ ;  /* 0x0000003a3f3e7210 */ /* 0x000fe40007f9e0ff */
[----:B------:R-:W-:Y:S01]  /*9860*/  IADD3 R65, P6, PT, R65, R68, RZ ;  /* 0x0000004441417210 */ /* 0x000fe20007fde0ff */
[----:B------:R-:W-:Y:S01]  /*9870*/  IMAD.MOV.U32 R68, RZ, RZ, R59 ;  /* 0x000000ffff447224 */ /* 0x000fe200078e003b */
[----:B------:R-:W-:Y:S02]  /*9880*/  IADD3.X R63, P3, PT, R60, R77, RZ, P3, !PT ;  /* 0x0000004d3c3f7210 */ /* 0x000fe40001f7e4ff */
[----:B------:R-:W-:-:S02]  /*9890*/  SHF.L.W.U32.HI R50, R50, 0xd, R79 ;  /* 0x0000000d32327819 */ /* 0x000fc40000010e4f */
[----:B------:R-:W-:Y:S01]  /*98a0*/  IADD3.X R39, P1, PT, R39, R116, RZ, P1, !PT ;  /* 0x0000007427277210 */ /* 0x000fe20000f3e4ff */
[----:B------:R-:W-:Y:S01]  /*98b0*/  IMAD.WIDE.U32.X R68, R151, R70, R68, P4 ;  /* 0x0000004697447225 */ /* 0x000fe200020e0444 */
[----:B------:R-:W-:Y:S02]  /*98c0*/  IADD3.X R59, P6, PT, R50, R63, RZ, P6, !PT ;  /* 0x0000003f323b7210 */ /* 0x000fe400037de4ff */
[----:B------:R-:W-:Y:S01]  /*98d0*/  IADD3.X R77, P0, PT, R39, R62, RZ, P0, !PT ;  /* 0x0000003e274d7210 */ /* 0x000fe2000071e4ff */
[----:B------:R-:W-:Y:S01]  /*98e0*/  IMAD.WIDE.U32.X R42, R66, R66, R42, P5 ;  /* 0x00000042422a7225 */ /* 0x000fe200028e042a */
[----:B------:R-:W-:Y:S02]  /*98f0*/  IADD3.X R50, P2, P3, R52, R48, R40, P3, P2 ;  /* 0x0000003034327210 */ /* 0x000fe40001b44428 */
[----:B------:R-:W-:Y:S02]  /*9900*/  IADD3.X R64, P0, P1, R68, R54, R42, P0, P1 ;  /* 0x0000003644407210 */ /* 0x000fe4000010242a */
[----:B------:R-:W-:-:S02]  /*9910*/  LEA.HI.X R50, P6, R79, R50, RZ, 0xd, P6 ;  /* 0x000000324f327211 */ /* 0x000fc400030d6cff */
[----:B------:R-:W-:Y:S02]  /*9920*/  LOP3.LUT R68, R119, 0x7ffff, RZ, 0xc0, !PT ;  /* 0x0007ffff77447812 */ /* 0x000fe400078ec0ff */
[----:B------:R-:W-:Y:S02]  /*9930*/  SHF.L.W.U32.HI R60, R59, 0xd, R50 ;  /* 0x0000000d3b3c7819 */ /* 0x000fe40000010e32 */
[----:B------:R-:W-:Y:S01]  /*9940*/  IADD3.X R69, PT, PT, R69, R55, R43, P0, P1 ;  /* 0x0000003745457210 */ /* 0x000fe200007e242b */
[----:B------:R-:W-:Y:S01]  /*9950*/  IMAD.WIDE.U32 R42, R68, R72, RZ ;  /* 0x00000048442a7225 */ /* 0x000fe200078e00ff */
[----:B------:R-:W-:Y:S02]  /*9960*/  IADD3.X R40, PT, PT, R53, R49, R41, P2, P3 ;  /* 0x0000003135287210 */ /* 0x000fe400017e6429 */
[----:B------:R-:W-:Y:S01]  /*9970*/  LOP3.LUT R39, R59, 0x7ffff, RZ, 0xc0, !PT ;  /* 0x0007ffff3b277812 */ /* 0x000fe200078ec0ff */
[----:B------:R-:W-:Y:S01]  /*9980*/  IMAD.WIDE.U32 R220, R72, 0x26, RZ ;  /* 0x0000002648dc7825 */ /* 0x000fe200078e00ff */
[----:B------:R-:W-:-:S02]  /*9990*/  IADD3 R60, P0, PT, R60, R75, RZ ;  /* 0x0000004b3c3c7210 */ /* 0x000fc40007f1e0ff */
[----:B------:R-:W-:Y:S01]  /*99a0*/  IADD3.X R75, PT, PT, RZ, R40, RZ, P6, !PT ;  /* 0x00000028ff4b7210 */ /* 0x000fe200037fe4ff */
[----:B------:R-:W-:-:S04]  /*99b0*/  IMAD.WIDE.U32 R54, R72, R72, RZ ;  /* 0x0000004848367225 */ /* 0x000fc800078e00ff */
[----:B------:R-:W-:Y:S01]  /*99c0*/  IMAD.WIDE.U32 R42, P1, R68, R72, R42 ;  /* 0x00000048442a7225 */ /* 0x000fe2000782002a */
[----:B------:R-:W-:-:S03]  /*99d0*/  SHF.L.W.U32.HI R50, R50, 0xd, R75 ;  /* 0x0000000d32327819 */ /* 0x000fc60000010e4b */
[----:B------:R-:W-:-:S04]  /*99e0*/  IMAD.WIDE.U32 R48, R65, 0x13, RZ ;  /* 0x0000001341307825 */ /* 0x000fc800078e00ff */
[C---:B------:R-:W-:Y:S02]  /*99f0*/  IMAD R79, R39.reuse, 0x13, RZ ;  /* 0x00000013274f7824 */ /* 0x040fe400078e02ff */
[----:B------:R-:W-:Y:S02]  /*9a00*/  IMAD R63, R68, 0x26, RZ ;  /* 0x00000026443f7824 */ /* 0x000fe400078e02ff */
[----:B------:R-:W-:-:S04]  /*9a10*/  IMAD.WIDE.U32 R52, R39, R220, RZ ;  /* 0x000000dc27347225 */ /* 0x000fc800078e00ff */
[----:B------:R-:W-:Y:S01]  /*9a20*/  IMAD.IADD R62, R49, 0x1, R79 ;  /* 0x00000001313e7824 */ /* 0x000fe200078e024f */
[----:B------:R-:W-:Y:S01]  /*9a30*/  IADD3 R49, P3, PT, R55, R42, RZ ;  /* 0x0000002a37317210 */ /* 0x000fe20007f7e0ff */
[----:B------:R-:W-:Y:S01]  /*9a40*/  IMAD.IADD R63, R221, 0x1, R63 ;  /* 0x00000001dd3f7824 */ /* 0x000fe200078e023f */
[----:B------:R-:W-:Y:S01]  /*9a50*/  IADD3.X R55, P0, PT, R50, R77, RZ, P0, !PT ;  /* 0x0000004d32377210 */ /* 0x000fe2000071e4ff */
[----:B------:R-:W-:Y:S01]  /*9a60*/  IMAD.WIDE.U32 R58, R39, R48, RZ ;  /* 0x00000030273a7225 */ /* 0x000fe200078e00ff */
[----:B------:R-:W-:-:S03]  /*9a70*/  MOV R40, R43 ;  /* 0x0000002b00287202 */ /* 0x000fc60000000f00 */
[----:B------:R-:W-:Y:S01]  /*9a80*/  IMAD.X R41, RZ, RZ, RZ, P1 ;  /* 0x000000ffff297224 */ /* 0x000fe200008e06ff */
[----:B------:R-:W-:Y:S01]  /*9a90*/  LOP3.LUT R50, R55, 0x7ffff, RZ, 0xc0, !PT ;  /* 0x0007ffff37327812 */ /* 0x000fe200078ec0ff */
[----:B------:R-:W-:Y:S01]  /*9aa0*/  IMAD.WIDE.U32 R52, P1, R63, R65, R52 ;  /* 0x000000413f347225 */ /* 0x000fe20007820034 */
[----:B------:R-:W-:-:S03]  /*9ab0*/  LEA.HI.X R64, P0, R75, R64, RZ, 0xd, P0 ;  /* 0x000000404b407211 */ /* 0x000fc60000016cff */
[----:B------:R-:W-:Y:S01]  /*9ac0*/  IMAD.WIDE.U32 R210, R65, R220, RZ ;  /* 0x000000dc41d27225 */ /* 0x000fe200078e00ff */
[----:B------:R-:W-:-:S03]  /*9ad0*/  MOV R178, R53 ;  /* 0x0000003500b27202 */ /* 0x000fc60000000f00 */
[----:B------:R-:W-:-:S04]  /*9ae0*/  IMAD.WIDE.U32 R42, P2, R62, R65, R58 ;  /* 0x000000413e2a7225 */ /* 0x000fc8000784003a */
[----:B------:R-:W-:Y:S01]  /*9af0*/  IMAD.X R179, RZ, RZ, RZ, P1 ;  /* 0x000000ffffb37224 */ /* 0x000fe200008e06ff */
[----:B------:R-:W-:Y:S01]  /*9b00*/  IADD3 R223, P1, PT, R211, R52, RZ ;  /* 0x00000034d3df7210 */ /* 0x000fe20007f3e0ff */
[----:B------:R-:W-:-:S04]  /*9b10*/  IMAD.WIDE.U32 R158, R65, R48, RZ ;  /* 0x00000030419e7225 */ /* 0x000fc800078e00ff */
[----:B------:R-:W-:Y:S01]  /*9b20*/  IMAD.WIDE.U32 R58, R65, 0x26, RZ ;  /* 0x00000026413a7825 */ /* 0x000fe200078e00ff */
[----:B------:R-:W-:-:S03]  /*9b30*/  LOP3.LUT R213, R45, 0x7ffff, RZ, 0xc0, !PT ;  /* 0x0007ffff2dd57812 */ /* 0x000fc600078ec0ff */
[----:B------:R-:W-:Y:S02]  /*9b40*/  IMAD R75, R39, 0x26, RZ ;  /* 0x00000026274b7824 */ /* 0x000fe400078e02ff */
[----:B------:R-:W-:Y:S01]  /*9b50*/  IMAD.WIDE.U32 R52, R50, R220, RZ ;  /* 0x000000dc32347225 */ /* 0x000fe200078e00ff */
[----:B------:R-:W-:-:S03]  /*9b60*/  SHF.L.W.U32.HI R45, R55, 0xd, R64 ;  /* 0x0000000d372d7819 */ /* 0x000fc60000010e40 */
[----:B------:R-:W-:Y:S01]  /*9b70*/  IMAD.X R227, RZ, RZ, RZ, P2 ;  /* 0x000000ffffe37224 */ /* 0x000fe200010e06ff */
[----:B------:R-:W-:Y:S01]  /*9b80*/  IADD3 R156, P2, PT, R159, R42, RZ ;  /* 0x0000002a9f9c7210 */ /* 0x000fe20007f5e0ff */
[----:B------:R-:W-:Y:S02]  /*9b90*/  IMAD.X R69, RZ, RZ, R69, P0 ;  /* 0x000000ffff457224 */ /* 0x000fe400000e0645 */
[----:B------:R-:W-:Y:S01]  /*9ba0*/  IMAD.MOV.U32 R226, RZ, RZ, R43 ;  /* 0x000000ffffe27224 */ /* 0x000fe200078e002b */
[----:B------:R-:W-:Y:S01]  /*9bb0*/  IADD3 R55, PT, PT, R59, R75, RZ ;  /* 0x0000004b3b377210 */ /* 0x000fe20007ffe0ff */
[----:B------:R-:W-:Y:S01]  /*9bc0*/  IMAD.WIDE.U32 R42, R50, R58, RZ ;  /* 0x0000003a322a7225 */ /* 0x000fe200078e00ff */
[----:B------:R-:W-:-:S03]  /*9bd0*/  SHF.L.W.U32.HI R48, R64, 0xd, R69 ;  /* 0x0000000d40307819 */ /* 0x000fc60000010e45 */
[----:B------:R-:W-:-:S04]  /*9be0*/  IMAD.WIDE.U32 R52, P0, R63, R60, R52 ;  /* 0x0000003c3f347225 */ /* 0x000fc80007800034 */
[----:B------:R-:W-:Y:S01]  /*9bf0*/  IMAD.WIDE.U32 R220, R60, R220, RZ ;  /* 0x000000dc3cdc7225 */ /* 0x000fe200078e00ff */
[----:B------:R-:W-:-:S03]  /*9c00*/  MOV R228, R53 ;  /* 0x0000003500e47202 */ /* 0x000fc60000000f00 */
[----:B------:R-:W-:-:S04]  /*9c10*/  IMAD.WIDE.U32 R42, P4, R55, R60, R42 ;  /* 0x0000003c372a7225 */ /* 0x000fc8000788002a */
[----:B------:R-:W-:-:S04]  /*9c20*/  IMAD.WIDE.U32 R154, R60, R58, RZ ;  /* 0x0000003a3c9a7225 */ /* 0x000fc800078e00ff */
[----:B------:R-:W-:-:S04]  /*9c30*/  IMAD.WIDE.U32 R212, R45, 0x13, R212 ;  /* 0x000000132dd47825 */ /* 0x000fc800078e00d4 */
[----:B------:R-:W-:Y:S02]  /*9c40*/  IMAD R53, R48, 0x13, RZ ;  /* 0x0000001330357824 */ /* 0x000fe400078e02ff */
[----:B------:R-:W-:Y:S01]  /*9c50*/  IMAD.X R229, RZ, RZ, RZ, P0 ;  /* 0x000000ffffe57224 */ /* 0x000fe200000e06ff */
[----:B------:R-:W-:Y:S01]  /*9c60*/  IADD3 R77, P0, PT, R221, R52, RZ ;  /* 0x00000034dd4d7210 */ /* 0x000fe20007f1e0ff */
[----:B------:R-:W-:Y:S01]  /*9c70*/  IMAD.WIDE.U32.X R226, R62, R39, R226, P2 ;  /* 0x000000273ee27225 */ /* 0x000fe200010e04e2 */
[----:B------:R-:W-:-:S03]  /*9c80*/  IADD3 R150, P2, PT, R155, R42, RZ ;  /* 0x0000002a9b967210 */ /* 0x000fc60007f5e0ff */
[----:B------:R-:W-:Y:S02]  /*9c90*/  IMAD.X R243, RZ, RZ, RZ, P4 ;  /* 0x000000fffff37224 */ /* 0x000fe400020e06ff */
[----:B------:R-:W-:Y:S02]  /*9ca0*/  IMAD.MOV.U32 R242, RZ, RZ, R43 ;  /* 0x000000fffff27224 */ /* 0x000fe400078e002b */
[----:B------:R-:W-:Y:S02]  /*9cb0*/  IMAD.IADD R53, R213, 0x1, R53 ;  /* 0x00000001d5357824 */ /* 0x000fe400078e0235 */
[----:B------:R-:W-:-:S04]  /*9cc0*/  IMAD.WIDE.U32.X R178, R63, R39, R178, P1 ;  /* 0x000000273fb27225 */ /* 0x000fc800008e04b2 */
[----:B------:R-:W-:Y:S01]  /*9cd0*/  IMAD.WIDE.U32.X R228, R63, R50, R228, P0 ;  /* 0x000000323fe47225 */ /* 0x000fe200000e04e4 */
[C---:B------:R-:W-:Y:S02]  /*9ce0*/  LEA.HI R69, P0, R53.reuse, R56, RZ, 0xd ;  /* 0x0000003835457211 */ /* 0x040fe400078168ff */
[----:B------:R-:W-:Y:S01]  /*9cf0*/  LOP3.LUT R45, R53, 0x7ffff, RZ, 0xc0, !PT ;  /* 0x0007ffff352d7812 */ /* 0x000fe200078ec0ff */
[----:B------:R-:W-:-:S04]  /*9d00*/  IMAD.WIDE.U32 R42, R60, 0x13, RZ ;  /* 0x000000133c2a7825 */ /* 0x000fc800078e00ff */
[----:B------:R-:W-:Y:S01]  /*9d10*/  IMAD.WIDE.U32.X R242, R55, R50, R242, P2 ;  /* 0x0000003237f27225 */ /* 0x000fe200010e04f2 */
[----:B------:R-:W-:-:S03]  /*9d20*/  LOP3.LUT R55, R71, 0x7ffff, RZ, 0xc0, !PT ;  /* 0x0007ffff47377812 */ /* 0x000fc600078ec0ff */
[----:B------:R-:W-:Y:S02]  /*9d30*/  IMAD R63, R50, 0x13, RZ ;  /* 0x00000013323f7824 */ /* 0x000fe400078e02ff */
[----:B------:R-:W-:-:S03]  /*9d40*/  IMAD.X R55, RZ, RZ, R55, P0 ;  /* 0x000000ffff377224 */ /* 0x000fc600000e0637 */
[----:B------:R-:W-:Y:S01]  /*9d50*/  IADD3 R71, PT, PT, R43, R63, RZ ;  /* 0x0000003f2b477210 */ /* 0x000fe20007ffe0ff */
[----:B------:R-:W-:-:S04]  /*9d60*/  IMAD.WIDE.U32 R62, R45, R212, RZ ;  /* 0x000000d42d3e7225 */ /* 0x000fc800078e00ff */
[----:B------:R-:W-:Y:S01]  /*9d70*/  IMAD.WIDE.U32 R216, R69, 0x26, RZ ;  /* 0x0000002645d87825 */ /* 0x000fe200078e00ff */
[----:B------:R-:W-:-:S03]  /*9d80*/  SHF.L.U64.HI R56, R212, 0x1, R53 ;  /* 0x00000001d4387819 */ /* 0x000fc60000010235 */
[----:B------:R-:W-:-:S04]  /*9d90*/  IMAD.WIDE.U32 R58, R50, R42, RZ ;  /* 0x0000002a323a7225 */ /* 0x000fc800078e00ff */
[----:B------:R-:W-:Y:S02]  /*9da0*/  IMAD R75, R55, 0x26, RZ ;  /* 0x00000026374b7824 */ /* 0x000fe400078e02ff */
[----:B------:R-:W-:Y:S02]  /*9db0*/  IMAD.SHL.U32 R64, R212, 0x2, RZ ;  /* 0x00000002d4407824 */ /* 0x000fe400078e00ff */
[----:B------:R-:W-:Y:S01]  /*9dc0*/  IMAD.WIDE.U32 R62, P0, R45, R212, R62 ;  /* 0x000000d42d3e7225 */ /* 0x000fe2000780003e */
[----:B------:R-:W-:-:S03]  /*9dd0*/  IADD3 R75, PT, PT, R217, R75, RZ ;  /* 0x0000004bd94b7210 */ /* 0x000fc60007ffe0ff */
[----:B------:R-:W-:-:S04]  /*9de0*/  IMAD.WIDE.U32 R212, R212, R212, RZ ;  /* 0x000000d4d4d47225 */ /* 0x000fc800078e00ff */
[----:B------:R-:W-:-:S04]  /*9df0*/  IMAD.WIDE.U32 R52, R50, R216, RZ ;  /* 0x000000d832347225 */ /* 0x000fc800078e00ff */
[----:B------:R-:W-:-:S04]  /*9e00*/  IMAD.WIDE.U32 R58, P1, R71, R60, R58 ;  /* 0x0000003c473a7225 */ /* 0x000fc8000782003a */
[----:B------:R-:W-:Y:S01]  /*9e10*/  IMAD.X R187, RZ, RZ, RZ, P0 ;  /* 0x000000ffffbb7224 */ /* 0x000fe200000e06ff */
[----:B------:R-:W-:Y:S01]  /*9e20*/  IADD3 R238, P0, PT, R213, R62, RZ ;  /* 0x0000003ed5ee7210 */ /* 0x000fe20007f1e0ff */
[----:B------:R-:W-:Y:S02]  /*9e30*/  IMAD.X R43, RZ, RZ, RZ, P1 ;  /* 0x000000ffff2b7224 */ /* 0x000fe400008e06ff */
[----:B------:R-:W-:-:S04]  /*9e40*/  IMAD.WIDE.U32 R216, R60, R216, RZ ;  /* 0x000000d83cd87225 */ /* 0x000fc800078e00ff */
[----:B------:R-:W-:Y:S02]  /*9e50*/  IMAD.MOV.U32 R186, RZ, RZ, R63 ;  /* 0x000000ffffba7224 */ /* 0x000fe400078e003f */
[----:B------:R-:W-:-:S04]  /*9e60*/  IMAD.WIDE.U32 R52, P1, R75, R60, R52 ;  /* 0x0000003c4b347225 */ /* 0x000fc80007820034 */
[----:B------:R-:W-:Y:S01]  /*9e70*/  IMAD.WIDE.U32.X R186, R45, R45, R186, P0 ;  /* 0x0000002d2dba7225 */ /* 0x000fe200000e04ba */
[----:B------:R-:W-:Y:S02]  /*9e80*/  IADD3 R45, P5, PT, R216, R210, RZ ;  /* 0x000000d2d82d7210 */ /* 0x000fe40007fbe0ff */
[----:B------:R-:W-:Y:S01]  /*9e90*/  IADD3 R231, P0, PT, R217, R52, RZ ;  /* 0x00000034d9e77210 */ /* 0x000fe20007f1e0ff */
[----:B------:R-:W-:Y:S01]  /*9ea0*/  IMAD.WIDE.U32 R152, R60, R42, RZ ;  /* 0x0000002a3c987225 */ /* 0x000fe200078e00ff */
[----:B------:R-:W-:Y:S02]  /*9eb0*/  MOV R180, R53 ;  /* 0x0000003500b47202 */ /* 0x000fe40000000f00 */
[----:B------:R-:W-:Y:S01]  /*9ec0*/  LOP3.LUT R56, R56, 0xfffff, RZ, 0xc0, !PT ;  /* 0x000fffff38387812 */ /* 0x000fe200078ec0ff */
[----:B------:R-:W-:Y:S01]  /*9ed0*/  IMAD.X R181, RZ, RZ, RZ, P1 ;  /* 0x000000ffffb57224 */ /* 0x000fe200008e06ff */
[----:B------:R-:W-:Y:S02]  /*9ee0*/  LOP3.LUT R64, R64, 0xfffffffe, RZ, 0xc0, !PT ;  /* 0xfffffffe40407812 */ /* 0x000fe400078ec0ff */
[----:B------:R-:W-:-:S02]  /*9ef0*/  IADD3 R48, P6, PT, R45, R212, RZ ;  /* 0x000000d42d307210 */ /* 0x000fc40007fde0ff */
[----:B------:R-:W-:Y:S01]  /*9f00*/  IADD3.X R45, P5, PT, R231, R223, RZ, P5, !PT ;  /* 0x000000dfe72d7210 */ /* 0x000fe20002fbe4ff */
[----:B------:R-:W-:Y:S01]  /*9f10*/  IMAD.WIDE.U32.X R180, R75, R50, R180, P0 ;  /* 0x000000324bb47225 */ /* 0x000fe200000e04b4 */
[----:B------:R-:W-:Y:S02]  /*9f20*/  IADD3 R146, P2, PT, R153, R58, RZ ;  /* 0x0000003a99927210 */ /* 0x000fe40007f5e0ff */
[----:B------:R-:W-:Y:S01]  /*9f30*/  MOV R42, R59 ;  /* 0x0000003b002a7202 */ /* 0x000fe20000000f00 */
[----:B------:R-:W-:Y:S01]  /*9f40*/  IMAD.WIDE.U32 R58, R56, R69, RZ ;  /* 0x00000045383a7225 */ /* 0x000fe200078e00ff */
[----:B------:R-:W-:-:S03]  /*9f50*/  IADD3.X R45, P6, PT, R45, R238, RZ, P6, !PT ;  /* 0x000000ee2d2d7210 */ /* 0x000fc600037de4ff */
[----:B------:R-:W-:Y:S01]  /*9f60*/  IMAD.WIDE.U32 R52, R68, R64, RZ ;  /* 0x0000004044347225 */ /* 0x000fe200078e00ff */
[----:B------:R-:W-:Y:S02]  /*9f70*/  IADD3 R63, P1, PT, R220, R158, RZ ;  /* 0x0000009edc3f7210 */ /* 0x000fe40007f3e0ff */
[----:B------:R-:W-:Y:S01]  /*9f80*/  IADD3.X R122, P5, P6, R186, R178, R180, P6, P5 ;  /* 0x000000b2ba7a7210 */ /* 0x000fe200036aa4b4 */
[----:B------:R-:W-:-:S04]  /*9f90*/  IMAD.WIDE.U32 R234, R64, R69, RZ ;  /* 0x0000004540ea7225 */ /* 0x000fc800078e00ff */
[----:B------:R-:W-:Y:S01]  /*9fa0*/  IMAD.WIDE.U32 R58, P0, R64, R55, R58 ;  /* 0x00000037403a7225 */ /* 0x000fe2000780003a */
[----:B------:R-:W-:-:S03]  /*9fb0*/  SHF.L.W.U32.HI R123, R45, 0xd, R122 ;  /* 0x0000000d2d7b7819 */ /* 0x000fc60000010e7a */
[----:B------:R-:W-:-:S04]  /*9fc0*/  IMAD.WIDE.U32 R52, P4, R56, R72, R52 ;  /* 0x0000004838347225 */ /* 0x000fc80007880034 */
[----:B------:R-:W-:Y:S01]  /*9fd0*/  IMAD.WIDE.U32.X R120, R71, R50, R42, P2 ;  /* 0x0000003247787225 */ /* 0x000fe200010e042a */
[----:B------:R-:W-:Y:S02]  /*9fe0*/  IADD3 R62, P2, PT, R63, R234, RZ ;  /* 0x000000ea3f3e7210 */ /* 0x000fe40007f5e0ff */
[----:B------:R-:W-:Y:S01]  /*9ff0*/  MOV R236, R59 ;  /* 0x0000003b00ec7202 */ /* 0x000fe20000000f00 */
[----:B------:R-:W-:Y:S01]  /*a000*/  IMAD.X R249, RZ, RZ, RZ, P4 ;  /* 0x000000fffff97224 */ /* 0x000fe200020e06ff */
[----:B------:R-:W-:Y:S01]  /*a010*/  IADD3 R245, P4, PT, R235, R58, RZ ;  /* 0x0000003aebf57210 */ /* 0x000fe20007f9e0ff */
[----:B------:R-:W-:Y:S01]  /*a020*/  IMAD.X R237, RZ, RZ, RZ, P0 ;  /* 0x000000ffffed7224 */ /* 0x000fe200000e06ff */
[----:B------:R-:W-:Y:S01]  /*a030*/  IADD3 R123, P0, PT, R123, R62, RZ ;  /* 0x0000003e7b7b7210 */ /* 0x000fe20007f1e0ff */
[----:B------:R-:W-:Y:S01]  /*a040*/  IMAD.WIDE.U32 R42, R55, R69, RZ ;  /* 0x00000045372a7225 */ /* 0x000fe200078e00ff */
[----:B------:R-:W-:Y:S02]  /*a050*/  IADD3.X R58, P1, PT, R77, R156, RZ, P1, !PT ;  /* 0x0000009c4d3a7210 */ /* 0x000fe40000f3e4ff */
[----:B------:R-:W-:Y:S01]  /*a060*/  IADD3.X R62, PT, PT, R187, R179, R181, P5, P6 ;  /* 0x000000b3bb3e7210 */ /* 0x000fe20002fec4b5 */
[----:B------:R-:W-:Y:S01]  /*a070*/  IMAD.WIDE.U32.X R236, R56, R55, R236, P4 ;  /* 0x0000003738ec7225 */ /* 0x000fe200020e04ec */
[----:B------:R-:W-:-:S02]  /*a080*/  IADD3.X R59, P2, PT, R58, R245, RZ, P2, !PT ;  /* 0x000000f53a3b7210 */ /* 0x000fc4000175e4ff */
[----:B------:R-:W-:Y:S01]  /*a090*/  SHF.L.W.U32.HI R122, R122, 0xd, R62 ;  /* 0x0000000d7a7a7819 */ /* 0x000fe20000010e3e */
[C---:B------:R-:W-:Y:S01]  /*a0a0*/  IMAD.WIDE.U32 R42, P5, R69.reuse, R55, R42 ;  /* 0x00000037452a7225 */ /* 0x040fe200078a002a */
[----:B------:R-:W-:Y:S01]  /*a0b0*/  STL.64 [R1+0x48], R158 ;  /* 0x0000489e01007387 */ /* 0x000fe20000100a00 */
[----:B------:R-:W-:Y:S02]  /*a0c0*/  IADD3.X R75, P2, P1, R236, R228, R226, P2, P1 ;  /* 0x000000e4ec4b7210 */ /* 0x000fe400011424e2 */
[----:B------:R-:W-:Y:S01]  /*a0d0*/  IMAD.WIDE.U32 R240, R69, R69, RZ ;  /* 0x0000004545f07225 */ /* 0x000fe200078e00ff */
[----:B------:R-:W-:Y:S01]  /*a0e0*/  STL [R1+0xb8], R156 ;  /* 0x0000b89c01007387 */ /* 0x000fe20000100800 */
[----:B------:R-:W-:-:S03]  /*a0f0*/  IADD3.X R122, P0, PT, R122, R59, RZ, P0, !PT ;  /* 0x0000003b7a7a7210 */ /* 0x000fc6000071e4ff */
[----:B------:R-:W-:Y:S01]  /*a100*/  STL.64 [R1+0x68], R154 ;  /* 0x0000689a01007387 */ /* 0x000fe20000100a00 */
[----:B------:R-:W-:Y:S01]  /*a110*/  IMAD.X R247, RZ, RZ, RZ, P5 ;  /* 0x000000fffff77224 */ /* 0x000fe200028e06ff */
[----:B------:R-:W-:Y:S02]  /*a120*/  LEA.HI.X R75, P5, R62, R75, RZ, 0xd, P0 ;  /* 0x0000004b3e4b7211 */ /* 0x000fe400000b6cff */
[----:B------:R0:W-:Y:S01]  /*a130*/  STL [R1+0xc], R77 ;  /* 0x00000c4d01007387 */ /* 0x0001e20000100800 */
[----:B------:R-:W-:Y:S01]  /*a140*/  IMAD.WIDE.U32 R78, R72, R64, RZ ;  /* 0x00000040484e7225 */ /* 0x000fe200078e00ff */
[----:B------:R-:W-:Y:S02]  /*a150*/  SHF.L.U32 R58, R69, 0x1, RZ ;  /* 0x00000001453a7819 */ /* 0x000fe400000006ff */
[----:B------:R-:W-:Y:S01]  /*a160*/  STL [R1+0xcc], R150 ;  /* 0x0000cc9601007387 */ /* 0x000fe20000100800 */
[----:B------:R-:W-:Y:S01]  /*a170*/  IMAD.MOV.U32 R246, RZ, RZ, R43 ;  /* 0x000000fffff67224 */ /* 0x000fe200078e002b */
[----:B0-----:R-:W-:-:S02]  /*a180*/  IADD3 R77, P4, PT, R241, R42, RZ ;  /* 0x0000002af14d7210 */ /* 0x001fc40007f9e0ff */
[----:B------:R-:W-:Y:S01]  /*a190*/  STL.64 [R1+0x70], R152 ;  /* 0x0000709801007387 */ /* 0x000fe20000100a00 */
[----:B------:R-:W-:-:S03]  /*a1a0*/  IADD3 R42, P0, PT, R240, R154, RZ ;  /* 0x0000009af02a7210 */ /* 0x000fc60007f1e0ff */
[----:B------:R-:W-:Y:S01]  /*a1b0*/  STL [R1+0xd0], R146 ;  /* 0x0000d09201007387 */ /* 0x000fe20000100800 */
[----:B------:R-:W-:Y:S01]  /*a1c0*/  IMAD.WIDE.U32.X R246, R55, R55, R246, P4 ;  /* 0x0000003737f67225 */ /* 0x000fe200020e04f6 */
[----:B------:R-:W-:Y:S02]  /*a1d0*/  IADD3 R42, P4, PT, R42, R78, RZ ;  /* 0x0000004e2a2a7210 */ /* 0x000fe40007f9e0ff */
[----:B------:R-:W-:Y:S01]  /*a1e0*/  STL.64 [R1], R120 ;  /* 0x0000007801007387 */ /* 0x000fe20000100a00 */
[----:B------:R-:W-:Y:S01]  /*a1f0*/  IADD3 R63, P6, PT, R79, R52, RZ ;  /* 0x000000344f3f7210 */ /* 0x000fe20007fde0ff */
[----:B------:R-:W-:Y:S02]  /*a200*/  IMAD.MOV.U32 R248, RZ, RZ, R53 ;  /* 0x000000fffff87224 */ /* 0x000fe400078e0035 */
[----:B------:R0:W-:Y:S01]  /*a210*/  STL.64 [R1+0x10], R78 ;  /* 0x0000104e01007387 */ /* 0x0001e20000100a00 */
[----:B------:R-:W-:Y:S01]  /*a220*/  IMAD.WIDE.U32 R52, R68, R58, RZ ;  /* 0x0000003a44347225 */ /* 0x000fe200078e00ff */
[----:B------:R-:W-:-:S02]  /*a230*/  SHF.L.U64.HI R69, R69, 0x1, R55 ;  /* 0x0000000145457819 */ /* 0x000fc40000010237 */
[----:B------:R-:W-:Y:S02]  /*a240*/  SHF.L.W.U32.HI R71, R122, 0xd, R75 ;  /* 0x0000000d7a477819 */ /* 0x000fe40000010e4b */
[----:B------:R-:W-:Y:S02]  /*a250*/  IADD3.X R62, P0, PT, R77, R150, RZ, P0, !PT ;  /* 0x000000964d3e7210 */ /* 0x000fe4000071e4ff */
[----:B0-----:R-:W-:Y:S01]  /*a260*/  IADD3.X R78, PT, PT, R237, R229, R227, P2, P1 ;  /* 0x000000e5ed4e7210 */ /* 0x001fe200017e24e3 */
[----:B------:R-:W-:-:S04]  /*a270*/  IMAD.WIDE.U32 R52, P1, R69, R72, R52 ;  /* 0x0000004845347225 */ /* 0x000fc80007820034 */
[----:B------:R-:W-:Y:S01]  /*a280*/  IMAD.X R78, RZ, RZ, R78, P5 ;  /* 0x000000ffff4e7224 */ /* 0x000fe200028e064e */
[----:B------:R-:W-:Y:S01]  /*a290*/  IADD3 R71, P2, PT, R71, R42, RZ ;  /* 0x0000002a47477210 */ /* 0x000fe20007f5e0ff */
[----:B------:R-:W-:Y:S01]  /*a2a0*/  IMAD.WIDE.U32 R124, R72, R58, RZ ;  /* 0x0000003a487c7225 */ /* 0x000fe200078e00ff */
[----:B------:R-:W-:Y:S02]  /*a2b0*/  IADD3.X R62, P4, PT, R62, R63, RZ, P4, !PT ;  /* 0x0000003f3e3e7210 */ /* 0x000fe4000279e4ff */
[----:B------:R-:W-:Y:S01]  /*a2c0*/  SHF.L.W.U32.HI R75, R75, 0xd, R78 ;  /* 0x0000000d4b4b7819 */ /* 0x000fe20000010e4e */
[----:B------:R0:W-:Y:S01]  /*a2d0*/  STL [R1+0xc0], R63 ;  /* 0x0000c03f01007387 */ /* 0x0001e20000100800 */
[----:B------:R-:W-:Y:S01]  /*a2e0*/  IADD3.X R43, PT, PT, RZ, RZ, RZ, P1, !PT ;  /* 0x000000ffff2b7210 */ /* 0x000fe20000ffe4ff */
[----:B------:R-:W-:Y:S01]  /*a2f0*/  IMAD.WIDE.U32.X R248, R56, R68, R248, P6 ;  /* 0x0000004438f87225 */ /* 0x000fe200030e04f8 */
[----:B------:R-:W-:Y:S02]  /*a300*/  IADD3 R79, P1, PT, R125, R52, RZ ;  /* 0x000000347d4f7210 */ /* 0x000fe40007f3e0ff */
[----:B------:R-:W-:Y:S01]  /*a310*/  IADD3.X R75, P2, PT, R75, R62, RZ, P2, !PT ;  /* 0x0000003e4b4b7210 */ /* 0x000fe2000175e4ff */
[----:B------:R-:W-:-:S02]  /*a320*/  IMAD.MOV.U32 R42, RZ, RZ, R53 ;  /* 0x000000ffff2a7224 */ /* 0x000fc400078e0035 */
[----:B0-----:R-:W-:Y:S01]  /*a330*/  IMAD.WIDE.U32 R62, R39, R64, RZ ;  /* 0x00000040273e7225 */ /* 0x001fe200078e00ff */
[----:B------:R-:W-:-:S03]  /*a340*/  IADD3.X R55, P4, P5, R248, R242, R246, P4, P0 ;  /* 0x000000f2f8377210 */ /* 0x000fc600025804f6 */
[----:B------:R-:W-:Y:S01]  /*a350*/  IMAD.WIDE.U32 R52, R39, R58, RZ ;  /* 0x0000003a27347225 */ /* 0x000fe200078e00ff */
[----:B------:R0:W-:Y:S03]  /*a360*/  STL [R1+0xb4], R77 ;  /* 0x0000b44d01007387 */ /* 0x0001e60000100800 */
[----:B------:R-:W-:-:S04]  /*a370*/  IMAD.WIDE.U32.X R116, R69, R68, R42, P1 ;  /* 0x0000004445747225 */ /* 0x000fc800008e042a */
[----:B------:R-:W-:-:S04]  /*a380*/  IMAD.WIDE.U32 R42, R65, R58, RZ ;  /* 0x0000003a412a7225 */ /* 0x000fc800078e00ff */
[----:B------:R-:W-:Y:S01]  /*a390*/  IMAD.WIDE.U32.X R40, R68, R68, R40, P3 ;  /* 0x0000004444287225 */ /* 0x000fe200018e0428 */
[----:B------:R-:W-:-:S03]  /*a3a0*/  IADD3 R58, P3, PT, R124, R152, RZ ;  /* 0x000000987c3a7210 */ /* 0x000fc60007f7e0ff */
[----:B------:R-:W-:Y:S01]  /*a3b0*/  IMAD.WIDE.U32 R62, P1, R56, R65, R62 ;  /* 0x00000041383e7225 */ /* 0x000fe2000782003e */
[----:B------:R-:W-:-:S03]  /*a3c0*/  LEA.HI.X R68, P0, R78, R55, RZ, 0xd, P2 ;  /* 0x000000374e447211 */ /* 0x000fc60001016cff */
[----:B------:R-:W-:Y:S01]  /*a3d0*/  IMAD.WIDE.U32 R144, R65, R64, RZ ;  /* 0x0000004041907225 */ /* 0x000fe200078e00ff */
[----:B0-----:R-:W-:-:S03]  /*a3e0*/  IADD3.X R77, PT, PT, R249, R243, R247, P4, P5 ;  /* 0x000000f3f94d7210 */ /* 0x001fc600027ea4f7 */
[----:B------:R-:W-:Y:S01]  /*a3f0*/  IMAD.WIDE.U32 R52, P6, R69, R65, R52 ;  /* 0x0000004145347225 */ /* 0x000fe200078c0034 */
[----:B------:R-:W-:-:S03]  /*a400*/  IADD3 R65, P2, PT, R42, R54, RZ ;  /* 0x000000362a417210 */ /* 0x000fc60007f5e0ff */
[----:B------:R-:W-:Y:S01]  /*a410*/  IMAD.X R59, RZ, RZ, RZ, P1 ;  /* 0x000000ffff3b7224 */ /* 0x000fe200008e06ff */
[----:B------:R-:W-:Y:S01]  /*a420*/  IADD3 R42, P1, PT, R58, R144, RZ ;  /* 0x000000903a2a7210 */ /* 0x000fe20007f3e0ff */
[----:B------:R0:W-:Y:S01]  /*a430*/  STL.64 [R1+0x50], R124 ;  /* 0x0000507c01007387 */ /* 0x0001e20000100a00 */
[----:B------:R-:W-:Y:S01]  /*a440*/  IADD3 R72, P5, PT, R145, R62, RZ ;  /* 0x0000003e91487210 */ /* 0x000fe20007fbe0ff */
[----:B------:R-:W-:Y:S01]  /*a450*/  IMAD.X R77, RZ, RZ, R77, P0 ;  /* 0x000000ffff4d7224 */ /* 0x000fe200000e064d */
[----:B------:R-:W-:Y:S01]  /*a460*/  MOV R58, R63 ;  /* 0x0000003f003a7202 */ /* 0x000fe20000000f00 */
[----:B------:R-:W-:Y:S01]  /*a470*/  IMAD.WIDE.U32 R54, R50, R64, RZ ;  /* 0x0000004032367225 */ /* 0x000fe200078e00ff */
[----:B------:R-:W-:Y:S01]  /*a480*/  IADD3.X R63, P3, PT, R79, R146, RZ, P3, !PT ;  /* 0x000000924f3f7210 */ /* 0x000fe20001f7e4ff */
[----:B------:R1:W-:Y:S01]  /*a490*/  STL [R1+0xc8], R79 ;  /* 0x0000c84f01007387 */ /* 0x0003e20000100800 */
[----:B0-----:R-:W-:-:S03]  /*a4a0*/  SHF.L.W.U32.HI R125, R75, 0xd, R68 ;  /* 0x0000000d4b7d7819 */ /* 0x001fc60000010e44 */
[----:B------:R-:W-:Y:S01]  /*a4b0*/  STL.64 [R1+0x20], R116 ;  /* 0x0000207401007387 */ /* 0x000fe20000100a00 */
[----:B------:R-:W-:Y:S01]  /*a4c0*/  SHF.L.W.U32.HI R68, R68, 0xd, R77 ;  /* 0x0000000d44447819 */ /* 0x000fe20000010e4d */
[C---:B-1----:R-:W-:Y:S01]  /*a4d0*/  IMAD.WIDE.U32.X R78, R56.reuse, R39, R58, P5 ;  /* 0x00000027384e7225 */ /* 0x042fe200028e043a */
[----:B------:R-:W-:Y:S02]  /*a4e0*/  IADD3 R125, P4, PT, R125, R42, RZ ;  /* 0x0000002a7d7d7210 */ /* 0x000fe40007f9e0ff */
[----:B------:R-:W-:Y:S01]  /*a4f0*/  IADD3.X R63, P5, PT, R63, R72, RZ, P1, !PT ;  /* 0x000000483f3f7210 */ /* 0x000fe20000fbe4ff */
[----:B------:R-:W-:Y:S01]  /*a500*/  STL.64 [R1+0x58], R144 ;  /* 0x0000589001007387 */ /* 0x000fe20000100a00 */
[----:B------:R-:W-:-:S03]  /*a510*/  IMAD.WIDE.U32 R54, P0, R56, R60, R54 ;  /* 0x0000003c38367225 */ /* 0x000fc60007800036 */
[----:B------:R0:W-:Y:S01]  /*a520*/  STL [R1+0xb0], R72 ;  /* 0x0000b04801007387 */ /* 0x0001e20000100800 */
[----:B------:R-:W-:Y:S01]  /*a530*/  IMAD.WIDE.U32 R58, R60, R64, RZ ;  /* 0x000000403c3a7225 */ /* 0x000fe200078e00ff */
[----:B------:R-:W-:Y:S02]  /*a540*/  IADD3 R60, P1, PT, R43, R52, RZ ;  /* 0x000000342b3c7210 */ /* 0x000fe40007f3e0ff */
[----:B------:R-:W-:Y:S01]  /*a550*/  IADD3.X R52, P4, PT, R68, R63, RZ, P4, !PT ;  /* 0x0000003f44347210 */ /* 0x000fe2000279e4ff */
[----:B------:R-:W-:Y:S01]  /*a560*/  IMAD.X R43, RZ, RZ, RZ, P0 ;  /* 0x000000ffff2b7224 */ /* 0x000fe200000e06ff */
[----:B------:R-:W-:Y:S02]  /*a570*/  IADD3 R63, P0, PT, R59, R54, RZ ;  /* 0x000000363b3f7210 */ /* 0x000fe40007f1e0ff */
[----:B0-----:R-:W-:-:S04]  /*a580*/  IADD3.X R72, P5, P3, R78, R116, R120, P5, P3 ;  /* 0x000000744e487210 */ /* 0x001fc80002ba6478 */
[----:B------:R-:W-:Y:S02]  /*a590*/  IADD3.X R59, PT, PT, R79, R117, R121, P5, P3 ;  /* 0x000000754f3b7210 */ /* 0x000fe40002fe6479 */
[----:B------:R-:W-:Y:S02]  /*a5a0*/  LEA.HI.X R72, P4, R77, R72, RZ, 0xd, P4 ;  /* 0x000000484d487211 */ /* 0x000fe40002096cff */
[----:B------:R-:W-:Y:S02]  /*a5b0*/  MOV R42, R55 ;  /* 0x00000037002a7202 */ /* 0x000fe40000000f00 */
[----:B------:R-:W-:Y:S01]  /*a5c0*/  IADD3.X R54, P2, PT, R49, R60, RZ, P2, !PT ;  /* 0x0000003c31367210 */ /* 0x000fe2000175e4ff */
[----:B------:R-:W-:Y:S01]  /*a5d0*/  IMAD.X R49, RZ, RZ, R59, P4 ;  /* 0x000000ffff317224 */ /* 0x000fe200020e063b */
[----:B------:R-:W-:Y:S02]  /*a5e0*/  IADD3 R58, P3, PT, R65, R58, RZ ;  /* 0x0000003a413a7210 */ /* 0x000fe40007f7e0ff */
[----:B------:R-:W-:Y:S01]  /*a5f0*/  SHF.L.W.U32.HI R124, R52, 0xd, R72 ;  /* 0x0000000d347c7819 */ /* 0x000fe20000010e48 */
[----:B------:R-:W-:Y:S01]  /*a600*/  IMAD.WIDE.U32.X R42, R56, R50, R42, P0 ;  /* 0x00000032382a7225 */ /* 0x000fe200000e042a */
[----:B------:R-:W-:-:S02]  /*a610*/  IADD3.X R62, P3, PT, R54, R63, RZ, P3, !PT ;  /* 0x0000003f363e7210 */ /* 0x000fc40001f7e4ff */
[----:B------:R-:W-:Y:S02]  /*a620*/  SHF.L.W.U32.HI R72, R72, 0xd, R49 ;  /* 0x0000000d48487819 */ /* 0x000fe40000010e31 */
[----:B------:R-:W-:Y:S01]  /*a630*/  IADD3 R124, P0, PT, R124, R58, RZ ;  /* 0x0000003a7c7c7210 */ /* 0x000fe20007f1e0ff */
[----:B------:R-:W-:Y:S01]  /*a640*/  IMAD.X R55, RZ, RZ, RZ, P6 ;  /* 0x000000ffff377224 */ /* 0x000fe200030e06ff */
[----:B------:R-:W-:Y:S02]  /*a650*/  MOV R54, R53 ;  /* 0x0000003500367202 */ /* 0x000fe40000000f00 */
[----:B------:R-:W-:-:S03]  /*a660*/  IADD3.X R72, P0, PT, R72, R62, RZ, P0, !PT ;  /* 0x0000003e48487210 */ /* 0x000fc6000071e4ff */
[----:B------:R-:W-:Y:S01]  /*a670*/  IMAD.WIDE.U32.X R54, R69, R39, R54, P1 ;  /* 0x0000002745367225 */ /* 0x000fe200008e0436 */
[----:B------:R-:W-:Y:S02]  /*a680*/  LOP3.LUT R77, R72, 0x7ffff, RZ, 0xc0, !PT ;  /* 0x0007ffff484d7812 */ /* 0x000fe400078ec0ff */
[----:B------:R-:W-:Y:S01]  /*a690*/  LOP3.LUT R75, R75, 0x7ffff, RZ, 0xc0, !PT ;  /* 0x0007ffff4b4b7812 */ /* 0x000fe200078ec0ff */
[----:B------:R-:W-:Y:S01]  /*a6a0*/  IMAD.WIDE.U32 R68, R71, 0x13, RZ ;  /* 0x0000001347447825 */ /* 0x000fe200078e00ff */
[----:B------:R-:W-:Y:S02]  /*a6b0*/  IADD3.X R116, P2, P3, R42, R54, R40, P3, P2 ;  /* 0x000000362a747210 */ /* 0x000fe40001b44428 */
[----:B------:R-:W-:Y:S01]  /*a6c0*/  LOP3.LUT R39, R52, 0x7ffff, RZ, 0xc0, !PT ;  /* 0x0007ffff34277812 */ /* 0x000fe200078ec0ff */
[----:B------:R-:W-:Y:S01]  /*a6d0*/  IMAD.WIDE.U32 R64, R124, 0x13, RZ ;  /* 0x000000137c407825 */ /* 0x000fe200078e00ff */
[----:B------:R-:W-:-:S03]  /*a6e0*/  IADD3.X R252, PT, PT, R43, R55, R41, P2, P3 ;  /* 0x000000372bfc7210 */ /* 0x000fc600017e6429 */
[----:B------:R-:W-:Y:S02]  /*a6f0*/  IMAD R121, R77, 0x13, RZ ;  /* 0x000000134d797824 */ /* 0x000fe400078e02ff */
[----:B------:R-:W-:Y:S01]  /*a700*/  IMAD.WIDE.U32 R52, R125, 0x13, RZ ;  /* 0x000000137d347825 */ /* 0x000fe200078e00ff */
[----:B------:R-:W-:Y:S03]  /*a710*/  STL.64 [R1+0x40], R78 ;  /* 0x0000404e01007387 */ /* 0x000fe60000100a00 */
[----:B------:R-:W-:Y:S01]  /*a720*/  IMAD R63, R75, 0x13, RZ ;  /* 0x000000134b3f7824 */ /* 0x000fe200078e02ff */
[----:B------:R0:W-:Y:S01]  /*a730*/  STL [R1+0xc4], R58 ;  /* 0x0000c43a01007387 */ /* 0x0001e20000100800 */
[----:B------:R-:W-:Y:S02]  /*a740*/  IMAD R41, R39, 0x13, RZ ;  /* 0x0000001327297824 */ /* 0x000fe400078e02ff */
[----:B------:R-:W-:Y:S01]  /*a750*/  IMAD.IADD R121, R65, 0x1, R121 ;  /* 0x0000000141797824 */ /* 0x000fe200078e0279 */
[----:B------:R1:W-:Y:S01]  /*a760*/  STL [R1+0x34], R62 ;  /* 0x0000343e01007387 */ /* 0x0003e20000100800 */
[----:B------:R-:W-:Y:S01]  /*a770*/  IMAD.IADD R56, R69, 0x1, R63 ;  /* 0x0000000145387824 */ /* 0x000fe200078e023f */
[----:B------:R-:W-:Y:S01]  /*a780*/  IADD3 R60, PT, PT, R53, R41, RZ ;  /* 0x00000029353c7210 */ /* 0x000fe20007ffe0ff */
[----:B------:R-:W-:-:S04]  /*a790*/  IMAD.WIDE.U32 R54, R24, R52, RZ ;  /* 0x0000003418367225 */ /* 0x000fc800078e00ff */
[----:B0-----:R-:W-:-:S04]  /*a7a0*/  IMAD.WIDE.U32 R58, R27, R68, RZ ;  /* 0x000000441b3a7225 */ /* 0x001fc800078e00ff */
[----:B------:R-:W-:-:S04]  /*a7b0*/  IMAD.WIDE.U32 R42, R121, R30, RZ ;  /* 0x0000001e792a7225 */ /* 0x000fc800078e00ff */
[----:B------:R-:W-:-:S04]  /*a7c0*/  IMAD.WIDE.U32 R78, R23, R52, RZ ;  /* 0x00000034174e7225 */ /* 0x000fc800078e00ff */
[----:B-1----:R-:W-:-:S04]  /*a7d0*/  IMAD.WIDE.U32 R62, R64, R30, RZ ;  /* 0x0000001e403e7225 */ /* 0x002fc800078e00ff */
[----:B------:R-:W-:Y:S01]  /*a7e0*/  IMAD.WIDE.U32 R58, P5, R56, R25, R58 ;  /* 0x00000019383a7225 */ /* 0x000fe200078a003a */
[----:B------:R-:W-:-:S03]  /*a7f0*/  IADD3 R53, P2, PT, R62, R78, RZ ;  /* 0x0000004e3e357210 */ /* 0x000fc60007f5e0ff */
[----:B------:R-:W-:-:S04]  /*a800*/  IMAD.WIDE.U32 R40, R25, R68, RZ ;  /* 0x0000004419287225 */ /* 0x000fc800078e00ff */
[----:B------:R-:W-:Y:S01]  /*a810*/  IMAD.WIDE.U32 R54, P6, R60, R23, R54 ;  /* 0x000000173c367225 */ /* 0x000fe200078c0036 */
[----:B------:R-:W-:-:S03]  /*a820*/  IADD3 R145, P3, PT, R41, R58, RZ ;  /* 0x0000003a29917210 */ /* 0x000fc60007f7e0ff */
[----:B------:R-:W-:Y:S01]  /*a830*/  IMAD.WIDE.U32 R42, P4, R31, R64, R42 ;  /* 0x000000401f2a7225 */ /* 0x000fe2000788002a */
[----:B------:R-:W-:-:S03]  /*a840*/  IADD3 R120, P1, PT, R53, R40, RZ ;  /* 0x0000002835787210 */ /* 0x000fc60007f3e0ff */
[----:B------:R-:W-:Y:S01]  /*a850*/  IMAD.X R41, RZ, RZ, RZ, P4 ;  /* 0x000000ffff297224 */ /* 0x000fe200020e06ff */
[----:B------:R-:W-:Y:S01]  /*a860*/  IADD3 R53, P4, PT, R79, R54, RZ ;  /* 0x000000364f357210 */ /* 0x000fe20007f9e0ff */
[----:B------:R-:W-:Y:S01]  /*a870*/  IMAD.X R79, RZ, RZ, RZ, P5 ;  /* 0x000000ffff4f7224 */ /* 0x000fe200028e06ff */
[----:B------:R-:W-:Y:S01]  /*a880*/  IADD3 R42, P5, PT, R63, R42, RZ ;  /* 0x0000002a3f2a7210 */ /* 0x000fe20007fbe0ff */
[----:B------:R-:W-:Y:S01]  /*a890*/  IMAD.MOV.U32 R78, RZ, RZ, R59 ;  /* 0x000000ffff4e7224 */ /* 0x000fe200078e003b */
[----:B------:R-:W-:Y:S01]  /*a8a0*/  IADD3.X R63, PT, PT, RZ, RZ, RZ, P6, !PT ;  /* 0x000000ffff3f7210 */ /* 0x000fe200037fe4ff */
[----:B------:R-:W-:Y:S01]  /*a8b0*/  IMAD.MOV.U32 R62, RZ, RZ, R55 ;  /* 0x000000ffff3e7224 */ /* 0x000fe200078e0037 */
[----:B------:R-:W-:Y:S02]  /*a8c0*/  MOV R40, R43 ;  /* 0x0000002b00287202 */ /* 0x000fe40000000f00 */
[----:B------:R-:W-:Y:S01]  /*a8d0*/  IADD3.X R42, P2, PT, R42, R53, RZ, P2, !PT ;  /* 0x000000352a2a7210 */ /* 0x000fe2000175e4ff */
[----:B------:R-:W-:-:S03]  /*a8e0*/  IMAD.WIDE.U32.X R78, R56, R27, R78, P3 ;  /* 0x0000001b384e7225 */ /* 0x000fc600018e044e */
[----:B------:R-:W-:Y:S01]  /*a8f0*/  IADD3.X R145, P1, PT, R42, R145, RZ, P1, !PT ;  /* 0x000000912a917210 */ /* 0x000fe20000f3e4ff */
[----:B------:R-:W-:-:S04]  /*a900*/  IMAD.WIDE.U32.X R62, R60, R24, R62, P4 ;  /* 0x000000183c3e7225 */ /* 0x000fc800020e043e */
[----:B------:R-:W-:-:S03]  /*a910*/  IMAD.WIDE.U32.X R40, R121, R31, R40, P5 ;  /* 0x0000001f79287225 */ /* 0x000fc600028e0428 */
[----:B------:R-:W-:Y:S02]  /*a920*/  IADD3.X R50, P1, P3, R78, R62, R40, P1, P2 ;  /* 0x0000003e4e327210 */ /* 0x000fe40000b24428 */
[----:B------:R-:W-:Y:S02]  /*a930*/  LEA.HI.X R53, P2, R49, R116, RZ, 0xd, P0 ;  /* 0x0000007431357211 */ /* 0x000fe40000056cff */
[----:B------:R-:W-:Y:S01]  /*a940*/  IADD3.X R144, PT, PT, R79, R63, R41, P1, P3 ;  /* 0x0000003f4f907210 */ /* 0x000fe20000fe6429 */
[----:B------:R-:W-:Y:S01]  /*a950*/  IMAD.WIDE.U32 R62, R39, R114, RZ ;  /* 0x00000072273e7225 */ /* 0x000fe200078e00ff */
[----:B------:R-:W-:Y:S02]  /*a960*/  LOP3.LUT R49, R45, 0x7ffff, RZ, 0xc0, !PT ;  /* 0x0007ffff2d317812 */ /* 0x000fe400078ec0ff */
[----:B------:R-:W-:Y:S01]  /*a970*/  SHF.L.W.U32.HI R43, R72, 0xd, R53 ;  /* 0x0000000d482b7819 */ /* 0x000fe20000010e35 */
[----:B------:R-:W-:-:S04]  /*a980*/  IMAD.WIDE.U32 R40, R28, R64, RZ ;  /* 0x000000401c287225 */ /* 0x000fc800078e00ff */
[----:B------:R-:W-:-:S04]  /*a990*/  IMAD.WIDE.U32 R48, R43, 0x13, R48 ;  /* 0x000000132b307825 */ /* 0x000fc800078e0030 */
[----:B------:R-:W-:-:S04]  /*a9a0*/  IMAD.WIDE.U32 R58, R75, R30, RZ ;  /* 0x0000001e4b3a7225 */ /* 0x000fc800078e00ff */
[----:B------:R-:W-:-:S04]  /*a9b0*/  IMAD.WIDE.U32 R62, P4, R125, R29, R62 ;  /* 0x0000001d7d3e7225 */ /* 0x000fc8000788003e */
[----:B------:R-:W-:-:S04]  /*a9c0*/  IMAD.WIDE.U32 R42, R125, R114, RZ ;  /* 0x000000727d2a7225 */ /* 0x000fc800078e00ff */
[----:B------:R-:W-:Y:S01]  /*a9d0*/  IMAD.WIDE.U32 R54, R26, R64, RZ ;  /* 0x000000401a367225 */ /* 0x000fe200078e00ff */
[----:B------:R-:W-:-:S03]  /*a9e0*/  IADD3 R45, P6, PT, R43, R62, RZ ;  /* 0x0000003e2b2d7210 */ /* 0x000fc60007fde0ff */
[----:B------:R-:W-:Y:S01]  /*a9f0*/  IMAD.WIDE.U32 R40, P0, R121, R26, R40 ;  /* 0x0000001a79287225 */ /* 0x000fe20007800028 */
[----:B------:R-:W-:-:S03]  /*aa00*/  IADD3 R72, P1, PT, R42, R54, RZ ;  /* 0x000000362a487210 */ /* 0x000fc60007f3e0ff */
[----:B------:R-:W-:Y:S01]  /*aa10*/  IMAD.WIDE.U32 R58, P3, R71, R31, R58 ;  /* 0x0000001f473a7225 */ /* 0x000fe2000786003a */
[----:B------:R-:W-:-:S03]  /*aa20*/  IADD3 R40, P5, PT, R55, R40, RZ ;  /* 0x0000002837287210 */ /* 0x000fc60007fbe0ff */
[----:B------:R-:W-:-:S04]  /*aa30*/  IMAD.WIDE.U32 R42, R71, R30, RZ ;  /* 0x0000001e472a7225 */ /* 0x000fc800078e00ff */
[----:B------:R-:W-:Y:S01]  /*aa40*/  IMAD.X R55, RZ, RZ, RZ, P4 ;  /* 0x000000ffff377224 */ /* 0x000fe200020e06ff */
[----:B------:R-:W-:Y:S01]  /*aa50*/  IADD3 R43, P4, PT, R43, R58, RZ ;  /* 0x0000003a2b2b7210 */ /* 0x000fe20007f9e0ff */
[----:B------:R-:W-:Y:S01]  /*aa60*/  IMAD.X R58, RZ, RZ, R252, P2 ;  /* 0x000000ffff3a7224 */ /* 0x000fe200010e06fc */
[----:B------:R-:W-:Y:S01]  /*aa70*/  MOV R118, R59 ;  /* 0x0000003b00767202 */ /* 0x000fe20000000f00 */
[----:B------:R0:W-:Y:S03]  /*aa80*/  STL [R1+0xbc], R116 ;  /* 0x0000bc7401007387 */ /* 0x0001e60000100800 */
[----:B------:R-:W-:Y:S01]  /*aa90*/  SHF.L.W.U32.HI R53, R53, 0xd, R58 ;  /* 0x0000000d35357819 */ /* 0x000fe20000010e3a */
[----:B------:R-:W-:-:S04]  /*aaa0*/  IMAD.WIDE.U32 R58, R24, R64, RZ ;  /* 0x00000040183a7225 */ /* 0x000fc800078e00ff */
[----:B0-----:R-:W-:-:S04]  /*aab0*/  IMAD.WIDE.U32 R116, R27, R64, RZ ;  /* 0x000000401b747225 */ /* 0x001fc800078e00ff */
[----:B------:R-:W-:-:S04]  /*aac0*/  IMAD.WIDE.U32 R58, P2, R121, R23, R58 ;  /* 0x00000017793a7225 */ /* 0x000fc8000784003a */
[----:B------:R-:W-:Y:S02]  /*aad0*/  IMAD.X R119, RZ, RZ, RZ, P3 ;  /* 0x000000ffff777224 */ /* 0x000fe400018e06ff */
[----:B------:R-:W-:-:S04]  /*aae0*/  IMAD.WIDE.U32 R78, R23, R64, RZ ;  /* 0x00000040174e7225 */ /* 0x000fc800078e00ff */
[----:B------:R-:W-:-:S04]  /*aaf0*/  IMAD.WIDE.U32 R116, P3, R121, R25, R116 ;  /* 0x0000001979747225 */ /* 0x000fc80007860074 */
[----:B------:R-:W-:Y:S01]  /*ab00*/  IMAD.MOV.U32 R54, RZ, RZ, R63 ;  /* 0x000000ffff367224 */ /* 0x000fe200078e003f */
[----:B------:R-:W-:Y:S01]  /*ab10*/  IADD3.X R63, PT, PT, RZ, RZ, RZ, P2, !PT ;  /* 0x000000ffff3f7210 */ /* 0x000fe200017fe4ff */
[----:B------:R-:W-:Y:S01]  /*ab20*/  IMAD.WIDE.U32 R64, R25, R64, RZ ;  /* 0x0000004019407225 */ /* 0x000fe200078e00ff */
[----:B------:R-:W-:Y:S02]  /*ab30*/  IADD3 R69, P2, PT, R79, R58, RZ ;  /* 0x0000003a4f457210 */ /* 0x000fe40007f5e0ff */
[----:B------:R-:W-:Y:S01]  /*ab40*/  MOV R58, R117 ;  /* 0x00000075003a7202 */ /* 0x000fe20000000f00 */
[----:B------:R-:W-:Y:S01]  /*ab50*/  IMAD.MOV.U32 R62, RZ, RZ, R59 ;  /* 0x000000ffff3e7224 */ /* 0x000fe200078e003b */
[----:B------:R-:W-:Y:S01]  /*ab60*/  IADD3.X R40, P1, PT, R45, R40, RZ, P1, !PT ;  /* 0x000000282d287210 */ /* 0x000fe20000f3e4ff */
[----:B------:R-:W-:Y:S01]  /*ab70*/  IMAD.X R59, RZ, RZ, RZ, P3 ;  /* 0x000000ffff3b7224 */ /* 0x000fe200018e06ff */
[----:B------:R-:W-:Y:S01]  /*ab80*/  IADD3 R65, P3, PT, R65, R116, RZ ;  /* 0x0000007441417210 */ /* 0x000fe20007f7e0ff */
[----:B------:R-:W-:Y:S01]  /*ab90*/  IMAD.X R117, RZ, RZ, RZ, P0 ;  /* 0x000000ffff757224 */ /* 0x000fe200000e06ff */
[----:B------:R-:W-:Y:S01]  /*aba0*/  IADD3 R72, P0, PT, R72, R42, RZ ;  /* 0x0000002a48487210 */ /* 0x000fe20007f1e0ff */
[----:B------:R-:W-:-:S02]  /*abb0*/  IMAD.MOV.U32 R116, RZ, RZ, R41 ;  /* 0x000000ffff747224 */ /* 0x000fc400078e0029 */
[----:B------:R-:W-:Y:S01]  /*abc0*/  IMAD.WIDE.U32.X R54, R39, R29, R54, P6 ;  /* 0x0000001d27367225 */ /* 0x000fe200030e0436 */
[----:B------:R-:W-:-:S03]  /*abd0*/  IADD3.X R43, P0, PT, R40, R43, RZ, P0, !PT ;  /* 0x0000002b282b7210 */ /* 0x000fc6000071e4ff */
[----:B------:R-:W-:-:S04]  /*abe0*/  IMAD.WIDE.U32.X R40, R75, R31, R118, P4 ;  /* 0x0000001f4b287225 */ /* 0x000fc800020e0476 */
[----:B------:R-:W-:-:S04]  /*abf0*/  IMAD.WIDE.U32.X R116, R121, R28, R116, P5 ;  /* 0x0000001c79747225 */ /* 0x000fc800028e0474 */
[----:B------:R-:W-:Y:S01]  /*ac00*/  IMAD R53, R53, 0x13, RZ ;  /* 0x0000001335357824 */ /* 0x000fe200078e02ff */
[----:B------:R-:W-:-:S04]  /*ac10*/  IADD3.X R45, P0, P1, R40, R116, R54, P0, P1 ;  /* 0x00000074282d7210 */ /* 0x000fc80000102436 */
[----:B------:R-:W-:Y:S02]  /*ac20*/  IADD3 R150, PT, PT, R49, R53, RZ ;  /* 0x0000003531967210 */ /* 0x000fe40007ffe0ff */
[----:B------:R-:W-:Y:S02]  /*ac30*/  IADD3.X R41, PT, PT, R41, R117, R55, P0, P1 ;  /* 0x0000007529297210 */ /* 0x000fe400007e2437 */
[----:B------:R-:W-:Y:S02]  /*ac40*/  LOP3.LUT R53, R122, 0x7ffff, RZ, 0xc0, !PT ;  /* 0x0007ffff7a357812 */ /* 0x000fe400078ec0ff */
[----:B------:R-:W-:-:S05]  /*ac50*/  LEA.HI R42, P0, R150, R123, RZ, 0xd ;  /* 0x0000007b962a7211 */ /* 0x000fca00078168ff */
[----:B------:R-:W-:Y:S02]  /*ac60*/  IMAD.X R53, RZ, RZ, R53, P0 ;  /* 0x000000ffff357224 */ /* 0x000fe400000e0635 */
[----:B------:R-:W-:-:S04]  /*ac70*/  IMAD.WIDE.U32 R116, R42, 0x13, RZ ;  /* 0x000000132a747825 */ /* 0x000fc800078e00ff */
[----:B------:R-:W-:Y:S02]  /*ac80*/  IMAD R49, R53, 0x13, RZ ;  /* 0x0000001335317824 */ /* 0x000fe400078e02ff */
[----:B------:R-:W-:-:S04]  /*ac90*/  IMAD.WIDE.U32 R54, R28, R116, RZ ;  /* 0x000000741c367225 */ /* 0x000fc800078e00ff */
[----:B------:R-:W-:Y:S01]  /*aca0*/  IMAD.IADD R40, R117, 0x1, R49 ;  /* 0x0000000175287824 */ /* 0x000fe200078e0231 */
[----:B------:R-:W-:Y:S01]  /*acb0*/  LOP3.LUT R150, R150, 0x7ffff, RZ, 0xc0, !PT ;  /* 0x0007ffff96967812 */ /* 0x000fe200078ec0ff */
[----:B------:R-:W-:-:S04]  /*acc0*/  IMAD.WIDE.U32 R116, R26, R116, RZ ;  /* 0x000000741a747225 */ /* 0x000fc800078e00ff */
[----:B------:R-:W-:Y:S01]  /*acd0*/  IMAD.WIDE.U32 R54, P4, R40, R26, R54 ;  /* 0x0000001a28367225 */ /* 0x000fe20007880036 */
[----:B------:R-:W-:Y:S02]  /*ace0*/  IADD3 R120, P1, PT, R120, R116, RZ ;  /* 0x0000007478787210 */ /* 0x000fe40007f3e0ff */
[----:B------:R-:W-:Y:S01]  /*acf0*/  IADD3 R54, P5, PT, R117, R54, RZ ;  /* 0x0000003675367210 */ /* 0x000fe20007fbe0ff */
[----:B------:R-:W-:-:S04]  /*ad00*/  IMAD.WIDE.U32 R116, R150, R114, RZ ;  /* 0x0000007296747225 */ /* 0x000fc800078e00ff */
[----:B------:R-:W-:-:S04]  /*ad10*/  IMAD.WIDE.U32 R122, R48, R114, RZ ;  /* 0x00000072307a7225 */ /* 0x000fc800078e00ff */
[----:B------:R-:W-:Y:S01]  /*ad20*/  IMAD.WIDE.U32 R116, P0, R29, R48, R116 ;  /* 0x000000301d747225 */ /* 0x000fe20007800074 */
[----:B------:R-:W-:-:S03]  /*ad30*/  IADD3.X R54, P1, PT, R145, R54, RZ, P1, !PT ;  /* 0x0000003691367210 */ /* 0x000fc60000f3e4ff */
[----:B------:R-:W-:Y:S01]  /*ad40*/  IMAD.MOV.U32 R118, RZ, RZ, R117 ;  /* 0x000000ffff767224 */ /* 0x000fe200078e0075 */
[----:B------:R-:W-:Y:S01]  /*ad50*/  IADD3 R49, P6, PT, R123, R116, RZ ;  /* 0x000000747b317210 */ /* 0x000fe20007fde0ff */
[----:B------:R-:W-:Y:S01]  /*ad60*/  IMAD.X R117, RZ, RZ, RZ, P4 ;  /* 0x000000ffff757224 */ /* 0x000fe200020e06ff */
[----:B------:R-:W-:Y:S02]  /*ad70*/  IADD3.X R119, PT, PT, RZ, RZ, RZ, P0, !PT ;  /* 0x000000ffff777210 */ /* 0x000fe400007fe4ff */
[----:B------:R-:W-:Y:S02]  /*ad80*/  MOV R116, R55 ;  /* 0x0000003700747202 */ /* 0x000fe40000000f00 */
[----:B------:R-:W-:Y:S01]  /*ad90*/  IADD3 R120, P0, PT, R120, R122, RZ ;  /* 0x0000007a78787210 */ /* 0x000fe20007f1e0ff */
[----:B------:R-:W-:-:S03]  /*ada0*/  IMAD.WIDE.U32.X R118, R150, R29, R118, P6 ;  /* 0x0000001d96767225 */ /* 0x000fc600030e0476 */
[----:B------:R-:W-:Y:S01]  /*adb0*/  IADD3.X R55, P0, PT, R54, R49, RZ, P0, !PT ;  /* 0x0000003136377210 */ /* 0x000fe2000071e4ff */
[----:B------:R-:W-:-:S03]  /*adc0*/  IMAD.WIDE.U32.X R116, R40, R28, R116, P5 ;  /* 0x0000001c28747225 */ /* 0x000fc600028e0474 */
[----:B------:R-:W-:-:S04]  /*add0*/  IADD3.X R50, P0, P1, R118, R50, R116, P0, P1 ;  /* 0x0000003276327210 */ /* 0x000fc80000102474 */
[----:B------:R-:W-:Y:S01]  /*ade0*/  IADD3.X R49, PT, PT, R119, R144, R117, P0, P1 ;  /* 0x0000009077317210 */ /* 0x000fe200007e2475 */
[----:B------:R-:W-:-:S04]  /*adf0*/  IMAD.WIDE.U32 R116, R39, R30, RZ ;  /* 0x0000001e27747225 */ /* 0x000fc800078e00ff */
[----:B------:R-:W-:-:S04]  /*ae00*/  IMAD.WIDE.U32 R118, R77, R114, RZ ;  /* 0x000000724d767225 */ /* 0x000fc800078e00ff */
[----:B------:R-:W-:-:S04]  /*ae10*/  IMAD.WIDE.U32 R116, P1, R125, R31, R116 ;  /* 0x0000001f7d747225 */ /* 0x000fc80007820074 */
[----:B------:R-:W-:-:S04]  /*ae20*/  IMAD.WIDE.U32 R118, P4, R124, R29, R118 ;  /* 0x0000001d7c767225 */ /* 0x000fc80007880076 */
[----:B------:R-:W-:-:S04]  /*ae30*/  IMAD.WIDE.U32 R122, R125, R30, RZ ;  /* 0x0000001e7d7a7225 */ /* 0x000fc800078e00ff */
[----:B------:R-:W-:-:S04]  /*ae40*/  IMAD.WIDE.U32 R124, R124, R114, RZ ;  /* 0x000000727c7c7225 */ /* 0x000fc800078e00ff */
[-C--:B------:R-:W-:Y:S01]  /*ae50*/  IMAD.WIDE.U32 R144, R75, R23.reuse, RZ ;  /* 0x000000174b907225 */ /* 0x080fe200078e00ff */
[----:B------:R-:W-:Y:S02]  /*ae60*/  IADD3 R40, P0, PT, R124, R122, RZ ;  /* 0x0000007a7c287210 */ /* 0x000fe40007f1e0ff */
[----:B------:R-:W-:Y:S01]  /*ae70*/  IADD3 R54, P6, PT, R123, R116, RZ ;  /* 0x000000747b367210 */ /* 0x000fe20007fde0ff */
[----:B------:R-:W-:Y:S01]  /*ae80*/  IMAD.MOV.U32 R124, RZ, RZ, R119 ;  /* 0x000000ffff7c7224 */ /* 0x000fe200078e0077 */
[----:B------:R-:W-:Y:S01]  /*ae90*/  IADD3 R79, P5, PT, R125, R118, RZ ;  /* 0x000000767d4f7210 */ /* 0x000fe20007fbe0ff */
[----:B------:R-:W-:Y:S01]  /*aea0*/  IMAD.X R125, RZ, RZ, RZ, P4 ;  /* 0x000000ffff7d7224 */ /* 0x000fe200020e06ff */
[----:B------:R-:W-:Y:S01]  /*aeb0*/  IADD3.X R123, PT, PT, RZ, RZ, RZ, P1, !PT ;  /* 0x000000ffff7b7210 */ /* 0x000fe20000ffe4ff */
[----:B------:R-:W-:-:S04]  /*aec0*/  IMAD.WIDE.U32 R118, R71, R23, RZ ;  /* 0x0000001747767225 */ /* 0x000fc800078e00ff */
[----:B------:R-:W-:-:S04]  /*aed0*/  IMAD.WIDE.U32 R146, R75, R114, RZ ;  /* 0x000000724b927225 */ /* 0x000fc800078e00ff */
[----:B------:R-:W-:-:S04]  /*aee0*/  IMAD.WIDE.U32 R144, P4, R71, R24, R144 ;  /* 0x0000001847907225 */ /* 0x000fc80007880090 */
[----:B------:R-:W-:Y:S01]  /*aef0*/  IMAD.MOV.U32 R122, RZ, RZ, R117 ;  /* 0x000000ffff7a7224 */ /* 0x000fe200078e0075 */
[----:B------:R-:W-:Y:S01]  /*af00*/  IADD3 R40, P1, PT, R40, R118, RZ ;  /* 0x0000007628287210 */ /* 0x000fe20007f3e0ff */
[----:B------:R-:W-:Y:S01]  /*af10*/  IMAD.WIDE.U32.X R124, R77, R29, R124, P5 ;  /* 0x0000001d4d7c7225 */ /* 0x000fe200028e047c */
[----:B------:R-:W-:-:S03]  /*af20*/  IADD3 R118, P5, PT, R119, R144, RZ ;  /* 0x0000009077767210 */ /* 0x000fc60007fbe0ff */
[----:B------:R-:W-:Y:S01]  /*af30*/  IMAD.WIDE.U32.X R122, R39, R31, R122, P6 ;  /* 0x0000001f277a7225 */ /* 0x000fe200030e047a */
[----:B------:R-:W-:-:S03]  /*af40*/  IADD3.X R39, P0, PT, R79, R54, RZ, P0, !PT ;  /* 0x000000364f277210 */ /* 0x000fc6000071e4ff */
[----:B------:R-:W-:-:S04]  /*af50*/  IMAD.WIDE.U32 R146, P6, R71, R29, R146 ;  /* 0x0000001d47927225 */ /* 0x000fc800078c0092 */
[----:B------:R-:W-:Y:S01]  /*af60*/  IMAD.WIDE.U32 R116, R71, R114, RZ ;  /* 0x0000007247747225 */ /* 0x000fe200078e00ff */
[----:B------:R-:W-:Y:S02]  /*af70*/  IADD3.X R39, P1, PT, R39, R118, RZ, P1, !PT ;  /* 0x0000007627277210 */ /* 0x000fe40000f3e4ff */
[----:B------:R-:W-:Y:S01]  /*af80*/  MOV R118, R147 ;  /* 0x0000009300767202 */ /* 0x000fe20000000f00 */
[----:B------:R-:W-:Y:S01]  /*af90*/  IMAD.X R119, RZ, RZ, RZ, P6 ;  /* 0x000000ffff777224 */ /* 0x000fe200030e06ff */
[----:B------:R-:W-:Y:S01]  /*afa0*/  IADD3 R77, P6, PT, R117, R146, RZ ;  /* 0x00000092754d7210 */ /* 0x000fe20007fde0ff */
[----:B------:R-:W-:Y:S02]  /*afb0*/  IMAD.X R147, RZ, RZ, RZ, P4 ;  /* 0x000000ffff937224 */ /* 0x000fe400020e06ff */
[----:B------:R-:W-:-:S04]  /*afc0*/  IMAD.MOV.U32 R146, RZ, RZ, R145 ;  /* 0x000000ffff927224 */ /* 0x000fc800078e0091 */
[----:B------:R-:W-:-:S03]  /*afd0*/  IMAD.WIDE.U32.X R146, R75, R24, R146, P5 ;  /* 0x000000184b927225 */ /* 0x000fc600028e0492 */
[----:B------:R-:W-:-:S04]  /*afe0*/  IADD3.X R71, P0, P1, R146, R122, R124, P1, P0 ;  /* 0x0000007a92477210 */ /* 0x000fc8000090047c */
[----:B------:R-:W-:Y:S01]  /*aff0*/  IADD3.X R54, PT, PT, R147, R123, R125, P0, P1 ;  /* 0x0000007b93367210 */ /* 0x000fe200007e247d */
[----:B------:R-:W-:-:S04]  /*b000*/  IMAD.WIDE.U32 R122, R53, R30, RZ ;  /* 0x0000001e357a7225 */ /* 0x000fc800078e00ff */
[----:B------:R-:W-:-:S04]  /*b010*/  IMAD.WIDE.U32 R124, R42, R30, RZ ;  /* 0x0000001e2a7c7225 */ /* 0x000fc800078e00ff */
[----:B------:R-:W-:Y:S01]  /*b020*/  IMAD.WIDE.U32 R122, P5, R42, R31, R122 ;  /* 0x0000001f2a7a7225 */ /* 0x000fe200078a007a */
[----:B------:R-:W-:Y:S02]  /*b030*/  IADD3 R124, P0, PT, R124, R64, RZ ;  /* 0x000000407c7c7210 */ /* 0x000fe40007f1e0ff */
[----:B------:R-:W-:Y:S02]  /*b040*/  IADD3 R125, P4, PT, R125, R122, RZ ;  /* 0x0000007a7d7d7210 */ /* 0x000fe40007f9e0ff */
[----:B------:R-:W-:Y:S02]  /*b050*/  IADD3 R124, P1, PT, R124, R116, RZ ;  /* 0x000000747c7c7210 */ /* 0x000fe40007f3e0ff */
[----:B------:R-:W-:Y:S01]  /*b060*/  IADD3.X R65, P0, PT, R65, R125, RZ, P0, !PT ;  /* 0x0000007d41417210 */ /* 0x000fe2000071e4ff */
[----:B------:R-:W-:-:S03]  /*b070*/  IMAD.MOV.U32 R64, RZ, RZ, R123 ;  /* 0x000000ffff407224 */ /* 0x000fc600078e007b */
[----:B------:R-:W-:Y:S02]  /*b080*/  IADD3.X R122, P1, PT, R65, R77, RZ, P1, !PT ;  /* 0x0000004d417a7210 */ /* 0x000fe40000f3e4ff */
[----:B------:R-:W-:Y:S01]  /*b090*/  IADD3.X R65, PT, PT, RZ, RZ, RZ, P5, !PT ;  /* 0x000000ffff417210 */ /* 0x000fe20002ffe4ff */
[----:B------:R-:W-:-:S04]  /*b0a0*/  IMAD.WIDE.U32.X R118, R75, R29, R118, P6 ;  /* 0x0000001d4b767225 */ /* 0x000fc800030e0476 */
[----:B------:R-:W-:-:S04]  /*b0b0*/  IMAD.WIDE.U32.X R58, R121, R27, R58, P3 ;  /* 0x0000001b793a7225 */ /* 0x000fc800018e043a */
[----:B------:R-:W-:-:S03]  /*b0c0*/  IMAD.WIDE.U32.X R64, R53, R31, R64, P4 ;  /* 0x0000001f35407225 */ /* 0x000fc600020e0440 */
[----:B------:R-:W-:-:S04]  /*b0d0*/  IADD3.X R75, P0, P1, R118, R64, R58, P1, P0 ;  /* 0x00000040764b7210 */ /* 0x000fc8000090043a */
[----:B------:R-:W-:Y:S01]  /*b0e0*/  IADD3.X R77, PT, PT, R119, R65, R59, P0, P1 ;  /* 0x00000041774d7210 */ /* 0x000fe200007e243b */
[----:B------:R-:W-:-:S04]  /*b0f0*/  IMAD.WIDE.U32 R58, R53, R114, RZ ;  /* 0x00000072353a7225 */ /* 0x000fc800078e00ff */
[----:B------:R-:W-:-:S04]  /*b100*/  IMAD.WIDE.U32 R64, R42, R114, RZ ;  /* 0x000000722a407225 */ /* 0x000fc800078e00ff */
[----:B------:R-:W-:Y:S01]  /*b110*/  IMAD.WIDE.U32 R58, P5, R42, R29, R58 ;  /* 0x0000001d2a3a7225 */ /* 0x000fe200078a003a */
[----:B------:R-:W-:Y:S02]  /*b120*/  IADD3 R118, P0, PT, R64, R78, RZ ;  /* 0x0000004e40767210 */ /* 0x000fe40007f1e0ff */
[----:B------:R-:W-:Y:S01]  /*b130*/  IADD3 R58, P3, PT, R65, R58, RZ ;  /* 0x0000003a413a7210 */ /* 0x000fe20007f7e0ff */
[----:B------:R-:W-:-:S04]  /*b140*/  IMAD.WIDE.U32 R64, R27, R52, RZ ;  /* 0x000000341b407225 */ /* 0x000fc800078e00ff */
[----:B------:R-:W-:-:S04]  /*b150*/  IMAD.WIDE.U32 R78, R25, R52, RZ ;  /* 0x00000034194e7225 */ /* 0x000fc800078e00ff */
[----:B------:R-:W-:Y:S01]  /*b160*/  IMAD.WIDE.U32 R64, P6, R60, R25, R64 ;  /* 0x000000193c407225 */ /* 0x000fe200078c0040 */
[----:B------:R-:W-:Y:S02]  /*b170*/  IADD3 R118, P1, PT, R118, R78, RZ ;  /* 0x0000004e76767210 */ /* 0x000fe40007f3e0ff */
[----:B------:R-:W-:Y:S01]  /*b180*/  IADD3.X R117, PT, PT, RZ, RZ, RZ, P5, !PT ;  /* 0x000000ffff757210 */ /* 0x000fe20002ffe4ff */
[----:B------:R-:W-:Y:S01]  /*b190*/  IMAD.MOV.U32 R78, RZ, RZ, R65 ;  /* 0x000000ffff4e7224 */ /* 0x000fe200078e0041 */
[----:B------:R-:W-:Y:S01]  /*b1a0*/  IADD3 R119, P4, PT, R79, R64, RZ ;  /* 0x000000404f777210 */ /* 0x000fe20007f9e0ff */
[----:B------:R-:W-:Y:S01]  /*b1b0*/  IMAD.X R79, RZ, RZ, RZ, P6 ;  /* 0x000000ffff4f7224 */ /* 0x000fe200030e06ff */
[----:B------:R-:W-:Y:S01]  /*b1c0*/  IADD3.X R58, P0, PT, R69, R58, RZ, P0, !PT ;  /* 0x0000003a453a7210 */ /* 0x000fe2000071e4ff */
[----:B------:R-:W-:Y:S02]  /*b1d0*/  IMAD.MOV.U32 R116, RZ, RZ, R59 ;  /* 0x000000ffff747224 */ /* 0x000fe400078e003b */
[----:B------:R-:W-:Y:S01]  /*b1e0*/  IMAD.WIDE.U32.X R62, R121, R24, R62, P2 ;  /* 0x00000018793e7225 */ /* 0x000fe200010e043e */
[----:B------:R-:W-:-:S03]  /*b1f0*/  IADD3.X R119, P1, PT, R58, R119, RZ, P1, !PT ;  /* 0x000000773a777210 */ /* 0x000fc60000f3e4ff */
[----:B------:R-:W-:-:S04]  /*b200*/  IMAD.WIDE.U32.X R78, R60, R27, R78, P4 ;  /* 0x0000001b3c4e7225 */ /* 0x000fc800020e044e */
[----:B------:R-:W-:-:S04]  /*b210*/  IMAD.WIDE.U32.X R116, R53, R29, R116, P3 ;  /* 0x0000001d35747225 */ /* 0x000fc800018e0474 */
[----:B------:R-:W-:Y:S01]  /*b220*/  IMAD.WIDE.U32 R58, R28, R68, RZ ;  /* 0x000000441c3a7225 */ /* 0x000fe200078e00ff */
[----:B------:R-:W-:-:S04]  /*b230*/  IADD3.X R78, P0, P1, R78, R116, R62, P1, P0 ;  /* 0x000000744e4e7210 */ /* 0x000fc8000090043e */
[----:B------:R-:W-:Y:S01]  /*b240*/  IADD3.X R79, PT, PT, R79, R117, R63, P0, P1 ;  /* 0x000000754f4f7210 */ /* 0x000fe200007e243f */
[----:B------:R-:W-:-:S04]  /*b250*/  IMAD.WIDE.U32 R62, R150, R30, RZ ;  /* 0x0000001e963e7225 */ /* 0x000fc800078e00ff */
[----:B------:R-:W-:-:S04]  /*b260*/  IMAD.WIDE.U32 R68, R26, R68, RZ ;  /* 0x000000441a447225 */ /* 0x000fc800078e00ff */
[----:B------:R-:W-:Y:S01]  /*b270*/  IMAD.WIDE.U32 R58, P4, R56, R26, R58 ;  /* 0x0000001a383a7225 */ /* 0x000fe2000788003a */
[----:B------:R-:W-:-:S03]  /*b280*/  IADD3 R117, P0, PT, R118, R68, RZ ;  /* 0x0000004476757210 */ /* 0x000fc60007f1e0ff */
[----:B------:R-:W-:Y:S01]  /*b290*/  IMAD.WIDE.U32 R62, P2, R31, R48, R62 ;  /* 0x000000301f3e7225 */ /* 0x000fe2000784003e */
[----:B------:R-:W-:-:S03]  /*b2a0*/  IADD3 R58, P5, PT, R69, R58, RZ ;  /* 0x0000003a453a7210 */ /* 0x000fc60007fbe0ff */
[----:B------:R-:W-:Y:S01]  /*b2b0*/  IMAD.WIDE.U32 R64, R48, R30, RZ ;  /* 0x0000001e30407225 */ /* 0x000fe200078e00ff */
[----:B------:R-:W-:Y:S02]  /*b2c0*/  IADD3.X R69, P0, PT, R119, R58, RZ, P0, !PT ;  /* 0x0000003a77457210 */ /* 0x000fe4000071e4ff */
[----:B------:R-:W-:Y:S02]  /*b2d0*/  MOV R58, R63 ;  /* 0x0000003f003a7202 */ /* 0x000fe40000000f00 */
[----:B------:R-:W-:Y:S01]  /*b2e0*/  IADD3 R68, P1, PT, R117, R64, RZ ;  /* 0x0000004075447210 */ /* 0x000fe20007f3e0ff */
[----:B------:R-:W-:Y:S01]  /*b2f0*/  IMAD.MOV.U32 R64, RZ, RZ, R59 ;  /* 0x000000ffff407224 */ /* 0x000fe200078e003b */
[----:B------:R-:W-:Y:S01]  /*b300*/  IADD3 R62, P3, PT, R65, R62, RZ ;  /* 0x0000003e413e7210 */ /* 0x000fe20007f7e0ff */
[----:B------:R-:W-:Y:S01]  /*b310*/  IMAD.X R59, RZ, RZ, RZ, P2 ;  /* 0x000000ffff3b7224 */ /* 0x000fe200010e06ff */
[----:B------:R-:W-:Y:S02]  /*b320*/  IADD3.X R65, PT, PT, RZ, RZ, RZ, P4, !PT ;  /* 0x000000ffff417210 */ /* 0x000fe400027fe4ff */
[----:B------:R-:W-:Y:S01]  /*b330*/  IADD3.X R69, P1, PT, R69, R62, RZ, P1, !PT ;  /* 0x0000003e45457210 */ /* 0x000fe20000f3e4ff */
[----:B------:R-:W-:-:S04]  /*b340*/  IMAD.WIDE.U32.X R58, R150, R31, R58, P3 ;  /* 0x0000001f963a7225 */ /* 0x000fc800018e043a */
[----:B------:R-:W-:-:S03]  /*b350*/  IMAD.WIDE.U32.X R64, R56, R28, R64, P5 ;  /* 0x0000001c38407225 */ /* 0x000fc600028e0440 */
[----:B------:R-:W-:-:S04]  /*b360*/  IADD3.X R78, P0, P1, R58, R78, R64, P1, P0 ;  /* 0x0000004e3a4e7210 */ /* 0x000fc80000900440 */
[----:B------:R-:W-:Y:S01]  /*b370*/  IADD3.X R118, PT, PT, R59, R79, R65, P0, P1 ;  /* 0x0000004f3b767210 */ /* 0x000fe200007e2441 */
[----:B------:R-:W-:Y:S01]  /*b380*/  IMAD.WIDE.U32 R64, R28, R52, RZ ;  /* 0x000000341c407225 */ /* 0x000fe200078e00ff */
[----:B------:R-:W-:-:S03]  /*b390*/  SHF.L.W.U32.HI R63, R55, 0xd, R50 ;  /* 0x0000000d373f7819 */ /* 0x000fc60000010e32 */
[----:B------:R-:W-:-:S04]  /*b3a0*/  IMAD.WIDE.U32 R58, R26, R52, RZ ;  /* 0x000000341a3a7225 */ /* 0x000fc800078e00ff */
[----:B------:R-:W-:Y:S01]  /*b3b0*/  IMAD.WIDE.U32 R64, P2, R60, R26, R64 ;  /* 0x0000001a3c407225 */ /* 0x000fe20007840040 */
[----:B------:R-:W-:Y:S02]  /*b3c0*/  IADD3 R124, P0, PT, R124, R58, RZ ;  /* 0x0000003a7c7c7210 */ /* 0x000fe40007f1e0ff */
[----:B------:R-:W-:Y:S02]  /*b3d0*/  IADD3 R56, P1, PT, R63, R68, RZ ;  /* 0x000000443f387210 */ /* 0x000fe40007f3e0ff */
[----:B------:R-:W-:Y:S01]  /*b3e0*/  IADD3 R52, P3, PT, R59, R64, RZ ;  /* 0x000000403b347210 */ /* 0x000fe20007f7e0ff */
[----:B------:R-:W-:Y:S01]  /*b3f0*/  IMAD.WIDE.U32 R58, R24, R48, RZ ;  /* 0x00000030183a7225 */ /* 0x000fe200078e00ff */
[----:B------:R-:W-:-:S03]  /*b400*/  SHF.L.W.U32.HI R50, R50, 0xd, R49 ;  /* 0x0000000d32327819 */ /* 0x000fc60000010e31 */
[----:B------:R-:W-:Y:S01]  /*b410*/  IMAD.X R63, RZ, RZ, RZ, P2 ;  /* 0x000000ffff3f7224 */ /* 0x000fe200010e06ff */
[----:B------:R-:W-:Y:S01]  /*b420*/  IADD3.X R50, P1, PT, R50, R69, RZ, P1, !PT ;  /* 0x0000004532327210 */ /* 0x000fe20000f3e4ff */
[----:B------:R-:W-:Y:S02]  /*b430*/  IMAD.MOV.U32 R62, RZ, RZ, R65 ;  /* 0x000000ffff3e7224 */ /* 0x000fe400078e0041 */
[----:B------:R-:W-:-:S04]  /*b440*/  IMAD.WIDE.U32 R58, P2, R150, R23, R58 ;  /* 0x00000017963a7225 */ /* 0x000fc8000784003a */
[----:B------:R-:W-:Y:S01]  /*b450*/  IMAD.WIDE.U32 R68, R23, R48, RZ ;  /* 0x0000003017447225 */ /* 0x000fe200078e00ff */
[----:B------:R-:W-:-:S03]  /*b460*/  IADD3.X R65, PT, PT, RZ, RZ, RZ, P2, !PT ;  /* 0x000000ffff417210 */ /* 0x000fc600017fe4ff */
[----:B------:R-:W-:Y:S01]  /*b470*/  IMAD.WIDE.U32.X R62, R60, R28, R62, P3 ;  /* 0x0000001c3c3e7225 */ /* 0x000fe200018e043e */
[----:B------:R-:W-:Y:S02]  /*b480*/  LEA.HI.X R49, P3, R49, R78, RZ, 0xd, P1 ;  /* 0x0000004e31317211 */ /* 0x000fe40000876cff */
[----:B------:R-:W-:Y:S02]  /*b490*/  IADD3 R117, P1, PT, R124, R68, RZ ;  /* 0x000000447c757210 */ /* 0x000fe40007f3e0ff */
[----:B------:R-:W-:Y:S02]  /*b4a0*/  IADD3 R69, P2, PT, R69, R58, RZ ;  /* 0x0000003a45457210 */ /* 0x000fe40007f5e0ff */
[----:B------:R-:W-:Y:S02]  /*b4b0*/  IADD3.X R52, P0, PT, R122, R52, RZ, P0, !PT ;  /* 0x000000347a347210 */ /* 0x000fe4000071e4ff */
[----:B------:R-:W-:Y:S02]  /*b4c0*/  SHF.L.W.U32.HI R60, R50, 0xd, R49 ;  /* 0x0000000d323c7819 */ /* 0x000fe40000010e31 */
[----:B------:R-:W-:Y:S01]  /*b4d0*/  IADD3.X R52, P1, PT, R52, R69, RZ, P1, !PT ;  /* 0x0000004534347210 */ /* 0x000fe20000f3e4ff */
[----:B------:R-:W-:Y:S01]  /*b4e0*/  IMAD.WIDE.U32 R68, R24, R42, RZ ;  /* 0x0000002a18447225 */ /* 0x000fe200078e00ff */
[----:B------:R-:W-:-:S03]  /*b4f0*/  IADD3 R60, P4, PT, R60, R117, RZ ;  /* 0x000000753c3c7210 */ /* 0x000fc60007f9e0ff */
[----:B------:R-:W-:-:S04]  /*b500*/  IMAD.WIDE.U32 R78, R27, R48, RZ ;  /* 0x000000301b4e7225 */ /* 0x000fc800078e00ff */
[----:B------:R-:W-:Y:S02]  /*b510*/  IMAD.MOV.U32 R64, RZ, RZ, R59 ;  /* 0x000000ffff407224 */ /* 0x000fe400078e003b */
[----:B------:R-:W-:-:S04]  /*b520*/  IMAD.WIDE.U32 R116, R23, R42, RZ ;  /* 0x0000002a17747225 */ /* 0x000fc800078e00ff */
[----:B------:R-:W-:Y:S02]  /*b530*/  IMAD.X R58, RZ, RZ, R118, P3 ;  /* 0x000000ffff3a7224 */ /* 0x000fe400018e0676 */
[----:B------:R-:W-:Y:S01]  /*b540*/  IMAD.WIDE.U32.X R64, R150, R24, R64, P2 ;  /* 0x0000001896407225 */ /* 0x000fe200010e0440 */
[----:B------:R-:W-:Y:S02]  /*b550*/  IADD3 R59, P2, PT, R72, R116, RZ ;  /* 0x00000074483b7210 */ /* 0x000fe40007f5e0ff */
[----:B------:R-:W-:Y:S01]  /*b560*/  SHF.L.W.U32.HI R121, R49, 0xd, R58 ;  /* 0x0000000d31797819 */ /* 0x000fe20000010e3a */
[----:B------:R-:W-:-:S04]  /*b570*/  IMAD.WIDE.U32 R118, R25, R48, RZ ;  /* 0x0000003019767225 */ /* 0x000fc800078e00ff */
[----:B------:R-:W-:Y:S01]  /*b580*/  IMAD.WIDE.U32 R68, P6, R53, R23, R68 ;  /* 0x0000001735447225 */ /* 0x000fe200078c0044 */
[----:B------:R-:W-:-:S03]  /*b590*/  IADD3 R49, P3, PT, R59, R118, RZ ;  /* 0x000000763b317210 */ /* 0x000fc60007f7e0ff */
[----:B------:R-:W-:Y:S01]  /*b5a0*/  IMAD.WIDE.U32 R78, P5, R150, R25, R78 ;  /* 0x00000019964e7225 */ /* 0x000fe200078a004e */
[----:B------:R-:W-:Y:S02]  /*b5b0*/  IADD3.X R52, P4, PT, R121, R52, RZ, P4, !PT ;  /* 0x0000003479347210 */ /* 0x000fe4000279e4ff */
[----:B------:R-:W-:Y:S02]  /*b5c0*/  IADD3.X R75, P1, P0, R64, R75, R62, P1, P0 ;  /* 0x0000004b404b7210 */ /* 0x000fe4000082043e */
[----:B------:R-:W-:Y:S02]  /*b5d0*/  IADD3.X R59, PT, PT, RZ, RZ, RZ, P6, !PT ;  /* 0x000000ffff3b7210 */ /* 0x000fe400037fe4ff */
[----:B------:R-:W-:Y:S01]  /*b5e0*/  IADD3 R78, P6, PT, R119, R78, RZ ;  /* 0x0000004e774e7210 */ /* 0x000fe20007fde0ff */
[----:B------:R-:W-:Y:S01]  /*b5f0*/  IMAD.X R119, RZ, RZ, RZ, P5 ;  /* 0x000000ffff777224 */ /* 0x000fe200028e06ff */
[----:B------:R-:W-:Y:S02]  /*b600*/  IADD3 R116, P5, PT, R117, R68, RZ ;  /* 0x0000004475747210 */ /* 0x000fe40007fbe0ff */
[----:B------:R-:W-:-:S02]  /*b610*/  LEA.HI.X R75, P4, R58, R75, RZ, 0xd, P4 ;  /* 0x0000004b3a4b7211 */ /* 0x000fc40002096cff */
[----:B------:R-:W-:Y:S01]  /*b620*/  IADD3.X R72, PT, PT, R65, R77, R63, P1, P0 ;  /* 0x0000004d41487210 */ /* 0x000fe20000fe043f */
[----:B------:R-:W-:Y:S01]  /*b630*/  IMAD.MOV.U32 R118, RZ, RZ, R79 ;  /* 0x000000ffff767224 */ /* 0x000fe200078e004f */
[----:B------:R-:W-:Y:S02]  /*b640*/  MOV R58, R69 ;  /* 0x00000045003a7202 */ /* 0x000fe40000000f00 */
[----:B------:R-:W-:Y:S01]  /*b650*/  IADD3.X R43, P2, PT, R43, R116, RZ, P2, !PT ;  /* 0x000000742b2b7210 */ /* 0x000fe2000175e4ff */
[----:B------:R-:W-:Y:S01]  /*b660*/  IMAD.X R72, RZ, RZ, R72, P4 ;  /* 0x000000ffff487224 */ /* 0x000fe200020e0648 */
[----:B------:R-:W-:Y:S01]  /*b670*/  SHF.L.W.U32.HI R62, R52, 0xd, R75 ;  /* 0x0000000d343e7819 */ /* 0x000fe20000010e4b */
[----:B------:R-:W-:Y:S01]  /*b680*/  IMAD.WIDE.U32.X R118, R150, R27, R118, P6 ;  /* 0x0000001b96767225 */ /* 0x000fe200030e0476 */
[----:B------:R-:W-:Y:S02]  /*b690*/  IADD3.X R78, P3, PT, R43, R78, RZ, P3, !PT ;  /* 0x0000004e2b4e7210 */ /* 0x000fe40001f7e4ff */
[----:B------:R-:W-:Y:S01]  /*b6a0*/  IADD3 R43, P0, PT, R62, R49, RZ ;  /* 0x000000313e2b7210 */ /* 0x000fe20007f1e0ff */
[----:B------:R-:W-:Y:S01]  /*b6b0*/  IMAD.WIDE.U32.X R58, R53, R24, R58, P5 ;  /* 0x00000018353a7225 */ /* 0x000fe200028e043a */
[----:B------:R-:W-:-:S03]  /*b6c0*/  SHF.L.W.U32.HI R49, R75, 0xd, R72 ;  /* 0x0000000d4b317819 */ /* 0x000fc60000010e48 */
[----:B------:R-:W-:Y:S01]  /*b6d0*/  IMAD.WIDE.U32 R62, R27, R42, RZ ;  /* 0x0000002a1b3e7225 */ /* 0x000fe200078e00ff */
[----:B------:R-:W-:Y:S02]  /*b6e0*/  IADD3.X R75, P2, P3, R118, R45, R58, P3, P2 ;  /* 0x0000002d764b7210 */ /* 0x000fe40001b4443a */
[----:B------:R-:W-:Y:S01]  /*b6f0*/  IADD3.X R45, P0, PT, R49, R78, RZ, P0, !PT ;  /* 0x0000004e312d7210 */ /* 0x000fe2000071e4ff */
[----:B------:R-:W-:Y:S01]  /*b700*/  IMAD.WIDE.U32 R64, R28, R48, RZ ;  /* 0x000000301c407225 */ /* 0x000fe200078e00ff */
[----:B------:R-:W-:Y:S02]  /*b710*/  IADD3.X R118, PT, PT, R119, R41, R59, P2, P3 ;  /* 0x0000002977767210 */ /* 0x000fe400017e643b */
[----:B------:R-:W-:Y:S01]  /*b720*/  LOP3.LUT R41, R45, 0x7ffff, RZ, 0xc0, !PT ;  /* 0x0007ffff2d297812 */ /* 0x000fe200078ec0ff */
[----:B------:R-:W-:-:S04]  /*b730*/  IMAD.WIDE.U32 R58, R25, R42, RZ ;  /* 0x0000002a193a7225 */ /* 0x000fc800078e00ff */
[----:B------:R-:W-:-:S04]  /*b740*/  IMAD.WIDE.U32 R68, R43, 0x13, RZ ;  /* 0x000000132b447825 */ /* 0x000fc800078e00ff */
[----:B------:R-:W-:Y:S01]  /*b750*/  IMAD.WIDE.U32 R62, P2, R53, R25, R62 ;  /* 0x00000019353e7225 */ /* 0x000fe2000784003e */
[----:B------:R-:W-:-:S03]  /*b760*/  IADD3 R77, P6, PT, R40, R58, RZ ;  /* 0x0000003a284d7210 */ /* 0x000fc60007fde0ff */
[----:B------:R-:W-:Y:S01]  /*b770*/  IMAD R121, R41, 0x13, RZ ;  /* 0x0000001329797824 */ /* 0x000fe200078e02ff */
[----:B------:R-:W-:Y:S01]  /*b780*/  IADD3 R58, P1, PT, R59, R62, RZ ;  /* 0x0000003e3b3a7210 */ /* 0x000fe20007f3e0ff */
[----:B------:R-:W-:Y:S01]  /*b790*/  IMAD.WIDE.U32 R48, R26, R48, RZ ;  /* 0x000000301a307225 */ /* 0x000fe200078e00ff */
[----:B------:R-:W-:-:S03]  /*b7a0*/  LEA.HI.X R59, P0, R72, R75, RZ, 0xd, P0 ;  /* 0x0000004b483b7211 */ /* 0x000fc60000016cff */
[----:B------:R-:W-:Y:S01]  /*b7b0*/  IMAD.WIDE.U32 R64, P4, R150, R26, R64 ;  /* 0x0000001a96407225 */ /* 0x000fe20007880040 */
[----:B------:R-:W-:-:S03]  /*b7c0*/  LOP3.LUT R40, R52, 0x7ffff, RZ, 0xc0, !PT ;  /* 0x0007ffff34287812 */ /* 0x000fc600078ec0ff */
[----:B------:R-:W-:Y:S01]  /*b7d0*/  IMAD.WIDE.U32 R78, R66, R68, RZ ;  /* 0x00000044424e7225 */ /* 0x000fe200078e00ff */
[----:B------:R-:W-:-:S03]  /*b7e0*/  IADD3 R42, P3, PT, R49, R64, RZ ;  /* 0x00000040312a7210 */ /* 0x000fc60007f7e0ff */
[----:B------:R-:W-:Y:S01]  /*b7f0*/  IMAD.IADD R121, R69, 0x1, R121 ;  /* 0x0000000145797824 */ /* 0x000fe200078e0279 */
[----:B------:R-:W-:Y:S01]  /*b800*/  IADD3.X R39, P6, PT, R39, R58, RZ, P6, !PT ;  /* 0x0000003a27277210 */ /* 0x000fe200037de4ff */
[----:B------:R-:W-:Y:S01]  /*b810*/  IMAD.WIDE.U32 R116, R60, 0x13, RZ ;  /* 0x000000133c747825 */ /* 0x000fe200078e00ff */
[----:B------:R-:W-:Y:S02]  /*b820*/  IADD3 R64, P5, PT, R77, R48, RZ ;  /* 0x000000304d407210 */ /* 0x000fe40007fbe0ff */
[----:B------:R-:W-:Y:S01]  /*b830*/  IADD3.X R58, PT, PT, RZ, R118, RZ, P0, !PT ;  /* 0x00000076ff3a7210 */ /* 0x000fe200007fe4ff */
[----:B------:R-:W-:-:S04]  /*b840*/  IMAD.WIDE.U32 R48, P0, R121, R57, R78 ;  /* 0x0000003979307225 */ /* 0x000fc8000780004e */
[----:B------:R-:W-:Y:S01]  /*b850*/  IMAD.WIDE.U32 R144, R57, R68, RZ ;  /* 0x0000004439907225 */ /* 0x000fe200078e00ff */
[----:B------:R-:W-:-:S03]  /*b860*/  IADD3.X R69, P5, PT, R39, R42, RZ, P5, !PT ;  /* 0x0000002a27457210 */ /* 0x000fc60002fbe4ff */
[----:B------:R-:W-:Y:S02]  /*b870*/  IMAD R75, R40, 0x13, RZ ;  /* 0x00000013284b7824 */ /* 0x000fe400078e02ff */
[----:B------:R-:W-:Y:S01]  /*b880*/  IMAD.X R119, RZ, RZ, RZ, P0 ;  /* 0x000000ffff777224 */ /* 0x000fe200000e06ff */
[----:B------:R-:W-:Y:S01]  /*b890*/  IADD3 R39, P0, PT, R145, R48, RZ ;  /* 0x0000003091277210 */ /* 0x000fe20007f1e0ff */
[----:B------:R-:W-:Y:S01]  /*b8a0*/  IMAD.WIDE.U32 R78, R70, R116, RZ ;  /* 0x00000074464e7225 */ /* 0x000fe200078e00ff */
[----:B------:R-:W-:-:S03]  /*b8b0*/  IADD3 R62, PT, PT, R117, R75, RZ ;  /* 0x0000004b753e7210 */ /* 0x000fc60007ffe0ff */
[----:B------:R-:W-:Y:S02]  /*b8c0*/  IMAD.MOV.U32 R118, RZ, RZ, R49 ;  /* 0x000000ffff767224 */ /* 0x000fe400078e0031 */
[----:B------:R-:W-:-:S04]  /*b8d0*/  IMAD.WIDE.U32 R48, R74, R116, RZ ;  /* 0x000000744a307225 */ /* 0x000fc800078e00ff */
[----:B------:R-:W-:-:S04]  /*b8e0*/  IMAD.WIDE.U32.X R118, R121, R66, R118, P0 ;  /* 0x0000004279767225 */ /* 0x000fc800000e0476 */
[----:B------:R-:W-:Y:S01]  /*b8f0*/  IMAD.WIDE.U32 R78, P0, R62, R74, R78 ;  /* 0x0000004a3e4e7225 */ /* 0x000fe2000780004e */
[----:B------:R-:W-:-:S03]  /*b900*/  SHF.L.W.U32.HI R52, R45, 0xd, R59 ;  /* 0x0000000d2d347819 */ /* 0x000fc60000010e3b */
[----:B------:R-:W-:Y:S01]  /*b910*/  IMAD.X R123, RZ, RZ, RZ, P0 ;  /* 0x000000ffff7b7224 */ /* 0x000fe200000e06ff */
[----:B------:R-:W-:Y:S01]  /*b920*/  IADD3 R42, P0, PT, R49, R78, RZ ;  /* 0x0000004e312a7210 */ /* 0x000fe20007f1e0ff */
[----:B------:R-:W-:-:S04]  /*b930*/  IMAD.MOV.U32 R122, RZ, RZ, R79 ;  /* 0x000000ffff7a7224 */ /* 0x000fc800078e004f */
[----:B------:R-:W-:Y:S01]  /*b940*/  IMAD.WIDE.U32.X R122, R62, R70, R122, P0 ;  /* 0x000000463e7a7225 */ /* 0x000fe200000e047a */
[----:B------:R-:W-:Y:S02]  /*b950*/  IADD3 R52, P0, PT, R52, R64, RZ ;  /* 0x0000004034347210 */ /* 0x000fe40007f1e0ff */
[----:B------:R-:W-:-:S04]  /*b960*/  SHF.L.W.U32.HI R64, R59, 0xd, R58 ;  /* 0x0000000d3b407819 */ /* 0x000fc80000010e3a */
[----:B------:R-:W-:-:S04]  /*b970*/  IADD3.X R59, P0, PT, R64, R69, RZ, P0, !PT ;  /* 0x00000045403b7210 */ /* 0x000fc8000071e4ff */
[----:B------:R-:W-:Y:S01]  /*b980*/  LOP3.LUT R49, R59, 0x7ffff, RZ, 0xc0, !PT ;  /* 0x0007ffff3b317812 */ /* 0x000fe200078ec0ff */
[----:B------:R-:W-:Y:S01]  /*b990*/  IMAD.WIDE.U32 R78, R52, 0x13, RZ ;  /* 0x00000013344e7825 */ /* 0x000fe200078e00ff */
[----:B------:R-:W-:-:S03]  /*b9a0*/  LOP3.LUT R32, R32, 0xfffffffd, RZ, 0xc0, !PT ;  /* 0xfffffffd20207812 */ /* 0x000fc600078ec0ff */
[----:B------:R-:W-:Y:S01]  /*b9b0*/  IMAD R77, R49, 0x13, RZ ;  /* 0x00000013314d7824 */ /* 0x000fe200078e02ff */
[----:B------:R-:W-:-:S04]  /*b9c0*/  @P6 LOP3.LUT R32, R32, 0x2, RZ, 0xfc, !PT ;  /* 0x0000000220206812 */ /* 0x000fc800078efcff */
[----:B------:R-:W-:Y:S02]  /*b9d0*/  IADD3 R77, PT, PT, R79, R77, RZ ;  /* 0x0000004d4f4d7210 */ /* 0x000fe40007ffe0ff */
[----:B------:R-:W-:-:S03]  /*b9e0*/  LOP3.LUT R32, R32, 0xfffffffe, RZ, 0xc0, !PT ;  /* 0xfffffffe20207812 */ /* 0x000fc600078ec0ff */
[----:B------:R-:W-:Y:S01]  /*b9f0*/  IMAD.WIDE.U32 R124, R77, R51, RZ ;  /* 0x000000334d7c7225 */ /* 0x000fe200078e00ff */
[----:B------:R-:W-:-:S03]  /*ba00*/  @P5 LOP3.LUT R32, R32, 0x1, RZ, 0xfc, !PT ;  /* 0x0000000120205812 */ /* 0x000fc600078efcff */
[----:B------:R-:W-:-:S04]  /*ba10*/  IMAD.WIDE.U32 R146, R78, R51, RZ ;  /* 0x000000334e927225 */ /* 0x000fc800078e00ff */
[----:B------:R-:W-:-:S04]  /*ba20*/  IMAD.WIDE.U32 R124, P5, R44, R78, R124 ;  /* 0x0000004e2c7c7225 */ /* 0x000fc800078a007c */
[----:B------:R-:W-:Y:S01]  /*ba30*/  IMAD.X R149, RZ, RZ, RZ, P5 ;  /* 0x000000ffff957224 */ /* 0x000fe200028e06ff */
[----:B------:R-:W-:Y:S01]  /*ba40*/  IADD3 R45, P5, PT, R147, R124, RZ ;  /* 0x0000007c932d7210 */ /* 0x000fe20007fbe0ff */
[----:B------:R-:W-:-:S04]  /*ba50*/  IMAD.MOV.U32 R148, RZ, RZ, R125 ;  /* 0x000000ffff947224 */ /* 0x000fc800078e007d */
[----:B------:R-:W-:Y:S01]  /*ba60*/  IMAD.WIDE.U32.X R124, R77, R44, R148, P5 ;  /* 0x0000002c4d7c7225 */ /* 0x000fe200028e0494 */
[----:B------:R-:W-:-:S04]  /*ba70*/  IADD3 R48, P5, PT, R144, R48, RZ ;  /* 0x0000003090307210 */ /* 0x000fc80007fbe0ff */
[----:B------:R-:W-:Y:S02]  /*ba80*/  IADD3.X R39, P5, PT, R42, R39, RZ, P5, !PT ;  /* 0x000000272a277210 */ /* 0x000fe40002fbe4ff */
[----:B------:R-:W-:-:S04]  /*ba90*/  IADD3 R42, P6, PT, R48, R146, RZ ;  /* 0x00000092302a7210 */ /* 0x000fc80007fde0ff */
[----:B------:R-:W-:-:S04]  /*baa0*/  IADD3.X R39, P6, PT, R39, R45, RZ, P6, !PT ;  /* 0x0000002d27277210 */ /* 0x000fc800037de4ff */
[----:B------:R-:W-:-:S04]  /*bab0*/  IADD3.X R48, P5, P6, R124, R118, R122, P6, P5 ;  /* 0x000000767c307210 */ /* 0x000fc800036aa47a */
[----:B------:R-:W-:Y:S01]  /*bac0*/  IADD3.X R45, PT, PT, R125, R119, R123, P5, P6 ;  /* 0x000000777d2d7210 */ /* 0x000fe20002fec47b */
[----:B------:R-:W-:-:S04]  /*bad0*/  IMAD.WIDE.U32 R118, R73, R116, RZ ;  /* 0x0000007449767225 */ /* 0x000fc800078e00ff */
[----:B------:R-:W-:-:S04]  /*bae0*/  IMAD.WIDE.U32 R116, R35, R116, RZ ;  /* 0x0000007423747225 */ /* 0x000fc800078e00ff */
[----:B------:R-:W-:-:S04]  /*baf0*/  IMAD.WIDE.U32 R118, P5, R62, R35, R118 ;  /* 0x000000233e767225 */ /* 0x000fc800078a0076 */
[----:B------:R-:W-:Y:S01]  /*bb00*/  IMAD.WIDE.U32 R124, R70, R68, RZ ;  /* 0x00000044467c7225 */ /* 0x000fe200078e00ff */
[----:B------:R-:W-:Y:S02]  /*bb10*/  IADD3.X R123, PT, PT, RZ, RZ, RZ, P5, !PT ;  /* 0x000000ffff7b7210 */ /* 0x000fe40002ffe4ff */
[----:B------:R-:W-:Y:S01]  /*bb20*/  IADD3 R64, P5, PT, R117, R118, RZ ;  /* 0x0000007675407210 */ /* 0x000fe20007fbe0ff */
[----:B------:R-:W-:-:S04]  /*bb30*/  IMAD.MOV.U32 R122, RZ, RZ, R119 ;  /* 0x000000ffff7a7224 */ /* 0x000fc800078e0077 */
[----:B------:R-:W-:-:S04]  /*bb40*/  IMAD.WIDE.U32.X R118, R62, R73, R122, P5 ;  /* 0x000000493e767225 */ /* 0x000fc800028e047a */
[----:B------:R-:W-:-:S04]  /*bb50*/  IMAD.WIDE.U32 R124, P5, R121, R74, R124 ;  /* 0x0000004a797c7225 */ /* 0x000fc800078a007c */
[----:B------:R-:W-:Y:S01]  /*bb60*/  IMAD.WIDE.U32 R122, R74, R68, RZ ;  /* 0x000000444a7a7225 */ /* 0x000fe200078e00ff */
[----:B------:R-:W-:-:S03]  /*bb70*/  MOV R144, R125 ;  /* 0x0000007d00907202 */ /* 0x000fc60000000f00 */
[----:B------:R-:W-:Y:S01]  /*bb80*/  IMAD.X R145, RZ, RZ, RZ, P5 ;  /* 0x000000ffff917224 */ /* 0x000fe200028e06ff */
[----:B------:R-:W-:-:S05]  /*bb90*/  IADD3 R62, P5, PT, R123, R124, RZ ;  /* 0x0000007c7b3e7210 */ /* 0x000fca0007fbe0ff */
[----:B------:R-:W-:-:S04]  /*bba0*/  IMAD.WIDE.U32.X R124, R121, R70, R144, P5 ;  /* 0x00000046797c7225 */ /* 0x000fc800028e0490 */
[----:B------:R-:W-:-:S04]  /*bbb0*/  IMAD.WIDE.U32 R144, R66, R78, RZ ;  /* 0x0000004e42907225 */ /* 0x000fc800078e00ff */
        /* <DEDUP_REMOVED lines=31> */
[----:B------:R-:W-:Y:S01]  /*bdb0*/  IMAD.MOV.U32 R146, RZ, RZ, R145 ;  /* 0x000000ffff927224 */ /* 0x000fe200078e0091 */
[----:B------:R-:W-:-:S03]  /*bdc0*/  IADD3 R116, P5, PT, R122, R116, RZ ;  /* 0x000000747a747210 */ /* 0x000fc60007fbe0ff */
[----:B------:R-:W-:Y:S01]  /*bdd0*/  IMAD.WIDE.U32.X R146, R77, R73, R146, P6 ;  /* 0x000000494d927225 */ /* 0x000fe200030e0492 */
[----:B------:R-:W-:Y:S02]  /*bde0*/  IADD3.X R69, P5, PT, R69, R79, RZ, P5, !PT ;  /* 0x0000004f45457210 */ /* 0x000fe40002fbe4ff */
[----:B------:R-:W-:-:S04]  /*bdf0*/  IADD3 R149, P6, PT, R116, R148, RZ ;  /* 0x0000009474957210 */ /* 0x000fc80007fde0ff */
[----:B------:R-:W-:Y:S01]  /*be00*/  IADD3.X R151, P6, PT, R69, R151, RZ, P6, !PT ;  /* 0x0000009745977210 */ /* 0x000fe200037de4ff */
[----:B------:R-:W-:-:S03]  /*be10*/  IMAD.WIDE.U32 R116, R73, R68, RZ ;  /* 0x0000004449747225 */ /* 0x000fc600078e00ff */
[----:B------:R-:W-:Y:S01]  /*be20*/  IADD3.X R148, P5, P6, R146, R124, R118, P6, P5 ;  /* 0x0000007c92947210 */ /* 0x000fe200036aa476 */
[----:B------:R-:W-:-:S03]  /*be30*/  IMAD.WIDE.U32 R68, R35, R68, RZ ;  /* 0x0000004423447225 */ /* 0x000fc600078e00ff */
[----:B------:R-:W-:Y:S01]  /*be40*/  IADD3.X R152, PT, PT, R147, R125, R119, P5, P6 ;  /* 0x0000007d93987210 */ /* 0x000fe20002fec477 */
[----:B------:R-:W-:Y:S01]  /*be50*/  IMAD.MOV.U32 R118, RZ, RZ, R65 ;  /* 0x000000ffff767224 */ /* 0x000fe200078e0041 */
[----:B------:R-:W-:Y:S01]  /*be60*/  IADD3.X R119, PT, PT, RZ, RZ, RZ, P4, !PT ;  /* 0x000000ffff777210 */ /* 0x000fe200027fe4ff */
[----:B------:R-:W-:-:S04]  /*be70*/  IMAD.WIDE.U32 R116, P4, R121, R35, R116 ;  /* 0x0000002379747225 */ /* 0x000fc80007880074 */
[----:B------:R-:W-:Y:S01]  /*be80*/  IMAD.WIDE.U32.X R118, R150, R28, R118, P3 ;  /* 0x0000001c96767225 */ /* 0x000fe200018e0476 */
[----:B------:R-:W-:Y:S02]  /*be90*/  IADD3 R150, P3, PT, R69, R116, RZ ;  /* 0x0000007445967210 */ /* 0x000fe40007f7e0ff */
[----:B------:R-:W-:Y:S01]  /*bea0*/  MOV R122, R117 ;  /* 0x00000075007a7202 */ /* 0x000fe20000000f00 */
[----:B------:R-:W-:-:S04]  /*beb0*/  IMAD.X R123, RZ, RZ, RZ, P4 ;  /* 0x000000ffff7b7224 */ /* 0x000fc800020e06ff */
[----:B------:R-:W-:-:S04]  /*bec0*/  IMAD.WIDE.U32.X R116, R121, R73, R122, P3 ;  /* 0x0000004979747225 */ /* 0x000fc800018e047a */
[----:B------:R-:W-:-:S04]  /*bed0*/  IMAD.WIDE.U32 R122, R70, R78, RZ ;  /* 0x0000004e467a7225 */ /* 0x000fc800078e00ff */
[----:B------:R-:W-:-:S04]  /*bee0*/  IMAD.WIDE.U32 R124, R74, R78, RZ ;  /* 0x0000004e4a7c7225 */ /* 0x000fc800078e00ff */
[----:B------:R-:W-:-:S04]  /*bef0*/  IMAD.WIDE.U32 R122, P3, R77, R74, R122 ;  /* 0x0000004a4d7a7225 */ /* 0x000fc8000786007a */
[----:B------:R-:W-:Y:S01]  /*bf00*/  IMAD.X R79, RZ, RZ, RZ, P2 ;  /* 0x000000ffff4f7224 */ /* 0x000fe200010e06ff */
[----:B------:R-:W-:Y:S01]  /*bf10*/  IADD3.X R145, PT, PT, RZ, RZ, RZ, P3, !PT ;  /* 0x000000ffff917210 */ /* 0x000fe20001ffe4ff */
[----:B------:R-:W-:Y:S01]  /*bf20*/  IMAD.MOV.U32 R78, RZ, RZ, R63 ;  /* 0x000000ffff4e7224 */ /* 0x000fe200078e003f */
[----:B------:R-:W-:Y:S01]  /*bf30*/  IADD3 R63, P2, PT, R125, R122, RZ ;  /* 0x0000007a7d3f7210 */ /* 0x000fe20007f5e0ff */
[----:B------:R-:W-:-:S04]  /*bf40*/  IMAD.MOV.U32 R144, RZ, RZ, R123 ;  /* 0x000000ffff907224 */ /* 0x000fc800078e007b */
[----:B------:R-:W-:-:S04]  /*bf50*/  IMAD.WIDE.U32.X R122, R77, R70, R144, P2 ;  /* 0x000000464d7a7225 */ /* 0x000fc800010e0490 */
[----:B------:R-:W-:-:S04]  /*bf60*/  IMAD.WIDE.U32 R144, R40, R134, RZ ;  /* 0x0000008628907225 */ /* 0x000fc800078e00ff */
[----:B------:R-:W-:-:S04]  /*bf70*/  IMAD.WIDE.U32 R146, R60, R134, RZ ;  /* 0x000000863c927225 */ /* 0x000fc800078e00ff */
[----:B------:R-:W-:Y:S01]  /*bf80*/  IMAD.WIDE.U32 R144, P2, R60, R76, R144 ;  /* 0x0000004c3c907225 */ /* 0x000fe20007840090 */
[----:B------:R-:W-:Y:S02]  /*bf90*/  IADD3 R65, P3, PT, R146, R68, RZ ;  /* 0x0000004492417210 */ /* 0x000fe40007f7e0ff */
[----:B------:R-:W-:Y:S01]  /*bfa0*/  IADD3 R146, P4, PT, R147, R144, RZ ;  /* 0x0000009093927210 */ /* 0x000fe20007f9e0ff */
[----:B------:R-:W-:Y:S01]  /*bfb0*/  IMAD.X R69, RZ, RZ, RZ, P2 ;  /* 0x000000ffff457224 */ /* 0x000fe200010e06ff */
[----:B------:R-:W-:Y:S02]  /*bfc0*/  MOV R68, R145 ;  /* 0x0000009100447202 */ /* 0x000fe40000000f00 */
[----:B------:R-:W-:Y:S02]  /*bfd0*/  IADD3 R65, P2, PT, R65, R124, RZ ;  /* 0x0000007c41417210 */ /* 0x000fe40007f5e0ff */
[----:B------:R-:W-:Y:S01]  /*bfe0*/  IADD3.X R77, P3, PT, R146, R150, RZ, P3, !PT ;  /* 0x00000096924d7210 */ /* 0x000fe20001f7e4ff */
[----:B------:R-:W-:-:S03]  /*bff0*/  IMAD.WIDE.U32.X R68, R40, R76, R68, P4 ;  /* 0x0000004c28447225 */ /* 0x000fc600020e0444 */
[----:B------:R-:W-:-:S04]  /*c000*/  IADD3.X R77, P2, PT, R77, R63, RZ, P2, !PT ;  /* 0x0000003f4d4d7210 */ /* 0x000fc8000175e4ff */
[----:B------:R-:W-:-:S04]  /*c010*/  IADD3.X R146, P2, P3, R122, R116, R68, P2, P3 ;  /* 0x000000747a927210 */ /* 0x000fc80001346444 */
[----:B------:R-:W-:Y:S01]  /*c020*/  IADD3.X R147, PT, PT, R123, R117, R69, P2, P3 ;  /* 0x000000757b937210 */ /* 0x000fe200017e6445 */
[----:B------:R-:W-:-:S04]  /*c030*/  IMAD.WIDE.U32 R116, R40, R57, RZ ;  /* 0x0000003928747225 */ /* 0x000fc800078e00ff */
[----:B------:R-:W-:-:S04]  /*c040*/  IMAD.WIDE.U32 R122, R41, R51, RZ ;  /* 0x00000033297a7225 */ /* 0x000fc800078e00ff */
[----:B------:R-:W-:-:S04]  /*c050*/  IMAD.WIDE.U32 R116, P4, R60, R66, R116 ;  /* 0x000000423c747225 */ /* 0x000fc80007880074 */
[----:B------:R-:W-:-:S04]  /*c060*/  IMAD.WIDE.U32 R122, P2, R43, R44, R122 ;  /* 0x0000002c2b7a7225 */ /* 0x000fc8000784007a */
[----:B------:R-:W-:-:S04]  /*c070*/  IMAD.WIDE.U32 R68, R60, R57, RZ ;  /* 0x000000393c447225 */ /* 0x000fc800078e00ff */
[----:B------:R-:W-:Y:S01]  /*c080*/  IMAD.WIDE.U32 R124, R43, R51, RZ ;  /* 0x000000332b7c7225 */ /* 0x000fe200078e00ff */
[----:B------:R-:W-:-:S03]  /*c090*/  IADD3 R63, P3, PT, R69, R116, RZ ;  /* 0x00000074453f7210 */ /* 0x000fc60007f7e0ff */
[----:B------:R-:W-:Y:S01]  /*c0a0*/  IMAD.X R145, RZ, RZ, RZ, P2 ;  /* 0x000000ffff917224 */ /* 0x000fe200010e06ff */
[----:B------:R-:W-:Y:S01]  /*c0b0*/  IADD3 R121, P2, PT, R124, R68, RZ ;  /* 0x000000447c797210 */ /* 0x000fe20007f5e0ff */
[----:B------:R-:W-:Y:S01]  /*c0c0*/  IMAD.X R69, RZ, RZ, RZ, P4 ;  /* 0x000000ffff457224 */ /* 0x000fe200020e06ff */
[----:B------:R-:W-:Y:S01]  /*c0d0*/  MOV R68, R117 ;  /* 0x0000007500447202 */ /* 0x000fe20000000f00 */
[----:B------:R-:W-:Y:S01]  /*c0e0*/  IMAD.WIDE.U32 R116, R49, R134, RZ ;  /* 0x0000008631747225 */ /* 0x000fe200078e00ff */
[----:B------:R-:W-:-:S03]  /*c0f0*/  IADD3 R124, P4, PT, R125, R122, RZ ;  /* 0x0000007a7d7c7210 */ /* 0x000fc60007f9e0ff */
[----:B------:R-:W-:Y:S02]  /*c100*/  IMAD.MOV.U32 R144, RZ, RZ, R123 ;  /* 0x000000ffff907224 */ /* 0x000fe400078e007b */
[----:B------:R-:W-:-:S04]  /*c110*/  IMAD.WIDE.U32 R122, R52, R134, RZ ;  /* 0x00000086347a7225 */ /* 0x000fc800078e00ff */
[----:B------:R-:W-:-:S04]  /*c120*/  IMAD.WIDE.U32.X R144, R41, R44, R144, P4 ;  /* 0x0000002c29907225 */ /* 0x000fc800020e0490 */
[----:B------:R-:W-:Y:S01]  /*c130*/  IMAD.WIDE.U32 R116, P4, R52, R76, R116 ;  /* 0x0000004c34747225 */ /* 0x000fe20007880074 */
[----:B------:R-:W-:-:S03]  /*c140*/  IADD3.X R63, P2, PT, R63, R124, RZ, P2, !PT ;  /* 0x0000007c3f3f7210 */ /* 0x000fc6000175e4ff */
[----:B------:R-:W-:Y:S01]  /*c150*/  IMAD.X R125, RZ, RZ, RZ, P4 ;  /* 0x000000ffff7d7224 */ /* 0x000fe200020e06ff */
[----:B------:R-:W-:Y:S01]  /*c160*/  IADD3 R116, P4, PT, R123, R116, RZ ;  /* 0x000000747b747210 */ /* 0x000fe20007f9e0ff */
[----:B------:R-:W-:Y:S01]  /*c170*/  IMAD.WIDE.U32.X R68, R40, R66, R68, P3 ;  /* 0x0000004228447225 */ /* 0x000fe200018e0444 */
[----:B------:R-:W-:Y:S02]  /*c180*/  MOV R124, R117 ;  /* 0x00000075007c7202 */ /* 0x000fe40000000f00 */
[----:B------:R-:W-:-:S03]  /*c190*/  IADD3 R122, P3, PT, R121, R122, RZ ;  /* 0x0000007a797a7210 */ /* 0x000fc60007f7e0ff */
[----:B------:R-:W-:Y:S01]  /*c1a0*/  IMAD.WIDE.U32.X R124, R49, R76, R124, P4 ;  /* 0x0000004c317c7225 */ /* 0x000fe200020e047c */
[----:B------:R-:W-:Y:S02]  /*c1b0*/  IADD3.X R116, P3, PT, R63, R116, RZ, P3, !PT ;  /* 0x000000743f747210 */ /* 0x000fe40001f7e4ff */
[----:B------:R-:W-:Y:S01]  /*c1c0*/  LOP3.LUT P5, RZ, R32, 0x2, RZ, 0xc0, !PT ;  /* 0x0000000220ff7812 */ /* 0x000fe200078ac0ff */
[----:B------:R-:W-:Y:S01]  /*c1d0*/  IMAD.WIDE.U32.X R78, R53, R27, R78, P1 ;  /* 0x0000001b354e7225 */ /* 0x000fe200008e044e */
[----:B------:R-:W-:Y:S02]  /*c1e0*/  IADD3.X R117, P2, P3, R124, R144, R68, P3, P2 ;  /* 0x000000907c757210 */ /* 0x000fe40001b44444 */
[----:B------:R-:W-:Y:S02]  /*c1f0*/  LOP3.LUT P6, RZ, R32, 0x1, RZ, 0xc0, !PT ;  /* 0x0000000120ff7812 */ /* 0x000fe400078cc0ff */
[----:B------:R-:W-:Y:S02]  /*c200*/  IADD3.X R124, PT, PT, R125, R145, R69, P2, P3 ;  /* 0x000000917d7c7210 */ /* 0x000fe400017e6445 */
[----:B------:R-:W-:-:S04]  /*c210*/  IADD3.X R71, P1, P2, R118, R71, R78, P6, P5 ;  /* 0x0000004776477210 */ /* 0x000fc8000322a44e */
[----:B------:R-:W-:Y:S02]  /*c220*/  IADD3.X R53, PT, PT, R119, R54, R79, P1, P2 ;  /* 0x0000003677357210 */ /* 0x000fe40000fe444f */
[----:B------:R-:W-:-:S05]  /*c230*/  LEA.HI.X R58, P0, R58, R71, RZ, 0xd, P0 ;  /* 0x000000473a3a7211 */ /* 0x000fca0000016cff */
[----:B------:R-:W-:Y:S01]  /*c240*/  IMAD.X R53, RZ, RZ, R53, P0 ;  /* 0x000000ffff357224 */ /* 0x000fe200000e0635 */
[----:B------:R-:W-:Y:S02]  /*c250*/  SHF.L.W.U32.HI R59, R59, 0xd, R58 ;  /* 0x0000000d3b3b7819 */ /* 0x000fe40000010e3a */
[----:B------:R-:W-:Y:S02]  /*c260*/  LOP3.LUT R121, R55, 0x7ffff, RZ, 0xc0, !PT ;  /* 0x0007ffff37797812 */ /* 0x000fe400078ec0ff */
[----:B------:R-:W-:Y:S01]  /*c270*/  SHF.L.W.U32.HI R53, R58, 0xd, R53 ;  /* 0x0000000d3a357819 */ /* 0x000fe20000010e35 */
[----:B------:R-:W-:-:S04]  /*c280*/  IMAD.WIDE.U32 R120, R59, 0x13, R120 ;  /* 0x000000133b787825 */ /* 0x000fc800078e0078 */
[----:B------:R-:W-:-:S04]  /*c290*/  IMAD R53, R53, 0x13, RZ ;  /* 0x0000001335357824 */ /* 0x000fc800078e02ff */
[----:B------:R-:W-:Y:S02]  /*c2a0*/  IMAD.IADD R63, R121, 0x1, R53 ;  /* 0x00000001793f7824 */ /* 0x000fe400078e0235 */
[----:B------:R-:W-:-:S03]  /*c2b0*/  IMAD.WIDE.U32 R54, R70, R120, RZ ;  /* 0x0000007846367225 */ /* 0x000fc600078e00ff */
[C---:B------:R-:W-:Y:S02]  /*c2c0*/  LEA.HI R56, P1, R63.reuse, R56, RZ, 0xd ;  /* 0x000000383f387211 */ /* 0x040fe400078368ff */
[----:B------:R-:W-:Y:S01]  /*c2d0*/  LOP3.LUT R63, R63, 0x7ffff, RZ, 0xc0, !PT ;  /* 0x0007ffff3f3f7812 */ /* 0x000fe200078ec0ff */
[----:B------:R-:W-:-:S04]  /*c2e0*/  IMAD.WIDE.U32 R58, R74, R120, RZ ;  /* 0x000000784a3a7225 */ /* 0x000fc800078e00ff */
[----:B------:R-:W-:Y:S01]  /*c2f0*/  IMAD.WIDE.U32 R54, P2, R63, R74, R54 ;  /* 0x0000004a3f367225 */ /* 0x000fe20007840036 */
[----:B------:R-:W-:Y:S02]  /*c300*/  IADD3 R149, P0, PT, R149, R58, RZ ;  /* 0x0000003a95957210 */ /* 0x000fe40007f1e0ff */
[----:B------:R-:W-:Y:S02]  /*c310*/  LOP3.LUT R71, R50, 0x7ffff, RZ, 0xc0, !PT ;  /* 0x0007ffff32477812 */ /* 0x000fe400078ec0ff */
[----:B------:R-:W-:Y:S02]  /*c320*/  IADD3 R58, P3, PT, R59, R54, RZ ;  /* 0x000000363b3a7210 */ /* 0x000fe40007f7e0ff */
[----:B------:R-:W-:Y:S02]  /*c330*/  IADD3.X R71, PT, PT, RZ, R71, RZ, P1, !PT ;  /* 0x00000047ff477210 */ /* 0x000fe40000ffe4ff */
[----:B------:R-:W-:Y:S01]  /*c340*/  IADD3.X R53, P0, PT, R151, R58, RZ, P0, !PT ;  /* 0x0000003a97357210 */ /* 0x000fe2000071e4ff */
[----:B------:R-:W-:-:S04]  /*c350*/  IMAD.WIDE.U32 R58, R66, R56, RZ ;  /* 0x00000038423a7225 */ /* 0x000fc800078e00ff */
[----:B------:R-:W-:-:S04]  /*c360*/  IMAD.WIDE.U32 R68, R57, R56, RZ ;  /* 0x0000003839447225 */ /* 0x000fc800078e00ff */
[----:B------:R-:W-:Y:S01]  /*c370*/  IMAD.WIDE.U32 R58, P4, R71, R57, R58 ;  /* 0x00000039473a7225 */ /* 0x000fe2000788003a */
[----:B------:R-:W-:Y:S02]  /*c380*/  IADD3 R50, P1, PT, R149, R68, RZ ;  /* 0x0000004495327210 */ /* 0x000fe40007f3e0ff */
[----:B------:R-:W-:Y:S01]  /*c390*/  IADD3 R68, P5, PT, R69, R58, RZ ;  /* 0x0000003a45447210 */ /* 0x000fe20007fbe0ff */
[----:B------:R-:W-:-:S03]  /*c3a0*/  IMAD.X R69, RZ, RZ, RZ, P2 ;  /* 0x000000ffff457224 */ /* 0x000fc600010e06ff */
[----:B------:R-:W-:Y:S01]  /*c3b0*/  IADD3.X R53, P1, PT, R53, R68, RZ, P1, !PT ;  /* 0x0000004435357210 */ /* 0x000fe20000f3e4ff */
[----:B------:R-:W-:Y:S01]  /*c3c0*/  IMAD.X R79, RZ, RZ, RZ, P4 ;  /* 0x000000ffff4f7224 */ /* 0x000fe200020e06ff */
[----:B------:R-:W-:Y:S01]  /*c3d0*/  MOV R68, R55 ;  /* 0x0000003700447202 */ /* 0x000fe20000000f00 */
[----:B------:R-:W-:Y:S02]  /*c3e0*/  IMAD.MOV.U32 R78, RZ, RZ, R59 ;  /* 0x000000ffff4e7224 */ /* 0x000fe400078e003b */
[----:B------:R-:W-:-:S04]  /*c3f0*/  IMAD.WIDE.U32 R54, R63, R51, RZ ;  /* 0x000000333f367225 */ /* 0x000fc800078e00ff */
[----:B------:R-:W-:-:S04]  /*c400*/  IMAD.WIDE.U32.X R68, R63, R70, R68, P3 ;  /* 0x000000463f447225 */ /* 0x000fc800018e0444 */
[----:B------:R-:W-:-:S04]  /*c410*/  IMAD.WIDE.U32.X R78, R71, R66, R78, P5 ;  /* 0x00000042474e7225 */ /* 0x000fc800028e044e */
[----:B------:R-:W-:Y:S01]  /*c420*/  IMAD.WIDE.U32 R54, P2, R44, R120, R54 ;  /* 0x000000782c367225 */ /* 0x000fe20007840036 */
[----:B------:R-:W-:-:S03]  /*c430*/  IADD3.X R148, P0, P1, R78, R148, R68, P1, P0 ;  /* 0x000000944e947210 */ /* 0x000fc60000900444 */
[----:B------:R-:W-:Y:S01]  /*c440*/  IMAD.WIDE.U32 R58, R120, R51, RZ ;  /* 0x00000033783a7225 */ /* 0x000fe200078e00ff */
[----:B------:R-:W-:Y:S02]  /*c450*/  IADD3.X R152, PT, PT, R79, R152, R69, P0, P1 ;  /* 0x000000984f987210 */ /* 0x000fe400007e2445 */
[----:B------:R-:W-:Y:S02]  /*c460*/  IADD3 R121, P0, PT, R72, R58, RZ ;  /* 0x0000003a48797210 */ /* 0x000fe40007f1e0ff */
[----:B------:R-:W-:Y:S01]  /*c470*/  IADD3 R79, P3, PT, R59, R54, RZ ;  /* 0x000000363b4f7210 */ /* 0x000fe20007f7e0ff */
[----:B------:R-:W-:-:S04]  /*c480*/  IMAD.WIDE.U32 R58, R71, R134, RZ ;  /* 0x00000086473a7225 */ /* 0x000fc800078e00ff */
[----:B------:R-:W-:-:S04]  /*c490*/  IMAD.WIDE.U32 R68, R56, R134, RZ ;  /* 0x0000008638447225 */ /* 0x000fc800078e00ff */
[----:B------:R-:W-:Y:S01]  /*c4a0*/  IMAD.WIDE.U32 R58, P4, R56, R76, R58 ;  /* 0x0000004c383a7225 */ /* 0x000fe2000788003a */
[----:B------:R-:W-:Y:S02]  /*c4b0*/  IADD3 R121, P1, PT, R121, R68, RZ ;  /* 0x0000004479797210 */ /* 0x000fe40007f3e0ff */
[----:B------:R-:W-:Y:S02]  /*c4c0*/  IADD3.X R62, P0, PT, R62, R79, RZ, P0, !PT ;  /* 0x0000004f3e3e7210 */ /* 0x000fe4000071e4ff */
[----:B------:R-:W-:Y:S01]  /*c4d0*/  IADD3 R69, P5, PT, R69, R58, RZ ;  /* 0x0000003a45457210 */ /* 0x000fe20007fbe0ff */
[----:B------:R-:W-:Y:S01]  /*c4e0*/  IMAD.MOV.U32 R68, RZ, RZ, R55 ;  /* 0x000000ffff447224 */ /* 0x000fe200078e0037 */
[----:B------:R-:W-:Y:S01]  /*c4f0*/  IADD3.X R79, PT, PT, RZ, RZ, RZ, P4, !PT ;  /* 0x000000ffff4f7210 */ /* 0x000fe200027fe4ff */
[----:B------:R-:W-:Y:S01]  /*c500*/  IMAD.MOV.U32 R78, RZ, RZ, R59 ;  /* 0x000000ffff4e7224 */ /* 0x000fe200078e003b */
[----:B------:R-:W-:Y:S01]  /*c510*/  IADD3.X R72, P1, PT, R62, R69, RZ, P1, !PT ;  /* 0x000000453e487210 */ /* 0x000fe20000f3e4ff */
[----:B------:R-:W-:-:S02]  /*c520*/  IMAD.X R69, RZ, RZ, RZ, P2 ;  /* 0x000000ffff457224 */ /* 0x000fc400010e06ff */
[----:B------:R-:W-:-:S04]  /*c530*/  IMAD.WIDE.U32 R54, R63, R134, RZ ;  /* 0x000000863f367225 */ /* 0x000fc800078e00ff */
[----:B------:R-:W-:-:S04]  /*c540*/  IMAD.WIDE.U32.X R68, R63, R44, R68, P3 ;  /* 0x0000002c3f447225 */ /* 0x000fc800018e0444 */
[----:B------:R-:W-:-:S04]  /*c550*/  IMAD.WIDE.U32.X R78, R71, R76, R78, P5 ;  /* 0x0000004c474e7225 */ /* 0x000fc800028e044e */
[----:B------:R-:W-:Y:S01]  /*c560*/  IMAD.WIDE.U32 R54, P4, R76, R120, R54 ;  /* 0x000000784c367225 */ /* 0x000fe20007880036 */
[----:B------:R-:W-:-:S03]  /*c570*/  IADD3.X R62, P0, P1, R78, R64, R68, P1, P0 ;  /* 0x000000404e3e7210 */ /* 0x000fc60000900444 */
[----:B------:R-:W-:Y:S01]  /*c580*/  IMAD.WIDE.U32 R58, R120, R134, RZ ;  /* 0x00000086783a7225 */ /* 0x000fe200078e00ff */
[----:B------:R-:W-:-:S03]  /*c590*/  IADD3.X R75, PT, PT, R79, R75, R69, P0, P1 ;  /* 0x0000004b4f4b7210 */ /* 0x000fc600007e2445 */
[----:B------:R-:W-:Y:S01]  /*c5a0*/  IMAD.WIDE.U32 R68, R56, 0x13, RZ ;  /* 0x0000001338447825 */ /* 0x000fe200078e00ff */
[----:B------:R-:W-:-:S03]  /*c5b0*/  IADD3 R54, P3, PT, R59, R54, RZ ;  /* 0x000000363b367210 */ /* 0x000fc60007f7e0ff */
[----:B------:R-:W-:Y:S01]  /*c5c0*/  IMAD R59, R71, 0x13, RZ ;  /* 0x00000013473b7824 */ /* 0x000fe200078e02ff */
[----:B------:R-:W-:-:S04]  /*c5d0*/  IADD3 R64, P0, PT, R42, R58, RZ ;  /* 0x0000003a2a407210 */ /* 0x000fc80007f1e0ff */
[----:B------:R-:W-:Y:S01]  /*c5e0*/  IADD3 R42, PT, PT, R69, R59, RZ ;  /* 0x0000003b452a7210 */ /* 0x000fe20007ffe0ff */
[----:B------:R-:W-:-:S04]  /*c5f0*/  IMAD.WIDE.U32 R58, R73, R68, RZ ;  /* 0x00000044493a7225 */ /* 0x000fc800078e00ff */
[----:B------:R-:W-:Y:S01]  /*c600*/  IMAD.WIDE.U32 R68, R35, R68, RZ ;  /* 0x0000004423447225 */ /* 0x000fe200078e00ff */
[----:B------:R-:W-:-:S03]  /*c610*/  IADD3.X R39, P0, PT, R39, R54, RZ, P0, !PT ;  /* 0x0000003627277210 */ /* 0x000fc6000071e4ff */
[----:B------:R-:W-:Y:S01]  /*c620*/  IMAD.WIDE.U32 R58, P2, R42, R35, R58 ;  /* 0x000000232a3a7225 */ /* 0x000fe2000784003a */
[----:B------:R-:W-:Y:S02]  /*c630*/  IADD3 R54, P1, PT, R64, R68, RZ ;  /* 0x0000004440367210 */ /* 0x000fe40007f3e0ff */
[----:B------:R-:W-:Y:S01]  /*c640*/  IADD3 R68, P5, PT, R69, R58, RZ ;  /* 0x0000003a45447210 */ /* 0x000fe20007fbe0ff */
[----:B------:R-:W-:-:S03]  /*c650*/  IMAD.X R69, RZ, RZ, RZ, P2 ;  /* 0x000000ffff457224 */ /* 0x000fc600010e06ff */
[----:B------:R-:W-:Y:S01]  /*c660*/  IADD3.X R39, P1, PT, R39, R68, RZ, P1, !PT ;  /* 0x0000004427277210 */ /* 0x000fe20000f3e4ff */
[----:B------:R-:W-:Y:S01]  /*c670*/  IMAD.MOV.U32 R68, RZ, RZ, R59 ;  /* 0x000000ffff447224 */ /* 0x000fe200078e003b */
[----:B------:R-:W-:Y:S01]  /*c680*/  IADD3.X R59, PT, PT, RZ, RZ, RZ, P4, !PT ;  /* 0x000000ffff3b7210 */ /* 0x000fe200027fe4ff */
[----:B------:R-:W-:Y:S02]  /*c690*/  IMAD.MOV.U32 R58, RZ, RZ, R55 ;  /* 0x000000ffff3a7224 */ /* 0x000fe400078e0037 */
        /* <DEDUP_REMOVED lines=9> */
[----:B------:R-:W-:Y:S01]  /*c730*/  SHF.L.W.U32.HI R58, R39, 0xd, R48 ;  /* 0x0000000d273a7819 */ /* 0x000fe20000010e30 */
[----:B------:R-:W-:Y:S01]  /*c740*/  IMAD.WIDE.U32 R78, R71, R51, RZ ;  /* 0x00000033474e7225 */ /* 0x000fe200078e00ff */
[----:B------:R-:W-:Y:S02]  /*c750*/  SHF.L.W.U32.HI R55, R48, 0xd, R45 ;  /* 0x0000000d30377819 */ /* 0x000fe40000010e2d */
[----:B------:R-:W-:Y:S01]  /*c760*/  IADD3 R121, P1, PT, R58, R121, RZ ;  /* 0x000000793a797210 */ /* 0x000fe20007f3e0ff */
[----:B------:R-:W-:-:S03]  /*c770*/  IMAD.WIDE.U32 R64, R56, R51, RZ ;  /* 0x0000003338407225 */ /* 0x000fc600078e00ff */
[----:B------:R-:W-:Y:S01]  /*c780*/  IADD3.X R72, P1, PT, R55, R72, RZ, P1, !PT ;  /* 0x0000004837487210 */ /* 0x000fe20000f3e4ff */
[----:B------:R-:W-:-:S03]  /*c790*/  IMAD.WIDE.U32 R78, P5, R56, R44, R78 ;  /* 0x0000002c384e7225 */ /* 0x000fc600078a004e */
[----:B------:R-:W-:Y:S02]  /*c7a0*/  LEA.HI.X R62, P1, R45, R62, RZ, 0xd, P1 ;  /* 0x0000003e2d3e7211 */ /* 0x000fe40000836cff */
[----:B------:R-:W-:Y:S01]  /*c7b0*/  IADD3 R48, P2, PT, R42, R64, RZ ;  /* 0x000000402a307210 */ /* 0x000fe20007f5e0ff */
[----:B------:R-:W-:Y:S01]  /*c7c0*/  IMAD.MOV.U32 R64, RZ, RZ, R59 ;  /* 0x000000ffff407224 */ /* 0x000fe200078e003b */
[----:B------:R-:W-:Y:S01]  /*c7d0*/  IADD3.X R77, P0, PT, R77, R68, RZ, P0, !PT ;  /* 0x000000444d4d7210 */ /* 0x000fe2000071e4ff */
[----:B------:R-:W-:Y:S01]  /*c7e0*/  IMAD.MOV.U32 R68, RZ, RZ, R79 ;  /* 0x000000ffff447224 */ /* 0x000fe200078e004f */
[----:B------:R-:W-:Y:S01]  /*c7f0*/  IADD3 R42, P6, PT, R65, R78, RZ ;  /* 0x0000004e412a7210 */ /* 0x000fe20007fde0ff */
[----:B------:R-:W-:Y:S01]  /*c800*/  IMAD.X R65, RZ, RZ, RZ, P3 ;  /* 0x000000ffff417224 */ /* 0x000fe200018e06ff */
[----:B------:R-:W-:Y:S02]  /*c810*/  IADD3.X R69, PT, PT, RZ, RZ, RZ, P5, !PT ;  /* 0x000000ffff457210 */ /* 0x000fe40002ffe4ff */
[----:B------:R-:W-:-:S02]  /*c820*/  SHF.L.W.U32.HI R45, R72, 0xd, R62 ;  /* 0x0000000d482d7819 */ /* 0x000fc40000010e3e */
[----:B------:R-:W-:Y:S01]  /*c830*/  IADD3.X R75, PT, PT, RZ, R75, RZ, P1, !PT ;  /* 0x0000004bff4b7210 */ /* 0x000fe20000ffe4ff */
[----:B------:R-:W-:Y:S01]  /*c840*/  IMAD.WIDE.U32.X R64, R63, R66, R64, P4 ;  /* 0x000000423f407225 */ /* 0x000fe200020e0440 */
[----:B------:R-:W-:Y:S02]  /*c850*/  IADD3 R48, P3, PT, R45, R48, RZ ;  /* 0x000000302d307210 */ /* 0x000fe40007f7e0ff */
[----:B------:R-:W-:Y:S01]  /*c860*/  IADD3.X R42, P2, PT, R77, R42, RZ, P2, !PT ;  /* 0x0000002a4d2a7210 */ /* 0x000fe2000175e4ff */
[----:B------:R-:W-:Y:S01]  /*c870*/  IMAD.WIDE.U32.X R68, R71, R44, R68, P6 ;  /* 0x0000002c47447225 */ /* 0x000fe200030e0444 */
[----:B------:R-:W-:-:S04]  /*c880*/  SHF.L.W.U32.HI R45, R62, 0xd, R75 ;  /* 0x0000000d3e2d7819 */ /* 0x000fc80000010e4b */
[----:B------:R-:W-:Y:S02]  /*c890*/  IADD3.X R42, P1, PT, R45, R42, RZ, P3, !PT ;  /* 0x0000002a2d2a7210 */ /* 0x000fe40001f3e4ff */
[----:B------:R-:W-:Y:S01]  /*c8a0*/  IADD3.X R45, P0, P2, R68, R146, R64, P2, P0 ;  /* 0x00000092442d7210 */ /* 0x000fe20001200440 */
[----:B------:R-:W-:-:S03]  /*c8b0*/  IMAD.WIDE.U32 R58, R73, R120, RZ ;  /* 0x00000078493a7225 */ /* 0x000fc600078e00ff */
[----:B------:R-:W-:Y:S02]  /*c8c0*/  LEA.HI.X R45, P1, R75, R45, RZ, 0xd, P1 ;  /* 0x0000002d4b2d7211 */ /* 0x000fe40000836cff */
[----:B------:R-:W-:Y:S02]  /*c8d0*/  IADD3.X R55, PT, PT, R69, R147, R65, P0, P2 ;  /* 0x0000009345377210 */ /* 0x000fe400007e4441 */
[----:B------:R-:W-:Y:S01]  /*c8e0*/  SHF.L.W.U32.HI R65, R42, 0xd, R45 ;  /* 0x0000000d2a417819 */ /* 0x000fe20000010e2d */
[----:B------:R-:W-:-:S03]  /*c8f0*/  IMAD.WIDE.U32 R58, P3, R63, R35, R58 ;  /* 0x000000233f3a7225 */ /* 0x000fc6000786003a */
[----:B------:R-:W-:Y:S01]  /*c900*/  IADD3 R50, P2, PT, R65, R50, RZ ;  /* 0x0000003241327210 */ /* 0x000fe20007f5e0ff */
[----:B------:R-:W-:Y:S02]  /*c910*/  IMAD.X R55, RZ, RZ, R55, P1 ;  /* 0x000000ffff377224 */ /* 0x000fe400008e0637 */
[----:B------:R-:W-:-:S04]  /*c920*/  IMAD.WIDE.U32 R64, R35, R120, RZ ;  /* 0x0000007823407225 */ /* 0x000fc800078e00ff */
[----:B------:R-:W-:Y:S01]  /*c930*/  IMAD.WIDE.U32 R68, R70, R56, RZ ;  /* 0x0000003846447225 */ /* 0x000fe200078e00ff */
[----:B------:R-:W-:Y:S02]  /*c940*/  SHF.L.W.U32.HI R62, R45, 0xd, R55 ;  /* 0x0000000d2d3e7819 */ /* 0x000fe40000010e37 */
[----:B------:R-:W-:Y:S02]  /*c950*/  IADD3 R75, P0, PT, R122, R64, RZ ;  /* 0x000000407a4b7210 */ /* 0x000fe40007f1e0ff */
[----:B------:R-:W-:Y:S01]  /*c960*/  IADD3 R77, P4, PT, R65, R58, RZ ;  /* 0x0000003a414d7210 */ /* 0x000fe20007f9e0ff */
[----:B------:R-:W-:Y:S01]  /*c970*/  IMAD.WIDE.U32 R68, P5, R71, R74, R68 ;  /* 0x0000004a47447225 */ /* 0x000fe200078a0044 */
[----:B------:R-:W-:-:S03]  /*c980*/  IADD3.X R45, P2, PT, R62, R53, RZ, P2, !PT ;  /* 0x000000353e2d7210 */ /* 0x000fc6000175e4ff */
[----:B------:R-:W-:Y:S01]  /*c990*/  IMAD.WIDE.U32 R64, R74, R56, RZ ;  /* 0x000000384a407225 */ /* 0x000fe200078e00ff */
[----:B------:R-:W-:Y:S02]  /*c9a0*/  IADD3.X R116, P0, PT, R116, R77, RZ, P0, !PT ;  /* 0x0000004d74747210 */ /* 0x000fe4000071e4ff */
[----:B------:R-:W-:Y:S02]  /*c9b0*/  LEA.HI.X R148, P2, R55, R148, RZ, 0xd, P2 ;  /* 0x0000009437947211 */ /* 0x000fe40001056cff */
[----:B------:R-:W-:Y:S02]  /*c9c0*/  IADD3 R62, P1, PT, R75, R64, RZ ;  /* 0x000000404b3e7210 */ /* 0x000fe40007f3e0ff */
[----:B------:R-:W-:Y:S01]  /*c9d0*/  IADD3 R53, P6, PT, R65, R68, RZ ;  /* 0x0000004441357210 */ /* 0x000fe20007fde0ff */
[----:B------:R-:W-:Y:S01]  /*c9e0*/  IMAD.X R65, RZ, RZ, RZ, P3 ;  /* 0x000000ffff417224 */ /* 0x000fe200018e06ff */
[----:B------:R-:W-:Y:S01]  /*c9f0*/  IADD3.X R79, PT, PT, RZ, RZ, RZ, P5, !PT ;  /* 0x000000ffff4f7210 */ /* 0x000fe20002ffe4ff */
[----:B------:R-:W-:Y:S01]  /*ca00*/  IMAD.MOV.U32 R64, RZ, RZ, R59 ;  /* 0x000000ffff407224 */ /* 0x000fe200078e003b */
[----:B------:R-:W-:Y:S01]  /*ca10*/  IADD3.X R68, P1, PT, R116, R53, RZ, P1, !PT ;  /* 0x0000003574447210 */ /* 0x000fe20000f3e4ff */
[----:B------:R-:W-:Y:S01]  /*ca20*/  IMAD.MOV.U32 R78, RZ, RZ, R69 ;  /* 0x000000ffff4e7224 */ /* 0x000fe200078e0045 */
[----:B------:R-:W-:-:S02]  /*ca30*/  SHF.L.W.U32.HI R53, R45, 0xd, R148 ;  /* 0x0000000d2d357819 */ /* 0x000fc40000010e94 */
[----:B------:R-:W-:Y:S01]  /*ca40*/  IADD3.X R55, PT, PT, RZ, R152, RZ, P2, !PT ;  /* 0x00000098ff377210 */ /* 0x000fe200017fe4ff */
[----:B------:R-:W-:Y:S01]  /*ca50*/  IMAD.WIDE.U32.X R64, R63, R73, R64, P4 ;  /* 0x000000493f407225 */ /* 0x000fe200020e0440 */
[----:B------:R-:W-:-:S03]  /*ca60*/  IADD3 R62, P2, PT, R53, R62, RZ ;  /* 0x0000003e353e7210 */ /* 0x000fc60007f5e0ff */
[----:B------:R-:W-:Y:S01]  /*ca70*/  IMAD.WIDE.U32.X R78, R71, R70, R78, P6 ;  /* 0x00000046474e7225 */ /* 0x000fe200030e044e */
[----:B------:R-:W-:Y:S02]  /*ca80*/  SHF.L.W.U32.HI R53, R148, 0xd, R55 ;  /* 0x0000000d94357819 */ /* 0x000fe40000010e37 */
[----:B------:R-:W-:Y:S02]  /*ca90*/  IADD3.X R58, P0, P1, R78, R117, R64, P1, P0 ;  /* 0x000000754e3a7210 */ /* 0x000fe40000900440 */
[----:B------:R-:W-:Y:S02]  /*caa0*/  IADD3.X R53, P2, PT, R53, R68, RZ, P2, !PT ;  /* 0x0000004435357210 */ /* 0x000fe4000175e4ff */
[----:B------:R-:W-:Y:S02]  /*cab0*/  IADD3.X R59, PT, PT, R79, R124, R65, P0, P1 ;  /* 0x0000007c4f3b7210 */ /* 0x000fe400007e2441 */
[----:B------:R-:W-:Y:S02]  /*cac0*/  LEA.HI.X R58, P0, R55, R58, RZ, 0xd, P2 ;  /* 0x0000003a373a7211 */ /* 0x000fe40001016cff */
[----:B------:R-:W-:-:S03]  /*cad0*/  LOP3.LUT R55, R39, 0x7ffff, RZ, 0xc0, !PT ;  /* 0x0007ffff27377812 */ /* 0x000fc600078ec0ff */
[----:B------:R-:W-:Y:S01]  /*cae0*/  IMAD.X R59, RZ, RZ, R59, P0 ;  /* 0x000000ffff3b7224 */ /* 0x000fe200000e063b */
[----:B------:R-:W-:Y:S02]  /*caf0*/  LOP3.LUT R39, R42, 0x7ffff, RZ, 0xc0, !PT ;  /* 0x0007ffff2a277812 */ /* 0x000fe400078ec0ff */
[----:B------:R-:W-:Y:S01]  /*cb00*/  SHF.L.W.U32.HI R69, R53, 0xd, R58 ;  /* 0x0000000d35457819 */ /* 0x000fe20000010e3a */
[----:B------:R-:W-:Y:S01]  /*cb10*/  IMAD.WIDE.U32 R78, R48, 0x26, RZ ;  /* 0x00000026304e7825 */ /* 0x000fe200078e00ff */
[----:B------:R-:W-:Y:S02]  /*cb20*/  SHF.L.W.U32.HI R42, R58, 0xd, R59 ;  /* 0x0000000d3a2a7819 */ /* 0x000fe40000010e3b */
[----:B------:R-:W-:Y:S01]  /*cb30*/  LOP3.LUT R45, R45, 0x7ffff, RZ, 0xc0, !PT ;  /* 0x0007ffff2d2d7812 */ /* 0x000fe200078ec0ff */
[----:B------:R-:W-:-:S04]  /*cb40*/  IMAD.WIDE.U32 R68, R69, 0x13, R54 ;  /* 0x0000001345447825 */ /* 0x000fc800078e0036 */
[----:B------:R-:W-:Y:S02]  /*cb50*/  IMAD R59, R39, 0x26, RZ ;  /* 0x00000026273b7824 */ /* 0x000fe400078e02ff */
[----:B------:R-:W-:Y:S02]  /*cb60*/  IMAD R55, R42, 0x13, RZ ;  /* 0x000000132a377824 */ /* 0x000fe400078e02ff */
[----:B------:R-:W-:-:S03]  /*cb70*/  IMAD.WIDE.U32 R64, R45, R78, RZ ;  /* 0x0000004e2d407225 */ /* 0x000fc600078e00ff */
[----:B------:R-:W-:Y:S01]  /*cb80*/  IADD3 R69, PT, PT, R69, R55, RZ ;  /* 0x0000003745457210 */ /* 0x000fe20007ffe0ff */
[----:B------:R-:W-:Y:S02]  /*cb90*/  IMAD.IADD R42, R79, 0x1, R59 ;  /* 0x000000014f2a7824 */ /* 0x000fe400078e023b */
[----:B------:R-:W-:Y:S01]  /*cba0*/  IMAD.WIDE.U32 R54, R50, R78, RZ ;  /* 0x0000004e32367225 */ /* 0x000fe200078e00ff */
[----:B------:R-:W-:-:S03]  /*cbb0*/  LOP3.LUT R77, R69, 0x7ffff, RZ, 0xc0, !PT ;  /* 0x0007ffff454d7812 */ /* 0x000fc600078ec0ff */
[----:B------:R-:W-:-:S04]  /*cbc0*/  IMAD.WIDE.U32 R64, P5, R42, R50, R64 ;  /* 0x000000322a407225 */ /* 0x000fc800078a0040 */
[----:B------:R-:W-:Y:S01]  /*cbd0*/  IMAD.WIDE.U32 R58, R68, R68, RZ ;  /* 0x00000044443a7225 */ /* 0x000fe200078e00ff */
[----:B------:R-:W-:Y:S02]  /*cbe0*/  IADD3 R117, P4, PT, R55, R64, RZ ;  /* 0x0000004037757210 */ /* 0x000fe40007f9e0ff */
[----:B------:R-:W-:Y:S01]  /*cbf0*/  IADD3 R124, P0, PT, R58, R54, RZ ;  /* 0x000000363a7c7210 */ /* 0x000fe20007f1e0ff */
[----:B------:R-:W-:Y:S01]  /*cc00*/  IMAD.WIDE.U32 R54, R77, R68, RZ ;  /* 0x000000444d367225 */ /* 0x000fe200078e00ff */
[----:B------:R-:W-:-:S03]  /*cc10*/  LOP3.LUT R53, R53, 0x7ffff, RZ, 0xc0, !PT ;  /* 0x0007ffff35357812 */ /* 0x000fc600078ec0ff */
[----:B------:R-:W-:-:S03]  /*cc20*/  IMAD.WIDE.U32 R54, P2, R77, R68, R54 ;  /* 0x000000444d367225 */ /* 0x000fc60007840036 */
[----:B------:R-:W-:Y:S01]  /*cc30*/  IADD3 R54, P3, PT, R59, R54, RZ ;  /* 0x000000363b367210 */ /* 0x000fe20007f7e0ff */
[----:B------:R-:W-:Y:S01]  /*cc40*/  IMAD.WIDE.U32 R58, R53, R78, RZ ;  /* 0x0000004e353a7225 */ /* 0x000fe200078e00ff */
[C---:B------:R-:W-:Y:S02]  /*cc50*/  SHF.L.U64.HI R75, R68.reuse, 0x1, R69 ;  /* 0x00000001444b7819 */ /* 0x040fe40000010245 */
[----:B------:R-:W-:Y:S01]  /*cc60*/  LEA.HI R121, P1, R69, R121, RZ, 0xd ;  /* 0x0000007945797211 */ /* 0x000fe200078368ff */
[----:B------:R-:W-:Y:S01]  /*cc70*/  IMAD.SHL.U32 R116, R68, 0x2, RZ ;  /* 0x0000000244747824 */ /* 0x000fe200078e00ff */
[----:B------:R-:W-:Y:S01]  /*cc80*/  MOV R68, R65 ;  /* 0x0000004100447202 */ /* 0x000fe20000000f00 */
[----:B------:R-:W-:-:S04]  /*cc90*/  IMAD.WIDE.U32 R58, P6, R42, R62, R58 ;  /* 0x0000003e2a3a7225 */ /* 0x000fc800078c003a */
[----:B------:R-:W-:-:S04]  /*cca0*/  IMAD.WIDE.U32 R78, R62, R78, RZ ;  /* 0x0000004e3e4e7225 */ /* 0x000fc800078e00ff */
[----:B------:R-:W-:Y:S01]  /*ccb0*/  IMAD.X R69, RZ, RZ, RZ, P5 ;  /* 0x000000ffff457224 */ /* 0x000fe200028e06ff */
[----:B------:R-:W-:Y:S01]  /*ccc0*/  IADD3 R146, P5, PT, R79, R58, RZ ;  /* 0x0000003a4f927210 */ /* 0x000fe20007fbe0ff */
[----:B------:R-:W-:Y:S02]  /*ccd0*/  IMAD.MOV.U32 R64, RZ, RZ, R59 ;  /* 0x000000ffff407224 */ /* 0x000fe400078e003b */
[----:B------:R-:W-:Y:S02]  /*cce0*/  IMAD.X R65, RZ, RZ, RZ, P6 ;  /* 0x000000ffff417224 */ /* 0x000fe400030e06ff */
[----:B------:R-:W-:Y:S01]  /*ccf0*/  IMAD.WIDE.U32.X R58, R42, R45, R68, P4 ;  /* 0x0000002d2a3a7225 */ /* 0x000fe200020e0444 */
[----:B------:R-:W-:-:S03]  /*cd00*/  IADD3.X R69, PT, PT, RZ, RZ, RZ, P2, !PT ;  /* 0x000000ffff457210 */ /* 0x000fc600017fe4ff */
[----:B------:R-:W-:Y:S02]  /*cd10*/  IMAD.MOV.U32 R68, RZ, RZ, R55 ;  /* 0x000000ffff447224 */ /* 0x000fe400078e0037 */
[----:B------:R-:W-:Y:S01]  /*cd20*/  IMAD.WIDE.U32.X R64, R42, R53, R64, P5 ;  /* 0x000000352a407225 */ /* 0x000fe200028e0440 */
[----:B------:R-:W-:-:S03]  /*cd30*/  IADD3.X R42, P0, PT, R117, R54, RZ, P0, !PT ;  /* 0x00000036752a7210 */ /* 0x000fc6000071e4ff */
[----:B------:R-:W-:Y:S01]  /*cd40*/  IMAD.WIDE.U32.X R54, R77, R77, R68, P3 ;  /* 0x0000004d4d367225 */ /* 0x000fe200018e0444 */
[----:B------:R-:W-:-:S03]  /*cd50*/  LOP3.LUT R77, R72, 0x7ffff, RZ, 0xc0, !PT ;  /* 0x0007ffff484d7812 */ /* 0x000fc600078ec0ff */
[----:B------:R-:W-:Y:S01]  /*cd60*/  IMAD.WIDE.U32 R118, R50, 0x13, RZ ;  /* 0x0000001332767825 */ /* 0x000fe200078e00ff */
[----:B------:R-:W-:-:S03]  /*cd70*/  LOP3.LUT R75, R75, 0xfffff, RZ, 0xc0, !PT ;  /* 0x000fffff4b4b7812 */ /* 0x000fc600078ec0ff */
[----:B------:R-:W-:Y:S02]  /*cd80*/  IMAD R79, R45, 0x13, RZ ;  /* 0x000000132d4f7824 */ /* 0x000fe400078e02ff */
[----:B------:R-:W-:-:S04]  /*cd90*/  IMAD.WIDE.U32 R68, R50, R118, RZ ;  /* 0x0000007632447225 */ /* 0x000fc800078e00ff */
[----:B------:R-:W-:Y:S02]  /*cda0*/  IMAD.X R77, RZ, RZ, R77, P1 ;  /* 0x000000ffff4d7224 */ /* 0x000fe400008e064d */
[----:B------:R-:W-:Y:S01]  /*cdb0*/  IMAD.WIDE.U32 R122, R121, 0x26, RZ ;  /* 0x00000026797a7825 */ /* 0x000fe200078e00ff */
[----:B------:R-:W-:Y:S02]  /*cdc0*/  IADD3 R147, P3, PT, R78, R68, RZ ;  /* 0x000000444e937210 */ /* 0x000fe40007f7e0ff */
[----:B------:R-:W-:Y:S01]  /*cdd0*/  IADD3 R148, PT, PT, R119, R79, RZ ;  /* 0x0000004f77947210 */ /* 0x000fe20007ffe0ff */
[----:B------:R-:W-:Y:S01]  /*cde0*/  IMAD R149, R77, 0x26, RZ ;  /* 0x000000264d957824 */ /* 0x000fe200078e02ff */
[----:B------:R-:W-:Y:S01]  /*cdf0*/  LOP3.LUT R72, R116, 0xfffffffe, RZ, 0xc0, !PT ;  /* 0xfffffffe74487812 */ /* 0x000fe200078ec0ff */
[----:B------:R-:W-:-:S04]  /*ce00*/  IMAD.WIDE.U32 R78, R53, R122, RZ ;  /* 0x0000007a354e7225 */ /* 0x000fc800078e00ff */
[----:B------:R-:W-:-:S04]  /*ce10*/  IMAD.WIDE.U32 R118, R45, R118, RZ ;  /* 0x000000762d767225 */ /* 0x000fc800078e00ff */
[----:B------:R-:W-:Y:S02]  /*ce20*/  IMAD.IADD R149, R123, 0x1, R149 ;  /* 0x000000017b957824 */ /* 0x000fe400078e0295 */
[----:B------:R-:W-:-:S04]  /*ce30*/  IMAD.WIDE.U32 R116, R75, R121, RZ ;  /* 0x000000794b747225 */ /* 0x000fc800078e00ff */
[----:B------:R-:W-:-:S04]  /*ce40*/  IMAD.WIDE.U32 R122, R62, R122, RZ ;  /* 0x0000007a3e7a7225 */ /* 0x000fc800078e00ff */
[----:B------:R-:W-:Y:S01]  /*ce50*/  IMAD.WIDE.U32 R78, P5, R149, R62, R78 ;  /* 0x0000003e954e7225 */ /* 0x000fe200078a004e */
[----:B------:R-:W-:-:S03]  /*ce60*/  IADD3 R68, P1, PT, R124, R122, RZ ;  /* 0x0000007a7c447210 */ /* 0x000fc60007f3e0ff */
[----:B------:R-:W-:Y:S01]  /*ce70*/  IMAD.WIDE.U32 R116, P6, R72, R77, R116 ;  /* 0x0000004d48747225 */ /* 0x000fe200078c0074 */
[----:B------:R-:W-:-:S03]  /*ce80*/  IADD3 R150, P4, PT, R123, R78, RZ ;  /* 0x0000004e7b967210 */ /* 0x000fc60007f9e0ff */
[----:B------:R-:W-:-:S04]  /*ce90*/  IMAD.WIDE.U32 R118, P2, R148, R50, R118 ;  /* 0x0000003294767225 */ /* 0x000fc80007840076 */
[----:B------:R-:W-:Y:S01]  /*cea0*/  IMAD.X R123, RZ, RZ, RZ, P6 ;  /* 0x000000ffff7b7224 */ /* 0x000fe200030e06ff */
[----:B------:R-:W-:Y:S01]  /*ceb0*/  IADD3 R78, P6, PT, R69, R118, RZ ;  /* 0x00000076454e7210 */ /* 0x000fe20007fde0ff */
[----:B------:R-:W-:Y:S01]  /*cec0*/  IMAD.WIDE.U32 R124, R72, R121, RZ ;  /* 0x00000079487c7225 */ /* 0x000fe200078e00ff */
[----:B------:R-:W-:Y:S02]  /*ced0*/  IADD3.X R145, PT, PT, RZ, RZ, RZ, P5, !PT ;  /* 0x000000ffff917210 */ /* 0x000fe40002ffe4ff */
[----:B------:R-:W-:Y:S01]  /*cee0*/  IADD3.X R146, P3, PT, R146, R78, RZ, P3, !PT ;  /* 0x0000004e92927210 */ /* 0x000fe20001f7e4ff */
[----:B------:R-:W-:Y:S01]  /*cef0*/  IMAD.MOV.U32 R144, RZ, RZ, R79 ;  /* 0x000000ffff907224 */ /* 0x000fe200078e004f */
[----:B------:R-:W-:Y:S01]  /*cf00*/  IADD3 R116, P5, PT, R125, R116, RZ ;  /* 0x000000747d747210 */ /* 0x000fe20007fbe0ff */
[----:B------:R-:W-:Y:S01]  /*cf10*/  IMAD.MOV.U32 R122, RZ, RZ, R117 ;  /* 0x000000ffff7a7224 */ /* 0x000fe200078e0075 */
[----:B------:R-:W-:Y:S01]  /*cf20*/  IADD3.X R79, PT, PT, RZ, RZ, RZ, P2, !PT ;  /* 0x000000ffff4f7210 */ /* 0x000fe200017fe4ff */
[----:B------:R-:W-:Y:S01]  /*cf30*/  IMAD.MOV.U32 R78, RZ, RZ, R119 ;  /* 0x000000ffff4e7224 */ /* 0x000fe200078e0077 */
[----:B------:R-:W-:Y:S01]  /*cf40*/  IADD3 R69, P2, PT, R147, R124, RZ ;  /* 0x0000007c93457210 */ /* 0x000fe20007f5e0ff */
[----:B------:R-:W-:-:S03]  /*cf50*/  IMAD.WIDE.U32.X R122, R75, R77, R122, P5 ;  /* 0x0000004d4b7a7225 */ /* 0x000fc600028e047a */
[----:B------:R-:W-:Y:S01]  /*cf60*/  IADD3.X R146, P2, PT, R146, R116, RZ, P2, !PT ;  /* 0x0000007492927210 */ /* 0x000fe2000175e4ff */
[----:B------:R-:W-:-:S03]  /*cf70*/  IMAD.WIDE.U32.X R78, R148, R45, R78, P6 ;  /* 0x0000002d944e7225 */ /* 0x000fc600030e044e */
[----:B------:R-:W-:-:S04]  /*cf80*/  IADD3.X R147, P2, P3, R122, R78, R64, P2, P3 ;  /* 0x0000004e7a937210 */ /* 0x000fc80001346440 */
[----:B------:R-:W-:Y:S01]  /*cf90*/  IADD3.X R148, PT, PT, R123, R79, R65, P2, P3 ;  /* 0x0000004f7b947210 */ /* 0x000fe200017e6441 */
[----:B------:R-:W-:-:S04]  /*cfa0*/  IMAD.WIDE.U32 R64, R50, 0x26, RZ ;  /* 0x0000002632407825 */ /* 0x000fc800078e00ff */
[----:B------:R-:W-:-:S04]  /*cfb0*/  IMAD R79, R45, 0x26, RZ ;  /* 0x000000262d4f7824 */ /* 0x000fc800078e02ff */
[----:B------:R-:W-:Y:S02]  /*cfc0*/  IMAD.IADD R122, R65, 0x1, R79 ;  /* 0x00000001417a7824 */ /* 0x000fe400078e024f */
[----:B------:R-:W-:-:S04]  /*cfd0*/  IMAD.WIDE.U32 R78, R53, R64, RZ ;  /* 0x00000040354e7225 */ /* 0x000fc800078e00ff */
[----:B------:R-:W-:-:S04]  /*cfe0*/  IMAD.WIDE.U32 R64, R62, R64, RZ ;  /* 0x000000403e407225 */ /* 0x000fc800078e00ff */
[----:B------:R-:W-:-:S04]  /*cff0*/  IMAD.WIDE.U32 R78, P5, R122, R62, R78 ;  /* 0x0000003e7a4e7225 */ /* 0x000fc800078a004e */
[-C--:B------:R-:W-:Y:S01]  /*d000*/  IMAD.WIDE.U32 R116, R121, R121.reuse, RZ ;  /* 0x0000007979747225 */ /* 0x080fe200078e00ff */
[----:B------:R-:W-:Y:S02]  /*d010*/  IADD3 R123, P6, PT, R65, R78, RZ ;  /* 0x0000004e417b7210 */ /* 0x000fe40007fde0ff */
[----:B------:R-:W-:Y:S01]  /*d020*/  IADD3 R116, P2, PT, R116, R64, RZ ;  /* 0x0000004074747210 */ /* 0x000fe20007f5e0ff */
[----:B------:R-:W-:Y:S01]  /*d030*/  IMAD.WIDE.U32 R64, R77, R121, RZ ;  /* 0x000000794d407225 */ /* 0x000fe200078e00ff */
[----:B------:R-:W-:-:S03]  /*d040*/  IADD3.X R119, PT, PT, RZ, RZ, RZ, P5, !PT ;  /* 0x000000ffff777210 */ /* 0x000fc60002ffe4ff */
[----:B------:R-:W-:Y:S02]  /*d050*/  IMAD.MOV.U32 R118, RZ, RZ, R79 ;  /* 0x000000ffff767224 */ /* 0x000fe400078e004f */
[----:B------:R-:W-:-:S04]  /*d060*/  IMAD.WIDE.U32 R64, P3, R121, R77, R64 ;  /* 0x0000004d79407225 */ /* 0x000fc80007860040 */
[----:B------:R-:W-:Y:S01]  /*d070*/  IMAD.WIDE.U32.X R78, R122, R53, R118, P6 ;  /* 0x000000357a4e7225 */ /* 0x000fe200030e0476 */
[----:B------:R-:W-:-:S03]  /*d080*/  IADD3 R64, P5, PT, R117, R64, RZ ;  /* 0x0000004075407210 */ /* 0x000fc60007fbe0ff */
[----:B------:R-:W-:Y:S01]  /*d090*/  IMAD.WIDE.U32 R118, R39, R72, RZ ;  /* 0x0000004827767225 */ /* 0x000fe200078e00ff */
[----:B------:R-:W-:-:S03]  /*d0a0*/  IADD3.X R64, P2, PT, R123, R64, RZ, P2, !PT ;  /* 0x000000407b407210 */ /* 0x000fc6000175e4ff */
[----:B------:R-:W-:-:S04]  /*d0b0*/  IMAD.WIDE.U32 R122, R48, R72, RZ ;  /* 0x00000048307a7225 */ /* 0x000fc800078e00ff */
[----:B------:R-:W-:-:S04]  /*d0c0*/  IMAD.WIDE.U32 R118, P6, R75, R48, R118 ;  /* 0x000000304b767225 */ /* 0x000fc800078c0076 */
[----:B------:R-:W-:Y:S01]  /*d0d0*/  IMAD.X R117, RZ, RZ, RZ, P3 ;  /* 0x000000ffff757224 */ /* 0x000fe200018e06ff */
[----:B------:R-:W-:Y:S01]  /*d0e0*/  IADD3.X R125, PT, PT, RZ, RZ, RZ, P6, !PT ;  /* 0x000000ffff7d7210 */ /* 0x000fe200037fe4ff */
[----:B------:R-:W-:Y:S01]  /*d0f0*/  IMAD.MOV.U32 R124, RZ, RZ, R119 ;  /* 0x000000ffff7c7224 */ /* 0x000fe200078e0077 */
[----:B------:R-:W-:Y:S01]  /*d100*/  IADD3 R122, P3, PT, R116, R122, RZ ;  /* 0x0000007a747a7210 */ /* 0x000fe20007f7e0ff */
[----:B------:R-:W-:Y:S01]  /*d110*/  IMAD.MOV.U32 R116, RZ, RZ, R65 ;  /* 0x000000ffff747224 */ /* 0x000fe200078e0041 */
[----:B------:R-:W-:-:S03]  /*d120*/  IADD3 R118, P6, PT, R123, R118, RZ ;  /* 0x000000767b767210 */ /* 0x000fc60007fde0ff */
[----:B------:R-:W-:Y:S01]  /*d130*/  IMAD.WIDE.U32.X R116, R77, R77, R116, P5 ;  /* 0x0000004d4d747225 */ /* 0x000fe200028e0474 */
[----:B------:R-:W-:-:S03]  /*d140*/  IADD3.X R118, P3, PT, R64, R118, RZ, P3, !PT ;  /* 0x0000007640767210 */ /* 0x000fc60001f7e4ff */
[----:B------:R-:W-:Y:S01]  /*d150*/  IMAD.WIDE.U32.X R124, R75, R39, R124, P6 ;  /* 0x000000274b7c7225 */ /* 0x000fe200030e047c */
[----:B------:R-:W-:-:S03]  /*d160*/  IADD3.X R42, P1, PT, R42, R150, RZ, P1, !PT ;  /* 0x000000962a2a7210 */ /* 0x000fc60000f3e4ff */
[----:B------:R-:W-:Y:S01]  /*d170*/  IMAD.WIDE.U32.X R144, R149, R53, R144, P4 ;  /* 0x0000003595907225 */ /* 0x000fe200020e0490 */
[----:B------:R-:W-:-:S04]  /*d180*/  IADD3.X R119, P2, P3, R124, R116, R78, P3, P2 ;  /* 0x000000747c777210 */ /* 0x000fc80001b4444e */
[----:B------:R-:W-:Y:S02]  /*d190*/  IADD3.X R124, PT, PT, R125, R117, R79, P2, P3 ;  /* 0x000000757d7c7210 */ /* 0x000fe400017e644f */
[----:B------:R-:W-:-:S04]  /*d1a0*/  IADD3.X R125, P0, P1, R144, R54, R58, P1, P0 ;  /* 0x00000036907d7210 */ /* 0x000fc8000090043a */
[----:B------:R-:W-:Y:S01]  /*d1b0*/  IADD3.X R145, PT, PT, R145, R55, R59, P0, P1 ;  /* 0x0000003791917210 */ /* 0x000fe200007e243b */
[----:B------:R-:W-:-:S04]  /*d1c0*/  IMAD.WIDE.U32 R54, R62, 0x13, RZ ;  /* 0x000000133e367825 */ /* 0x000fc800078e00ff */
[C---:B------:R-:W-:Y:S02]  /*d1d0*/  IMAD R59, R53.reuse, 0x13, RZ ;  /* 0x00000013353b7824 */ /* 0x040fe400078e02ff */
[----:B------:R-:W-:-:S03]  /*d1e0*/  IMAD.WIDE.U32 R64, R53, R54, RZ ;  /* 0x0000003635407225 */ /* 0x000fc600078e00ff */
[----:B------:R-:W-:Y:S01]  /*d1f0*/  IADD3 R144, PT, PT, R55, R59, RZ ;  /* 0x0000003b37907210 */ /* 0x000fe20007ffe0ff */
[----:B------:R-:W-:-:S04]  /*d200*/  IMAD.WIDE.U32 R58, R45, R72, RZ ;  /* 0x000000482d3a7225 */ /* 0x000fc800078e00ff */
[----:B------:R-:W-:-:S04]  /*d210*/  IMAD.WIDE.U32 R54, R62, R54, RZ ;  /* 0x000000363e367225 */ /* 0x000fc800078e00ff */
[----:B------:R-:W-:-:S04]  /*d220*/  IMAD.WIDE.U32 R64, P5, R144, R62, R64 ;  /* 0x0000003e90407225 */ /* 0x000fc800078a0040 */
[----:B------:R-:W-:Y:S01]  /*d230*/  IMAD.WIDE.U32 R78, R50, R72, RZ ;  /* 0x00000048324e7225 */ /* 0x000fe200078e00ff */
[----:B------:R-:W-:-:S03]  /*d240*/  IADD3 R55, P1, PT, R55, R64, RZ ;  /* 0x0000004037377210 */ /* 0x000fc60007f3e0ff */
[----:B------:R-:W-:Y:S01]  /*d250*/  IMAD.WIDE.U32 R58, P2, R75, R50, R58 ;  /* 0x000000324b3a7225 */ /* 0x000fe2000784003a */
[----:B------:R-:W-:-:S03]  /*d260*/  IADD3 R64, P0, PT, R78, R54, RZ ;  /* 0x000000364e407210 */ /* 0x000fc60007f1e0ff */
[----:B------:R-:W-:Y:S01]  /*d270*/  IMAD.SHL.U32 R123, R121, 0x2, RZ ;  /* 0x00000002797b7824 */ /* 0x000fe200078e00ff */
[----:B------:R-:W-:Y:S02]  /*d280*/  IADD3 R78, P3, PT, R79, R58, RZ ;  /* 0x0000003a4f4e7210 */ /* 0x000fe40007f7e0ff */
[----:B------:R-:W-:Y:S02]  /*d290*/  SHF.L.U64.HI R77, R121, 0x1, R77 ;  /* 0x00000001794d7819 */ /* 0x000fe4000001024d */
[----:B------:R-:W-:Y:S01]  /*d2a0*/  IADD3.X R121, P0, PT, R55, R78, RZ, P0, !PT ;  /* 0x0000004e37797210 */ /* 0x000fe2000071e4ff */
[----:B------:R-:W-:-:S04]  /*d2b0*/  IMAD.WIDE.U32 R54, R39, R123, RZ ;  /* 0x0000007b27367225 */ /* 0x000fc800078e00ff */
[----:B------:R-:W-:Y:S01]  /*d2c0*/  IMAD.WIDE.U32 R78, R48, R123, RZ ;  /* 0x0000007b304e7225 */ /* 0x000fe200078e00ff */
[----:B------:R-:W-:-:S03]  /*d2d0*/  MOV R116, R65 ;  /* 0x0000004100747202 */ /* 0x000fc60000000f00 */
[----:B------:R-:W-:Y:S01]  /*d2e0*/  IMAD.WIDE.U32 R54, P4, R77, R48, R54 ;  /* 0x000000304d367225 */ /* 0x000fe20007880036 */
[----:B------:R-:W-:-:S03]  /*d2f0*/  IADD3 R58, P6, PT, R64, R78, RZ ;  /* 0x0000004e403a7210 */ /* 0x000fc60007fde0ff */
[----:B------:R-:W-:Y:S01]  /*d300*/  IMAD.X R117, RZ, RZ, RZ, P5 ;  /* 0x000000ffff757224 */ /* 0x000fe200028e06ff */
[----:B------:R-:W-:Y:S01]  /*d310*/  IADD3 R78, P5, PT, R79, R54, RZ ;  /* 0x000000364f4e7210 */ /* 0x000fe20007fbe0ff */
[----:B------:R-:W-:Y:S01]  /*d320*/  IMAD.X R65, RZ, RZ, RZ, P2 ;  /* 0x000000ffff417224 */ /* 0x000fe200010e06ff */
[----:B------:R-:W-:Y:S01]  /*d330*/  MOV R64, R59 ;  /* 0x0000003b00407202 */ /* 0x000fe20000000f00 */
[----:B------:R-:W-:Y:S01]  /*d340*/  IMAD.WIDE.U32.X R116, R144, R53, R116, P1 ;  /* 0x0000003590747225 */ /* 0x000fe200008e0474 */
[----:B------:R-:W-:-:S03]  /*d350*/  IADD3.X R121, P1, PT, R121, R78, RZ, P6, !PT ;  /* 0x0000004e79797210 */ /* 0x000fc6000373e4ff */
[----:B------:R-:W-:Y:S02]  /*d360*/  IMAD.X R79, RZ, RZ, RZ, P4 ;  /* 0x000000ffff4f7224 */ /* 0x000fe400020e06ff */
[----:B------:R-:W-:Y:S02]  /*d370*/  IMAD.MOV.U32 R78, RZ, RZ, R55 ;  /* 0x000000ffff4e7224 */ /* 0x000fe400078e0037 */
[----:B------:R-:W-:-:S04]  /*d380*/  IMAD.WIDE.U32.X R64, R75, R45, R64, P3 ;  /* 0x0000002d4b407225 */ /* 0x000fc800018e0440 */
[----:B------:R-:W-:Y:S01]  /*d390*/  IMAD.WIDE.U32.X R78, R77, R39, R78, P5 ;  /* 0x000000274d4e7225 */ /* 0x000fe200028e044e */
[----:B------:R-:W-:Y:S02]  /*d3a0*/  SHF.L.W.U32.HI R54, R42, 0xd, R125 ;  /* 0x0000000d2a367819 */ /* 0x000fe40000010e7d */
[----:B------:R-:W-:-:S04]  /*d3b0*/  IADD3.X R144, P0, P1, R78, R64, R116, P1, P0 ;  /* 0x000000404e907210 */ /* 0x000fc80000900474 */
[----:B------:R-:W-:Y:S02]  /*d3c0*/  IADD3.X R149, PT, PT, R79, R65, R117, P0, P1 ;  /* 0x000000414f957210 */ /* 0x000fe400007e2475 */
[----:B------:R-:W-:Y:S01]  /*d3d0*/  IADD3 R59, P0, PT, R54, R69, RZ ;  /* 0x00000045363b7210 */ /* 0x000fe20007f1e0ff */
[----:B------:R-:W-:Y:S01]  /*d3e0*/  IMAD.WIDE.U32 R54, R53, R72, RZ ;  /* 0x0000004835367225 */ /* 0x000fe200078e00ff */
[----:B------:R-:W-:-:S03]  /*d3f0*/  SHF.L.W.U32.HI R145, R125, 0xd, R145 ;  /* 0x0000000d7d917819 */ /* 0x000fc60000010e91 */
[----:B------:R-:W-:-:S04]  /*d400*/  IMAD.WIDE.U32 R64, R62, R72, RZ ;  /* 0x000000483e407225 */ /* 0x000fc800078e00ff */
[----:B------:R-:W-:Y:S01]  /*d410*/  IMAD.WIDE.U32 R54, P1, R75, R62, R54 ;  /* 0x0000003e4b367225 */ /* 0x000fe20007820036 */
[----:B------:R-:W-:-:S03]  /*d420*/  IADD3.X R150, P0, PT, R145, R146, RZ, P0, !PT ;  /* 0x0000009291967210 */ /* 0x000fc6000071e4ff */
[----:B------:R-:W-:Y:S01]  /*d430*/  IMAD.X R79, RZ, RZ, RZ, P1 ;  /* 0x000000ffff4f7224 */ /* 0x000fe200008e06ff */
[----:B------:R-:W-:Y:S02]  /*d440*/  IADD3 R62, P1, PT, R65, R54, RZ ;  /* 0x00000036413e7210 */ /* 0x000fe40007f3e0ff */
[----:B------:R-:W-:Y:S01]  /*d450*/  MOV R78, R55 ;  /* 0x00000037004e7202 */ /* 0x000fe20000000f00 */
[----:B------:R-:W-:-:S04]  /*d460*/  IMAD.WIDE.U32 R54, R48, R48, RZ ;  /* 0x0000003030367225 */ /* 0x000fc800078e00ff */
[----:B------:R-:W-:Y:S01]  /*d470*/  IMAD.WIDE.U32.X R78, R75, R53, R78, P1 ;  /* 0x000000354b4e7225 */ /* 0x000fe200008e044e */
[----:B------:R-:W-:-:S04]  /*d480*/  IADD3.X R147, P1, PT, RZ, R147, RZ, P0, !PT ;  /* 0x00000093ff937210 */ /* 0x000fc8000073e4ff */
[----:B------:R-:W-:Y:S02]  /*d490*/  SHF.L.W.U32.HI R65, R150, 0xd, R147 ;  /* 0x0000000d96417819 */ /* 0x000fe40000010e93 */
[----:B------:R-:W-:Y:S02]  /*d4a0*/  IADD3 R53, P0, PT, R64, R54, RZ ;  /* 0x0000003640357210 */ /* 0x000fe40007f1e0ff */
[----:B------:R-:W-:Y:S01]  /*d4b0*/  IADD3 R54, P2, PT, R65, R122, RZ ;  /* 0x0000007a41367210 */ /* 0x000fe20007f5e0ff */
[----:B------:R-:W-:-:S04]  /*d4c0*/  IMAD.WIDE.U32 R64, R45, R123, RZ ;  /* 0x0000007b2d407225 */ /* 0x000fc800078e00ff */
[----:B------:R-:W-:Y:S02]  /*d4d0*/  IMAD.X R148, RZ, RZ, R148, P1 ;  /* 0x000000ffff947224 */ /* 0x000fe400008e0694 */
[----:B------:R-:W-:-:S04]  /*d4e0*/  IMAD.WIDE.U32 R116, R50, R123, RZ ;  /* 0x0000007b32747225 */ /* 0x000fc800078e00ff */
[----:B------:R-:W-:Y:S01]  /*d4f0*/  IMAD.WIDE.U32 R64, P3, R77, R50, R64 ;  /* 0x000000324d407225 */ /* 0x000fe20007860040 */
[----:B------:R-:W-:Y:S02]  /*d500*/  SHF.L.W.U32.HI R72, R147, 0xd, R148 ;  /* 0x0000000d93487819 */ /* 0x000fe40000010e94 */
[----:B------:R-:W-:Y:S02]  /*d510*/  IADD3 R50, P1, PT, R53, R116, RZ ;  /* 0x0000007435327210 */ /* 0x000fe40007f3e0ff */
[----:B------:R-:W-:Y:S01]  /*d520*/  IADD3 R53, P5, PT, R117, R64, RZ ;  /* 0x0000004075357210 */ /* 0x000fe20007fbe0ff */
[C---:B------:R-:W-:Y:S01]  /*d530*/  IMAD.WIDE.U32 R116, R39.reuse, R48, RZ ;  /* 0x0000003027747225 */ /* 0x040fe200078e00ff */
[----:B------:R-:W-:Y:S02]  /*d540*/  IADD3.X R72, P2, PT, R72, R118, RZ, P2, !PT ;  /* 0x0000007648487210 */ /* 0x000fe4000175e4ff */
[----:B------:R-:W-:Y:S02]  /*d550*/  MOV R118, R65 ;  /* 0x0000004100767202 */ /* 0x000fe40000000f00 */
[----:B------:R-:W-:Y:S01]  /*d560*/  LEA.HI.X R148, P2, R148, R119, RZ, 0xd, P2 ;  /* 0x0000007794947211 */ /* 0x000fe20001056cff */
[----:B------:R-:W-:-:S04]  /*d570*/  IMAD.WIDE.U32 R116, P4, R39, R48, R116 ;  /* 0x0000003027747225 */ /* 0x000fc80007880074 */
[----:B------:R-:W-:Y:S01]  /*d580*/  IMAD.X R119, RZ, RZ, RZ, P3 ;  /* 0x000000ffff777224 */ /* 0x000fe200018e06ff */
[----:B------:R-:W-:Y:S01]  /*d590*/  IADD3 R69, P3, PT, R55, R116, RZ ;  /* 0x0000007437457210 */ /* 0x000fe20007f7e0ff */
[----:B------:R-:W-:Y:S01]  /*d5a0*/  IMAD.WIDE.U32.X R64, R77, R45, R118, P5 ;  /* 0x0000002d4d407225 */ /* 0x000fe200028e0476 */
[----:B------:R-:W-:-:S03]  /*d5b0*/  SHF.L.W.U32.HI R55, R72, 0xd, R148 ;  /* 0x0000000d48377819 */ /* 0x000fc60000010e94 */
[----:B------:R-:W-:Y:S01]  /*d5c0*/  IMAD.X R45, RZ, RZ, R124, P2 ;  /* 0x000000ffff2d7224 */ /* 0x000fe200010e067c */
[----:B------:R-:W-:Y:S01]  /*d5d0*/  MOV R118, R117 ;  /* 0x0000007500767202 */ /* 0x000fe20000000f00 */
[----:B------:R-:W-:Y:S01]  /*d5e0*/  IMAD.X R119, RZ, RZ, RZ, P4 ;  /* 0x000000ffff777224 */ /* 0x000fe200020e06ff */
[----:B------:R-:W-:Y:S02]  /*d5f0*/  IADD3 R55, P2, PT, R55, R58, RZ ;  /* 0x0000003a37377210 */ /* 0x000fe40007f5e0ff */
[----:B------:R-:W-:Y:S02]  /*d600*/  SHF.L.W.U32.HI R148, R148, 0xd, R45 ;  /* 0x0000000d94947819 */ /* 0x000fe40000010e2d */
[----:B------:R-:W-:Y:S01]  /*d610*/  IADD3.X R62, P0, PT, R69, R62, RZ, P0, !PT ;  /* 0x0000003e453e7210 */ /* 0x000fe2000071e4ff */
[----:B------:R-:W-:Y:S01]  /*d620*/  IMAD.WIDE.U32.X R118, R39, R39, R118, P3 ;  /* 0x0000002727767225 */ /* 0x000fe200018e0476 */
[----:B------:R-:W-:Y:S02]  /*d630*/  IADD3.X R121, P2, PT, R148, R121, RZ, P2, !PT ;  /* 0x0000007994797210 */ /* 0x000fe4000175e4ff */
[----:B------:R-:W-:-:S02]  /*d640*/  IADD3.X R53, P1, PT, R62, R53, RZ, P1, !PT ;  /* 0x000000353e357210 */ /* 0x000fc40000f3e4ff */
[----:B------:R-:W-:Y:S02]  /*d650*/  LEA.HI.X R144, P2, R45, R144, RZ, 0xd, P2 ;  /* 0x000000902d907211 */ /* 0x000fe40001056cff */
[----:B------:R-:W-:Y:S02]  /*d660*/  IADD3.X R62, P0, P1, R64, R78, R118, P1, P0 ;  /* 0x0000004e403e7210 */ /* 0x000fe40000900476 */
[----:B------:R-:W-:Y:S01]  /*d670*/  SHF.L.W.U32.HI R39, R121, 0xd, R144 ;  /* 0x0000000d79277819 */ /* 0x000fe20000010e90 */
[----:B------:R-:W-:Y:S01]  /*d680*/  IMAD.X R149, RZ, RZ, R149, P2 ;  /* 0x000000ffff957224 */ /* 0x000fe200010e0695 */
[----:B------:R-:W-:Y:S02]  /*d690*/  LOP3.LUT R72, R72, 0x7ffff, RZ, 0xc0, !PT ;  /* 0x0007ffff48487812 */ /* 0x000fe400078ec0ff */
[----:B------:R-:W-:Y:S01]  /*d6a0*/  IADD3.X R69, PT, PT, R65, R79, R119, P0, P1 ;  /* 0x0000004f41457210 */ /* 0x000fe200007e2477 */
[----:B------:R-:W-:Y:S01]  /*d6b0*/  IMAD.WIDE.U32 R78, R54, 0x13, RZ ;  /* 0x00000013364e7825 */ /* 0x000fe200078e00ff */
[----:B------:R-:W-:-:S02]  /*d6c0*/  IADD3 R58, P2, PT, R39, R50, RZ ;  /* 0x00000032273a7210 */ /* 0x000fc40007f5e0ff */
[----:B------:R-:W-:Y:S01]  /*d6d0*/  SHF.L.W.U32.HI R48, R144, 0xd, R149 ;  /* 0x0000000d90307819 */ /* 0x000fe20000010e95 */
[----:B------:R-:W-:Y:S01]  /*d6e0*/  IMAD R39, R72, 0x13, RZ ;  /* 0x0000001348277824 */ /* 0x000fe200078e02ff */
[----:B------:R-:W-:Y:S01]  /*d6f0*/  LOP3.LUT R65, R121, 0x7ffff, RZ, 0xc0, !PT ;  /* 0x0007ffff79417812 */ /* 0x000fe200078ec0ff */
[----:B------:R-:W-:Y:S01]  /*d700*/  IMAD.WIDE.U32 R122, R55, 0x13, RZ ;  /* 0x00000013377a7825 */ /* 0x000fe200078e00ff */
[----:B------:R-:W-:-:S03]  /*d710*/  IADD3.X R48, P0, PT, R48, R53, RZ, P2, !PT ;  /* 0x0000003530307210 */ /* 0x000fc6000171e4ff */
[----:B------:R-:W-:-:S04]  /*d720*/  IMAD.WIDE.U32 R118, R41, R78, RZ ;  /* 0x0000004e29767225 */ /* 0x000fc800078e00ff */
[----:B------:R-:W-:Y:S02]  /*d730*/  IMAD.IADD R50, R79, 0x1, R39 ;  /* 0x000000014f327824 */ /* 0x000fe400078e0227 */
[----:B------:R-:W-:Y:S01]  /*d740*/  IMAD R121, R65, 0x13, RZ ;  /* 0x0000001341797824 */ /* 0x000fe200078e02ff */
[----:B------:R-:W-:Y:S01]  /*d750*/  LEA.HI.X R45, P0, R149, R62, RZ, 0xd, P0 ;  /* 0x0000003e952d7211 */ /* 0x000fe20000016cff */
[----:B------:R-:W-:Y:S01]  /*d760*/  IMAD.WIDE.U32 R118, P2, R50, R43, R118 ;  /* 0x0000002b32767225 */ /* 0x000fe20007840076 */
[----:B------:R-:W-:-:S03]  /*d770*/  LOP3.LUT R62, R48, 0x7ffff, RZ, 0xc0, !PT ;  /* 0x0007ffff303e7812 */ /* 0x000fc600078ec0ff */
[----:B------:R-:W-:Y:S01]  /*d780*/  IMAD.WIDE.U32 R116, R43, R78, RZ ;  /* 0x0000004e2b747225 */ /* 0x000fe200078e00ff */
[----:B------:R-:W-:-:S03]  /*d790*/  IADD3 R121, PT, PT, R123, R121, RZ ;  /* 0x000000797b797210 */ /* 0x000fc60007ffe0ff */
[----:B------:R-:W-:Y:S01]  /*d7a0*/  IMAD.WIDE.U32 R144, R60, R122, RZ ;  /* 0x0000007a3c907225 */ /* 0x000fe200078e00ff */
[----:B------:R-:W-:-:S03]  /*d7b0*/  IADD3 R39, P3, PT, R117, R118, RZ ;  /* 0x0000007675277210 */ /* 0x000fc60007f7e0ff */
[----:B------:R-:W-:Y:S01]  /*d7c0*/  IMAD.WIDE.U32 R124, R40, R122, RZ ;  /* 0x0000007a287c7225 */ /* 0x000fe200078e00ff */
[----:B------:R-:W-:-:S03]  /*d7d0*/  IADD3 R53, P1, PT, R144, R116, RZ ;  /* 0x0000007490357210 */ /* 0x000fc60007f3e0ff */
[----:B------:R-:W-:Y:S02]  /*d7e0*/  IMAD R77, R62, 0x13, RZ ;  /* 0x000000133e4d7824 */ /* 0x000fe400078e02ff */
[----:B------:R-:W-:-:S04]  /*d7f0*/  IMAD.WIDE.U32 R116, R58, 0x13, RZ ;  /* 0x000000133a747825 */ /* 0x000fc800078e00ff */
[----:B------:R-:W-:-:S04]  /*d800*/  IMAD.WIDE.U32 R124, P6, R121, R60, R124 ;  /* 0x0000003c797c7225 */ /* 0x000fc800078c007c */
[----:B------:R-:W-:Y:S01]  /*d810*/  IMAD.IADD R77, R117, 0x1, R77 ;  /* 0x00000001754d7824 */ /* 0x000fe200078e024d */
[----:B------:R-:W-:-:S03]  /*d820*/  IADD3 R64, P4, PT, R145, R124, RZ ;  /* 0x0000007c91407210 */ /* 0x000fc60007f9e0ff */
[----:B------:R-:W-:-:S04]  /*d830*/  IMAD.WIDE.U32 R144, R77, R56, RZ ;  /* 0x000000384d907225 */ /* 0x000fc800078e00ff */
[----:B------:R-:W-:Y:S02]  /*d840*/  IMAD.X R69, RZ, RZ, R69, P0 ;  /* 0x000000ffff457224 */ /* 0x000fe400000e0645 */
[----:B------:R-:W-:Y:S01]  /*d850*/  IMAD.WIDE.U32 R144, P5, R71, R116, R144 ;  /* 0x0000007447907225 */ /* 0x000fe200078a0090 */
[----:B------:R-:W-:-:S03]  /*d860*/  SHF.L.W.U32.HI R48, R48, 0xd, R45 ;  /* 0x0000000d30307819 */ /* 0x000fc60000010e2d */
[----:B------:R-:W-:Y:S01]  /*d870*/  IMAD.WIDE.U32 R146, R116, R56, RZ ;  /* 0x0000003874927225 */ /* 0x000fe200078e00ff */
[----:B------:R-:W-:Y:S02]  /*d880*/  SHF.L.W.U32.HI R45, R45, 0xd, R69 ;  /* 0x0000000d2d2d7819 */ /* 0x000fe40000010e45 */
[----:B------:R-:W-:Y:S01]  /*d890*/  IADD3.X R149, PT, PT, RZ, RZ, RZ, P6, !PT ;  /* 0x000000ffff957210 */ /* 0x000fe200037fe4ff */
[----:B------:R-:W-:Y:S01]  /*d8a0*/  IMAD.MOV.U32 R148, RZ, RZ, R125 ;  /* 0x000000ffff947224 */ /* 0x000fe200078e007d */
[----:B------:R-:W-:Y:S01]  /*d8b0*/  IADD3 R69, P6, PT, R147, R144, RZ ;  /* 0x0000009093457210 */ /* 0x000fe20007fde0ff */
[----:B------:R-:W-:Y:S01]  /*d8c0*/  IMAD.X R125, RZ, RZ, RZ, P5 ;  /* 0x000000ffff7d7224 */ /* 0x000fe200028e06ff */
[----:B------:R-:W-:Y:S01]  /*d8d0*/  MOV R124, R145 ;  /* 0x00000091007c7202 */ /* 0x000fe20000000f00 */
[----:B------:R-:W-:Y:S01]  /*d8e0*/  IMAD.X R145, RZ, RZ, RZ, P2 ;  /* 0x000000ffff917224 */ /* 0x000fe200010e06ff */
[----:B------:R-:W-:Y:S01]  /*d8f0*/  IADD3 R117, P0, PT, R53, R146, RZ ;  /* 0x0000009235757210 */ /* 0x000fe20007f1e0ff */
[----:B------:R-:W-:Y:S01]  /*d900*/  IMAD.MOV.U32 R144, RZ, RZ, R119 ;  /* 0x000000ffff907224 */ /* 0x000fe200078e0077 */
[----:B------:R-:W-:Y:S01]  /*d910*/  IADD3.X R39, P1, PT, R39, R64, RZ, P1, !PT ;  /* 0x0000004027277210 */ /* 0x000fe20000f3e4ff */
[----:B------:R-:W-:-:S03]  /*d920*/  IMAD.WIDE.U32.X R148, R121, R40, R148, P4 ;  /* 0x0000002879947225 */ /* 0x000fc600020e0494 */
[----:B------:R-:W-:Y:S01]  /*d930*/  IADD3.X R39, P0, PT, R39, R69, RZ, P0, !PT ;  /* 0x0000004527277210 */ /* 0x000fe2000071e4ff */
[----:B------:R-:W-:-:S04]  /*d940*/  IMAD.WIDE.U32.X R144, R50, R41, R144, P3 ;  /* 0x0000002932907225 */ /* 0x000fc800018e0490 */
[----:B------:R-:W-:-:S03]  /*d950*/  IMAD.WIDE.U32.X R124, R77, R71, R124, P6 ;  /* 0x000000474d7c7225 */ /* 0x000fc600030e047c */
[----:B------:R-:W-:-:S04]  /*d960*/  IADD3.X R75, P0, P1, R124, R148, R144, P0, P1 ;  /* 0x000000947c4b7210 */ /* 0x000fc80000102490 */
[----:B------:R-:W-:Y:S01]  /*d970*/  IADD3.X R148, PT, PT, R125, R149, R145, P0, P1 ;  /* 0x000000957d947210 */ /* 0x000fe200007e2491 */
[----:B------:R-:W-:-:S04]  /*d980*/  IMAD.WIDE.U32 R124, R49, R78, RZ ;  /* 0x0000004e317c7225 */ /* 0x000fc800078e00ff */
[----:B------:R-:W-:-:S04]  /*d990*/  IMAD.WIDE.U32 R118, R52, R78, RZ ;  /* 0x0000004e34767225 */ /* 0x000fc800078e00ff */
[----:B------:R-:W-:-:S05]  /*d9a0*/  IMAD.WIDE.U32 R124, P0, R50, R52, R124 ;  /* 0x00000034327c7225 */ /* 0x000fca000780007c */
[----:B------:R-:W-:Y:S01]  /*d9b0*/  IADD3.X R79, PT, PT, RZ, RZ, RZ, P0, !PT ;  /* 0x000000ffff4f7210 */ /* 0x000fe200007fe4ff */
[----:B------:R-:W-:Y:S01]  /*d9c0*/  IMAD.MOV.U32 R78, RZ, RZ, R125 ;  /* 0x000000ffff4e7224 */ /* 0x000fe200078e007d */
[----:B------:R-:W-:Y:S01]  /*d9d0*/  IADD3 R53, P0, PT, R119, R124, RZ ;  /* 0x0000007c77357210 */ /* 0x000fe20007f1e0ff */
[----:B------:R-:W-:-:S04]  /*d9e0*/  IMAD.WIDE.U32 R144, R43, R122, RZ ;  /* 0x0000007a2b907225 */ /* 0x000fc800078e00ff */
[----:B------:R-:W-:-:S04]  /*d9f0*/  IMAD.WIDE.U32 R124, R41, R122, RZ ;  /* 0x0000007a297c7225 */ /* 0x000fc800078e00ff */
[----:B------:R-:W-:Y:S01]  /*da00*/  IMAD.WIDE.U32.X R78, R50, R49, R78, P0 ;  /* 0x00000031324e7225 */ /* 0x000fe200000e044e */
[----:B------:R-:W-:-:S03]  /*da10*/  IADD3 R50, P0, PT, R144, R118, RZ ;  /* 0x0000007690327210 */ /* 0x000fc60007f1e0ff */
[----:B------:R-:W-:-:S04]  /*da20*/  IMAD.WIDE.U32 R118, R40, R116, RZ ;  /* 0x0000007428767225 */ /* 0x000fc800078e00ff */
[----:B------:R-:W-:Y:S01]  /*da30*/  IMAD.WIDE.U32 R124, P3, R121, R43, R124 ;  /* 0x0000002b797c7225 */ /* 0x000fe2000786007c */
[----:B------:R-:W-:-:S03]  /*da40*/  LOP3.LUT R69, R42, 0x7ffff, RZ, 0xc0, !PT ;  /* 0x0007ffff2a457812 */ /* 0x000fc600078ec0ff */
[----:B------:R-:W-:Y:S01]  /*da50*/  IMAD.WIDE.U32 R118, P2, R77, R60, R118 ;  /* 0x0000003c4d767225 */ /* 0x000fe20007840076 */
[----:B------:R-:W-:-:S03]  /*da60*/  IADD3 R144, P5, PT, R145, R124, RZ ;  /* 0x0000007c91907210 */ /* 0x000fc60007fbe0ff */
[----:B------:R-:W-:Y:S01]  /*da70*/  IMAD.WIDE.U32 R146, R60, R116, RZ ;  /* 0x000000743c927225 */ /* 0x000fe200078e00ff */
[----:B------:R-:W-:Y:S02]  /*da80*/  IADD3.X R53, P0, PT, R53, R144, RZ, P0, !PT ;  /* 0x0000009035357210 */ /* 0x000fe4000071e4ff */
[----:B------:R-:W-:Y:S01]  /*da90*/  MOV R144, R119 ;  /* 0x0000007700907202 */ /* 0x000fe20000000f00 */
[----:B------:R-:W-:Y:S01]  /*daa0*/  IMAD.WIDE.U32 R68, R48, 0x13, R68 ;  /* 0x0000001330447825 */ /* 0x000fe200078e0044 */
[----:B------:R-:W-:Y:S02]  /*dab0*/  IADD3 R64, P4, PT, R147, R118, RZ ;  /* 0x0000007693407210 */ /* 0x000fe40007f9e0ff */
[----:B------:R-:W-:Y:S01]  /*dac0*/  IADD3 R50, P1, PT, R50, R146, RZ ;  /* 0x0000009232327210 */ /* 0x000fe20007f3e0ff */
[----:B------:R-:W-:Y:S02]  /*dad0*/  IMAD.X R145, RZ, RZ, RZ, P2 ;  /* 0x000000ffff917224 */ /* 0x000fe400010e06ff */
[----:B------:R-:W-:-:S02]  /*dae0*/  IMAD.X R119, RZ, RZ, RZ, P3 ;  /* 0x000000ffff777224 */ /* 0x000fc400018e06ff */
[----:B------:R-:W-:Y:S02]  /*daf0*/  IMAD.MOV.U32 R118, RZ, RZ, R125 ;  /* 0x000000ffff767224 */ /* 0x000fe400078e007d */
[----:B------:R-:W-:Y:S01]  /*db00*/  IMAD R45, R45, 0x13, RZ ;  /* 0x000000132d2d7824 */ /* 0x000fe200078e02ff */
[----:B------:R-:W-:Y:S01]  /*db10*/  IADD3.X R64, P1, PT, R53, R64, RZ, P1, !PT ;  /* 0x0000004035407210 */ /* 0x000fe20000f3e4ff */
[----:B------:R-:W-:-:S03]  /*db20*/  IMAD.WIDE.U32.X R118, R121, R41, R118, P5 ;  /* 0x0000002979767225 */ /* 0x000fc600028e0476 */
[----:B------:R-:W-:Y:S01]  /*db30*/  IADD3 R42, PT, PT, R69, R45, RZ ;  /* 0x0000002d452a7210 */ /* 0x000fe20007ffe0ff */
[----:B------:R-:W-:-:S03]  /*db40*/  IMAD.WIDE.U32.X R144, R77, R40, R144, P4 ;  /* 0x000000284d907225 */ /* 0x000fc600020e0490 */
[----:B------:R-:W-:Y:S02]  /*db50*/  LOP3.LUT R48, R42, 0x7ffff, RZ, 0xc0, !PT ;  /* 0x0007ffff2a307812 */ /* 0x000fe400078ec0ff */
[----:B------:R-:W-:-:S04]  /*db60*/  IADD3.X R53, P0, P1, R144, R118, R78, P1, P0 ;  /* 0x0000007690357210 */ /* 0x000fc8000090044e */
[----:B------:R-:W-:Y:S01]  /*db70*/  IADD3.X R123, PT, PT, R145, R119, R79, P0, P1 ;  /* 0x00000077917b7210 */ /* 0x000fe200007e244f */
[-C--:B------:R-:W-:Y:S01]  /*db80*/  IMAD.WIDE.U32 R78, R48, R56.reuse, RZ ;  /* 0x00000038304e7225 */ /* 0x080fe200078e00ff */
[----:B------:R-:W-:Y:S02]  /*db90*/  LEA.HI R45, P0, R42, R59, RZ, 0xd ;  /* 0x0000003b2a2d7211 */ /* 0x000fe400078168ff */
[----:B------:R-:W-:Y:S01]  /*dba0*/  LOP3.LUT R42, R150, 0x7ffff, RZ, 0xc0, !PT ;  /* 0x0007ffff962a7812 */ /* 0x000fe200078ec0ff */
[----:B------:R-:W-:-:S04]  /*dbb0*/  IMAD.WIDE.U32 R118, R68, R56, RZ ;  /* 0x0000003844767225 */ /* 0x000fc800078e00ff */
[----:B------:R-:W-:-:S04]  /*dbc0*/  IMAD.WIDE.U32 R78, P2, R71, R68, R78 ;  /* 0x00000044474e7225 */ /* 0x000fc8000784004e */
[----:B------:R-:W-:Y:S01]  /*dbd0*/  IMAD.X R42, RZ, RZ, R42, P0 ;  /* 0x000000ffff2a7224 */ /* 0x000fe200000e062a */
        /* <DEDUP_REMOVED lines=8> */
[----:B------:R-:W-:Y:S01]  /*dc60*/  IMAD.X R125, RZ, RZ, RZ, P2 ;  /* 0x000000ffff7d7224 */ /* 0x000fe200010e06ff */
[----:B------:R-:W-:Y:S01]  /*dc70*/  IADD3.X R145, PT, PT, RZ, RZ, RZ, P4, !PT ;  /* 0x000000ffff917210 */ /* 0x000fe200027fe4ff */
[----:B------:R-:W-:Y:S01]  /*dc80*/  IMAD.MOV.U32 R144, RZ, RZ, R119 ;  /* 0x000000ffff907224 */ /* 0x000fe200078e0077 */
[----:B------:R-:W-:Y:S01]  /*dc90*/  IADD3.X R64, P1, PT, R69, R124, RZ, P1, !PT ;  /* 0x0000007c45407210 */ /* 0x000fe20000f3e4ff */
[----:B------:R-:W-:-:S02]  /*dca0*/  IMAD.MOV.U32 R124, RZ, RZ, R79 ;  /* 0x000000ffff7c7224 */ /* 0x000fc400078e004f */
[----:B------:R-:W-:-:S04]  /*dcb0*/  IMAD.WIDE.U32.X R144, R42, R63, R144, P5 ;  /* 0x0000003f2a907225 */ /* 0x000fc800028e0490 */
[----:B------:R-:W-:-:S04]  /*dcc0*/  IMAD.WIDE.U32.X R124, R48, R71, R124, P3 ;  /* 0x00000047307c7225 */ /* 0x000fc800018e047c */
[----:B------:R-:W-:Y:S01]  /*dcd0*/  IMAD.WIDE.U32 R78, R48, R120, RZ ;  /* 0x00000078304e7225 */ /* 0x000fe200078e00ff */
[----:B------:R-:W-:-:S03]  /*dce0*/  IADD3.X R53, P0, P1, R144, R53, R124, P1, P0 ;  /* 0x0000003590357210 */ /* 0x000fc6000090047c */
[----:B------:R-:W-:Y:S01]  /*dcf0*/  IMAD.WIDE.U32 R118, R68, R120, RZ ;  /* 0x0000007844767225 */ /* 0x000fe200078e00ff */
[----:B------:R-:W-:-:S03]  /*dd00*/  IADD3.X R50, PT, PT, R145, R123, R125, P0, P1 ;  /* 0x0000007b91327210 */ /* 0x000fc600007e247d */
[----:B------:R-:W-:-:S04]  /*dd10*/  IMAD.WIDE.U32 R78, P4, R63, R68, R78 ;  /* 0x000000443f4e7225 */ /* 0x000fc8000788004e */
[----:B------:R-:W-:Y:S01]  /*dd20*/  IMAD.WIDE.U32 R124, R45, 0x13, RZ ;  /* 0x000000132d7c7825 */ /* 0x000fe200078e00ff */
[----:B------:R-:W-:-:S03]  /*dd30*/  IADD3 R117, P0, PT, R117, R118, RZ ;  /* 0x0000007675757210 */ /* 0x000fc60007f1e0ff */
[----:B------:R-:W-:Y:S01]  /*dd40*/  IMAD R69, R42, 0x13, RZ ;  /* 0x000000132a457824 */ /* 0x000fe200078e02ff */
[----:B------:R-:W-:Y:S01]  /*dd50*/  IADD3 R78, P3, PT, R119, R78, RZ ;  /* 0x0000004e774e7210 */ /* 0x000fe20007f7e0ff */
[----:B------:R-:W-:-:S03]  /*dd60*/  IMAD.WIDE.U32 R118, R49, R124, RZ ;  /* 0x0000007c31767225 */ /* 0x000fc600078e00ff */
[----:B------:R-:W-:Y:S01]  /*dd70*/  IADD3 R69, PT, PT, R125, R69, RZ ;  /* 0x000000457d457210 */ /* 0x000fe20007ffe0ff */
        /* <DEDUP_REMOVED lines=11> */
[----:B------:R-:W-:-:S04]  /*de30*/  IMAD.WIDE.U32.X R118, R48, R63, R118, P3 ;  /* 0x0000003f30767225 */ /* 0x000fc800018e0476 */
[----:B------:R-:W-:Y:S01]  /*de40*/  IMAD.WIDE.U32 R146, R72, R56, RZ ;  /* 0x0000003848927225 */ /* 0x000fe200078e00ff */
[----:B------:R-:W-:-:S03]  /*de50*/  IADD3.X R69, P0, P1, R124, R75, R118, P1, P0 ;  /* 0x0000004b7c457210 */ /* 0x000fc60000900476 */
[----:B------:R-:W-:Y:S01]  /*de60*/  IMAD.WIDE.U32 R144, R65, R120, RZ ;  /* 0x0000007841907225 */ /* 0x000fe200078e00ff */
[----:B------:R-:W-:-:S03]  /*de70*/  IADD3.X R75, PT, PT, R125, R148, R119, P0, P1 ;  /* 0x000000947d4b7210 */ /* 0x000fc600007e2477 */
[----:B------:R-:W-:-:S04]  /*de80*/  IMAD.WIDE.U32 R118, R54, R56, RZ ;  /* 0x0000003836767225 */ /* 0x000fc800078e00ff */
[----:B------:R-:W-:-:S04]  /*de90*/  IMAD.WIDE.U32 R124, R55, R120, RZ ;  /* 0x00000078377c7225 */ /* 0x000fc800078e00ff */
[----:B------:R-:W-:-:S04]  /*dea0*/  IMAD.WIDE.U32 R146, P3, R54, R71, R146 ;  /* 0x0000004736927225 */ /* 0x000fc80007860092 */
[----:B------:R-:W-:Y:S01]  /*deb0*/  IMAD.WIDE.U32 R144, P6, R55, R63, R144 ;  /* 0x0000003f37907225 */ /* 0x000fe200078c0090 */
[----:B------:R-:W-:Y:S02]  /*dec0*/  IADD3 R79, P0, PT, R124, R118, RZ ;  /* 0x000000767c4f7210 */ /* 0x000fe40007f1e0ff */
[----:B------:R-:W-:Y:S02]  /*ded0*/  IADD3 R150, P2, PT, R119, R146, RZ ;  /* 0x0000009277967210 */ /* 0x000fe40007f5e0ff */
[----:B------:R-:W-:-:S04]  /*dee0*/  IADD3 R124, P4, PT, R125, R144, RZ ;  /* 0x000000907d7c7210 */ /* 0x000fc80007f9e0ff */
[----:B------:R-:W-:Y:S01]  /*def0*/  IADD3.X R150, P0, PT, R150, R124, RZ, P0, !PT ;  /* 0x0000007c96967210 */ /* 0x000fe2000071e4ff */
[----:B------:R-:W-:-:S04]  /*df00*/  IMAD.WIDE.U32 R124, R49, R116, RZ ;  /* 0x00000074317c7225 */ /* 0x000fc800078e00ff */
[----:B------:R-:W-:-:S04]  /*df10*/  IMAD.WIDE.U32 R148, R52, R116, RZ ;  /* 0x0000007434947225 */ /* 0x000fc800078e00ff */
[----:B------:R-:W-:Y:S01]  /*df20*/  IMAD.WIDE.U32 R124, P5, R77, R52, R124 ;  /* 0x000000344d7c7225 */ /* 0x000fe200078a007c */
[----:B------:R-:W-:Y:S02]  /*df30*/  IADD3 R79, P1, PT, R79, R148, RZ ;  /* 0x000000944f4f7210 */ /* 0x000fe40007f3e0ff */
[----:B------:R-:W-:Y:S01]  /*df40*/  MOV R118, R147 ;  /* 0x0000009300767202 */ /* 0x000fe20000000f00 */
[----:B------:R-:W-:Y:S01]  /*df50*/  IMAD.X R119, RZ, RZ, RZ, P3 ;  /* 0x000000ffff777224 */ /* 0x000fe200018e06ff */
[----:B------:R-:W-:Y:S01]  /*df60*/  IADD3 R148, P3, PT, R149, R124, RZ ;  /* 0x0000007c95947210 */ /* 0x000fe20007f7e0ff */
[----:B------:R-:W-:Y:S01]  /*df70*/  IMAD.MOV.U32 R146, RZ, RZ, R145 ;  /* 0x000000ffff927224 */ /* 0x000fe200078e0091 */
[----:B------:R-:W-:Y:S01]  /*df80*/  IADD3.X R145, PT, PT, RZ, RZ, RZ, P5, !PT ;  /* 0x000000ffff917210 */ /* 0x000fe20002ffe4ff */
[----:B------:R-:W-:Y:S02]  /*df90*/  IMAD.X R147, RZ, RZ, RZ, P6 ;  /* 0x000000ffff937224 */ /* 0x000fe400030e06ff */
[----:B------:R-:W-:Y:S01]  /*dfa0*/  IMAD.MOV.U32 R144, RZ, RZ, R125 ;  /* 0x000000ffff907224 */ /* 0x000fe200078e007d */
[----:B------:R-:W-:Y:S01]  /*dfb0*/  IADD3.X R150, P1, PT, R150, R148, RZ, P1, !PT ;  /* 0x0000009496967210 */ /* 0x000fe20000f3e4ff */
[----:B------:R-:W-:-:S04]  /*dfc0*/  IMAD.WIDE.U32.X R118, R72, R71, R118, P2 ;  /* 0x0000004748767225 */ /* 0x000fc800010e0476 */
[----:B------:R-:W-:-:S04]  /*dfd0*/  IMAD.WIDE.U32.X R146, R65, R63, R146, P4 ;  /* 0x0000003f41927225 */ /* 0x000fc800020e0492 */
[----:B------:R-:W-:-:S04]  /*dfe0*/  IMAD.WIDE.U32.X R148, R77, R49, R144, P3 ;  /* 0x000000314d947225 */ /* 0x000fc800018e0490 */
[----:B------:R-:W-:Y:S01]  /*dff0*/  IMAD.WIDE.U32 R124, R41, R116, RZ ;  /* 0x00000074297c7225 */ /* 0x000fe200078e00ff */
[----:B------:R-:W-:-:S03]  /*e000*/  IADD3.X R151, P0, P1, R148, R146, R118, P1, P0 ;  /* 0x0000009294977210 */ /* 0x000fc60000900476 */
[----:B------:R-:W-:Y:S01]  /*e010*/  IMAD.WIDE.U32 R116, R43, R116, RZ ;  /* 0x000000742b747225 */ /* 0x000fe200078e00ff */
[----:B------:R-:W-:-:S03]  /*e020*/  IADD3.X R152, PT, PT, R149, R147, R119, P0, P1 ;  /* 0x0000009395987210 */ /* 0x000fc600007e2477 */
[----:B------:R-:W-:-:S04]  /*e030*/  IMAD.WIDE.U32 R124, P5, R77, R43, R124 ;  /* 0x0000002b4d7c7225 */ /* 0x000fc800078a007c */
[----:B------:R-:W-:Y:S01]  /*e040*/  IMAD.WIDE.U32 R118, R49, R122, RZ ;  /* 0x0000007a31767225 */ /* 0x000fe200078e00ff */
[----:B------:R-:W-:Y:S02]  /*e050*/  IADD3 R117, P2, PT, R117, R124, RZ ;  /* 0x0000007c75757210 */ /* 0x000fe40007f5e0ff */
[----:B------:R-:W-:Y:S01]  /*e060*/  MOV R144, R125 ;  /* 0x0000007d00907202 */ /* 0x000fe20000000f00 */
[----:B------:R-:W-:-:S04]  /*e070*/  IMAD.WIDE.U32 R124, R52, R122, RZ ;  /* 0x0000007a347c7225 */ /* 0x000fc800078e00ff */
[----:B------:R-:W-:-:S04]  /*e080*/  IMAD.WIDE.U32 R118, P0, R121, R52, R118 ;  /* 0x0000003479767225 */ /* 0x000fc80007800076 */
[----:B------:R-:W-:-:S04]  /*e090*/  IMAD.WIDE.U32 R122, R72, R120, RZ ;  /* 0x00000078487a7225 */ /* 0x000fc800078e00ff */
[----:B------:R-:W-:Y:S01]  /*e0a0*/  IMAD.X R147, RZ, RZ, RZ, P0 ;  /* 0x000000ffff937224 */ /* 0x000fe200000e06ff */
[----:B------:R-:W-:Y:S01]  /*e0b0*/  IADD3 R125, P0, PT, R125, R118, RZ ;  /* 0x000000767d7d7210 */ /* 0x000fe20007f1e0ff */
[----:B------:R-:W-:Y:S02]  /*e0c0*/  IMAD.X R145, RZ, RZ, RZ, P5 ;  /* 0x000000ffff917224 */ /* 0x000fe400028e06ff */
[----:B------:R-:W-:Y:S02]  /*e0d0*/  IMAD.MOV.U32 R146, RZ, RZ, R119 ;  /* 0x000000ffff927224 */ /* 0x000fe400078e0077 */
[----:B------:R-:W-:-:S04]  /*e0e0*/  IMAD.WIDE.U32 R122, P1, R54, R63, R122 ;  /* 0x0000003f367a7225 */ /* 0x000fc8000782007a */
[----:B------:R-:W-:-:S04]  /*e0f0*/  IMAD.WIDE.U32 R148, R54, R120, RZ ;  /* 0x0000007836947225 */ /* 0x000fc800078e00ff */
[----:B------:R-:W-:Y:S01]  /*e100*/  IMAD.WIDE.U32.X R118, R121, R49, R146, P0 ;  /* 0x0000003179767225 */ /* 0x000fe200000e0492 */
[----:B------:R-:W-:-:S03]  /*e110*/  IADD3.X R147, PT, PT, RZ, RZ, RZ, P1, !PT ;  /* 0x000000ffff937210 */ /* 0x000fc60000ffe4ff */
[----:B------:R-:W-:Y:S01]  /*e120*/  IMAD.WIDE.U32.X R144, R77, R41, R144, P2 ;  /* 0x000000294d907225 */ /* 0x000fe200010e0490 */
[----:B------:R-:W-:Y:S02]  /*e130*/  IADD3 R122, P2, PT, R149, R122, RZ ;  /* 0x0000007a957a7210 */ /* 0x000fe40007f5e0ff */
[----:B------:R-:W-:Y:S01]  /*e140*/  IADD3 R77, P0, PT, R148, R124, RZ ;  /* 0x0000007c944d7210 */ /* 0x000fe20007f1e0ff */
[----:B------:R-:W-:-:S03]  /*e150*/  IMAD.MOV.U32 R146, RZ, RZ, R123 ;  /* 0x000000ffff927224 */ /* 0x000fc600078e007b */
[----:B------:R-:W-:Y:S02]  /*e160*/  IADD3 R77, P1, PT, R77, R116, RZ ;  /* 0x000000744d4d7210 */ /* 0x000fe40007f3e0ff */
[----:B------:R-:W-:Y:S01]  /*e170*/  IADD3.X R122, P0, PT, R122, R125, RZ, P0, !PT ;  /* 0x0000007d7a7a7210 */ /* 0x000fe2000071e4ff */
[----:B------:R-:W-:-:S03]  /*e180*/  IMAD.WIDE.U32.X R146, R72, R63, R146, P2 ;  /* 0x0000003f48927225 */ /* 0x000fc600010e0492 */
[----:B------:R-:W-:Y:S01]  /*e190*/  IADD3.X R122, P1, PT, R122, R117, RZ, P1, !PT ;  /* 0x000000757a7a7210 */ /* 0x000fe20000f3e4ff */
[----:B------:R-:W-:-:S03]  /*e1a0*/  IMAD.WIDE.U32 R116, R40, R68, RZ ;  /* 0x0000004428747225 */ /* 0x000fc600078e00ff */
[----:B------:R-:W-:Y:S01]  /*e1b0*/  IADD3.X R121, P0, P1, R144, R118, R146, P1, P0 ;  /* 0x0000007690797210 */ /* 0x000fe20000900492 */
[----:B------:R-:W-:-:S03]  /*e1c0*/  IMAD.WIDE.U32 R116, P2, R48, R60, R116 ;  /* 0x0000003c30747225 */ /* 0x000fc60007840074 */
[----:B------:R-:W-:Y:S01]  /*e1d0*/  IADD3.X R146, PT, PT, R145, R119, R147, P0, P1 ;  /* 0x0000007791927210 */ /* 0x000fe200007e2493 */
[----:B------:R-:W-:-:S03]  /*e1e0*/  IMAD.WIDE.U32 R118, R60, R68, RZ ;  /* 0x000000443c767225 */ /* 0x000fc600078e00ff */
[----:B------:R-:W-:Y:S02]  /*e1f0*/  IADD3 R77, P0, PT, R77, R118, RZ ;  /* 0x000000764d4d7210 */ /* 0x000fe40007f1e0ff */
[----:B------:R-:W-:Y:S01]  /*e200*/  IADD3 R144, P3, PT, R119, R116, RZ ;  /* 0x0000007477907210 */ /* 0x000fe20007f7e0ff */
[----:B------:R-:W-:-:S03]  /*e210*/  IMAD.WIDE.U32 R118, R42, R56, RZ ;  /* 0x000000382a767225 */ /* 0x000fc600078e00ff */
[----:B------:R-:W-:Y:S01]  /*e220*/  IADD3.X R144, P0, PT, R122, R144, RZ, P0, !PT ;  /* 0x000000907a907210 */ /* 0x000fe2000071e4ff */
[----:B------:R-:W-:-:S04]  /*e230*/  IMAD.WIDE.U32 R122, R45, R56, RZ ;  /* 0x000000382d7a7225 */ /* 0x000fc800078e00ff */
[-C--:B------:R-:W-:Y:S01]  /*e240*/  IMAD.WIDE.U32 R118, P4, R45, R71.reuse, R118 ;  /* 0x000000472d767225 */ /* 0x080fe20007880076 */
[----:B------:R-:W-:Y:S02]  /*e250*/  IADD3 R77, P1, PT, R77, R122, RZ ;  /* 0x0000007a4d4d7210 */ /* 0x000fe40007f3e0ff */
[----:B------:R-:W-:Y:S01]  /*e260*/  IADD3 R122, P5, PT, R123, R118, RZ ;  /* 0x000000767b7a7210 */ /* 0x000fe20007fbe0ff */
[----:B------:R-:W-:Y:S01]  /*e270*/  IMAD.X R123, RZ, RZ, RZ, P2 ;  /* 0x000000ffff7b7224 */ /* 0x000fe200010e06ff */
[----:B------:R-:W-:Y:S01]  /*e280*/  IADD3.X R125, PT, PT, RZ, RZ, RZ, P4, !PT ;  /* 0x000000ffff7d7210 */ /* 0x000fe200027fe4ff */
[----:B------:R-:W-:Y:S01]  /*e290*/  IMAD.MOV.U32 R124, RZ, RZ, R119 ;  /* 0x000000ffff7c7224 */ /* 0x000fe200078e0077 */
[----:B------:R-:W-:Y:S01]  /*e2a0*/  IADD3.X R144, P1, PT, R144, R122, RZ, P1, !PT ;  /* 0x0000007a90907210 */ /* 0x000fe20000f3e4ff */
[----:B------:R-:W-:Y:S02]  /*e2b0*/  IMAD.MOV.U32 R122, RZ, RZ, R117 ;  /* 0x000000ffff7a7224 */ /* 0x000fe400078e0075 */
[----:B------:R-:W-:-:S04]  /*e2c0*/  IMAD.WIDE.U32.X R124, R42, R71, R124, P5 ;  /* 0x000000472a7c7225 */ /* 0x000fc800028e047c */
[----:B------:R-:W-:-:S04]  /*e2d0*/  IMAD.WIDE.U32.X R122, R48, R40, R122, P3 ;  /* 0x00000028307a7225 */ /* 0x000fc800018e047a */
[----:B------:R-:W-:Y:S01]  /*e2e0*/  IMAD.WIDE.U32 R116, R41, R68, RZ ;  /* 0x0000004429747225 */ /* 0x000fe200078e00ff */
[----:B------:R-:W-:-:S03]  /*e2f0*/  IADD3.X R145, P0, P1, R124, R121, R122, P1, P0 ;  /* 0x000000797c917210 */ /* 0x000fc6000090047a */
[----:B------:R-:W-:Y:S01]  /*e300*/  IMAD.WIDE.U32 R118, R43, R68, RZ ;  /* 0x000000442b767225 */ /* 0x000fe200078e00ff */
[----:B------:R-:W-:-:S03]  /*e310*/  IADD3.X R146, PT, PT, R125, R146, R123, P0, P1 ;  /* 0x000000927d927210 */ /* 0x000fc600007e247b */
[----:B------:R-:W-:Y:S01]  /*e320*/  IMAD.WIDE.U32 R116, P2, R48, R43, R116 ;  /* 0x0000002b30747225 */ /* 0x000fe20007840074 */
[----:B------:R-:W-:Y:S02]  /*e330*/  IADD3 R79, P0, PT, R79, R118, RZ ;  /* 0x000000764f4f7210 */ /* 0x000fe40007f1e0ff */
[----:B------:R-:W-:-:S04]  /*e340*/  IADD3 R118, P3, PT, R119, R116, RZ ;  /* 0x0000007477767210 */ /* 0x000fc80007f7e0ff */
[----:B------:R-:W-:Y:S01]  /*e350*/  IADD3.X R150, P0, PT, R150, R118, RZ, P0, !PT ;  /* 0x0000007696967210 */ /* 0x000fe2000071e4ff */
[----:B------:R-:W-:-:S04]  /*e360*/  IMAD.WIDE.U32 R118, R40, R45, RZ ;  /* 0x0000002d28767225 */ /* 0x000fc800078e00ff */
[----:B------:R-:W-:-:S04]  /*e370*/  IMAD.WIDE.U32 R122, R60, R45, RZ ;  /* 0x0000002d3c7a7225 */ /* 0x000fc800078e00ff */
[----:B------:R-:W-:Y:S01]  /*e380*/  IMAD.WIDE.U32 R118, P4, R42, R60, R118 ;  /* 0x0000003c2a767225 */ /* 0x000fe20007880076 */
[----:B------:R-:W-:Y:S02]  /*e390*/  IADD3 R147, P1, PT, R79, R122, RZ ;  /* 0x0000007a4f937210 */ /* 0x000fe40007f3e0ff */
[----:B------:R-:W-:Y:S01]  /*e3a0*/  IADD3 R79, P5, PT, R123, R118, RZ ;  /* 0x000000767b4f7210 */ /* 0x000fe20007fbe0ff */
[----:B------:R-:W-:Y:S01]  /*e3b0*/  IMAD.X R125, RZ, RZ, RZ, P4 ;  /* 0x000000ffff7d7224 */ /* 0x000fe200020e06ff */
[----:B------:R-:W-:Y:S01]  /*e3c0*/  IADD3.X R123, PT, PT, RZ, RZ, RZ, P2, !PT ;  /* 0x000000ffff7b7210 */ /* 0x000fe200017fe4ff */
[----:B------:R-:W-:Y:S01]  /*e3d0*/  IMAD.MOV.U32 R122, RZ, RZ, R117 ;  /* 0x000000ffff7a7224 */ /* 0x000fe200078e0075 */
[----:B------:R-:W-:Y:S02]  /*e3e0*/  MOV R124, R119 ;  /* 0x00000077007c7202 */ /* 0x000fe40000000f00 */
[----:B------:R-:W-:Y:S01]  /*e3f0*/  IADD3.X R79, P1, PT, R150, R79, RZ, P1, !PT ;  /* 0x0000004f964f7210 */ /* 0x000fe20000f3e4ff */
[----:B------:R-:W-:-:S04]  /*e400*/  IMAD.WIDE.U32.X R122, R48, R41, R122, P3 ;  /* 0x00000029307a7225 */ /* 0x000fc800018e047a */
[----:B------:R-:W-:-:S04]  /*e410*/  IMAD.WIDE.U32.X R124, R42, R40, R124, P5 ;  /* 0x000000282a7c7225 */ /* 0x000fc800028e047c */
[----:B------:R-:W-:Y:S01]  /*e420*/  IMAD.WIDE.U32 R116, R72, R60, RZ ;  /* 0x0000003c48747225 */ /* 0x000fe200078e00ff */
[----:B------:R-:W-:-:S03]  /*e430*/  IADD3.X R151, P0, P1, R124, R151, R122, P1, P0 ;  /* 0x000000977c977210 */ /* 0x000fc6000090047a */
[----:B------:R-:W-:Y:S01]  /*e440*/  IMAD.WIDE.U32 R118, R54, R60, RZ ;  /* 0x0000003c36767225 */ /* 0x000fe200078e00ff */
[----:B------:R-:W-:-:S03]  /*e450*/  IADD3.X R152, PT, PT, R125, R152, R123, P0, P1 ;  /* 0x000000987d987210 */ /* 0x000fc600007e247b */
[----:B------:R-:W-:-:S04]  /*e460*/  IMAD.WIDE.U32 R116, P0, R54, R40, R116 ;  /* 0x0000002836747225 */ /* 0x000fc80007800074 */
[----:B------:R-:W-:Y:S01]  /*e470*/  IMAD.X R123, RZ, RZ, RZ, P0 ;  /* 0x000000ffff7b7224 */ /* 0x000fe200000e06ff */
[----:B------:R-:W-:Y:S01]  /*e480*/  IADD3 R119, P0, PT, R119, R116, RZ ;  /* 0x0000007477777210 */ /* 0x000fe20007f1e0ff */
[----:B------:R-:W-:Y:S02]  /*e490*/  IMAD.MOV.U32 R122, RZ, RZ, R117 ;  /* 0x000000ffff7a7224 */ /* 0x000fe400078e0075 */
[----:B------:R-:W-:-:S04]  /*e4a0*/  IMAD.WIDE.U32 R116, R65, R56, RZ ;  /* 0x0000003841747225 */ /* 0x000fc800078e00ff */
[----:B------:R-:W-:-:S04]  /*e4b0*/  IMAD.WIDE.U32 R116, P1, R55, R71, R116 ;  /* 0x0000004737747225 */ /* 0x000fc80007820074 */
[----:B------:R-:W-:Y:S01]  /*e4c0*/  IMAD.WIDE.U32 R54, R55, R56, RZ ;  /* 0x0000003837367225 */ /* 0x000fe200078e00ff */
[----:B------:R-:W-:-:S03]  /*e4d0*/  SHF.L.W.U32.HI R56, R39, 0xd, R69 ;  /* 0x0000000d27387819 */ /* 0x000fc60000010e45 */
[----:B------:R-:W-:Y:S01]  /*e4e0*/  IMAD.WIDE.U32.X R122, R72, R40, R122, P0 ;  /* 0x00000028487a7225 */ /* 0x000fe200000e047a */
[----:B------:R-:W-:Y:S02]  /*e4f0*/  IADD3 R40, P2, PT, R55, R116, RZ ;  /* 0x0000007437287210 */ /* 0x000fe40007f5e0ff */
[----:B------:R-:W-:Y:S01]  /*e500*/  IADD3 R118, P0, PT, R54, R118, RZ ;  /* 0x0000007636767210 */ /* 0x000fe20007f1e0ff */
[----:B------:R-:W-:Y:S01]  /*e510*/  IMAD.MOV.U32 R54, RZ, RZ, R117 ;  /* 0x000000ffff367224 */ /* 0x000fe200078e0075 */
[----:B------:R-:W-:Y:S02]  /*e520*/  IADD3.X R55, PT, PT, RZ, RZ, RZ, P1, !PT ;  /* 0x000000ffff377210 */ /* 0x000fe40000ffe4ff */
[----:B------:R-:W-:Y:S02]  /*e530*/  IADD3 R56, P1, PT, R56, R59, RZ ;  /* 0x0000003b38387210 */ /* 0x000fe40007f3e0ff */
[----:B------:R-:W-:Y:S01]  /*e540*/  SHF.L.W.U32.HI R69, R69, 0xd, R75 ;  /* 0x0000000d45457819 */ /* 0x000fe20000010e4b */
[----:B------:R-:W-:-:S04]  /*e550*/  IMAD.WIDE.U32.X R116, R65, R71, R54, P2 ;  /* 0x0000004741747225 */ /* 0x000fc800010e0436 */
[----:B------:R-:W-:Y:S01]  /*e560*/  IMAD.WIDE.U32 R54, R62, R120, RZ ;  /* 0x000000783e367225 */ /* 0x000fe200078e00ff */
[----:B------:R-:W-:-:S03]  /*e570*/  IADD3.X R60, P1, PT, R69, R64, RZ, P1, !PT ;  /* 0x00000040453c7210 */ /* 0x000fc60000f3e4ff */
[----:B------:R-:W-:Y:S01]  /*e580*/  IMAD.WIDE.U32 R120, R58, R120, RZ ;  /* 0x000000783a787225 */ /* 0x000fe200078e00ff */
[----:B------:R-:W-:-:S03]  /*e590*/  LEA.HI.X R53, P1, R75, R53, RZ, 0xd, P1 ;  /* 0x000000354b357211 */ /* 0x000fc60000836cff */
[----:B------:R-:W-:Y:S01]  /*e5a0*/  IMAD.WIDE.U32 R54, P3, R58, R63, R54 ;  /* 0x0000003f3a367225 */ /* 0x000fe20007860036 */
[----:B------:R-:W-:Y:S02]  /*e5b0*/  IADD3 R118, P2, PT, R118, R120, RZ ;  /* 0x0000007876767210 */ /* 0x000fe40007f5e0ff */
[----:B------:R-:W-:Y:S01]  /*e5c0*/  IADD3.X R119, P0, PT, R119, R40, RZ, P0, !PT ;  /* 0x0000002877777210 */ /* 0x000fe2000071e4ff */
[----:B------:R-:W-:Y:S01]  /*e5d0*/  IMAD.X R59, RZ, RZ, RZ, P3 ;  /* 0x000000ffff3b7224 */ /* 0x000fe200018e06ff */
[----:B------:R-:W-:Y:S01]  /*e5e0*/  IADD3 R120, P4, PT, R121, R54, RZ ;  /* 0x0000003679787210 */ /* 0x000fe20007f9e0ff */
[----:B------:R-:W-:Y:S01]  /*e5f0*/  IMAD.X R50, RZ, RZ, R50, P1 ;  /* 0x000000ffff327224 */ /* 0x000fe200008e0632 */
[----:B------:R-:W-:Y:S02]  /*e600*/  MOV R58, R55 ;  /* 0x00000037003a7202 */ /* 0x000fe40000000f00 */
[----:B------:R-:W-:Y:S01]  /*e610*/  SHF.L.W.U32.HI R40, R60, 0xd, R53 ;  /* 0x0000000d3c287819 */ /* 0x000fe20000010e35 */
[----:B------:R-:W-:-:S03]  /*e620*/  IMAD.WIDE.U32 R54, R49, R68, RZ ;  /* 0x0000004431367225 */ /* 0x000fc600078e00ff */
[----:B------:R-:W-:Y:S01]  /*e630*/  IADD3 R40, P3, PT, R40, R77, RZ ;  /* 0x0000004d28287210 */ /* 0x000fe20007f7e0ff */
[----:B------:R-:W-:Y:S01]  /*e640*/  IMAD.WIDE.U32.X R58, R62, R63, R58, P4 ;  /* 0x0000003f3e3a7225 */ /* 0x000fe200020e043a */
[----:B------:R-:W-:-:S04]  /*e650*/  SHF.L.W.U32.HI R63, R53, 0xd, R50 ;  /* 0x0000000d353f7819 */ /* 0x000fc80000010e32 */
[----:B------:R-:W-:Y:S01]  /*e660*/  IADD3.X R144, P1, PT, R63, R144, RZ, P3, !PT ;  /* 0x000000903f907210 */ /* 0x000fe20001f3e4ff */
[----:B------:R-:W-:-:S03]  /*e670*/  IMAD.WIDE.U32 R54, P4, R48, R52, R54 ;  /* 0x0000003430367225 */ /* 0x000fc60007880036 */
[----:B------:R-:W-:Y:S01]  /*e680*/  LEA.HI.X R145, P1, R50, R145, RZ, 0xd, P1 ;  /* 0x0000009132917211 */ /* 0x000fe20000836cff */
[----:B------:R-:W-:-:S04]  /*e690*/  IMAD.WIDE.U32 R52, R52, R68, RZ ;  /* 0x0000004434347225 */ /* 0x000fc800078e00ff */
[----:B------:R-:W-:Y:S01]  /*e6a0*/  IMAD.X R63, RZ, RZ, RZ, P4 ;  /* 0x000000ffff3f7224 */ /* 0x000fe200020e06ff */
[----:B------:R-:W-:Y:S01]  /*e6b0*/  IADD3 R50, P5, PT, R53, R54, RZ ;  /* 0x0000003635327210 */ /* 0x000fe20007fbe0ff */
[----:B------:R-:W-:Y:S01]  /*e6c0*/  IMAD.X R146, RZ, RZ, R146, P1 ;  /* 0x000000ffff927224 */ /* 0x000fe200008e0692 */
[----:B------:R-:W-:Y:S01]  /*e6d0*/  IADD3 R118, P4, PT, R118, R52, RZ ;  /* 0x0000003476767210 */ /* 0x000fe20007f9e0ff */
[----:B------:R-:W-:Y:S01]  /*e6e0*/  IMAD.WIDE.U32 R52, R41, R45, RZ ;  /* 0x0000002d29347225 */ /* 0x000fe200078e00ff */
[----:B------:R-:W-:Y:S02]  /*e6f0*/  SHF.L.W.U32.HI R54, R144, 0xd, R145 ;  /* 0x0000000d90367819 */ /* 0x000fe40000010e91 */
[----:B------:R-:W-:Y:S02]  /*e700*/  IADD3.X R119, P2, PT, R119, R120, RZ, P2, !PT ;  /* 0x0000007877777210 */ /* 0x000fe4000175e4ff */
[----:B------:R-:W-:Y:S02]  /*e710*/  IADD3 R54, P3, PT, R54, R147, RZ ;  /* 0x0000009336367210 */ /* 0x000fe40007f7e0ff */
[----:B------:R-:W-:Y:S01]  /*e720*/  SHF.L.W.U32.HI R68, R145, 0xd, R146 ;  /* 0x0000000d91447819 */ /* 0x000fe20000010e92 */
[----:B------:R-:W-:Y:S01]  /*e730*/  IMAD.WIDE.U32 R52, P6, R42, R43, R52 ;  /* 0x0000002b2a347225 */ /* 0x000fe200078c0034 */
[----:B------:R-:W-:-:S02]  /*e740*/  MOV R62, R55 ;  /* 0x00000037003e7202 */ /* 0x000fc40000000f00 */
[----:B------:R-:W-:Y:S01]  /*e750*/  IADD3.X R50, P1, PT, R119, R50, RZ, P4, !PT ;  /* 0x0000003277327210 */ /* 0x000fe2000273e4ff */
[----:B------:R-:W-:Y:S01]  /*e760*/  IMAD.WIDE.U32 R64, R43, R45, RZ ;  /* 0x0000002d2b407225 */ /* 0x000fe200078e00ff */
[----:B------:R-:W-:-:S03]  /*e770*/  IADD3.X R45, P4, PT, R68, R79, RZ, P3, !PT ;  /* 0x0000004f442d7210 */ /* 0x000fc60001f9e4ff */
[----:B------:R-:W-:Y:S01]  /*e780*/  IMAD.WIDE.U32.X R48, R48, R49, R62, P5 ;  /* 0x0000003130307225 */ /* 0x000fe200028e043e */
[----:B------:R-:W-:Y:S02]  /*e790*/  IADD3 R55, P3, PT, R118, R64, RZ ;  /* 0x0000004076377210 */ /* 0x000fe40007f7e0ff */
[----:B------:R-:W-:Y:S02]  /*e7a0*/  IADD3 R65, P5, PT, R65, R52, RZ ;  /* 0x0000003441417210 */ /* 0x000fe40007fbe0ff */
[----:B------:R-:W-:Y:S01]  /*e7b0*/  LEA.HI.X R146, P4, R146, R151, RZ, 0xd, P4 ;  /* 0x0000009792927211 */ /* 0x000fe20002096cff */
[----:B------:R-:W-:Y:S01]  /*e7c0*/  IMAD.X R63, RZ, RZ, RZ, P6 ;  /* 0x000000ffff3f7224 */ /* 0x000fe200030e06ff */
[----:B------:R-:W-:Y:S02]  /*e7d0*/  MOV R62, R53 ;  /* 0x00000035003e7202 */ /* 0x000fe40000000f00 */
[----:B------:R-:W-:Y:S01]  /*e7e0*/  IADD3.X R52, P3, PT, R50, R65, RZ, P3, !PT ;  /* 0x0000004132347210 */ /* 0x000fe20001f7e4ff */
[----:B------:R-:W-:Y:S01]  /*e7f0*/  IMAD.X R65, RZ, RZ, R152, P4 ;  /* 0x000000ffff417224 */ /* 0x000fe200020e0698 */
[----:B------:R-:W-:Y:S01]  /*e800*/  SHF.L.W.U32.HI R50, R45, 0xd, R146 ;  /* 0x0000000d2d327819 */ /* 0x000fe20000010e92 */
[----:B------:R-:W-:Y:S01]  /*e810*/  IMAD.WIDE.U32.X R42, R42, R41, R62, P5 ;  /* 0x000000292a2a7225 */ /* 0x000fe200028e043e */
[----:B------:R-:W-:-:S02]  /*e820*/  IADD3.X R53, P0, P2, R58, R116, R122, P2, P0 ;  /* 0x000000743a357210 */ /* 0x000fc4000120047a */
[----:B------:R-:W-:Y:S02]  /*e830*/  IADD3 R58, P4, PT, R50, R55, RZ ;  /* 0x00000037323a7210 */ /* 0x000fe40007f9e0ff */
[----:B------:R-:W-:Y:S02]  /*e840*/  SHF.L.W.U32.HI R41, R146, 0xd, R65 ;  /* 0x0000000d92297819 */ /* 0x000fe40000010e41 */
[----:B------:R-:W-:Y:S02]  /*e850*/  IADD3.X R59, PT, PT, R59, R117, R123, P0, P2 ;  /* 0x000000753b3b7210 */ /* 0x000fe400007e447b */
[----:B------:R-:W-:Y:S02]  /*e860*/  IADD3.X R42, P1, P3, R42, R53, R48, P3, P1 ;  /* 0x000000352a2a7210 */ /* 0x000fe40001b22430 */
[----:B------:R-:W-:Y:S02]  /*e870*/  IADD3.X R50, P0, PT, R41, R52, RZ, P4, !PT ;  /* 0x0000003429327210 */ /* 0x000fe4000271e4ff */
[----:B------:R-:W-:-:S02]  /*e880*/  IADD3.X R43, PT, PT, R43, R59, R49, P1, P3 ;  /* 0x0000003b2b2b7210 */ /* 0x000fc40000fe6431 */
[----:B------:R-:W-:Y:S02]  /*e890*/  LEA.HI.X R41, P0, R65, R42, RZ, 0xd, P0 ;  /* 0x0000002a41297211 */ /* 0x000fe40000016cff */
[----:B------:R-:W-:-:S03]  /*e8a0*/  LOP3.LUT R79, R39, 0x7ffff, RZ, 0xc0, !PT ;  /* 0x0007ffff274f7812 */ /* 0x000fc600078ec0ff */
[----:B------:R-:W-:Y:S01]  /*e8b0*/  IMAD.X R42, RZ, RZ, R43, P0 ;  /* 0x000000ffff2a7224 */ /* 0x000fe200000e062b */
[----:B------:R-:W-:Y:S02]  /*e8c0*/  LOP3.LUT R43, R144, 0x7ffff, RZ, 0xc0, !PT ;  /* 0x0007ffff902b7812 */ /* 0x000fe400078ec0ff */
[----:B------:R-:W-:Y:S02]  /*e8d0*/  SHF.L.W.U32.HI R39, R50, 0xd, R41 ;  /* 0x0000000d32277819 */ /* 0x000fe40000010e29 */
[----:B------:R-:W-:Y:S01]  /*e8e0*/  SHF.L.W.U32.HI R41, R41, 0xd, R42 ;  /* 0x0000000d29297819 */ /* 0x000fe20000010e2a */
[----:B------:R-:W-:-:S04]  /*e8f0*/  IMAD.WIDE.U32 R52, R40, 0x26, RZ ;  /* 0x0000002628347825 */ /* 0x000fc800078e00ff */
[----:B------:R-:W-:Y:S02]  /*e900*/  IMAD R49, R43, 0x26, RZ ;  /* 0x000000262b317824 */ /* 0x000fe400078e02ff */
[----:B------:R-:W-:-:S04]  /*e910*/  IMAD.WIDE.U32 R78, R39, 0x13, R78 ;  /* 0x00000013274e7825 */ /* 0x000fc800078e004e */
[----:B------:R-:W-:Y:S01]  /*e920*/  IMAD R39, R41, 0x13, RZ ;  /* 0x0000001329277824 */ /* 0x000fe200078e02ff */
[----:B------:R-:W-:Y:S01]  /*e930*/  IADD3 R41, PT, PT, R53, R49, RZ ;  /* 0x0000003135297210 */ /* 0x000fe20007ffe0ff */
[----:B------:R-:W-:Y:S01]  /*e940*/  IMAD.WIDE.U32 R150, R54, 0x13, RZ ;  /* 0x0000001336967825 */ /* 0x000fe200078e00ff */
[----:B------:R-:W-:-:S03]  /*e950*/  LOP3.LUT R65, R45, 0x7ffff, RZ, 0xc0, !PT ;  /* 0x0007ffff2d417812 */ /* 0x000fc600078ec0ff */
[----:B------:R-:W-:Y:S01]  /*e960*/  IMAD.IADD R53, R79, 0x1, R39 ;  /* 0x000000014f357824 */ /* 0x000fe200078e0227 */
[----:B------:R-:W-:Y:S01]  /*e970*/  LOP3.LUT R39, R50, 0x7ffff, RZ, 0xc0, !PT ;  /* 0x0007ffff32277812 */ /* 0x000fe200078ec0ff */
[----:B------:R-:W-:-:S03]  /*e980*/  IMAD R45, R65, 0x13, RZ ;  /* 0x00000013412d7824 */ /* 0x000fc600078e02ff */
[----:B------:R-:W-:Y:S01]  /*e990*/  SHF.L.U64.HI R75, R78, 0x1, R53 ;  /* 0x000000014e4b7819 */ /* 0x000fe20000010235 */
[----:B------:R-:W-:Y:S01]  /*e9a0*/  IMAD.WIDE.U32 R116, R65, R150, RZ ;  /* 0x0000009641747225 */ /* 0x000fe200078e00ff */
[----:B------:R-:W-:Y:S02]  /*e9b0*/  LEA.HI R59, P0, R53, R56, RZ, 0xd ;  /* 0x00000038353b7211 */ /* 0x000fe400078168ff */
[----:B------:R-:W-:Y:S01]  /*e9c0*/  LOP3.LUT R75, R75, 0xfffff, RZ, 0xc0, !PT ;  /* 0x000fffff4b4b7812 */ /* 0x000fe200078ec0ff */
[----:B------:R-:W-:Y:S01]  /*e9d0*/  IMAD.WIDE.U32 R118, R39, R52, RZ ;  /* 0x0000003427767225 */ /* 0x000fe200078e00ff */
[----:B------:R-:W-:-:S03]  /*e9e0*/  LOP3.LUT R64, R60, 0x7ffff, RZ, 0xc0, !PT ;  /* 0x0007ffff3c407812 */ /* 0x000fc600078ec0ff */
[----:B------:R-:W-:Y:S01]  /*e9f0*/  IMAD.IADD R160, R151, 0x1, R45 ;  /* 0x0000000197a07824 */ /* 0x000fe200078e022d */
[----:B------:R-:W-:Y:S01]  /*ea00*/  SHF.L.U32 R77, R78, 0x1, RZ ;  /* 0x000000014e4d7819 */ /* 0x000fe200000006ff */
[----:B------:R-:W-:-:S04]  /*ea10*/  IMAD.WIDE.U32 R48, R54, R150, RZ ;  /* 0x0000009636307225 */ /* 0x000fc800078e00ff */
[----:B------:R-:W-:Y:S01]  /*ea20*/  IMAD.WIDE.U32 R116, P1, R160, R54, R116 ;  /* 0x00000036a0747225 */ /* 0x000fe20007820074 */
[----:B------:R-:W-:-:S03]  /*ea30*/  LOP3.LUT R77, R77, 0xfffffffe, RZ, 0xc0, !PT ;  /* 0xfffffffe4d4d7812 */ /* 0x000fc600078ec0ff */
[----:B------:R-:W-:-:S04]  /*ea40*/  IMAD.WIDE.U32 R120, R58, R52, RZ ;  /* 0x000000343a787225 */ /* 0x000fc800078e00ff */
[----:B------:R-:W-:-:S04]  /*ea50*/  IMAD.WIDE.U32 R62, R75, R59, RZ ;  /* 0x0000003b4b3e7225 */ /* 0x000fc800078e00ff */
[----:B------:R-:W-:Y:S01]  /*ea60*/  IMAD.WIDE.U32 R118, P3, R41, R58, R118 ;  /* 0x0000003a29767225 */ /* 0x000fe20007860076 */
[----:B------:R-:W-:-:S03]  /*ea70*/  IADD3 R42, P2, PT, R49, R116, RZ ;  /* 0x00000074312a7210 */ /* 0x000fc60007f5e0ff */
[----:B------:R-:W-:Y:S01]  /*ea80*/  IMAD.X R64, RZ, RZ, R64, P0 ;  /* 0x000000ffff407224 */ /* 0x000fe200000e0640 */
[----:B------:R-:W-:Y:S01]  /*ea90*/  IADD3 R45, P0, PT, R120, R48, RZ ;  /* 0x00000030782d7210 */ /* 0x000fe20007f1e0ff */
[----:B------:R-:W-:Y:S01]  /*eaa0*/  IMAD.X R49, RZ, RZ, RZ, P1 ;  /* 0x000000ffff317224 */ /* 0x000fe200008e06ff */
[----:B------:R-:W-:Y:S01]  /*eab0*/  IADD3 R55, P4, PT, R121, R118, RZ ;  /* 0x0000007679377210 */ /* 0x000fe20007f9e0ff */
[----:B------:R-:W-:-:S04]  /*eac0*/  IMAD.WIDE.U32 R62, P1, R77, R64, R62 ;  /* 0x000000404d3e7225 */ /* 0x000fc8000782003e */
[----:B------:R-:W-:Y:S01]  /*ead0*/  IMAD.WIDE.U32 R120, R77, R59, RZ ;  /* 0x0000003b4d787225 */ /* 0x000fe200078e00ff */
[----:B------:R-:W-:Y:S02]  /*eae0*/  IADD3.X R69, PT, PT, RZ, RZ, RZ, P3, !PT ;  /* 0x000000ffff457210 */ /* 0x000fe40001ffe4ff */
[----:B------:R-:W-:Y:S01]  /*eaf0*/  IADD3.X R42, P0, PT, R55, R42, RZ, P0, !PT ;  /* 0x0000002a372a7210 */ /* 0x000fe2000071e4ff */
[----:B------:R-:W-:Y:S01]  /*eb00*/  IMAD.MOV.U32 R48, RZ, RZ, R117 ;  /* 0x000000ffff307224 */ /* 0x000fe200078e0075 */
[----:B------:R-:W-:Y:S01]  /*eb10*/  MOV R68, R119 ;  /* 0x0000007700447202 */ /* 0x000fe20000000f00 */
[----:B------:R-:W-:Y:S01]  /*eb20*/  IMAD.X R117, RZ, RZ, RZ, P1 ;  /* 0x000000ffff757224 */ /* 0x000fe200008e06ff */
[----:B------:R-:W-:Y:S01]  /*eb30*/  IADD3 R55, P3, PT, R121, R62, RZ ;  /* 0x0000003e79377210 */ /* 0x000fe20007f7e0ff */
[----:B------:R-:W-:Y:S01]  /*eb40*/  IMAD.MOV.U32 R116, RZ, RZ, R63 ;  /* 0x000000ffff747224 */ /* 0x000fe200078e003f */
[----:B------:R-:W-:Y:S01]  /*eb50*/  IADD3 R45, P1, PT, R45, R120, RZ ;  /* 0x000000782d2d7210 */ /* 0x000fe20007f3e0ff */
[----:B------:R-:W-:-:S03]  /*eb60*/  IMAD.WIDE.U32.X R48, R160, R65, R48, P2 ;  /* 0x00000041a0307225 */ /* 0x000fc600010e0430 */
[----:B------:R-:W-:Y:S01]  /*eb70*/  IADD3.X R50, P1, PT, R42, R55, RZ, P1, !PT ;  /* 0x000000372a327210 */ /* 0x000fe20000f3e4ff */
[----:B------:R-:W-:-:S04]  /*eb80*/  IMAD.WIDE.U32.X R68, R41, R39, R68, P4 ;  /* 0x0000002729447225 */ /* 0x000fc800020e0444 */
[----:B------:R-:W-:-:S03]  /*eb90*/  IMAD.WIDE.U32.X R116, R75, R64, R116, P3 ;  /* 0x000000404b747225 */ /* 0x000fc600018e0474 */
[----:B------:R-:W-:Y:S01]  /*eba0*/  IADD3.X R60, P0, P1, R116, R48, R68, P1, P0 ;  /* 0x00000030743c7210 */ /* 0x000fe20000900444 */
[----:B------:R-:W-:-:S03]  /*ebb0*/  IMAD.WIDE.U32 R62, R54, 0x26, RZ ;  /* 0x00000026363e7825 */ /* 0x000fc600078e00ff */
[----:B------:R-:W-:Y:S01]  /*ebc0*/  IADD3.X R55, PT, PT, R117, R49, R69, P0, P1 ;  /* 0x0000003175377210 */ /* 0x000fe200007e2445 */
[----:B------:R-:W-:-:S04]  /*ebd0*/  IMAD.WIDE.U32 R68, R64, R59, RZ ;  /* 0x0000003b40447225 */ /* 0x000fc800078e00ff */
[----:B------:R-:W-:Y:S02]  /*ebe0*/  IMAD R71, R65, 0x26, RZ ;  /* 0x0000002641477824 */ /* 0x000fe400078e02ff */
        /* <DEDUP_REMOVED lines=8> */
[----:B------:R-:W-:Y:S01]  /*ec70*/  IMAD.WIDE.U32 R116, R43, R77, RZ ;  /* 0x0000004d2b747225 */ /* 0x000fe200078e00ff */
[----:B------:R-:W-:-:S03]  /*ec80*/  IADD3 R48, P2, PT, R63, R48, RZ ;  /* 0x000000303f307210 */ /* 0x000fc60007f5e0ff */
[----:B------:R-:W-:-:S04]  /*ec90*/  IMAD.WIDE.U32 R62, R40, R77, RZ ;  /* 0x0000004d283e7225 */ /* 0x000fc800078e00ff */
[----:B------:R-:W-:Y:S01]  /*eca0*/  IMAD.WIDE.U32 R116, P5, R75, R40, R116 ;  /* 0x000000284b747225 */ /* 0x000fe200078a0074 */
[----:B------:R-:W-:Y:S02]  /*ecb0*/  IADD3 R56, P0, PT, R71, R62, RZ ;  /* 0x0000003e47387210 */ /* 0x000fe40007f1e0ff */
[----:B------:R-:W-:Y:S01]  /*ecc0*/  IADD3.X R119, PT, PT, RZ, RZ, RZ, P6, !PT ;  /* 0x000000ffff777210 */ /* 0x000fe200037fe4ff */
[----:B------:R-:W-:Y:S01]  /*ecd0*/  IMAD.MOV.U32 R118, RZ, RZ, R49 ;  /* 0x000000ffff767224 */ /* 0x000fe200078e0031 */
[----:B------:R-:W-:Y:S02]  /*ece0*/  IADD3 R71, P6, PT, R63, R116, RZ ;  /* 0x000000743f477210 */ /* 0x000fe40007fde0ff */
[----:B------:R-:W-:Y:S01]  /*ecf0*/  IADD3.X R48, P1, PT, R48, R121, RZ, P1, !PT ;  /* 0x0000007930307210 */ /* 0x000fe20000f3e4ff */
[----:B------:R-:W-:Y:S01]  /*ed00*/  IMAD.WIDE.U32.X R62, R42, R39, R118, P2 ;  /* 0x000000272a3e7225 */ /* 0x000fe200010e0476 */
[----:B------:R-:W-:Y:S02]  /*ed10*/  IADD3.X R49, PT, PT, RZ, RZ, RZ, P3, !PT ;  /* 0x000000ffff317210 */ /* 0x000fe40001ffe4ff */
[----:B------:R-:W-:Y:S01]  /*ed20*/  IADD3.X R71, P0, PT, R48, R71, RZ, P0, !PT ;  /* 0x0000004730477210 */ /* 0x000fe2000071e4ff */
[----:B------:R-:W-:-:S02]  /*ed30*/  IMAD.X R119, RZ, RZ, RZ, P5 ;  /* 0x000000ffff777224 */ /* 0x000fc400028e06ff */
[----:B------:R-:W-:Y:S02]  /*ed40*/  IMAD.MOV.U32 R118, RZ, RZ, R117 ;  /* 0x000000ffff767224 */ /* 0x000fe400078e0075 */
[----:B------:R-:W-:Y:S02]  /*ed50*/  IMAD.MOV.U32 R48, RZ, RZ, R69 ;  /* 0x000000ffff307224 */ /* 0x000fe400078e0045 */
[----:B------:R-:W-:-:S04]  /*ed60*/  IMAD.WIDE.U32.X R68, R75, R43, R118, P6 ;  /* 0x0000002b4b447225 */ /* 0x000fc800030e0476 */
[----:B------:R-:W-:Y:S01]  /*ed70*/  IMAD.WIDE.U32.X R116, R64, R64, R48, P4 ;  /* 0x0000004040747225 */ /* 0x000fe200020e0430 */
[----:B------:R-:W-:Y:S02]  /*ed80*/  LOP3.LUT R49, R53, 0x7ffff, RZ, 0xc0, !PT ;  /* 0x0007ffff35317812 */ /* 0x000fe400078ec0ff */
[----:B------:R-:W-:-:S04]  /*ed90*/  IADD3.X R42, P0, P1, R68, R116, R62, P0, P1 ;  /* 0x00000074442a7210 */ /* 0x000fc8000010243e */
[----:B------:R-:W-:Y:S01]  /*eda0*/  IADD3.X R48, PT, PT, R69, R117, R63, P0, P1 ;  /* 0x0000007545307210 */ /* 0x000fe200007e243f */
[----:B------:R-:W-:-:S04]  /*edb0*/  IMAD.WIDE.U32 R68, R65, R52, RZ ;  /* 0x0000003441447225 */ /* 0x000fc800078e00ff */
[----:B------:R-:W-:-:S04]  /*edc0*/  IMAD.WIDE.U32 R116, R49, R78, RZ ;  /* 0x0000004e31747225 */ /* 0x000fc800078e00ff */
[----:B------:R-:W-:-:S04]  /*edd0*/  IMAD.WIDE.U32 R52, R54, R52, RZ ;  /* 0x0000003436347225 */ /* 0x000fc800078e00ff */
[----:B------:R-:W-:-:S04]  /*ede0*/  IMAD.WIDE.U32 R68, P5, R41, R54, R68 ;  /* 0x0000003629447225 */ /* 0x000fc800078a0044 */
[----:B------:R-:W-:-:S04]  /*edf0*/  IMAD.WIDE.U32 R116, P3, R49, R78, R116 ;  /* 0x0000004e31747225 */ /* 0x000fc80007860074 */
[----:B------:R-:W-:Y:S01]  /*ee00*/  IMAD.WIDE.U32 R62, R78, R78, RZ ;  /* 0x0000004e4e3e7225 */ /* 0x000fe200078e00ff */
[----:B------:R-:W-:-:S03]  /*ee10*/  IADD3 R68, P1, PT, R53, R68, RZ ;  /* 0x0000004435447210 */ /* 0x000fc60007f3e0ff */
[----:B------:R-:W-:Y:S01]  /*ee20*/  IMAD.WIDE.U32 R118, R59, 0x26, RZ ;  /* 0x000000263b767825 */ /* 0x000fe200078e00ff */
[----:B------:R-:W-:Y:S02]  /*ee30*/  IADD3 R52, P0, PT, R62, R52, RZ ;  /* 0x000000343e347210 */ /* 0x000fe40007f1e0ff */
[----:B------:R-:W-:Y:S01]  /*ee40*/  IADD3 R63, P2, PT, R63, R116, RZ ;  /* 0x000000743f3f7210 */ /* 0x000fe20007f5e0ff */
[----:B------:R-:W-:-:S03]  /*ee50*/  IMAD R53, R64, 0x26, RZ ;  /* 0x0000002640357824 */ /* 0x000fc600078e02ff */
[----:B------:R-:W-:Y:S01]  /*ee60*/  IADD3.X R68, P0, PT, R68, R63, RZ, P0, !PT ;  /* 0x0000003f44447210 */ /* 0x000fe2000071e4ff */
[----:B------:R-:W-:Y:S01]  /*ee70*/  IMAD.WIDE.U32 R62, R39, R118, RZ ;  /* 0x00000076273e7225 */ /* 0x000fe200078e00ff */
[----:B------:R-:W-:-:S03]  /*ee80*/  IADD3 R72, PT, PT, R119, R53, RZ ;  /* 0x0000003577487210 */ /* 0x000fc60007ffe0ff */
[----:B------:R-:W-:-:S04]  /*ee90*/  IMAD.WIDE.U32 R118, R58, R118, RZ ;  /* 0x000000763a767225 */ /* 0x000fc800078e00ff */
[----:B------:R-:W-:Y:S01]  /*eea0*/  IMAD.WIDE.U32 R62, P4, R72, R58, R62 ;  /* 0x0000003a483e7225 */ /* 0x000fe2000788003e */
[----:B------:R-:W-:-:S03]  /*eeb0*/  IADD3 R144, P6, PT, R52, R118, RZ ;  /* 0x0000007634907210 */ /* 0x000fc60007fde0ff */
[----:B------:R-:W-:Y:S01]  /*eec0*/  IMAD.X R53, RZ, RZ, RZ, P5 ;  /* 0x000000ffff357224 */ /* 0x000fe200028e06ff */
[----:B------:R-:W-:Y:S01]  /*eed0*/  IADD3 R119, P5, PT, R119, R62, RZ ;  /* 0x0000003e77777210 */ /* 0x000fe20007fbe0ff */
[----:B------:R-:W-:Y:S01]  /*eee0*/  IMAD.MOV.U32 R52, RZ, RZ, R69 ;  /* 0x000000ffff347224 */ /* 0x000fe200078e0045 */
[----:B------:R-:W-:-:S03]  /*eef0*/  IADD3.X R69, PT, PT, RZ, RZ, RZ, P4, !PT ;  /* 0x000000ffff457210 */ /* 0x000fc600027fe4ff */
[----:B------:R-:W-:Y:S01]  /*ef00*/  IMAD.WIDE.U32.X R52, R41, R65, R52, P1 ;  /* 0x0000004129347225 */ /* 0x000fe200008e0434 */
[----:B------:R-:W-:Y:S02]  /*ef10*/  IADD3.X R41, P1, PT, R68, R119, RZ, P6, !PT ;  /* 0x0000007744297210 */ /* 0x000fe4000373e4ff */
[----:B------:R-:W-:Y:S01]  /*ef20*/  MOV R62, R117 ;  /* 0x00000075003e7202 */ /* 0x000fe20000000f00 */
[----:B------:R-:W-:Y:S02]  /*ef30*/  IMAD.MOV.U32 R68, RZ, RZ, R63 ;  /* 0x000000ffff447224 */ /* 0x000fe400078e003f */
[----:B------:R-:W-:Y:S02]  /*ef40*/  IMAD.X R63, RZ, RZ, RZ, P3 ;  /* 0x000000ffff3f7224 */ /* 0x000fe400018e06ff */
[----:B------:R-:W-:-:S04]  /*ef50*/  IMAD.WIDE.U32.X R68, R72, R39, R68, P5 ;  /* 0x0000002748447225 */ /* 0x000fc800028e0444 */
[----:B------:R-:W-:-:S03]  /*ef60*/  IMAD.WIDE.U32.X R62, R49, R49, R62, P2 ;  /* 0x00000031313e7225 */ /* 0x000fc600010e043e */
[----:B------:R-:W-:-:S04]  /*ef70*/  IADD3.X R72, P0, P1, R68, R62, R52, P1, P0 ;  /* 0x0000003e44487210 */ /* 0x000fc80000900434 */
[----:B------:R-:W-:Y:S01]  /*ef80*/  IADD3.X R145, PT, PT, R69, R63, R53, P0, P1 ;  /* 0x0000003f45917210 */ /* 0x000fe200007e2435 */
[----:B------:R-:W-:-:S04]  /*ef90*/  IMAD.WIDE.U32 R62, R43, R40, RZ ;  /* 0x000000282b3e7225 */ /* 0x000fc800078e00ff */
[----:B------:R-:W-:-:S04]  /*efa0*/  IMAD.WIDE.U32 R52, R39, R77, RZ ;  /* 0x0000004d27347225 */ /* 0x000fc800078e00ff */
        /* <DEDUP_REMOVED lines=10> */
[----:B------:R-:W-:-:S04]  /*f050*/  IMAD.WIDE.U32 R116, P4, R75, R54, R116 ;  /* 0x000000364b747225 */ /* 0x000fc80007880074 */
[----:B------:R-:W-:Y:S01]  /*f060*/  IMAD.X R119, RZ, RZ, RZ, P4 ;  /* 0x000000ffff777224 */ /* 0x000fe200020e06ff */
[----:B------:R-:W-:Y:S02]  /*f070*/  IADD3 R77, P4, PT, R69, R116, RZ ;  /* 0x00000074454d7210 */ /* 0x000fe40007f9e0ff */
[----:B------:R-:W-:Y:S01]  /*f080*/  MOV R118, R117 ;  /* 0x0000007500767202 */ /* 0x000fe20000000f00 */
[----:B------:R-:W-:Y:S02]  /*f090*/  IMAD.SHL.U32 R146, R59, 0x2, RZ ;  /* 0x000000023b927824 */ /* 0x000fe400078e00ff */
[----:B------:R-:W-:Y:S02]  /*f0a0*/  IMAD.MOV.U32 R120, RZ, RZ, R53 ;  /* 0x000000ffff787224 */ /* 0x000fe400078e0035 */
[----:B------:R-:W-:Y:S01]  /*f0b0*/  IMAD.WIDE.U32.X R52, R75, R65, R118, P4 ;  /* 0x000000414b347225 */ /* 0x000fe200020e0476 */
[----:B------:R-:W-:Y:S02]  /*f0c0*/  MOV R122, R63 ;  /* 0x0000003f007a7202 */ /* 0x000fe40000000f00 */
[----:B------:R-:W-:Y:S01]  /*f0d0*/  SHF.L.U64.HI R69, R59, 0x1, R64 ;  /* 0x000000013b457819 */ /* 0x000fe20000010240 */
[----:B------:R-:W-:-:S04]  /*f0e0*/  IMAD.WIDE.U32 R118, R43, R146, RZ ;  /* 0x000000922b767225 */ /* 0x000fc800078e00ff */
[----:B------:R-:W-:-:S04]  /*f0f0*/  IMAD.WIDE.U32 R62, R65, R146, RZ ;  /* 0x00000092413e7225 */ /* 0x000fc800078e00ff */
[----:B------:R-:W-:Y:S02]  /*f100*/  IMAD.X R123, RZ, RZ, RZ, P1 ;  /* 0x000000ffff7b7224 */ /* 0x000fe400008e06ff */
[----:B------:R-:W-:-:S04]  /*f110*/  IMAD.WIDE.U32 R118, P1, R69, R40, R118 ;  /* 0x0000002845767225 */ /* 0x000fc80007820076 */
[----:B------:R-:W-:Y:S01]  /*f120*/  IMAD.WIDE.U32 R116, R40, R146, RZ ;  /* 0x0000009228747225 */ /* 0x000fe200078e00ff */
[----:B------:R-:W-:-:S03]  /*f130*/  MOV R124, R119 ;  /* 0x00000077007c7202 */ /* 0x000fc60000000f00 */
[----:B------:R-:W-:Y:S02]  /*f140*/  IMAD.X R121, RZ, RZ, RZ, P5 ;  /* 0x000000ffff797224 */ /* 0x000fe400028e06ff */
[----:B------:R-:W-:-:S04]  /*f150*/  IMAD.WIDE.U32 R62, P4, R69, R54, R62 ;  /* 0x00000036453e7225 */ /* 0x000fc8000788003e */
        /* <DEDUP_REMOVED lines=10> */
[----:B------:R-:W-:-:S04]  /*f200*/  IMAD.WIDE.U32.X R118, R69, R65, R118, P4 ;  /* 0x0000004145767225 */ /* 0x000fc800020e0476 */
[----:B------:R-:W-:Y:S01]  /*f210*/  IMAD.WIDE.U32 R146, R58, 0x13, RZ ;  /* 0x000000133a927825 */ /* 0x000fe200078e00ff */
[----:B------:R-:W-:-:S03]  /*f220*/  IADD3.X R149, P0, P1, R118, R120, R122, P1, P0 ;  /* 0x0000007876957210 */ /* 0x000fc6000090047a */
[----:B------:R-:W-:Y:S01]  /*f230*/  IMAD.WIDE.U32.X R62, R69, R43, R124, P3 ;  /* 0x0000002b453e7225 */ /* 0x000fe200018e047c */
[----:B------:R-:W-:-:S03]  /*f240*/  IADD3.X R152, PT, PT, R119, R121, R123, P0, P1 ;  /* 0x0000007977987210 */ /* 0x000fc600007e247b */
[C---:B------:R-:W-:Y:S02]  /*f250*/  IMAD R69, R39.reuse, 0x13, RZ ;  /* 0x0000001327457824 */ /* 0x040fe400078e02ff */
[----:B------:R-:W-:-:S03]  /*f260*/  IMAD.WIDE.U32 R118, R39, R146, RZ ;  /* 0x0000009227767225 */ /* 0x000fc600078e00ff */
[----:B------:R-:W-:Y:S01]  /*f270*/  IADD3 R69, PT, PT, R147, R69, RZ ;  /* 0x0000004593457210 */ /* 0x000fe20007ffe0ff */
[----:B------:R-:W0:Y:S01]  /*f280*/  LDC.64 R124, c[0x0][0x398] ;  /* 0x0000e600ff7c7b82 */ /* 0x000e220000000a00 */
[----:B------:R-:W-:-:S04]  /*f290*/  IMAD.WIDE.U32 R120, R58, R146, RZ ;  /* 0x000000923a787225 */ /* 0x000fc800078e00ff */
[----:B------:R-:W-:Y:S01]  /*f2a0*/  IMAD.WIDE.U32 R118, P1, R69, R58, R118 ;  /* 0x0000003a45767225 */ /* 0x000fe20007820076 */
[----:B------:R-:W-:Y:S02]  /*f2b0*/  IADD3 R68, P0, PT, R68, R120, RZ ;  /* 0x0000007844447210 */ /* 0x000fe40007f1e0ff */
[----:B------:R-:W-:Y:S01]  /*f2c0*/  IADD3 R118, P2, PT, R121, R118, RZ ;  /* 0x0000007679767210 */ /* 0x000fe20007f5e0ff */
[----:B------:R-:W-:Y:S01]  /*f2d0*/  IMAD.X R123, RZ, RZ, RZ, P1 ;  /* 0x000000ffff7b7224 */ /* 0x000fe200008e06ff */
[----:B------:R-:W-:Y:S01]  /*f2e0*/  IADD3 R68, P1, PT, R68, R116, RZ ;  /* 0x0000007444447210 */ /* 0x000fe20007f3e0ff */
[----:B------:R-:W-:Y:S01]  /*f2f0*/  IMAD.MOV.U32 R122, RZ, RZ, R119 ;  /* 0x000000ffff7a7224 */ /* 0x000fe200078e0077 */
[----:B------:R-:W-:-:S03]  /*f300*/  IADD3.X R77, P0, PT, R118, R77, RZ, P0, !PT ;  /* 0x0000004d764d7210 */ /* 0x000fc6000071e4ff */
[----:B------:R-:W-:Y:S01]  /*f310*/  IMAD.WIDE.U32.X R122, R69, R39, R122, P2 ;  /* 0x00000027457a7225 */ /* 0x000fe200010e047a */
[----:B------:R-:W-:-:S04]  /*f320*/  IADD3.X R77, P1, PT, R77, R117, RZ, P1, !PT ;  /* 0x000000754d4d7210 */ /* 0x000fc80000f3e4ff */
[----:B------:R-:W-:Y:S01]  /*f330*/  IADD3.X R62, P0, P1, R62, R52, R122, P1, P0 ;  /* 0x000000343e3e7210 */ /* 0x000fe2000090047a */
[----:B0-----:R0:W5:Y:S03]  /*f340*/  LDG.E.64 R116, desc[UR6][R124.64] ;  /* 0x000000067c747981 */ /* 0x001166000c1e1b00 */
[----:B------:R-:W-:Y:S01]  /*f350*/  IADD3.X R53, PT, PT, R63, R53, R123, P0, P1 ;  /* 0x000000353f357210 */ /* 0x000fe200007e247b */
[----:B------:R0:W5:Y:S04]  /*f360*/  LDG.E.64 R118, desc[UR6][R124.64+0x8] ;  /* 0x000008067c767981 */ /* 0x000168000c1e1b00 */
[----:B------:R0:W5:Y:S04]  /*f370*/  LDG.E.64 R120, desc[UR6][R124.64+0x10] ;  /* 0x000010067c787981 */ /* 0x000168000c1e1b00 */
[----:B------:R0:W5:Y:S04]  /*f380*/  LDG.E.64 R122, desc[UR6][R124.64+0x18] ;  /* 0x000018067c7a7981 */ /* 0x000168000c1e1b00 */
[----:B------:R-:W5:Y:S01]  /*f390*/  LDG.E.64 R124, desc[UR6][R124.64+0x20] ;  /* 0x000020067c7c7981 */ /* 0x000f62000c1e1b00 */
[----:B------:R-:W-:-:S02]  /*f3a0*/  SHF.L.W.U32.HI R63, R41, 0xd, R72 ;  /* 0x0000000d293f7819 */ /* 0x000fc40000010e48 */
[----:B------:R-:W-:Y:S02]  /*f3b0*/  SHF.L.W.U32.HI R145, R72, 0xd, R145 ;  /* 0x0000000d48917819 */ /* 0x000fe40000010e91 */
[----:B------:R-:W-:-:S04]  /*f3c0*/  IADD3 R63, P0, PT, R63, R45, RZ ;  /* 0x0000002d3f3f7210 */ /* 0x000fc80007f1e0ff */
[----:B------:R-:W-:-:S04]  /*f3d0*/  IADD3.X R50, P0, PT, R145, R50, RZ, P0, !PT ;  /* 0x0000003291327210 */ /* 0x000fc8000071e4ff */
[----:B------:R-:W-:-:S04]  /*f3e0*/  IADD3.X R60, P0, PT, RZ, R60, RZ, P0, !PT ;  /* 0x0000003cff3c7210 */ /* 0x000fc8000071e4ff */
[----:B------:R-:W-:Y:S02]  /*f3f0*/  IADD3.X R55, PT, PT, RZ, R55, RZ, P0, !PT ;  /* 0x00000037ff377210 */ /* 0x000fe400007fe4ff */
[----:B------:R-:W-:Y:S02]  /*f400*/  SHF.L.W.U32.HI R45, R50, 0xd, R60 ;  /* 0x0000000d322d7819 */ /* 0x000fe40000010e3c */
[----:B------:R-:W-:Y:S02]  /*f410*/  SHF.L.W.U32.HI R60, R60, 0xd, R55 ;  /* 0x0000000d3c3c7819 */ /* 0x000fe40000010e37 */
[----:B------:R-:W-:-:S04]  /*f420*/  IADD3 R45, P0, PT, R45, R56, RZ ;  /* 0x000000382d2d7210 */ /* 0x000fc80007f1e0ff */
[----:B------:R-:W-:-:S04]  /*f430*/  IADD3.X R71, P0, PT, R60, R71, RZ, P0, !PT ;  /* 0x000000473c477210 */ /* 0x000fc8000071e4ff */
[----:B------:R-:W-:-:S04]  /*f440*/  LEA.HI.X R42, P0, R55, R42, RZ, 0xd, P0 ;  /* 0x0000002a372a7211 */ /* 0x000fc80000016cff */
[----:B------:R-:W-:Y:S01]  /*f450*/  SHF.L.W.U32.HI R52, R71, 0xd, R42 ;  /* 0x0000000d47347819 */ /* 0x000fe20000010e2a */
[----:B------:R-:W-:-:S03]  /*f460*/  IMAD.X R48, RZ, RZ, R48, P0 ;  /* 0x000000ffff307224 */ /* 0x000fc600000e0630 */
[----:B------:R-:W-:Y:S02]  /*f470*/  IADD3 R52, P0, PT, R52, R68, RZ ;  /* 0x0000004434347210 */ /* 0x000fe40007f1e0ff */
[----:B------:R-:W-:-:S04]  /*f480*/  SHF.L.W.U32.HI R42, R42, 0xd, R48 ;  /* 0x0000000d2a2a7819 */ /* 0x000fc80000010e30 */
        /* <DEDUP_REMOVED lines=8> */
[----:B------:R-:W-:Y:S02]  /*f510*/  IADD3.X R152, PT, PT, RZ, R152, RZ, P0, !PT ;  /* 0x00000098ff987210 */ /* 0x000fe400007fe4ff */
[----:B------:R-:W-:Y:S02]  /*f520*/  LOP3.LUT R145, R41, 0x7ffff, RZ, 0xc0, !PT ;  /* 0x0007ffff29917812 */ /* 0x000fe400078ec0ff */
[----:B------:R-:W-:Y:S02]  /*f530*/  SHF.L.W.U32.HI R41, R149, 0xd, R152 ;  /* 0x0000000d95297819 */ /* 0x000fe40000010e98 */
[----:B------:R-:W-:-:S03]  /*f540*/  SHF.L.W.U32.HI R149, R72, 0xd, R149 ;  /* 0x0000000d48957819 */ /* 0x000fc60000010e95 */
[----:B------:R-:W-:Y:S02]  /*f550*/  IMAD R41, R41, 0x13, RZ ;  /* 0x0000001329297824 */ /* 0x000fe400078e02ff */
[----:B------:R-:W-:-:S04]  /*f560*/  IMAD.WIDE.U32 R144, R149, 0x13, R144 ;  /* 0x0000001395907825 */ /* 0x000fc800078e0090 */
[----:B------:R-:W-:Y:S01]  /*f570*/  IMAD.IADD R68, R145, 0x1, R41 ;  /* 0x0000000191447824 */ /* 0x000fe200078e0229 */
[----:B------:R-:W-:-:S04]  /*f580*/  LOP3.LUT R50, R50, 0x7ffff, RZ, 0xc0, !PT ;  /* 0x0007ffff32327812 */ /* 0x000fc800078ec0ff */
[C---:B------:R-:W-:Y:S01]  /*f590*/  LEA.HI R53, P0, R68.reuse, R63, RZ, 0xd ;  /* 0x0000003f44357211 */ /* 0x040fe200078168ff */
[----:B------:R-:W-:Y:S01]  /*f5a0*/  IMAD.MOV.U32 R55, RZ, RZ, R144 ;  /* 0x000000ffff377224 */ /* 0x000fe200078e0090 */
[----:B------:R-:W-:Y:S02]  /*f5b0*/  LOP3.LUT R68, R68, 0x7ffff, RZ, 0xc0, !PT ;  /* 0x0007ffff44447812 */ /* 0x000fe400078ec0ff */
[----:B------:R-:W-:Y:S01]  /*f5c0*/  IADD3.X R50, PT, PT, RZ, R50, RZ, P0, !PT ;  /* 0x00000032ff327210 */ /* 0x000fe200007fe4ff */
[----:B0-----:R-:W-:-:S08]  /*f5d0*/  UMOV UR4, 0x1 ;  /* 0x0000000100047882 */ /* 0x001fd00000000000 */
.L_x_0:
[----:B------:R-:W-:Y:S01]  /*f5e0*/  LOP3.LUT R48, R71, 0x7ffff, RZ, 0xc0, !PT ;  /* 0x0007ffff47307812 */ /* 0x000fe200078ec0ff */
[----:B------:R-:W-:Y:S01]  /*f5f0*/  IMAD R41, R50, 0x26, RZ ;  /* 0x0000002632297824 */ /* 0x000fe200078e02ff */
[----:B------:R-:W-:Y:S01]  /*f600*/  LOP3.LUT R42, R42, 0x7ffff, RZ, 0xc0, !PT ;  /* 0x0007ffff2a2a7812 */ /* 0x000fe200078ec0ff */
[----:B------:R-:W-:Y:S01]  /*f610*/  IMAD.WIDE.U32 R148, R53, 0x26, RZ ;  /* 0x0000002635947825 */ /* 0x000fe200078e00ff */
[----:B------:R-:W-:-:S03]  /*f620*/  UIADD3 UR4, UPT, UPT, UR4, 0x1, URZ ;  /* 0x0000000104047890 */ /* 0x000fc6000fffe0ff */
[----:B------:R-:W-:Y:S01]  /*f630*/  IMAD R60, R48, 0x26, RZ ;  /* 0x00000026303c7824 */ /* 0x000fe200078e02ff */
[----:B------:R-:W-:Y:S01]  /*f640*/  UISETP.NE.AND UP0, UPT, UR4, 0x5, UPT ;  /* 0x000000050400788c */ /* 0x000fe2000bf05270 */
[----:B------:R-:W-:-:S04]  /*f650*/  IMAD.WIDE.U32 R144, R45, 0x26, RZ ;  /* 0x000000262d907825 */ /* 0x000fc800078e00ff */
[----:B------:R-:W-:Y:S01]  /*f660*/  IMAD.IADD R56, R149, 0x1, R41 ;  /* 0x0000000195387824 */ /* 0x000fe200078e0229 */
[----:B------:R-:W-:Y:S01]  /*f670*/  LOP3.LUT R41, R72, 0x7ffff, RZ, 0xc0, !PT ;  /* 0x0007ffff48297812 */ /* 0x000fe200078ec0ff */
[----:B------:R-:W-:Y:S02]  /*f680*/  IMAD.IADD R60, R145, 0x1, R60 ;  /* 0x00000001913c7824 */ /* 0x000fe400078e023c */
[----:B------:R-:W-:-:S04]  /*f690*/  IMAD.WIDE.U32 R152, R56, R62, RZ ;  /* 0x0000003e38987225 */ /* 0x000fc800078e00ff */
[----:B------:R-:W-:-:S04]  /*f6a0*/  IMAD.WIDE.U32 R156, R60, R52, RZ ;  /* 0x000000343c9c7225 */ /* 0x000fc800078e00ff */
[----:B------:R-:W-:-:S04]  /*f6b0*/  IMAD.WIDE.U32 R152, P0, R41, R148, R152 ;  /* 0x0000009429987225 */ /* 0x000fc80007800098 */
[----:B------:R-:W-:-:S04]  /*f6c0*/  IMAD.WIDE.U32 R148, R148, R62, RZ ;  /* 0x0000003e94947225 */ /* 0x000fc800078e00ff */
[----:B------:R-:W-:Y:S01]  /*f6d0*/  IMAD.WIDE.U32 R156, P3, R42, R144, R156 ;  /* 0x000000902a9c7225 */ /* 0x000fe2000786009c */
[----:B------:R-:W-:Y:S02]  /*f6e0*/  IADD3 R63, P2, PT, R149, R152, RZ ;  /* 0x00000098953f7210 */ /* 0x000fe40007f5e0ff */
[----:B------:R-:W-:Y:S01]  /*f6f0*/  IADD3.X R149, PT, PT, RZ, RZ, RZ, P0, !PT ;  /* 0x000000ffff957210 */ /* 0x000fe200007fe4ff */
[----:B------:R-:W-:-:S04]  /*f700*/  IMAD.WIDE.U32 R154, R144, R52, RZ ;  /* 0x00000034909a7225 */ /* 0x000fc800078e00ff */
[-C--:B------:R-:W-:Y:S01]  /*f710*/  IMAD.WIDE.U32 R158, R68, R55.reuse, RZ ;  /* 0x00000037449e7225 */ /* 0x080fe200078e00ff */
[----:B------:R-:W-:Y:S02]  /*f720*/  IADD3 R148, P1, PT, R148, R154, RZ ;  /* 0x0000009a94947210 */ /* 0x000fe40007f3e0ff */
[----:B------:R-:W-:Y:S01]  /*f730*/  IADD3 R71, P4, PT, R155, R156, RZ ;  /* 0x0000009c9b477210 */ /* 0x000fe20007f9e0ff */
[----:B------:R-:W-:-:S03]  /*f740*/  IMAD.WIDE.U32 R154, R55, R55, RZ ;  /* 0x00000037379a7225 */ /* 0x000fc600078e00ff */
[----:B------:R-:W-:Y:S01]  /*f750*/  IADD3.X R63, P1, PT, R63, R71, RZ, P1, !PT ;  /* 0x000000473f3f7210 */ /* 0x000fe20000f3e4ff */
[----:B------:R-:W-:Y:S01]  /*f760*/  IMAD.WIDE.U32 R158, P5, R55, R68, R158 ;  /* 0x00000044379e7225 */ /* 0x000fe200078a009e */
[----:B------:R-:W-:-:S03]  /*f770*/  IADD3 R156, P0, PT, R148, R154, RZ ;  /* 0x0000009a949c7210 */ /* 0x000fc60007f1e0ff */
[----:B------:R-:W-:Y:S01]  /*f780*/  IMAD.MOV.U32 R148, RZ, RZ, R153 ;  /* 0x000000ffff947224 */ /* 0x000fe200078e0099 */
[----:B------:R-:W-:Y:S01]  /*f790*/  IADD3 R72, P6, PT, R155, R158, RZ ;  /* 0x0000009e9b487210 */ /* 0x000fe20007fde0ff */
[----:B------:R-:W-:Y:S01]  /*f7a0*/  IMAD.X R153, RZ, RZ, RZ, P5 ;  /* 0x000000ffff997224 */ /* 0x000fe200028e06ff */
[----:B------:R-:W-:Y:S01]  /*f7b0*/  IADD3.X R155, PT, PT, RZ, RZ, RZ, P3, !PT ;  /* 0x000000ffff9b7210 */ /* 0x000fe20001ffe4ff */
[----:B------:R-:W-:Y:S02]  /*f7c0*/  IMAD.MOV.U32 R152, RZ, RZ, R159 ;  /* 0x000000ffff987224 */ /* 0x000fe400078e009f */
[----:B------:R-:W-:Y:S02]  /*f7d0*/  IMAD.MOV.U32 R154, RZ, RZ, R157 ;  /* 0x000000ffff9a7224 */ /* 0x000fe400078e009d */
[----:B------:R-:W-:Y:S01]  /*f7e0*/  IMAD.WIDE.U32.X R148, R56, R41, R148, P2 ;  /* 0x0000002938947225 */ /* 0x000fe200010e0494 */
[----:B------:R-:W-:-:S03]  /*f7f0*/  IADD3.X R56, P0, PT, R63, R72, RZ, P0, !PT ;  /* 0x000000483f387210 */ /* 0x000fc6000071e4ff */
[----:B------:R-:W-:Y:S01]  /*f800*/  IMAD.WIDE.U32.X R152, R68, R68, R152, P6 ;  /* 0x0000004444987225 */ /* 0x000fe200030e0498 */
[----:B------:R-:W-:-:S03]  /*f810*/  SHF.L.U64.HI R68, R55, 0x1, R68 ;  /* 0x0000000137447819 */ /* 0x000fc60000010244 */
[----:B------:R-:W-:-:S04]  /*f820*/  IMAD.WIDE.U32.X R154, R60, R42, R154, P4 ;  /* 0x0000002a3c9a7225 */ /* 0x000fc800020e049a */
[----:B------:R-:W-:Y:S01]  /*f830*/  IMAD R75, R42, 0x13, RZ ;  /* 0x000000132a4b7824 */ /* 0x000fe200078e02ff */
[----:B------:R-:W-:Y:S01]  /*f840*/  IADD3.X R63, P0, P1, R152, R154, R148, P0, P1 ;  /* 0x0000009a983f7210 */ /* 0x000fe20000102494 */
[----:B------:R-:W-:-:S03]  /*f850*/  IMAD.SHL.U32 R55, R55, 0x2, RZ ;  /* 0x0000000237377824 */ /* 0x000fc600078e00ff */
[----:B------:R-:W-:Y:S01]  /*f860*/  IADD3.X R71, PT, PT, R153, R155, R149, P0, P1 ;  /* 0x0000009b99477210 */ /* 0x000fe200007e2495 */
[----:B------:R-:W-:-:S04]  /*f870*/  IMAD.WIDE.U32 R152, R52, 0x13, RZ ;  /* 0x0000001334987825 */ /* 0x000fc800078e00ff */
[----:B------:R-:W-:Y:S01]  /*f880*/  IMAD.WIDE.U32 R148, R60, R62, RZ ;  /* 0x0000003e3c947225 */ /* 0x000fe200078e00ff */
[----:B------:R-:W-:-:S03]  /*f890*/  IADD3 R75, PT, PT, R153, R75, RZ ;  /* 0x0000004b994b7210 */ /* 0x000fc60007ffe0ff */
[----:B------:R-:W-:-:S04]  /*f8a0*/  IMAD.WIDE.U32 R158, R152, R52, RZ ;  /* 0x00000034989e7225 */ /* 0x000fc800078e00ff */
[----:B------:R-:W-:-:S04]  /*f8b0*/  IMAD.WIDE.U32 R148, P0, R41, R144, R148 ;  /* 0x0000009029947225 */ /* 0x000fc80007800094 */
[----:B------:R-:W-:-:S04]  /*f8c0*/  IMAD.WIDE.U32 R154, R75, R52, RZ ;  /* 0x000000344b9a7225 */ /* 0x000fc800078e00ff */
[----:B------:R-:W-:-:S04]  /*f8d0*/  IMAD.WIDE.U32 R144, R144, R62, RZ ;  /* 0x0000003e90907225 */ /* 0x000fc800078e00ff */
[----:B------:R-:W-:Y:S01]  /*f8e0*/  IMAD.WIDE.U32 R154, P2, R42, R152, R154 ;  /* 0x000000982a9a7225 */ /* 0x000fe2000784009a */
[----:B------:R-:W-:Y:S02]  /*f8f0*/  IADD3 R72, P1, PT, R144, R158, RZ ;  /* 0x0000009e90487210 */ /* 0x000fe40007f3e0ff */
[----:B------:R-:W-:Y:S01]  /*f900*/  IADD3 R77, P3, PT, R145, R148, RZ ;  /* 0x00000094914d7210 */ /* 0x000fe20007f7e0ff */
[----:B------:R-:W-:Y:S01]  /*f910*/  IMAD.WIDE.U32 R144, R68, R53, RZ ;  /* 0x0000003544907225 */ /* 0x000fe200078e00ff */
[----:B------:R-:W-:-:S03]  /*f920*/  IADD3 R158, P4, PT, R159, R154, RZ ;  /* 0x0000009a9f9e7210 */ /* 0x000fc60007f9e0ff */
[----:B------:R-:W-:Y:S01]  /*f930*/  IMAD.WIDE.U32 R152, R55, R53, RZ ;  /* 0x0000003537987225 */ /* 0x000fe200078e00ff */
[----:B------:R-:W-:Y:S02]  /*f940*/  IADD3.X R77, P1, PT, R158, R77, RZ, P1, !PT ;  /* 0x0000004d9e4d7210 */ /* 0x000fe40000f3e4ff */
[----:B------:R-:W-:Y:S01]  /*f950*/  MOV R158, R149 ;  /* 0x00000095009e7202 */ /* 0x000fe20000000f00 */
[----:B------:R-:W-:-:S04]  /*f960*/  IMAD.WIDE.U32 R144, P5, R50, R55, R144 ;  /* 0x0000003732907225 */ /* 0x000fc800078a0090 */
[----:B------:R-:W-:Y:S01]  /*f970*/  IMAD.X R159, RZ, RZ, RZ, P0 ;  /* 0x000000ffff9f7224 */ /* 0x000fe200000e06ff */
[----:B------:R-:W-:Y:S01]  /*f980*/  IADD3 R72, P0, PT, R72, R152, RZ ;  /* 0x0000009848487210 */ /* 0x000fe20007f1e0ff */
[----:B------:R-:W-:Y:S01]  /*f990*/  IMAD.X R149, RZ, RZ, RZ, P2 ;  /* 0x000000ffff957224 */ /* 0x000fe200010e06ff */
[----:B------:R-:W-:Y:S01]  /*f9a0*/  IADD3 R152, P6, PT, R153, R144, RZ ;  /* 0x0000009099987210 */ /* 0x000fe20007fde0ff */
[----:B------:R-:W-:Y:S01]  /*f9b0*/  IMAD.MOV.U32 R148, RZ, RZ, R155 ;  /* 0x000000ffff947224 */ /* 0x000fe200078e009b */
[----:B------:R-:W-:Y:S01]  /*f9c0*/  IADD3.X R153, PT, PT, RZ, RZ, RZ, P5, !PT ;  /* 0x000000ffff997210 */ /* 0x000fe20002ffe4ff */
[----:B------:R-:W-:Y:S01]  /*f9d0*/  IMAD.WIDE.U32.X R158, R60, R41, R158, P3 ;  /* 0x000000293c9e7225 */ /* 0x000fe200018e049e */
[----:B------:R-:W-:Y:S02]  /*f9e0*/  SHF.L.W.U32.HI R60, R56, 0xd, R63 ;  /* 0x0000000d383c7819 */ /* 0x000fe40000010e3f */
[----:B------:R-:W-:Y:S01]  /*f9f0*/  SHF.L.W.U32.HI R63, R63, 0xd, R71 ;  /* 0x0000000d3f3f7819 */ /* 0x000fe20000010e47 */
[----:B------:R-:W-:Y:S01]  /*fa00*/  IMAD.WIDE.U32.X R148, R75, R42, R148, P4 ;  /* 0x0000002a4b947225 */ /* 0x000fe200020e0494 */
[----:B------:R-:W-:-:S03]  /*fa10*/  IADD3.X R75, P0, PT, R77, R152, RZ, P0, !PT ;  /* 0x000000984d4b7210 */ /* 0x000fc6000071e4ff */
[----:B------:R-:W-:Y:S02]  /*fa20*/  IMAD.MOV.U32 R152, RZ, RZ, R145 ;  /* 0x000000ffff987224 */ /* 0x000fe400078e0091 */
[----:B------:R-:W-:-:S04]  /*fa30*/  IMAD.WIDE.U32 R144, R53, R53, RZ ;  /* 0x0000003535907225 */ /* 0x000fc800078e00ff */
[----:B------:R-:W-:-:S04]  /*fa40*/  IMAD.WIDE.U32.X R152, R50, R68, R152, P6 ;  /* 0x0000004432987225 */ /* 0x000fc800030e0498 */
[----:B------:R-:W-:Y:S01]  /*fa50*/  IMAD R77, R42, 0x26, RZ ;  /* 0x000000262a4d7824 */ /* 0x000fe200078e02ff */
[----:B------:R-:W-:Y:S01]  /*fa60*/  IADD3.X R161, P0, P1, R152, R158, R148, P0, P1 ;  /* 0x0000009e98a17210 */ /* 0x000fe20000102494 */
[----:B------:R-:W-:-:S03]  /*fa70*/  IMAD.WIDE.U32 R164, R55, R52, RZ ;  /* 0x0000003437a47225 */ /* 0x000fc600078e00ff */
[----:B------:R-:W-:Y:S01]  /*fa80*/  IADD3.X R158, PT, PT, R153, R159, R149, P0, P1 ;  /* 0x0000009f999e7210 */ /* 0x000fe200007e2495 */
[----:B------:R-:W-:-:S04]  /*fa90*/  IMAD.WIDE.U32 R152, R50, R53, RZ ;  /* 0x0000003532987225 */ /* 0x000fc800078e00ff */
[----:B------:R-:W-:-:S04]  /*faa0*/  IMAD.WIDE.U32 R152, P0, R53, R50, R152 ;  /* 0x0000003235987225 */ /* 0x000fc80007800098 */
[----:B------:R-:W-:Y:S01]  /*fab0*/  IMAD.X R149, RZ, RZ, RZ, P0 ;  /* 0x000000ffff957224 */ /* 0x000fe200000e06ff */
[----:B------:R-:W-:Y:S02]  /*fac0*/  IADD3 R145, P3, PT, R145, R152, RZ ;  /* 0x0000009891917210 */ /* 0x000fe40007f7e0ff */
[----:B------:R-:W-:Y:S01]  /*fad0*/  MOV R148, R153 ;  /* 0x0000009900947202 */ /* 0x000fe20000000f00 */
[----:B------:R-:W-:Y:S01]  /*fae0*/  IMAD.WIDE.U32 R152, R52, 0x26, RZ ;  /* 0x0000002634987825 */ /* 0x000fe200078e00ff */
[----:B------:R-:W-:-:S03]  /*faf0*/  IADD3 R60, P0, PT, R60, R72, RZ ;  /* 0x000000483c3c7210 */ /* 0x000fc60007f1e0ff */
[----:B------:R-:W-:Y:S01]  /*fb00*/  IMAD.IADD R77, R153, 0x1, R77 ;  /* 0x00000001994d7824 */ /* 0x000fe200078e024d */
[----:B------:R-:W-:Y:S01]  /*fb10*/  IADD3.X R75, P0, PT, R63, R75, RZ, P0, !PT ;  /* 0x0000004b3f4b7210 */ /* 0x000fe2000071e4ff */
[----:B------:R-:W-:Y:S01]  /*fb20*/  IMAD.WIDE.U32.X R148, R50, R50, R148, P3 ;  /* 0x0000003232947225 */ /* 0x000fe200018e0494 */
[C---:B------:R-:W-:Y:S02]  /*fb30*/  SHF.L.U64.HI R63, R53.reuse, 0x1, R50 ;  /* 0x00000001353f7819 */ /* 0x040fe40000010232 */
[----:B------:R-:W-:Y:S01]  /*fb40*/  SHF.L.U32 R53, R53, 0x1, RZ ;  /* 0x0000000135357819 */ /* 0x000fe200000006ff */
[----:B------:R-:W-:Y:S01]  /*fb50*/  IMAD.WIDE.U32 R154, R77, R62, RZ ;  /* 0x0000003e4d9a7225 */ /* 0x000fe200078e00ff */
[----:B------:R-:W-:-:S03]  /*fb60*/  LEA.HI.X R161, P0, R71, R161, RZ, 0xd, P0 ;  /* 0x000000a147a17211 */ /* 0x000fc60000016cff */
[----:B------:R-:W-:-:S04]  /*fb70*/  IMAD.WIDE.U32 R154, P4, R41, R152, R154 ;  /* 0x00000098299a7225 */ /* 0x000fc8000788009a */
[----:B------:R-:W-:-:S04]  /*fb80*/  IMAD.WIDE.U32 R152, R152, R62, RZ ;  /* 0x0000003e98987225 */ /* 0x000fc800078e00ff */
[----:B------:R-:W-:Y:S01]  /*fb90*/  IMAD.X R71, RZ, RZ, R158, P0 ;  /* 0x000000ffff477224 */ /* 0x000fe200000e069e */
[----:B------:R-:W-:Y:S02]  /*fba0*/  IADD3 R157, P1, PT, R144, R152, RZ ;  /* 0x00000098909d7210 */ /* 0x000fe40007f3e0ff */
[----:B------:R-:W-:Y:S01]  /*fbb0*/  IADD3 R162, P2, PT, R153, R154, RZ ;  /* 0x0000009a99a27210 */ /* 0x000fe20007f5e0ff */
[----:B------:R-:W-:Y:S01]  /*fbc0*/  IMAD.WIDE.U32 R152, R68, R45, RZ ;  /* 0x0000002d44987225 */ /* 0x000fe200078e00ff */
[----:B------:R-:W-:Y:S02]  /*fbd0*/  MOV R144, R155 ;  /* 0x0000009b00907202 */ /* 0x000fe40000000f00 */
[----:B------:R-:W-:Y:S01]  /*fbe0*/  IADD3.X R162, P1, PT, R145, R162, RZ, P1, !PT ;  /* 0x000000a291a27210 */ /* 0x000fe20000f3e4ff */
[----:B------:R-:W-:Y:S01]  /*fbf0*/  IMAD.X R145, RZ, RZ, RZ, P4 ;  /* 0x000000ffff917224 */ /* 0x000fe200020e06ff */
[----:B------:R-:W-:Y:S01]  /*fc00*/  SHF.L.W.U32.HI R71, R161, 0xd, R71 ;  /* 0x0000000da1477819 */ /* 0x000fe20000010e47 */
[----:B------:R-:W-:-:S04]  /*fc10*/  IMAD.WIDE.U32 R154, R55, R45, RZ ;  /* 0x0000002d379a7225 */ /* 0x000fc800078e00ff */
[----:B------:R-:W-:Y:S01]  /*fc20*/  IMAD.WIDE.U32 R152, P4, R55, R48, R152 ;  /* 0x0000003037987225 */ /* 0x000fe20007880098 */
[----:B------:R-:W-:-:S03]  /*fc30*/  IADD3 R157, P6, PT, R157, R154, RZ ;  /* 0x0000009a9d9d7210 */ /* 0x000fc60007fde0ff */
[----:B------:R-:W-:Y:S01]  /*fc40*/  IMAD.WIDE.U32.X R144, R77, R41, R144, P2 ;  /* 0x000000294d907225 */ /* 0x000fe200010e0490 */
[----:B------:R-:W-:-:S03]  /*fc50*/  IADD3 R154, P5, PT, R155, R152, RZ ;  /* 0x000000989b9a7210 */ /* 0x000fc60007fbe0ff */
[----:B------:R-:W-:Y:S01]  /*fc60*/  IMAD.X R155, RZ, RZ, RZ, P4 ;  /* 0x000000ffff9b7224 */ /* 0x000fe200020e06ff */
[----:B------:R-:W-:Y:S01]  /*fc70*/  IADD3.X R162, P2, PT, R162, R154, RZ, P6, !PT ;  /* 0x0000009aa2a27210 */ /* 0x000fe2000375e4ff */
[----:B------:R-:W-:-:S04]  /*fc80*/  IMAD.MOV.U32 R154, RZ, RZ, R153 ;  /* 0x000000ffff9a7224 */ /* 0x000fc800078e0099 */
[----:B------:R-:W-:-:S03]  /*fc90*/  IMAD.WIDE.U32.X R154, R68, R48, R154, P5 ;  /* 0x00000030449a7225 */ /* 0x000fc600028e049a */
[----:B------:R-:W-:-:S04]  /*fca0*/  IADD3.X R72, P1, P2, R154, R144, R148, P2, P1 ;  /* 0x000000909a487210 */ /* 0x000fc80001222494 */
[----:B------:R-:W-:Y:S01]  /*fcb0*/  IADD3.X R77, PT, PT, R155, R145, R149, P1, P2 ;  /* 0x000000919b4d7210 */ /* 0x000fe20000fe4495 */
[----:B------:R-:W-:-:S04]  /*fcc0*/  IMAD.WIDE.U32 R154, R48, R45, RZ ;  /* 0x0000002d309a7225 */ /* 0x000fc800078e00ff */
[----:B------:R-:W-:-:S04]  /*fcd0*/  IMAD.WIDE.U32 R148, R63, R45, RZ ;  /* 0x0000002d3f947225 */ /* 0x000fc800078e00ff */
[----:B------:R-:W-:-:S04]  /*fce0*/  IMAD.WIDE.U32 R154, P2, R45, R48, R154 ;  /* 0x000000302d9a7225 */ /* 0x000fc8000784009a */
[----:B------:R-:W-:-:S04]  /*fcf0*/  IMAD.WIDE.U32 R144, R45, R45, RZ ;  /* 0x0000002d2d907225 */ /* 0x000fc800078e00ff */
[----:B------:R-:W-:Y:S01]  /*fd00*/  IMAD.X R153, RZ, RZ, RZ, P2 ;  /* 0x000000ffff997224 */ /* 0x000fe200010e06ff */
[----:B------:R-:W-:Y:S01]  /*fd10*/  IADD3 R50, P2, PT, R145, R154, RZ ;  /* 0x0000009a91327210 */ /* 0x000fe20007f5e0ff */
[----:B------:R-:W-:Y:S02]  /*fd20*/  IMAD.MOV.U32 R152, RZ, RZ, R155 ;  /* 0x000000ffff987224 */ /* 0x000fe400078e009b */
[----:B------:R-:W-:-:S04]  /*fd30*/  IMAD.WIDE.U32 R148, P1, R53, R48, R148 ;  /* 0x0000003035947225 */ /* 0x000fc80007820094 */
[----:B------:R-:W-:Y:S01]  /*fd40*/  IMAD.WIDE.U32 R154, R53, R45, RZ ;  /* 0x0000002d359a7225 */ /* 0x000fe200078e00ff */
[----:B------:R-:W-:Y:S02]  /*fd50*/  IADD3.X R159, PT, PT, RZ, RZ, RZ, P1, !PT ;  /* 0x000000ffff9f7210 */ /* 0x000fe40000ffe4ff */
[----:B------:R-:W-:Y:S01]  /*fd60*/  SHF.L.W.U32.HI R45, R75, 0xd, R161 ;  /* 0x0000000d4b2d7819 */ /* 0x000fe20000010ea1 */
[----:B------:R-:W-:Y:S01]  /*fd70*/  IMAD.MOV.U32 R158, RZ, RZ, R149 ;  /* 0x000000ffff9e7224 */ /* 0x000fe200078e0095 */
[----:B------:R-:W-:Y:S01]  /*fd80*/  IADD3 R145, P0, PT, R155, R148, RZ ;  /* 0x000000949b917210 */ /* 0x000fe20007f1e0ff */
[----:B------:R-:W-:-:S04]  /*fd90*/  IMAD.WIDE.U32.X R152, R48, R48, R152, P2 ;  /* 0x0000003030987225 */ /* 0x000fc800010e0498 */
[----:B------:R-:W-:Y:S01]  /*fda0*/  IMAD.WIDE.U32.X R148, R63, R48, R158, P0 ;  /* 0x000000303f947225 */ /* 0x000fe200000e049e */
[----:B------:R-:W-:-:S03]  /*fdb0*/  IADD3 R45, P0, PT, R45, R157, RZ ;  /* 0x0000009d2d2d7210 */ /* 0x000fc60007f1e0ff */
[----:B------:R-:W-:Y:S01]  /*fdc0*/  IMAD R48, R41, 0x13, RZ ;  /* 0x0000001329307824 */ /* 0x000fe200078e02ff */
[----:B------:R-:W-:Y:S01]  /*fdd0*/  IADD3.X R71, P0, PT, R71, R162, RZ, P0, !PT ;  /* 0x000000a247477210 */ /* 0x000fe2000071e4ff */
[----:B------:R-:W-:-:S03]  /*fde0*/  IMAD.WIDE.U32 R158, R62, 0x13, RZ ;  /* 0x000000133e9e7825 */ /* 0x000fc600078e00ff */
[----:B------:R-:W-:Y:S02]  /*fdf0*/  IADD3.X R72, P0, PT, RZ, R72, RZ, P0, !PT ;  /* 0x00000048ff487210 */ /* 0x000fe4000071e4ff */
[----:B------:R-:W-:Y:S02]  /*fe00*/  IADD3 R48, PT, PT, R159, R48, RZ ;  /* 0x000000309f307210 */ /* 0x000fe40007ffe0ff */
[----:B------:R-:W-:-:S03]  /*fe10*/  IADD3.X R77, PT, PT, RZ, R77, RZ, P0, !PT ;  /* 0x0000004dff4d7210 */ /* 0x000fc600007fe4ff */
[----:B------:R-:W-:Y:S01]  /*fe20*/  IMAD.WIDE.U32 R162, R48, R62, RZ ;  /* 0x0000003e30a27225 */ /* 0x000fe200078e00ff */
[----:B------:R-:W-:-:S03]  /*fe30*/  SHF.L.W.U32.HI R77, R72, 0xd, R77 ;  /* 0x0000000d484d7819 */ /* 0x000fc60000010e4d */
[----:B------:R-:W-:-:S04]  /*fe40*/  IMAD.WIDE.U32 R162, P2, R41, R158, R162 ;  /* 0x0000009e29a27225 */ /* 0x000fc800078400a2 */
[----:B------:R-:W-:-:S03]  /*fe50*/  IMAD.WIDE.U32 R158, R158, R62, RZ ;  /* 0x0000003e9e9e7225 */ /* 0x000fc600078e00ff */
[----:B------:R-:W-:Y:S01]  /*fe60*/  IADD3 R157, P1, PT, R154, R158, RZ ;  /* 0x0000009e9a9d7210 */ /* 0x000fe20007f3e0ff */
[----:B------:R-:W-:Y:S01]  /*fe70*/  IMAD.WIDE.U32 R154, R68, R52, RZ ;  /* 0x00000034449a7225 */ /* 0x000fe200078e00ff */
[----:B------:R-:W-:-:S03]  /*fe80*/  IADD3 R158, P3, PT, R159, R162, RZ ;  /* 0x000000a29f9e7210 */ /* 0x000fc60007f7e0ff */
[----:B------:R-:W-:Y:S01]  /*fe90*/  IMAD.X R159, RZ, RZ, RZ, P2 ;  /* 0x000000ffff9f7224 */ /* 0x000fe200010e06ff */
[----:B------:R-:W-:Y:S01]  /*fea0*/  IADD3.X R145, P1, PT, R158, R145, RZ, P1, !PT ;  /* 0x000000919e917210 */ /* 0x000fe20000f3e4ff */
[----:B------:R-:W-:Y:S02]  /*feb0*/  IMAD.MOV.U32 R158, RZ, RZ, R163 ;  /* 0x000000ffff9e7224 */ /* 0x000fe400078e00a3 */
[----:B------:R-:W-:-:S04]  /*fec0*/  IMAD.WIDE.U32 R154, P2, R55, R42, R154 ;  /* 0x0000002a379a7225 */ /* 0x000fc8000784009a */
[----:B------:R-:W-:Y:S01]  /*fed0*/  IMAD.WIDE.U32.X R158, R48, R41, R158, P3 ;  /* 0x00000029309e7225 */ /* 0x000fe200018e049e */
[----:B------:R-:W-:Y:S02]  /*fee0*/  IADD3.X R163, PT, PT, RZ, RZ, RZ, P2, !PT ;  /* 0x000000ffffa37210 */ /* 0x000fe400017fe4ff */
[----:B------:R-:W-:Y:S01]  /*fef0*/  IADD3 R48, P3, PT, R165, R154, RZ ;  /* 0x0000009aa5307210 */ /* 0x000fe20007f7e0ff */
[----:B------:R-:W-:Y:S01]  /*ff00*/  IMAD.MOV.U32 R162, RZ, RZ, R155 ;  /* 0x000000ffffa27224 */ /* 0x000fe200078e009b */
[----:B------:R-:W-:Y:S02]  /*ff10*/  IADD3 R164, P2, PT, R157, R164, RZ ;  /* 0x000000a49da47210 */ /* 0x000fe40007f5e0ff */
[----:B------:R-:W-:Y:S01]  /*ff20*/  LOP3.LUT R157, R56, 0x7ffff, RZ, 0xc0, !PT ;  /* 0x0007ffff389d7812 */ /* 0x000fe200078ec0ff */
[----:B------:R-:W-:Y:S01]  /*ff30*/  IMAD.WIDE.U32.X R162, R68, R42, R162, P3 ;  /* 0x0000002a44a27225 */ /* 0x000fe200018e04a2 */
[----:B------:R-:W-:-:S04]  /*ff40*/  IADD3.X R48, P2, PT, R145, R48, RZ, P2, !PT ;  /* 0x0000003091307210 */ /* 0x000fc8000175e4ff */
[----:B------:R-:W-:-:S04]  /*ff50*/  IADD3.X R154, P1, P2, R162, R148, R158, P2, P1 ;  /* 0x00000094a29a7210 */ /* 0x000fc8000122249e */
[----:B------:R-:W-:Y:S01]  /*ff60*/  IADD3.X R158, PT, PT, R163, R149, R159, P1, P2 ;  /* 0x00000095a39e7210 */ /* 0x000fe20000fe449f */
[----:B------:R-:W-:-:S04]  /*ff70*/  IMAD.WIDE.U32 R148, R63, R52, RZ ;  /* 0x000000343f947225 */ /* 0x000fc800078e00ff */
[----:B------:R-:W-:-:S04]  /*ff80*/  IMAD.WIDE.U32 R148, P2, R53, R42, R148 ;  /* 0x0000002a35947225 */ /* 0x000fc80007840094 */
[----:B------:R-:W-:-:S03]  /*ff90*/  IMAD.WIDE.U32 R52, R53, R52, RZ ;  /* 0x0000003435347225 */ /* 0x000fc600078e00ff */
[----:B------:R-:W-:Y:S01]  /*ffa0*/  IADD3 R155, P1, PT, R52, R144, RZ ;  /* 0x00000090349b7210 */ /* 0x000fe20007f3e0ff */
[----:B------:R-:W-:Y:S01]  /*ffb0*/  IMAD.WIDE.U32 R144, R68, R62, RZ ;  /* 0x0000003e44907225 */ /* 0x000fe200078e00ff */
[----:B------:R-:W-:Y:S02]  /*ffc0*/  IADD3 R148, P3, PT, R53, R148, RZ ;  /* 0x0000009435947210 */ /* 0x000fe40007f7e0ff */
[----:B------:R-:W-:Y:S01]  /*ffd0*/  MOV R52, R149 ;  /* 0x0000009500347202 */ /* 0x000fe20000000f00 */
[----:B------:R-:W-:Y:S01]  /*ffe0*/  IMAD.X R53, RZ, RZ, RZ, P2 ;  /* 0x000000ffff357224 */ /* 0x000fe200010e06ff */
[----:B------:R-:W-:-:S03]  /*fff0*/  IADD3.X R50, P1, PT, R50, R148, RZ, P1, !PT ;  /* 0x0000009432327210 */ /* 0x000fc60000f3e4ff */
[----:B------:R-:W-:-:S04]  /*10000*/  IMAD.WIDE.U32.X R52, R63, R42, R52, P3 ;  /* 0x0000002a3f347225 */ /* 0x000fc800018e0434 */
[----:B------:R-:W-:-:S04]  /*10010*/  IMAD.WIDE.U32 R144, P3, R55, R41, R144 ;  /* 0x0000002937907225 */ /* 0x000fc80007860090 */
[----:B------:R-:W-:-:S03]  /*10020*/  IMAD.WIDE.U32 R62, R55, R62, RZ ;  /* 0x0000003e373e7225 */ /* 0x000fc600078e00ff */
[----:B------:R-:W-:Y:S01]  /*10030*/  IADD3 R155, P2, PT, R155, R62, RZ ;  /* 0x0000003e9b9b7210 */ /* 0x000fe20007f5e0ff */
[----:B------:R-:W-:Y:S01]  /*10040*/  IMAD.MOV.U32 R62, RZ, RZ, R145 ;  /* 0x000000ffff3e7224 */ /* 0x000fe200078e0091 */
[----:B------:R-:W-:Y:S01]  /*10050*/  IADD3 R42, P4, PT, R63, R144, RZ ;  /* 0x000000903f2a7210 */ /* 0x000fe20007f9e0ff */
[----:B------:R-:W-:-:S03]  /*10060*/  IMAD.X R63, RZ, RZ, RZ, P3 ;  /* 0x000000ffff3f7224 */ /* 0x000fc600018e06ff */
[----:B------:R-:W-:Y:S01]  /*10070*/  IADD3.X R50, P2, PT, R50, R42, RZ, P2, !PT ;  /* 0x0000002a32327210 */ /* 0x000fe2000175e4ff */
[----:B------:R-:W-:-:S03]  /*10080*/  IMAD.WIDE.U32.X R62, R68, R41, R62, P4 ;  /* 0x00000029443e7225 */ /* 0x000fc600020e043e */
[----:B------:R-:W-:Y:S02]  /*10090*/  IADD3.X R41, P1, P2, R62, R52, R152, P2, P1 ;  /* 0x000000343e297210 */ /* 0x000fe40001222498 */
[----:B------:R-:W-:Y:S02]  /*100a0*/  SHF.L.W.U32.HI R52, R71, 0xd, R72 ;  /* 0x0000000d47347819 */ /* 0x000fe40000010e48 */
[----:B------:R-:W-:Y:S02]  /*100b0*/  IADD3.X R53, PT, PT, R63, R53, R153, P1, P2 ;  /* 0x000000353f357210 */ /* 0x000fe40000fe4499 */
[----:B------:R-:W-:-:S04]  /*100c0*/  IADD3 R52, P0, PT, R52, R164, RZ ;  /* 0x000000a434347210 */ /* 0x000fc80007f1e0ff */
[----:B------:R-:W-:-:S04]  /*100d0*/  IADD3.X R42, P0, PT, R77, R48, RZ, P0, !PT ;  /* 0x000000304d2a7210 */ /* 0x000fc8000071e4ff */
[----:B------:R-:W-:-:S04]  /*100e0*/  IADD3.X R154, P0, PT, RZ, R154, RZ, P0, !PT ;  /* 0x0000009aff9a7210 */ /* 0x000fc8000071e4ff */
[----:B------:R-:W-:Y:S01]  /*100f0*/  SHF.L.W.U32.HI R62, R42, 0xd, R154 ;  /* 0x0000000d2a3e7819 */ /* 0x000fe20000010e9a */
[----:B------:R-:W-:-:S03]  /*10100*/  IMAD.X R158, RZ, RZ, R158, P0 ;  /* 0x000000ffff9e7224 */ /* 0x000fc600000e069e */
[----:B------:R-:W-:Y:S02]  /*10110*/  IADD3 R62, P0, PT, R62, R155, RZ ;  /* 0x0000009b3e3e7210 */ /* 0x000fe40007f1e0ff */
[----:B------:R-:W-:-:S04]  /*10120*/  SHF.L.W.U32.HI R72, R154, 0xd, R158 ;  /* 0x0000000d9a487819 */ /* 0x000fc80000010e9e */
[----:B------:R-:W-:Y:S02]  /*10130*/  IADD3.X R72, P0, PT, R72, R50, RZ, P0, !PT ;  /* 0x0000003248487210 */ /* 0x000fe4000071e4ff */
[----:B------:R-:W-:Y:S02]  /*10140*/  LOP3.LUT R50, R75, 0x7ffff, RZ, 0xc0, !PT ;  /* 0x0007ffff4b327812 */ /* 0x000fe400078ec0ff */
[----:B------:R-:W-:-:S05]  /*10150*/  LEA.HI.X R41, P0, R158, R41, RZ, 0xd, P0 ;  /* 0x000000299e297211 */ /* 0x000fca0000016cff */
[----:B------:R-:W-:Y:S01]  /*10160*/  IMAD.X R48, RZ, RZ, R53, P0 ;  /* 0x000000ffff307224 */ /* 0x000fe200000e0635 */
[----:B------:R-:W-:-:S04]  /*10170*/  SHF.L.W.U32.HI R53, R72, 0xd, R41 ;  /* 0x0000000d48357819 */ /* 0x000fc80000010e29 */
[----:B------:R-:W-:Y:S01]  /*10180*/  SHF.L.W.U32.HI R41, R41, 0xd, R48 ;  /* 0x0000000d29297819 */ /* 0x000fe20000010e30 */
[----:B------:R-:W-:-:S04]  /*10190*/  IMAD.WIDE.U32 R156, R53, 0x13, R156 ;  /* 0x00000013359c7825 */ /* 0x000fc800078e009c */
[----:B------:R-:W-:Y:S02]  /*101a0*/  IMAD R41, R41, 0x13, RZ ;  /* 0x0000001329297824 */ /* 0x000fe400078e02ff */
[----:B------:R-:W-:-:S03]  /*101b0*/  IMAD.MOV.U32 R55, RZ, RZ, R156 ;  /* 0x000000ffff377224 */ /* 0x000fc600078e009c */
[----:B------:R-:W-:-:S04]  /*101c0*/  IADD3 R41, PT, PT, R157, R41, RZ ;  /* 0x000000299d297210 */ /* 0x000fc80007ffe0ff */
[C---:B------:R-:W-:Y:S02]  /*101d0*/  LEA.HI R53, P0, R41.reuse, R60, RZ, 0xd ;  /* 0x0000003c29357211 */ /* 0x040fe400078168ff */
[----:B------:R-:W-:-:S03]  /*101e0*/  LOP3.LUT R68, R41, 0x7ffff, RZ, 0xc0, !PT ;  /* 0x0007ffff29447812 */ /* 0x000fc600078ec0ff */
[----:B------:R-:W-:Y:S01]  /*101f0*/  IMAD.X R50, RZ, RZ, R50, P0 ;  /* 0x000000ffff327224 */ /* 0x000fe200000e0632 */
[----:B------:R-:W-:Y:S07]  /*10200*/  BRA.U UP0, `(.L_x_0) ;  /* 0xfffffff100f47547 */ /* 0x000fee000b83ffff */
[----:B------:R-:W-:Y:S01]  /*10210*/  IMAD.WIDE.U32 R148, R59, 0x13, RZ ;  /* 0x000000133b947825 */ /* 0x000fe200078e00ff */
[----:B------:R-:W-:Y:S01]  /*10220*/  LOP3.LUT R48, R72, 0x7ffff, RZ, 0xc0, !PT ;  /* 0x0007ffff48307812 */ /* 0x000fe200078ec0ff */
[----:B------:R-:W-:Y:S01]  /*10230*/  UMOV UR4, 0x1 ;  /* 0x0000000100047882 */ /* 0x000fe20000000000 */
[----:B------:R-:W-:Y:S01]  /*10240*/  LOP3.LUT R63, R42, 0x7ffff, RZ, 0xc0, !PT ;  /* 0x0007ffff2a3f7812 */ /* 0x000fe200078ec0ff */
[----:B------:R-:W-:Y:S02]  /*10250*/  IMAD R41, R64, 0x13, RZ ;  /* 0x0000001340297824 */ /* 0x000fe400078e02ff */
[----:B------:R-:W-:-:S03]  /*10260*/  IMAD.WIDE.U32 R152, R40, 0x13, RZ ;  /* 0x0000001328987825 */ /* 0x000fc600078e00ff */
[----:B------:R-:W-:Y:S01]  /*10270*/  IADD3 R41, PT, PT, R149, R41, RZ ;  /* 0x0000002995297210 */ /* 0x000fe20007ffe0ff */
[----:B------:R-:W-:-:S04]  /*10280*/  IMAD.WIDE.U32 R154, R48, R148, RZ ;  /* 0x00000094309a7225 */ /* 0x000fc800078e00ff */
[----:B------:R-:W-:Y:S02]  /*10290*/  IMAD R72, R43, 0x13, RZ ;  /* 0x000000132b487824 */ /* 0x000fe400078e02ff */
[----:B------:R-:W-:-:S04]  /*102a0*/  IMAD.WIDE.U32 R144, R63, R152, RZ ;  /* 0x000000983f907225 */ /* 0x000fc800078e00ff */
[----:B------:R-:W-:-:S04]  /*102b0*/  IMAD.WIDE.U32 R148, R62, R148, RZ ;  /* 0x000000943e947225 */ /* 0x000fc800078e00ff */
[----:B------:R-:W-:-:S04]  /*102c0*/  IMAD.WIDE.U32 R154, P6, R41, R62, R154 ;  /* 0x0000003e299a7225 */ /* 0x000fc800078c009a */
[----:B------:R-:W-:Y:S01]  /*102d0*/  IMAD.WIDE.U32 R156, R52, R152, RZ ;  /* 0x00000098349c7225 */ /* 0x000fe200078e00ff */
[----:B------:R-:W-:Y:S02]  /*102e0*/  IADD3 R42, P2, PT, R149, R154, RZ ;  /* 0x0000009a952a7210 */ /* 0x000fe40007f5e0ff */
[----:B------:R-:W-:Y:S01]  /*102f0*/  MOV R158, R155 ;  /* 0x0000009b009e7202 */ /* 0x000fe20000000f00 */
[----:B------:R-:W-:Y:S01]  /*10300*/  IMAD.IADD R72, R153, 0x1, R72 ;  /* 0x0000000199487824 */ /* 0x000fe200078e0248 */
[----:B------:R-:W-:Y:S01]  /*10310*/  IADD3 R60, P1, PT, R156, R148, RZ ;  /* 0x000000949c3c7210 */ /* 0x000fe20007f3e0ff */
[----:B------:R-:W-:-:S04]  /*10320*/  IMAD.WIDE.U32 R148, R50, R146, RZ ;  /* 0x0000009232947225 */ /* 0x000fc800078e00ff */
[----:B------:R-:W-:-:S04]  /*10330*/  IMAD.WIDE.U32 R144, P3, R72, R52, R144 ;  /* 0x0000003448907225 */ /* 0x000fc80007860090 */
[----:B------:R-:W-:Y:S01]  /*10340*/  IMAD.WIDE.U32 R148, P5, R53, R69, R148 ;  /* 0x0000004535947225 */ /* 0x000fe200078a0094 */
[----:B------:R-:W-:-:S03]  /*10350*/  IADD3 R56, P4, PT, R157, R144, RZ ;  /* 0x000000909d387210 */ /* 0x000fc60007f9e0ff */
[----:B------:R-:W-:Y:S01]  /*10360*/  IMAD.WIDE.U32 R156, R53, R146, RZ ;  /* 0x00000092359c7225 */ /* 0x000fe200078e00ff */
[----:B------:R-:W-:Y:S02]  /*10370*/  IADD3.X R42, P1, PT, R42, R56, RZ, P1, !PT ;  /* 0x000000382a2a7210 */ /* 0x000fe40000f3e4ff */
[----:B------:R-:W-:Y:S01]  /*10380*/  MOV R154, R149 ;  /* 0x00000095009a7202 */ /* 0x000fe20000000f00 */
[----:B------:R-:W-:Y:S01]  /*10390*/  IMAD.X R159, RZ, RZ, RZ, P6 ;  /* 0x000000ffff9f7224 */ /* 0x000fe200030e06ff */
[----:B------:R-:W-:Y:S01]  /*103a0*/  IADD3 R60, P0, PT, R60, R156, RZ ;  /* 0x0000009c3c3c7210 */ /* 0x000fe20007f1e0ff */
[----:B------:R-:W-:Y:S01]  /*103b0*/  IMAD.X R155, RZ, RZ, RZ, P5 ;  /* 0x000000ffff9b7224 */ /* 0x000fe200028e06ff */
[----:B------:R-:W-:Y:S01]  /*103c0*/  IADD3 R156, P6, PT, R157, R148, RZ ;  /* 0x000000949d9c7210 */ /* 0x000fe20007fde0ff */
[----:B------:R-:W-:Y:S02]  /*103d0*/  IMAD.X R157, RZ, RZ, RZ, P3 ;  /* 0x000000ffff9d7224 */ /* 0x000fe400018e06ff */
[----:B------:R-:W-:Y:S01]  /*103e0*/  IMAD.WIDE.U32.X R158, R48, R41, R158, P2 ;  /* 0x00000029309e7225 */ /* 0x000fe200010e049e */
[----:B------:R-:W-:-:S02]  /*103f0*/  IADD3.X R42, P0, PT, R42, R156, RZ, P0, !PT ;  /* 0x0000009c2a2a7210 */ /* 0x000fc4000071e4ff */
[----:B------:R-:W-:Y:S01]  /*10400*/  LOP3.LUT R41, R71, 0x7ffff, RZ, 0xc0, !PT ;  /* 0x0007ffff47297812 */ /* 0x000fe200078ec0ff */
        /* <DEDUP_REMOVED lines=11> */
[----:B------:R-:W-:Y:S01]  /*104c0*/  IMAD.WIDE.U32 R148, R55, R78, RZ ;  /* 0x0000004e37947225 */ /* 0x000fe200078e00ff */
[----:B------:R-:W-:-:S03]  /*104d0*/  IADD3.X R42, P0, PT, R42, R71, RZ, P0, !PT ;  /* 0x000000472a2a7210 */ /* 0x000fc6000071e4ff */
[----:B------:R-:W-:Y:S01]  /*104e0*/  IMAD.WIDE.U32 R154, P2, R55, R49, R154 ;  /* 0x00000031379a7225 */ /* 0x000fe2000784009a */
[----:B------:R-:W-:-:S03]  /*104f0*/  IADD3 R144, P1, PT, R60, R148, RZ ;  /* 0x000000943c907210 */ /* 0x000fc60007f3e0ff */
[----:B------:R-:W-:Y:S01]  /*10500*/  IMAD.X R157, RZ, RZ, RZ, P2 ;  /* 0x000000ffff9d7224 */ /* 0x000fe200010e06ff */
[----:B------:R-:W-:Y:S01]  /*10510*/  IADD3 R148, P5, PT, R149, R154, RZ ;  /* 0x0000009a95947210 */ /* 0x000fe20007fbe0ff */
[----:B------:R-:W-:Y:S01]  /*10520*/  IMAD.MOV.U32 R156, RZ, RZ, R155 ;  /* 0x000000ffff9c7224 */ /* 0x000fe200078e009b */
[----:B------:R-:W-:Y:S01]  /*10530*/  IADD3.X R149, PT, PT, RZ, RZ, RZ, P4, !PT ;  /* 0x000000ffff957210 */ /* 0x000fe200027fe4ff */
[----:B------:R-:W-:Y:S01]  /*10540*/  IMAD.WIDE.U32 R154, R48, R152, RZ ;  /* 0x00000098309a7225 */ /* 0x000fe200078e00ff */
[----:B------:R-:W-:-:S03]  /*10550*/  IADD3.X R42, P1, PT, R42, R148, RZ, P1, !PT ;  /* 0x000000942a2a7210 */ /* 0x000fc60000f3e4ff */
[----:B------:R-:W-:Y:S02]  /*10560*/  IMAD.MOV.U32 R148, RZ, RZ, R145 ;  /* 0x000000ffff947224 */ /* 0x000fe400078e0091 */
[----:B------:R-:W-:-:S04]  /*10570*/  IMAD.WIDE.U32.X R156, R68, R49, R156, P5 ;  /* 0x00000031449c7225 */ /* 0x000fc800028e049c */
[----:B------:R-:W-:-:S04]  /*10580*/  IMAD.WIDE.U32.X R148, R41, R160, R148, P3 ;  /* 0x000000a029947225 */ /* 0x000fc800018e0494 */
[----:B------:R-:W-:Y:S01]  /*10590*/  IMAD.WIDE.U32 R152, R62, R152, RZ ;  /* 0x000000983e987225 */ /* 0x000fe200078e00ff */
[----:B------:R-:W-:-:S03]  /*105a0*/  IADD3.X R56, P0, P1, R156, R56, R148, P1, P0 ;  /* 0x000000389c387210 */ /* 0x000fc60000900494 */
[----:B------:R-:W-:Y:S01]  /*105b0*/  IMAD.WIDE.U32 R154, P6, R72, R62, R154 ;  /* 0x0000003e489a7225 */ /* 0x000fe200078c009a */
[----:B------:R-:W-:-:S03]  /*105c0*/  IADD3.X R60, PT, PT, R157, R158, R149, P0, P1 ;  /* 0x0000009e9d3c7210 */ /* 0x000fc600007e2495 */
[----:B------:R-:W-:Y:S01]  /*105d0*/  IMAD.WIDE.U32 R148, R63, R150, RZ ;  /* 0x000000963f947225 */ /* 0x000fe200078e00ff */
[----:B------:R-:W-:Y:S02]  /*105e0*/  IADD3 R75, P2, PT, R153, R154, RZ ;  /* 0x0000009a994b7210 */ /* 0x000fe40007f5e0ff */
[----:B------:R-:W-:Y:S01]  /*105f0*/  IADD3.X R159, PT, PT, RZ, RZ, RZ, P6, !PT ;  /* 0x000000ffff9f7210 */ /* 0x000fe200037fe4ff */
[----:B------:R-:W-:-:S04]  /*10600*/  IMAD.WIDE.U32 R156, R52, R150, RZ ;  /* 0x00000096349c7225 */ /* 0x000fc800078e00ff */
        /* <DEDUP_REMOVED lines=8> */
[----:B------:R-:W-:Y:S01]  /*10690*/  IMAD.MOV.U32 R158, RZ, RZ, R155 ;  /* 0x000000ffff9e7224 */ /* 0x000fe200078e009b */
[----:B------:R-:W-:Y:S01]  /*106a0*/  IADD3 R156, P6, PT, R157, R152, RZ ;  /* 0x000000989d9c7210 */ /* 0x000fe20007fde0ff */
[----:B------:R-:W-:Y:S01]  /*106b0*/  IMAD.X R155, RZ, RZ, RZ, P5 ;  /* 0x000000ffff9b7224 */ /* 0x000fe200028e06ff */
[----:B------:R-:W-:Y:S01]  /*106c0*/  IADD3.X R157, PT, PT, RZ, RZ, RZ, P3, !PT ;  /* 0x000000ffff9d7210 */ /* 0x000fe20001ffe4ff */
[----:B------:R-:W-:Y:S01]  /*106d0*/  IMAD.WIDE.U32.X R158, R48, R72, R158, P2 ;  /* 0x00000048309e7225 */ /* 0x000fe200010e049e */
[----:B------:R-:W-:-:S03]  /*106e0*/  IADD3.X R72, P0, PT, R75, R156, RZ, P0, !PT ;  /* 0x0000009c4b487210 */ /* 0x000fc6000071e4ff */
[----:B------:R-:W-:Y:S02]  /*106f0*/  IMAD.MOV.U32 R154, RZ, RZ, R153 ;  /* 0x000000ffff9a7224 */ /* 0x000fe400078e0099 */
        /* <DEDUP_REMOVED lines=8> */
[----:B------:R-:W-:Y:S01]  /*10780*/  MOV R156, R149 ;  /* 0x00000095009c7202 */ /* 0x000fe20000000f00 */
[-C--:B------:R-:W-:Y:S01]  /*10790*/  IMAD.WIDE.U32 R154, R55, R59.reuse, RZ ;  /* 0x0000003b379a7225 */ /* 0x080fe200078e00ff */
[----:B------:R-:W-:Y:S02]  /*107a0*/  IADD3 R71, P0, PT, R71, R152, RZ ;  /* 0x0000009847477210 */ /* 0x000fe40007f1e0ff */
[----:B------:R-:W-:Y:S01]  /*107b0*/  IADD3 R79, P3, PT, R153, R148, RZ ;  /* 0x00000094994f7210 */ /* 0x000fe20007f7e0ff */
[----:B------:R-:W-:Y:S01]  /*107c0*/  IMAD.WIDE.U32 R152, R68, R59, RZ ;  /* 0x0000003b44987225 */ /* 0x000fe200078e00ff */
[----:B------:R-:W-:Y:S02]  /*107d0*/  IADD3 R71, P1, PT, R71, R154, RZ ;  /* 0x0000009a47477210 */ /* 0x000fe40007f3e0ff */
[----:B------:R-:W-:Y:S01]  /*107e0*/  IADD3.X R72, P0, PT, R72, R79, RZ, P0, !PT ;  /* 0x0000004f48487210 */ /* 0x000fe2000071e4ff */
[----:B------:R-:W-:-:S02]  /*107f0*/  IMAD.X R157, RZ, RZ, RZ, P4 ;  /* 0x000000ffff9d7224 */ /* 0x000fc400020e06ff */
[----:B------:R-:W-:-:S04]  /*10800*/  IMAD.WIDE.U32 R152, P2, R55, R64, R152 ;  /* 0x0000004037987225 */ /* 0x000fc80007840098 */
[----:B------:R-:W-:Y:S01]  /*10810*/  IMAD.WIDE.U32.X R156, R41, R69, R156, P3 ;  /* 0x00000045299c7225 */ /* 0x000fe200018e049c */
[----:B------:R-:W-:Y:S02]  /*10820*/  IADD3 R154, P5, PT, R155, R152, RZ ;  /* 0x000000989b9a7210 */ /* 0x000fe40007fbe0ff */
[----:B------:R-:W-:Y:S01]  /*10830*/  IADD3.X R155, PT, PT, RZ, RZ, RZ, P2, !PT ;  /* 0x000000ffff9b7210 */ /* 0x000fe200017fe4ff */
[----:B------:R-:W-:Y:S01]  /*10840*/  IMAD.WIDE.U32 R148, R63, R146, RZ ;  /* 0x000000923f947225 */ /* 0x000fe200078e00ff */
[----:B------:R-:W-:-:S03]  /*10850*/  IADD3.X R72, P1, PT, R72, R154, RZ, P1, !PT ;  /* 0x0000009a48487210 */ /* 0x000fc60000f3e4ff */
[----:B------:R-:W-:Y:S02]  /*10860*/  IMAD.MOV.U32 R154, RZ, RZ, R153 ;  /* 0x000000ffff9a7224 */ /* 0x000fe400078e0099 */
[----:B------:R-:W-:-:S04]  /*10870*/  IMAD.WIDE.U32 R152, R48, R150, RZ ;  /* 0x0000009630987225 */ /* 0x000fc800078e00ff */
[----:B------:R-:W-:-:S04]  /*10880*/  IMAD.WIDE.U32.X R154, R68, R64, R154, P5 ;  /* 0x00000040449a7225 */ /* 0x000fc800028e049a */
[----:B------:R-:W-:Y:S01]  /*10890*/  IMAD.WIDE.U32 R150, R62, R150, RZ ;  /* 0x000000963e967225 */ /* 0x000fe200078e00ff */
[----:B------:R-:W-:-:S03]  /*108a0*/  IADD3.X R75, P0, P1, R154, R75, R156, P1, P0 ;  /* 0x0000004b9a4b7210 */ /* 0x000fc6000090049c */
[----:B------:R-:W-:Y:S01]  /*108b0*/  IMAD.WIDE.U32 R152, P6, R62, R160, R152 ;  /* 0x000000a03e987225 */ /* 0x000fe200078c0098 */
[----:B------:R-:W-:-:S03]  /*108c0*/  IADD3.X R77, PT, PT, R155, R77, R157, P0, P1 ;  /* 0x0000004d9b4d7210 */ /* 0x000fc600007e249d */
[----:B------:R-:W-:Y:S01]  /*108d0*/  IMAD.WIDE.U32 R154, R52, R146, RZ ;  /* 0x00000092349a7225 */ /* 0x000fe200078e00ff */
[----:B------:R-:W-:-:S03]  /*108e0*/  IADD3 R145, P2, PT, R151, R152, RZ ;  /* 0x0000009897917210 */ /* 0x000fc60007f5e0ff */
        /* <DEDUP_REMOVED lines=12> */
[----:B------:R-:W-:Y:S01]  /*109b0*/  IMAD.X R155, RZ, RZ, RZ, P3 ;  /* 0x000000ffff9b7224 */ /* 0x000fe200018e06ff */
[----:B------:R-:W-:Y:S01]  /*109c0*/  IADD3.X R145, P0, PT, R145, R154, RZ, P0, !PT ;  /* 0x0000009a91917210 */ /* 0x000fe2000071e4ff */
[----:B------:R-:W-:Y:S01]  /*109d0*/  IMAD.MOV.U32 R152, RZ, RZ, R151 ;  /* 0x000000ffff987224 */ /* 0x000fe200078e0097 */
[----:B------:R-:W-:Y:S01]  /*109e0*/  MOV R154, R149 ;  /* 0x00000095009a7202 */ /* 0x000fe20000000f00 */
[----:B------:R-:W-:-:S04]  /*109f0*/  IMAD.WIDE.U32 R148, R41, R78, RZ ;  /* 0x0000004e29947225 */ /* 0x000fc800078e00ff */
[----:B------:R-:W-:-:S04]  /*10a00*/  IMAD.WIDE.U32.X R156, R48, R160, R156, P2 ;  /* 0x000000a0309c7225 */ /* 0x000fc800010e049c */
[----:B------:R-:W-:-:S04]  /*10a10*/  IMAD.WIDE.U32.X R152, R50, R64, R152, P6 ;  /* 0x0000004032987225 */ /* 0x000fc800030e0498 */
[----:B------:R-:W-:-:S04]  /*10a20*/  IMAD.WIDE.U32.X R154, R63, R69, R154, P4 ;  /* 0x000000453f9a7225 */ /* 0x000fc800020e049a */
[----:B------:R-:W-:Y:S01]  /*10a30*/  IMAD.WIDE.U32 R148, P4, R45, R49, R148 ;  /* 0x000000312d947225 */ /* 0x000fe20007880094 */
[----:B------:R-:W-:-:S03]  /*10a40*/  IADD3.X R156, P0, P1, R152, R154, R156, P0, P1 ;  /* 0x0000009a989c7210 */ /* 0x000fc6000010249c */
[----:B------:R-:W-:Y:S01]  /*10a50*/  IMAD.WIDE.U32 R150, R45, R78, RZ ;  /* 0x0000004e2d967225 */ /* 0x000fe200078e00ff */
[----:B------:R-:W-:-:S03]  /*10a60*/  IADD3.X R157, PT, PT, R153, R155, R157, P0, P1 ;  /* 0x0000009b999d7210 */ /* 0x000fc600007e249d */
[-C--:B------:R-:W-:Y:S01]  /*10a70*/  IMAD.WIDE.U32 R152, R40, R55.reuse, RZ ;  /* 0x0000003728987225 */ /* 0x080fe200078e00ff */
[----:B------:R-:W-:Y:S02]  /*10a80*/  IADD3 R79, P0, PT, R79, R150, RZ ;  /* 0x000000964f4f7210 */ /* 0x000fe40007f1e0ff */
[----:B------:R-:W-:Y:S01]  /*10a90*/  IADD3 R147, P3, PT, R151, R148, RZ ;  /* 0x0000009497937210 */ /* 0x000fe20007f7e0ff */
[----:B------:R-:W-:Y:S01]  /*10aa0*/  IMAD.WIDE.U32 R150, R43, R55, RZ ;  /* 0x000000372b967225 */ /* 0x000fe200078e00ff */
[----:B------:R-:W-:Y:S02]  /*10ab0*/  IADD3 R79, P1, PT, R79, R152, RZ ;  /* 0x000000984f4f7210 */ /* 0x000fe40007f3e0ff */
[----:B------:R-:W-:Y:S01]  /*10ac0*/  IADD3.X R145, P0, PT, R145, R147, RZ, P0, !PT ;  /* 0x0000009391917210 */ /* 0x000fe2000071e4ff */
[----:B------:R-:W-:Y:S02]  /*10ad0*/  IMAD.X R155, RZ, RZ, RZ, P4 ;  /* 0x000000ffff9b7224 */ /* 0x000fe400020e06ff */
[----:B------:R-:W-:-:S04]  /*10ae0*/  IMAD.WIDE.U32 R150, P2, R68, R40, R150 ;  /* 0x0000002844967225 */ /* 0x000fc80007840096 */
[----:B------:R-:W-:Y:S01]  /*10af0*/  IMAD.MOV.U32 R154, RZ, RZ, R149 ;  /* 0x000000ffff9a7224 */ /* 0x000fe200078e0095 */
[----:B------:R-:W-:Y:S01]  /*10b00*/  IADD3 R152, P5, PT, R153, R150, RZ ;  /* 0x0000009699987210 */ /* 0x000fe20007fbe0ff */
[----:B------:R-:W-:Y:S02]  /*10b10*/  IMAD.X R153, RZ, RZ, RZ, P2 ;  /* 0x000000ffff997224 */ /* 0x000fe400010e06ff */
[----:B------:R-:W-:Y:S01]  /*10b20*/  IMAD.WIDE.U32.X R154, R41, R49, R154, P3 ;  /* 0x00000031299a7225 */ /* 0x000fe200018e049a */
[----:B------:R-:W-:Y:S02]  /*10b30*/  IADD3.X R145, P1, PT, R145, R152, RZ, P1, !PT ;  /* 0x0000009891917210 */ /* 0x000fe40000f3e4ff */
[----:B------:R-:W-:Y:S01]  /*10b40*/  MOV R152, R151 ;  /* 0x0000009700987202 */ /* 0x000fe20000000f00 */
[----:B------:R-:W-:-:S04]  /*10b50*/  IMAD.WIDE.U32 R148, R63, R78, RZ ;  /* 0x0000004e3f947225 */ /* 0x000fc800078e00ff */
[----:B------:R-:W-:-:S04]  /*10b60*/  IMAD.WIDE.U32.X R152, R68, R43, R152, P5 ;  /* 0x0000002b44987225 */ /* 0x000fc800028e0498 */
[----:B------:R-:W-:Y:S01]  /*10b70*/  IMAD.WIDE.U32 R150, R62, R146, RZ ;  /* 0x000000923e967225 */ /* 0x000fe200078e00ff */
[----:B------:R-:W-:-:S03]  /*10b80*/  IADD3.X R156, P0, P1, R152, R156, R154, P1, P0 ;  /* 0x0000009c989c7210 */ /* 0x000fc6000090049a */
[----:B------:R-:W-:Y:S01]  /*10b90*/  IMAD.WIDE.U32 R148, P3, R52, R49, R148 ;  /* 0x0000003134947225 */ /* 0x000fe20007860094 */
[----:B------:R-:W-:-:S03]  /*10ba0*/  IADD3.X R157, PT, PT, R153, R157, R155, P0, P1 ;  /* 0x0000009d999d7210 */ /* 0x000fc600007e249b */
[----:B------:R-:W-:-:S04]  /*10bb0*/  IMAD.WIDE.U32 R152, R48, R146, RZ ;  /* 0x0000009230987225 */ /* 0x000fc800078e00ff */
[----:B------:R-:W-:-:S04]  /*10bc0*/  IMAD.WIDE.U32 R146, P5, R62, R69, R152 ;  /* 0x000000453e927225 */ /* 0x000fc800078a0098 */
[----:B------:R-:W-:Y:S01]  /*10bd0*/  IMAD.WIDE.U32 R152, R52, R78, RZ ;  /* 0x0000004e34987225 */ /* 0x000fe200078e00ff */
[----:B------:R-:W-:Y:S02]  /*10be0*/  IADD3 R146, P1, PT, R151, R146, RZ ;  /* 0x0000009297927210 */ /* 0x000fe40007f3e0ff */
[----:B------:R-:W-:Y:S01]  /*10bf0*/  MOV R154, R147 ;  /* 0x00000093009a7202 */ /* 0x000fe20000000f00 */
[----:B------:R-:W-:Y:S01]  /*10c00*/  IMAD.X R155, RZ, RZ, RZ, P5 ;  /* 0x000000ffff9b7224 */ /* 0x000fe200028e06ff */
[----:B------:R-:W-:Y:S01]  /*10c10*/  IADD3 R158, P0, PT, R152, R150, RZ ;  /* 0x00000096989e7210 */ /* 0x000fe20007f1e0ff */
[----:B------:R-:W-:Y:S01]  /*10c20*/  IMAD.WIDE.U32 R150, R43, R53, RZ ;  /* 0x000000352b967225 */ /* 0x000fe200078e00ff */
[----:B------:R-:W-:-:S03]  /*10c30*/  IADD3 R152, P2, PT, R153, R148, RZ ;  /* 0x0000009499987210 */ /* 0x000fc60007f5e0ff */
[----:B------:R-:W-:Y:S01]  /*10c40*/  IMAD.WIDE.U32.X R154, R48, R69, R154, P1 ;  /* 0x00000045309a7225 */ /* 0x000fe200008e049a */
[----:B------:R-:W-:-:S03]  /*10c50*/  IADD3.X R146, P0, PT, R146, R152, RZ, P0, !PT ;  /* 0x0000009892927210 */ /* 0x000fc6000071e4ff */
[----:B------:R-:W-:-:S04]  /*10c60*/  IMAD.WIDE.U32 R152, R40, R53, RZ ;  /* 0x0000003528987225 */ /* 0x000fc800078e00ff */
[----:B------:R-:W-:Y:S01]  /*10c70*/  IMAD.WIDE.U32 R150, P4, R50, R40, R150 ;  /* 0x0000002832967225 */ /* 0x000fe20007880096 */
[----:B------:R-:W-:-:S03]  /*10c80*/  IADD3 R158, P6, PT, R158, R152, RZ ;  /* 0x000000989e9e7210 */ /* 0x000fc60007fde0ff */
[----:B------:R-:W-:Y:S01]  /*10c90*/  IMAD.X R147, RZ, RZ, RZ, P4 ;  /* 0x000000ffff937224 */ /* 0x000fe200020e06ff */
[----:B------:R-:W-:Y:S01]  /*10ca0*/  IADD3 R152, P5, PT, R153, R150, RZ ;  /* 0x0000009699987210 */ /* 0x000fe20007fbe0ff */
[----:B------:R-:W-:-:S03]  /*10cb0*/  IMAD.X R153, RZ, RZ, RZ, P3 ;  /* 0x000000ffff997224 */ /* 0x000fc600018e06ff */
[----:B------:R-:W-:Y:S01]  /*10cc0*/  IADD3.X R69, P1, PT, R146, R152, RZ, P6, !PT ;  /* 0x0000009892457210 */ /* 0x000fe2000373e4ff */
[----:B------:R-:W-:Y:S01]  /*10cd0*/  IMAD.MOV.U32 R152, RZ, RZ, R149 ;  /* 0x000000ffff987224 */ /* 0x000fe200078e0095 */
[----:B------:R-:W-:Y:S01]  /*10ce0*/  MOV R146, R151 ;  /* 0x0000009700927202 */ /* 0x000fe20000000f00 */
[----:B------:R-:W-:-:S04]  /*10cf0*/  IMAD.WIDE.U32 R148, R45, R59, RZ ;  /* 0x0000003b2d947225 */ /* 0x000fc800078e00ff */
[----:B------:R-:W-:-:S04]  /*10d00*/  IMAD.WIDE.U32.X R146, R50, R43, R146, P5 ;  /* 0x0000002b32927225 */ /* 0x000fc800028e0492 */
[----:B------:R-:W-:-:S04]  /*10d10*/  IMAD.WIDE.U32.X R152, R63, R49, R152, P2 ;  /* 0x000000313f987225 */ /* 0x000fc800010e0498 */
[----:B------:R-:W-:Y:S01]  /*10d20*/  IMAD.WIDE.U32 R150, R54, R55, RZ ;  /* 0x0000003736967225 */ /* 0x000fe200078e00ff */
[----:B------:R-:W-:-:S04]  /*10d30*/  IADD3.X R160, P0, P1, R146, R152, R154, P1, P0 ;  /* 0x0000009892a07210 */ /* 0x000fc8000090049a */
[----:B------:R-:W-:Y:S01]  /*10d40*/  IADD3.X R161, PT, PT, R147, R153, R155, P0, P1 ;  /* 0x0000009993a17210 */ /* 0x000fe200007e249b */
[----:B------:R-:W-:Y:S01]  /*10d50*/  IMAD.WIDE.U32 R146, R41, R59, RZ ;  /* 0x0000003b29927225 */ /* 0x000fe200078e00ff */
[----:B------:R-:W-:-:S03]  /*10d60*/  IADD3 R158, P0, PT, R158, R148, RZ ;  /* 0x000000949e9e7210 */ /* 0x000fc60007f1e0ff */
[----:B------:R-:W-:Y:S01]  /*10d70*/  IMAD.WIDE.U32 R154, R63, R59, RZ ;  /* 0x0000003b3f9a7225 */ /* 0x000fe200078e00ff */
[----:B------:R-:W-:-:S03]  /*10d80*/  IADD3 R158, P1, PT, R158, R150, RZ ;  /* 0x000000969e9e7210 */ /* 0x000fc60007f3e0ff */
[----:B------:R-:W-:-:S04]  /*10d90*/  IMAD.WIDE.U32 R146, P4, R45, R64, R146 ;  /* 0x000000402d927225 */ /* 0x000fc80007880092 */
[----:B------:R-:W-:Y:S01]  /*10da0*/  IMAD.MOV.U32 R152, RZ, RZ, R147 ;  /* 0x000000ffff987224 */ /* 0x000fe200078e0093 */
[----:B------:R-:W-:Y:S01]  /*10db0*/  IADD3 R146, P3, PT, R149, R146, RZ ;  /* 0x0000009295927210 */ /* 0x000fe20007f7e0ff */
[----:B------:R-:W-:Y:S01]  /*10dc0*/  IMAD.WIDE.U32 R148, R65, R55, RZ ;  /* 0x0000003741947225 */ /* 0x000fe200078e00ff */
[----:B------:R-:W-:Y:S02]  /*10dd0*/  IADD3.X R153, PT, PT, RZ, RZ, RZ, P4, !PT ;  /* 0x000000ffff997210 */ /* 0x000fe400027fe4ff */
[----:B------:R-:W-:Y:S01]  /*10de0*/  IADD3.X R69, P0, PT, R69, R146, RZ, P0, !PT ;  /* 0x0000009245457210 */ /* 0x000fe2000071e4ff */
[----:B------:R-:W-:-:S04]  /*10df0*/  IMAD.WIDE.U32 R146, R65, R53, RZ ;  /* 0x0000003541927225 */ /* 0x000fc800078e00ff */
[----:B------:R-:W-:-:S04]  /*10e00*/  IMAD.WIDE.U32 R148, P2, R68, R54, R148 ;  /* 0x0000003644947225 */ /* 0x000fc80007840094 */
[----:B------:R-:W-:Y:S01]  /*10e10*/  IMAD.MOV.U32 R150, RZ, RZ, R149 ;  /* 0x000000ffff967224 */ /* 0x000fe200078e0095 */
[----:B------:R-:W-:Y:S01]  /*10e20*/  IADD3 R159, P5, PT, R151, R148, RZ ;  /* 0x00000094979f7210 */ /* 0x000fe20007fbe0ff */
[----:B------:R-:W-:Y:S02]  /*10e30*/  IMAD.X R151, RZ, RZ, RZ, P2 ;  /* 0x000000ffff977224 */ /* 0x000fe400010e06ff */
[----:B------:R-:W-:Y:S01]  /*10e40*/  IMAD.WIDE.U32.X R152, R41, R64, R152, P3 ;  /* 0x0000004029987225 */ /* 0x000fe200018e0498 */
[----:B------:R-:W-:-:S03]  /*10e50*/  IADD3.X R159, P1, PT, R69, R159, RZ, P1, !PT ;  /* 0x0000009f459f7210 */ /* 0x000fc60000f3e4ff */
[----:B------:R-:W-:-:S04]  /*10e60*/  IMAD.WIDE.U32.X R150, R68, R65, R150, P5 ;  /* 0x0000004144967225 */ /* 0x000fc800028e0496 */
[----:B------:R-:W-:Y:S01]  /*10e70*/  IMAD.WIDE.U32 R148, R54, R53, RZ ;  /* 0x0000003536947225 */ /* 0x000fe200078e00ff */
[----:B------:R-:W-:-:S03]  /*10e80*/  IADD3.X R160, P0, P1, R150, R160, R152, P1, P0 ;  /* 0x000000a096a07210 */ /* 0x000fc60000900498 */
[----:B------:R-:W-:Y:S01]  /*10e90*/  IMAD.WIDE.U32 R146, P4, R50, R54, R146 ;  /* 0x0000003632927225 */ /* 0x000fe20007880092 */
[----:B------:R-:W-:-:S03]  /*10ea0*/  IADD3.X R161, PT, PT, R151, R161, R153, P0, P1 ;  /* 0x000000a197a17210 */ /* 0x000fc600007e2499 */
[----:B------:R-:W-:Y:S01]  /*10eb0*/  IMAD.WIDE.U32 R152, R52, R59, RZ ;  /* 0x0000003b34987225 */ /* 0x000fe200078e00ff */
[----:B------:R-:W-:-:S03]  /*10ec0*/  IADD3.X R53, PT, PT, RZ, RZ, RZ, P4, !PT ;  /* 0x000000ffff357210 */ /* 0x000fc600027fe4ff */
[----:B------:R-:W-:-:S04]  /*10ed0*/  IMAD.WIDE.U32 R150, R62, R78, RZ ;  /* 0x0000004e3e967225 */ /* 0x000fc800078e00ff */
[----:B------:R-:W-:Y:S01]  /*10ee0*/  IMAD.WIDE.U32 R154, P1, R52, R64, R154 ;  /* 0x00000040349a7225 */ /* 0x000fe2000782009a */
[----:B------:R-:W-:Y:S02]  /*10ef0*/  IADD3 R150, P2, PT, R152, R150, RZ ;  /* 0x0000009698967210 */ /* 0x000fe40007f5e0ff */
[----:B------:R-:W-:Y:S02]  /*10f00*/  SHF.L.W.U32.HI R52, R42, 0xd, R56 ;  /* 0x0000000d2a347819 */ /* 0x000fe40000010e38 */
[----:B------:R-:W-:Y:S02]  /*10f10*/  IADD3 R150, P3, PT, R150, R148, RZ ;  /* 0x0000009496967210 */ /* 0x000fe40007f7e0ff */
[----:B------:R-:W-:Y:S01]  /*10f20*/  IADD3 R71, P0, PT, R52, R71, RZ ;  /* 0x0000004734477210 */ /* 0x000fe20007f1e0ff */
[----:B------:R-:W-:Y:S01]  /*10f30*/  IMAD.MOV.U32 R52, RZ, RZ, R147 ;  /* 0x000000ffff347224 */ /* 0x000fe200078e0093 */
[----:B------:R-:W-:Y:S01]  /*10f40*/  IADD3 R148, P5, PT, R149, R146, RZ ;  /* 0x0000009295947210 */ /* 0x000fe20007fbe0ff */
[----:B------:R-:W-:Y:S01]  /*10f50*/  IMAD.WIDE.U32 R146, R39, R55, RZ ;  /* 0x0000003727927225 */ /* 0x000fe200078e00ff */
[----:B------:R-:W-:-:S03]  /*10f60*/  SHF.L.W.U32.HI R56, R56, 0xd, R60 ;  /* 0x0000000d38387819 */ /* 0x000fc60000010e3c */
[----:B------:R-:W-:Y:S01]  /*10f70*/  IMAD.WIDE.U32.X R52, R50, R65, R52, P5 ;  /* 0x0000004132347225 */ /* 0x000fe200028e0434 */
[----:B------:R-:W-:-:S03]  /*10f80*/  IADD3.X R72, P0, PT, R56, R72, RZ, P0, !PT ;  /* 0x0000004838487210 */ /* 0x000fc6000071e4ff */
[----:B------:R-:W-:-:S04]  /*10f90*/  IMAD.WIDE.U32 R146, P4, R68, R58, R146 ;  /* 0x0000003a44927225 */ /* 0x000fc80007880092 */
[----:B------:R-:W-:Y:S01]  /*10fa0*/  IMAD.WIDE.U32 R58, R58, R55, RZ ;  /* 0x000000373a3a7225 */ /* 0x000fe200078e00ff */
[----:B------:R-:W-:-:S03]  /*10fb0*/  MOV R54, R147 ;  /* 0x0000009300367202 */ /* 0x000fc60000000f00 */
[----:B------:R-:W-:Y:S01]  /*10fc0*/  IMAD.X R55, RZ, RZ, RZ, P4 ;  /* 0x000000ffff377224 */ /* 0x000fe200020e06ff */
[----:B------:R-:W-:Y:S01]  /*10fd0*/  IADD3 R50, P4, PT, R59, R146, RZ ;  /* 0x000000923b327210 */ /* 0x000fe20007f9e0ff */
[----:B------:R-:W-:Y:S02]  /*10fe0*/  IMAD.X R147, RZ, RZ, RZ, P1 ;  /* 0x000000ffff937224 */ /* 0x000fe400008e06ff */
[----:B------:R-:W-:Y:S02]  /*10ff0*/  IMAD.MOV.U32 R146, RZ, RZ, R155 ;  /* 0x000000ffff927224 */ /* 0x000fe400078e009b */
[----:B------:R-:W-:Y:S01]  /*11000*/  IMAD.WIDE.U32.X R54, R68, R39, R54, P4 ;  /* 0x0000002744367225 */ /* 0x000fe200020e0436 */
[----:B------:R-:W-:-:S03]  /*11010*/  IADD3 R152, P4, PT, R153, R154, RZ ;  /* 0x0000009a99987210 */ /* 0x000fc60007f9e0ff */
[----:B------:R-:W-:-:S04]  /*11020*/  IMAD.WIDE.U32 R68, R48, R78, RZ ;  /* 0x0000004e30447225 */ /* 0x000fc800078e00ff */
[----:B------:R-:W-:Y:S01]  /*11030*/  IMAD.WIDE.U32.X R64, R63, R64, R146, P4 ;  /* 0x000000403f407225 */ /* 0x000fe200020e0492 */
[----:B------:R-:W-:-:S03]  /*11040*/  LEA.HI.X R75, P4, R60, R75, RZ, 0xd, P0 ;  /* 0x0000004b3c4b7211 */ /* 0x000fc60000096cff */
[----:B------:R-:W-:Y:S01]  /*11050*/  IMAD.WIDE.U32 R68, P5, R62, R49, R68 ;  /* 0x000000313e447225 */ /* 0x000fe200078a0044 */
[----:B------:R-:W-:Y:S02]  /*11060*/  IADD3.X R77, PT, PT, RZ, R77, RZ, P4, !PT ;  /* 0x0000004dff4d7210 */ /* 0x000fe400027fe4ff */
[----:B------:R-:W-:Y:S01]  /*11070*/  SHF.L.W.U32.HI R39, R72, 0xd, R75 ;  /* 0x0000000d48277819 */ /* 0x000fe20000010e4b */
[----:B------:R-:W-:Y:S01]  /*11080*/  IMAD.WIDE.U32 R62, R45, R40, RZ ;  /* 0x000000282d3e7225 */ /* 0x000fe200078e00ff */
[----:B------:R-:W-:Y:S02]  /*11090*/  SHF.L.W.U32.HI R60, R75, 0xd, R77 ;  /* 0x0000000d4b3c7819 */ /* 0x000fe40000010e4d */
[----:B------:R-:W-:Y:S01]  /*110a0*/  IADD3 R39, P4, PT, R39, R79, RZ ;  /* 0x0000004f27277210 */ /* 0x000fe20007f9e0ff */
[----:B------:R-:W-:Y:S01]  /*110b0*/  IMAD.X R59, RZ, RZ, RZ, P5 ;  /* 0x000000ffff3b7224 */ /* 0x000fe200028e06ff */
[----:B------:R-:W-:Y:S02]  /*110c0*/  IADD3 R56, P1, PT, R150, R62, RZ ;  /* 0x0000003e96387210 */ /* 0x000fe40007f3e0ff */
[----:B------:R-:W-:-:S02]  /*110d0*/  IADD3.X R60, P4, PT, R60, R145, RZ, P4, !PT ;  /* 0x000000913c3c7210 */ /* 0x000fc4000279e4ff */
[----:B------:R-:W-:Y:S01]  /*110e0*/  IADD3 R56, P0, PT, R56, R58, RZ ;  /* 0x0000003a38387210 */ /* 0x000fe20007f1e0ff */
[----:B------:R-:W-:Y:S01]  /*110f0*/  IMAD.MOV.U32 R58, RZ, RZ, R69 ;  /* 0x000000ffff3a7224 */ /* 0x000fe200078e0045 */
[----:B------:R-:W-:Y:S02]  /*11100*/  IADD3 R150, P6, PT, R151, R68, RZ ;  /* 0x0000004497967210 */ /* 0x000fe40007fde0ff */
[----:B------:R-:W-:Y:S02]  /*11110*/  LEA.HI.X R156, P4, R77, R156, RZ, 0xd, P4 ;  /* 0x0000009c4d9c7211 */ /* 0x000fe40002096cff */
[----:B------:R-:W-:Y:S01]  /*11120*/  IADD3.X R150, P2, PT, R150, R152, RZ, P2, !PT ;  /* 0x0000009896967210 */ /* 0x000fe2000175e4ff */
[----:B------:R-:W-:Y:S01]  /*11130*/  IMAD.WIDE.U32.X R48, R48, R49, R58, P6 ;  /* 0x0000003130307225 */ /* 0x000fe200030e043a */
[----:B------:R-:W-:Y:S02]  /*11140*/  IADD3.X R157, PT, PT, RZ, R157, RZ, P4, !PT ;  /* 0x0000009dff9d7210 */ /* 0x000fe400027fe4ff */
[----:B------:R-:W-:Y:S01]  /*11150*/  LOP3.LUT R145, R42, 0x7ffff, RZ, 0xc0, !PT ;  /* 0x0007ffff2a917812 */ /* 0x000fe200078ec0ff */
[----:B------:R-:W-:Y:S01]  /*11160*/  IMAD.WIDE.U32 R58, R41, R40, RZ ;  /* 0x00000028293a7225 */ /* 0x000fe200078e00ff */
[----:B------:R-:W-:-:S02]  /*11170*/  SHF.L.W.U32.HI R40, R60, 0xd, R156 ;  /* 0x0000000d3c287819 */ /* 0x000fc40000010e9c */
[----:B------:R-:W-:Y:S02]  /*11180*/  SHF.L.W.U32.HI R156, R156, 0xd, R157 ;  /* 0x0000000d9c9c7819 */ /* 0x000fe40000010e9d */
[----:B------:R-:W-:Y:S01]  /*11190*/  IADD3 R40, P4, PT, R40, R158, RZ ;  /* 0x0000009e28287210 */ /* 0x000fe20007f9e0ff */
[----:B------:R-:W-:Y:S01]  /*111a0*/  IMAD.WIDE.U32 R58, P5, R45, R43, R58 ;  /* 0x0000002b2d3a7225 */ /* 0x000fe200078a003a */
[----:B------:R-:W-:Y:S02]  /*111b0*/  IADD3.X R45, P3, PT, R150, R148, RZ, P3, !PT ;  /* 0x00000094962d7210 */ /* 0x000fe40001f7e4ff */
[----:B------:R-:W-:Y:S01]  /*111c0*/  IADD3.X R159, P4, PT, R156, R159, RZ, P4, !PT ;  /* 0x0000009f9c9f7210 */ /* 0x000fe2000279e4ff */
[----:B------:R-:W-:Y:S01]  /*111d0*/  IMAD.X R69, RZ, RZ, RZ, P5 ;  /* 0x000000ffff457224 */ /* 0x000fe200028e06ff */
[----:B------:R-:W-:Y:S01]  /*111e0*/  IADD3 R62, P5, PT, R63, R58, RZ ;  /* 0x0000003a3f3e7210 */ /* 0x000fe20007fbe0ff */
[----:B------:R-:W-:Y:S01]  /*111f0*/  IMAD.MOV.U32 R68, RZ, RZ, R59 ;  /* 0x000000ffff447224 */ /* 0x000fe200078e003b */
[----:B------:R-:W-:Y:S01]  /*11200*/  LEA.HI.X R160, P4, R157, R160, RZ, 0xd, P4 ;  /* 0x000000a09da07211 */ /* 0x000fe20002096cff */
[----:B------:R-:W-:Y:S01]  /*11210*/  IMAD.WIDE.U32 R146, R40, 0x13, RZ ;  /* 0x0000001328927825 */ /* 0x000fe200078e00ff */
[----:B------:R-:W-:-:S02]  /*11220*/  IADD3.X R45, P1, PT, R45, R62, RZ, P1, !PT ;  /* 0x0000003e2d2d7210 */ /* 0x000fc40000f3e4ff */
[----:B------:R-:W-:Y:S01]  /*11230*/  IADD3.X R161, PT, PT, RZ, R161, RZ, P4, !PT ;  /* 0x000000a1ffa17210 */ /* 0x000fe200027fe4ff */
[----:B------:R-:W-:Y:S01]  /*11240*/  IMAD.WIDE.U32.X R68, R41, R43, R68, P5 ;  /* 0x0000002b29447225 */ /* 0x000fe200028e0444 */
[----:B------:R-:W-:Y:S02]  /*11250*/  SHF.L.W.U32.HI R41, R159, 0xd, R160 ;  /* 0x0000000d9f297819 */ /* 0x000fe40000010ea0 */
[----:B------:R-:W-:Y:S01]  /*11260*/  IADD3.X R50, P0, PT, R45, R50, RZ, P0, !PT ;  /* 0x000000322d327210 */ /* 0x000fe2000071e4ff */
[----:B------:R-:W-:Y:S01]  /*11270*/  IMAD.WIDE.U32 R62, R39, 0x26, RZ ;  /* 0x00000026273e7825 */ /* 0x000fe200078e00ff */
[----:B------:R-:W-:Y:S02]  /*11280*/  IADD3.X R43, P2, P3, R52, R64, R48, P3, P2 ;  /* 0x00000040342b7210 */ /* 0x000fe40001b44430 */
[----:B------:R-:W-:Y:S02]  /*11290*/  IADD3 R41, P4, PT, R41, R56, RZ ;  /* 0x0000003829297210 */ /* 0x000fe40007f9e0ff */
[----:B------:R-:W-:-:S02]  /*112a0*/  SHF.L.W.U32.HI R45, R160, 0xd, R161 ;  /* 0x0000000da02d7819 */ /* 0x000fc40000010ea1 */
[----:B------:R-:W-:Y:S01]  /*112b0*/  IADD3.X R49, PT, PT, R53, R65, R49, P2, P3 ;  /* 0x0000004135317210 */ /* 0x000fe200017e6431 */
[----:B------:R-:W-:Y:S01]  /*112c0*/  IMAD.WIDE.U32 R58, R41, R62, RZ ;  /* 0x0000003e293a7225 */ /* 0x000fe200078e00ff */
[----:B------:R-:W-:Y:S02]  /*112d0*/  IADD3.X R48, P0, P1, R54, R43, R68, P0, P1 ;  /* 0x0000002b36307210 */ /* 0x000fe40000102444 */
[----:B------:R-:W-:Y:S02]  /*112e0*/  IADD3.X R45, P4, PT, R45, R50, RZ, P4, !PT ;  /* 0x000000322d2d7210 */ /* 0x000fe4000279e4ff */
[----:B------:R-:W-:Y:S02]  /*112f0*/  IADD3.X R49, PT, PT, R55, R49, R69, P0, P1 ;  /* 0x0000003137317210 */ /* 0x000fe400007e2445 */
[----:B------:R-:W-:Y:S02]  /*11300*/  LEA.HI.X R48, P0, R161, R48, RZ, 0xd, P4 ;  /* 0x00000030a1307211 */ /* 0x000fe40002016cff */
[----:B------:R-:W-:-:S02]  /*11310*/  LOP3.LUT R42, R159, 0x7ffff, RZ, 0xc0, !PT ;  /* 0x0007ffff9f2a7812 */ /* 0x000fc400078ec0ff */
[C---:B------:R-:W-:Y:S01]  /*11320*/  SHF.L.W.U32.HI R43, R45.reuse, 0xd, R48 ;  /* 0x0000000d2d2b7819 */ /* 0x040fe20000010e30 */
[----:B------:R-:W-:Y:S01]  /*11330*/  IMAD.X R49, RZ, RZ, R49, P0 ;  /* 0x000000ffff317224 */ /* 0x000fe200000e0631 */
[----:B------:R-:W-:Y:S01]  /*11340*/  LOP3.LUT R45, R45, 0x7ffff, RZ, 0xc0, !PT ;  /* 0x0007ffff2d2d7812 */ /* 0x000fe200078ec0ff */
[----:B------:R-:W-:Y:S01]  /*11350*/  IMAD R55, R42, 0x13, RZ ;  /* 0x000000132a377824 */ /* 0x000fe200078e02ff */
[----:B------:R-:W-:Y:S01]  /*11360*/  LOP3.LUT R50, R72, 0x7ffff, RZ, 0xc0, !PT ;  /* 0x0007ffff48327812 */ /* 0x000fe200078ec0ff */
[----:B------:R-:W-:Y:S01]  /*11370*/  IMAD.WIDE.U32 R144, R43, 0x13, R144 ;  /* 0x000000132b907825 */ /* 0x000fe200078e0090 */
[----:B------:R-:W-:Y:S02]  /*11380*/  SHF.L.W.U32.HI R48, R48, 0xd, R49 ;  /* 0x0000000d30307819 */ /* 0x000fe40000010e31 */
[----:B------:R-:W-:Y:S01]  /*11390*/  LOP3.LUT R43, R60, 0x7ffff, RZ, 0xc0, !PT ;  /* 0x0007ffff3c2b7812 */ /* 0x000fe200078ec0ff */
[----:B------:R-:W-:-:S04]  /*113a0*/  IMAD.WIDE.U32 R52, R42, R146, RZ ;  /* 0x000000922a347225 */ /* 0x000fc800078e00ff */
[----:B------:R-:W-:Y:S02]  /*113b0*/  IMAD R49, R48, 0x13, RZ ;  /* 0x0000001330317824 */ /* 0x000fe400078e02ff */
[----:B------:R-:W-:Y:S02]  /*113c0*/  IMAD R75, R43, 0x26, RZ ;  /* 0x000000262b4b7824 */ /* 0x000fe400078e02ff */
[----:B------:R-:W-:Y:S01]  /*113d0*/  IMAD.WIDE.U32 R64, R45, R62, RZ ;  /* 0x0000003e2d407225 */ /* 0x000fe200078e00ff */
[----:B------:R-:W-:-:S03]  /*113e0*/  IADD3 R148, PT, PT, R145, R49, RZ ;  /* 0x0000003191947210 */ /* 0x000fc60007ffe0ff */
[----:B------:R-:W-:Y:S01]  /*113f0*/  IMAD.IADD R48, R147, 0x1, R55 ;  /* 0x0000000193307824 */ /* 0x000fe200078e0237 */
[----:B------:R-:W-:Y:S01]  /*11400*/  SHF.L.U64.HI R152, R144, 0x1, R148 ;  /* 0x0000000190987819 */ /* 0x000fe20000010294 */
[----:B------:R-:W-:Y:S01]  /*11410*/  IMAD.IADD R75, R63, 0x1, R75 ;  /* 0x000000013f4b7824 */ /* 0x000fe200078e024b */
[----:B------:R-:W-:Y:S01]  /*11420*/  LEA.HI R49, P0, R148, R71, RZ, 0xd ;  /* 0x0000004794317211 */ /* 0x000fe200078168ff */
[----:B------:R-:W-:Y:S01]  /*11430*/  IMAD.SHL.U32 R150, R144, 0x2, RZ ;  /* 0x0000000290967824 */ /* 0x000fe200078e00ff */
[----:B------:R-:W-:Y:S01]  /*11440*/  LOP3.LUT R152, R152, 0xfffff, RZ, 0xc0, !PT ;  /* 0x000fffff98987812 */ /* 0x000fe200078ec0ff */
[----:B------:R-:W-:Y:S01]  /*11450*/  IMAD.WIDE.U32 R54, R40, R146, RZ ;  /* 0x0000009228367225 */ /* 0x000fe200078e00ff */
[----:B------:R-:W-:Y:S02]  /*11460*/  IADD3.X R50, PT, PT, RZ, R50, RZ, P0, !PT ;  /* 0x00000032ff327210 */ /* 0x000fe400007fe4ff */
[----:B------:R-:W-:Y:S01]  /*11470*/  LOP3.LUT R150, R150, 0xfffffffe, RZ, 0xc0, !PT ;  /* 0xfffffffe96967812 */ /* 0x000fe200078ec0ff */
[----:B------:R-:W-:Y:S01]  /*11480*/  IMAD.WIDE.U32 R52, P3, R48, R40, R52 ;  /* 0x0000002830347225 */ /* 0x000fe20007860034 */
[----:B------:R-:W-:-:S02]  /*11490*/  IADD3 R56, P0, PT, R58, R54, RZ ;  /* 0x000000363a387210 */ /* 0x000fc40007f1e0ff */
[----:B------:R-:W-:Y:S01]  /*114a0*/  SHF.L.U64.HI R161, R49, 0x1, R50 ;  /* 0x0000000131a17819 */ /* 0x000fe20000010232 */
        /* <DEDUP_REMOVED lines=10> */
[----:B------:R-:W-:Y:S01]  /*11550*/  IMAD.X R79, RZ, RZ, RZ, P3 ;  /* 0x000000ffff4f7224 */ /* 0x000fe200018e06ff */
[----:B------:R-:W-:Y:S01]  /*11560*/  IADD3.X R59, PT, PT, RZ, RZ, RZ, P6, !PT ;  /* 0x000000ffff3b7210 */ /* 0x000fe200037fe4ff */
[----:B------:R-:W-:Y:S01]  /*11570*/  IMAD.MOV.U32 R78, RZ, RZ, R53 ;  /* 0x000000ffff4e7224 */ /* 0x000fe200078e0035 */
[----:B------:R-:W-:Y:S01]  /*11580*/  MOV R58, R69 ;  /* 0x00000045003a7202 */ /* 0x000fe20000000f00 */
[----:B------:R-:W-:Y:S02]  /*11590*/  IMAD.MOV.U32 R54, RZ, RZ, R65 ;  /* 0x000000ffff367224 */ /* 0x000fe400078e0041 */
[----:B------:R-:W-:-:S04]  /*115a0*/  IMAD.WIDE.U32.X R52, R48, R42, R78, P4 ;  /* 0x0000002a30347225 */ /* 0x000fc800020e044e */
[----:B------:R-:W-:-:S04]  /*115b0*/  IMAD.WIDE.U32.X R54, R75, R45, R54, P5 ;  /* 0x0000002d4b367225 */ /* 0x000fc800028e0436 */
[----:B------:R-:W-:Y:S01]  /*115c0*/  IMAD.WIDE.U32.X R68, R152, R50, R58, P2 ;  /* 0x0000003298447225 */ /* 0x000fe200010e043a */
[----:B------:R-:W-:-:S03]  /*115d0*/  IADD3.X R59, P1, PT, R60, R63, RZ, P1, !PT ;  /* 0x0000003f3c3b7210 */ /* 0x000fc60000f3e4ff */
[----:B------:R-:W-:Y:S01]  /*115e0*/  IMAD.WIDE.U32 R64, R40, 0x26, RZ ;  /* 0x0000002628407825 */ /* 0x000fe200078e00ff */
[----:B------:R-:W-:-:S03]  /*115f0*/  IADD3.X R60, P0, P1, R68, R52, R54, P1, P0 ;  /* 0x00000034443c7210 */ /* 0x000fc60000900436 */
[----:B------:R-:W-:Y:S01]  /*11600*/  IMAD R58, R42, 0x26, RZ ;  /* 0x000000262a3a7824 */ /* 0x000fe200078e02ff */
[----:B------:R-:W-:Y:S01]  /*11610*/  IADD3.X R71, PT, PT, R69, R53, R55, P0, P1 ;  /* 0x0000003545477210 */ /* 0x000fe200007e2437 */
[----:B------:R-:W-:-:S04]  /*11620*/  IMAD.WIDE.U32 R52, R45, R64, RZ ;  /* 0x000000402d347225 */ /* 0x000fc800078e00ff */
[----:B------:R-:W-:Y:S02]  /*11630*/  IMAD.IADD R58, R65, 0x1, R58 ;  /* 0x00000001413a7824 */ /* 0x000fe400078e023a */
[----:B------:R-:W-:-:S04]  /*11640*/  IMAD.WIDE.U32 R54, R50, R49, RZ ;  /* 0x0000003132367225 */ /* 0x000fc800078e00ff */
[----:B------:R-:W-:-:S04]  /*11650*/  IMAD.WIDE.U32 R64, R41, R64, RZ ;  /* 0x0000004029407225 */ /* 0x000fc800078e00ff */
[----:B------:R-:W-:-:S04]  /*11660*/  IMAD.WIDE.U32 R52, P6, R58, R41, R52 ;  /* 0x000000293a347225 */ /* 0x000fc800078c0034 */
[----:B------:R-:W-:Y:S01]  /*11670*/  IMAD.WIDE.U32 R68, R49, R49, RZ ;  /* 0x0000003131447225 */ /* 0x000fe200078e00ff */
[----:B------:R-:W-:Y:S02]  /*11680*/  IADD3 R52, P2, PT, R65, R52, RZ ;  /* 0x0000003441347210 */ /* 0x000fe40007f5e0ff */
[----:B------:R-:W-:Y:S01]  /*11690*/  MOV R78, R53 ;  /* 0x00000035004e7202 */ /* 0x000fe20000000f00 */
        /* <DEDUP_REMOVED lines=17> */
[----:B------:R-:W-:-:S04]  /*117b0*/  IMAD.WIDE.U32.X R78, R50, R50, R78, P4 ;  /* 0x00000032324e7225 */ /* 0x000fc800020e044e */
[----:B------:R-:W-:Y:S01]  /*117c0*/  IMAD.WIDE.U32 R64, R144, R144, RZ ;  /* 0x0000009090407225 */ /* 0x000fe200078e00ff */
[----:B------:R-:W-:Y:S02]  /*117d0*/  IADD3.X R54, P0, P1, R68, R78, R52, P0, P1 ;  /* 0x0000004e44367210 */ /* 0x000fe40000102434 */
[----:B------:R-:W-:Y:S01]  /*117e0*/  LOP3.LUT R52, R148, 0x7ffff, RZ, 0xc0, !PT ;  /* 0x0007ffff94347812 */ /* 0x000fe200078ec0ff */
[----:B------:R-:W-:Y:S01]  /*117f0*/  IMAD.WIDE.U32 R148, R49, 0x26, RZ ;  /* 0x0000002631947825 */ /* 0x000fe200078e00ff */
[----:B------:R-:W-:-:S03]  /*11800*/  IADD3.X R55, PT, PT, R69, R79, R53, P0, P1 ;  /* 0x0000004f45377210 */ /* 0x000fc600007e2435 */
[----:B------:R-:W-:-:S04]  /*11810*/  IMAD.WIDE.U32 R78, R42, R62, RZ ;  /* 0x0000003e2a4e7225 */ /* 0x000fc800078e00ff */
[----:B------:R-:W-:-:S04]  /*11820*/  IMAD.WIDE.U32 R68, R52, R144, RZ ;  /* 0x0000009034447225 */ /* 0x000fc800078e00ff */
[----:B------:R-:W-:-:S04]  /*11830*/  IMAD.WIDE.U32 R62, R40, R62, RZ ;  /* 0x0000003e283e7225 */ /* 0x000fc800078e00ff */
[----:B------:R-:W-:Y:S01]  /*11840*/  IMAD.WIDE.U32 R78, P5, R75, R40, R78 ;  /* 0x000000284b4e7225 */ /* 0x000fe200078a004e */
[----:B------:R-:W-:-:S03]  /*11850*/  IADD3 R58, P0, PT, R64, R62, RZ ;  /* 0x0000003e403a7210 */ /* 0x000fc60007f1e0ff */
[----:B------:R-:W-:Y:S01]  /*11860*/  IMAD.WIDE.U32 R68, P3, R52, R144, R68 ;  /* 0x0000009034447225 */ /* 0x000fe20007860044 */
[----:B------:R-:W-:-:S03]  /*11870*/  IADD3 R53, P1, PT, R63, R78, RZ ;  /* 0x0000004e3f357210 */ /* 0x000fc60007f3e0ff */
[----:B------:R-:W-:Y:S01]  /*11880*/  IMAD.WIDE.U32 R62, R45, R148, RZ ;  /* 0x000000942d3e7225 */ /* 0x000fe200078e00ff */
[----:B------:R-:W-:Y:S02]  /*11890*/  IADD3 R68, P2, PT, R65, R68, RZ ;  /* 0x0000004441447210 */ /* 0x000fe40007f5e0ff */
[----:B------:R-:W-:Y:S01]  /*118a0*/  IADD3.X R65, PT, PT, RZ, RZ, RZ, P5, !PT ;  /* 0x000000ffff417210 */ /* 0x000fe20002ffe4ff */
[----:B------:R-:W-:Y:S01]  /*118b0*/  IMAD.MOV.U32 R64, RZ, RZ, R79 ;  /* 0x000000ffff407224 */ /* 0x000fe200078e004f */
[----:B------:R-:W-:Y:S01]  /*118c0*/  IADD3.X R68, P0, PT, R53, R68, RZ, P0, !PT ;  /* 0x0000004435447210 */ /* 0x000fe2000071e4ff */
[----:B------:R-:W-:Y:S02]  /*118d0*/  IMAD R53, R50, 0x26, RZ ;  /* 0x0000002632357824 */ /* 0x000fe400078e02ff */
[----:B------:R-:W-:-:S04]  /*118e0*/  IMAD.WIDE.U32.X R64, R75, R42, R64, P1 ;  /* 0x0000002a4b407225 */ /* 0x000fc800008e0440 */
[----:B------:R-:W-:Y:S02]  /*118f0*/  IMAD.IADD R53, R149, 0x1, R53 ;  /* 0x0000000195357824 */ /* 0x000fe400078e0235 */
[----:B------:R-:W-:-:S04]  /*11900*/  IMAD.WIDE.U32 R148, R41, R148, RZ ;  /* 0x0000009429947225 */ /* 0x000fc800078e00ff */
[----:B------:R-:W-:Y:S01]  /*11910*/  IMAD.WIDE.U32 R62, P4, R53, R41, R62 ;  /* 0x00000029353e7225 */ /* 0x000fe2000788003e */
[----:B------:R-:W-:-:S03]  /*11920*/  IADD3 R58, P6, PT, R58, R148, RZ ;  /* 0x000000943a3a7210 */ /* 0x000fc60007fde0ff */
[----:B------:R-:W-:Y:S01]  /*11930*/  IMAD.X R79, RZ, RZ, RZ, P4 ;  /* 0x000000ffff4f7224 */ /* 0x000fe200020e06ff */
[----:B------:R-:W-:Y:S01]  /*11940*/  IADD3 R148, P5, PT, R149, R62, RZ ;  /* 0x0000003e95947210 */ /* 0x000fe20007fbe0ff */
[----:B------:R-:W-:Y:S01]  /*11950*/  IMAD.MOV.U32 R62, RZ, RZ, R69 ;  /* 0x000000ffff3e7224 */ /* 0x000fe200078e0045 */
[----:B------:R-:W-:Y:S01]  /*11960*/  MOV R78, R63 ;  /* 0x0000003f004e7202 */ /* 0x000fe20000000f00 */
[----:B------:R-:W-:Y:S01]  /*11970*/  IMAD.X R63, RZ, RZ, RZ, P3 ;  /* 0x000000ffff3f7224 */ /* 0x000fe200018e06ff */
[----:B------:R-:W-:Y:S01]  /*11980*/  IADD3.X R75, P1, PT, R68, R148, RZ, P6, !PT ;  /* 0x00000094444b7210 */ /* 0x000fe2000373e4ff */
[----:B------:R-:W-:-:S04]  /*11990*/  IMAD.WIDE.U32 R68, R43, R39, RZ ;  /* 0x000000272b447225 */ /* 0x000fc800078e00ff */
[----:B------:R-:W-:-:S04]  /*119a0*/  IMAD.WIDE.U32.X R78, R53, R45, R78, P5 ;  /* 0x0000002d354e7225 */ /* 0x000fc800028e044e */
[----:B------:R-:W-:-:S04]  /*119b0*/  IMAD.WIDE.U32.X R62, R52, R52, R62, P2 ;  /* 0x00000034343e7225 */ /* 0x000fc800010e043e */
[----:B------:R-:W-:Y:S01]  /*119c0*/  IMAD.SHL.U32 R156, R49, 0x2, RZ ;  /* 0x00000002319c7824 */ /* 0x000fe200078e00ff */
[----:B------:R-:W-:-:S03]  /*119d0*/  IADD3.X R158, P0, P1, R78, R62, R64, P1, P0 ;  /* 0x0000003e4e9e7210 */ /* 0x000fc60000900440 */
[----:B------:R-:W-:Y:S01]  /*119e0*/  IMAD.WIDE.U32 R154, R42, R156, RZ ;  /* 0x0000009c2a9a7225 */ /* 0x000fe200078e00ff */
        /* <DEDUP_REMOVED lines=10> */
[----:B------:R-:W-:Y:S01]  /*11a90*/  IMAD.X R151, RZ, RZ, RZ, P5 ;  /* 0x000000ffff977224 */ /* 0x000fe200028e06ff */
[----:B------:R-:W-:Y:S01]  /*11aa0*/  IADD3.X R160, P0, PT, R160, R78, RZ, P0, !PT ;  /* 0x0000004ea0a07210 */ /* 0x000fe2000071e4ff */
[----:B------:R-:W-:Y:S01]  /*11ab0*/  IMAD.WIDE.U32 R78, R42, R150, RZ ;  /* 0x000000962a4e7225 */ /* 0x000fe200078e00ff */
[----:B------:R-:W-:-:S03]  /*11ac0*/  MOV R150, R65 ;  /* 0x0000004100967202 */ /* 0x000fc60000000f00 */
[----:B------:R-:W-:Y:S02]  /*11ad0*/  IMAD.X R153, RZ, RZ, RZ, P1 ;  /* 0x000000ffff997224 */ /* 0x000fe400008e06ff */
[----:B------:R-:W-:-:S04]  /*11ae0*/  IMAD.WIDE.U32 R78, P4, R152, R40, R78 ;  /* 0x00000028984e7225 */ /* 0x000fc8000788004e */
[----:B------:R-:W-:Y:S01]  /*11af0*/  IMAD.MOV.U32 R148, RZ, RZ, R79 ;  /* 0x000000ffff947224 */ /* 0x000fe200078e004f */
[----:B------:R-:W-:Y:S01]  /*11b00*/  IADD3.X R149, PT, PT, RZ, RZ, RZ, P4, !PT ;  /* 0x000000ffff957210 */ /* 0x000fe200027fe4ff */
[----:B------:R-:W-:Y:S01]  /*11b10*/  IMAD.WIDE.U32.X R150, R152, R45, R150, P3 ;  /* 0x0000002d98967225 */ /* 0x000fe200018e0496 */
[----:B------:R-:W-:-:S03]  /*11b20*/  IADD3 R63, P4, PT, R63, R78, RZ ;  /* 0x0000004e3f3f7210 */ /* 0x000fc60007f9e0ff */
[----:B------:R-:W-:-:S04]  /*11b30*/  IMAD.WIDE.U32 R154, P1, R161, R40, R154 ;  /* 0x00000028a19a7225 */ /* 0x000fc8000782009a */
[----:B------:R-:W-:Y:S01]  /*11b40*/  IMAD.WIDE.U32.X R64, R152, R42, R148, P4 ;  /* 0x0000002a98407225 */ /* 0x000fe200020e0494 */
[----:B------:R-:W-:-:S03]  /*11b50*/  MOV R152, R69 ;  /* 0x0000004500987202 */ /* 0x000fc60000000f00 */
[----:B------:R-:W-:-:S04]  /*11b60*/  IMAD.WIDE.U32 R148, R43, R156, RZ ;  /* 0x0000009c2b947225 */ /* 0x000fc800078e00ff */
[----:B------:R-:W-:-:S04]  /*11b70*/  IMAD.WIDE.U32 R68, R39, R156, RZ ;  /* 0x0000009c27447225 */ /* 0x000fc800078e00ff */
[----:B------:R-:W-:-:S04]  /*11b80*/  IMAD.WIDE.U32 R148, P3, R161, R39, R148 ;  /* 0x00000027a1947225 */ /* 0x000fc80007860094 */
[----:B------:R-:W-:-:S04]  /*11b90*/  IMAD.WIDE.U32 R156, R40, R156, RZ ;  /* 0x0000009c289c7225 */ /* 0x000fc800078e00ff */
[----:B------:R-:W-:Y:S01]  /*11ba0*/  IMAD.X R79, RZ, RZ, RZ, P3 ;  /* 0x000000ffff4f7224 */ /* 0x000fe200018e06ff */
[----:B------:R-:W-:Y:S01]  /*11bb0*/  IADD3 R69, P3, PT, R69, R148, RZ ;  /* 0x0000009445457210 */ /* 0x000fe20007f7e0ff */
[----:B------:R-:W-:Y:S01]  /*11bc0*/  IMAD.MOV.U32 R78, RZ, RZ, R149 ;  /* 0x000000ffff4e7224 */ /* 0x000fe200078e0095 */
[----:B------:R-:W-:Y:S01]  /*11bd0*/  IADD3.X R149, PT, PT, RZ, RZ, RZ, P1, !PT ;  /* 0x000000ffff957210 */ /* 0x000fe20000ffe4ff */
[----:B------:R-:W-:Y:S01]  /*11be0*/  IMAD.MOV.U32 R148, RZ, RZ, R155 ;  /* 0x000000ffff947224 */ /* 0x000fe200078e009b */
[----:B------:R-:W-:Y:S01]  /*11bf0*/  IADD3 R154, P4, PT, R157, R154, RZ ;  /* 0x0000009a9d9a7210 */ /* 0x000fe20007f9e0ff */
[----:B------:R-:W-:Y:S01]  /*11c00*/  IMAD.WIDE.U32.X R152, R43, R43, R152, P2 ;  /* 0x0000002b2b987225 */ /* 0x000fe200010e0498 */
[----:B------:R-:W-:-:S03]  /*11c10*/  IADD3 R156, P1, PT, R53, R156, RZ ;  /* 0x0000009c359c7210 */ /* 0x000fc60007f3e0ff */
[----:B------:R-:W-:Y:S01]  /*11c20*/  IMAD.WIDE.U32.X R148, R161, R42, R148, P4 ;  /* 0x0000002aa1947225 */ /* 0x000fe200020e0494 */
[----:B------:R-:W-:-:S03]  /*11c30*/  IADD3.X R160, P1, PT, R160, R154, RZ, P1, !PT ;  /* 0x0000009aa0a07210 */ /* 0x000fc60000f3e4ff */
[----:B------:R-:W-:Y:S01]  /*11c40*/  IMAD.WIDE.U32.X R78, R161, R43, R78, P3 ;  /* 0x0000002ba14e7225 */ /* 0x000fe200018e044e */
[----:B------:R-:W-:-:S03]  /*11c50*/  IADD3.X R157, P0, P1, R148, R150, R152, P1, P0 ;  /* 0x00000096949d7210 */ /* 0x000fc60000900498 */
[----:B------:R-:W-:Y:S01]  /*11c60*/  IMAD R53, R45, 0x13, RZ ;  /* 0x000000132d357824 */ /* 0x000fe200078e02ff */
[----:B------:R-:W-:Y:S01]  /*11c70*/  IADD3.X R161, PT, PT, R149, R151, R153, P0, P1 ;  /* 0x0000009795a17210 */ /* 0x000fe200007e2499 */
[----:B------:R-:W-:-:S04]  /*11c80*/  IMAD.WIDE.U32 R148, R41, 0x13, RZ ;  /* 0x0000001329947825 */ /* 0x000fc800078e00ff */
[----:B------:R-:W-:Y:S02]  /*11c90*/  IMAD.IADD R53, R149, 0x1, R53 ;  /* 0x0000000195357824 */ /* 0x000fe400078e0235 */
[----:B------:R-:W-:-:S04]  /*11ca0*/  IMAD.WIDE.U32 R150, R45, R148, RZ ;  /* 0x000000942d967225 */ /* 0x000fc800078e00ff */
[----:B------:R-:W-:-:S04]  /*11cb0*/  IMAD.WIDE.U32 R154, R41, R148, RZ ;  /* 0x00000094299a7225 */ /* 0x000fc800078e00ff */
[----:B------:R-:W-:-:S04]  /*11cc0*/  IMAD.WIDE.U32 R150, P0, R53, R41, R150 ;  /* 0x0000002935967225 */ /* 0x000fc80007800096 */
[----:B------:R-:W-:Y:S01]  /*11cd0*/  IMAD.MOV.U32 R152, RZ, RZ, R151 ;  /* 0x000000ffff987224 */ /* 0x000fe200078e0097 */
[----:B------:R-:W-:Y:S02]  /*11ce0*/  IADD3.X R153, PT, PT, RZ, RZ, RZ, P0, !PT ;  /* 0x000000ffff997210 */ /* 0x000fe400007fe4ff */
[----:B------:R-:W-:Y:S02]  /*11cf0*/  IADD3 R150, P2, PT, R155, R150, RZ ;  /* 0x000000969b967210 */ /* 0x000fe40007f5e0ff */
[----:B------:R-:W-:-:S03]  /*11d00*/  IADD3 R62, P0, PT, R62, R154, RZ ;  /* 0x0000009a3e3e7210 */ /* 0x000fc60007f1e0ff */
[----:B------:R-:W-:Y:S01]  /*11d10*/  IMAD.WIDE.U32.X R152, R53, R45, R152, P2 ;  /* 0x0000002d35987225 */ /* 0x000fe200010e0498 */
[----:B------:R-:W-:Y:S02]  /*11d20*/  IADD3 R68, P1, PT, R62, R68, RZ ;  /* 0x000000443e447210 */ /* 0x000fe40007f3e0ff */
[----:B------:R-:W-:-:S04]  /*11d30*/  IADD3.X R63, P0, PT, R150, R63, RZ, P0, !PT ;  /* 0x0000003f963f7210 */ /* 0x000fc8000071e4ff */
[----:B------:R-:W-:Y:S02]  /*11d40*/  IADD3.X R69, P1, PT, R63, R69, RZ, P1, !PT ;  /* 0x000000453f457210 */ /* 0x000fe40000f3e4ff */
[----:B------:R-:W-:Y:S02]  /*11d50*/  SHF.L.W.U32.HI R63, R75, 0xd, R158 ;  /* 0x0000000d4b3f7819 */ /* 0x000fe40000010e9e */
[----:B------:R-:W-:Y:S02]  /*11d60*/  IADD3.X R62, P0, P1, R78, R64, R152, P1, P0 ;  /* 0x000000404e3e7210 */ /* 0x000fe40000900498 */
[----:B------:R-:W-:Y:S02]  /*11d70*/  SHF.L.W.U32.HI R64, R158, 0xd, R159 ;  /* 0x0000000d9e407819 */ /* 0x000fe40000010e9f */
[----:B------:R-:W-:Y:S02]  /*11d80*/  IADD3.X R65, PT, PT, R79, R65, R153, P0, P1 ;  /* 0x000000414f417210 */ /* 0x000fe400007e2499 */
[----:B------:R-:W-:-:S04]  /*11d90*/  IADD3 R63, P0, PT, R63, R56, RZ ;  /* 0x000000383f3f7210 */ /* 0x000fc80007f1e0ff */
[----:B------:R-:W-:Y:S02]  /*11da0*/  IADD3.X R64, P0, PT, R64, R59, RZ, P0, !PT ;  /* 0x0000003b40407210 */ /* 0x000fe4000071e4ff */
[----:B------:R-:W-:Y:S02]  /*11db0*/  LOP3.LUT R59, R75, 0x7ffff, RZ, 0xc0, !PT ;  /* 0x0007ffff4b3b7812 */ /* 0x000fe400078ec0ff */
[----:B------:R-:W-:-:S04]  /*11dc0*/  IADD3.X R60, P0, PT, RZ, R60, RZ, P0, !PT ;  /* 0x0000003cff3c7210 */ /* 0x000fc8000071e4ff */
[----:B------:R-:W-:Y:S01]  /*11dd0*/  SHF.L.W.U32.HI R56, R64, 0xd, R60 ;  /* 0x0000000d40387819 */ /* 0x000fe20000010e3c */
[----:B------:R-:W-:-:S03]  /*11de0*/  IMAD.X R71, RZ, RZ, R71, P0 ;  /* 0x000000ffff477224 */ /* 0x000fc600000e0647 */
[----:B------:R-:W-:Y:S02]  /*11df0*/  IADD3 R56, P0, PT, R56, R72, RZ ;  /* 0x0000004838387210 */ /* 0x000fe40007f1e0ff */
[----:B------:R-:W-:-:S04]  /*11e00*/  SHF.L.W.U32.HI R60, R60, 0xd, R71 ;  /* 0x0000000d3c3c7819 */ /* 0x000fc80000010e47 */
[----:B------:R-:W-:-:S04]  /*11e10*/  IADD3.X R77, P0, PT, R60, R77, RZ, P0, !PT ;  /* 0x0000004d3c4d7210 */ /* 0x000fc8000071e4ff */
[----:B------:R-:W-:-:S04]  /*11e20*/  LEA.HI.X R54, P0, R71, R54, RZ, 0xd, P0 ;  /* 0x0000003647367211 */ /* 0x000fc80000016cff */
        /* <DEDUP_REMOVED lines=11> */
[----:B------:R-:W-:-:S05]  /*11ee0*/  LEA.HI.X R157, P0, R65, R157, RZ, 0xd, P0 ;  /* 0x0000009d419d7211 */ /* 0x000fca0000016cff */
[----:B------:R-:W-:-:S05]  /*11ef0*/  IMAD.X R60, RZ, RZ, R161, P0 ;  /* 0x000000ffff3c7224 */ /* 0x000fca00000e06a1 */
[----:B------:R-:W-:Y:S02]  /*11f00*/  SHF.L.W.U32.HI R60, R157, 0xd, R60 ;  /* 0x0000000d9d3c7819 */ /* 0x000fe40000010e3c */
[----:B------:R-:W-:-:S03]  /*11f10*/  SHF.L.W.U32.HI R157, R160, 0xd, R157 ;  /* 0x0000000da09d7819 */ /* 0x000fc60000010e9d */
[----:B------:R-:W-:Y:S02]  /*11f20*/  IMAD R65, R60, 0x13, RZ ;  /* 0x000000133c417824 */ /* 0x000fe400078e02ff */
[----:B------:R-:W-:-:S04]  /*11f30*/  IMAD.WIDE.U32 R58, R157, 0x13, R58 ;  /* 0x000000139d3a7825 */ /* 0x000fc800078e003a */
[----:B------:R-:W-:Y:S01]  /*11f40*/  IMAD.MOV.U32 R60, RZ, RZ, R58 ;  /* 0x000000ffff3c7224 */ /* 0x000fe200078e003a */
[----:B------:R-:W-:Y:S02]  /*11f50*/  IADD3 R62, PT, PT, R59, R65, RZ ;  /* 0x000000413b3e7210 */ /* 0x000fe40007ffe0ff */
[----:B------:R-:W-:Y:S02]  /*11f60*/  LOP3.LUT R59, R64, 0x7ffff, RZ, 0xc0, !PT ;  /* 0x0007ffff403b7812 */ /* 0x000fe400078ec0ff */
[C---:B------:R-:W-:Y:S02]  /*11f70*/  LEA.HI R71, P0, R62.reuse, R63, RZ, 0xd ;  /* 0x0000003f3e477211 */ /* 0x040fe400078168ff */
[----:B------:R-:W-:-:S03]  /*11f80*/  LOP3.LUT R58, R62, 0x7ffff, RZ, 0xc0, !PT ;  /* 0x0007ffff3e3a7812 */ /* 0x000fc600078ec0ff */
[----:B------:R-:W-:-:S08]  /*11f90*/  IMAD.X R59, RZ, RZ, R59, P0 ;  /* 0x000000ffff3b7224 */ /* 0x000fd000000e063b */
.L_x_1:
[----:B------:R-:W-:Y:S01]  /*11fa0*/  IMAD R63, R59, 0x26, RZ ;  /* 0x000000263b3f7824 */ /* 0x000fe200078e02ff */
[----:B------:R-:W-:Y:S01]  /*11fb0*/  LOP3.LUT R77, R77, 0x7ffff, RZ, 0xc0, !PT ;  /* 0x0007ffff4d4d7812 */ /* 0x000fe200078ec0ff */
[----:B------:R-:W-:Y:S01]  /*11fc0*/  IMAD.WIDE.U32 R64, R71, 0x26, RZ ;  /* 0x0000002647407825 */ /* 0x000fe200078e00ff */
[----:B------:R-:W-:Y:S01]  /*11fd0*/  LOP3.LUT R75, R160, 0x7ffff, RZ, 0xc0, !PT ;  /* 0x0007ffffa04b7812 */ /* 0x000fe200078ec0ff */
[----:B------:R-:W-:Y:S01]  /*11fe0*/  UIADD3 UR4, UPT, UPT, UR4, 0x1, URZ ;  /* 0x0000000104047890 */ /* 0x000fe2000fffe0ff */
[----:B------:R-:W-:Y:S01]  /*11ff0*/  LOP3.LUT R54, R54, 0x7ffff, RZ, 0xc0, !PT ;  /* 0x0007ffff36367812 */ /* 0x000fe200078ec0ff */
[----:B------:R-:W-:Y:S01]  /*12000*/  IMAD R157, R77, 0x26, RZ ;  /* 0x000000264d9d7824 */ /* 0x000fe200078e02ff */
[----:B------:R-:W-:Y:S01]  /*12010*/  IADD3 R154, PT, PT, R65, R63, RZ ;  /* 0x0000003f419a7210 */ /* 0x000fe20007ffe0ff */
[----:B------:R-:W-:Y:S01]  /*12020*/  IMAD.WIDE.U32 R62, R56, 0x26, RZ ;  /* 0x00000026383e7825 */ /* 0x000fe200078e00ff */
[----:B------:R-:W-:Y:S01]  /*12030*/  SHF.L.U64.HI R161, R71, 0x1, R59 ;  /* 0x0000000147a17819 */ /* 0x000fe2000001023b */
[----:B------:R-:W-:-:S02]  /*12040*/  UISETP.NE.AND UP0, UPT, UR4, 0xa, UPT ;  /* 0x0000000a0400788c */ /* 0x000fc4000bf05270 */
[----:B------:R-:W-:Y:S02]  /*12050*/  IMAD.IADD R157, R63, 0x1, R157 ;  /* 0x000000013f9d7824 */ /* 0x000fe400078e029d */
[----:B------:R-:W-:-:S04]  /*12060*/  IMAD.WIDE.U32 R68, R154, R55, RZ ;  /* 0x000000379a447225 */ /* 0x000fc800078e00ff */
[----:B------:R-:W-:-:S04]  /*12070*/  IMAD.WIDE.U32 R150, R157, R72, RZ ;  /* 0x000000489d967225 */ /* 0x000fc800078e00ff */
[----:B------:R-:W-:-:S04]  /*12080*/  IMAD.WIDE.U32 R68, P0, R75, R64, R68 ;  /* 0x000000404b447225 */ /* 0x000fc80007800044 */
[----:B------:R-:W-:-:S04]  /*12090*/  IMAD.WIDE.U32 R64, R64, R55, RZ ;  /* 0x0000003740407225 */ /* 0x000fc800078e00ff */
[----:B------:R-:W-:Y:S01]  /*120a0*/  IMAD.WIDE.U32 R150, P3, R54, R62, R150 ;  /* 0x0000003e36967225 */ /* 0x000fe20007860096 */
[----:B------:R-:W-:-:S03]  /*120b0*/  IADD3 R63, P2, PT, R65, R68, RZ ;  /* 0x00000044413f7210 */ /* 0x000fc60007f5e0ff */
[----:B------:R-:W-:-:S04]  /*120c0*/  IMAD.WIDE.U32 R78, R62, R72, RZ ;  /* 0x000000483e4e7225 */ /* 0x000fc800078e00ff */
[----:B------:R-:W-:Y:S01]  /*120d0*/  IMAD.WIDE.U32 R152, R58, R60, RZ ;  /* 0x0000003c3a987225 */ /* 0x000fe200078e00ff */
[----:B------:R-:W-:Y:S02]  /*120e0*/  IADD3 R64, P1, PT, R64, R78, RZ ;  /* 0x0000004e40407210 */ /* 0x000fe40007f3e0ff */
[----:B------:R-:W-:Y:S01]  /*120f0*/  IADD3 R68, P4, PT, R79, R150, RZ ;  /* 0x000000964f447210 */ /* 0x000fe20007f9e0ff */
[----:B------:R-:W-:-:S03]  /*12100*/  IMAD.WIDE.U32 R78, R60, R60, RZ ;  /* 0x0000003c3c4e7225 */ /* 0x000fc600078e00ff */
[----:B------:R-:W-:Y:S01]  /*12110*/  IADD3.X R63, P1, PT, R63, R68, RZ, P1, !PT ;  /* 0x000000443f3f7210 */ /* 0x000fe20000f3e4ff */
[----:B------:R-:W-:-:S04]  /*12120*/  IMAD.WIDE.U32 R152, P5, R60, R58, R152 ;  /* 0x0000003a3c987225 */ /* 0x000fc800078a0098 */
[----:B------:R-:W-:Y:S01]  /*12130*/  IMAD.X R65, RZ, RZ, RZ, P0 ;  /* 0x000000ffff417224 */ /* 0x000fe200000e06ff */
[----:B------:R-:W-:Y:S01]  /*12140*/  IADD3 R150, P0, PT, R64, R78, RZ ;  /* 0x0000004e40967210 */ /* 0x000fe20007f1e0ff */
[----:B------:R-:W-:Y:S01]  /*12150*/  IMAD.MOV.U32 R78, RZ, RZ, R151 ;  /* 0x000000ffff4e7224 */ /* 0x000fe200078e0097 */
[----:B------:R-:W-:Y:S01]  /*12160*/  IADD3 R156, P6, PT, R79, R152, RZ ;  /* 0x000000984f9c7210 */ /* 0x000fe20007fde0ff */
[----:B------:R-:W-:Y:S01]  /*12170*/  IMAD.X R79, RZ, RZ, RZ, P3 ;  /* 0x000000ffff4f7224 */ /* 0x000fe200018e06ff */
[----:B------:R-:W-:Y:S01]  /*12180*/  MOV R64, R69 ;  /* 0x0000004500407202 */ /* 0x000fe20000000f00 */
[----:B------:R-:W-:Y:S01]  /*12190*/  IMAD.X R69, RZ, RZ, RZ, P5 ;  /* 0x000000ffff457224 */ /* 0x000fe200028e06ff */
[----:B------:R-:W-:Y:S01]  /*121a0*/  MOV R68, R153 ;  /* 0x0000009900447202 */ /* 0x000fe20000000f00 */
[----:B------:R-:W-:Y:S01]  /*121b0*/  IMAD.WIDE.U32.X R78, R157, R54, R78, P4 ;  /* 0x000000369d4e7225 */ /* 0x000fe200020e044e */
[----:B------:R-:W-:Y:S02]  /*121c0*/  IADD3.X R156, P0, PT, R63, R156, RZ, P0, !PT ;  /* 0x0000009c3f9c7210 */ /* 0x000fe4000071e4ff */
[----:B------:R-:W-:Y:S01]  /*121d0*/  SHF.L.U64.HI R151, R60, 0x1, R58 ;  /* 0x000000013c977819 */ /* 0x000fe2000001023a */
[----:B------:R-:W-:Y:S01]  /*121e0*/  IMAD.WIDE.U32.X R64, R154, R75, R64, P2 ;  /* 0x0000004b9a407225 */ /* 0x000fe200010e0440 */
[----:B------:R-:W-:-:S03]  /*121f0*/  SHF.L.U32 R60, R60, 0x1, RZ ;  /* 0x000000013c3c7819 */ /* 0x000fc600000006ff */
[----:B------:R-:W-:-:S04]  /*12200*/  IMAD.WIDE.U32.X R68, R58, R58, R68, P6 ;  /* 0x0000003a3a447225 */ /* 0x000fc800030e0444 */
[----:B------:R-:W-:Y:S01]  /*12210*/  IMAD R158, R54, 0x13, RZ ;  /* 0x00000013369e7824 */ /* 0x000fe200078e02ff */
[----:B------:R-:W-:Y:S01]  /*12220*/  IADD3.X R154, P0, P1, R68, R78, R64, P0, P1 ;  /* 0x0000004e449a7210 */ /* 0x000fe20000102440 */
[----:B------:R-:W-:-:S03]  /*12230*/  IMAD.SHL.U32 R162, R71, 0x2, RZ ;  /* 0x0000000247a27824 */ /* 0x000fc600078e00ff */
[----:B------:R-:W-:Y:S01]  /*12240*/  IADD3.X R155, PT, PT, R69, R79, R65, P0, P1 ;  /* 0x0000004f459b7210 */ /* 0x000fe200007e2441 */
[----:B------:R-:W-:-:S04]  /*12250*/  IMAD.WIDE.U32 R64, R157, R55, RZ ;  /* 0x000000379d407225 */ /* 0x000fc800078e00ff */
[----:B------:R-:W-:-:S04]  /*12260*/  IMAD.WIDE.U32 R68, R72, 0x13, RZ ;  /* 0x0000001348447825 */ /* 0x000fc800078e00ff */
[----:B------:R-:W-:Y:S02]  /*12270*/  IMAD.IADD R158, R69, 0x1, R158 ;  /* 0x00000001459e7824 */ /* 0x000fe400078e029e */
[----:B------:R-:W-:-:S04]  /*12280*/  IMAD.WIDE.U32 R64, P0, R75, R62, R64 ;  /* 0x0000003e4b407225 */ /* 0x000fc80007800040 */
[----:B------:R-:W-:-:S04]  /*12290*/  IMAD.WIDE.U32 R62, R62, R55, RZ ;  /* 0x000000373e3e7225 */ /* 0x000fc800078e00ff */
[----:B------:R-:W-:Y:S01]  /*122a0*/  IMAD.WIDE.U32 R152, R68, R72, RZ ;  /* 0x0000004844987225 */ /* 0x000fe200078e00ff */
[----:B------:R-:W-:-:S03]  /*122b0*/  IADD3 R64, P3, PT, R63, R64, RZ ;  /* 0x000000403f407210 */ /* 0x000fc60007f7e0ff */
[----:B------:R-:W-:Y:S01]  /*122c0*/  IMAD.WIDE.U32 R78, R158, R72, RZ ;  /* 0x000000489e4e7225 */ /* 0x000fe200078e00ff */
[----:B------:R-:W-:-:S03]  /*122d0*/  IADD3 R152, P1, PT, R62, R152, RZ ;  /* 0x000000983e987210 */ /* 0x000fc60007f3e0ff */
[----:B------:R-:W-:-:S04]  /*122e0*/  IMAD.WIDE.U32 R62, R151, R71, RZ ;  /* 0x00000047973e7225 */ /* 0x000fc800078e00ff */
[----:B------:R-:W-:-:S04]  /*122f0*/  IMAD.WIDE.U32 R78, P2, R54, R68, R78 ;  /* 0x00000044364e7225 */ /* 0x000fc8000784004e */
[----:B------:R-:W-:Y:S01]  /*12300*/  IMAD.WIDE.U32 R68, R60, R71, RZ ;  /* 0x000000473c447225 */ /* 0x000fe200078e00ff */
[----:B------:R-:W-:-:S03]  /*12310*/  IADD3 R58, P4, PT, R153, R78, RZ ;  /* 0x0000004e993a7210 */ /* 0x000fc60007f9e0ff */
[----:B------:R-:W-:Y:S01]  /*12320*/  IMAD.WIDE.U32 R62, P5, R59, R60, R62 ;  /* 0x0000003c3b3e7225 */ /* 0x000fe200078a003e */
[----:B------:R-:W-:-:S03]  /*12330*/  IADD3.X R58, P1, PT, R58, R64, RZ, P1, !PT ;  /* 0x000000403a3a7210 */ /* 0x000fc60000f3e4ff */
[----:B------:R-:W-:Y:S01]  /*12340*/  IMAD.X R153, RZ, RZ, RZ, P0 ;  /* 0x000000ffff997224 */ /* 0x000fe200000e06ff */
[----:B------:R-:W-:Y:S01]  /*12350*/  IADD3 R78, P0, PT, R152, R68, RZ ;  /* 0x00000044984e7210 */ /* 0x000fe20007f1e0ff */
[----:B------:R-:W-:Y:S01]  /*12360*/  IMAD.MOV.U32 R152, RZ, RZ, R65 ;  /* 0x000000ffff987224 */ /* 0x000fe200078e0041 */
[----:B------:R-:W-:Y:S01]  /*12370*/  IADD3 R159, P6, PT, R69, R62, RZ ;  /* 0x0000003e459f7210 */ /* 0x000fe20007fde0ff */
[----:B------:R-:W-:Y:S01]  /*12380*/  IMAD.MOV.U32 R64, RZ, RZ, R79 ;  /* 0x000000ffff407224 */ /* 0x000fe200078e004f */
[----:B------:R-:W-:Y:S01]  /*12390*/  IADD3.X R65, PT, PT, RZ, RZ, RZ, P2, !PT ;  /* 0x000000ffff417210 */ /* 0x000fe200017fe4ff */
[----:B------:R-:W-:Y:S01]  /*123a0*/  IMAD.X R69, RZ, RZ, RZ, P5 ;  /* 0x000000ffff457224 */ /* 0x000fe200028e06ff */
[----:B------:R-:W-:Y:S01]  /*123b0*/  MOV R68, R63 ;  /* 0x0000003f00447202 */ /* 0x000fe20000000f00 */
[----:B------:R-:W-:Y:S01]  /*123c0*/  IMAD.WIDE.U32.X R152, R157, R75, R152, P3 ;  /* 0x0000004b9d987225 */ /* 0x000fe200018e0498 */
[----:B------:R-:W-:Y:S02]  /*123d0*/  IADD3.X R159, P0, PT, R58, R159, RZ, P0, !PT ;  /* 0x0000009f3a9f7210 */ /* 0x000fe4000071e4ff */
[----:B------:R-:W-:Y:S01]  /*123e0*/  SHF.L.W.U32.HI R157, R156, 0xd, R154 ;  /* 0x0000000d9c9d7819 */ /* 0x000fe20000010e9a */
[----:B------:R-:W-:Y:S01]  /*123f0*/  IMAD.WIDE.U32.X R64, R158, R54, R64, P4 ;  /* 0x000000369e407225 */ /* 0x000fe200020e0440 */
[----:B------:R-:W-:-:S03]  /*12400*/  SHF.L.W.U32.HI R154, R154, 0xd, R155 ;  /* 0x0000000d9a9a7819 */ /* 0x000fc60000010e9b */
[----:B------:R-:W-:-:S04]  /*12410*/  IMAD.WIDE.U32.X R68, R59, R151, R68, P6 ;  /* 0x000000973b447225 */ /* 0x000fc800030e0444 */
[----:B------:R-:W-:Y:S01]  /*12420*/  IMAD.WIDE.U32 R62, R71, R71, RZ ;  /* 0x00000047473e7225 */ /* 0x000fe200078e00ff */
[----:B------:R-:W-:-:S03]  /*12430*/  IADD3.X R58, P0, P1, R68, R152, R64, P0, P1 ;  /* 0x00000098443a7210 */ /* 0x000fc60000102440 */
[----:B------:R-:W-:Y:S01]  /*12440*/  IMAD R158, R54, 0x26, RZ ;  /* 0x00000026369e7824 */ /* 0x000fe200078e02ff */
[----:B------:R-:W-:Y:S01]  /*12450*/  IADD3.X R152, PT, PT, R69, R153, R65, P0, P1 ;  /* 0x0000009945987210 */ /* 0x000fe200007e2441 */
[----:B------:R-:W-:-:S04]  /*12460*/  IMAD.WIDE.U32 R68, R59, R71, RZ ;  /* 0x000000473b447225 */ /* 0x000fc800078e00ff */
[----:B------:R-:W-:-:S04]  /*12470*/  IMAD.WIDE.U32 R68, P0, R71, R59, R68 ;  /* 0x0000003b47447225 */ /* 0x000fc80007800044 */
[----:B------:R-:W-:Y:S01]  /*12480*/  IMAD.MOV.U32 R64, RZ, RZ, R69 ;  /* 0x000000ffff407224 */ /* 0x000fe200078e0045 */
[----:B------:R-:W-:Y:S01]  /*12490*/  IADD3 R63, P3, PT, R63, R68, RZ ;  /* 0x000000443f3f7210 */ /* 0x000fe20007f7e0ff */
[----:B------:R-:W-:-:S04]  /*124a0*/  IMAD.WIDE.U32 R68, R72, 0x26, RZ ;  /* 0x0000002648447825 */ /* 0x000fc800078e00ff */
[----:B------:R-:W-:Y:S01]  /*124b0*/  IMAD.X R65, RZ, RZ, RZ, P0 ;  /* 0x000000ffff417224 */ /* 0x000fe200000e06ff */
[----:B------:R-:W-:Y:S02]  /*124c0*/  IADD3 R158, PT, PT, R69, R158, RZ ;  /* 0x0000009e459e7210 */ /* 0x000fe40007ffe0ff */
[----:B------:R-:W-:Y:S01]  /*124d0*/  IADD3 R157, P0, PT, R157, R78, RZ ;  /* 0x0000004e9d9d7210 */ /* 0x000fe20007f1e0ff */
[----:B------:R-:W-:-:S03]  /*124e0*/  IMAD.WIDE.U32.X R64, R59, R59, R64, P3 ;  /* 0x0000003b3b407225 */ /* 0x000fc600018e0440 */
[----:B------:R-:W-:Y:S01]  /*124f0*/  IADD3.X R159, P0, PT, R154, R159, RZ, P0, !PT ;  /* 0x0000009f9a9f7210 */ /* 0x000fe2000071e4ff */
[----:B------:R-:W-:-:S03]  /*12500*/  IMAD.WIDE.U32 R78, R158, R55, RZ ;  /* 0x000000379e4e7225 */ /* 0x000fc600078e00ff */
[----:B------:R-:W-:Y:S01]  /*12510*/  LEA.HI.X R155, P0, R155, R58, RZ, 0xd, P0 ;  /* 0x0000003a9b9b7211 */ /* 0x000fe20000016cff */
[----:B------:R-:W-:-:S03]  /*12520*/  IMAD.WIDE.U32 R58, R56, R56, RZ ;  /* 0x00000038383a7225 */ /* 0x000fc600078e00ff */
[----:B------:R-:W-:Y:S01]  /*12530*/  IADD3.X R152, PT, PT, RZ, R152, RZ, P0, !PT ;  /* 0x00000098ff987210 */ /* 0x000fe200007fe4ff */
[----:B------:R-:W-:-:S04]  /*12540*/  IMAD.WIDE.U32 R78, P4, R75, R68, R78 ;  /* 0x000000444b4e7225 */ /* 0x000fc8000788004e */
[----:B------:R-:W-:-:S04]  /*12550*/  IMAD.WIDE.U32 R68, R68, R55, RZ ;  /* 0x0000003744447225 */ /* 0x000fc800078e00ff */
[----:B------:R-:W-:Y:S01]  /*12560*/  IMAD R154, R75, 0x13, RZ ;  /* 0x000000134b9a7824 */ /* 0x000fe200078e02ff */
[----:B------:R-:W-:Y:S01]  /*12570*/  IADD3 R153, P1, PT, R62, R68, RZ ;  /* 0x000000443e997210 */ /* 0x000fe20007f3e0ff */
[----:B------:R-:W-:Y:S01]  /*12580*/  IMAD.MOV.U32 R62, RZ, RZ, R79 ;  /* 0x000000ffff3e7224 */ /* 0x000fe200078e004f */
[----:B------:R-:W-:Y:S01]  /*12590*/  IADD3 R163, P2, PT, R69, R78, RZ ;  /* 0x0000004e45a37210 */ /* 0x000fe20007f5e0ff */
[----:B------:R-:W-:-:S03]  /*125a0*/  IMAD.WIDE.U32 R68, R151, R56, RZ ;  /* 0x0000003897447225 */ /* 0x000fc600078e00ff */
[----:B------:R-:W-:Y:S01]  /*125b0*/  IADD3.X R163, P1, PT, R63, R163, RZ, P1, !PT ;  /* 0x000000a33fa37210 */ /* 0x000fe20000f3e4ff */
[----:B------:R-:W-:Y:S02]  /*125c0*/  IMAD.X R63, RZ, RZ, RZ, P4 ;  /* 0x000000ffff3f7224 */ /* 0x000fe400020e06ff */
[----:B------:R-:W-:-:S04]  /*125d0*/  IMAD.WIDE.U32 R78, R60, R56, RZ ;  /* 0x000000383c4e7225 */ /* 0x000fc800078e00ff */
[----:B------:R-:W-:Y:S01]  /*125e0*/  IMAD.WIDE.U32 R68, P4, R60, R77, R68 ;  /* 0x0000004d3c447225 */ /* 0x000fe20007880044 */
[----:B------:R-:W-:-:S03]  /*125f0*/  IADD3 R153, P6, PT, R153, R78, RZ ;  /* 0x0000004e99997210 */ /* 0x000fc60007fde0ff */
[----:B------:R-:W-:Y:S01]  /*12600*/  IMAD.WIDE.U32.X R62, R158, R75, R62, P2 ;  /* 0x0000004b9e3e7225 */ /* 0x000fe200010e043e */
[----:B------:R-:W-:Y:S02]  /*12610*/  IADD3 R78, P5, PT, R79, R68, RZ ;  /* 0x000000444f4e7210 */ /* 0x000fe40007fbe0ff */
[----:B------:R-:W-:Y:S02]  /*12620*/  IADD3.X R79, PT, PT, RZ, RZ, RZ, P4, !PT ;  /* 0x000000ffff4f7210 */ /* 0x000fe400027fe4ff */
[----:B------:R-:W-:Y:S01]  /*12630*/  IADD3.X R163, P2, PT, R163, R78, RZ, P6, !PT ;  /* 0x0000004ea3a37210 */ /* 0x000fe2000375e4ff */
[----:B------:R-:W-:Y:S02]  /*12640*/  IMAD.MOV.U32 R78, RZ, RZ, R69 ;  /* 0x000000ffff4e7224 */ /* 0x000fe400078e0045 */
[----:B------:R-:W-:-:S04]  /*12650*/  IMAD.WIDE.U32 R68, R77, R56, RZ ;  /* 0x000000384d447225 */ /* 0x000fc800078e00ff */
[----:B------:R-:W-:-:S03]  /*12660*/  IMAD.WIDE.U32.X R78, R151, R77, R78, P5 ;  /* 0x0000004d974e7225 */ /* 0x000fc600028e044e */
[----:B------:R-:W-:-:S04]  /*12670*/  IADD3.X R158, P1, P2, R78, R62, R64, P2, P1 ;  /* 0x0000003e4e9e7210 */ /* 0x000fc80001222440 */
[----:B------:R-:W-:Y:S01]  /*12680*/  IADD3.X R160, PT, PT, R79, R63, R65, P1, P2 ;  /* 0x0000003f4fa07210 */ /* 0x000fe20000fe4441 */
[----:B------:R-:W-:-:S04]  /*12690*/  IMAD.WIDE.U32 R68, P2, R56, R77, R68 ;  /* 0x0000004d38447225 */ /* 0x000fc80007840044 */
[----:B------:R-:W-:Y:S01]  /*126a0*/  IMAD.WIDE.U32 R62, R161, R56, RZ ;  /* 0x00000038a13e7225 */ /* 0x000fe200078e00ff */
[----:B------:R-:W-:Y:S02]  /*126b0*/  IADD3.X R65, PT, PT, RZ, RZ, RZ, P2, !PT ;  /* 0x000000ffff417210 */ /* 0x000fe400017fe4ff */
[----:B------:R-:W-:Y:S01]  /*126c0*/  IADD3 R71, P2, PT, R59, R68, RZ ;  /* 0x000000443b477210 */ /* 0x000fe20007f5e0ff */
[----:B------:R-:W-:Y:S02]  /*126d0*/  IMAD.MOV.U32 R64, RZ, RZ, R69 ;  /* 0x000000ffff407224 */ /* 0x000fe400078e0045 */
[----:B------:R-:W-:-:S04]  /*126e0*/  IMAD.WIDE.U32 R62, P1, R162, R77, R62 ;  /* 0x0000004da23e7225 */ /* 0x000fc8000782003e */
[----:B------:R-:W-:Y:S01]  /*126f0*/  IMAD.WIDE.U32 R68, R162, R56, RZ ;  /* 0x00000038a2447225 */ /* 0x000fe200078e00ff */
[----:B------:R-:W-:-:S03]  /*12700*/  SHF.L.W.U32.HI R56, R159, 0xd, R155 ;  /* 0x0000000d9f387819 */ /* 0x000fc60000010e9b */
[----:B------:R-:W-:Y:S01]  /*12710*/  IMAD.X R79, RZ, RZ, RZ, P1 ;  /* 0x000000ffff4f7224 */ /* 0x000fe200008e06ff */
[----:B------:R-:W-:Y:S01]  /*12720*/  IADD3 R59, P0, PT, R69, R62, RZ ;  /* 0x0000003e453b7210 */ /* 0x000fe20007f1e0ff */
[----:B------:R-:W-:Y:S01]  /*12730*/  IMAD.MOV.U32 R78, RZ, RZ, R63 ;  /* 0x000000ffff4e7224 */ /* 0x000fe200078e003f */
[----:B------:R-:W-:Y:S01]  /*12740*/  SHF.L.W.U32.HI R69, R155, 0xd, R152 ;  /* 0x0000000d9b457819 */ /* 0x000fe20000010e98 */
[----:B------:R-:W-:-:S04]  /*12750*/  IMAD.WIDE.U32.X R64, R77, R77, R64, P2 ;  /* 0x0000004d4d407225 */ /* 0x000fc800010e0440 */
[----:B------:R-:W-:Y:S01]  /*12760*/  IMAD.WIDE.U32.X R62, R161, R77, R78, P0 ;  /* 0x0000004da13e7225 */ /* 0x000fe200000e044e */
[----:B------:R-:W-:-:S03]  /*12770*/  IADD3 R56, P0, PT, R56, R153, RZ ;  /* 0x0000009938387210 */ /* 0x000fc60007f1e0ff */
[----:B------:R-:W-:Y:S01]  /*12780*/  IMAD.WIDE.U32 R78, R55, 0x13, RZ ;  /* 0x00000013374e7825 */ /* 0x000fe200078e00ff */
[----:B------:R-:W-:-:S03]  /*12790*/  IADD3.X R77, P0, PT, R69, R163, RZ, P0, !PT ;  /* 0x000000a3454d7210 */ /* 0x000fc6000071e4ff */
[----:B------:R-:W-:Y:S01]  /*127a0*/  IMAD.IADD R154, R79, 0x1, R154 ;  /* 0x000000014f9a7824 */ /* 0x000fe200078e029a */
[----:B------:R-:W-:-:S03]  /*127b0*/  IADD3.X R158, P0, PT, RZ, R158, RZ, P0, !PT ;  /* 0x0000009eff9e7210 */ /* 0x000fc6000071e4ff */
[----:B------:R-:W-:-:S04]  /*127c0*/  IMAD.WIDE.U32 R152, R154, R55, RZ ;  /* 0x000000379a987225 */ /* 0x000fc800078e00ff */
[----:B------:R-:W-:Y:S02]  /*127d0*/  IMAD.X R160, RZ, RZ, R160, P0 ;  /* 0x000000ffffa07224 */ /* 0x000fe400000e06a0 */
[----:B------:R-:W-:-:S03]  /*127e0*/  IMAD.WIDE.U32 R152, P2, R75, R78, R152 ;  /* 0x0000004e4b987225 */ /* 0x000fc60007840098 */
[----:B------:R-:W-:Y:S01]  /*127f0*/  SHF.L.W.U32.HI R160, R158, 0xd, R160 ;  /* 0x0000000d9ea07819 */ /* 0x000fe20000010ea0 */
[----:B------:R-:W-:-:S03]  /*12800*/  IMAD.WIDE.U32 R78, R78, R55, RZ ;  /* 0x000000374e4e7225 */ /* 0x000fc600078e00ff */
[----:B------:R-:W-:Y:S01]  /*12810*/  IADD3 R163, P1, PT, R68, R78, RZ ;  /* 0x0000004e44a37210 */ /* 0x000fe20007f3e0ff */
[----:B------:R-:W-:Y:S01]  /*12820*/  IMAD.WIDE.U32 R68, R151, R72, RZ ;  /* 0x0000004897447225 */ /* 0x000fe200078e00ff */
[----:B------:R-:W-:Y:S02]  /*12830*/  IADD3 R78, P3, PT, R79, R152, RZ ;  /* 0x000000984f4e7210 */ /* 0x000fe40007f7e0ff */
[----:B------:R-:W-:Y:S02]  /*12840*/  IADD3.X R79, PT, PT, RZ, RZ, RZ, P2, !PT ;  /* 0x000000ffff4f7210 */ /* 0x000fe400017fe4ff */
[----:B------:R-:W-:Y:S01]  /*12850*/  IADD3.X R59, P1, PT, R78, R59, RZ, P1, !PT ;  /* 0x0000003b4e3b7210 */ /* 0x000fe20000f3e4ff */
[----:B------:R-:W-:Y:S02]  /*12860*/  IMAD.MOV.U32 R78, RZ, RZ, R153 ;  /* 0x000000ffff4e7224 */ /* 0x000fe400078e0099 */
[----:B------:R-:W-:-:S04]  /*12870*/  IMAD.WIDE.U32 R68, P2, R60, R54, R68 ;  /* 0x000000363c447225 */ /* 0x000fc80007840044 */
[----:B------:R-:W-:Y:S01]  /*12880*/  IMAD.WIDE.U32.X R78, R154, R75, R78, P3 ;  /* 0x0000004b9a4e7225 */ /* 0x000fe200018e044e */
[----:B------:R-:W-:-:S03]  /*12890*/  MOV R152, R69 ;  /* 0x0000004500987202 */ /* 0x000fc60000000f00 */
[----:B------:R-:W-:-:S04]  /*128a0*/  IMAD.WIDE.U32 R154, R60, R72, RZ ;  /* 0x000000483c9a7225 */ /* 0x000fc800078e00ff */
[----:B------:R-:W-:Y:S01]  /*128b0*/  IMAD.X R153, RZ, RZ, RZ, P2 ;  /* 0x000000ffff997224 */ /* 0x000fe200010e06ff */
[----:B------:R-:W-:Y:S02]  /*128c0*/  IADD3 R68, P3, PT, R155, R68, RZ ;  /* 0x000000449b447210 */ /* 0x000fe40007f7e0ff */
[----:B------:R-:W-:-:S03]  /*128d0*/  IADD3 R155, P2, PT, R163, R154, RZ ;  /* 0x0000009aa39b7210 */ /* 0x000fc60007f5e0ff */
[----:B------:R-:W-:Y:S01]  /*128e0*/  IMAD.WIDE.U32.X R152, R151, R54, R152, P3 ;  /* 0x0000003697987225 */ /* 0x000fe200018e0498 */
[----:B------:R-:W-:-:S03]  /*128f0*/  IADD3.X R154, P2, PT, R59, R68, RZ, P2, !PT ;  /* 0x000000443b9a7210 */ /* 0x000fc6000175e4ff */
[----:B------:R-:W-:Y:S01]  /*12900*/  IMAD.WIDE.U32 R68, R162, R72, RZ ;  /* 0x00000048a2447225 */ /* 0x000fe200078e00ff */
[----:B------:R-:W-:-:S04]  /*12910*/  IADD3.X R78, P1, P2, R152, R62, R78, P2, P1 ;  /* 0x0000003e984e7210 */ /* 0x000fc8000122244e */
[----:B------:R-:W-:Y:S01]  /*12920*/  IADD3.X R79, PT, PT, R153, R63, R79, P1, P2 ;  /* 0x0000003f994f7210 */ /* 0x000fe20000fe444f */
[----:B------:R-:W-:Y:S01]  /*12930*/  IMAD.WIDE.U32 R62, R161, R72, RZ ;  /* 0x00000048a13e7225 */ /* 0x000fe200078e00ff */
[----:B------:R-:W-:Y:S02]  /*12940*/  IADD3 R68, P1, PT, R68, R58, RZ ;  /* 0x0000003a44447210 */ /* 0x000fe40007f3e0ff */
[----:B------:R-:W-:Y:S01]  /*12950*/  SHF.L.W.U32.HI R72, R77, 0xd, R158 ;  /* 0x0000000d4d487819 */ /* 0x000fe20000010e9e */
[----:B------:R-:W-:-:S03]  /*12960*/  IMAD.WIDE.U32 R62, P2, R162, R54, R62 ;  /* 0x00000036a23e7225 */ /* 0x000fc6000784003e */
[----:B------:R-:W-:Y:S01]  /*12970*/  IADD3 R72, P0, PT, R72, R155, RZ ;  /* 0x0000009b48487210 */ /* 0x000fe20007f1e0ff */
[----:B------:R-:W-:Y:S01]  /*12980*/  IMAD.MOV.U32 R58, RZ, RZ, R63 ;  /* 0x000000ffff3a7224 */ /* 0x000fe200078e003f */
[----:B------:R-:W-:Y:S01]  /*12990*/  IADD3 R69, P3, PT, R69, R62, RZ ;  /* 0x0000003e45457210 */ /* 0x000fe20007f7e0ff */
[----:B------:R-:W-:-:S03]  /*129a0*/  IMAD.WIDE.U32 R62, R151, R55, RZ ;  /* 0x00000037973e7225 */ /* 0x000fc600078e00ff */
[----:B------:R-:W-:Y:S01]  /*129b0*/  IADD3.X R69, P1, PT, R71, R69, RZ, P1, !PT ;  /* 0x0000004547457210 */ /* 0x000fe20000f3e4ff */
[----:B------:R-:W-:Y:S02]  /*129c0*/  IMAD.X R59, RZ, RZ, RZ, P2 ;  /* 0x000000ffff3b7224 */ /* 0x000fe400010e06ff */
[----:B------:R-:W-:-:S04]  /*129d0*/  IMAD.WIDE.U32.X R58, R161, R54, R58, P3 ;  /* 0x00000036a13a7225 */ /* 0x000fc800018e043a */
[----:B------:R-:W-:-:S04]  /*129e0*/  IMAD.WIDE.U32 R62, P3, R60, R75, R62 ;  /* 0x0000004b3c3e7225 */ /* 0x000fc8000786003e */
[----:B------:R-:W-:-:S05]  /*129f0*/  IMAD.WIDE.U32 R54, R60, R55, RZ ;  /* 0x000000373c367225 */ /* 0x000fca00078e00ff */
[----:B------:R-:W-:Y:S02]  /*12a00*/  IADD3 R60, P4, PT, R55, R62, RZ ;  /* 0x0000003e373c7210 */ /* 0x000fe40007f9e0ff */
[----:B------:R-:W-:Y:S01]  /*12a10*/  IADD3 R68, P2, PT, R68, R54, RZ ;  /* 0x0000003644447210 */ /* 0x000fe20007f5e0ff */
[----:B------:R-:W-:Y:S01]  /*12a20*/  IMAD.MOV.U32 R54, RZ, RZ, R63 ;  /* 0x000000ffff367224 */ /* 0x000fe200078e003f */
[----:B------:R-:W-:Y:S02]  /*12a30*/  IADD3.X R55, PT, PT, RZ, RZ, RZ, P3, !PT ;  /* 0x000000ffff377210 */ /* 0x000fe40001ffe4ff */
[----:B------:R-:W-:Y:S01]  /*12a40*/  IADD3.X R60, P2, PT, R69, R60, RZ, P2, !PT ;  /* 0x0000003c453c7210 */ /* 0x000fe2000175e4ff */
[----:B------:R-:W-:Y:S01]  /*12a50*/  IMAD.WIDE.U32.X R54, R151, R75, R54, P4 ;  /* 0x0000004b97367225 */ /* 0x000fe200020e0436 */
[----:B------:R-:W-:Y:S02]  /*12a60*/  LOP3.LUT R151, R156, 0x7ffff, RZ, 0xc0, !PT ;  /* 0x0007ffff9c977812 */ /* 0x000fe400078ec0ff */
[----:B------:R-:W-:-:S02]  /*12a70*/  IADD3.X R58, P1, P2, R54, R58, R64, P2, P1 ;  /* 0x0000003a363a7210 */ /* 0x000fc40001222440 */
[----:B------:R-:W-:Y:S02]  /*12a80*/  IADD3.X R54, P0, PT, R160, R154, RZ, P0, !PT ;  /* 0x0000009aa0367210 */ /* 0x000fe4000071e4ff */
[----:B------:R-:W-:Y:S02]  /*12a90*/  IADD3.X R59, PT, PT, R55, R59, R65, P1, P2 ;  /* 0x0000003b373b7210 */ /* 0x000fe40000fe4441 */
[----:B------:R-:W-:-:S04]  /*12aa0*/  IADD3.X R78, P0, PT, RZ, R78, RZ, P0, !PT ;  /* 0x0000004eff4e7210 */ /* 0x000fc8000071e4ff */
[----:B------:R-:W-:Y:S02]  /*12ab0*/  IADD3.X R79, PT, PT, RZ, R79, RZ, P0, !PT ;  /* 0x0000004fff4f7210 */ /* 0x000fe400007fe4ff */
[----:B------:R-:W-:Y:S02]  /*12ac0*/  SHF.L.W.U32.HI R55, R54, 0xd, R78 ;  /* 0x0000000d36377819 */ /* 0x000fe40000010e4e */
[----:B------:R-:W-:Y:S02]  /*12ad0*/  SHF.L.W.U32.HI R78, R78, 0xd, R79 ;  /* 0x0000000d4e4e7819 */ /* 0x000fe40000010e4f */
[----:B------:R-:W-:-:S04]  /*12ae0*/  IADD3 R55, P0, PT, R55, R68, RZ ;  /* 0x0000004437377210 */ /* 0x000fc80007f1e0ff */
[----:B------:R-:W-:-:S04]  /*12af0*/  IADD3.X R160, P0, PT, R78, R60, RZ, P0, !PT ;  /* 0x0000003c4ea07210 */ /* 0x000fc8000071e4ff */
[----:B------:R-:W-:-:S05]  /*12b00*/  LEA.HI.X R79, P0, R79, R58, RZ, 0xd, P0 ;  /* 0x0000003a4f4f7211 */ /* 0x000fca0000016cff */
[----:B------:R-:W-:Y:S01]  /*12b10*/  IMAD.X R58, RZ, RZ, R59, P0 ;  /* 0x000000ffff3a7224 */ /* 0x000fe200000e063b */
[----:B------:R-:W-:-:S04]  /*12b20*/  SHF.L.W.U32.HI R59, R160, 0xd, R79 ;  /* 0x0000000da03b7819 */ /* 0x000fc80000010e4f */
[----:B------:R-:W-:Y:S01]  /*12b30*/  SHF.L.W.U32.HI R79, R79, 0xd, R58 ;  /* 0x0000000d4f4f7819 */ /* 0x000fe20000010e3a */
[----:B------:R-:W-:Y:S01]  /*12b40*/  IMAD.WIDE.U32 R150, R59, 0x13, R150 ;  /* 0x000000133b967825 */ /* 0x000fe200078e0096 */
[----:B------:R-:W-:-:S03]  /*12b50*/  LOP3.LUT R59, R159, 0x7ffff, RZ, 0xc0, !PT ;  /* 0x0007ffff9f3b7812 */ /* 0x000fc600078ec0ff */
[----:B------:R-:W-:Y:S01]  /*12b60*/  IMAD R79, R79, 0x13, RZ ;  /* 0x000000134f4f7824 */ /* 0x000fe200078e02ff */
[----:B------:R-:W-:-:S03]  /*12b70*/  MOV R60, R150 ;  /* 0x00000096003c7202 */ /* 0x000fc60000000f00 */
[----:B------:R-:W-:-:S05]  /*12b80*/  IMAD.IADD R58, R151, 0x1, R79 ;  /* 0x00000001973a7824 */ /* 0x000fca00078e024f */
        /* <DEDUP_REMOVED lines=8> */
[----:B------:R-:W-:Y:S01]  /*12c10*/  IMAD.WIDE.U32 R150, R39, 0x13, RZ ;  /* 0x0000001327967825 */ /* 0x000fe200078e00ff */
[----:B------:R-:W-:-:S03]  /*12c20*/  LOP3.LUT R77, R77, 0x7ffff, RZ, 0xc0, !PT ;  /* 0x0007ffff4d4d7812 */ /* 0x000fc600078ec0ff */
[----:B------:R-:W-:Y:S02]  /*12c30*/  IMAD R163, R50, 0x13, RZ ;  /* 0x0000001332a37824 */ /* 0x000fe400078e02ff */
[----:B------:R-:W-:Y:S02]  /*12c40*/  IMAD R54, R43, 0x13, RZ ;  /* 0x000000132b367824 */ /* 0x000fe400078e02ff */
[----:B------:R-:W-:-:S03]  /*12c50*/  IMAD.WIDE.U32 R64, R59, R148, RZ ;  /* 0x000000943b407225 */ /* 0x000fc600078e00ff */
[----:B------:R-:W-:Y:S01]  /*12c60*/  IADD3 R54, PT, PT, R151, R54, RZ ;  /* 0x0000003697367210 */ /* 0x000fe20007ffe0ff */
[----:B------:R-:W-:Y:S02]  /*12c70*/  IMAD.IADD R163, R153, 0x1, R163 ;  /* 0x0000000199a37824 */ /* 0x000fe400078e02a3 */
[----:B------:R-:W-:-:S04]  /*12c80*/  IMAD.WIDE.U32 R154, R55, R152, RZ ;  /* 0x00000098379a7225 */ /* 0x000fc800078e00ff */
[----:B------:R-:W-:-:S04]  /*12c90*/  IMAD.WIDE.U32 R152, R62, R152, RZ ;  /* 0x000000983e987225 */ /* 0x000fc800078e00ff */
[----:B------:R-:W-:-:S04]  /*12ca0*/  IMAD.WIDE.U32 R68, R63, R150, RZ ;  /* 0x000000963f447225 */ /* 0x000fc800078e00ff */
[----:B------:R-:W-:-:S04]  /*12cb0*/  IMAD.WIDE.U32 R156, R72, R150, RZ ;  /* 0x00000096489c7225 */ /* 0x000fc800078e00ff */
[----:B------:R-:W-:Y:S01]  /*12cc0*/  IMAD.WIDE.U32 R78, R71, R148, RZ ;  /* 0x00000094474e7225 */ /* 0x000fe200078e00ff */
[----:B------:R-:W-:-:S03]  /*12cd0*/  IADD3 R75, P2, PT, R156, R154, RZ ;  /* 0x0000009a9c4b7210 */ /* 0x000fc60007f5e0ff */
[----:B------:R-:W-:Y:S01]  /*12ce0*/  IMAD.WIDE.U32 R64, P0, R71, R53, R64 ;  /* 0x0000003547407225 */ /* 0x000fe20007800040 */
[----:B------:R-:W-:-:S03]  /*12cf0*/  IADD3 R75, P3, PT, R75, R78, RZ ;  /* 0x0000004e4b4b7210 */ /* 0x000fc60007f7e0ff */
[----:B------:R-:W-:Y:S01]  /*12d00*/  IMAD.WIDE.U32 R152, P5, R163, R55, R152 ;  /* 0x00000037a3987225 */ /* 0x000fe200078a0098 */
[----:B------:R-:W-:-:S03]  /*12d10*/  IADD3 R162, P1, PT, R79, R64, RZ ;  /* 0x000000404fa27210 */ /* 0x000fc60007f3e0ff */
[----:B------:R-:W-:-:S04]  /*12d20*/  IMAD.WIDE.U32 R68, P4, R54, R72, R68 ;  /* 0x0000004836447225 */ /* 0x000fc80007880044 */
[----:B------:R-:W-:Y:S01]  /*12d30*/  IMAD.MOV.U32 R160, RZ, RZ, R65 ;  /* 0x000000ffffa07224 */ /* 0x000fe200078e0041 */
[----:B------:R-:W-:Y:S01]  /*12d40*/  MOV R154, R69 ;  /* 0x00000045009a7202 */ /* 0x000fe20000000f00 */
[----:B------:R-:W-:Y:S01]  /*12d50*/  IMAD.X R161, RZ, RZ, RZ, P0 ;  /* 0x000000ffffa17224 */ /* 0x000fe200000e06ff */
[----:B------:R-:W-:Y:S01]  /*12d60*/  IADD3 R168, P0, PT, R157, R68, RZ ;  /* 0x000000449da87210 */ /* 0x000fe20007f1e0ff */
[----:B------:R-:W-:Y:S01]  /*12d70*/  IMAD.X R79, RZ, RZ, RZ, P5 ;  /* 0x000000ffff4f7224 */ /* 0x000fe200028e06ff */
[----:B------:R-:W-:Y:S01]  /*12d80*/  IADD3 R167, P5, PT, R155, R152, RZ ;  /* 0x000000989ba77210 */ /* 0x000fe20007fbe0ff */
[----:B------:R-:W-:Y:S01]  /*12d90*/  IMAD.WIDE.U32 R64, R59, R144, RZ ;  /* 0x000000903b407225 */ /* 0x000fe200078e00ff */
[----:B------:R-:W-:Y:S02]  /*12da0*/  IADD3.X R155, PT, PT, RZ, RZ, RZ, P4, !PT ;  /* 0x000000ffff9b7210 */ /* 0x000fe400027fe4ff */
[----:B------:R-:W-:Y:S01]  /*12db0*/  IADD3.X R167, P2, PT, R167, R168, RZ, P2, !PT ;  /* 0x000000a8a7a77210 */ /* 0x000fe2000175e4ff */
[----:B------:R-:W-:-:S04]  /*12dc0*/  IMAD.WIDE.U32 R158, R63, R146, RZ ;  /* 0x000000923f9e7225 */ /* 0x000fc800078e00ff */
[----:B------:R-:W-:Y:S02]  /*12dd0*/  IMAD.MOV.U32 R78, RZ, RZ, R153 ;  /* 0x000000ffff4e7224 */ /* 0x000fe400078e0099 */
[----:B------:R-:W-:-:S04]  /*12de0*/  IMAD.WIDE.U32 R156, R62, R150, RZ ;  /* 0x000000963e9c7225 */ /* 0x000fc800078e00ff */
[----:B------:R-:W-:-:S04]  /*12df0*/  IMAD.WIDE.U32.X R68, R62, R163, R78, P5 ;  /* 0x000000a33e447225 */ /* 0x000fc800028e044e */
[----:B------:R-:W-:-:S04]  /*12e00*/  IMAD.WIDE.U32 R64, P6, R71, R52, R64 ;  /* 0x0000003447407225 */ /* 0x000fc800078c0040 */
[----:B------:R-:W-:-:S04]  /*12e10*/  IMAD.WIDE.U32 R158, P4, R72, R48, R158 ;  /* 0x00000030489e7225 */ /* 0x000fc8000788009e */
[----:B------:R-:W-:-:S04]  /*12e20*/  IMAD.WIDE.U32 R164, R71, R144, RZ ;  /* 0x0000009047a47225 */ /* 0x000fc800078e00ff */
[----:B------:R-:W-:-:S04]  /*12e30*/  IMAD.WIDE.U32 R78, R72, R146, RZ ;  /* 0x00000092484e7225 */ /* 0x000fc800078e00ff */
[----:B------:R-:W-:-:S04]  /*12e40*/  IMAD.WIDE.U32 R152, R55, R150, RZ ;  /* 0x0000009637987225 */ /* 0x000fc800078e00ff */
[----:B------:R-:W-:-:S04]  /*12e50*/  IMAD.WIDE.U32 R156, P5, R54, R55, R156 ;  /* 0x00000037369c7225 */ /* 0x000fc800078a009c */
[----:B------:R-:W-:Y:S01]  /*12e60*/  IMAD.X R163, RZ, RZ, RZ, P4 ;  /* 0x000000ffffa37224 */ /* 0x000fe200020e06ff */
[----:B------:R-:W-:Y:S01]  /*12e70*/  IADD3 R64, P4, PT, R165, R64, RZ ;  /* 0x00000040a5407210 */ /* 0x000fe20007f9e0ff */
[----:B------:R-:W-:Y:S01]  /*12e80*/  IMAD.WIDE.U32.X R154, R63, R54, R154, P0 ;  /* 0x000000363f9a7225 */ /* 0x000fe200000e049a */
[----:B------:R-:W-:-:S03]  /*12e90*/  IADD3 R166, P0, PT, R78, R152, RZ ;  /* 0x000000984ea67210 */ /* 0x000fc60007f1e0ff */
[----:B------:R-:W-:Y:S01]  /*12ea0*/  IMAD.X R165, RZ, RZ, RZ, P5 ;  /* 0x000000ffffa57224 */ /* 0x000fe200028e06ff */
[----:B------:R-:W-:Y:S01]  /*12eb0*/  IADD3 R152, P5, PT, R79, R158, RZ ;  /* 0x0000009e4f987210 */ /* 0x000fe20007fbe0ff */
[----:B------:R-:W-:Y:S01]  /*12ec0*/  IMAD.WIDE.U32.X R160, R59, R53, R160, P1 ;  /* 0x000000353ba07225 */ /* 0x000fe200008e04a0 */
[----:B------:R-:W-:Y:S02]  /*12ed0*/  IADD3.X R79, PT, PT, RZ, RZ, RZ, P6, !PT ;  /* 0x000000ffff4f7210 */ /* 0x000fe400037fe4ff */
[----:B------:R-:W-:Y:S01]  /*12ee0*/  IADD3 R153, P6, PT, R153, R156, RZ ;  /* 0x0000009c99997210 */ /* 0x000fe20007fde0ff */
[----:B------:R-:W-:Y:S01]  /*12ef0*/  IMAD.MOV.U32 R78, RZ, RZ, R65 ;  /* 0x000000ffff4e7224 */ /* 0x000fe200078e0041 */
[----:B------:R-:W-:Y:S02]  /*12f00*/  IADD3 R166, P1, PT, R166, R164, RZ ;  /* 0x000000a4a6a67210 */ /* 0x000fe40007f3e0ff */
[----:B------:R-:W-:Y:S01]  /*12f10*/  IADD3.X R156, P3, PT, R167, R162, RZ, P3, !PT ;  /* 0x000000a2a79c7210 */ /* 0x000fe20001f7e4ff */
[----:B------:R-:W-:Y:S01]  /*12f20*/  IMAD.MOV.U32 R162, RZ, RZ, R159 ;  /* 0x000000ffffa27224 */ /* 0x000fe200078e009f */
[----:B------:R-:W-:Y:S01]  /*12f30*/  MOV R164, R157 ;  /* 0x0000009d00a47202 */ /* 0x000fe20000000f00 */
[----:B------:R-:W-:Y:S01]  /*12f40*/  IMAD.WIDE.U32.X R78, R59, R52, R78, P4 ;  /* 0x000000343b4e7225 */ /* 0x000fe200020e044e */
[----:B------:R-:W-:-:S02]  /*12f50*/  IADD3.X R152, P0, PT, R153, R152, RZ, P0, !PT ;  /* 0x0000009899987210 */ /* 0x000fc4000071e4ff */
[----:B------:R-:W-:Y:S01]  /*12f60*/  IADD3.X R157, P2, P3, R160, R154, R68, P3, P2 ;  /* 0x0000009aa09d7210 */ /* 0x000fe20001b44444 */
[----:B------:R-:W-:Y:S01]  /*12f70*/  IMAD.WIDE.U32.X R162, R63, R48, R162, P5 ;  /* 0x000000303fa27225 */ /* 0x000fe200028e04a2 */
[----:B------:R-:W-:Y:S02]  /*12f80*/  IADD3.X R158, P1, PT, R152, R64, RZ, P1, !PT ;  /* 0x00000040989e7210 */ /* 0x000fe40000f3e4ff */
[----:B------:R-:W-:Y:S01]  /*12f90*/  IADD3.X R160, PT, PT, R161, R155, R69, P2, P3 ;  /* 0x0000009ba1a07210 */ /* 0x000fe200017e6445 */
[----:B------:R-:W-:-:S04]  /*12fa0*/  IMAD.WIDE.U32.X R164, R62, R54, R164, P6 ;  /* 0x000000363ea47225 */ /* 0x000fc800030e04a4 */
[----:B------:R-:W-:Y:S01]  /*12fb0*/  IMAD.WIDE.U32 R64, R59, R49, RZ ;  /* 0x000000313b407225 */ /* 0x000fe200078e00ff */
[----:B------:R-:W-:-:S03]  /*12fc0*/  IADD3.X R159, P0, P1, R78, R162, R164, P1, P0 ;  /* 0x000000a24e9f7210 */ /* 0x000fc600009004a4 */
[----:B------:R-:W-:Y:S01]  /*12fd0*/  IMAD.WIDE.U32 R68, R72, R148, RZ ;  /* 0x0000009448447225 */ /* 0x000fe200078e00ff */
[----:B------:R-:W-:-:S03]  /*12fe0*/  IADD3.X R162, PT, PT, R79, R163, R165, P0, P1 ;  /* 0x000000a34fa27210 */ /* 0x000fc600007e24a5 */
[----:B------:R-:W-:-:S04]  /*12ff0*/  IMAD.WIDE.U32 R152, R55, R146, RZ ;  /* 0x0000009237987225 */ /* 0x000fc800078e00ff */
[----:B------:R-:W-:Y:S01]  /*13000*/  IMAD.WIDE.U32 R78, R71, R49, RZ ;  /* 0x00000031474e7225 */ /* 0x000fe200078e00ff */
[----:B------:R-:W-:-:S03]  /*13010*/  IADD3 R161, P1, PT, R68, R152, RZ ;  /* 0x0000009844a17210 */ /* 0x000fc60007f3e0ff */
[----:B------:R-:W-:Y:S01]  /*13020*/  IMAD.WIDE.U32 R64, P4, R71, R50, R64 ;  /* 0x0000003247407225 */ /* 0x000fe20007880040 */
[----:B------:R-:W-:-:S03]  /*13030*/  IADD3 R161, P0, PT, R161, R78, RZ ;  /* 0x0000004ea1a17210 */ /* 0x000fc60007f1e0ff */
[----:B------:R-:W-:Y:S01]  /*13040*/  IMAD.WIDE.U32 R154, R63, R148, RZ ;  /* 0x000000943f9a7225 */ /* 0x000fe200078e00ff */
[----:B------:R-:W-:-:S03]  /*13050*/  IADD3 R164, P2, PT, R79, R64, RZ ;  /* 0x000000404fa47210 */ /* 0x000fc60007f5e0ff */
[----:B------:R-:W-:Y:S02]  /*13060*/  IMAD.MOV.U32 R68, RZ, RZ, R65 ;  /* 0x000000ffff447224 */ /* 0x000fe400078e0041 */
[----:B------:R-:W-:-:S04]  /*13070*/  IMAD.WIDE.U32 R78, P5, R72, R53, R154 ;  /* 0x00000035484e7225 */ /* 0x000fc800078a009a */
[----:B------:R-:W-:Y:S01]  /*13080*/  IMAD.WIDE.U32 R154, R62, R146, RZ ;  /* 0x000000923e9a7225 */ /* 0x000fe200078e00ff */
[----:B------:R-:W-:Y:S02]  /*13090*/  IADD3 R78, P3, PT, R69, R78, RZ ;  /* 0x0000004e454e7210 */ /* 0x000fe40007f7e0ff */
[----:B------:R-:W-:Y:S01]  /*130a0*/  IADD3.X R65, PT, PT, RZ, RZ, RZ, P5, !PT ;  /* 0x000000ffff417210 */ /* 0x000fe20002ffe4ff */
[----:B------:R-:W-:Y:S02]  /*130b0*/  IMAD.X R69, RZ, RZ, RZ, P4 ;  /* 0x000000ffff457224 */ /* 0x000fe400020e06ff */
[----:B------:R-:W-:-:S04]  /*130c0*/  IMAD.WIDE.U32 R154, P6, R55, R48, R154 ;  /* 0x00000030379a7225 */ /* 0x000fc800078c009a */
[----:B------:R-:W-:Y:S01]  /*130d0*/  IMAD.MOV.U32 R64, RZ, RZ, R79 ;  /* 0x000000ffff407224 */ /* 0x000fe200078e004f */
[----:B------:R-:W-:Y:S01]  /*130e0*/  IADD3 R154, P4, PT, R153, R154, RZ ;  /* 0x0000009a999a7210 */ /* 0x000fe20007f9e0ff */
[----:B------:R-:W-:Y:S01]  /*130f0*/  IMAD.X R153, RZ, RZ, RZ, P6 ;  /* 0x000000ffff997224 */ /* 0x000fe200030e06ff */
[----:B------:R-:W-:Y:S01]  /*13100*/  MOV R152, R155 ;  /* 0x0000009b00987202 */ /* 0x000fe20000000f00 */
[----:B------:R-:W-:Y:S01]  /*13110*/  IMAD.WIDE.U32.X R68, R59, R50, R68, P2 ;  /* 0x000000323b447225 */ /* 0x000fe200010e0444 */
[----:B------:R-:W-:-:S03]  /*13120*/  IADD3.X R78, P1, PT, R154, R78, RZ, P1, !PT ;  /* 0x0000004e9a4e7210 */ /* 0x000fc60000f3e4ff */
[----:B------:R-:W-:Y:S01]  /*13130*/  IMAD.WIDE.U32.X R64, R63, R53, R64, P3 ;  /* 0x000000353f407225 */ /* 0x000fe200018e0440 */
[----:B------:R-:W-:-:S03]  /*13140*/  IADD3.X R164, P0, PT, R78, R164, RZ, P0, !PT ;  /* 0x000000a44ea47210 */ /* 0x000fc6000071e4ff */
[----:B------:R-:W-:-:S04]  /*13150*/  IMAD.WIDE.U32.X R152, R62, R48, R152, P4 ;  /* 0x000000303e987225 */ /* 0x000fc800020e0498 */
[----:B------:R-:W-:Y:S01]  /*13160*/  IMAD.WIDE.U32 R78, R63, R144, RZ ;  /* 0x000000903f4e7225 */ /* 0x000fe200078e00ff */
        /* <DEDUP_REMOVED lines=9> */
[----:B------:R-:W-:Y:S02]  /*13200*/  IADD3 R64, P5, PT, R153, R68, RZ ;  /* 0x0000004499407210 */ /* 0x000fe40007fbe0ff */
[----:B------:R-:W-:Y:S01]  /*13210*/  IADD3 R167, P0, PT, R167, R154, RZ ;  /* 0x0000009aa7a77210 */ /* 0x000fe20007f1e0ff */
[----:B------:R-:W-:Y:S01]  /*13220*/  IMAD.WIDE.U32 R152, R43, R71, RZ ;  /* 0x000000472b987225 */ /* 0x000fe200078e00ff */
[----:B------:R-:W-:Y:S02]  /*13230*/  IADD3 R78, P4, PT, R65, R78, RZ ;  /* 0x0000004e414e7210 */ /* 0x000fe40007f9e0ff */
[----:B------:R-:W-:Y:S01]  /*13240*/  MOV R154, R69 ;  /* 0x00000045009a7202 */ /* 0x000fe20000000f00 */
[----:B------:R-:W-:Y:S01]  /*13250*/  IMAD.WIDE.U32 R68, R56, R146, RZ ;  /* 0x0000009238447225 */ /* 0x000fe200078e00ff */
[----:B------:R-:W-:-:S03]  /*13260*/  IADD3.X R64, P1, PT, R64, R78, RZ, P1, !PT ;  /* 0x0000004e40407210 */ /* 0x000fc60000f3e4ff */
[----:B------:R-:W-:-:S04]  /*13270*/  IMAD.WIDE.U32 R152, P6, R59, R39, R152 ;  /* 0x000000273b987225 */ /* 0x000fc800078c0098 */
[----:B------:R-:W-:Y:S01]  /*13280*/  IMAD.X R65, RZ, RZ, RZ, P6 ;  /* 0x000000ffff417224 */ /* 0x000fe200030e06ff */
[----:B------:R-:W-:Y:S01]  /*13290*/  IADD3 R168, P6, PT, R155, R152, RZ ;  /* 0x000000989ba87210 */ /* 0x000fe20007fde0ff */
[----:B------:R-:W-:Y:S02]  /*132a0*/  IMAD.X R155, RZ, RZ, RZ, P3 ;  /* 0x000000ffff9b7224 */ /* 0x000fe400018e06ff */
[----:B------:R-:W-:Y:S01]  /*132b0*/  IMAD.MOV.U32 R152, RZ, RZ, R79 ;  /* 0x000000ffff987224 */ /* 0x000fe200078e004f */
[----:B------:R-:W-:Y:S01]  /*132c0*/  IADD3.X R168, P0, PT, R64, R168, RZ, P0, !PT ;  /* 0x000000a840a87210 */ /* 0x000fe2000071e4ff */
[----:B------:R-:W-:Y:S01]  /*132d0*/  IMAD.MOV.U32 R64, RZ, RZ, R153 ;  /* 0x000000ffff407224 */ /* 0x000fe200078e0099 */
[----:B------:R-:W-:Y:S01]  /*132e0*/  IADD3.X R153, PT, PT, RZ, RZ, RZ, P2, !PT ;  /* 0x000000ffff997210 */ /* 0x000fe200017fe4ff */
[----:B------:R-:W-:-:S04]  /*132f0*/  IMAD.WIDE.U32.X R154, R62, R53, R154, P5 ;  /* 0x000000353e9a7225 */ /* 0x000fc800028e049a */
[----:B------:R-:W-:-:S04]  /*13300*/  IMAD.WIDE.U32.X R64, R59, R43, R64, P6 ;  /* 0x0000002b3b407225 */ /* 0x000fc800030e0440 */
[----:B------:R-:W-:-:S04]  /*13310*/  IMAD.WIDE.U32.X R152, R63, R52, R152, P4 ;  /* 0x000000343f987225 */ /* 0x000fc800020e0498 */
[----:B------:R-:W-:Y:S01]  /*13320*/  IMAD.WIDE.U32 R78, R60, R144, RZ ;  /* 0x000000903c4e7225 */ /* 0x000fe200078e00ff */
[----:B------:R-:W-:-:S04]  /*13330*/  IADD3.X R169, P0, P1, R64, R152, R154, P0, P1 ;  /* 0x0000009840a97210 */ /* 0x000fc8000010249a */
[----:B------:R-:W-:Y:S01]  /*13340*/  IADD3.X R155, PT, PT, R65, R153, R155, P0, P1 ;  /* 0x00000099419b7210 */ /* 0x000fe200007e249b */
[----:B------:R-:W-:Y:S01]  /*13350*/  IMAD.WIDE.U32 R64, R77, R146, RZ ;  /* 0x000000924d407225 */ /* 0x000fe200078e00ff */
[----:B------:R-:W-:-:S04]  /*13360*/  IADD3 R75, P0, PT, R75, R68, RZ ;  /* 0x000000444b4b7210 */ /* 0x000fc80007f1e0ff */
[----:B------:R-:W-:Y:S01]  /*13370*/  IADD3 R154, P1, PT, R75, R78, RZ ;  /* 0x0000004e4b9a7210 */ /* 0x000fe20007f3e0ff */
[----:B------:R-:W-:-:S04]  /*13380*/  IMAD.WIDE.U32 R64, P4, R56, R48, R64 ;  /* 0x0000003038407225 */ /* 0x000fc80007880040 */
[----:B------:R-:W-:Y:S01]  /*13390*/  IMAD.X R153, RZ, RZ, RZ, P4 ;  /* 0x000000ffff997224 */ /* 0x000fe200020e06ff */
[----:B------:R-:W-:Y:S01]  /*133a0*/  IADD3 R64, P3, PT, R69, R64, RZ ;  /* 0x0000004045407210 */ /* 0x000fe20007f7e0ff */
[----:B------:R-:W-:-:S03]  /*133b0*/  IMAD.WIDE.U32 R68, R58, R144, RZ ;  /* 0x000000903a447225 */ /* 0x000fc600078e00ff */
[----:B------:R-:W-:Y:S01]  /*133c0*/  IADD3.X R64, P0, PT, R156, R64, RZ, P0, !PT ;  /* 0x000000409c407210 */ /* 0x000fe2000071e4ff */
[----:B------:R-:W-:Y:S02]  /*133d0*/  IMAD.MOV.U32 R152, RZ, RZ, R65 ;  /* 0x000000ffff987224 */ /* 0x000fe400078e0041 */
[----:B------:R-:W-:-:S04]  /*133e0*/  IMAD.WIDE.U32 R68, P2, R60, R52, R68 ;  /* 0x000000343c447225 */ /* 0x000fc80007840044 */
[----:B------:R-:W-:Y:S01]  /*133f0*/  IMAD.WIDE.U32.X R152, R77, R48, R152, P3 ;  /* 0x000000304d987225 */ /* 0x000fe200018e0498 */
[----:B------:R-:W-:Y:S02]  /*13400*/  IADD3 R75, P5, PT, R79, R68, RZ ;  /* 0x000000444f4b7210 */ /* 0x000fe40007fbe0ff */
[----:B------:R-:W-:Y:S01]  /*13410*/  MOV R78, R69 ;  /* 0x00000045004e7202 */ /* 0x000fe20000000f00 */
[----:B------:R-:W-:Y:S01]  /*13420*/  IMAD.X R79, RZ, RZ, RZ, P2 ;  /* 0x000000ffff4f7224 */ /* 0x000fe200010e06ff */
[----:B------:R-:W-:Y:S01]  /*13430*/  IADD3.X R75, P1, PT, R64, R75, RZ, P1, !PT ;  /* 0x0000004b404b7210 */ /* 0x000fe20000f3e4ff */
[----:B------:R-:W-:-:S04]  /*13440*/  IMAD.WIDE.U32 R64, R77, R148, RZ ;  /* 0x000000944d407225 */ /* 0x000fc800078e00ff */
[----:B------:R-:W-:-:S04]  /*13450*/  IMAD.WIDE.U32.X R78, R58, R52, R78, P5 ;  /* 0x000000343a4e7225 */ /* 0x000fc800028e044e */
[----:B------:R-:W-:Y:S01]  /*13460*/  IMAD.WIDE.U32 R64, P4, R56, R53, R64 ;  /* 0x0000003538407225 */ /* 0x000fe20007880040 */
[----:B------:R-:W-:-:S03]  /*13470*/  IADD3.X R157, P0, P1, R78, R157, R152, P1, P0 ;  /* 0x0000009d4e9d7210 */ /* 0x000fc60000900498 */
[----:B------:R-:W-:Y:S01]  /*13480*/  IMAD.WIDE.U32 R68, R56, R148, RZ ;  /* 0x0000009438447225 */ /* 0x000fe200078e00ff */
[----:B------:R-:W-:Y:S02]  /*13490*/  IADD3.X R160, PT, PT, R79, R160, R153, P0, P1 ;  /* 0x000000a04fa07210 */ /* 0x000fe400007e2499 */
[----:B------:R-:W-:Y:S01]  /*134a0*/  IADD3.X R153, PT, PT, RZ, RZ, RZ, P4, !PT ;  /* 0x000000ffff997210 */ /* 0x000fe200027fe4ff */
[-C--:B------:R-:W-:Y:S01]  /*134b0*/  IMAD.WIDE.U32 R78, R60, R49.reuse, RZ ;  /* 0x000000313c4e7225 */ /* 0x080fe200078e00ff */
[----:B------:R-:W-:Y:S02]  /*134c0*/  IADD3 R156, P0, PT, R166, R68, RZ ;  /* 0x00000044a69c7210 */ /* 0x000fe40007f1e0ff */
[----:B------:R-:W-:Y:S01]  /*134d0*/  IADD3 R64, P3, PT, R69, R64, RZ ;  /* 0x0000004045407210 */ /* 0x000fe20007f7e0ff */
[----:B------:R-:W-:Y:S01]  /*134e0*/  IMAD.WIDE.U32 R68, R58, R49, RZ ;  /* 0x000000313a447225 */ /* 0x000fe200078e00ff */
[----:B------:R-:W-:Y:S02]  /*134f0*/  IADD3 R156, P1, PT, R156, R78, RZ ;  /* 0x0000004e9c9c7210 */ /* 0x000fe40007f3e0ff */
[----:B------:R-:W-:Y:S01]  /*13500*/  IADD3.X R158, P0, PT, R158, R64, RZ, P0, !PT ;  /* 0x000000409e9e7210 */ /* 0x000fe2000071e4ff */
[----:B------:R-:W-:-:S02]  /*13510*/  IMAD.MOV.U32 R152, RZ, RZ, R65 ;  /* 0x000000ffff987224 */ /* 0x000fc400078e0041 */
[----:B------:R-:W-:-:S04]  /*13520*/  IMAD.WIDE.U32 R68, P2, R60, R50, R68 ;  /* 0x000000323c447225 */ /* 0x000fc80007840044 */
[----:B------:R-:W-:Y:S01]  /*13530*/  IMAD.WIDE.U32 R64, R77, R144, RZ ;  /* 0x000000904d407225 */ /* 0x000fe200078e00ff */
[----:B------:R-:W-:-:S03]  /*13540*/  IADD3 R78, P5, PT, R79, R68, RZ ;  /* 0x000000444f4e7210 */ /* 0x000fc60007fbe0ff */
[----:B------:R-:W-:Y:S01]  /*13550*/  IMAD.X R79, RZ, RZ, RZ, P2 ;  /* 0x000000ffff4f7224 */ /* 0x000fe200010e06ff */
[----:B------:R-:W-:Y:S01]  /*13560*/  IADD3.X R158, P1, PT, R158, R78, RZ, P1, !PT ;  /* 0x0000004e9e9e7210 */ /* 0x000fe20000f3e4ff */
[----:B------:R-:W-:Y:S02]  /*13570*/  IMAD.MOV.U32 R78, RZ, RZ, R69 ;  /* 0x000000ffff4e7224 */ /* 0x000fe400078e0045 */
[----:B------:R-:W-:-:S04]  /*13580*/  IMAD.WIDE.U32.X R152, R77, R53, R152, P3 ;  /* 0x000000354d987225 */ /* 0x000fc800018e0498 */
[----:B------:R-:W-:-:S04]  /*13590*/  IMAD.WIDE.U32.X R78, R58, R50, R78, P5 ;  /* 0x000000323a4e7225 */ /* 0x000fc800028e044e */
[----:B------:R-:W-:Y:S01]  /*135a0*/  IMAD.WIDE.U32 R64, P4, R56, R52, R64 ;  /* 0x0000003438407225 */ /* 0x000fe20007880040 */
[----:B------:R-:W-:-:S03]  /*135b0*/  IADD3.X R159, P0, P1, R78, R159, R152, P1, P0 ;  /* 0x0000009f4e9f7210 */ /* 0x000fc60000900498 */
[----:B------:R-:W-:Y:S01]  /*135c0*/  IMAD.WIDE.U32 R68, R56, R144, RZ ;  /* 0x0000009038447225 */ /* 0x000fe200078e00ff */
[----:B------:R-:W-:Y:S02]  /*135d0*/  IADD3.X R162, PT, PT, R79, R162, R153, P0, P1 ;  /* 0x000000a24fa27210 */ /* 0x000fe400007e2499 */
[----:B------:R-:W-:Y:S01]  /*135e0*/  MOV R152, R65 ;  /* 0x0000004100987202 */ /* 0x000fe20000000f00 */
[----:B------:R-:W-:Y:S01]  /*135f0*/  IMAD.WIDE.U32 R78, R39, R60, RZ ;  /* 0x0000003c274e7225 */ /* 0x000fe200078e00ff */
[----:B------:R-:W-:Y:S02]  /*13600*/  IADD3 R161, P0, PT, R161, R68, RZ ;  /* 0x00000044a1a17210 */ /* 0x000fe40007f1e0ff */
[----:B------:R-:W-:Y:S01]  /*13610*/  IADD3 R64, P3, PT, R69, R64, RZ ;  /* 0x0000004045407210 */ /* 0x000fe20007f7e0ff */
[----:B------:R-:W-:Y:S01]  /*13620*/  IMAD.WIDE.U32 R68, R43, R60, RZ ;  /* 0x0000003c2b447225 */ /* 0x000fe200078e00ff */
[----:B------:R-:W-:Y:S02]  /*13630*/  IADD3 R161, P1, PT, R161, R78, RZ ;  /* 0x0000004ea1a17210 */ /* 0x000fe40007f3e0ff */
[----:B------:R-:W-:Y:S01]  /*13640*/  IADD3.X R64, P0, PT, R164, R64, RZ, P0, !PT ;  /* 0x00000040a4407210 */ /* 0x000fe2000071e4ff */
[----:B------:R-:W-:-:S02]  /*13650*/  IMAD.X R153, RZ, RZ, RZ, P4 ;  /* 0x000000ffff997224 */ /* 0x000fc400020e06ff */
[----:B------:R-:W-:-:S04]  /*13660*/  IMAD.WIDE.U32 R68, P2, R58, R39, R68 ;  /* 0x000000273a447225 */ /* 0x000fc80007840044 */
[----:B------:R-:W-:Y:S01]  /*13670*/  IMAD.MOV.U32 R78, RZ, RZ, R69 ;  /* 0x000000ffff4e7224 */ /* 0x000fe200078e0045 */
[----:B------:R-:W-:Y:S01]  /*13680*/  IADD3 R166, P5, PT, R79, R68, RZ ;  /* 0x000000444fa67210 */ /* 0x000fe20007fbe0ff */
[C---:B------:R-:W-:Y:S01]  /*13690*/  IMAD.WIDE.U32.X R152, R77.reuse, R52, R152, P3 ;  /* 0x000000344d987225 */ /* 0x040fe200018e0498 */
[----:B------:R-:W-:Y:S02]  /*136a0*/  IADD3.X R79, PT, PT, RZ, RZ, RZ, P2, !PT ;  /* 0x000000ffff4f7210 */ /* 0x000fe400017fe4ff */
[----:B------:R-:W-:Y:S01]  /*136b0*/  IADD3.X R166, P1, PT, R64, R166, RZ, P1, !PT ;  /* 0x000000a640a67210 */ /* 0x000fe20000f3e4ff */
[----:B------:R-:W-:-:S04]  /*136c0*/  IMAD.WIDE.U32 R64, R77, R49, RZ ;  /* 0x000000314d407225 */ /* 0x000fc800078e00ff */
[----:B------:R-:W-:-:S04]  /*136d0*/  IMAD.WIDE.U32.X R78, R58, R43, R78, P5 ;  /* 0x0000002b3a4e7225 */ /* 0x000fc800028e044e */
[----:B------:R-:W-:Y:S01]  /*136e0*/  IMAD.WIDE.U32 R64, P4, R56, R50, R64 ;  /* 0x0000003238407225 */ /* 0x000fe20007880040 */
[----:B------:R-:W-:-:S03]  /*136f0*/  IADD3.X R170, P0, P1, R78, R163, R152, P1, P0 ;  /* 0x000000a34eaa7210 */ /* 0x000fc60000900498 */
[----:B------:R-:W-:Y:S01]  /*13700*/  IMAD.WIDE.U32 R68, R56, R49, RZ ;  /* 0x0000003138447225 */ /* 0x000fe200078e00ff */
[----:B------:R-:W-:-:S03]  /*13710*/  IADD3.X R165, PT, PT, R79, R165, R153, P0, P1 ;  /* 0x000000a54fa57210 */ /* 0x000fc600007e2499 */
[----:B------:R-:W-:Y:S01]  /*13720*/  IMAD.WIDE.U32 R78, R40, R60, RZ ;  /* 0x0000003c284e7225 */ /* 0x000fe200078e00ff */
        /* <DEDUP_REMOVED lines=19> */
[----:B------:R-:W-:Y:S01]  /*13860*/  IMAD.WIDE.U32 R64, P6, R59, R40, R64 ;  /* 0x000000283b407225 */ /* 0x000fe200078c0040 */
[----:B------:R-:W-:-:S03]  /*13870*/  IADD3 R171, P0, PT, R78, R68, RZ ;  /* 0x000000444eab7210 */ /* 0x000fc60007f1e0ff */
[----:B------:R-:W-:Y:S01]  /*13880*/  IMAD.WIDE.U32 R152, R40, R71, RZ ;  /* 0x0000004728987225 */ /* 0x000fe200078e00ff */
[----:B------:R-:W-:Y:S02]  /*13890*/  SHF.L.W.U32.HI R71, R75, 0xd, R157 ;  /* 0x0000000d4b477819 */ /* 0x000fe40000010e9d */
[----:B------:R-:W-:Y:S02]  /*138a0*/  IADD3 R171, P4, PT, R171, R152, RZ ;  /* 0x00000098abab7210 */ /* 0x000fe40007f9e0ff */
[----:B------:R-:W-:Y:S01]  /*138b0*/  IADD3 R167, P3, PT, R153, R64, RZ ;  /* 0x0000004099a77210 */ /* 0x000fe20007f7e0ff */
[----:B------:R-:W-:Y:S01]  /*138c0*/  IMAD.WIDE.U32 R152, R63, R49, RZ ;  /* 0x000000313f987225 */ /* 0x000fe200078e00ff */
[----:B------:R-:W-:-:S03]  /*138d0*/  IADD3 R71, P1, PT, R71, R156, RZ ;  /* 0x0000009c47477210 */ /* 0x000fc60007f3e0ff */
[----:B------:R-:W-:Y:S01]  /*138e0*/  IMAD.WIDE.U32 R152, P5, R72, R50, R152 ;  /* 0x0000003248987225 */ /* 0x000fe200078a0098 */
[----:B------:R-:W-:-:S03]  /*138f0*/  SHF.L.W.U32.HI R72, R157, 0xd, R160 ;  /* 0x0000000d9d487819 */ /* 0x000fc60000010ea0 */
[----:B------:R-:W-:Y:S01]  /*13900*/  IMAD.WIDE.U32 R156, R41, R60, RZ ;  /* 0x0000003c299c7225 */ /* 0x000fe200078e00ff */
[----:B------:R-:W-:Y:S02]  /*13910*/  IADD3.X R72, P1, PT, R72, R158, RZ, P1, !PT ;  /* 0x0000009e48487210 */ /* 0x000fe40000f3e4ff */
[----:B------:R-:W-:Y:S01]  /*13920*/  IADD3 R168, P2, PT, R79, R152, RZ ;  /* 0x000000984fa87210 */ /* 0x000fe20007f5e0ff */
[----:B------:R-:W-:Y:S01]  /*13930*/  IMAD.X R79, RZ, RZ, RZ, P5 ;  /* 0x000000ffff4f7224 */ /* 0x000fe200028e06ff */
[----:B------:R-:W-:Y:S01]  /*13940*/  MOV R78, R153 ;  /* 0x00000099004e7202 */ /* 0x000fe20000000f00 */
[----:B------:R-:W-:Y:S01]  /*13950*/  IMAD.WIDE.U32 R152, R62, R144, RZ ;  /* 0x000000903e987225 */ /* 0x000fe200078e00ff */
[----:B------:R-:W-:Y:S02]  /*13960*/  LEA.HI.X R159, P1, R160, R159, RZ, 0xd, P1 ;  /* 0x0000009fa09f7211 */ /* 0x000fe40000836cff */
[----:B------:R-:W-:Y:S01]  /*13970*/  MOV R158, R65 ;  /* 0x00000041009e7202 */ /* 0x000fe20000000f00 */
[----:B------:R-:W-:-:S04]  /*13980*/  IMAD.WIDE.U32.X R78, R63, R50, R78, P2 ;  /* 0x000000323f4e7225 */ /* 0x000fc800010e044e */
[----:B------:R-:W-:Y:S01]  /*13990*/  IMAD.WIDE.U32 R152, P2, R55, R52, R152 ;  /* 0x0000003437987225 */ /* 0x000fe20007840098 */
[----:B------:R-:W-:-:S03]  /*139a0*/  SHF.L.W.U32.HI R55, R72, 0xd, R159 ;  /* 0x0000000d48377819 */ /* 0x000fc60000010e9f */
[----:B------:R-:W-:Y:S01]  /*139b0*/  IMAD.X R162, RZ, RZ, R162, P1 ;  /* 0x000000ffffa27224 */ /* 0x000fe200008e06a2 */
[----:B------:R-:W-:Y:S01]  /*139c0*/  IADD3 R55, P1, PT, R55, R161, RZ ;  /* 0x000000a137377210 */ /* 0x000fe20007f3e0ff */
[----:B------:R-:W-:Y:S01]  /*139d0*/  IMAD.WIDE.U32 R64, R77, R39, RZ ;  /* 0x000000274d407225 */ /* 0x000fe200078e00ff */
[----:B------:R-:W-:Y:S02]  /*139e0*/  IADD3 R160, P5, PT, R69, R152, RZ ;  /* 0x0000009845a07210 */ /* 0x000fe40007fbe0ff */
[----:B------:R-:W-:Y:S01]  /*139f0*/  SHF.L.W.U32.HI R159, R159, 0xd, R162 ;  /* 0x0000000d9f9f7819 */ /* 0x000fe20000010ea2 */
[----:B------:R-:W-:Y:S01]  /*13a00*/  IMAD.X R69, RZ, RZ, RZ, P2 ;  /* 0x000000ffff457224 */ /* 0x000fe200010e06ff */
[----:B------:R-:W-:Y:S01]  /*13a10*/  MOV R68, R153 ;  /* 0x0000009900447202 */ /* 0x000fe20000000f00 */
[----:B------:R-:W-:Y:S01]  /*13a20*/  IMAD.WIDE.U32 R152, R45, R60, RZ ;  /* 0x0000003c2d987225 */ /* 0x000fe200078e00ff */
[----:B------:R-:W-:Y:S02]  /*13a30*/  IADD3.X R166, P1, PT, R159, R166, RZ, P1, !PT ;  /* 0x000000a69fa67210 */ /* 0x000fe40000f3e4ff */
[----:B------:R-:W-:Y:S01]  /*13a40*/  IADD3.X R160, P0, PT, R160, R168, RZ, P0, !PT ;  /* 0x000000a8a0a07210 */ /* 0x000fe2000071e4ff */
[----:B------:R-:W-:Y:S01]  /*13a50*/  IMAD.X R159, RZ, RZ, RZ, P6 ;  /* 0x000000ffff9f7224 */ /* 0x000fe200030e06ff */
[----:B------:R-:W-:Y:S01]  /*13a60*/  LEA.HI.X R170, P1, R162, R170, RZ, 0xd, P1 ;  /* 0x000000aaa2aa7211 */ /* 0x000fe20000836cff */
[----:B------:R-:W-:Y:S01]  /*13a70*/  IMAD.WIDE.U32.X R62, R62, R52, R68, P5 ;  /* 0x000000343e3e7225 */ /* 0x000fe200028e0444 */
[----:B------:R-:W-:-:S03]  /*13a80*/  IADD3.X R167, P4, PT, R160, R167, RZ, P4, !PT ;  /* 0x000000a7a0a77210 */ /* 0x000fc6000279e4ff */
[----:B------:R-:W-:-:S04]  /*13a90*/  IMAD.WIDE.U32 R68, R56, R39, RZ ;  /* 0x0000002738447225 */ /* 0x000fc800078e00ff */
[----:B------:R-:W-:Y:S01]  /*13aa0*/  IMAD.WIDE.U32 R152, P5, R58, R41, R152 ;  /* 0x000000293a987225 */ /* 0x000fe200078a0098 */
[----:B------:R-:W-:-:S03]  /*13ab0*/  IADD3 R171, P2, PT, R171, R68, RZ ;  /* 0x00000044abab7210 */ /* 0x000fc60007f5e0ff */
[----:B------:R-:W-:Y:S01]  /*13ac0*/  IMAD.WIDE.U32.X R158, R59, R42, R158, P3 ;  /* 0x0000002a3b9e7225 */ /* 0x000fe200018e049e */
[----:B------:R-:W-:Y:S02]  /*13ad0*/  IADD3 R68, P6, PT, R157, R152, RZ ;  /* 0x000000989d447210 */ /* 0x000fe40007fde0ff */
[----:B------:R-:W-:Y:S01]  /*13ae0*/  MOV R160, R153 ;  /* 0x0000009900a07202 */ /* 0x000fe20000000f00 */
[----:B------:R-:W-:Y:S01]  /*13af0*/  IMAD.X R165, RZ, RZ, R165, P1 ;  /* 0x000000ffffa57224 */ /* 0x000fe200008e06a5 */
[----:B------:R-:W-:Y:S01]  /*13b00*/  IADD3 R60, P1, PT, R171, R156, RZ ;  /* 0x0000009cab3c7210 */ /* 0x000fe20007f3e0ff */
[----:B------:R-:W-:Y:S01]  /*13b10*/  IMAD.WIDE.U32 R64, P3, R56, R43, R64 ;  /* 0x0000002b38407225 */ /* 0x000fe20007860040 */
[----:B------:R-:W-:Y:S02]  /*13b20*/  SHF.L.W.U32.HI R56, R166, 0xd, R170 ;  /* 0x0000000da6387819 */ /* 0x000fe40000010eaa */
[----:B------:R-:W-:Y:S01]  /*13b30*/  SHF.L.W.U32.HI R170, R170, 0xd, R165 ;  /* 0x0000000daaaa7819 */ /* 0x000fe20000010ea5 */
[----:B------:R-:W-:Y:S01]  /*13b40*/  IMAD.X R157, RZ, RZ, RZ, P3 ;  /* 0x000000ffff9d7224 */ /* 0x000fe200018e06ff */
[----:B------:R-:W-:Y:S01]  /*13b50*/  IADD3 R56, P3, PT, R56, R163, RZ ;  /* 0x000000a338387210 */ /* 0x000fe20007f7e0ff */
[----:B------:R-:W-:Y:S01]  /*13b60*/  IMAD.X R161, RZ, RZ, RZ, P5 ;  /* 0x000000ffffa17224 */ /* 0x000fe200028e06ff */
[----:B------:R-:W-:Y:S01]  /*13b70*/  IADD3 R69, P5, PT, R69, R64, RZ ;  /* 0x0000004045457210 */ /* 0x000fe20007fbe0ff */
[----:B------:R-:W-:Y:S01]  /*13b80*/  IMAD.MOV.U32 R156, RZ, RZ, R65 ;  /* 0x000000ffff9c7224 */ /* 0x000fe200078e0041 */
[----:B------:R-:W-:Y:S01]  /*13b90*/  IADD3.X R164, P3, PT, R170, R164, RZ, P3, !PT ;  /* 0x000000a4aaa47210 */ /* 0x000fe20001f7e4ff */
[----:B------:R-:W-:Y:S01]  /*13ba0*/  IMAD.WIDE.U32.X R160, R58, R45, R160, P6 ;  /* 0x0000002d3aa07225 */ /* 0x000fe200030e04a0 */
[----:B------:R-:W-:-:S02]  /*13bb0*/  IADD3.X R69, P2, PT, R167, R69, RZ, P2, !PT ;  /* 0x00000045a7457210 */ /* 0x000fc4000175e4ff */
[----:B------:R-:W-:Y:S01]  /*13bc0*/  LEA.HI.X R169, P3, R165, R169, RZ, 0xd, P3 ;  /* 0x000000a9a5a97211 */ /* 0x000fe20001876cff */
[----:B------:R-:W-:Y:S01]  /*13bd0*/  IMAD.WIDE.U32.X R156, R77, R43, R156, P5 ;  /* 0x0000002b4d9c7225 */ /* 0x000fe200028e049c */
[----:B------:R-:W-:Y:S02]  /*13be0*/  IADD3.X R59, P0, P4, R158, R78, R62, P4, P0 ;  /* 0x0000004e9e3b7210 */ /* 0x000fe4000240043e */
[----:B------:R-:W-:Y:S01]  /*13bf0*/  SHF.L.W.U32.HI R58, R164, 0xd, R169 ;  /* 0x0000000da43a7819 */ /* 0x000fe20000010ea9 */
[----:B------:R-:W-:Y:S01]  /*13c00*/  IMAD.X R155, RZ, RZ, R155, P3 ;  /* 0x000000ffff9b7224 */ /* 0x000fe200018e069b */
[----:B------:R-:W-:Y:S01]  /*13c10*/  IADD3.X R68, P1, PT, R69, R68, RZ, P1, !PT ;  /* 0x0000004445447210 */ /* 0x000fe20000f3e4ff */
[----:B------:R-:W-:Y:S01]  /*13c20*/  IMAD.WIDE.U32 R152, R56, 0x13, RZ ;  /* 0x0000001338987825 */ /* 0x000fe200078e00ff */
[----:B------:R-:W-:Y:S02]  /*13c30*/  IADD3 R58, P3, PT, R58, R60, RZ ;  /* 0x0000003c3a3a7210 */ /* 0x000fe40007f7e0ff */
[----:B------:R-:W-:-:S02]  /*13c40*/  SHF.L.W.U32.HI R169, R169, 0xd, R155 ;  /* 0x0000000da9a97819 */ /* 0x000fc40000010e9b */
[----:B------:R-:W-:Y:S01]  /*13c50*/  IADD3.X R62, PT, PT, R159, R79, R63, P0, P4 ;  /* 0x0000004f9f3e7210 */ /* 0x000fe200007e843f */
[----:B------:R-:W-:Y:S01]  /*13c60*/  IMAD.WIDE.U32 R78, R55, 0x26, RZ ;  /* 0x00000026374e7825 */ /* 0x000fe200078e00ff */
[----:B------:R-:W-:Y:S02]  /*13c70*/  IADD3.X R59, P1, P2, R160, R59, R156, P1, P2 ;  /* 0x0000003ba03b7210 */ /* 0x000fe40000a2449c */
[----:B------:R-:W-:Y:S02]  /*13c80*/  IADD3.X R63, P0, PT, R169, R68, RZ, P3, !PT ;  /* 0x00000044a93f7210 */ /* 0x000fe40001f1e4ff */
[----:B------:R-:W-:Y:S01]  /*13c90*/  IADD3.X R62, PT, PT, R161, R62, R157, P1, P2 ;  /* 0x0000003ea13e7210 */ /* 0x000fe20000fe449d */
[----:B------:R-:W-:Y:S01]  /*13ca0*/  IMAD.WIDE.U32 R156, R56, R152, RZ ;  /* 0x00000098389c7225 */ /* 0x000fe200078e00ff */
[----:B------:R-:W-:Y:S02]  /*13cb0*/  LEA.HI.X R65, P0, R155, R59, RZ, 0xd, P0 ;  /* 0x0000003b9b417211 */ /* 0x000fe40000016cff */
[----:B------:R-:W-:Y:S01]  /*13cc0*/  LOP3.LUT R155, R75, 0x7ffff, RZ, 0xc0, !PT ;  /* 0x0007ffff4b9b7812 */ /* 0x000fe200078ec0ff */
[----:B------:R-:W-:Y:S01]  /*13cd0*/  IMAD.WIDE.U32 R160, R58, R78, RZ ;  /* 0x0000004e3aa07225 */ /* 0x000fe200078e00ff */
[----:B------:R-:W-:-:S02]  /*13ce0*/  IADD3.X R62, PT, PT, RZ, R62, RZ, P0, !PT ;  /* 0x0000003eff3e7210 */ /* 0x000fc400007fe4ff */
[----:B------:R-:W-:Y:S02]  /*13cf0*/  LOP3.LUT R60, R166, 0x7ffff, RZ, 0xc0, !PT ;  /* 0x0007ffffa63c7812 */ /* 0x000fe400078ec0ff */
[----:B------:R-:W-:Y:S02]  /*13d00*/  SHF.L.W.U32.HI R64, R65, 0xd, R62 ;  /* 0x0000000d41407819 */ /* 0x000fe40000010e3e */
[C---:B------:R-:W-:Y:S01]  /*13d10*/  SHF.L.W.U32.HI R65, R63.reuse, 0xd, R65 ;  /* 0x0000000d3f417819 */ /* 0x040fe20000010e41 */
[----:B------:R-:W-:Y:S01]  /*13d20*/  IMAD R167, R60, 0x26, RZ ;  /* 0x000000263ca77824 */ /* 0x000fe200078e02ff */
[----:B------:R-:W-:Y:S01]  /*13d30*/  LOP3.LUT R59, R164, 0x7ffff, RZ, 0xc0, !PT ;  /* 0x0007ffffa43b7812 */ /* 0x000fe200078ec0ff */
[----:B------:R-:W-:Y:S01]  /*13d40*/  IMAD R64, R64, 0x13, RZ ;  /* 0x0000001340407824 */ /* 0x000fe200078e02ff */
[----:B------:R-:W-:Y:S01]  /*13d50*/  LOP3.LUT R63, R63, 0x7ffff, RZ, 0xc0, !PT ;  /* 0x0007ffff3f3f7812 */ /* 0x000fe200078ec0ff */
[----:B------:R-:W-:Y:S01]  /*13d60*/  IMAD.WIDE.U32 R154, R65, 0x13, R154 ;  /* 0x00000013419a7825 */ /* 0x000fe200078e009a */
[----:B------:R-:W-:-:S03]  /*13d70*/  LOP3.LUT R65, R72, 0x7ffff, RZ, 0xc0, !PT ;  /* 0x0007ffff48417812 */ /* 0x000fc600078ec0ff */
[----:B------:R-:W-:Y:S02]  /*13d80*/  IMAD R62, R59, 0x13, RZ ;  /* 0x000000133b3e7824 */ /* 0x000fe400078e02ff */
[----:B------:R-:W-:Y:S01]  /*13d90*/  IMAD.IADD R167, R79, 0x1, R167 ;  /* 0x000000014fa77824 */ /* 0x000fe200078e02a7 */
[----:B------:R-:W-:Y:S01]  /*13da0*/  IADD3 R79, PT, PT, R155, R64, RZ ;  /* 0x000000409b4f7210 */ /* 0x000fe20007ffe0ff */
[----:B------:R-:W-:-:S03]  /*13db0*/  IMAD.WIDE.U32 R68, R59, R152, RZ ;  /* 0x000000983b447225 */ /* 0x000fc600078e00ff */
[----:B------:R-:W-:Y:S01]  /*13dc0*/  SHF.L.U64.HI R168, R154, 0x1, R79 ;  /* 0x000000019aa87819 */ /* 0x000fe2000001024f */
[----:B------:R-:W-:Y:S01]  /*13dd0*/  IMAD.WIDE.U32 R158, R63, R78, RZ ;  /* 0x0000004e3f9e7225 */ /* 0x000fe200078e00ff */
[----:B------:R-:W-:Y:S02]  /*13de0*/  LEA.HI R64, P5, R79, R71, RZ, 0xd ;  /* 0x000000474f407211 */ /* 0x000fe400078b68ff */
[----:B------:R-:W-:Y:S01]  /*13df0*/  LOP3.LUT R168, R168, 0xfffff, RZ, 0xc0, !PT ;  /* 0x000fffffa8a87812 */ /* 0x000fe200078ec0ff */
[----:B------:R-:W-:Y:S01]  /*13e00*/  IMAD.IADD R62, R153, 0x1, R62 ;  /* 0x00000001993e7824 */ /* 0x000fe200078e023e */
[----:B------:R-:W-:Y:S01]  /*13e10*/  IADD3 R71, P0, PT, R160, R156, RZ ;  /* 0x0000009ca0477210 */ /* 0x000fe20007f1e0ff */
[----:B------:R-:W-:Y:S01]  /*13e20*/  IMAD.WIDE.U32 R158, P2, R167, R58, R158 ;  /* 0x0000003aa79e7225 */ /* 0x000fe2000784009e */
[----:B------:R-:W-:-:S03]  /*13e30*/  SHF.L.U32 R172, R64, 0x1, RZ ;  /* 0x0000000140ac7819 */ /* 0x000fc600000006ff */
[----:B------:R-:W-:-:S04]  /*13e40*/  IMAD.WIDE.U32 R68, P1, R62, R56, R68 ;  /* 0x000000383e447225 */ /* 0x000fc80007820044 */
[----:B------:R-:W-:Y:S01]  /*13e50*/  IMAD.SHL.U32 R166, R154, 0x2, RZ ;  /* 0x000000029aa67824 */ /* 0x000fe200078e00ff */
[----:B------:R-:W-:Y:S01]  /*13e60*/  IADD3 R77, P4, PT, R157, R68, RZ ;  /* 0x000000449d4d7210 */ /* 0x000fe20007f9e0ff */
[----:B------:R-:W-:Y:S01]  /*13e70*/  IMAD.X R65, RZ, RZ, R65, P5 ;  /* 0x000000ffff417224 */ /* 0x000fe200028e0641 */
[----:B------:R-:W-:Y:S01]  /*13e80*/  IADD3 R68, P3, PT, R161, R158, RZ ;  /* 0x0000009ea1447210 */ /* 0x000fe20007f7e0ff */
[-C--:B------:R-:W-:Y:S01]  /*13e90*/  IMAD.WIDE.U32 R160, R168, R64.reuse, RZ ;  /* 0x00000040a8a07225 */ /* 0x080fe200078e00ff */
[----:B------:R-:W-:Y:S02]  /*13ea0*/  LOP3.LUT R166, R166, 0xfffffffe, RZ, 0xc0, !PT ;  /* 0xfffffffea6a67812 */ /* 0x000fe400078ec0ff */
[----:B------:R-:W-:Y:S01]  /*13eb0*/  IADD3.X R175, PT, PT, RZ, RZ, RZ, P1, !PT ;  /* 0x000000ffffaf7210 */ /* 0x000fe20000ffe4ff */
[----:B------:R-:W-:Y:S01]  /*13ec0*/  IMAD.MOV.U32 R174, RZ, RZ, R69 ;  /* 0x000000ffffae7224 */ /* 0x000fe200078e0045 */
[----:B------:R-:W-:Y:S01]  /*13ed0*/  IADD3.X R77, P0, PT, R68, R77, RZ, P0, !PT ;  /* 0x0000004d444d7210 */ /* 0x000fe2000071e4ff */
[----:B------:R-:W-:Y:S01]  /*13ee0*/  IMAD.WIDE.U32 R156, R166, R64, RZ ;  /* 0x00000040a69c7225 */ /* 0x000fe200078e00ff */
[----:B------:R-:W-:-:S03]  /*13ef0*/  SHF.L.U64.HI R185, R64, 0x1, R65 ;  /* 0x0000000140b97819 */ /* 0x000fc60000010241 */
[----:B------:R-:W-:Y:S01]  /*13f00*/  IMAD.WIDE.U32 R160, P5, R166, R65, R160 ;  /* 0x00000041a6a07225 */ /* 0x000fe200078a00a0 */
[----:B------:R-:W-:-:S03]  /*13f10*/  IADD3 R71, P1, PT, R71, R156, RZ ;  /* 0x0000009c47477210 */ /* 0x000fc60007f3e0ff */
[----:B------:R-:W-:Y:S01]  /*13f20*/  IMAD.X R69, RZ, RZ, RZ, P2 ;  /* 0x000000ffff457224 */ /* 0x000fe200010e06ff */
[----:B------:R-:W-:Y:S01]  /*13f30*/  IADD3 R72, P6, PT, R157, R160, RZ ;  /* 0x000000a09d487210 */ /* 0x000fe20007fde0ff */
[----:B------:R-:W-:Y:S01]  /*13f40*/  IMAD.MOV.U32 R68, RZ, RZ, R159 ;  /* 0x000000ffff447224 */ /* 0x000fe200078e009f */
[----:B------:R-:W-:Y:S01]  /*13f50*/  IADD3.X R157, PT, PT, RZ, RZ, RZ, P5, !PT ;  /* 0x000000ffff9d7210 */ /* 0x000fe20002ffe4ff */
[----:B------:R-:W-:Y:S01]  /*13f60*/  IMAD.MOV.U32 R156, RZ, RZ, R161 ;  /* 0x000000ffff9c7224 */ /* 0x000fe200078e00a1 */
[----:B------:R-:W-:Y:S01]  /*13f70*/  IADD3.X R77, P1, PT, R77, R72, RZ, P1, !PT ;  /* 0x000000484d4d7210 */ /* 0x000fe20000f3e4ff */
[----:B------:R-:W-:-:S04]  /*13f80*/  IMAD.WIDE.U32.X R174, R62, R59, R174, P4 ;  /* 0x0000003b3eae7225 */ /* 0x000fc800020e04ae */
[----:B------:R-:W-:-:S04]  /*13f90*/  IMAD.WIDE.U32.X R68, R167, R63, R68, P3 ;  /* 0x0000003fa7447225 */ /* 0x000fc800018e0444 */
[----:B------:R-:W-:-:S04]  /*13fa0*/  IMAD.WIDE.U32.X R156, R168, R65, R156, P6 ;  /* 0x00000041a89c7225 */ /* 0x000fc800030e049c */
[----:B------:R-:W-:Y:S01]  /*13fb0*/  IMAD.WIDE.U32 R160, R56, 0x26, RZ ;  /* 0x0000002638a07825 */ /* 0x000fe200078e00ff */
[----:B------:R-:W-:-:S03]  /*13fc0*/  IADD3.X R159, P0, P1, R156, R174, R68, P1, P0 ;  /* 0x000000ae9c9f7210 */ /* 0x000fc60000900444 */
[----:B------:R-:W-:Y:S01]  /*13fd0*/  IMAD R72, R59, 0x26, RZ ;  /* 0x000000263b487824 */ /* 0x000fe200078e02ff */
[----:B------:R-:W-:Y:S01]  /*13fe0*/  IADD3.X R174, PT, PT, R157, R175, R69, P0, P1 ;  /* 0x000000af9dae7210 */ /* 0x000fe200007e2445 */
        /* <DEDUP_REMOVED lines=21> */
[----:B------:R-:W-:Y:S01]  /*14140*/  IMAD.WIDE.U32.X R68, R72, R63, R164, P2 ;  /* 0x0000003f48447225 */ /* 0x000fe200010e04a4 */
[----:B------:R-:W-:-:S03]  /*14150*/  MOV R164, R157 ;  /* 0x0000009d00a47202 */ /* 0x000fc60000000f00 */
[----:B------:R-:W-:Y:S02]  /*14160*/  IMAD.X R165, RZ, RZ, RZ, P3 ;  /* 0x000000ffffa57224 */ /* 0x000fe400018e06ff */
[----:B------:R-:W-:-:S04]  /*14170*/  IMAD.WIDE.U32.X R162, R168, R60, R162, P6 ;  /* 0x0000003ca8a27225 */ /* 0x000fc800030e04a2 */
[----:B------:R-:W-:-:S04]  /*14180*/  IMAD.WIDE.U32.X R164, R65, R65, R164, P4 ;  /* 0x0000004141a47225 */ /* 0x000fc800020e04a4 */
[----:B------:R-:W-:Y:S01]  /*14190*/  IMAD.WIDE.U32 R156, R154, R154, RZ ;  /* 0x0000009a9a9c7225 */ /* 0x000fe200078e00ff */
[----:B------:R-:W-:Y:S02]  /*141a0*/  IADD3.X R72, P0, P1, R162, R164, R68, P0, P1 ;  /* 0x000000a4a2487210 */ /* 0x000fe40000102444 */
[----:B------:R-:W-:Y:S01]  /*141b0*/  LOP3.LUT R68, R79, 0x7ffff, RZ, 0xc0, !PT ;  /* 0x0007ffff4f447812 */ /* 0x000fe200078ec0ff */
[----:B------:R-:W-:Y:S01]  /*141c0*/  IMAD.WIDE.U32 R170, R59, R172, RZ ;  /* 0x000000ac3baa7225 */ /* 0x000fe200078e00ff */
[----:B------:R-:W-:-:S03]  /*141d0*/  IADD3.X R75, PT, PT, R163, R165, R69, P0, P1 ;  /* 0x000000a5a34b7210 */ /* 0x000fc600007e2445 */
[----:B------:R-:W-:-:S04]  /*141e0*/  IMAD.WIDE.U32 R162, R59, R78, RZ ;  /* 0x0000004e3ba27225 */ /* 0x000fc800078e00ff */
[----:B------:R-:W-:-:S04]  /*141f0*/  IMAD.WIDE.U32 R78, R56, R78, RZ ;  /* 0x0000004e384e7225 */ /* 0x000fc800078e00ff */
[----:B------:R-:W-:Y:S01]  /*14200*/  IMAD.WIDE.U32 R162, P5, R167, R56, R162 ;  /* 0x00000038a7a27225 */ /* 0x000fe200078a00a2 */
[----:B------:R-:W-:-:S03]  /*14210*/  IADD3 R158, P0, PT, R156, R78, RZ ;  /* 0x0000004e9c9e7210 */ /* 0x000fc60007f1e0ff */
[----:B------:R-:W-:Y:S01]  /*14220*/  IMAD.WIDE.U32 R164, R64, 0x26, RZ ;  /* 0x0000002640a47825 */ /* 0x000fe200078e00ff */
[----:B------:R-:W-:-:S03]  /*14230*/  IADD3 R177, P1, PT, R79, R162, RZ ;  /* 0x000000a24fb17210 */ /* 0x000fc60007f3e0ff */
[----:B------:R-:W-:-:S04]  /*14240*/  IMAD.WIDE.U32 R160, R68, R154, RZ ;  /* 0x0000009a44a07225 */ /* 0x000fc800078e00ff */
[----:B------:R-:W-:Y:S02]  /*14250*/  IMAD R69, R65, 0x26, RZ ;  /* 0x0000002641457824 */ /* 0x000fe400078e02ff */
[----:B------:R-:W-:-:S04]  /*14260*/  IMAD.WIDE.U32 R78, R63, R164, RZ ;  /* 0x000000a43f4e7225 */ /* 0x000fc800078e00ff */
[----:B------:R-:W-:-:S04]  /*14270*/  IMAD.WIDE.U32 R160, P3, R68, R154, R160 ;  /* 0x0000009a44a07225 */ /* 0x000fc800078600a0 */
[----:B------:R-:W-:Y:S01]  /*14280*/  IMAD.IADD R69, R165, 0x1, R69 ;  /* 0x00000001a5457824 */ /* 0x000fe200078e0245 */
[----:B------:R-:W-:Y:S01]  /*14290*/  IADD3 R156, P2, PT, R157, R160, RZ ;  /* 0x000000a09d9c7210 */ /* 0x000fe20007f5e0ff */
[----:B------:R-:W-:-:S03]  /*142a0*/  IMAD.WIDE.U32 R164, R58, R164, RZ ;  /* 0x000000a43aa47225 */ /* 0x000fc600078e00ff */
[----:B------:R-:W-:Y:S01]  /*142b0*/  IADD3.X R177, P0, PT, R177, R156, RZ, P0, !PT ;  /* 0x0000009cb1b17210 */ /* 0x000fe2000071e4ff */
        /* <DEDUP_REMOVED lines=8> */
[----:B------:R-:W-:-:S02]  /*14340*/  IMAD.MOV.U32 R78, RZ, RZ, R161 ;  /* 0x000000ffff4e7224 */ /* 0x000fc400078e00a1 */
        /* <DEDUP_REMOVED lines=17> */
[----:B------:R-:W-:Y:S01]  /*14460*/  IMAD.X R169, RZ, RZ, RZ, P1 ;  /* 0x000000ffffa97224 */ /* 0x000fe200008e06ff */
[----:B------:R-:W-:Y:S01]  /*14470*/  IADD3.X R184, P0, PT, R184, R160, RZ, P0, !PT ;  /* 0x000000a0b8b87210 */ /* 0x000fe2000071e4ff */
[----:B------:R-:W-:-:S04]  /*14480*/  IMAD.WIDE.U32 R160, R59, R166, RZ ;  /* 0x000000a63ba07225 */ /* 0x000fc800078e00ff */
[----:B------:R-:W-:Y:S02]  /*14490*/  IMAD.MOV.U32 R166, RZ, RZ, R157 ;  /* 0x000000ffffa67224 */ /* 0x000fe400078e009d */
[----:B------:R-:W-:-:S04]  /*144a0*/  IMAD.WIDE.U32 R160, P4, R168, R56, R160 ;  /* 0x00000038a8a07225 */ /* 0x000fc800078800a0 */
[----:B------:R-:W-:Y:S01]  /*144b0*/  IMAD.X R165, RZ, RZ, RZ, P4 ;  /* 0x000000ffffa57224 */ /* 0x000fe200020e06ff */
[----:B------:R-:W-:Y:S01]  /*144c0*/  IADD3 R79, P4, PT, R79, R160, RZ ;  /* 0x000000a04f4f7210 */ /* 0x000fe20007f9e0ff */
[----:B------:R-:W-:-:S04]  /*144d0*/  IMAD.WIDE.U32 R156, R60, R172, RZ ;  /* 0x000000ac3c9c7225 */ /* 0x000fc800078e00ff */
[----:B------:R-:W-:Y:S02]  /*144e0*/  IMAD.MOV.U32 R164, RZ, RZ, R161 ;  /* 0x000000ffffa47224 */ /* 0x000fe400078e00a1 */
[----:B------:R-:W-:-:S04]  /*144f0*/  IMAD.WIDE.U32.X R166, R168, R63, R166, P3 ;  /* 0x0000003fa8a67225 */ /* 0x000fc800018e04a6 */
[----:B------:R-:W-:-:S04]  /*14500*/  IMAD.WIDE.U32.X R160, R168, R59, R164, P4 ;  /* 0x0000003ba8a07225 */ /* 0x000fc800020e04a4 */
[----:B------:R-:W-:-:S04]  /*14510*/  IMAD.WIDE.U32 R156, P3, R185, R55, R156 ;  /* 0x00000037b99c7225 */ /* 0x000fc8000786009c */
[----:B------:R-:W-:Y:S01]  /*14520*/  IMAD.MOV.U32 R168, RZ, RZ, R163 ;  /* 0x000000ffffa87224 */ /* 0x000fe200078e00a3 */
[----:B------:R-:W-:Y:S01]  /*14530*/  IADD3.X R165, PT, PT, RZ, RZ, RZ, P3, !PT ;  /* 0x000000ffffa57210 */ /* 0x000fe20001ffe4ff */
[----:B------:R-:W-:-:S04]  /*14540*/  IMAD.WIDE.U32 R162, R55, R172, RZ ;  /* 0x000000ac37a27225 */ /* 0x000fc800078e00ff */
[----:B------:R-:W-:Y:S01]  /*14550*/  IMAD.WIDE.U32 R170, P1, R185, R56, R170 ;  /* 0x00000038b9aa7225 */ /* 0x000fe200078200aa */
[----:B------:R-:W-:-:S03]  /*14560*/  IADD3 R163, P3, PT, R163, R156, RZ ;  /* 0x0000009ca3a37210 */ /* 0x000fc60007f7e0ff */
[----:B------:R-:W-:Y:S01]  /*14570*/  IMAD.WIDE.U32 R172, R56, R172, RZ ;  /* 0x000000ac38ac7225 */ /* 0x000fe200078e00ff */
[----:B------:R-:W-:-:S03]  /*14580*/  MOV R156, R171 ;  /* 0x000000ab009c7202 */ /* 0x000fc60000000f00 */
[----:B------:R-:W-:Y:S01]  /*14590*/  IMAD.MOV.U32 R164, RZ, RZ, R157 ;  /* 0x000000ffffa47224 */ /* 0x000fe200078e009d */
[----:B------:R-:W-:Y:S01]  /*145a0*/  IADD3 R170, P4, PT, R173, R170, RZ ;  /* 0x000000aaadaa7210 */ /* 0x000fe20007f9e0ff */
[----:B------:R-:W-:Y:S01]  /*145b0*/  IMAD.X R157, RZ, RZ, RZ, P1 ;  /* 0x000000ffff9d7224 */ /* 0x000fe200008e06ff */
[----:B------:R-:W-:Y:S01]  /*145c0*/  IADD3 R172, P1, PT, R69, R172, RZ ;  /* 0x000000ac45ac7210 */ /* 0x000fe20007f3e0ff */
[----:B------:R-:W-:-:S03]  /*145d0*/  IMAD.WIDE.U32.X R168, R60, R60, R168, P2 ;  /* 0x0000003c3ca87225 */ /* 0x000fc600010e04a8 */
[----:B------:R-:W-:Y:S01]  /*145e0*/  IADD3.X R184, P1, PT, R184, R170, RZ, P1, !PT ;  /* 0x000000aab8b87210 */ /* 0x000fe20000f3e4ff */
[----:B------:R-:W-:-:S04]  /*145f0*/  IMAD.WIDE.U32.X R156, R185, R59, R156, P4 ;  /* 0x0000003bb99c7225 */ /* 0x000fc800020e049c */
        /* <DEDUP_REMOVED lines=9> */
[----:B------:R-:W-:Y:S01]  /*14690*/  IMAD.X R169, RZ, RZ, RZ, P0 ;  /* 0x000000ffffa97224 */ /* 0x000fe200000e06ff */
[----:B------:R-:W-:Y:S02]  /*146a0*/  IADD3 R166, P2, PT, R171, R166, RZ ;  /* 0x000000a6aba67210 */ /* 0x000fe40007f5e0ff */
[----:B------:R-:W-:Y:S02]  /*146b0*/  IADD3 R78, P0, PT, R78, R170, RZ ;  /* 0x000000aa4e4e7210 */ /* 0x000fe40007f1e0ff */
[----:B------:R-:W-:Y:S02]  /*146c0*/  MOV R168, R167 ;  /* 0x000000a700a87202 */ /* 0x000fe40000000f00 */
[----:B------:R-:W-:Y:S02]  /*146d0*/  IADD3 R78, P1, PT, R78, R162, RZ ;  /* 0x000000a24e4e7210 */ /* 0x000fe40007f3e0ff */
[----:B------:R-:W-:Y:S01]  /*146e0*/  IADD3.X R79, P0, PT, R166, R79, RZ, P0, !PT ;  /* 0x0000004fa64f7210 */ /* 0x000fe2000071e4ff */
[----:B------:R-:W-:-:S03]  /*146f0*/  IMAD.WIDE.U32.X R168, R69, R63, R168, P2 ;  /* 0x0000003f45a87225 */ /* 0x000fc600010e04a8 */
[----:B------:R-:W-:-:S04]  /*14700*/  IADD3.X R163, P1, PT, R79, R163, RZ, P1, !PT ;  /* 0x000000a34fa37210 */ /* 0x000fc80000f3e4ff */
[----:B------:R-:W-:Y:S02]  /*14710*/  IADD3.X R79, P0, P1, R164, R160, R168, P1, P0 ;  /* 0x000000a0a44f7210 */ /* 0x000fe400009004a8 */
[----:B------:R-:W-:Y:S02]  /*14720*/  SHF.L.W.U32.HI R160, R177, 0xd, R182 ;  /* 0x0000000db1a07819 */ /* 0x000fe40000010eb6 */
[----:B------:R-:W-:Y:S02]  /*14730*/  IADD3.X R164, PT, PT, R165, R161, R169, P0, P1 ;  /* 0x000000a1a5a47210 */ /* 0x000fe400007e24a9 */
[----:B------:R-:W-:Y:S02]  /*14740*/  SHF.L.W.U32.HI R161, R182, 0xd, R183 ;  /* 0x0000000db6a17819 */ /* 0x000fe40000010eb7 */
[----:B------:R-:W-:-:S04]  /*14750*/  IADD3 R160, P0, PT, R160, R71, RZ ;  /* 0x00000047a0a07210 */ /* 0x000fc80007f1e0ff */
[----:B------:R-:W-:-:S04]  /*14760*/  IADD3.X R161, P0, PT, R161, R77, RZ, P0, !PT ;  /* 0x0000004da1a17210 */ /* 0x000fc8000071e4ff */
[----:B------:R-:W-:-:S04]  /*14770*/  IADD3.X R159, P0, PT, RZ, R159, RZ, P0, !PT ;  /* 0x0000009fff9f7210 */ /* 0x000fc8000071e4ff */
[C---:B------:R-:W-:Y:S01]  /*14780*/  SHF.L.W.U32.HI R71, R161.reuse, 0xd, R159 ;  /* 0x0000000da1477819 */ /* 0x040fe20000010e9f */
[----:B------:R-:W-:Y:S01]  /*14790*/  IMAD.X R174, RZ, RZ, R174, P0 ;  /* 0x000000ffffae7224 */ /* 0x000fe200000e06ae */
[----:B------:R-:W-:Y:S02]  /*147a0*/  LOP3.LUT R161, R161, 0x7ffff, RZ, 0xc0, !PT ;  /* 0x0007ffffa1a17812 */ /* 0x000fe400078ec0ff */
[----:B------:R-:W-:Y:S02]  /*147b0*/  IADD3 R71, P0, PT, R71, R175, RZ ;  /* 0x000000af47477210 */ /* 0x000fe40007f1e0ff */
[----:B------:R-:W-:-:S04]  /*147c0*/  SHF.L.W.U32.HI R159, R159, 0xd, R174 ;  /* 0x0000000d9f9f7819 */ /* 0x000fc80000010eae */
[----:B------:R-:W-:Y:S02]  /*147d0*/  IADD3.X R176, P0, PT, R159, R176, RZ, P0, !PT ;  /* 0x000000b09fb07210 */ /* 0x000fe4000071e4ff */
[----:B------:R-:W-:Y:S02]  /*147e0*/  LOP3.LUT R159, R177, 0x7ffff, RZ, 0xc0, !PT ;  /* 0x0007ffffb19f7812 */ /* 0x000fe400078ec0ff */
        /* <DEDUP_REMOVED lines=12> */
[----:B------:R-:W-:-:S05]  /*148b0*/  LEA.HI.X R173, P0, R164, R173, RZ, 0xd, P0 ;  /* 0x000000ada4ad7211 */ /* 0x000fca0000016cff */
[----:B------:R-:W-:-:S05]  /*148c0*/  IMAD.X R75, RZ, RZ, R185, P0 ;  /* 0x000000ffff4b7224 */ /* 0x000fca00000e06b9 */
[----:B------:R-:W-:Y:S02]  /*148d0*/  SHF.L.W.U32.HI R75, R173, 0xd, R75 ;  /* 0x0000000dad4b7819 */ /* 0x000fe40000010e4b */
[----:B------:R-:W-:-:S03]  /*148e0*/  SHF.L.W.U32.HI R173, R72, 0xd, R173 ;  /* 0x0000000d48ad7819 */ /* 0x000fc60000010ead */
[----:B------:R-:W-:Y:S02]  /*148f0*/  IMAD R75, R75, 0x13, RZ ;  /* 0x000000134b4b7824 */ /* 0x000fe400078e02ff */
[----:B------:R-:W-:-:S04]  /*14900*/  IMAD.WIDE.U32 R158, R173, 0x13, R158 ;  /* 0x00000013ad9e7825 */ /* 0x000fc800078e009e */
[----:B------:R-:W-:Y:S01]  /*14910*/  IMAD.IADD R173, R159, 0x1, R75 ;  /* 0x000000019fad7824 */ /* 0x000fe200078e024b */
[----:B------:R-:W-:-:S04]  /*14920*/  MOV R174, R158 ;  /* 0x0000009e00ae7202 */ /* 0x000fc80000000f00 */
[C---:B------:R-:W-:Y:S02]  /*14930*/  LEA.HI R172, P0, R173.reuse, R160, RZ, 0xd ;  /* 0x000000a0adac7211 */ /* 0x040fe400078168ff */
[----:B------:R-:W-:-:S03]  /*14940*/  LOP3.LUT R173, R173, 0x7ffff, RZ, 0xc0, !PT ;  /* 0x0007ffffadad7812 */ /* 0x000fc600078ec0ff */
[----:B------:R-:W-:-:S08]  /*14950*/  IMAD.X R171, RZ, RZ, R161, P0 ;  /* 0x000000ffffab7224 */ /* 0x000fd000000e06a1 */
.L_x_2:
[----:B------:R-:W-:Y:S01]  /*14960*/  LOP3.LUT R170, R176, 0x7ffff, RZ, 0xc0, !PT ;  /* 0x0007ffffb0aa7812 */ /* 0x000fe200078ec0ff */
[----:B------:R-:W-:Y:S01]  /*14970*/  IMAD.WIDE.U32 R166, R71, 0x26, RZ ;  /* 0x0000002647a67825 */ /* 0x000fe200078e00ff */
[----:B------:R-:W-:Y:S01]  /*14980*/  LOP3.LUT R72, R72, 0x7ffff, RZ, 0xc0, !PT ;  /* 0x0007ffff48487812 */ /* 0x000fe200078ec0ff */
[----:B------:R-:W-:Y:S01]  /*14990*/  UIADD3 UR4, UPT, UPT, UR4, 0x1, URZ ;  /* 0x0000000104047890 */ /* 0x000fe2000fffe0ff */
[----:B------:R-:W-:Y:S01]  /*149a0*/  LOP3.LUT R77, R77, 0x7ffff, RZ, 0xc0, !PT ;  /* 0x0007ffff4d4d7812 */ /* 0x000fe200078ec0ff */
[----:B------:R-:W-:Y:S01]  /*149b0*/  IMAD R175, R170, 0x26, RZ ;  /* 0x00000026aaaf7824 */ /* 0x000fe200078e02ff */
[C---:B------:R-:W-:Y:S01]  /*149c0*/  SHF.L.U64.HI R185, R172.reuse, 0x1, R171 ;  /* 0x00000001acb97819 */ /* 0x040fe200000102ab */
[----:B------:R-:W-:Y:S01]  /*149d0*/  IMAD R75, R171, 0x26, RZ ;  /* 0x00000026ab4b7824 */ /* 0x000fe200078e02ff */
[----:B------:R-:W-:Y:S01]  /*149e0*/  UISETP.NE.AND UP0, UPT, UR4, 0x14, UPT ;  /* 0x000000140400788c */ /* 0x000fe2000bf05270 */
[----:B------:R-:W-:Y:S01]  /*149f0*/  IMAD.WIDE.U32 R160, R172, 0x26, RZ ;  /* 0x00000026aca07825 */ /* 0x000fe200078e00ff */
[----:B------:R-:W-:-:S03]  /*14a00*/  IADD3 R175, PT, PT, R167, R175, RZ ;  /* 0x000000afa7af7210 */ /* 0x000fc60007ffe0ff */
[----:B------:R-:W-:Y:S02]  /*14a10*/  IMAD.IADD R75, R161, 0x1, R75 ;  /* 0x00000001a14b7824 */ /* 0x000fe400078e024b */
[----:B------:R-:W-:-:S04]  /*14a20*/  IMAD.WIDE.U32 R158, R175, R78, RZ ;  /* 0x0000004eaf9e7225 */ /* 0x000fc800078e00ff */
[----:B------:R-:W-:-:S04]  /*14a30*/  IMAD.WIDE.U32 R162, R75, R79, RZ ;  /* 0x0000004f4ba27225 */ /* 0x000fc800078e00ff */
[----:B------:R-:W-:-:S04]  /*14a40*/  IMAD.WIDE.U32 R158, P3, R77, R166, R158 ;  /* 0x000000a64d9e7225 */ /* 0x000fc8000786009e */
[----:B------:R-:W-:-:S04]  /*14a50*/  IMAD.WIDE.U32 R162, P0, R72, R160, R162 ;  /* 0x000000a048a27225 */ /* 0x000fc800078000a2 */
[----:B------:R-:W-:-:S04]  /*14a60*/  IMAD.WIDE.U32 R160, R160, R79, RZ ;  /* 0x0000004fa0a07225 */ /* 0x000fc800078e00ff */
[----:B------:R-:W-:Y:S01]  /*14a70*/  IMAD.WIDE.U32 R164, R166, R78, RZ ;  /* 0x0000004ea6a47225 */ /* 0x000fe200078e00ff */
[----:B------:R-:W-:-:S03]  /*14a80*/  IADD3 R162, P2, PT, R161, R162, RZ ;  /* 0x000000a2a1a27210 */ /* 0x000fc60007f5e0ff */
        /* <DEDUP_REMOVED lines=10> */
[----:B------:R-:W-:Y:S01]  /*14b30*/  IMAD R177, R77, 0x13, RZ ;  /* 0x000000134db17824 */ /* 0x000fe200078e02ff */
[----:B------:R-:W-:Y:S01]  /*14b40*/  IADD3.X R163, PT, PT, RZ, RZ, RZ, P5, !PT ;  /* 0x000000ffffa37210 */ /* 0x000fe20002ffe4ff */
[----:B------:R-:W-:Y:S01]  /*14b50*/  IMAD.WIDE.U32.X R160, R75, R72, R160, P2 ;  /* 0x000000484ba07225 */ /* 0x000fe200010e04a0 */
[----:B------:R-:W-:Y:S02]  /*14b60*/  IADD3.X R75, P0, PT, R162, R165, RZ, P0, !PT ;  /* 0x000000a5a24b7210 */ /* 0x000fe4000071e4ff */
[----:B------:R-:W-:Y:S01]  /*14b70*/  MOV R164, R159 ;  /* 0x0000009f00a47202 */ /* 0x000fe20000000f00 */
[----:B------:R-:W-:Y:S01]  /*14b80*/  IMAD.X R165, RZ, RZ, RZ, P3 ;  /* 0x000000ffffa57224 */ /* 0x000fe200018e06ff */
[----:B------:R-:W-:Y:S01]  /*14b90*/  SHF.L.U64.HI R159, R174, 0x1, R173 ;  /* 0x00000001ae9f7819 */ /* 0x000fe200000102ad */
[----:B------:R-:W-:-:S02]  /*14ba0*/  IMAD.MOV.U32 R162, RZ, RZ, R169 ;  /* 0x000000ffffa27224 */ /* 0x000fc400078e00a9 */
[----:B------:R-:W-:-:S04]  /*14bb0*/  IMAD.WIDE.U32.X R164, R175, R77, R164, P4 ;  /* 0x0000004dafa47225 */ /* 0x000fc800020e04a4 */
[----:B------:R-:W-:-:S04]  /*14bc0*/  IMAD.WIDE.U32.X R162, R173, R173, R162, P6 ;  /* 0x000000adada27225 */ /* 0x000fc800030e04a2 */
[----:B------:R-:W-:Y:S01]  /*14bd0*/  IMAD.SHL.U32 R174, R174, 0x2, RZ ;  /* 0x00000002aeae7824 */ /* 0x000fe200078e00ff */
[----:B------:R-:W-:Y:S01]  /*14be0*/  IADD3.X R176, P0, P1, R162, R164, R160, P0, P1 ;  /* 0x000000a4a2b07210 */ /* 0x000fe200001024a0 */
[----:B------:R-:W-:-:S03]  /*14bf0*/  IMAD.SHL.U32 R188, R172, 0x2, RZ ;  /* 0x00000002acbc7824 */ /* 0x000fc600078e00ff */
[----:B------:R-:W-:Y:S01]  /*14c00*/  IADD3.X R182, PT, PT, R163, R165, R161, P0, P1 ;  /* 0x000000a5a3b67210 */ /* 0x000fe200007e24a1 */
[----:B------:R-:W-:-:S04]  /*14c10*/  IMAD.WIDE.U32 R162, R78, 0x13, RZ ;  /* 0x000000134ea27825 */ /* 0x000fc800078e00ff */
[----:B------:R-:W-:Y:S02]  /*14c20*/  IMAD.IADD R177, R163, 0x1, R177 ;  /* 0x00000001a3b17824 */ /* 0x000fe400078e02b1 */
[----:B------:R-:W-:-:S04]  /*14c30*/  IMAD.WIDE.U32 R160, R175, R79, RZ ;  /* 0x0000004fafa07225 */ /* 0x000fc800078e00ff */
        /* <DEDUP_REMOVED lines=8> */
[----:B------:R-:W-:Y:S02]  /*14cc0*/  IADD3 R162, P4, PT, R165, R162, RZ ;  /* 0x000000a2a5a27210 */ /* 0x000fe40007f9e0ff */
[----:B------:R-:W-:Y:S01]  /*14cd0*/  IADD3.X R169, PT, PT, RZ, RZ, RZ, P0, !PT ;  /* 0x000000ffffa97210 */ /* 0x000fe200007fe4ff */
[----:B------:R-:W-:Y:S01]  /*14ce0*/  IMAD.WIDE.U32 R164, R159, R172, RZ ;  /* 0x000000ac9fa47225 */ /* 0x000fe200078e00ff */
[----:B------:R-:W-:Y:S02]  /*14cf0*/  IADD3 R166, P0, PT, R168, R166, RZ ;  /* 0x000000a6a8a67210 */ /* 0x000fe40007f1e0ff */
[----:B------:R-:W-:Y:S01]  /*14d00*/  IADD3.X R162, P1, PT, R162, R160, RZ, P1, !PT ;  /* 0x000000a0a2a27210 */ /* 0x000fe20000f3e4ff */
[----:B------:R-:W-:Y:S01]  /*14d10*/  IMAD.MOV.U32 R168, RZ, RZ, R161 ;  /* 0x000000ffffa87224 */ /* 0x000fe200078e00a1 */
[----:B------:R-:W-:Y:S01]  /*14d20*/  MOV R160, R163 ;  /* 0x000000a300a07202 */ /* 0x000fe20000000f00 */
[----:B------:R-:W-:-:S04]  /*14d30*/  IMAD.WIDE.U32 R164, P5, R171, R174, R164 ;  /* 0x000000aeaba47225 */ /* 0x000fc800078a00a4 */
[----:B------:R-:W-:Y:S01]  /*14d40*/  IMAD.X R161, RZ, RZ, RZ, P2 ;  /* 0x000000ffffa17224 */ /* 0x000fe200010e06ff */
[----:B------:R-:W-:Y:S01]  /*14d50*/  IADD3 R183, P6, PT, R167, R164, RZ ;  /* 0x000000a4a7b77210 */ /* 0x000fe20007fde0ff */
[----:B------:R-:W-:Y:S02]  /*14d60*/  IMAD.X R163, RZ, RZ, RZ, P5 ;  /* 0x000000ffffa37224 */ /* 0x000fe400028e06ff */
[----:B------:R-:W-:Y:S01]  /*14d70*/  IMAD.WIDE.U32.X R168, R175, R72, R168, P3 ;  /* 0x00000048afa87225 */ /* 0x000fe200018e04a8 */
[----:B------:R-:W-:Y:S02]  /*14d80*/  IADD3.X R183, P0, PT, R162, R183, RZ, P0, !PT ;  /* 0x000000b7a2b77210 */ /* 0x000fe4000071e4ff */
[----:B------:R-:W-:Y:S01]  /*14d90*/  SHF.L.W.U32.HI R175, R75, 0xd, R176 ;  /* 0x0000000d4baf7819 */ /* 0x000fe20000010eb0 */
[----:B------:R-:W-:Y:S01]  /*14da0*/  IMAD.MOV.U32 R162, RZ, RZ, R165 ;  /* 0x000000ffffa27224 */ /* 0x000fe200078e00a5 */
[----:B------:R-:W-:Y:S01]  /*14db0*/  SHF.L.W.U32.HI R176, R176, 0xd, R182 ;  /* 0x0000000db0b07819 */ /* 0x000fe20000010eb6 */
[----:B------:R-:W-:-:S04]  /*14dc0*/  IMAD.WIDE.U32.X R160, R177, R77, R160, P4 ;  /* 0x0000004db1a07225 */ /* 0x000fc800020e04a0 */
[----:B------:R-:W-:-:S04]  /*14dd0*/  IMAD.WIDE.U32.X R162, R171, R159, R162, P6 ;  /* 0x0000009faba27225 */ /* 0x000fc800030e04a2 */
[----:B------:R-:W-:Y:S01]  /*14de0*/  IMAD.WIDE.U32 R164, R171, R172, RZ ;  /* 0x000000acaba47225 */ /* 0x000fe200078e00ff */
[----:B------:R-:W-:-:S04]  /*14df0*/  IADD3.X R168, P0, P1, R162, R168, R160, P0, P1 ;  /* 0x000000a8a2a87210 */ /* 0x000fc800001024a0 */
[----:B------:R-:W-:Y:S01]  /*14e00*/  IADD3.X R173, PT, PT, R163, R169, R161, P0, P1 ;  /* 0x000000a9a3ad7210 */ /* 0x000fe200007e24a1 */
[----:B------:R-:W-:-:S04]  /*14e10*/  IMAD.WIDE.U32 R164, P0, R172, R171, R164 ;  /* 0x000000abaca47225 */ /* 0x000fc800078000a4 */
[----:B------:R-:W-:Y:S01]  /*14e20*/  IMAD.WIDE.U32 R160, R172, R172, RZ ;  /* 0x000000acaca07225 */ /* 0x000fe200078e00ff */
[----:B------:R-:W-:Y:S02]  /*14e30*/  IADD3.X R163, PT, PT, RZ, RZ, RZ, P0, !PT ;  /* 0x000000ffffa37210 */ /* 0x000fe400007fe4ff */
[----:B------:R-:W-:Y:S01]  /*14e40*/  IADD3 R175, P0, PT, R175, R166, RZ ;  /* 0x000000a6afaf7210 */ /* 0x000fe20007f1e0ff */
[----:B------:R-:W-:Y:S01]  /*14e50*/  IMAD.MOV.U32 R162, RZ, RZ, R165 ;  /* 0x000000ffffa27224 */ /* 0x000fe200078e00a5 */
[----:B------:R-:W-:Y:S01]  /*14e60*/  IADD3 R161, P3, PT, R161, R164, RZ ;  /* 0x000000a4a1a17210 */ /* 0x000fe20007f7e0ff */
[----:B------:R-:W-:Y:S01]  /*14e70*/  IMAD R169, R77, 0x26, RZ ;  /* 0x000000264da97824 */ /* 0x000fe200078e02ff */
[----:B------:R-:W-:Y:S01]  /*14e80*/  IADD3.X R183, P0, PT, R176, R183, RZ, P0, !PT ;  /* 0x000000b7b0b77210 */ /* 0x000fe2000071e4ff */
[----:B------:R-:W-:-:S03]  /*14e90*/  IMAD.WIDE.U32 R164, R78, 0x26, RZ ;  /* 0x000000264ea47825 */ /* 0x000fc600078e00ff */
[----:B------:R-:W-:Y:S01]  /*14ea0*/  LEA.HI.X R176, P0, R182, R168, RZ, 0xd, P0 ;  /* 0x000000a8b6b07211 */ /* 0x000fe20000016cff */
[----:B------:R-:W-:Y:S02]  /*14eb0*/  IMAD.IADD R169, R165, 0x1, R169 ;  /* 0x00000001a5a97824 */ /* 0x000fe400078e02a9 */
[----:B------:R-:W-:-:S04]  /*14ec0*/  IMAD.WIDE.U32.X R162, R171, R171, R162, P3 ;  /* 0x000000ababa27225 */ /* 0x000fc800018e04a2 */
[----:B------:R-:W-:-:S04]  /*14ed0*/  IMAD.WIDE.U32 R166, R169, R79, RZ ;  /* 0x0000004fa9a67225 */ /* 0x000fc800078e00ff */
[----:B------:R-:W-:Y:S02]  /*14ee0*/  IMAD.X R173, RZ, RZ, R173, P0 ;  /* 0x000000ffffad7224 */ /* 0x000fe400000e06ad */
        /* <DEDUP_REMOVED lines=8> */
[----:B------:R-:W-:Y:S01]  /*14f70*/  IMAD.WIDE.U32 R166, R174, R71, RZ ;  /* 0x00000047aea67225 */ /* 0x000fe200078e00ff */
[----:B------:R-:W-:-:S03]  /*14f80*/  IADD3.X R161, PT, PT, RZ, RZ, RZ, P4, !PT ;  /* 0x000000ffffa17210 */ /* 0x000fc600027fe4ff */
[----:B------:R-:W-:Y:S01]  /*14f90*/  IMAD.WIDE.U32 R164, P4, R174, R170, R164 ;  /* 0x000000aaaea47225 */ /* 0x000fe200078800a4 */
[----:B------:R-:W-:-:S03]  /*14fa0*/  IADD3 R189, P6, PT, R189, R166, RZ ;  /* 0x000000a6bdbd7210 */ /* 0x000fc60007fde0ff */
[----:B------:R-:W-:Y:S01]  /*14fb0*/  IMAD.WIDE.U32.X R160, R169, R72, R160, P2 ;  /* 0x00000048a9a07225 */ /* 0x000fe200010e04a0 */
[----:B------:R-:W-:-:S03]  /*14fc0*/  IADD3 R166, P5, PT, R167, R164, RZ ;  /* 0x000000a4a7a67210 */ /* 0x000fc60007fbe0ff */
[----:B------:R-:W-:Y:S01]  /*14fd0*/  IMAD.X R167, RZ, RZ, RZ, P4 ;  /* 0x000000ffffa77224 */ /* 0x000fe200020e06ff */
[----:B------:R-:W-:Y:S01]  /*14fe0*/  IADD3.X R190, P2, PT, R190, R166, RZ, P6, !PT ;  /* 0x000000a6bebe7210 */ /* 0x000fe2000375e4ff */
[----:B------:R-:W-:Y:S01]  /*14ff0*/  IMAD.WIDE.U32 R168, R188, R71, RZ ;  /* 0x00000047bca87225 */ /* 0x000fe200078e00ff */
[----:B------:R-:W-:-:S05]  /*15000*/  MOV R166, R165 ;  /* 0x000000a500a67202 */ /* 0x000fca0000000f00 */
[----:B------:R-:W-:-:S03]  /*15010*/  IMAD.WIDE.U32.X R166, R159, R170, R166, P5 ;  /* 0x000000aa9fa67225 */ /* 0x000fc600028e04a6 */
[----:B------:R-:W-:-:S04]  /*15020*/  IADD3.X R177, P1, P2, R166, R160, R162, P2, P1 ;  /* 0x000000a0a6b17210 */ /* 0x000fc800012224a2 */
[----:B------:R-:W-:Y:S01]  /*15030*/  IADD3.X R184, PT, PT, R167, R161, R163, P1, P2 ;  /* 0x000000a1a7b87210 */ /* 0x000fe20000fe44a3 */
[----:B------:R-:W-:-:S04]  /*15040*/  IMAD.WIDE.U32 R166, R170, R71, RZ ;  /* 0x00000047aaa67225 */ /* 0x000fc800078e00ff */
[----:B------:R-:W-:-:S04]  /*15050*/  IMAD.WIDE.U32 R162, R185, R71, RZ ;  /* 0x00000047b9a27225 */ /* 0x000fc800078e00ff */
[----:B------:R-:W-:-:S04]  /*15060*/  IMAD.WIDE.U32 R166, P2, R71, R170, R166 ;  /* 0x000000aa47a67225 */ /* 0x000fc800078400a6 */
[----:B------:R-:W-:Y:S01]  /*15070*/  IMAD.WIDE.U32 R160, R71, R71, RZ ;  /* 0x0000004747a07225 */ /* 0x000fe200078e00ff */
[----:B------:R-:W-:Y:S02]  /*15080*/  MOV R164, R167 ;  /* 0x000000a700a47202 */ /* 0x000fe40000000f00 */
[----:B------:R-:W-:Y:S01]  /*15090*/  SHF.L.W.U32.HI R71, R183, 0xd, R176 ;  /* 0x0000000db7477819 */ /* 0x000fe20000010eb0 */
[----:B------:R-:W-:-:S04]  /*150a0*/  IMAD.WIDE.U32 R162, P1, R188, R170, R162 ;  /* 0x000000aabca27225 */ /* 0x000fc800078200a2 */
[----:B------:R-:W-:Y:S01]  /*150b0*/  IMAD.X R165, RZ, RZ, RZ, P2 ;  /* 0x000000ffffa57224 */ /* 0x000fe200010e06ff */
[----:B------:R-:W-:Y:S01]  /*150c0*/  IADD3 R182, P2, PT, R161, R166, RZ ;  /* 0x000000a6a1b67210 */ /* 0x000fe20007f5e0ff */
[----:B------:R-:W-:Y:S01]  /*150d0*/  IMAD.X R167, RZ, RZ, RZ, P1 ;  /* 0x000000ffffa77224 */ /* 0x000fe200008e06ff */
[----:B------:R-:W-:Y:S02]  /*150e0*/  IADD3 R161, P0, PT, R169, R162, RZ ;  /* 0x000000a2a9a17210 */ /* 0x000fe40007f1e0ff */
[----:B------:R-:W-:Y:S01]  /*150f0*/  MOV R166, R163 ;  /* 0x000000a300a67202 */ /* 0x000fe20000000f00 */
[----:B------:R-:W-:Y:S01]  /*15100*/  IMAD.WIDE.U32.X R164, R170, R170, R164, P2 ;  /* 0x000000aaaaa47225 */ /* 0x000fe200010e04a4 */
[----:B------:R-:W-:-:S03]  /*15110*/  SHF.L.W.U32.HI R169, R176, 0xd, R173 ;  /* 0x0000000db0a97819 */ /* 0x000fc60000010ead */
        /* <DEDUP_REMOVED lines=10> */
[----:B------:R-:W-:-:S04]  /*151c0*/  IMAD.WIDE.U32 R166, R166, R79, RZ ;  /* 0x0000004fa6a67225 */ /* 0x000fc800078e00ff */
[----:B------:R-:W-:Y:S01]  /*151d0*/  IMAD.X R169, RZ, RZ, RZ, P2 ;  /* 0x000000ffffa97224 */ /* 0x000fe200010e06ff */
[----:B------:R-:W-:Y:S02]  /*151e0*/  IADD3 R189, P1, PT, R168, R166, RZ ;  /* 0x000000a6a8bd7210 */ /* 0x000fe40007f3e0ff */
[----:B------:R-:W-:Y:S02]  /*151f0*/  IADD3 R166, P3, PT, R167, R170, RZ ;  /* 0x000000aaa7a67210 */ /* 0x000fe40007f7e0ff */
[----:B------:R-:W-:Y:S02]  /*15200*/  MOV R168, R171 ;  /* 0x000000ab00a87202 */ /* 0x000fe40000000f00 */
[----:B------:R-:W-:Y:S01]  /*15210*/  IADD3.X R161, P1, PT, R166, R161, RZ, P1, !PT ;  /* 0x000000a1a6a17210 */ /* 0x000fe20000f3e4ff */
[----:B------:R-:W-:-:S04]  /*15220*/  IMAD.WIDE.U32 R166, R159, R78, RZ ;  /* 0x0000004e9fa67225 */ /* 0x000fc800078e00ff */
[----:B------:R-:W-:-:S04]  /*15230*/  IMAD.WIDE.U32.X R168, R172, R72, R168, P3 ;  /* 0x00000048aca87225 */ /* 0x000fc800018e04a8 */
[----:B------:R-:W-:-:S04]  /*15240*/  IMAD.WIDE.U32 R166, P2, R174, R77, R166 ;  /* 0x0000004daea67225 */ /* 0x000fc800078400a6 */
[----:B------:R-:W-:-:S04]  /*15250*/  IMAD.WIDE.U32 R172, R174, R78, RZ ;  /* 0x0000004eaeac7225 */ /* 0x000fc800078e00ff */
[----:B------:R-:W-:Y:S01]  /*15260*/  IMAD.X R171, RZ, RZ, RZ, P2 ;  /* 0x000000ffffab7224 */ /* 0x000fe200010e06ff */
[----:B------:R-:W-:Y:S01]  /*15270*/  IADD3 R166, P3, PT, R173, R166, RZ ;  /* 0x000000a6ada67210 */ /* 0x000fe20007f7e0ff */
[----:B------:R-:W-:Y:S01]  /*15280*/  IMAD.MOV.U32 R170, RZ, RZ, R167 ;  /* 0x000000ffffaa7224 */ /* 0x000fe200078e00a7 */
        /* <DEDUP_REMOVED lines=8> */
[----:B------:R-:W-:Y:S01]  /*15310*/  LOP3.LUT R171, R183, 0x7ffff, RZ, 0xc0, !PT ;  /* 0x0007ffffb7ab7812 */ /* 0x000fe200078ec0ff */
[----:B------:R-:W-:-:S04]  /*15320*/  IMAD.WIDE.U32 R162, P2, R188, R77, R162 ;  /* 0x0000004dbca27225 */ /* 0x000fc800078400a2 */
[----:B------:R-:W-:Y:S01]  /*15330*/  IMAD.MOV.U32 R160, RZ, RZ, R163 ;  /* 0x000000ffffa07224 */ /* 0x000fe200078e00a3 */
[----:B------:R-:W-:Y:S01]  /*15340*/  IADD3 R167, P3, PT, R167, R162, RZ ;  /* 0x000000a2a7a77210 */ /* 0x000fe20007f7e0ff */
[----:B------:R-:W-:Y:S01]  /*15350*/  IMAD.WIDE.U32 R162, R159, R79, RZ ;  /* 0x0000004f9fa27225 */ /* 0x000fe200078e00ff */
[----:B------:R-:W-:Y:S02]  /*15360*/  IADD3.X R161, PT, PT, RZ, RZ, RZ, P2, !PT ;  /* 0x000000ffffa17210 */ /* 0x000fe400017fe4ff */
[----:B------:R-:W-:Y:S01]  /*15370*/  IADD3.X R167, P1, PT, R182, R167, RZ, P1, !PT ;  /* 0x000000a7b6a77210 */ /* 0x000fe20000f3e4ff */
[----:B------:R-:W-:-:S04]  /*15380*/  IMAD.WIDE.U32 R78, R174, R79, RZ ;  /* 0x0000004fae4e7225 */ /* 0x000fc800078e00ff */
[----:B------:R-:W-:Y:S01]  /*15390*/  IMAD.WIDE.U32.X R160, R185, R77, R160, P3 ;  /* 0x0000004db9a07225 */ /* 0x000fe200018e04a0 */
[----:B------:R-:W-:-:S03]  /*153a0*/  IADD3 R166, P2, PT, R166, R78, RZ ;  /* 0x0000004ea6a67210 */ /* 0x000fc60007f5e0ff */
[----:B------:R-:W-:-:S03]  /*153b0*/  IMAD.WIDE.U32 R162, P3, R174, R72, R162 ;  /* 0x00000048aea27225 */ /* 0x000fc600078600a2 */
[----:B------:R-:W-:Y:S01]  /*153c0*/  IADD3 R77, P4, PT, R79, R162, RZ ;  /* 0x000000a24f4d7210 */ /* 0x000fe20007f9e0ff */
[----:B------:R-:W-:Y:S01]  /*153d0*/  IMAD.X R79, RZ, RZ, RZ, P3 ;  /* 0x000000ffff4f7224 */ /* 0x000fe200018e06ff */
[----:B------:R-:W-:Y:S02]  /*153e0*/  MOV R78, R163 ;  /* 0x000000a3004e7202 */ /* 0x000fe40000000f00 */
[----:B------:R-:W-:-:S03]  /*153f0*/  IADD3.X R167, P2, PT, R167, R77, RZ, P2, !PT ;  /* 0x0000004da7a77210 */ /* 0x000fc6000175e4ff */
        /* <DEDUP_REMOVED lines=11> */
[----:B------:R-:W-:-:S04]  /*154b0*/  IADD3.X R72, P0, PT, R72, R167, RZ, P0, !PT ;  /* 0x000000a748487210 */ /* 0x000fc8000071e4ff */
[----:B------:R-:W-:Y:S02]  /*154c0*/  LEA.HI.X R169, P0, R169, R159, RZ, 0xd, P0 ;  /* 0x0000009fa9a97211 */ /* 0x000fe40000016cff */
[----:B------:R-:W-:Y:S02]  /*154d0*/  LOP3.LUT R159, R75, 0x7ffff, RZ, 0xc0, !PT ;  /* 0x0007ffff4b9f7812 */ /* 0x000fe400078ec0ff */
[----:B------:R-:W-:-:S04]  /*154e0*/  IADD3.X R160, PT, PT, RZ, R160, RZ, P0, !PT ;  /* 0x000000a0ffa07210 */ /* 0x000fc800007fe4ff */
[----:B------:R-:W-:Y:S02]  /*154f0*/  SHF.L.W.U32.HI R75, R169, 0xd, R160 ;  /* 0x0000000da94b7819 */ /* 0x000fe40000010ea0 */
[----:B------:R-:W-:-:S03]  /*15500*/  SHF.L.W.U32.HI R169, R72, 0xd, R169 ;  /* 0x0000000d48a97819 */ /* 0x000fc60000010ea9 */
[----:B------:R-:W-:Y:S02]  /*15510*/  IMAD R75, R75, 0x13, RZ ;  /* 0x000000134b4b7824 */ /* 0x000fe400078e02ff */
[----:B------:R-:W-:-:S04]  /*15520*/  IMAD.WIDE.U32 R158, R169, 0x13, R158 ;  /* 0x00000013a99e7825 */ /* 0x000fc800078e009e */
[----:B------:R-:W-:Y:S02]  /*15530*/  IMAD.IADD R173, R159, 0x1, R75 ;  /* 0x000000019fad7824 */ /* 0x000fe400078e024b */
[----:B------:R-:W-:-:S03]  /*15540*/  IMAD.MOV.U32 R174, RZ, RZ, R158 ;  /* 0x000000ffffae7224 */ /* 0x000fc600078e009e */
[C---:B------:R-:W-:Y:S02]  /*15550*/  LEA.HI R172, P0, R173.reuse, R175, RZ, 0xd ;  /* 0x000000afadac7211 */ /* 0x040fe400078168ff */
[----:B------:R-:W-:Y:S02]  /*15560*/  LOP3.LUT R173, R173, 0x7ffff, RZ, 0xc0, !PT ;  /* 0x0007ffffadad7812 */ /* 0x000fe400078ec0ff */
[----:B------:R-:W-:Y:S01]  /*15570*/  IADD3.X R171, PT, PT, RZ, R171, RZ, P0, !PT ;  /* 0x000000abffab7210 */ /* 0x000fe200007fe4ff */
[----:B------:R-:W-:Y:S08]  /*15580*/  BRA.U UP0, `(.L_x_2) ;  /* 0xfffffff100f47547 */ /* 0x000ff0000b83ffff */
[----:B------:R-:W-:Y:S01]  /*15590*/  IMAD.WIDE.U32 R162, R64, 0x13, RZ ;  /* 0x0000001340a27825 */ /* 0x000fe200078e00ff */
[----:B------:R-:W-:Y:S01]  /*155a0*/  LOP3.LUT R72, R72, 0x7ffff, RZ, 0xc0, !PT ;  /* 0x0007ffff48487812 */ /* 0x000fe200078ec0ff */
[----:B------:R-:W-:Y:S01]  /*155b0*/  UMOV UR4, 0x1 ;  /* 0x0000000100047882 */ /* 0x000fe20000000000 */
[----:B------:R-:W-:Y:S01]  /*155c0*/  LOP3.LUT R75, R77, 0x7ffff, RZ, 0xc0, !PT ;  /* 0x0007ffff4d4b7812 */ /* 0x000fe200078ec0ff */
[----:B------:R-:W-:Y:S02]  /*155d0*/  IMAD R155, R65, 0x13, RZ ;  /* 0x00000013419b7824 */ /* 0x000fe400078e02ff */
[----:B------:R-:W-:-:S04]  /*155e0*/  IMAD.WIDE.U32 R160, R72, R162, RZ ;  /* 0x000000a248a07225 */ /* 0x000fc800078e00ff */
[----:B------:R-:W-:Y:S02]  /*155f0*/  IMAD.IADD R155, R163, 0x1, R155 ;  /* 0x00000001a39b7824 */ /* 0x000fe400078e029b */
[----:B------:R-:W-:-:S04]  /*15600*/  IMAD.WIDE.U32 R158, R55, 0x13, RZ ;  /* 0x00000013379e7825 */ /* 0x000fc800078e00ff */
[----:B------:R-:W-:-:S04]  /*15610*/  IMAD.WIDE.U32 R160, P1, R155, R79, R160 ;  /* 0x0000004f9ba07225 */ /* 0x000fc800078200a0 */
[----:B------:R-:W-:Y:S01]  /*15620*/  IMAD.WIDE.U32 R162, R79, R162, RZ ;  /* 0x000000a24fa27225 */ /* 0x000fe200078e00ff */
[----:B------:R-:W-:-:S03]  /*15630*/  IADD3.X R167, PT, PT, RZ, RZ, RZ, P1, !PT ;  /* 0x000000ffffa77210 */ /* 0x000fc60000ffe4ff */
[----:B------:R-:W-:Y:S01]  /*15640*/  IMAD R153, R60, 0x13, RZ ;  /* 0x000000133c997824 */ /* 0x000fe200078e02ff */
[----:B------:R-:W-:Y:S01]  /*15650*/  IADD3 R77, P1, PT, R163, R160, RZ ;  /* 0x000000a0a34d7210 */ /* 0x000fe20007f3e0ff */
[----:B------:R-:W-:-:S04]  /*15660*/  IMAD.WIDE.U32 R164, R75, R158, RZ ;  /* 0x0000009e4ba47225 */ /* 0x000fc800078e00ff */
[----:B------:R-:W-:Y:S02]  /*15670*/  IMAD.MOV.U32 R166, RZ, RZ, R161 ;  /* 0x000000ffffa67224 */ /* 0x000fe400078e00a1 */
[----:B------:R-:W-:Y:S02]  /*15680*/  IMAD.IADD R153, R159, 0x1, R153 ;  /* 0x000000019f997824 */ /* 0x000fe400078e0299 */
[----:B------:R-:W-:-:S04]  /*15690*/  IMAD.WIDE.U32.X R160, R72, R155, R166, P1 ;  /* 0x0000009b48a07225 */ /* 0x000fc800008e04a6 */
[----:B------:R-:W-:-:S04]  /*156a0*/  IMAD.WIDE.U32 R164, P0, R153, R78, R164 ;  /* 0x0000004e99a47225 */ /* 0x000fc800078000a4 */
[----:B------:R-:W-:-:S04]  /*156b0*/  IMAD.WIDE.U32 R166, R78, R158, RZ ;  /* 0x0000009e4ea67225 */ /* 0x000fc800078e00ff */
[----:B------:R-:W-:Y:S01]  /*156c0*/  IMAD.X R163, RZ, RZ, RZ, P0 ;  /* 0x000000ffffa37224 */ /* 0x000fe200000e06ff */
[----:B------:R-:W-:Y:S01]  /*156d0*/  IADD3 R155, P0, PT, R166, R162, RZ ;  /* 0x000000a2a69b7210 */ /* 0x000fe20007f1e0ff */
[----:B------:R-:W-:Y:S01]  /*156e0*/  IMAD.WIDE.U32 R168, R172, R156, RZ ;  /* 0x0000009caca87225 */ /* 0x000fe200078e00ff */
[----:B------:R-:W-:Y:S02]  /*156f0*/  MOV R162, R165 ;  /* 0x000000a500a27202 */ /* 0x000fe40000000f00 */
[----:B------:R-:W-:Y:S01]  /*15700*/  IADD3 R166, P3, PT, R167, R164, RZ ;  /* 0x000000a4a7a67210 */ /* 0x000fe20007f7e0ff */
[----:B------:R-:W-:-:S03]  /*15710*/  IMAD.WIDE.U32 R164, R171, R156, RZ ;  /* 0x0000009caba47225 */ /* 0x000fc600078e00ff */
[----:B------:R-:W-:Y:S01]  /*15720*/  IADD3.X R77, P0, PT, R77, R166, RZ, P0, !PT ;  /* 0x000000a64d4d7210 */ /* 0x000fe2000071e4ff */
[----:B------:R-:W-:-:S04]  /*15730*/  IMAD.WIDE.U32.X R162, R75, R153, R162, P3 ;  /* 0x000000994ba27225 */ /* 0x000fc800018e04a2 */
[----:B------:R-:W-:-:S04]  /*15740*/  IMAD.WIDE.U32 R164, P1, R172, R69, R164 ;  /* 0x00000045aca47225 */ /* 0x000fc800078200a4 */
[----:B------:R-:W-:Y:S01]  /*15750*/  IMAD.X R167, RZ, RZ, RZ, P1 ;  /* 0x000000ffffa77224 */ /* 0x000fe200008e06ff */
[----:B------:R-:W-:Y:S01]  /*15760*/  IADD3 R164, P2, PT, R169, R164, RZ ;  /* 0x000000a4a9a47210 */ /* 0x000fe20007f5e0ff */
[----:B------:R-:W-:Y:S01]  /*15770*/  IMAD.MOV.U32 R166, RZ, RZ, R165 ;  /* 0x000000ffffa67224 */ /* 0x000fe200078e00a5 */
[----:B------:R-:W-:-:S03]  /*15780*/  IADD3 R168, P1, PT, R155, R168, RZ ;  /* 0x000000a89ba87210 */ /* 0x000fc60007f3e0ff */
[----:B------:R-:W-:Y:S01]  /*15790*/  IMAD.WIDE.U32.X R166, R171, R69, R166, P2 ;  /* 0x00000045aba67225 */ /* 0x000fe200010e04a6 */
[----:B------:R-:W-:Y:S02]  /*157a0*/  IADD3.X R155, P1, PT, R77, R164, RZ, P1, !PT ;  /* 0x000000a44d9b7210 */ /* 0x000fe40000f3e4ff */
[----:B------:R-:W-:Y:S02]  /*157b0*/  LOP3.LUT R77, R176, 0x7ffff, RZ, 0xc0, !PT ;  /* 0x0007ffffb04d7812 */ /* 0x000fe400078ec0ff */
[----:B------:R-:W-:-:S04]  /*157c0*/  IADD3.X R170, P0, P1, R166, R162, R160, P1, P0 ;  /* 0x000000a2a6aa7210 */ /* 0x000fc800009004a0 */
[----:B------:R-:W-:Y:S01]  /*157d0*/  IADD3.X R157, PT, PT, R167, R163, R161, P0, P1 ;  /* 0x000000a3a79d7210 */ /* 0x000fe200007e24a1 */
[----:B------:R-:W-:-:S04]  /*157e0*/  IMAD.WIDE.U32 R162, R77, R152, RZ ;  /* 0x000000984da27225 */ /* 0x000fc800078e00ff */
[----:B------:R-:W-:-:S04]  /*157f0*/  IMAD.WIDE.U32 R160, R71, R152, RZ ;  /* 0x0000009847a07225 */ /* 0x000fc800078e00ff */
[----:B------:R-:W-:Y:S01]  /*15800*/  IMAD.WIDE.U32 R162, P3, R71, R62, R162 ;  /* 0x0000003e47a27225 */ /* 0x000fe200078600a2 */
[----:B------:R-:W-:-:S03]  /*15810*/  IADD3 R168, P0, PT, R168, R160, RZ ;  /* 0x000000a0a8a87210 */ /* 0x000fc60007f1e0ff */
[----:B------:R-:W-:Y:S01]  /*15820*/  IMAD.WIDE.U32 R166, R174, R154, RZ ;  /* 0x0000009aaea67225 */ /* 0x000fe200078e00ff */
[----:B------:R-:W-:Y:S02]  /*15830*/  IADD3 R160, P2, PT, R161, R162, RZ ;  /* 0x000000a2a1a07210 */ /* 0x000fe40007f5e0ff */
[----:B------:R-:W-:Y:S01]  /*15840*/  IADD3.X R165, PT, PT, RZ, RZ, RZ, P3, !PT ;  /* 0x000000ffffa57210 */ /* 0x000fe20001ffe4ff */
[----:B------:R-:W-:Y:S01]  /*15850*/  IMAD.MOV.U32 R164, RZ, RZ, R163 ;  /* 0x000000ffffa47224 */ /* 0x000fe200078e00a3 */
[----:B------:R-:W-:Y:S01]  /*15860*/  IADD3.X R155, P0, PT, R155, R160, RZ, P0, !PT ;  /* 0x000000a09b9b7210 */ /* 0x000fe2000071e4ff */
[----:B------:R-:W-:-:S04]  /*15870*/  IMAD.WIDE.U32 R160, R173, R154, RZ ;  /* 0x0000009aada07225 */ /* 0x000fc800078e00ff */
[----:B------:R-:W-:-:S04]  /*15880*/  IMAD.WIDE.U32.X R164, R77, R62, R164, P2 ;  /* 0x0000003e4da47225 */ /* 0x000fc800010e04a4 */
[----:B------:R-:W-:-:S04]  /*15890*/  IMAD.WIDE.U32 R160, P1, R174, R68, R160 ;  /* 0x00000044aea07225 */ /* 0x000fc800078200a0 */
[----:B------:R-:W-:Y:S01]  /*158a0*/  IMAD.X R163, RZ, RZ, RZ, P1 ;  /* 0x000000ffffa37224 */ /* 0x000fe200008e06ff */
[----:B------:R-:W-:Y:S02]  /*158b0*/  MOV R162, R161 ;  /* 0x000000a100a27202 */ /* 0x000fe40000000f00 */
[----:B------:R-:W-:Y:S02]  /*158c0*/  IADD3 R161, P3, PT, R167, R160, RZ ;  /* 0x000000a0a7a17210 */ /* 0x000fe40007f7e0ff */
[----:B------:R-:W-:Y:S01]  /*158d0*/  IADD3 R160, P1, PT, R168, R166, RZ ;  /* 0x000000a6a8a07210 */ /* 0x000fe20007f3e0ff */
[----:B------:R-:W-:-:S03]  /*158e0*/  IMAD.WIDE.U32 R166, R75, R152, RZ ;  /* 0x000000984ba67225 */ /* 0x000fc600078e00ff */
[----:B------:R-:W-:Y:S01]  /*158f0*/  IADD3.X R155, P1, PT, R155, R161, RZ, P1, !PT ;  /* 0x000000a19b9b7210 */ /* 0x000fe20000f3e4ff */
[----:B------:R-:W-:-:S04]  /*15900*/  IMAD.WIDE.U32.X R162, R173, R68, R162, P3 ;  /* 0x00000044ada27225 */ /* 0x000fc800018e04a2 */
[----:B------:R-:W-:Y:S01]  /*15910*/  IMAD.WIDE.U32 R168, R78, R152, RZ ;  /* 0x000000984ea87225 */ /* 0x000fe200078e00ff */
[----:B------:R-:W-:-:S04]  /*15920*/  IADD3.X R170, P0, P1, R162, R170, R164, P1, P0 ;  /* 0x000000aaa2aa7210 */ /* 0x000fc800009004a4 */
[----:B------:R-:W-:Y:S01]  /*15930*/  IADD3.X R157, PT, PT, R163, R157, R165, P0, P1 ;  /* 0x0000009da39d7210 */ /* 0x000fe200007e24a5 */
[----:B------:R-:W-:-:S04]  /*15940*/  IMAD.WIDE.U32 R162, R72, R158, RZ ;  /* 0x0000009e48a27225 */ /* 0x000fc800078e00ff */
[----:B------:R-:W-:-:S04]  /*15950*/  IMAD.WIDE.U32 R164, R79, R158, RZ ;  /* 0x0000009e4fa47225 */ /* 0x000fc800078e00ff */
[----:B------:R-:W-:-:S04]  /*15960*/  IMAD.WIDE.U32 R158, P1, R153, R79, R162 ;  /* 0x0000004f999e7225 */ /* 0x000fc800078200a2 */
[----:B------:R-:W-:Y:S01]  /*15970*/  IMAD.X R163, RZ, RZ, RZ, P1 ;  /* 0x000000ffffa37224 */ /* 0x000fe200008e06ff */
[----:B------:R-:W-:Y:S01]  /*15980*/  IADD3 R161, P1, PT, R165, R158, RZ ;  /* 0x0000009ea5a17210 */ /* 0x000fe20007f3e0ff */
[----:B------:R-:W-:-:S04]  /*15990*/  IMAD.WIDE.U32 R166, P0, R78, R62, R166 ;  /* 0x0000003e4ea67225 */ /* 0x000fc800078000a6 */
[----:B------:R-:W-:Y:S01]  /*159a0*/  IMAD.MOV.U32 R162, RZ, RZ, R159 ;  /* 0x000000ffffa27224 */ /* 0x000fe200078e009f */
[----:B------:R-:W-:-:S03]  /*159b0*/  IADD3 R166, P3, PT, R169, R166, RZ ;  /* 0x000000a6a9a67210 */ /* 0x000fc60007f7e0ff */
[----:B------:R-:W-:Y:S01]  /*159c0*/  IMAD.WIDE.U32.X R158, R72, R153, R162, P1 ;  /* 0x00000099489e7225 */ /* 0x000fe200008e04a2 */
[----:B------:R-:W-:Y:S02]  /*159d0*/  IADD3.X R163, PT, PT, RZ, RZ, RZ, P0, !PT ;  /* 0x000000ffffa37210 */ /* 0x000fe400007fe4ff */
[----:B------:R-:W-:Y:S01]  /*159e0*/  IADD3 R153, P0, PT, R168, R164, RZ ;  /* 0x000000a4a8997210 */ /* 0x000fe20007f1e0ff */
[----:B------:R-:W-:-:S03]  /*159f0*/  IMAD.WIDE.U32 R164, R171, R154, RZ ;  /* 0x0000009aaba47225 */ /* 0x000fc600078e00ff */
[----:B------:R-:W-:Y:S01]  /*15a00*/  IADD3.X R161, P0, PT, R161, R166, RZ, P0, !PT ;  /* 0x000000a6a1a17210 */ /* 0x000fe2000071e4ff */
[----:B------:R-:W-:-:S04]  /*15a10*/  IMAD.WIDE.U32 R168, R172, R154, RZ ;  /* 0x0000009aaca87225 */ /* 0x000fc800078e00ff */
[----:B------:R-:W-:-:S04]  /*15a20*/  IMAD.WIDE.U32 R164, P1, R172, R68, R164 ;  /* 0x00000044aca47225 */ /* 0x000fc800078200a4 */
[----:B------:R-:W-:Y:S01]  /*15a30*/  IMAD.MOV.U32 R162, RZ, RZ, R167 ;  /* 0x000000ffffa27224 */ /* 0x000fe200078e00a7 */
[----:B------:R-:W-:Y:S01]  /*15a40*/  MOV R166, R165 ;  /* 0x000000a500a67202 */ /* 0x000fe20000000f00 */
[----:B------:R-:W-:Y:S01]  /*15a50*/  IMAD.X R167, RZ, RZ, RZ, P1 ;  /* 0x000000ffffa77224 */ /* 0x000fe200008e06ff */
[----:B------:R-:W-:Y:S01]  /*15a60*/  IADD3 R164, P2, PT, R169, R164, RZ ;  /* 0x000000a4a9a47210 */ /* 0x000fe20007f5e0ff */
[----:B------:R-:W-:Y:S01]  /*15a70*/  IMAD.WIDE.U32.X R162, R75, R62, R162, P3 ;  /* 0x0000003e4ba27225 */ /* 0x000fe200018e04a2 */
[----:B------:R-:W-:-:S03]  /*15a80*/  IADD3 R169, P1, PT, R153, R168, RZ ;  /* 0x000000a899a97210 */ /* 0x000fc60007f3e0ff */
[----:B------:R-:W-:Y:S01]  /*15a90*/  IMAD.WIDE.U32.X R166, R171, R68, R166, P2 ;  /* 0x00000044aba67225 */ /* 0x000fe200010e04a6 */
[----:B------:R-:W-:-:S03]  /*15aa0*/  IADD3.X R161, P1, PT, R161, R164, RZ, P1, !PT ;  /* 0x000000a4a1a17210 */ /* 0x000fc60000f3e4ff */
[----:B------:R-:W-:Y:S01]  /*15ab0*/  IMAD.WIDE.U32 R164, R71, R156, RZ ;  /* 0x0000009c47a47225 */ /* 0x000fe200078e00ff */
[----:B------:R-:W-:-:S04]  /*15ac0*/  IADD3.X R153, P0, P1, R166, R162, R158, P1, P0 ;  /* 0x000000a2a6997210 */ /* 0x000fc8000090049e */
[----:B------:R-:W-:Y:S01]  /*15ad0*/  IADD3.X R168, PT, PT, R167, R163, R159, P0, P1 ;  /* 0x000000a3a7a87210 */ /* 0x000fe200007e249f */
[----:B------:R-:W-:-:S04]  /*15ae0*/  IMAD.WIDE.U32 R162, R77, R156, RZ ;  /* 0x0000009c4da27225 */ /* 0x000fc800078e00ff */
[----:B------:R-:W-:-:S04]  /*15af0*/  IMAD.WIDE.U32 R166, R174, R64, RZ ;  /* 0x00000040aea67225 */ /* 0x000fc800078e00ff */
[----:B------:R-:W-:-:S04]  /*15b00*/  IMAD.WIDE.U32 R162, P0, R71, R69, R162 ;  /* 0x0000004547a27225 */ /* 0x000fc800078000a2 */
[----:B------:R-:W-:Y:S01]  /*15b10*/  IMAD.MOV.U32 R158, RZ, RZ, R163 ;  /* 0x000000ffff9e7224 */ /* 0x000fe200078e00a3 */
[----:B------:R-:W-:Y:S01]  /*15b20*/  IADD3 R165, P3, PT, R165, R162, RZ ;  /* 0x000000a2a5a57210 */ /* 0x000fe20007f7e0ff */
[----:B------:R-:W-:-:S04]  /*15b30*/  IMAD.WIDE.U32 R162, R173, R64, RZ ;  /* 0x00000040ada27225 */ /* 0x000fc800078e00ff */
[----:B------:R-:W-:Y:S01]  /*15b40*/  IMAD.X R159, RZ, RZ, RZ, P0 ;  /* 0x000000ffff9f7224 */ /* 0x000fe200000e06ff */
[----:B------:R-:W-:Y:S01]  /*15b50*/  IADD3 R169, P0, PT, R169, R164, RZ ;  /* 0x000000a4a9a97210 */ /* 0x000fe20007f1e0ff */
[----:B------:R-:W-:-:S03]  /*15b60*/  IMAD.WIDE.U32 R162, P1, R174, R65, R162 ;  /* 0x00000041aea27225 */ /* 0x000fc600078200a2 */
[----:B------:R-:W-:Y:S01]  /*15b70*/  IADD3.X R161, P0, PT, R161, R165, RZ, P0, !PT ;  /* 0x000000a5a1a17210 */ /* 0x000fe2000071e4ff */
[----:B------:R-:W-:Y:S01]  /*15b80*/  IMAD.MOV.U32 R164, RZ, RZ, R163 ;  /* 0x000000ffffa47224 */ /* 0x000fe200078e00a3 */
[----:B------:R-:W-:Y:S01]  /*15b90*/  IADD3.X R165, PT, PT, RZ, RZ, RZ, P1, !PT ;  /* 0x000000ffffa57210 */ /* 0x000fe20000ffe4ff */
[----:B------:R-:W-:Y:S01]  /*15ba0*/  IMAD.WIDE.U32.X R158, R77, R69, R158, P3 ;  /* 0x000000454d9e7225 */ /* 0x000fe200018e049e */
[----:B------:R-:W-:Y:S02]  /*15bb0*/  IADD3 R162, P2, PT, R167, R162, RZ ;  /* 0x000000a2a7a27210 */ /* 0x000fe40007f5e0ff */
[----:B------:R-:W-:-:S03]  /*15bc0*/  IADD3 R167, P1, PT, R169, R166, RZ ;  /* 0x000000a6a9a77210 */ /* 0x000fc60007f3e0ff */
[----:B------:R-:W-:Y:S01]  /*15bd0*/  IMAD.WIDE.U32.X R164, R173, R65, R164, P2 ;  /* 0x00000041ada47225 */ /* 0x000fe200010e04a4 */
[----:B------:R-:W-:-:S04]  /*15be0*/  IADD3.X R169, P1, PT, R161, R162, RZ, P1, !PT ;  /* 0x000000a2a1a97210 */ /* 0x000fc80000f3e4ff */
[----:B------:R-:W-:-:S04]  /*15bf0*/  IADD3.X R166, P0, P1, R164, R153, R158, P1, P0 ;  /* 0x00000099a4a67210 */ /* 0x000fc8000090049e */
[----:B------:R-:W-:Y:S01]  /*15c00*/  IADD3.X R161, PT, PT, R165, R168, R159, P0, P1 ;  /* 0x000000a8a5a17210 */ /* 0x000fe200007e249f */
[-C--:B------:R-:W-:Y:S01]  /*15c10*/  IMAD.WIDE.U32 R158, R72, R152.reuse, RZ ;  /* 0x00000098489e7225 */ /* 0x080fe200078e00ff */
[----:B------:R-:W-:Y:S02]  /*15c20*/  SHF.L.W.U32.HI R168, R155, 0xd, R170 ;  /* 0x0000000d9ba87819 */ /* 0x000fe40000010eaa */
[----:B------:R-:W-:Y:S01]  /*15c30*/  SHF.L.W.U32.HI R170, R170, 0xd, R157 ;  /* 0x0000000daaaa7819 */ /* 0x000fe20000010e9d */
[----:B------:R-:W-:Y:S01]  /*15c40*/  IMAD.WIDE.U32 R152, R79, R152, RZ ;  /* 0x000000984f987225 */ /* 0x000fe200078e00ff */
[----:B------:R-:W-:-:S03]  /*15c50*/  IADD3 R168, P0, PT, R168, R167, RZ ;  /* 0x000000a7a8a87210 */ /* 0x000fc60007f1e0ff */
[----:B------:R-:W-:Y:S01]  /*15c60*/  IMAD.WIDE.U32 R158, P1, R79, R62, R158 ;  /* 0x0000003e4f9e7225 */ /* 0x000fe2000782009e */
[----:B------:R-:W-:-:S03]  /*15c70*/  IADD3.X R169, P0, PT, R170, R169, RZ, P0, !PT ;  /* 0x000000a9aaa97210 */ /* 0x000fc6000071e4ff */
[----:B------:R-:W-:Y:S01]  /*15c80*/  IMAD.WIDE.U32 R164, R75, R156, RZ ;  /* 0x0000009c4ba47225 */ /* 0x000fe200078e00ff */
[----:B------:R-:W-:Y:S02]  /*15c90*/  IADD3 R167, P2, PT, R153, R158, RZ ;  /* 0x0000009e99a77210 */ /* 0x000fe40007f5e0ff */
[----:B------:R-:W-:Y:S01]  /*15ca0*/  MOV R162, R159 ;  /* 0x0000009f00a27202 */ /* 0x000fe20000000f00 */
[----:B------:R-:W-:Y:S01]  /*15cb0*/  IMAD.X R163, RZ, RZ, RZ, P1 ;  /* 0x000000ffffa37224 */ /* 0x000fe200008e06ff */
[----:B------:R-:W-:Y:S01]  /*15cc0*/  LEA.HI.X R170, P0, R157, R166, RZ, 0xd, P0 ;  /* 0x000000a69daa7211 */ /* 0x000fe20000016cff */
[----:B------:R-:W-:-:S03]  /*15cd0*/  IMAD.WIDE.U32 R164, P1, R78, R69, R164 ;  /* 0x000000454ea47225 */ /* 0x000fc600078200a4 */
[----:B------:R-:W-:Y:S01]  /*15ce0*/  IADD3.X R161, PT, PT, RZ, R161, RZ, P0, !PT ;  /* 0x000000a1ffa17210 */ /* 0x000fe200007fe4ff */
[----:B------:R-:W-:-:S04]  /*15cf0*/  IMAD.WIDE.U32 R158, R78, R156, RZ ;  /* 0x0000009c4e9e7225 */ /* 0x000fc800078e00ff */
[----:B------:R-:W-:Y:S01]  /*15d00*/  IMAD.WIDE.U32.X R162, R72, R62, R162, P2 ;  /* 0x0000003e48a27225 */ /* 0x000fe200010e04a2 */
[----:B------:R-:W-:-:S03]  /*15d10*/  IADD3 R157, P3, PT, R159, R164, RZ ;  /* 0x000000a49f9d7210 */ /* 0x000fc60007f7e0ff */
[----:B------:R-:W-:Y:S01]  /*15d20*/  IMAD.X R153, RZ, RZ, RZ, P1 ;  /* 0x000000ffff997224 */ /* 0x000fe200008e06ff */
[----:B------:R-:W-:Y:S01]  /*15d30*/  IADD3 R62, P1, PT, R158, R152, RZ ;  /* 0x000000989e3e7210 */ /* 0x000fe20007f3e0ff */
[----:B------:R-:W-:-:S03]  /*15d40*/  IMAD.WIDE.U32 R158, R171, R64, RZ ;  /* 0x00000040ab9e7225 */ /* 0x000fc600078e00ff */
[----:B------:R-:W-:Y:S01]  /*15d50*/  IADD3.X R157, P1, PT, R167, R157, RZ, P1, !PT ;  /* 0x0000009da79d7210 */ /* 0x000fe20000f3e4ff */
[----:B------:R-:W-:-:S04]  /*15d60*/  IMAD.WIDE.U32 R166, R172, R64, RZ ;  /* 0x00000040aca67225 */ /* 0x000fc800078e00ff */
[----:B------:R-:W-:-:S04]  /*15d70*/  IMAD.WIDE.U32 R158, P2, R172, R65, R158 ;  /* 0x00000041ac9e7225 */ /* 0x000fc8000784009e */
[----:B------:R-:W-:Y:S01]  /*15d80*/  IMAD.MOV.U32 R152, RZ, RZ, R165 ;  /* 0x000000ffff987224 */ /* 0x000fe200078e00a5 */
[----:B------:R-:W-:Y:S01]  /*15d90*/  IADD3.X R165, PT, PT, RZ, RZ, RZ, P2, !PT ;  /* 0x000000ffffa57210 */ /* 0x000fe200017fe4ff */
[----:B------:R-:W-:Y:S01]  /*15da0*/  IMAD.MOV.U32 R164, RZ, RZ, R159 ;  /* 0x000000ffffa47224 */ /* 0x000fe200078e009f */
[----:B------:R-:W-:Y:S01]  /*15db0*/  IADD3 R158, P4, PT, R167, R158, RZ ;  /* 0x0000009ea79e7210 */ /* 0x000fe20007f9e0ff */
[----:B------:R-:W-:Y:S01]  /*15dc0*/  IMAD.WIDE.U32.X R152, R75, R69, R152, P3 ;  /* 0x000000454b987225 */ /* 0x000fe200018e0498 */
[----:B------:R-:W-:-:S03]  /*15dd0*/  IADD3 R166, P2, PT, R62, R166, RZ ;  /* 0x000000a63ea67210 */ /* 0x000fc60007f5e0ff */
[----:B------:R-:W-:Y:S01]  /*15de0*/  IMAD.WIDE.U32.X R164, R171, R65, R164, P4 ;  /* 0x00000041aba47225 */ /* 0x000fe200020e04a4 */
[----:B------:R-:W-:-:S04]  /*15df0*/  IADD3.X R158, P2, PT, R157, R158, RZ, P2, !PT ;  /* 0x0000009e9d9e7210 */ /* 0x000fc8000175e4ff */
[----:B------:R-:W-:-:S04]  /*15e00*/  IADD3.X R62, P1, P2, R164, R152, R162, P2, P1 ;  /* 0x00000098a43e7210 */ /* 0x000fc800012224a2 */
[----:B------:R-:W-:Y:S01]  /*15e10*/  IADD3.X R157, PT, PT, R165, R153, R163, P1, P2 ;  /* 0x00000099a59d7210 */ /* 0x000fe20000fe44a3 */
[----:B------:R-:W-:-:S04]  /*15e20*/  IMAD.WIDE.U32 R162, R77, R154, RZ ;  /* 0x0000009a4da27225 */ /* 0x000fc800078e00ff */
[----:B------:R-:W-:-:S04]  /*15e30*/  IMAD.WIDE.U32 R152, R71, R154, RZ ;  /* 0x0000009a47987225 */ /* 0x000fc800078e00ff */
[----:B------:R-:W-:Y:S01]  /*15e40*/  IMAD.WIDE.U32 R162, P4, R71, R68, R162 ;  /* 0x0000004447a27225 */ /* 0x000fe200078800a2 */
[----:B------:R-:W-:-:S03]  /*15e50*/  IADD3 R166, P1, PT, R166, R152, RZ ;  /* 0x00000098a6a67210 */ /* 0x000fc60007f3e0ff */
[----:B------:R-:W-:Y:S01]  /*15e60*/  IMAD.WIDE.U32 R164, R55, R174, RZ ;  /* 0x000000ae37a47225 */ /* 0x000fe200078e00ff */
[----:B------:R-:W-:-:S03]  /*15e70*/  IADD3 R167, P3, PT, R153, R162, RZ ;  /* 0x000000a299a77210 */ /* 0x000fc60007f7e0ff */
[----:B------:R-:W-:Y:S01]  /*15e80*/  IMAD.WIDE.U32 R152, R60, R174, RZ ;  /* 0x000000ae3c987225 */ /* 0x000fe200078e00ff */
[----:B------:R-:W-:Y:S02]  /*15e90*/  IADD3.X R167, P1, PT, R158, R167, RZ, P1, !PT ;  /* 0x000000a79ea77210 */ /* 0x000fe40000f3e4ff */
[----:B------:R-:W-:Y:S01]  /*15ea0*/  MOV R158, R163 ;  /* 0x000000a3009e7202 */ /* 0x000fe20000000f00 */
[----:B------:R-:W-:Y:S02]  /*15eb0*/  IMAD.X R159, RZ, RZ, RZ, P4 ;  /* 0x000000ffff9f7224 */ /* 0x000fe400020e06ff */
[----:B------:R-:W-:-:S04]  /*15ec0*/  IMAD.WIDE.U32 R152, P2, R173, R55, R152 ;  /* 0x00000037ad987225 */ /* 0x000fc80007840098 */
[----:B------:R-:W-:Y:S01]  /*15ed0*/  IMAD.X R163, RZ, RZ, RZ, P2 ;  /* 0x000000ffffa37224 */ /* 0x000fe200010e06ff */
[----:B------:R-:W-:Y:S01]  /*15ee0*/  IADD3 R165, P4, PT, R165, R152, RZ ;  /* 0x00000098a5a57210 */ /* 0x000fe20007f9e0ff */
[----:B------:R-:W-:Y:S01]  /*15ef0*/  IMAD.MOV.U32 R162, RZ, RZ, R153 ;  /* 0x000000ffffa27224 */ /* 0x000fe200078e0099 */
[----:B------:R-:W-:Y:S01]  /*15f00*/  IADD3 R166, P2, PT, R166, R164, RZ ;  /* 0x000000a4a6a67210 */ /* 0x000fe20007f5e0ff */
[----:B------:R-:W-:-:S03]  /*15f10*/  IMAD.WIDE.U32.X R158, R77, R68, R158, P3 ;  /* 0x000000444d9e7225 */ /* 0x000fc600018e049e */
[----:B------:R-:W-:Y:S01]  /*15f20*/  IADD3.X R165, P2, PT, R167, R165, RZ, P2, !PT ;  /* 0x000000a5a7a57210 */ /* 0x000fe2000175e4ff */
[----:B------:R-:W-:-:S04]  /*15f30*/  IMAD.WIDE.U32.X R162, R173, R60, R162, P4 ;  /* 0x0000003cada27225 */ /* 0x000fc800020e04a2 */
[----:B------:R-:W-:Y:S01]  /*15f40*/  IMAD.WIDE.U32 R152, R72, R156, RZ ;  /* 0x0000009c48987225 */ /* 0x000fe200078e00ff */
[----:B------:R-:W-:Y:S02]  /*15f50*/  IADD3.X R164, P1, P2, R162, R62, R158, P2, P1 ;  /* 0x0000003ea2a47210 */ /* 0x000fe4000122249e */
[----:B------:R-:W-:Y:S02]  /*15f60*/  SHF.L.W.U32.HI R158, R169, 0xd, R170 ;  /* 0x0000000da99e7819 */ /* 0x000fe40000010eaa */
[----:B------:R-:W-:Y:S01]  /*15f70*/  IADD3.X R62, PT, PT, R163, R157, R159, P1, P2 ;  /* 0x0000009da33e7210 */ /* 0x000fe20000fe449f */
[C---:B------:R-:W-:Y:S01]  /*15f80*/  IMAD.WIDE.U32 R152, P2, R79.reuse, R69, R152 ;  /* 0x000000454f987225 */ /* 0x040fe20007840098 */
[----:B------:R-:W-:Y:S02]  /*15f90*/  IADD3 R166, P1, PT, R158, R166, RZ ;  /* 0x000000a69ea67210 */ /* 0x000fe40007f3e0ff */
[----:B------:R-:W-:Y:S01]  /*15fa0*/  SHF.L.W.U32.HI R170, R170, 0xd, R161 ;  /* 0x0000000daaaa7819 */ /* 0x000fe20000010ea1 */
[----:B------:R-:W-:-:S04]  /*15fb0*/  IMAD.WIDE.U32 R156, R79, R156, RZ ;  /* 0x0000009c4f9c7225 */ /* 0x000fc800078e00ff */
[----:B------:R-:W-:Y:S01]  /*15fc0*/  IMAD.WIDE.U32 R162, R75, R154, RZ ;  /* 0x0000009a4ba27225 */ /* 0x000fe200078e00ff */
[----:B------:R-:W-:-:S03]  /*15fd0*/  IADD3 R157, P0, PT, R157, R152, RZ ;  /* 0x000000989d9d7210 */ /* 0x000fc60007f1e0ff */
[----:B------:R-:W-:Y:S02]  /*15fe0*/  IMAD.X R159, RZ, RZ, RZ, P2 ;  /* 0x000000ffff9f7224 */ /* 0x000fe400010e06ff */
[----:B------:R-:W-:Y:S02]  /*15ff0*/  IMAD.MOV.U32 R158, RZ, RZ, R153 ;  /* 0x000000ffff9e7224 */ /* 0x000fe400078e0099 */
[----:B------:R-:W-:-:S04]  /*16000*/  IMAD.WIDE.U32 R162, P4, R78, R68, R162 ;  /* 0x000000444ea27225 */ /* 0x000fc800078800a2 */
[----:B------:R-:W-:Y:S01]  /*16010*/  IMAD.WIDE.U32.X R152, R72, R69, R158, P0 ;  /* 0x0000004548987225 */ /* 0x000fe200000e049e */
[----:B------:R-:W-:-:S03]  /*16020*/  IADD3.X R69, P1, PT, R170, R165, RZ, P1, !PT ;  /* 0x000000a5aa457210 */ /* 0x000fc60000f3e4ff */
[----:B------:R-:W-:Y:S01]  /*16030*/  IMAD.WIDE.U32 R158, R78, R154, RZ ;  /* 0x0000009a4e9e7225 */ /* 0x000fe200078e00ff */
[----:B------:R-:W-:-:S03]  /*16040*/  LEA.HI.X R161, P2, R161, R164, RZ, 0xd, P1 ;  /* 0x000000a4a1a17211 */ /* 0x000fc60000856cff */
[----:B------:R-:W-:Y:S01]  /*16050*/  IMAD.WIDE.U32 R164, R55, R172, RZ ;  /* 0x000000ac37a47225 */ /* 0x000fe200078e00ff */
[----:B------:R-:W-:Y:S02]  /*16060*/  IADD3 R167, P0, PT, R158, R156, RZ ;  /* 0x0000009c9ea77210 */ /* 0x000fe40007f1e0ff */
[----:B------:R-:W-:Y:S01]  /*16070*/  IADD3 R170, P3, PT, R159, R162, RZ ;  /* 0x000000a29faa7210 */ /* 0x000fe20007f7e0ff */
[----:B------:R-:W-:Y:S01]  /*16080*/  IMAD.MOV.U32 R158, RZ, RZ, R163 ;  /* 0x000000ffff9e7224 */ /* 0x000fe200078e00a3 */
[----:B------:R-:W-:Y:S01]  /*16090*/  IADD3.X R159, PT, PT, RZ, RZ, RZ, P4, !PT ;  /* 0x000000ffff9f7210 */ /* 0x000fe200027fe4ff */
[----:B------:R-:W-:Y:S01]  /*160a0*/  IMAD.X R62, RZ, RZ, R62, P2 ;  /* 0x000000ffff3e7224 */ /* 0x000fe200010e063e */
[----:B------:R-:W-:Y:S01]  /*160b0*/  IADD3.X R170, P0, PT, R157, R170, RZ, P0, !PT ;  /* 0x000000aa9daa7210 */ /* 0x000fe2000071e4ff */
[----:B------:R-:W-:-:S04]  /*160c0*/  IMAD.WIDE.U32 R156, R60, R172, RZ ;  /* 0x000000ac3c9c7225 */ /* 0x000fc800078e00ff */
[----:B------:R-:W-:-:S04]  /*160d0*/  IMAD.WIDE.U32.X R158, R75, R68, R158, P3 ;  /* 0x000000444b9e7225 */ /* 0x000fc800018e049e */
[----:B------:R-:W-:-:S04]  /*160e0*/  IMAD.WIDE.U32 R156, P1, R171, R55, R156 ;  /* 0x00000037ab9c7225 */ /* 0x000fc8000782009c */
[----:B------:R-:W-:Y:S01]  /*160f0*/  IMAD.X R163, RZ, RZ, RZ, P1 ;  /* 0x000000ffffa37224 */ /* 0x000fe200008e06ff */
[----:B------:R-:W-:Y:S02]  /*16100*/  MOV R162, R157 ;  /* 0x0000009d00a27202 */ /* 0x000fe40000000f00 */
[----:B------:R-:W-:Y:S02]  /*16110*/  IADD3 R156, P4, PT, R165, R156, RZ ;  /* 0x0000009ca59c7210 */ /* 0x000fe40007f9e0ff */
        /* <DEDUP_REMOVED lines=12> */
[----:B------:R-:W-:-:S03]  /*161e0*/  IADD3.X R164, P0, PT, R156, R164, RZ, P0, !PT ;  /* 0x000000a49ca47210 */ /* 0x000fc6000071e4ff */
[----:B------:R-:W-:Y:S02]  /*161f0*/  IMAD.X R157, RZ, RZ, RZ, P4 ;  /* 0x000000ffff9d7224 */ /* 0x000fe400020e06ff */
        /* <DEDUP_REMOVED lines=9> */
[----:B------:R-:W-:Y:S01]  /*16290*/  IMAD.WIDE.U32 R152, R75, R64, RZ ;  /* 0x000000404b987225 */ /* 0x000fe200078e00ff */
[----:B------:R-:W-:-:S03]  /*162a0*/  IADD3.X R175, P0, P1, R158, R175, R156, P1, P0 ;  /* 0x000000af9eaf7210 */ /* 0x000fc6000090049c */
[----:B------:R-:W-:Y:S01]  /*162b0*/  IMAD.WIDE.U32 R162, R79, R154, RZ ;  /* 0x0000009a4fa27225 */ /* 0x000fe200078e00ff */
[----:B------:R-:W-:-:S03]  /*162c0*/  IADD3.X R176, PT, PT, R159, R176, R157, P0, P1 ;  /* 0x000000b09fb07210 */ /* 0x000fc600007e249d */
[----:B------:R-:W-:-:S04]  /*162d0*/  IMAD.WIDE.U32 R158, R72, R154, RZ ;  /* 0x0000009a489e7225 */ /* 0x000fc800078e00ff */
[----:B------:R-:W-:-:S04]  /*162e0*/  IMAD.WIDE.U32 R152, P3, R78, R65, R152 ;  /* 0x000000414e987225 */ /* 0x000fc80007860098 */
[----:B------:R-:W-:Y:S01]  /*162f0*/  IMAD.WIDE.U32 R156, R78, R64, RZ ;  /* 0x000000404e9c7225 */ /* 0x000fe200078e00ff */
[----:B------:R-:W-:-:S03]  /*16300*/  MOV R164, R153 ;  /* 0x0000009900a47202 */ /* 0x000fc60000000f00 */
[----:B------:R-:W-:Y:S01]  /*16310*/  IMAD.WIDE.U32 R158, P1, R79, R68, R158 ;  /* 0x000000444f9e7225 */ /* 0x000fe2000782009e */
[----:B------:R-:W-:Y:S02]  /*16320*/  IADD3 R64, P0, PT, R156, R162, RZ ;  /* 0x000000a29c407210 */ /* 0x000fe40007f1e0ff */
[----:B------:R-:W-:Y:S01]  /*16330*/  IADD3 R154, P4, PT, R157, R152, RZ ;  /* 0x000000989d9a7210 */ /* 0x000fe20007f9e0ff */
[----:B------:R-:W-:-:S04]  /*16340*/  IMAD.WIDE.U32 R78, R59, R172, RZ ;  /* 0x000000ac3b4e7225 */ /* 0x000fc800078e00ff */
[----:B------:R-:W-:-:S04]  /*16350*/  IMAD.WIDE.U32 R156, R56, R172, RZ ;  /* 0x000000ac389c7225 */ /* 0x000fc800078e00ff */
[----:B------:R-:W-:-:S04]  /*16360*/  IMAD.WIDE.U32 R78, P5, R171, R56, R78 ;  /* 0x00000038ab4e7225 */ /* 0x000fc800078a004e */
[----:B------:R-:W-:Y:S01]  /*16370*/  IMAD.MOV.U32 R152, RZ, RZ, R79 ;  /* 0x000000ffff987224 */ /* 0x000fe200078e004f */
[----:B------:R-:W-:Y:S01]  /*16380*/  IADD3 R162, P6, PT, R157, R78, RZ ;  /* 0x0000004e9da27210 */ /* 0x000fe20007fde0ff */
[----:B------:R-:W-:-:S04]  /*16390*/  IMAD.WIDE.U32 R78, R63, R174, RZ ;  /* 0x000000ae3f4e7225 */ /* 0x000fc800078e00ff */
[----:B------:R-:W-:Y:S02]  /*163a0*/  IMAD.X R153, RZ, RZ, RZ, P5 ;  /* 0x000000ffff997224 */ /* 0x000fe400028e06ff */
[----:B------:R-:W-:-:S04]  /*163b0*/  IMAD.WIDE.U32 R78, P5, R173, R58, R78 ;  /* 0x0000003aad4e7225 */ /* 0x000fc800078a004e */
[----:B------:R-:W-:Y:S01]  /*163c0*/  IMAD.WIDE.U32.X R152, R171, R59, R152, P6 ;  /* 0x0000003bab987225 */ /* 0x000fe200030e0498 */
[----:B------:R-:W-:-:S03]  /*163d0*/  IADD3.X R157, PT, PT, RZ, RZ, RZ, P5, !PT ;  /* 0x000000ffff9d7210 */ /* 0x000fc60002ffe4ff */
[----:B------:R-:W-:-:S04]  /*163e0*/  IMAD.WIDE.U32 R58, R58, R174, RZ ;  /* 0x000000ae3a3a7225 */ /* 0x000fc800078e00ff */
[----:B------:R-:W-:Y:S01]  /*163f0*/  IMAD.X R165, RZ, RZ, RZ, P3 ;  /* 0x000000ffffa57224 */ /* 0x000fe200018e06ff */
[----:B------:R-:W-:Y:S01]  /*16400*/  IADD3 R56, P3, PT, R64, R156, RZ ;  /* 0x0000009c40387210 */ /* 0x000fe20007f7e0ff */
[----:B------:R-:W-:Y:S01]  /*16410*/  IMAD.MOV.U32 R156, RZ, RZ, R79 ;  /* 0x000000ffff9c7224 */ /* 0x000fe200078e004f */
[----:B------:R-:W-:Y:S01]  /*16420*/  IADD3 R171, P5, PT, R59, R78, RZ ;  /* 0x0000004e3bab7210 */ /* 0x000fe20007fbe0ff */
[----:B------:R-:W-:Y:S01]  /*16430*/  IMAD.WIDE.U32.X R164, R75, R65, R164, P4 ;  /* 0x000000414ba47225 */ /* 0x000fe200020e04a4 */
[----:B------:R-:W-:Y:S02]  /*16440*/  IADD3 R163, P4, PT, R163, R158, RZ ;  /* 0x0000009ea3a37210 */ /* 0x000fe40007f9e0ff */
[----:B------:R-:W-:Y:S01]  /*16450*/  MOV R64, R159 ;  /* 0x0000009f00407202 */ /* 0x000fe20000000f00 */
[----:B------:R-:W-:Y:S01]  /*16460*/  IMAD.WIDE.U32 R78, R77, R55, RZ ;  /* 0x000000374d4e7225 */ /* 0x000fe200078e00ff */
[----:B------:R-:W-:-:S03]  /*16470*/  IADD3.X R154, P0, PT, R163, R154, RZ, P0, !PT ;  /* 0x0000009aa39a7210 */ /* 0x000fc6000071e4ff */
[----:B------:R-:W-:Y:S01]  /*16480*/  IMAD.WIDE.U32 R158, R71, R55, RZ ;  /* 0x00000037479e7225 */ /* 0x000fe200078e00ff */
[----:B------:R-:W-:Y:S02]  /*16490*/  SHF.L.W.U32.HI R55, R69, 0xd, R161 ;  /* 0x0000000d45377819 */ /* 0x000fe40000010ea1 */
[----:B------:R-:W-:Y:S01]  /*164a0*/  SHF.L.W.U32.HI R161, R161, 0xd, R62 ;  /* 0x0000000da1a17819 */ /* 0x000fe20000010e3e */
[----:B------:R-:W-:Y:S01]  /*164b0*/  IMAD.WIDE.U32.X R156, R173, R63, R156, P5 ;  /* 0x0000003fad9c7225 */ /* 0x000fe200028e049c */
[----:B------:R-:W-:Y:S02]  /*164c0*/  IADD3 R55, P2, PT, R55, R170, RZ ;  /* 0x000000aa37377210 */ /* 0x000fe40007f5e0ff */
[----:B------:R-:W-:Y:S01]  /*164d0*/  IADD3.X R154, P3, PT, R154, R162, RZ, P3, !PT ;  /* 0x000000a29a9a7210 */ /* 0x000fe20001f7e4ff */
[----:B------:R-:W-:Y:S01]  /*164e0*/  IMAD.X R65, RZ, RZ, RZ, P1 ;  /* 0x000000ffff417224 */ /* 0x000fe200008e06ff */
[----:B------:R-:W-:Y:S01]  /*164f0*/  IADD3 R56, P1, PT, R56, R158, RZ ;  /* 0x0000009e38387210 */ /* 0x000fe20007f3e0ff */
[----:B------:R-:W-:Y:S01]  /*16500*/  IMAD.WIDE.U32 R78, P5, R71, R60, R78 ;  /* 0x0000003c474e7225 */ /* 0x000fe200078a004e */
[----:B------:R-:W-:-:S02]  /*16510*/  IADD3.X R167, P2, PT, R161, R167, RZ, P2, !PT ;  /* 0x000000a7a1a77210 */ /* 0x000fc4000175e4ff */
[----:B------:R-:W-:Y:S01]  /*16520*/  LOP3.LUT R69, R69, 0x7ffff, RZ, 0xc0, !PT ;  /* 0x0007ffff45457812 */ /* 0x000fe200078ec0ff */
[----:B------:R-:W-:Y:S01]  /*16530*/  IMAD.X R59, RZ, RZ, RZ, P5 ;  /* 0x000000ffff3b7224 */ /* 0x000fe200028e06ff */
[----:B------:R-:W-:Y:S01]  /*16540*/  IADD3 R56, P5, PT, R56, R58, RZ ;  /* 0x0000003a38387210 */ /* 0x000fe20007fbe0ff */
[----:B------:R-:W-:Y:S01]  /*16550*/  IMAD.WIDE.U32.X R64, R72, R68, R64, P4 ;  /* 0x0000004448407225 */ /* 0x000fe200020e0440 */
[----:B------:R-:W-:Y:S02]  /*16560*/  IADD3 R158, P4, PT, R159, R78, RZ ;  /* 0x0000004e9f9e7210 */ /* 0x000fe40007f9e0ff */
[----:B------:R-:W-:Y:S01]  /*16570*/  MOV R58, R79 ;  /* 0x0000004f003a7202 */ /* 0x000fe20000000f00 */
[----:B------:R-:W-:Y:S01]  /*16580*/  IMAD R68, R69, 0x26, RZ ;  /* 0x0000002645447824 */ /* 0x000fe200078e02ff */
[----:B------:R-:W-:Y:S01]  /*16590*/  LEA.HI.X R175, P2, R62, R175, RZ, 0xd, P2 ;  /* 0x000000af3eaf7211 */ /* 0x000fe20001056cff */
[----:B------:R-:W-:Y:S01]  /*165a0*/  IMAD.WIDE.U32 R62, R55, 0x13, RZ ;  /* 0x00000013373e7825 */ /* 0x000fe200078e00ff */
[----:B------:R-:W-:-:S02]  /*165b0*/  IADD3.X R154, P1, PT, R154, R158, RZ, P1, !PT ;  /* 0x0000009e9a9a7210 */ /* 0x000fc40000f3e4ff */
[----:B------:R-:W-:Y:S01]  /*165c0*/  LOP3.LUT R161, R155, 0x7ffff, RZ, 0xc0, !PT ;  /* 0x0007ffff9ba17812 */ /* 0x000fe200078ec0ff */
[----:B------:R-:W-:Y:S01]  /*165d0*/  IMAD.WIDE.U32.X R58, R77, R60, R58, P4 ;  /* 0x0000003c4d3a7225 */ /* 0x000fe200020e043a */
[----:B------:R-:W-:Y:S02]  /*165e0*/  SHF.L.W.U32.HI R60, R167, 0xd, R175 ;  /* 0x0000000da73c7819 */ /* 0x000fe40000010eaf */
[----:B------:R-:W-:Y:S01]  /*165f0*/  IADD3.X R154, P5, PT, R154, R171, RZ, P5, !PT ;  /* 0x000000ab9a9a7210 */ /* 0x000fe20002fbe4ff */
[----:B------:R-:W-:Y:S01]  /*16600*/  IMAD.X R176, RZ, RZ, R176, P2 ;  /* 0x000000ffffb07224 */ /* 0x000fe200010e06b0 */
[----:B------:R-:W-:Y:S02]  /*16610*/  IADD3 R56, P2, PT, R60, R56, RZ ;  /* 0x000000383c387210 */ /* 0x000fe40007f5e0ff */
[----:B------:R-:W-:Y:S02]  /*16620*/  IADD3.X R60, P0, P3, R152, R164, R64, P3, P0 ;  /* 0x000000a4983c7210 */ /* 0x000fe40001b00440 */
[----:B------:R-:W-:-:S02]  /*16630*/  SHF.L.W.U32.HI R175, R175, 0xd, R176 ;  /* 0x0000000dafaf7819 */ /* 0x000fc40000010eb0 */
[----:B------:R-:W-:Y:S02]  /*16640*/  IADD3.X R64, PT, PT, R153, R165, R65, P0, P3 ;  /* 0x000000a599407210 */ /* 0x000fe400007e6441 */
[----:B------:R-:W-:Y:S02]  /*16650*/  IADD3.X R60, P1, P5, R156, R60, R58, P5, P1 ;  /* 0x0000003c9c3c7210 */ /* 0x000fe40002d2243a */
[----:B------:R-:W-:Y:S02]  /*16660*/  IADD3.X R154, P0, PT, R175, R154, RZ, P2, !PT ;  /* 0x0000009aaf9a7210 */ /* 0x000fe4000171e4ff */
[----:B------:R-:W-:Y:S01]  /*16670*/  IADD3.X R59, PT, PT, R157, R64, R59, P1, P5 ;  /* 0x000000409d3b7210 */ /* 0x000fe20000fea43b */
[----:B------:R-:W-:Y:S01]  /*16680*/  IMAD.WIDE.U32 R64, R166, 0x26, RZ ;  /* 0x00000026a6407825 */ /* 0x000fe200078e00ff */
[----:B------:R-:W-:Y:S02]  /*16690*/  LEA.HI.X R71, P0, R176, R60, RZ, 0xd, P0 ;  /* 0x0000003cb0477211 */ /* 0x000fe40000016cff */
[----:B------:R-:W-:Y:S01]  /*166a0*/  LOP3.LUT R58, R167, 0x7ffff, RZ, 0xc0, !PT ;  /* 0x0007ffffa73a7812 */ /* 0x000fe200078ec0ff */
[----:B------:R-:W-:Y:S01]  /*166b0*/  IMAD.IADD R68, R65, 0x1, R68 ;  /* 0x0000000141447824 */ /* 0x000fe200078e0244 */
[----:B------:R-:W-:Y:S01]  /*166c0*/  LOP3.LUT R77, R169, 0x7ffff, RZ, 0xc0, !PT ;  /* 0x0007ffffa94d7812 */ /* 0x000fe200078ec0ff */
[----:B------:R-:W-:-:S02]  /*166d0*/  IMAD.X R59, RZ, RZ, R59, P0 ;  /* 0x000000ffff3b7224 */ /* 0x000fc400000e063b */
[C---:B------:R-:W-:Y:S02]  /*166e0*/  IMAD R72, R58.reuse, 0x13, RZ ;  /* 0x000000133a487824 */ /* 0x040fe400078e02ff */
[----:B------:R-:W-:Y:S01]  /*166f0*/  IMAD.WIDE.U32 R152, R58, R62, RZ ;  /* 0x0000003e3a987225 */ /* 0x000fe200078e00ff */
[----:B------:R-:W-:Y:S02]  /*16700*/  SHF.L.W.U32.HI R60, R71, 0xd, R59 ;  /* 0x0000000d473c7819 */ /* 0x000fe40000010e3b */
[C---:B------:R-:W-:Y:S02]  /*16710*/  LOP3.LUT R59, R154.reuse, 0x7ffff, RZ, 0xc0, !PT ;  /* 0x0007ffff9a3b7812 */ /* 0x040fe400078ec0ff */
[----:B------:R-:W-:Y:S01]  /*16720*/  SHF.L.W.U32.HI R71, R154, 0xd, R71 ;  /* 0x0000000d9a477819 */ /* 0x000fe20000010e47 */
[----:B------:R-:W-:Y:S01]  /*16730*/  IMAD R65, R60, 0x13, RZ ;  /* 0x000000133c417824 */ /* 0x000fe200078e02ff */
[----:B------:R-:W-:Y:S01]  /*16740*/  IADD3 R72, PT, PT, R63, R72, RZ ;  /* 0x000000483f487210 */ /* 0x000fe20007ffe0ff */
[----:B------:R-:W-:-:S04]  /*16750*/  IMAD.WIDE.U32 R78, R59, R64, RZ ;  /* 0x000000403b4e7225 */ /* 0x000fc800078e00ff */
[----:B------:R-:W-:-:S04]  /*16760*/  IMAD.WIDE.U32 R160, R71, 0x13, R160 ;  /* 0x0000001347a07825 */ /* 0x000fc800078e00a0 */
[----:B------:R-:W-:-:S04]  /*16770*/  IMAD.WIDE.U32 R62, R55, R62, RZ ;  /* 0x0000003e373e7225 */ /* 0x000fc800078e00ff */
[----:B------:R-:W-:-:S04]  /*16780*/  IMAD.WIDE.U32 R152, P5, R72, R55, R152 ;  /* 0x0000003748987225 */ /* 0x000fc800078a0098 */
[----:B------:R-:W-:Y:S01]  /*16790*/  IMAD.WIDE.U32 R154, R56, R64, RZ ;  /* 0x00000040389a7225 */ /* 0x000fe200078e00ff */
[----:B------:R-:W-:Y:S02]  /*167a0*/  IADD3 R60, P1, PT, R63, R152, RZ ;  /* 0x000000983f3c7210 */ /* 0x000fe40007f3e0ff */
[----:B------:R-:W-:Y:S01]  /*167b0*/  MOV R158, R153 ;  /* 0x00000099009e7202 */ /* 0x000fe20000000f00 */
[----:B------:R-:W-:Y:S01]  /*167c0*/  IMAD.WIDE.U32 R78, P2, R68, R56, R78 ;  /* 0x00000038444e7225 */ /* 0x000fe2000784004e */
[----:B------:R-:W-:-:S03]  /*167d0*/  IADD3 R71, P0, PT, R154, R62, RZ ;  /* 0x0000003e9a477210 */ /* 0x000fc60007f1e0ff */
[----:B------:R-:W-:Y:S01]  /*167e0*/  IMAD.IADD R65, R161, 0x1, R65 ;  /* 0x00000001a1417824 */ /* 0x000fe200078e0241 */
[----:B------:R-:W-:Y:S01]  /*167f0*/  IADD3 R62, P3, PT, R155, R78, RZ ;  /* 0x0000004e9b3e7210 */ /* 0x000fe20007f7e0ff */
[----:B------:R-:W-:Y:S02]  /*16800*/  IMAD.X R159, RZ, RZ, RZ, P5 ;  /* 0x000000ffff9f7224 */ /* 0x000fe400028e06ff */
[----:B------:R-:W-:Y:S01]  /*16810*/  IMAD R161, R58, 0x26, RZ ;  /* 0x000000263aa17824 */ /* 0x000fe200078e02ff */
[----:B------:R-:W-:Y:S01]  /*16820*/  SHF.L.U64.HI R63, R160, 0x1, R65 ;  /* 0x00000001a03f7819 */ /* 0x000fe20000010241 */
[----:B------:R-:W-:Y:S01]  /*16830*/  IMAD.WIDE.U32.X R152, R72, R58, R158, P1 ;  /* 0x0000003a48987225 */ /* 0x000fe200008e049e */
[----:B------:R-:W-:Y:S02]  /*16840*/  IADD3.X R62, P0, PT, R62, R60, RZ, P0, !PT ;  /* 0x0000003c3e3e7210 */ /* 0x000fe4000071e4ff */
[----:B------:R-:W-:Y:S02]  /*16850*/  LEA.HI R168, P4, R65, R168, RZ, 0xd ;  /* 0x000000a841a87211 */ /* 0x000fe400078968ff */
[----:B------:R-:W-:-:S02]  /*16860*/  LOP3.LUT R63, R63, 0xfffff, RZ, 0xc0, !PT ;  /* 0x000fffff3f3f7812 */ /* 0x000fc400078ec0ff */
[----:B------:R-:W-:Y:S01]  /*16870*/  SHF.L.U32 R60, R160, 0x1, RZ ;  /* 0x00000001a03c7819 */ /* 0x000fe200000006ff */
[----:B------:R-:W-:Y:S01]  /*16880*/  IMAD.X R77, RZ, RZ, R77, P4 ;  /* 0x000000ffff4d7224 */ /* 0x000fe200020e064d */
[----:B------:R-:W-:Y:S01]  /*16890*/  LOP3.LUT R162, R65, 0x7ffff, RZ, 0xc0, !PT ;  /* 0x0007ffff41a27812 */ /* 0x000fe200078ec0ff */
[----:B------:R-:W-:Y:S01]  /*168a0*/  IMAD.WIDE.U32 R154, R63, R168, RZ ;  /* 0x000000a83f9a7225 */ /* 0x000fe200078e00ff */
[----:B------:R-:W-:-:S03]  /*168b0*/  LOP3.LUT R60, R60, 0xfffffffe, RZ, 0xc0, !PT ;  /* 0xfffffffe3c3c7812 */ /* 0x000fc600078ec0ff */
[----:B------:R-:W-:Y:S02]  /*168c0*/  IMAD R171, R77, 0x26, RZ ;  /* 0x000000264dab7824 */ /* 0x000fe400078e02ff */
[----:B------:R-:W-:-:S04]  /*168d0*/  IMAD.WIDE.U32 R156, R60, R168, RZ ;  /* 0x000000a83c9c7225 */ /* 0x000fc800078e00ff */
[----:B------:R-:W-:Y:S01]  /*168e0*/  IMAD.WIDE.U32 R154, P4, R60, R77, R154 ;  /* 0x0000004d3c9a7225 */ /* 0x000fe2000788009a */
[----:B------:R-:W-:-:S03]  /*168f0*/  IADD3 R71, P6, PT, R71, R156, RZ ;  /* 0x0000009c47477210 */ /* 0x000fc60007fde0ff */
[----:B------:R-:W-:Y:S01]  /*16900*/  IMAD.X R159, RZ, RZ, RZ, P4 ;  /* 0x000000ffff9f7224 */ /* 0x000fe200020e06ff */
[----:B------:R-:W-:Y:S01]  /*16910*/  IADD3 R156, P5, PT, R157, R154, RZ ;  /* 0x0000009a9d9c7210 */ /* 0x000fe20007fbe0ff */
[----:B------:R-:W-:Y:S02]  /*16920*/  IMAD.X R157, RZ, RZ, RZ, P2 ;  /* 0x000000ffff9d7224 */ /* 0x000fe400010e06ff */
[----:B------:R-:W-:Y:S01]  /*16930*/  IMAD.MOV.U32 R158, RZ, RZ, R155 ;  /* 0x000000ffff9e7224 */ /* 0x000fe200078e009b */
[----:B------:R-:W-:Y:S02]  /*16940*/  IADD3.X R62, P1, PT, R62, R156, RZ, P6, !PT ;  /* 0x0000009c3e3e7210 */ /* 0x000fe4000373e4ff */
[----:B------:R-:W-:Y:S01]  /*16950*/  MOV R156, R79 ;  /* 0x0000004f009c7202 */ /* 0x000fe20000000f00 */
[----:B------:R-:W-:-:S04]  /*16960*/  IMAD.WIDE.U32.X R158, R63, R77, R158, P5 ;  /* 0x0000004d3f9e7225 */ /* 0x000fc800028e049e */
[----:B------:R-:W-:-:S04]  /*16970*/  IMAD.WIDE.U32.X R156, R68, R59, R156, P3 ;  /* 0x0000003b449c7225 */ /* 0x000fc800018e049c */
[----:B------:R-:W-:Y:S01]  /*16980*/  IMAD.WIDE.U32 R78, R77, R168, RZ ;  /* 0x000000a84d4e7225 */ /* 0x000fe200078e00ff */
[----:B------:R-:W-:-:S04]  /*16990*/  IADD3.X R72, P0, P1, R158, R152, R156, P1, P0 ;  /* 0x000000989e487210 */ /* 0x000fc8000090049c */
[----:B------:R-:W-:Y:S01]  /*169a0*/  IADD3.X R75, PT, PT, R159, R153, R157, P0, P1 ;  /* 0x000000999f4b7210 */ /* 0x000fe200007e249d */
[----:B------:R-:W-:-:S04]  /*169b0*/  IMAD.WIDE.U32 R152, R55, 0x26, RZ ;  /* 0x0000002637987825 */ /* 0x000fc800078e00ff */
[----:B------:R-:W-:Y:S02]  /*169c0*/  IMAD.IADD R161, R153, 0x1, R161 ;  /* 0x0000000199a17824 */ /* 0x000fe400078e02a1 */
[----:B------:R-:W-:-:S04]  /*169d0*/  IMAD.WIDE.U32 R154, R59, R152, RZ ;  /* 0x000000983b9a7225 */ /* 0x000fc800078e00ff */
[----:B------:R-:W-:-:S04]  /*169e0*/  IMAD.WIDE.U32 R152, R56, R152, RZ ;  /* 0x0000009838987225 */ /* 0x000fc800078e00ff */
[----:B------:R-:W-:-:S04]  /*169f0*/  IMAD.WIDE.U32 R154, P6, R161, R56, R154 ;  /* 0x00000038a19a7225 */ /* 0x000fc800078c009a */
[C---:B------:R-:W-:Y:S01]  /*16a00*/  IMAD.WIDE.U32 R156, R168.reuse, R168, RZ ;  /* 0x000000a8a89c7225 */ /* 0x040fe200078e00ff */
[----:B------:R-:W-:Y:S02]  /*16a10*/  IADD3 R154, P2, PT, R153, R154, RZ ;  /* 0x0000009a999a7210 */ /* 0x000fe40007f5e0ff */
[----:B------:R-:W-:Y:S01]  /*16a20*/  IADD3.X R159, PT, PT, RZ, RZ, RZ, P6, !PT ;  /* 0x000000ffff9f7210 */ /* 0x000fe200037fe4ff */
        /* <DEDUP_REMOVED lines=17> */
[----:B------:R-:W-:Y:S01]  /*16b40*/  IMAD.WIDE.U32.X R156, R77, R77, R156, P4 ;  /* 0x0000004d4d9c7225 */ /* 0x000fe200020e049c */
[----:B------:R-:W-:-:S03]  /*16b50*/  SHF.L.U64.HI R77, R168, 0x1, R77 ;  /* 0x00000001a84d7819 */ /* 0x000fc6000001024d */
[----:B------:R-:W-:Y:S01]  /*16b60*/  IMAD.WIDE.U32 R78, R58, R64, RZ ;  /* 0x000000403a4e7225 */ /* 0x000fe200078e00ff */
[----:B------:R-:W-:-:S03]  /*16b70*/  IADD3.X R167, P0, P1, R154, R156, R158, P0, P1 ;  /* 0x0000009c9aa77210 */ /* 0x000fc6000010249e */
[----:B------:R-:W-:Y:S01]  /*16b80*/  IMAD.WIDE.U32 R152, R55, R64, RZ ;  /* 0x0000004037987225 */ /* 0x000fe200078e00ff */
[----:B------:R-:W-:-:S03]  /*16b90*/  IADD3.X R169, PT, PT, R155, R157, R159, P0, P1 ;  /* 0x0000009d9ba97210 */ /* 0x000fc600007e249f */
[----:B------:R-:W-:-:S04]  /*16ba0*/  IMAD.WIDE.U32 R78, P0, R68, R55, R78 ;  /* 0x00000037444e7225 */ /* 0x000fc8000780004e */
[----:B------:R-:W-:Y:S01]  /*16bb0*/  IMAD.WIDE.U32 R154, R162, R160, RZ ;  /* 0x000000a0a29a7225 */ /* 0x000fe200078e00ff */
[----:B------:R-:W-:Y:S02]  /*16bc0*/  IADD3.X R65, PT, PT, RZ, RZ, RZ, P0, !PT ;  /* 0x000000ffff417210 */ /* 0x000fe400007fe4ff */
[----:B------:R-:W-:Y:S01]  /*16bd0*/  IADD3 R170, P0, PT, R153, R78, RZ ;  /* 0x0000004e99aa7210 */ /* 0x000fe20007f1e0ff */
[----:B------:R-:W-:-:S04]  /*16be0*/  IMAD.WIDE.U32 R156, R56, 0x13, RZ ;  /* 0x00000013389c7825 */ /* 0x000fc800078e00ff */
[----:B------:R-:W-:-:S04]  /*16bf0*/  IMAD.WIDE.U32 R154, P5, R162, R160, R154 ;  /* 0x000000a0a29a7225 */ /* 0x000fc800078a009a */
[----:B------:R-:W-:-:S04]  /*16c00*/  IMAD.WIDE.U32 R160, R160, R160, RZ ;  /* 0x000000a0a0a07225 */ /* 0x000fc800078e00ff */
[----:B------:R-:W-:Y:S01]  /*16c10*/  IMAD.MOV.U32 R64, RZ, RZ, R79 ;  /* 0x000000ffff407224 */ /* 0x000fe200078e004f */
[----:B------:R-:W-:Y:S01]  /*16c20*/  IADD3 R154, P2, PT, R161, R154, RZ ;  /* 0x0000009aa19a7210 */ /* 0x000fe20007f5e0ff */
[----:B------:R-:W-:Y:S02]  /*16c30*/  IMAD R158, R59, 0x13, RZ ;  /* 0x000000133b9e7824 */ /* 0x000fe400078e02ff */
[----:B------:R-:W-:Y:S01]  /*16c40*/  IMAD.WIDE.U32.X R64, R68, R58, R64, P0 ;  /* 0x0000003a44407225 */ /* 0x000fe200000e0440 */
[----:B------:R-:W-:-:S03]  /*16c50*/  IADD3 R68, P0, PT, R160, R152, RZ ;  /* 0x00000098a0447210 */ /* 0x000fc60007f1e0ff */
[----:B------:R-:W-:Y:S01]  /*16c60*/  IMAD.WIDE.U32 R78, R59, R156, RZ ;  /* 0x0000009c3b4e7225 */ /* 0x000fe200078e00ff */
[----:B------:R-:W-:-:S03]  /*16c70*/  IADD3.X R170, P0, PT, R170, R154, RZ, P0, !PT ;  /* 0x0000009aaaaa7210 */ /* 0x000fc6000071e4ff */
[----:B------:R-:W-:Y:S02]  /*16c80*/  IMAD.IADD R158, R157, 0x1, R158 ;  /* 0x000000019d9e7824 */ /* 0x000fe400078e029e */
[----:B------:R-:W-:-:S04]  /*16c90*/  IMAD.WIDE.U32 R160, R58, R60, RZ ;  /* 0x0000003c3aa07225 */ /* 0x000fc800078e00ff */
[----:B------:R-:W-:-:S04]  /*16ca0*/  IMAD.WIDE.U32 R156, R56, R156, RZ ;  /* 0x0000009c389c7225 */ /* 0x000fc800078e00ff */
[----:B------:R-:W-:-:S04]  /*16cb0*/  IMAD.WIDE.U32 R78, P4, R158, R56, R78 ;  /* 0x000000389e4e7225 */ /* 0x000fc8000788004e */
[----:B------:R-:W-:Y:S01]  /*16cc0*/  IMAD.WIDE.U32 R152, R55, R60, RZ ;  /* 0x0000003c37987225 */ /* 0x000fe200078e00ff */
[----:B------:R-:W-:Y:S02]  /*16cd0*/  IADD3 R172, P6, PT, R157, R78, RZ ;  /* 0x0000004e9dac7210 */ /* 0x000fe40007fde0ff */
[----:B------:R-:W-:Y:S01]  /*16ce0*/  IADD3.X R157, PT, PT, RZ, RZ, RZ, P4, !PT ;  /* 0x000000ffff9d7210 */ /* 0x000fe200027fe4ff */
[----:B------:R-:W-:Y:S01]  /*16cf0*/  IMAD.WIDE.U32 R160, P3, R63, R55, R160 ;  /* 0x000000373fa07225 */ /* 0x000fe200078600a0 */
[----:B------:R-:W-:-:S03]  /*16d00*/  IADD3 R163, P1, PT, R152, R156, RZ ;  /* 0x0000009c98a37210 */ /* 0x000fc60007f3e0ff */
[----:B------:R-:W-:Y:S01]  /*16d10*/  IMAD.MOV.U32 R156, RZ, RZ, R79 ;  /* 0x000000ffff9c7224 */ /* 0x000fe200078e004f */
[----:B------:R-:W-:Y:S01]  /*16d20*/  IADD3 R152, P4, PT, R153, R160, RZ ;  /* 0x000000a099987210 */ /* 0x000fe20007f9e0ff */
[----:B------:R-:W-:Y:S02]  /*16d30*/  IMAD.X R153, RZ, RZ, RZ, P5 ;  /* 0x000000ffff997224 */ /* 0x000fe400028e06ff */
[----:B------:R-:W-:Y:S01]  /*16d40*/  IMAD.WIDE.U32.X R78, R158, R59, R156, P6 ;  /* 0x0000003b9e4e7225 */ /* 0x000fe200030e049c */
[----:B------:R-:W-:Y:S02]  /*16d50*/  IADD3.X R172, P1, PT, R172, R152, RZ, P1, !PT ;  /* 0x00000098acac7210 */ /* 0x000fe40000f3e4ff */
[----:B------:R-:W-:Y:S01]  /*16d60*/  MOV R152, R155 ;  /* 0x0000009b00987202 */ /* 0x000fe20000000f00 */
[----:B------:R-:W-:-:S04]  /*16d70*/  IMAD.WIDE.U32 R154, R168, 0x26, RZ ;  /* 0x00000026a89a7825 */ /* 0x000fc800078e00ff */
[----:B------:R-:W-:Y:S02]  /*16d80*/  IMAD.IADD R171, R155, 0x1, R171 ;  /* 0x000000019bab7824 */ /* 0x000fe400078e02ab */
[----:B------:R-:W-:-:S04]  /*16d90*/  IMAD.WIDE.U32 R158, R59, R154, RZ ;  /* 0x0000009a3b9e7225 */ /* 0x000fc800078e00ff */
[----:B------:R-:W-:-:S04]  /*16da0*/  IMAD.WIDE.U32 R154, R56, R154, RZ ;  /* 0x0000009a389a7225 */ /* 0x000fc800078e00ff */
[----:B------:R-:W-:-:S04]  /*16db0*/  IMAD.WIDE.U32 R158, P6, R171, R56, R158 ;  /* 0x00000038ab9e7225 */ /* 0x000fc800078c009e */
[----:B------:R-:W-:Y:S01]  /*16dc0*/  IMAD.WIDE.U32.X R152, R162, R162, R152, P2 ;  /* 0x000000a2a2987225 */ /* 0x000fe200010e0498 */
[----:B------:R-:W-:Y:S02]  /*16dd0*/  IADD3 R173, P5, PT, R155, R158, RZ ;  /* 0x0000009e9bad7210 */ /* 0x000fe40007fbe0ff */
[----:B------:R-:W-:Y:S01]  /*16de0*/  MOV R156, R159 ;  /* 0x0000009f009c7202 */ /* 0x000fe20000000f00 */
[----:B------:R-:W-:Y:S01]  /*16df0*/  IMAD.X R157, RZ, RZ, RZ, P6 ;  /* 0x000000ffff9d7224 */ /* 0x000fe200030e06ff */
[----:B------:R-:W-:Y:S01]  /*16e00*/  IADD3 R68, P2, PT, R68, R154, RZ ;  /* 0x0000009a44447210 */ /* 0x000fe20007f5e0ff */
[----:B------:R-:W-:Y:S01]  /*16e10*/  IMAD.SHL.U32 R168, R168, 0x2, RZ ;  /* 0x00000002a8a87824 */ /* 0x000fe200078e00ff */
[----:B------:R-:W-:Y:S01]  /*16e20*/  IADD3.X R155, PT, PT, RZ, RZ, RZ, P3, !PT ;  /* 0x000000ffff9b7210 */ /* 0x000fe20001ffe4ff */
[----:B------:R-:W-:Y:S01]  /*16e30*/  IMAD.WIDE.U32.X R156, R171, R59, R156, P5 ;  /* 0x0000003bab9c7225 */ /* 0x000fe200028e049c */
[----:B------:R-:W-:-:S03]  /*16e40*/  IADD3.X R170, P2, PT, R170, R173, RZ, P2, !PT ;  /* 0x000000adaaaa7210 */ /* 0x000fc6000175e4ff */
[----:B------:R-:W-:Y:S01]  /*16e50*/  IMAD.WIDE.U32 R158, R69, R168, RZ ;  /* 0x000000a8459e7225 */ /* 0x000fe200078e00ff */
[----:B------:R-:W-:-:S03]  /*16e60*/  IADD3.X R64, P0, P2, R156, R152, R64, P2, P0 ;  /* 0x000000989c407210 */ /* 0x000fc60001200440 */
[----:B------:R-:W-:Y:S01]  /*16e70*/  IMAD.MOV.U32 R154, RZ, RZ, R161 ;  /* 0x000000ffff9a7224 */ /* 0x000fe200078e00a1 */
[----:B------:R-:W-:Y:S01]  /*16e80*/  IADD3.X R152, PT, PT, R157, R153, R65, P0, P2 ;  /* 0x000000999d987210 */ /* 0x000fe200007e4441 */
[----:B------:R-:W-:Y:S01]  /*16e90*/  IMAD.WIDE.U32 R160, R166, R168, RZ ;  /* 0x000000a8a6a07225 */ /* 0x000fe200078e00ff */
[----:B------:R-:W-:Y:S02]  /*16ea0*/  SHF.L.W.U32.HI R65, R170, 0xd, R64 ;  /* 0x0000000daa417819 */ /* 0x000fe40000010e40 */
[----:B------:R-:W-:Y:S01]  /*16eb0*/  SHF.L.W.U32.HI R152, R64, 0xd, R152 ;  /* 0x0000000d40987819 */ /* 0x000fe20000010e98 */
[----:B------:R-:W-:Y:S01]  /*16ec0*/  IMAD.WIDE.U32 R158, P6, R77, R166, R158 ;  /* 0x000000a64d9e7225 */ /* 0x000fe200078c009e */
[----:B------:R-:W-:Y:S02]  /*16ed0*/  IADD3 R160, P3, PT, R163, R160, RZ ;  /* 0x000000a0a3a07210 */ /* 0x000fe40007f7e0ff */
[----:B------:R-:W-:Y:S01]  /*16ee0*/  IADD3 R71, P0, PT, R65, R71, RZ ;  /* 0x0000004741477210 */ /* 0x000fe20007f1e0ff */
[----:B------:R-:W-:Y:S01]  /*16ef0*/  IMAD.X R163, RZ, RZ, RZ, P6 ;  /* 0x000000ffffa37224 */ /* 0x000fe200030e06ff */
[----:B------:R-:W-:Y:S01]  /*16f00*/  IADD3 R158, P6, PT, R161, R158, RZ ;  /* 0x0000009ea19e7210 */ /* 0x000fe20007fde0ff */
[----:B------:R-:W-:Y:S01]  /*16f10*/  IMAD.MOV.U32 R162, RZ, RZ, R159 ;  /* 0x000000ffffa27224 */ /* 0x000fe200078e009f */
[----:B------:R-:W-:Y:S01]  /*16f20*/  IADD3.X R156, P0, PT, R152, R62, RZ, P0, !PT ;  /* 0x0000003e989c7210 */ /* 0x000fe2000071e4ff */
[----:B------:R-:W-:Y:S01]  /*16f30*/  IMAD.WIDE.U32.X R154, R63, R58, R154, P4 ;  /* 0x0000003a3f9a7225 */ /* 0x000fe200020e049a */
[----:B------:R-:W-:-:S02]  /*16f40*/  IADD3.X R158, P3, PT, R172, R158, RZ, P3, !PT ;  /* 0x0000009eac9e7210 */ /* 0x000fc40001f7e4ff */
[----:B------:R-:W-:Y:S01]  /*16f50*/  IADD3.X R72, P0, PT, RZ, R72, RZ, P0, !PT ;  /* 0x00000048ff487210 */ /* 0x000fe2000071e4ff */
[----:B------:R-:W-:-:S03]  /*16f60*/  IMAD.WIDE.U32.X R162, R77, R69, R162, P6 ;  /* 0x000000454da27225 */ /* 0x000fc600030e04a2 */
[----:B------:R-:W-:Y:S01]  /*16f70*/  SHF.L.W.U32.HI R62, R156, 0xd, R72 ;  /* 0x0000000d9c3e7819 */ /* 0x000fe20000010e48 */
[----:B------:R-:W-:Y:S01]  /*16f80*/  IMAD.WIDE.U32 R64, R59, R60, RZ ;  /* 0x0000003c3b407225 */ /* 0x000fe200078e00ff */
[----:B------:R-:W-:Y:S02]  /*16f90*/  IADD3.X R154, P1, P3, R162, R154, R78, P3, P1 ;  /* 0x0000009aa29a7210 */ /* 0x000fe40001b2244e */
[----:B------:R-:W-:Y:S02]  /*16fa0*/  IADD3.X R75, PT, PT, RZ, R75, RZ, P0, !PT ;  /* 0x0000004bff4b7210 */ /* 0x000fe400007fe4ff */
[----:B------:R-:W-:Y:S01]  /*16fb0*/  IADD3.X R162, PT, PT, R163, R155, R79, P1, P3 ;  /* 0x0000009ba3a27210 */ /* 0x000fe20000fe644f */
[----:B------:R-:W-:Y:S01]  /*16fc0*/  IMAD.WIDE.U32 R64, P2, R63, R56, R64 ;  /* 0x000000383f407225 */ /* 0x000fe20007840040 */
[----:B------:R-:W-:Y:S02]  /*16fd0*/  IADD3 R164, P1, PT, R62, R164, RZ ;  /* 0x000000a43ea47210 */ /* 0x000fe40007f3e0ff */
[----:B------:R-:W-:Y:S01]  /*16fe0*/  SHF.L.W.U32.HI R72, R72, 0xd, R75 ;  /* 0x0000000d48487819 */ /* 0x000fe20000010e4b */
[----:B------:R-:W-:-:S03]  /*16ff0*/  IMAD.WIDE.U32 R78, R56, R60, RZ ;  /* 0x0000003c384e7225 */ /* 0x000fc600078e00ff */
[----:B------:R-:W-:Y:S01]  /*17000*/  IADD3.X R165, P0, PT, R72, R165, RZ, P1, !PT ;  /* 0x000000a548a57210 */ /* 0x000fe20000f1e4ff */
[----:B------:R-:W-:Y:S01]  /*17010*/  IMAD.X R153, RZ, RZ, RZ, P2 ;  /* 0x000000ffff997224 */ /* 0x000fe200010e06ff */
[----:B------:R-:W-:Y:S01]  /*17020*/  IADD3 R60, P1, PT, R79, R64, RZ ;  /* 0x000000404f3c7210 */ /* 0x000fe20007f3e0ff */
[----:B------:R-:W-:Y:S01]  /*17030*/  IMAD.MOV.U32 R152, RZ, RZ, R65 ;  /* 0x000000ffff987224 */ /* 0x000fe200078e0041 */
[----:B------:R-:W-:-:S03]  /*17040*/  LEA.HI.X R75, P0, R75, R167, RZ, 0xd, P0 ;  /* 0x000000a74b4b7211 */ /* 0x000fc60000016cff */
[----:B------:R-:W-:Y:S01]  /*17050*/  IMAD.WIDE.U32.X R152, R63, R59, R152, P1 ;  /* 0x0000003b3f987225 */ /* 0x000fe200008e0498 */
[----:B------:R-:W-:Y:S02]  /*17060*/  SHF.L.W.U32.HI R56, R165, 0xd, R75 ;  /* 0x0000000da5387819 */ /* 0x000fe40000010e4b */
[----:B------:R-:W-:Y:S01]  /*17070*/  IADD3.X R169, PT, PT, RZ, R169, RZ, P0, !PT ;  /* 0x000000a9ffa97210 */ /* 0x000fe200007fe4ff */
[----:B------:R-:W-:Y:S01]  /*17080*/  IMAD.WIDE.U32 R62, R69, R166, RZ ;  /* 0x000000a6453e7225 */ /* 0x000fe200078e00ff */
[----:B------:R-:W-:Y:S02]  /*17090*/  IADD3 R56, P1, PT, R56, R160, RZ ;  /* 0x000000a038387210 */ /* 0x000fe40007f3e0ff */
[----:B------:R-:W-:Y:S01]  /*170a0*/  SHF.L.W.U32.HI R72, R75, 0xd, R169 ;  /* 0x0000000d4b487819 */ /* 0x000fe20000010ea9 */
[----:B------:R-:W-:-:S03]  /*170b0*/  IMAD.WIDE.U32 R62, P3, R69, R166, R62 ;  /* 0x000000a6453e7225 */ /* 0x000fc6000786003e */
[----:B------:R-:W-:Y:S01]  /*170c0*/  IADD3.X R72, P1, PT, R72, R158, RZ, P1, !PT ;  /* 0x0000009e48487210 */ /* 0x000fe20000f3e4ff */
[----:B------:R-:W-:-:S03]  /*170d0*/  IMAD.WIDE.U32 R166, R166, R166, RZ ;  /* 0x000000a6a6a67225 */ /* 0x000fc600078e00ff */
[----:B------:R-:W-:Y:S01]  /*170e0*/  LEA.HI.X R169, P1, R169, R154, RZ, 0xd, P1 ;  /* 0x0000009aa9a97211 */ /* 0x000fe20000836cff */
[----:B------:R-:W-:Y:S01]  /*170f0*/  IMAD.MOV.U32 R64, RZ, RZ, R63 ;  /* 0x000000ffff407224 */ /* 0x000fe200078e003f */
[----:B------:R-:W-:Y:S01]  /*17100*/  IADD3 R59, P2, PT, R78, R166, RZ ;  /* 0x000000a64e3b7210 */ /* 0x000fe20007f5e0ff */
[----:B------:R-:W-:Y:S01]  /*17110*/  IMAD.WIDE.U32 R78, R55, R168, RZ ;  /* 0x000000a8374e7225 */ /* 0x000fe200078e00ff */
[----:B------:R-:W-:-:S03]  /*17120*/  IADD3 R166, P4, PT, R167, R62, RZ ;  /* 0x0000003ea7a67210 */ /* 0x000fc60007f9e0ff */
[----:B------:R-:W-:Y:S01]  /*17130*/  IMAD.WIDE.U32 R62, R58, R168, RZ ;  /* 0x000000a83a3e7225 */ /* 0x000fe200078e00ff */
[----:B------:R-:W-:-:S03]  /*17140*/  IADD3.X R60, P0, PT, R166, R60, RZ, P2, !PT ;  /* 0x0000003ca63c7210 */ /* 0x000fc6000171e4ff */
[----:B------:R-:W-:Y:S02]  /*17150*/  IMAD.X R65, RZ, RZ, RZ, P3 ;  /* 0x000000ffff417224 */ /* 0x000fe400018e06ff */
[----:B------:R-:W-:Y:S01]  /*17160*/  IMAD.WIDE.U32 R62, P2, R77, R55, R62 ;  /* 0x000000374d3e7225 */ /* 0x000fe2000784003e */
[----:B------:R-:W-:-:S03]  /*17170*/  SHF.L.W.U32.HI R55, R72, 0xd, R169 ;  /* 0x0000000d48377819 */ /* 0x000fc60000010ea9 */
[----:B------:R-:W-:Y:S01]  /*17180*/  IMAD.MOV.U32 R154, RZ, RZ, R63 ;  /* 0x000000ffff9a7224 */ /* 0x000fe200078e003f */
[----:B------:R-:W-:Y:S01]  /*17190*/  IADD3.X R155, PT, PT, RZ, RZ, RZ, P2, !PT ;  /* 0x000000ffff9b7210 */ /* 0x000fe200017fe4ff */
[----:B------:R-:W-:Y:S01]  /*171a0*/  IMAD.X R162, RZ, RZ, R162, P1 ;  /* 0x000000ffffa27224 */ /* 0x000fe200008e06a2 */
[----:B------:R-:W-:Y:S01]  /*171b0*/  IADD3 R59, P2, PT, R59, R78, RZ ;  /* 0x0000004e3b3b7210 */ /* 0x000fe20007f5e0ff */
[----:B------:R-:W-:Y:S01]  /*171c0*/  IMAD.WIDE.U32.X R64, R69, R69, R64, P4 ;  /* 0x0000004545407225 */ /* 0x000fe200020e0440 */
[----:B------:R-:W-:Y:S02]  /*171d0*/  IADD3 R78, P3, PT, R79, R62, RZ ;  /* 0x0000003e4f4e7210 */ /* 0x000fe40007f7e0ff */
[----:B------:R-:W-:Y:S02]  /*171e0*/  LOP3.LUT R69, R170, 0x7ffff, RZ, 0xc0, !PT ;  /* 0x0007ffffaa457812 */ /* 0x000fe400078ec0ff */
[----:B------:R-:W-:Y:S01]  /*171f0*/  IADD3.X R60, P1, PT, R60, R78, RZ, P2, !PT ;  /* 0x0000004e3c3c7210 */ /* 0x000fe2000173e4ff */
[----:B------:R-:W-:Y:S01]  /*17200*/  IMAD.WIDE.U32.X R154, R77, R58, R154, P3 ;  /* 0x0000003a4d9a7225 */ /* 0x000fe200018e049a */
[----:B------:R-:W-:-:S02]  /*17210*/  IADD3 R59, P2, PT, R55, R59, RZ ;  /* 0x0000003b373b7210 */ /* 0x000fc40007f5e0ff */
[----:B------:R-:W-:Y:S02]  /*17220*/  SHF.L.W.U32.HI R55, R169, 0xd, R162 ;  /* 0x0000000da9377819 */ /* 0x000fe40000010ea2 */
[----:B------:R-:W-:Y:S02]  /*17230*/  IADD3.X R58, P0, P1, R154, R152, R64, P1, P0 ;  /* 0x000000989a3a7210 */ /* 0x000fe40000900440 */
[----:B------:R-:W-:Y:S02]  /*17240*/  IADD3.X R55, P2, PT, R55, R60, RZ, P2, !PT ;  /* 0x0000003c37377210 */ /* 0x000fe4000175e4ff */
[----:B------:R-:W-:Y:S02]  /*17250*/  IADD3.X R64, PT, PT, R155, R153, R65, P0, P1 ;  /* 0x000000999b407210 */ /* 0x000fe400007e2441 */
[----:B------:R-:W-:Y:S02]  /*17260*/  LEA.HI.X R58, P0, R162, R58, RZ, 0xd, P2 ;  /* 0x0000003aa23a7211 */ /* 0x000fe40001016cff */
[----:B------:R-:W-:-:S02]  /*17270*/  LOP3.LUT R62, R156, 0x7ffff, RZ, 0xc0, !PT ;  /* 0x0007ffff9c3e7812 */ /* 0x000fc400078ec0ff */
[----:B------:R-:W-:Y:S02]  /*17280*/  IADD3.X R64, PT, PT, RZ, R64, RZ, P0, !PT ;  /* 0x00000040ff407210 */ /* 0x000fe400007fe4ff */
[----:B------:R-:W-:Y:S02]  /*17290*/  SHF.L.W.U32.HI R60, R55, 0xd, R58 ;  /* 0x0000000d373c7819 */ /* 0x000fe40000010e3a */
[----:B------:R-:W-:-:S03]  /*172a0*/  SHF.L.W.U32.HI R64, R58, 0xd, R64 ;  /* 0x0000000d3a407819 */ /* 0x000fc60000010e40 */
[----:B------:R-:W-:-:S04]  /*172b0*/  IMAD.WIDE.U32 R68, R60, 0x13, R68 ;  /* 0x000000133c447825 */ /* 0x000fc800078e0044 */
[----:B------:R-:W-:Y:S02]  /*172c0*/  IMAD R63, R64, 0x13, RZ ;  /* 0x00000013403f7824 */ /* 0x000fe400078e02ff */
[----:B------:R-:W-:Y:S02]  /*172d0*/  IMAD.MOV.U32 R64, RZ, RZ, R68 ;  /* 0x000000ffff407224 */ /* 0x000fe400078e0044 */
[----:B------:R-:W-:-:S05]  /*172e0*/  IMAD.IADD R69, R69, 0x1, R63 ;  /* 0x0000000145457824 */ /* 0x000fca00078e023f */
[C---:B------:R-:W-:Y:S02]  /*172f0*/  LEA.HI R63, P0, R69.reuse, R71, RZ, 0xd ;  /* 0x00000047453f7211 */ /* 0x040fe400078168ff */
[----:B------:R-:W-:Y:S02]  /*17300*/  LOP3.LUT R69, R69, 0x7ffff, RZ, 0xc0, !PT ;  /* 0x0007ffff45457812 */ /* 0x000fe400078ec0ff */
[----:B------:R-:W-:-:S09]  /*17310*/  IADD3.X R62, PT, PT, RZ, R62, RZ, P0, !PT ;  /* 0x0000003eff3e7210 */ /* 0x000fd200007fe4ff */
.L_x_3:
[----:B------:R-:W-:Y:S01]  /*17320*/  LOP3.LUT R60, R165, 0x7ffff, RZ, 0xc0, !PT ;  /* 0x0007ffffa53c7812 */ /* 0x000fe200078ec0ff */
[----:B------:R-:W-:Y:S01]  /*17330*/  IMAD R65, R62, 0x26, RZ ;  /* 0x000000263e417824 */ /* 0x000fe200078e02ff */
[----:B------:R-:W-:Y:S01]  /*17340*/  LOP3.LUT R55, R55, 0x7ffff, RZ, 0xc0, !PT ;  /* 0x0007ffff37377812 */ /* 0x000fe200078ec0ff */
[C---:B------:R-:W-:Y:S01]  /*17350*/  IMAD.WIDE.U32 R152, R63.reuse, 0x26, RZ ;  /* 0x000000263f987825 */ /* 0x040fe200078e00ff */
[----:B------:R-:W-:Y:S01]  /*17360*/  LOP3.LUT R58, R72, 0x7ffff, RZ, 0xc0, !PT ;  /* 0x0007ffff483a7812 */ /* 0x000fe200078ec0ff */
[----:B------:R-:W-:Y:S01]  /*17370*/  UISETP.GE.U32.AND UP0, UPT, UR4, 0x9, UPT ;  /* 0x000000090400788c */ /* 0x000fe2000bf06070 */
[C---:B------:R-:W-:Y:S01]  /*17380*/  SHF.L.U64.HI R163, R63.reuse, 0x1, R62 ;  /* 0x000000013fa37819 */ /* 0x040fe2000001023e */
[----:B------:R-:W-:Y:S01]  /*17390*/  IMAD R75, R60, 0x26, RZ ;  /* 0x000000263c4b7824 */ /* 0x000fe200078e02ff */
[----:B------:R-:W-:Y:S01]  /*173a0*/  SHF.L.U32 R166, R63, 0x1, RZ ;  /* 0x000000013fa67819 */ /* 0x000fe200000006ff */
[----:B------:R-:W-:Y:S01]  /*173b0*/  IMAD.WIDE.U32 R78, R164, 0x26, RZ ;  /* 0x00000026a44e7825 */ /* 0x000fe200078e00ff */
[----:B------:R-:W-:-:S03]  /*173c0*/  UIADD3 UR5, UPT, UPT, UR4, 0x1, URZ ;  /* 0x0000000104057890 */ /* 0x000fc6000fffe0ff */
[----:B------:R-:W-:Y:S02]  /*173d0*/  IMAD.IADD R65, R153, 0x1, R65 ;  /* 0x0000000199417824 */ /* 0x000fe400078e0241 */
[----:B------:R-:W-:Y:S02]  /*173e0*/  IMAD.IADD R75, R79, 0x1, R75 ;  /* 0x000000014f4b7824 */ /* 0x000fe400078e024b */
[----:B------:R-:W-:Y:S01]  /*173f0*/  IMAD.WIDE.U32 R154, R65, R59, RZ ;  /* 0x0000003b419a7225 */ /* 0x000fe200078e00ff */
[----:B------:R-:W-:-:S03]  /*17400*/  UMOV UR4, UR5 ;  /* 0x0000000500047c82 */ /* 0x000fc60008000000 */
[----:B------:R-:W-:-:S04]  /*17410*/  IMAD.WIDE.U32 R158, R75, R56, RZ ;  /* 0x000000384b9e7225 */ /* 0x000fc800078e00ff */
[----:B------:R-:W-:-:S04]  /*17420*/  IMAD.WIDE.U32 R154, P0, R55, R152, R154 ;  /* 0x00000098379a7225 */ /* 0x000fc8000780009a */
[----:B------:R-:W-:-:S04]  /*17430*/  IMAD.WIDE.U32 R152, R152, R59, RZ ;  /* 0x0000003b98987225 */ /* 0x000fc800078e00ff */
[----:B------:R-:W-:Y:S01]  /*17440*/  IMAD.WIDE.U32 R158, P3, R58, R78, R158 ;  /* 0x0000004e3a9e7225 */ /* 0x000fe2000786009e */
[----:B------:R-:W-:Y:S02]  /*17450*/  IADD3 R71, P2, PT, R153, R154, RZ ;  /* 0x0000009a99477210 */ /* 0x000fe40007f5e0ff */
[----:B------:R-:W-:Y:S01]  /*17460*/  IADD3.X R153, PT, PT, RZ, RZ, RZ, P0, !PT ;  /* 0x000000ffff997210 */ /* 0x000fe200007fe4ff */
[----:B------:R-:W-:-:S04]  /*17470*/  IMAD.WIDE.U32 R156, R78, R56, RZ ;  /* 0x000000384e9c7225 */ /* 0x000fc800078e00ff */
[----:B------:R-:W-:Y:S01]  /*17480*/  IMAD.WIDE.U32 R160, R69, R64, RZ ;  /* 0x0000004045a07225 */ /* 0x000fe200078e00ff */
        /* <DEDUP_REMOVED lines=14> */
[----:B------:R-:W-:Y:S01]  /*17570*/  IMAD.WIDE.U32.X R154, R69, R69, R154, P6 ;  /* 0x00000045459a7225 */ /* 0x000fe200030e049a */
[----:B------:R-:W-:-:S03]  /*17580*/  SHF.L.U64.HI R69, R64, 0x1, R69 ;  /* 0x0000000140457819 */ /* 0x000fc60000010245 */
[----:B------:R-:W-:-:S04]  /*17590*/  IMAD.WIDE.U32.X R156, R75, R58, R156, P4 ;  /* 0x0000003a4b9c7225 */ /* 0x000fc800020e049c */
[----:B------:R-:W-:Y:S01]  /*175a0*/  IMAD R160, R58, 0x13, RZ ;  /* 0x000000133aa07824 */ /* 0x000fe200078e02ff */
[----:B------:R-:W-:Y:S01]  /*175b0*/  IADD3.X R77, P0, P1, R154, R156, R152, P0, P1 ;  /* 0x0000009c9a4d7210 */ /* 0x000fe20000102498 */
[----:B------:R-:W-:Y:S02]  /*175c0*/  IMAD.SHL.U32 R72, R64, 0x2, RZ ;  /* 0x0000000240487824 */ /* 0x000fe400078e00ff */
[----:B------:R-:W-:Y:S01]  /*175d0*/  IMAD.WIDE.U32 R64, R69, R63, RZ ;  /* 0x0000003f45407225 */ /* 0x000fe200078e00ff */
[----:B------:R-:W-:-:S03]  /*175e0*/  IADD3.X R161, PT, PT, R155, R157, R153, P0, P1 ;  /* 0x0000009d9ba17210 */ /* 0x000fc600007e2499 */
[----:B------:R-:W-:-:S04]  /*175f0*/  IMAD.WIDE.U32 R154, R56, 0x13, RZ ;  /* 0x00000013389a7825 */ /* 0x000fc800078e00ff */
[----:B------:R-:W-:Y:S01]  /*17600*/  IMAD.WIDE.U32 R152, R75, R59, RZ ;  /* 0x0000003b4b987225 */ /* 0x000fe200078e00ff */
[----:B------:R-:W-:-:S03]  /*17610*/  IADD3 R160, PT, PT, R155, R160, RZ ;  /* 0x000000a09ba07210 */ /* 0x000fc60007ffe0ff */
[----:B------:R-:W-:-:S04]  /*17620*/  IMAD.WIDE.U32 R158, R154, R56, RZ ;  /* 0x000000389a9e7225 */ /* 0x000fc800078e00ff */
[----:B------:R-:W-:-:S04]  /*17630*/  IMAD.WIDE.U32 R156, R160, R56, RZ ;  /* 0x00000038a09c7225 */ /* 0x000fc800078e00ff */
[----:B------:R-:W-:-:S04]  /*17640*/  IMAD.WIDE.U32 R152, P0, R55, R78, R152 ;  /* 0x0000004e37987225 */ /* 0x000fc80007800098 */
[----:B------:R-:W-:-:S04]  /*17650*/  IMAD.WIDE.U32 R78, R78, R59, RZ ;  /* 0x0000003b4e4e7225 */ /* 0x000fc800078e00ff */
[----:B------:R-:W-:Y:S01]  /*17660*/  IMAD.WIDE.U32 R156, P2, R58, R154, R156 ;  /* 0x0000009a3a9c7225 */ /* 0x000fe2000784009c */
[----:B------:R-:W-:Y:S02]  /*17670*/  IADD3 R158, P1, PT, R78, R158, RZ ;  /* 0x0000009e4e9e7210 */ /* 0x000fe40007f3e0ff */
[----:B------:R-:W-:Y:S01]  /*17680*/  IADD3 R152, P3, PT, R79, R152, RZ ;  /* 0x000000984f987210 */ /* 0x000fe20007f7e0ff */
[----:B------:R-:W-:Y:S01]  /*17690*/  IMAD.WIDE.U32 R64, P5, R62, R72, R64 ;  /* 0x000000483e407225 */ /* 0x000fe200078a0040 */
[----:B------:R-:W-:Y:S02]  /*176a0*/  IADD3 R159, P4, PT, R159, R156, RZ ;  /* 0x0000009c9f9f7210 */ /* 0x000fe40007f9e0ff */
[----:B------:R-:W-:Y:S01]  /*176b0*/  MOV R154, R153 ;  /* 0x00000099009a7202 */ /* 0x000fe20000000f00 */
[----:B------:R-:W-:Y:S01]  /*176c0*/  IMAD.WIDE.U32 R78, R72, R63, RZ ;  /* 0x0000003f484e7225 */ /* 0x000fe200078e00ff */
[----:B------:R-:W-:Y:S02]  /*176d0*/  IADD3.X R152, P1, PT, R159, R152, RZ, P1, !PT ;  /* 0x000000989f987210 */ /* 0x000fe40000f3e4ff */
[----:B------:R-:W-:Y:S01]  /*176e0*/  IADD3.X R153, PT, PT, RZ, RZ, RZ, P5, !PT ;  /* 0x000000ffff997210 */ /* 0x000fe20002ffe4ff */
[----:B------:R-:W-:Y:S01]  /*176f0*/  IMAD.X R155, RZ, RZ, RZ, P0 ;  /* 0x000000ffff9b7224 */ /* 0x000fe200000e06ff */
[----:B------:R-:W-:Y:S01]  /*17700*/  IADD3 R158, P0, PT, R158, R78, RZ ;  /* 0x0000004e9e9e7210 */ /* 0x000fe20007f1e0ff */
[----:B------:R-:W-:Y:S01]  /*17710*/  IMAD.MOV.U32 R78, RZ, RZ, R157 ;  /* 0x000000ffff4e7224 */ /* 0x000fe200078e009d */
[----:B------:R-:W-:Y:S01]  /*17720*/  IADD3 R64, P6, PT, R79, R64, RZ ;  /* 0x000000404f407210 */ /* 0x000fe20007fde0ff */
[----:B------:R-:W-:-:S02]  /*17730*/  IMAD.X R79, RZ, RZ, RZ, P2 ;  /* 0x000000ffff4f7224 */ /* 0x000fc400010e06ff */
        /* <DEDUP_REMOVED lines=8> */
[----:B------:R-:W-:-:S03]  /*177c0*/  IADD3.X R159, P0, P1, R152, R154, R78, P0, P1 ;  /* 0x0000009a989f7210 */ /* 0x000fc6000010244e */
[----:B------:R-:W-:Y:S01]  /*177d0*/  IMAD R160, R58, 0x26, RZ ;  /* 0x000000263aa07824 */ /* 0x000fe200078e02ff */
        /* <DEDUP_REMOVED lines=10> */
[----:B------:R-:W-:-:S03]  /*17880*/  IMAD.WIDE.U32.X R78, R62, R62, R78, P3 ;  /* 0x0000003e3e4e7225 */ /* 0x000fc600018e044e */
[----:B------:R-:W-:Y:S01]  /*17890*/  LEA.HI.X R159, P0, R161, R159, RZ, 0xd, P0 ;  /* 0x0000009fa19f7211 */ /* 0x000fe20000016cff */
[----:B------:R-:W-:-:S04]  /*178a0*/  IMAD.WIDE.U32 R154, R160, R59, RZ ;  /* 0x0000003ba09a7225 */ /* 0x000fc800078e00ff */
[----:B------:R-:W-:-:S04]  /*178b0*/  IMAD.WIDE.U32 R62, R164, R164, RZ ;  /* 0x000000a4a43e7225 */ /* 0x000fc800078e00ff */
[----:B------:R-:W-:-:S04]  /*178c0*/  IMAD.WIDE.U32 R154, P4, R55, R152, R154 ;  /* 0x00000098379a7225 */ /* 0x000fc8000788009a */
[----:B------:R-:W-:-:S04]  /*178d0*/  IMAD.WIDE.U32 R152, R152, R59, RZ ;  /* 0x0000003b98987225 */ /* 0x000fc800078e00ff */
[----:B------:R-:W-:Y:S01]  /*178e0*/  IMAD.X R156, RZ, RZ, R156, P0 ;  /* 0x000000ffff9c7224 */ /* 0x000fe200000e069c */
[----:B------:R-:W-:Y:S02]  /*178f0*/  IADD3 R158, P1, PT, R64, R152, RZ ;  /* 0x00000098409e7210 */ /* 0x000fe40007f3e0ff */
[----:B------:R-:W-:Y:S01]  /*17900*/  IADD3 R165, P2, PT, R153, R154, RZ ;  /* 0x0000009a99a57210 */ /* 0x000fe20007f5e0ff */
[-C--:B------:R-:W-:Y:S01]  /*17910*/  IMAD.WIDE.U32 R152, R69, R164.reuse, RZ ;  /* 0x000000a445987225 */ /* 0x080fe200078e00ff */
[----:B------:R-:W-:Y:S02]  /*17920*/  MOV R64, R155 ;  /* 0x0000009b00407202 */ /* 0x000fe40000000f00 */
[----:B------:R-:W-:Y:S01]  /*17930*/  IADD3.X R165, P1, PT, R65, R165, RZ, P1, !PT ;  /* 0x000000a541a57210 */ /* 0x000fe20000f3e4ff */
[----:B------:R-:W-:Y:S02]  /*17940*/  IMAD.X R65, RZ, RZ, RZ, P4 ;  /* 0x000000ffff417224 */ /* 0x000fe400020e06ff */
[----:B------:R-:W-:-:S04]  /*17950*/  IMAD.WIDE.U32 R154, R72, R164, RZ ;  /* 0x000000a4489a7225 */ /* 0x000fc800078e00ff */
[----:B------:R-:W-:Y:S01]  /*17960*/  IMAD.WIDE.U32 R152, P4, R72, R60, R152 ;  /* 0x0000003c48987225 */ /* 0x000fe20007880098 */
[----:B------:R-:W-:-:S03]  /*17970*/  IADD3 R158, P6, PT, R158, R154, RZ ;  /* 0x0000009a9e9e7210 */ /* 0x000fc60007fde0ff */
[----:B------:R-:W-:Y:S01]  /*17980*/  IMAD.WIDE.U32.X R64, R160, R55, R64, P2 ;  /* 0x00000037a0407225 */ /* 0x000fe200010e0440 */
[----:B------:R-:W-:-:S03]  /*17990*/  IADD3 R154, P5, PT, R155, R152, RZ ;  /* 0x000000989b9a7210 */ /* 0x000fc60007fbe0ff */
[----:B------:R-:W-:Y:S01]  /*179a0*/  IMAD.X R155, RZ, RZ, RZ, P4 ;  /* 0x000000ffff9b7224 */ /* 0x000fe200020e06ff */
[----:B------:R-:W-:Y:S01]  /*179b0*/  IADD3.X R165, P2, PT, R165, R154, RZ, P6, !PT ;  /* 0x0000009aa5a57210 */ /* 0x000fe2000375e4ff */
[----:B------:R-:W-:Y:S02]  /*179c0*/  IMAD.MOV.U32 R154, RZ, RZ, R153 ;  /* 0x000000ffff9a7224 */ /* 0x000fe400078e0099 */
[----:B------:R-:W-:-:S04]  /*179d0*/  IMAD.WIDE.U32 R152, R60, R164, RZ ;  /* 0x000000a43c987225 */ /* 0x000fc800078e00ff */
[----:B------:R-:W-:-:S03]  /*179e0*/  IMAD.WIDE.U32.X R154, R69, R60, R154, P5 ;  /* 0x0000003c459a7225 */ /* 0x000fc600028e049a */
[----:B------:R-:W-:-:S04]  /*179f0*/  IADD3.X R160, P1, P2, R154, R64, R78, P2, P1 ;  /* 0x000000409aa07210 */ /* 0x000fc8000122244e */
[----:B------:R-:W-:Y:S01]  /*17a00*/  IADD3.X R162, PT, PT, R155, R65, R79, P1, P2 ;  /* 0x000000419ba27210 */ /* 0x000fe20000fe444f */
[----:B------:R-:W-:-:S04]  /*17a10*/  IMAD.WIDE.U32 R152, P2, R164, R60, R152 ;  /* 0x0000003ca4987225 */ /* 0x000fc80007840098 */
[----:B------:R-:W-:-:S04]  /*17a20*/  IMAD.WIDE.U32 R64, R163, R164, RZ ;  /* 0x000000a4a3407225 */ /* 0x000fc800078e00ff */
[----:B------:R-:W-:Y:S01]  /*17a30*/  IMAD.X R79, RZ, RZ, RZ, P2 ;  /* 0x000000ffff4f7224 */ /* 0x000fe200010e06ff */
[----:B------:R-:W-:Y:S01]  /*17a40*/  IADD3 R161, P2, PT, R63, R152, RZ ;  /* 0x000000983fa17210 */ /* 0x000fe20007f5e0ff */
[----:B------:R-:W-:Y:S02]  /*17a50*/  IMAD.MOV.U32 R78, RZ, RZ, R153 ;  /* 0x000000ffff4e7224 */ /* 0x000fe400078e0099 */
[----:B------:R-:W-:-:S04]  /*17a60*/  IMAD.WIDE.U32 R64, P1, R166, R60, R64 ;  /* 0x0000003ca6407225 */ /* 0x000fc80007820040 */
[----:B------:R-:W-:Y:S01]  /*17a70*/  IMAD.WIDE.U32 R152, R166, R164, RZ ;  /* 0x000000a4a6987225 */ /* 0x000fe200078e00ff */
[----:B------:R-:W-:-:S03]  /*17a80*/  IADD3.X R155, PT, PT, RZ, RZ, RZ, P1, !PT ;  /* 0x000000ffff9b7210 */ /* 0x000fc60000ffe4ff */
[----:B------:R-:W-:Y:S01]  /*17a90*/  IMAD.MOV.U32 R154, RZ, RZ, R65 ;  /* 0x000000ffff9a7224 */ /* 0x000fe200078e0041 */
[----:B------:R-:W-:Y:S01]  /*17aa0*/  IADD3 R63, P0, PT, R153, R64, RZ ;  /* 0x00000040993f7210 */ /* 0x000fe20007f1e0ff */
[-C--:B------:R-:W-:Y:S01]  /*17ab0*/  IMAD.WIDE.U32.X R78, R60, R60.reuse, R78, P2 ;  /* 0x0000003c3c4e7225 */ /* 0x080fe200010e044e */
[----:B------:R-:W-:Y:S02]  /*17ac0*/  SHF.L.W.U32.HI R153, R159, 0xd, R156 ;  /* 0x0000000d9f997819 */ /* 0x000fe40000010e9c */
[----:B------:R-:W-:Y:S01]  /*17ad0*/  SHF.L.W.U32.HI R159, R77, 0xd, R159 ;  /* 0x0000000d4d9f7819 */ /* 0x000fe20000010e9f */
[----:B------:R-:W-:-:S03]  /*17ae0*/  IMAD.WIDE.U32.X R64, R163, R60, R154, P0 ;  /* 0x0000003ca3407225 */ /* 0x000fc600000e049a */
[----:B------:R-:W-:Y:S01]  /*17af0*/  IADD3 R164, P0, PT, R159, R158, RZ ;  /* 0x0000009e9fa47210 */ /* 0x000fe20007f1e0ff */
[----:B------:R-:W-:Y:S02]  /*17b00*/  IMAD R60, R55, 0x13, RZ ;  /* 0x00000013373c7824 */ /* 0x000fe400078e02ff */
[----:B------:R-:W-:Y:S01]  /*17b10*/  IMAD.WIDE.U32 R154, R59, 0x13, RZ ;  /* 0x000000133b9a7825 */ /* 0x000fe200078e00ff */
[----:B------:R-:W-:-:S03]  /*17b20*/  IADD3.X R165, P0, PT, R153, R165, RZ, P0, !PT ;  /* 0x000000a599a57210 */ /* 0x000fc6000071e4ff */
[----:B------:R-:W-:Y:S01]  /*17b30*/  IMAD.WIDE.U32 R158, R72, R56, RZ ;  /* 0x00000038489e7225 */ /* 0x000fe200078e00ff */
[----:B------:R-:W-:Y:S02]  /*17b40*/  IADD3 R60, PT, PT, R155, R60, RZ ;  /* 0x0000003c9b3c7210 */ /* 0x000fe40007ffe0ff */
[----:B------:R-:W-:-:S03]  /*17b50*/  IADD3.X R160, P0, PT, RZ, R160, RZ, P0, !PT ;  /* 0x000000a0ffa07210 */ /* 0x000fc6000071e4ff */
[----:B------:R-:W-:Y:S01]  /*17b60*/  IMAD.WIDE.U32 R156, R60, R59, RZ ;  /* 0x0000003b3c9c7225 */ /* 0x000fe200078e00ff */
[----:B------:R-:W-:-:S04]  /*17b70*/  IADD3.X R162, PT, PT, RZ, R162, RZ, P0, !PT ;  /* 0x000000a2ffa27210 */ /* 0x000fc800007fe4ff */
[----:B------:R-:W-:Y:S01]  /*17b80*/  SHF.L.W.U32.HI R162, R160, 0xd, R162 ;  /* 0x0000000da0a27819 */ /* 0x000fe20000010ea2 */
        /* <DEDUP_REMOVED lines=13> */
[----:B------:R-:W-:Y:S01]  /*17c60*/  IADD3 R158, P2, PT, R167, R158, RZ ;  /* 0x0000009ea79e7210 */ /* 0x000fe20007f5e0ff */
[----:B------:R-:W-:-:S03]  /*17c70*/  IMAD.WIDE.U32 R152, R166, R56, RZ ;  /* 0x00000038a6987225 */ /* 0x000fc600078e00ff */
[----:B------:R-:W-:Y:S01]  /*17c80*/  IADD3.X R60, P2, PT, R63, R60, RZ, P2, !PT ;  /* 0x0000003c3f3c7210 */ /* 0x000fe2000175e4ff */
[----:B------:R-:W-:-:S03]  /*17c90*/  IMAD.WIDE.U32.X R156, R69, R58, R156, P3 ;  /* 0x0000003a459c7225 */ /* 0x000fc600018e049c */
[----:B------:R-:W-:-:S04]  /*17ca0*/  IADD3.X R154, P1, P2, R156, R64, R154, P2, P1 ;  /* 0x000000409c9a7210 */ /* 0x000fc8000122249a */
[----:B------:R-:W-:Y:S01]  /*17cb0*/  IADD3.X R155, PT, PT, R157, R65, R155, P1, P2 ;  /* 0x000000419d9b7210 */ /* 0x000fe20000fe449b */
[----:B------:R-:W-:Y:S01]  /*17cc0*/  IMAD.WIDE.U32 R64, R163, R56, RZ ;  /* 0x00000038a3407225 */ /* 0x000fe200078e00ff */
[----:B------:R-:W-:-:S03]  /*17cd0*/  IADD3 R56, P1, PT, R152, R62, RZ ;  /* 0x0000003e98387210 */ /* 0x000fc60007f3e0ff */
[----:B------:R-:W-:-:S04]  /*17ce0*/  IMAD.WIDE.U32 R64, P2, R166, R58, R64 ;  /* 0x0000003aa6407225 */ /* 0x000fc80007840040 */
[----:B------:R-:W-:Y:S01]  /*17cf0*/  IMAD.X R63, RZ, RZ, RZ, P2 ;  /* 0x000000ffff3f7224 */ /* 0x000fe200010e06ff */
[----:B------:R-:W-:Y:S02]  /*17d00*/  IADD3 R152, P3, PT, R153, R64, RZ ;  /* 0x0000004099987210 */ /* 0x000fe40007f7e0ff */
[----:B------:R-:W-:Y:S01]  /*17d10*/  MOV R62, R65 ;  /* 0x00000041003e7202 */ /* 0x000fe20000000f00 */
[----:B------:R-:W-:Y:S01]  /*17d20*/  IMAD.WIDE.U32 R64, R69, R59, RZ ;  /* 0x0000003b45407225 */ /* 0x000fe200078e00ff */
[----:B------:R-:W-:-:S03]  /*17d30*/  IADD3.X R152, P1, PT, R161, R152, RZ, P1, !PT ;  /* 0x00000098a1987210 */ /* 0x000fc60000f3e4ff */
[----:B------:R-:W-:-:S04]  /*17d40*/  IMAD.WIDE.U32.X R62, R163, R58, R62, P3 ;  /* 0x0000003aa33e7225 */ /* 0x000fc800018e043e */
[----:B------:R-:W-:-:S04]  /*17d50*/  IMAD.WIDE.U32 R58, R72, R59, RZ ;  /* 0x0000003b483a7225 */ /* 0x000fc800078e00ff */
[----:B------:R-:W-:Y:S01]  /*17d60*/  IMAD.WIDE.U32 R64, P3, R72, R55, R64 ;  /* 0x0000003748407225 */ /* 0x000fe20007860040 */
[----:B------:R-:W-:-:S03]  /*17d70*/  IADD3 R153, P2, PT, R56, R58, RZ ;  /* 0x0000003a38997210 */ /* 0x000fc60007f5e0ff */
[----:B------:R-:W-:Y:S01]  /*17d80*/  IMAD.MOV.U32 R58, RZ, RZ, R65 ;  /* 0x000000ffff3a7224 */ /* 0x000fe200078e0041 */
[----:B------:R-:W-:Y:S01]  /*17d90*/  IADD3 R56, P4, PT, R59, R64, RZ ;  /* 0x000000403b387210 */ /* 0x000fe20007f9e0ff */
[----:B------:R-:W-:-:S03]  /*17da0*/  IMAD.X R59, RZ, RZ, RZ, P3 ;  /* 0x000000ffff3b7224 */ /* 0x000fc600018e06ff */
[----:B------:R-:W-:Y:S01]  /*17db0*/  IADD3.X R152, P2, PT, R152, R56, RZ, P2, !PT ;  /* 0x0000003898987210 */ /* 0x000fe2000175e4ff */
[----:B------:R-:W-:Y:S01]  /*17dc0*/  IMAD.WIDE.U32.X R58, R69, R55, R58, P4 ;  /* 0x00000037453a7225 */ /* 0x000fe200020e043a */
[----:B------:R-:W-:Y:S02]  /*17dd0*/  SHF.L.W.U32.HI R56, R165, 0xd, R160 ;  /* 0x0000000da5387819 */ /* 0x000fe40000010ea0 */
[----:B------:R-:W-:Y:S02]  /*17de0*/  LOP3.LUT R69, R71, 0x7ffff, RZ, 0xc0, !PT ;  /* 0x0007ffff47457812 */ /* 0x000fe400078ec0ff */
[----:B------:R-:W-:Y:S02]  /*17df0*/  IADD3 R56, P0, PT, R56, R158, RZ ;  /* 0x0000009e38387210 */ /* 0x000fe40007f1e0ff */
[----:B------:R-:W-:Y:S02]  /*17e00*/  IADD3.X R58, P1, P2, R58, R62, R78, P2, P1 ;  /* 0x0000003e3a3a7210 */ /* 0x000fe4000122244e */
[----:B------:R-:W-:-:S02]  /*17e10*/  IADD3.X R72, P0, PT, R162, R60, RZ, P0, !PT ;  /* 0x0000003ca2487210 */ /* 0x000fc4000071e4ff */
[----:B------:R-:W-:Y:S02]  /*17e20*/  IADD3.X R62, PT, PT, R59, R63, R79, P1, P2 ;  /* 0x0000003f3b3e7210 */ /* 0x000fe40000fe444f */
[----:B------:R-:W-:-:S04]  /*17e30*/  IADD3.X R154, P0, PT, RZ, R154, RZ, P0, !PT ;  /* 0x0000009aff9a7210 */ /* 0x000fc8000071e4ff */
[----:B------:R-:W-:Y:S01]  /*17e40*/  SHF.L.W.U32.HI R59, R72, 0xd, R154 ;  /* 0x0000000d483b7819 */ /* 0x000fe20000010e9a */
[----:B------:R-:W-:-:S03]  /*17e50*/  IMAD.X R155, RZ, RZ, R155, P0 ;  /* 0x000000ffff9b7224 */ /* 0x000fc600000e069b */
[----:B------:R-:W-:Y:S02]  /*17e60*/  IADD3 R59, P0, PT, R59, R153, RZ ;  /* 0x000000993b3b7210 */ /* 0x000fe40007f1e0ff */
[----:B------:R-:W-:-:S04]  /*17e70*/  SHF.L.W.U32.HI R55, R154, 0xd, R155 ;  /* 0x0000000d9a377819 */ /* 0x000fc80000010e9b */
[----:B------:R-:W-:-:S04]  /*17e80*/  IADD3.X R55, P0, PT, R55, R152, RZ, P0, !PT ;  /* 0x0000009837377210 */ /* 0x000fc8000071e4ff */
[----:B------:R-:W-:-:S04]  /*17e90*/  LEA.HI.X R58, P0, R155, R58, RZ, 0xd, P0 ;  /* 0x0000003a9b3a7211 */ /* 0x000fc80000016cff */
[----:B------:R-:W-:Y:S01]  /*17ea0*/  SHF.L.W.U32.HI R60, R55, 0xd, R58 ;  /* 0x0000000d373c7819 */ /* 0x000fe20000010e3a */
[----:B------:R-:W-:-:S04]  /*17eb0*/  IMAD.X R62, RZ, RZ, R62, P0 ;  /* 0x000000ffff3e7224 */ /* 0x000fc800000e063e */
[----:B------:R-:W-:Y:S01]  /*17ec0*/  IMAD.WIDE.U32 R68, R60, 0x13, R68 ;  /* 0x000000133c447825 */ /* 0x000fe200078e0044 */
[----:B------:R-:W-:-:S03]  /*17ed0*/  SHF.L.W.U32.HI R62, R58, 0xd, R62 ;  /* 0x0000000d3a3e7819 */ /* 0x000fc60000010e3e */
[----:B------:R-:W-:Y:S02]  /*17ee0*/  IMAD.MOV.U32 R64, RZ, RZ, R68 ;  /* 0x000000ffff407224 */ /* 0x000fe400078e0044 */
[----:B------:R-:W-:Y:S01]  /*17ef0*/  IMAD R63, R62, 0x13, RZ ;  /* 0x000000133e3f7824 */ /* 0x000fe200078e02ff */
[----:B------:R-:W-:-:S04]  /*17f00*/  LOP3.LUT R62, R77, 0x7ffff, RZ, 0xc0, !PT ;  /* 0x0007ffff4d3e7812 */ /* 0x000fc800078ec0ff */
[----:B------:R-:W-:-:S04]  /*17f10*/  IADD3 R69, PT, PT, R69, R63, RZ ;  /* 0x0000003f45457210 */ /* 0x000fc80007ffe0ff */
[C---:B------:R-:W-:Y:S02]  /*17f20*/  LEA.HI R63, P0, R69.reuse, R75, RZ, 0xd ;  /* 0x0000004b453f7211 */ /* 0x040fe400078168ff */
[----:B------:R-:W-:-:S03]  /*17f30*/  LOP3.LUT R69, R69, 0x7ffff, RZ, 0xc0, !PT ;  /* 0x0007ffff45457812 */ /* 0x000fc600078ec0ff */
[----:B------:R-:W-:Y:S01]  /*17f40*/  IMAD.X R62, RZ, RZ, R62, P0 ;  /* 0x000000ffff3e7224 */ /* 0x000fe200000e063e */
[----:B------:R-:W-:Y:S07]  /*17f50*/  BRA.U !UP0, `(.L_x_3) ;  /* 0xfffffff108f07547 */ /* 0x000fee000b83ffff */
[----:B------:R-:W-:Y:S01]  /*17f60*/  IMAD.WIDE.U32 R152, R49, 0x13, RZ ;  /* 0x0000001331987825 */ /* 0x000fe200078e00ff */
[----:B------:R-:W-:Y:S01]  /*17f70*/  LOP3.LUT R60, R55, 0x7ffff, RZ, 0xc0, !PT ;  /* 0x0007ffff373c7812 */ /* 0x000fe200078ec0ff */
[----:B------:R-:W-:Y:S01]  /*17f80*/  UMOV UR4, 0x1 ;  /* 0x0000000100047882 */ /* 0x000fe20000000000 */
[----:B------:R-:W-:Y:S01]  /*17f90*/  LOP3.LUT R72, R72, 0x7ffff, RZ, 0xc0, !PT ;  /* 0x0007ffff48487812 */ /* 0x000fe200078ec0ff */
[----:B------:R-:W-:Y:S02]  /*17fa0*/  IMAD R55, R50, 0x13, RZ ;  /* 0x0000001332377824 */ /* 0x000fe400078e02ff */
        /* <DEDUP_REMOVED lines=19> */
[----:B------:R-:W-:Y:S02]  /*180e0*/  IMAD.X R157, RZ, RZ, RZ, P3 ;  /* 0x000000ffff9d7224 */ /* 0x000fe400018e06ff */
[----:B------:R-:W-:Y:S01]  /*180f0*/  IMAD.WIDE.U32.X R158, R60, R55, R158, P2 ;  /* 0x000000373c9e7225 */ /* 0x000fe200010e049e */
[----:B------:R-:W-:Y:S02]  /*18100*/  IADD3.X R55, P0, PT, R58, R156, RZ, P0, !PT ;  /* 0x0000009c3a377210 */ /* 0x000fe4000071e4ff */
[----:B------:R-:W-:Y:S01]  /*18110*/  MOV R156, R79 ;  /* 0x0000004f009c7202 */ /* 0x000fe20000000f00 */
[----:B------:R-:W-:Y:S01]  /*18120*/  IMAD.MOV.U32 R154, RZ, RZ, R153 ;  /* 0x000000ffff9a7224 */ /* 0x000fe200078e0099 */
[----:B------:R-:W-:Y:S01]  /*18130*/  LOP3.LUT R58, R165, 0x7ffff, RZ, 0xc0, !PT ;  /* 0x0007ffffa53a7812 */ /* 0x000fe200078ec0ff */
        /* <DEDUP_REMOVED lines=8> */
[----:B------:R-:W-:-:S04]  /*181c0*/  IMAD.WIDE.U32 R152, P2, R64, R52, R152 ;  /* 0x0000003440987225 */ /* 0x000fc80007840098 */
[----:B------:R-:W-:Y:S01]  /*181d0*/  IMAD.WIDE.U32 R156, P4, R164, R48, R156 ;  /* 0x00000030a49c7225 */ /* 0x000fe2000788009c */
[----:B------:R-:W-:-:S03]  /*181e0*/  MOV R154, R153 ;  /* 0x00000099009a7202 */ /* 0x000fc60000000f00 */
[----:B------:R-:W-:Y:S01]  /*181f0*/  IMAD.X R155, RZ, RZ, RZ, P2 ;  /* 0x000000ffff9b7224 */ /* 0x000fe200010e06ff */
[----:B------:R-:W-:Y:S01]  /*18200*/  IADD3 R75, P3, PT, R79, R156, RZ ;  /* 0x0000009c4f4b7210 */ /* 0x000fe20007f7e0ff */
[----:B------:R-:W-:-:S03]  /*18210*/  IMAD.WIDE.U32 R78, R64, R144, RZ ;  /* 0x00000090404e7225 */ /* 0x000fc600078e00ff */
[----:B------:R-:W-:Y:S02]  /*18220*/  IADD3.X R55, P0, PT, R55, R75, RZ, P0, !PT ;  /* 0x0000004b37377210 */ /* 0x000fe4000071e4ff */
[----:B------:R-:W-:Y:S02]  /*18230*/  IADD3 R68, P1, PT, R68, R78, RZ ;  /* 0x0000004e44447210 */ /* 0x000fe40007f3e0ff */
[----:B------:R-:W-:Y:S01]  /*18240*/  IADD3 R78, P5, PT, R79, R152, RZ ;  /* 0x000000984f4e7210 */ /* 0x000fe20007fbe0ff */
[----:B------:R-:W-:Y:S02]  /*18250*/  IMAD.X R79, RZ, RZ, RZ, P4 ;  /* 0x000000ffff4f7224 */ /* 0x000fe400020e06ff */
[----:B------:R-:W-:Y:S01]  /*18260*/  IMAD.WIDE.U32 R152, R72, R146, RZ ;  /* 0x0000009248987225 */ /* 0x000fe200078e00ff */
[----:B------:R-:W-:-:S03]  /*18270*/  IADD3.X R55, P1, PT, R55, R78, RZ, P1, !PT ;  /* 0x0000004e37377210 */ /* 0x000fc60000f3e4ff */
[----:B------:R-:W-:Y:S02]  /*18280*/  IMAD.MOV.U32 R78, RZ, RZ, R157 ;  /* 0x000000ffff4e7224 */ /* 0x000fe400078e009d */
[----:B------:R-:W-:-:S04]  /*18290*/  IMAD.WIDE.U32.X R154, R69, R52, R154, P5 ;  /* 0x00000034459a7225 */ /* 0x000fc800028e049a */
[----:B------:R-:W-:-:S03]  /*182a0*/  IMAD.WIDE.U32.X R78, R58, R48, R78, P3 ;  /* 0x000000303a4e7225 */ /* 0x000fc600018e044e */
[----:B------:R-:W-:-:S04]  /*182b0*/  IADD3.X R65, P0, P1, R154, R65, R78, P1, P0 ;  /* 0x000000419a417210 */ /* 0x000fc8000090044e */
[----:B------:R-:W-:Y:S01]  /*182c0*/  IADD3.X R71, PT, PT, R155, R71, R79, P0, P1 ;  /* 0x000000479b477210 */ /* 0x000fe200007e244f */
[----:B------:R-:W-:-:S04]  /*182d0*/  IMAD.WIDE.U32 R78, R60, R150, RZ ;  /* 0x000000963c4e7225 */ /* 0x000fc800078e00ff */
[----:B------:R-:W-:-:S04]  /*182e0*/  IMAD.WIDE.U32 R154, R59, R150, RZ ;  /* 0x000000963b9a7225 */ /* 0x000fc800078e00ff */
[----:B------:R-:W-:-:S04]  /*182f0*/  IMAD.WIDE.U32 R78, P6, R59, R54, R78 ;  /* 0x000000363b4e7225 */ /* 0x000fc800078c004e */
[C---:B------:R-:W-:Y:S01]  /*18300*/  IMAD.WIDE.U32 R150, P3, R56.reuse, R48, R152 ;  /* 0x0000003038967225 */ /* 0x040fe20007860098 */
[----:B------:R-:W-:Y:S02]  /*18310*/  IADD3 R77, P2, PT, R155, R78, RZ ;  /* 0x0000004e9b4d7210 */ /* 0x000fe40007f5e0ff */
[----:B------:R-:W-:Y:S01]  /*18320*/  MOV R156, R79 ;  /* 0x0000004f009c7202 */ /* 0x000fe20000000f00 */
[----:B------:R-:W-:-:S04]  /*18330*/  IMAD.WIDE.U32 R152, R56, R146, RZ ;  /* 0x0000009238987225 */ /* 0x000fc800078e00ff */
[----:B------:R-:W-:Y:S01]  /*18340*/  IMAD.X R157, RZ, RZ, RZ, P6 ;  /* 0x000000ffff9d7224 */ /* 0x000fe200030e06ff */
[----:B------:R-:W-:Y:S01]  /*18350*/  IADD3 R75, P1, PT, R152, R154, RZ ;  /* 0x0000009a984b7210 */ /* 0x000fe20007f3e0ff */
[----:B------:R-:W-:Y:S01]  /*18360*/  IMAD.WIDE.U32 R154, R63, R144, RZ ;  /* 0x000000903f9a7225 */ /* 0x000fe200078e00ff */
[----:B------:R-:W-:-:S03]  /*18370*/  IADD3 R78, P4, PT, R153, R150, RZ ;  /* 0x00000096994e7210 */ /* 0x000fc60007f9e0ff */
[----:B------:R-:W-:Y:S01]  /*18380*/  IMAD.WIDE.U32 R152, R62, R144, RZ ;  /* 0x000000903e987225 */ /* 0x000fe200078e00ff */
[----:B------:R-:W-:Y:S02]  /*18390*/  IADD3.X R77, P1, PT, R77, R78, RZ, P1, !PT ;  /* 0x0000004e4d4d7210 */ /* 0x000fe40000f3e4ff */
[----:B------:R-:W-:Y:S01]  /*183a0*/  IADD3 R75, P0, PT, R75, R154, RZ ;  /* 0x0000009a4b4b7210 */ /* 0x000fe20007f1e0ff */
[----:B------:R-:W-:Y:S02]  /*183b0*/  IMAD.MOV.U32 R154, RZ, RZ, R151 ;  /* 0x000000ffff9a7224 */ /* 0x000fe400078e0097 */
[----:B------:R-:W-:-:S04]  /*183c0*/  IMAD.WIDE.U32 R152, P5, R63, R52, R152 ;  /* 0x000000343f987225 */ /* 0x000fc800078a0098 */
[----:B------:R-:W-:Y:S01]  /*183d0*/  IMAD.X R79, RZ, RZ, RZ, P5 ;  /* 0x000000ffff4f7224 */ /* 0x000fe200028e06ff */
[----:B------:R-:W-:Y:S01]  /*183e0*/  IADD3 R145, P6, PT, R155, R152, RZ ;  /* 0x000000989b917210 */ /* 0x000fe20007fde0ff */
[----:B------:R-:W-:Y:S01]  /*183f0*/  IMAD.X R155, RZ, RZ, RZ, P3 ;  /* 0x000000ffff9b7224 */ /* 0x000fe200018e06ff */
[----:B------:R-:W-:Y:S01]  /*18400*/  MOV R78, R153 ;  /* 0x00000099004e7202 */ /* 0x000fe20000000f00 */
[----:B------:R-:W-:Y:S01]  /*18410*/  IMAD.WIDE.U32.X R156, R60, R54, R156, P2 ;  /* 0x000000363c9c7225 */ /* 0x000fe200010e049c */
[----:B------:R-:W-:-:S03]  /*18420*/  IADD3.X R145, P0, PT, R77, R145, RZ, P0, !PT ;  /* 0x000000914d917210 */ /* 0x000fc6000071e4ff */
[----:B------:R-:W-:-:S04]  /*18430*/  IMAD.WIDE.U32.X R78, R62, R52, R78, P6 ;  /* 0x000000343e4e7225 */ /* 0x000fc800030e044e */
[----:B------:R-:W-:-:S04]  /*18440*/  IMAD.WIDE.U32.X R154, R72, R48, R154, P4 ;  /* 0x00000030489a7225 */ /* 0x000fc800020e049a */
[----:B------:R-:W-:Y:S01]  /*18450*/  IMAD.WIDE.U32 R150, R164, R148, RZ ;  /* 0x00000094a4967225 */ /* 0x000fe200078e00ff */
[----:B------:R-:W-:-:S03]  /*18460*/  IADD3.X R77, P0, P1, R78, R154, R156, P0, P1 ;  /* 0x0000009a4e4d7210 */ /* 0x000fc6000010249c */
[----:B------:R-:W-:Y:S01]  /*18470*/  IMAD.WIDE.U32 R152, R64, R49, RZ ;  /* 0x0000003140987225 */ /* 0x000fe200078e00ff */
[----:B------:R-:W-:Y:S02]  /*18480*/  IADD3.X R156, PT, PT, R79, R155, R157, P0, P1 ;  /* 0x0000009b4f9c7210 */ /* 0x000fe400007e249d */
[----:B------:R-:W-:Y:S01]  /*18490*/  IADD3 R54, P0, PT, R75, R150, RZ ;  /* 0x000000964b367210 */ /* 0x000fe20007f1e0ff */
[----:B------:R-:W-:-:S03]  /*184a0*/  IMAD.WIDE.U32 R78, R58, R148, RZ ;  /* 0x000000943a4e7225 */ /* 0x000fc600078e00ff */
[----:B------:R-:W-:Y:S01]  /*184b0*/  IADD3 R54, P1, PT, R54, R152, RZ ;  /* 0x0000009836367210 */ /* 0x000fe20007f3e0ff */
        /* <DEDUP_REMOVED lines=8> */
[----:B------:R-:W-:Y:S01]  /*18540*/  IMAD.WIDE.U32.X R154, R58, R53, R154, P3 ;  /* 0x000000353a9a7225 */ /* 0x000fe200018e049a */
[----:B------:R-:W-:-:S03]  /*18550*/  IADD3 R152, P5, PT, R153, R150, RZ ;  /* 0x0000009699987210 */ /* 0x000fc60007fbe0ff */
[----:B------:R-:W-:Y:S01]  /*18560*/  IMAD.X R153, RZ, RZ, RZ, P2 ;  /* 0x000000ffff997224 */ /* 0x000fe200010e06ff */
[----:B------:R-:W-:Y:S01]  /*18570*/  IADD3.X R75, P1, PT, R75, R152, RZ, P1, !PT ;  /* 0x000000984b4b7210 */ /* 0x000fe20000f3e4ff */
[----:B------:R-:W-:Y:S02]  /*18580*/  IMAD.MOV.U32 R152, RZ, RZ, R151 ;  /* 0x000000ffff987224 */ /* 0x000fe400078e0097 */
[----:B------:R-:W-:-:S04]  /*18590*/  IMAD.WIDE.U32 R150, R72, R148, RZ ;  /* 0x0000009448967225 */ /* 0x000fc800078e00ff */
[----:B------:R-:W-:-:S04]  /*185a0*/  IMAD.WIDE.U32.X R152, R69, R50, R152, P5 ;  /* 0x0000003245987225 */ /* 0x000fc800028e0498 */
[----:B------:R-:W-:Y:S01]  /*185b0*/  IMAD.WIDE.U32 R78, P6, R59, R48, R78 ;  /* 0x000000303b4e7225 */ /* 0x000fe200078c004e */
[----:B------:R-:W-:-:S03]  /*185c0*/  IADD3.X R77, P0, P1, R152, R77, R154, P1, P0 ;  /* 0x0000004d984d7210 */ /* 0x000fc6000090049a */
[----:B------:R-:W-:Y:S01]  /*185d0*/  IMAD.MOV.U32 R154, RZ, RZ, R79 ;  /* 0x000000ffff9a7224 */ /* 0x000fe200078e004f */
[----:B------:R-:W-:Y:S01]  /*185e0*/  IADD3.X R145, PT, PT, R153, R156, R155, P0, P1 ;  /* 0x0000009c99917210 */ /* 0x000fe200007e249b */
[----:B------:R-:W-:Y:S01]  /*185f0*/  IMAD.WIDE.U32 R152, R59, R146, RZ ;  /* 0x000000923b987225 */ /* 0x000fe200078e00ff */
[----:B------:R-:W-:-:S03]  /*18600*/  IADD3.X R155, PT, PT, RZ, RZ, RZ, P6, !PT ;  /* 0x000000ffff9b7210 */ /* 0x000fc600037fe4ff */
[----:B------:R-:W-:Y:S01]  /*18610*/  IMAD.WIDE.U32 R146, P3, R56, R53, R150 ;  /* 0x0000003538927225 */ /* 0x000fe20007860096 */
[----:B------:R-:W-:-:S03]  /*18620*/  IADD3 R78, P2, PT, R153, R78, RZ ;  /* 0x0000004e994e7210 */ /* 0x000fc60007f5e0ff */
[----:B------:R-:W-:-:S04]  /*18630*/  IMAD.WIDE.U32 R150, R56, R148, RZ ;  /* 0x0000009438967225 */ /* 0x000fc800078e00ff */
[----:B------:R-:W-:Y:S01]  /*18640*/  IMAD.WIDE.U32.X R154, R60, R48, R154, P2 ;  /* 0x000000303c9a7225 */ /* 0x000fe200010e049a */
[----:B------:R-:W-:Y:S02]  /*18650*/  IADD3 R149, P1, PT, R150, R152, RZ ;  /* 0x0000009896957210 */ /* 0x000fe40007f3e0ff */
[----:B------:R-:W-:Y:S01]  /*18660*/  IADD3 R146, P4, PT, R151, R146, RZ ;  /* 0x0000009297927210 */ /* 0x000fe20007f9e0ff */
[----:B------:R-:W-:-:S03]  /*18670*/  IMAD.WIDE.U32 R150, R62, R49, RZ ;  /* 0x000000313e967225 */ /* 0x000fc600078e00ff */
[----:B------:R-:W-:Y:S01]  /*18680*/  IADD3.X R78, P1, PT, R78, R146, RZ, P1, !PT ;  /* 0x000000924e4e7210 */ /* 0x000fe20000f3e4ff */
[----:B------:R-:W-:-:S04]  /*18690*/  IMAD.WIDE.U32 R152, R63, R49, RZ ;  /* 0x000000313f987225 */ /* 0x000fc800078e00ff */
[----:B------:R-:W-:Y:S01]  /*186a0*/  IMAD.WIDE.U32 R150, P5, R63, R50, R150 ;  /* 0x000000323f967225 */ /* 0x000fe200078a0096 */
[----:B------:R-:W-:-:S03]  /*186b0*/  IADD3 R149, P0, PT, R149, R152, RZ ;  /* 0x0000009895957210 */ /* 0x000fc60007f1e0ff */
[----:B------:R-:W-:Y:S01]  /*186c0*/  IMAD.X R79, RZ, RZ, RZ, P5 ;  /* 0x000000ffff4f7224 */ /* 0x000fe200028e06ff */
[----:B------:R-:W-:Y:S02]  /*186d0*/  IADD3 R152, P6, PT, R153, R150, RZ ;  /* 0x0000009699987210 */ /* 0x000fe40007fde0ff */
[----:B------:R-:W-:Y:S02]  /*186e0*/  IADD3.X R153, PT, PT, RZ, RZ, RZ, P3, !PT ;  /* 0x000000ffff997210 */ /* 0x000fe40001ffe4ff */
[----:B------:R-:W-:Y:S01]  /*186f0*/  IADD3.X R48, P0, PT, R78, R152, RZ, P0, !PT ;  /* 0x000000984e307210 */ /* 0x000fe2000071e4ff */
[----:B------:R-:W-:Y:S02]  /*18700*/  IMAD.MOV.U32 R78, RZ, RZ, R151 ;  /* 0x000000ffff4e7224 */ /* 0x000fe400078e0097 */
[----:B------:R-:W-:Y:S02]  /*18710*/  IMAD.MOV.U32 R152, RZ, RZ, R147 ;  /* 0x000000ffff987224 */ /* 0x000fe400078e0093 */
        /* <DEDUP_REMOVED lines=10> */
[----:B------:R-:W-:Y:S01]  /*187c0*/  IMAD.X R153, RZ, RZ, RZ, P4 ;  /* 0x000000ffff997224 */ /* 0x000fe200020e06ff */
[----:B------:R-:W-:Y:S01]  /*187d0*/  IADD3 R78, P3, PT, R147, R78, RZ ;  /* 0x0000004e934e7210 */ /* 0x000fe20007f7e0ff */
[----:B------:R-:W-:Y:S01]  /*187e0*/  IMAD.WIDE.U32 R146, R43, R64, RZ ;  /* 0x000000402b927225 */ /* 0x000fe200078e00ff */
[----:B------:R-:W-:Y:S02]  /*187f0*/  MOV R152, R79 ;  /* 0x0000004f00987202 */ /* 0x000fe40000000f00 */
[----:B------:R-:W-:Y:S01]  /*18800*/  IADD3.X R48, P0, PT, R48, R78, RZ, P0, !PT ;  /* 0x0000004e30307210 */ /* 0x000fe2000071e4ff */
[----:B------:R-:W-:-:S04]  /*18810*/  IMAD.WIDE.U32 R78, R60, R148, RZ ;  /* 0x000000943c4e7225 */ /* 0x000fc800078e00ff */
[----:B------:R-:W-:-:S04]  /*18820*/  IMAD.WIDE.U32 R146, P2, R69, R39, R146 ;  /* 0x0000002745927225 */ /* 0x000fc80007840092 */
[----:B------:R-:W-:Y:S01]  /*18830*/  IMAD.MOV.U32 R150, RZ, RZ, R147 ;  /* 0x000000ffff967224 */ /* 0x000fe200078e0093 */
[----:B------:R-:W-:Y:S01]  /*18840*/  IADD3 R155, P5, PT, R151, R146, RZ ;  /* 0x00000092979b7210 */ /* 0x000fe20007fbe0ff */
[----:B------:R-:W-:Y:S01]  /*18850*/  IMAD.WIDE.U32.X R152, R58, R52, R152, P3 ;  /* 0x000000343a987225 */ /* 0x000fe200018e0498 */
[----:B------:R-:W-:Y:S02]  /*18860*/  IADD3.X R151, PT, PT, RZ, RZ, RZ, P2, !PT ;  /* 0x000000ffff977210 */ /* 0x000fe400017fe4ff */
[----:B------:R-:W-:Y:S01]  /*18870*/  IADD3.X R155, P1, PT, R48, R155, RZ, P1, !PT ;  /* 0x0000009b309b7210 */ /* 0x000fe20000f3e4ff */
        /* <DEDUP_REMOVED lines=12> */
[----:B------:R-:W-:Y:S01]  /*18940*/  IMAD.X R153, RZ, RZ, RZ, P5 ;  /* 0x000000ffff997224 */ /* 0x000fe200028e06ff */
[----:B------:R-:W-:Y:S01]  /*18950*/  IADD3.X R78, P0, PT, R78, R150, RZ, P0, !PT ;  /* 0x000000964e4e7210 */ /* 0x000fe2000071e4ff */
[----:B------:R-:W-:-:S04]  /*18960*/  IMAD.WIDE.U32 R150, R39, R63, RZ ;  /* 0x0000003f27967225 */ /* 0x000fc800078e00ff */
[----:B------:R-:W-:Y:S01]  /*18970*/  IMAD.WIDE.U32 R148, P4, R62, R39, R148 ;  /* 0x000000273e947225 */ /* 0x000fe20007880094 */
[----:B------:R-:W-:-:S03]  /*18980*/  IADD3 R48, P6, PT, R48, R150, RZ ;  /* 0x0000009630307210 */ /* 0x000fc60007fde0ff */
[----:B------:R-:W-:Y:S01]  /*18990*/  IMAD.MOV.U32 R152, RZ, RZ, R79 ;  /* 0x000000ffff987224 */ /* 0x000fe200078e004f */
[----:B------:R-:W-:Y:S01]  /*189a0*/  IADD3 R150, P5, PT, R151, R148, RZ ;  /* 0x0000009497967210 */ /* 0x000fe20007fbe0ff */
[----:B------:R-:W-:Y:S01]  /*189b0*/  IMAD.X R151, RZ, RZ, RZ, P3 ;  /* 0x000000ffff977224 */ /* 0x000fe200018e06ff */
[----:B------:R-:W-:Y:S01]  /*189c0*/  IADD3.X R79, PT, PT, RZ, RZ, RZ, P4, !PT ;  /* 0x000000ffff4f7210 */ /* 0x000fe200027fe4ff */
[----:B------:R-:W-:Y:S01]  /*189d0*/  IMAD.WIDE.U32.X R152, R60, R53, R152, P1 ;  /* 0x000000353c987225 */ /* 0x000fe200008e0498 */
[----:B------:R-:W-:Y:S02]  /*189e0*/  IADD3.X R53, P1, PT, R78, R150, RZ, P6, !PT ;  /* 0x000000964e357210 */ /* 0x000fe4000373e4ff */
[----:B------:R-:W-:Y:S01]  /*189f0*/  MOV R150, R147 ;  /* 0x0000009300967202 */ /* 0x000fe20000000f00 */
[----:B------:R-:W-:Y:S02]  /*18a00*/  IMAD.MOV.U32 R78, RZ, RZ, R149 ;  /* 0x000000ffff4e7224 */ /* 0x000fe400078e0095 */
[----:B------:R-:W-:-:S04]  /*18a10*/  IMAD.WIDE.U32 R146, R164, R49, RZ ;  /* 0x00000031a4927225 */ /* 0x000fc800078e00ff */
        /* <DEDUP_REMOVED lines=22> */
[----:B------:R-:W-:Y:S01]  /*18b80*/  IMAD.WIDE.U32 R146, R40, R63, RZ ;  /* 0x0000003f28927225 */ /* 0x000fe200078e00ff */
[----:B------:R-:W-:-:S03]  /*18b90*/  IADD3.X R158, P0, P1, R148, R158, R150, P1, P0 ;  /* 0x0000009e949e7210 */ /* 0x000fc60000900496 */
[----:B------:R-:W-:Y:S01]  /*18ba0*/  IMAD.WIDE.U32 R78, P4, R62, R40, R78 ;  /* 0x000000283e4e7225 */ /* 0x000fe2000788004e */
[----:B------:R-:W-:-:S03]  /*18bb0*/  IADD3.X R159, PT, PT, R149, R159, R151, P0, P1 ;  /* 0x0000009f959f7210 */ /* 0x000fc600007e2497 */
[----:B------:R-:W-:-:S04]  /*18bc0*/  IMAD.WIDE.U32 R150, R56, R49, RZ ;  /* 0x0000003138967225 */ /* 0x000fc800078e00ff */
[----:B------:R-:W-:-:S04]  /*18bd0*/  IMAD.WIDE.U32 R148, R59, R144, RZ ;  /* 0x000000903b947225 */ /* 0x000fc800078e00ff */
[----:B------:R-:W-:Y:S01]  /*18be0*/  IMAD.WIDE.U32 R48, R72, R49, RZ ;  /* 0x0000003148307225 */ /* 0x000fe200078e00ff */
[----:B------:R-:W-:Y:S02]  /*18bf0*/  IADD3 R53, P2, PT, R150, R148, RZ ;  /* 0x0000009496357210 */ /* 0x000fe40007f5e0ff */
[----:B------:R-:W-:Y:S01]  /*18c00*/  IADD3 R148, P5, PT, R147, R78, RZ ;  /* 0x0000004e93947210 */ /* 0x000fe20007fbe0ff */
[----:B------:R-:W-:Y:S01]  /*18c10*/  IMAD.X R147, RZ, RZ, RZ, P4 ;  /* 0x000000ffff937224 */ /* 0x000fe200020e06ff */
[----:B------:R-:W-:Y:S01]  /*18c20*/  IADD3 R53, P3, PT, R53, R146, RZ ;  /* 0x0000009235357210 */ /* 0x000fe20007f7e0ff */
[----:B------:R-:W-:Y:S01]  /*18c30*/  IMAD.WIDE.U32 R48, P1, R56, R50, R48 ;  /* 0x0000003238307225 */ /* 0x000fe20007820030 */
[----:B------:R-:W-:Y:S02]  /*18c40*/  MOV R146, R79 ;  /* 0x0000004f00927202 */ /* 0x000fe40000000f00 */
[----:B------:R-:W-:Y:S01]  /*18c50*/  SHF.L.W.U32.HI R56, R55, 0xd, R65 ;  /* 0x0000000d37387819 */ /* 0x000fe20000010e41 */
[----:B------:R-:W-:Y:S01]  /*18c60*/  IMAD.WIDE.U32 R78, R45, R64, RZ ;  /* 0x000000402d4e7225 */ /* 0x000fe200078e00ff */
[----:B------:R-:W-:-:S02]  /*18c70*/  SHF.L.W.U32.HI R65, R65, 0xd, R71 ;  /* 0x0000000d41417819 */ /* 0x000fc40000010e47 */
[----:B------:R-:W-:Y:S01]  /*18c80*/  IADD3 R56, P0, PT, R56, R54, RZ ;  /* 0x0000003638387210 */ /* 0x000fe20007f1e0ff */
[----:B------:R-:W-:-:S03]  /*18c90*/  IMAD.WIDE.U32.X R62, R62, R42, R146, P5 ;  /* 0x0000002a3e3e7225 */ /* 0x000fc600028e0492 */
[----:B------:R-:W-:Y:S01]  /*18ca0*/  IADD3.X R75, P0, PT, R65, R75, RZ, P0, !PT ;  /* 0x0000004b414b7210 */ /* 0x000fe2000071e4ff */
[----:B------:R-:W-:-:S04]  /*18cb0*/  IMAD.WIDE.U32 R78, P4, R69, R41, R78 ;  /* 0x00000029454e7225 */ /* 0x000fc8000788004e */
[----:B------:R-:W-:-:S04]  /*18cc0*/  IMAD.WIDE.U32 R40, R41, R64, RZ ;  /* 0x0000004029287225 */ /* 0x000fc800078e00ff */
[----:B------:R-:W-:Y:S01]  /*18cd0*/  IMAD.X R147, RZ, RZ, RZ, P4 ;  /* 0x000000ffff937224 */ /* 0x000fe200020e06ff */
[----:B------:R-:W-:Y:S01]  /*18ce0*/  IADD3 R41, P4, PT, R41, R78, RZ ;  /* 0x0000004e29297210 */ /* 0x000fe20007f9e0ff */
[----:B------:R-:W-:Y:S01]  /*18cf0*/  IMAD.MOV.U32 R146, RZ, RZ, R79 ;  /* 0x000000ffff927224 */ /* 0x000fe200078e004f */
[----:B------:R-:W-:Y:S01]  /*18d00*/  IADD3.X R79, PT, PT, RZ, RZ, RZ, P1, !PT ;  /* 0x000000ffff4f7210 */ /* 0x000fe20000ffe4ff */
[----:B------:R-:W-:Y:S02]  /*18d10*/  IMAD.MOV.U32 R78, RZ, RZ, R49 ;  /* 0x000000ffff4e7224 */ /* 0x000fe400078e0031 */
[----:B------:R-:W-:Y:S01]  /*18d20*/  IMAD.WIDE.U32.X R146, R69, R45, R146, P4 ;  /* 0x0000002d45927225 */ /* 0x000fe200020e0492 */
[----:B------:R-:W-:Y:S02]  /*18d30*/  IADD3 R150, P4, PT, R151, R48, RZ ;  /* 0x0000003097967210 */ /* 0x000fe40007f9e0ff */
[----:B------:R-:W-:Y:S01]  /*18d40*/  LOP3.LUT R69, R55, 0x7ffff, RZ, 0xc0, !PT ;  /* 0x0007ffff37457812 */ /* 0x000fe200078ec0ff */
[----:B------:R-:W-:-:S04]  /*18d50*/  IMAD.WIDE.U32 R48, R164, R39, RZ ;  /* 0x00000027a4307225 */ /* 0x000fc800078e00ff */
[----:B------:R-:W-:Y:S01]  /*18d60*/  IMAD.WIDE.U32.X R78, R72, R50, R78, P4 ;  /* 0x00000032484e7225 */ /* 0x000fe200020e044e */
[----:B------:R-:W-:Y:S02]  /*18d70*/  LEA.HI.X R77, P4, R71, R77, RZ, 0xd, P0 ;  /* 0x0000004d474d7211 */ /* 0x000fe40000096cff */
[----:B------:R-:W-:Y:S01]  /*18d80*/  IADD3 R42, P1, PT, R53, R48, RZ ;  /* 0x00000030352a7210 */ /* 0x000fe20007f3e0ff */
[----:B------:R-:W-:-:S03]  /*18d90*/  IMAD.WIDE.U32 R64, R60, R144, RZ ;  /* 0x000000903c407225 */ /* 0x000fc600078e00ff */
[----:B------:R-:W-:Y:S01]  /*18da0*/  IADD3 R42, P0, PT, R42, R40, RZ ;  /* 0x000000282a2a7210 */ /* 0x000fe20007f1e0ff */
[----:B------:R-:W-:Y:S01]  /*18db0*/  IMAD.X R45, RZ, RZ, R145, P4 ;  /* 0x000000ffff2d7224 */ /* 0x000fe200020e0691 */
[----:B------:R-:W-:Y:S01]  /*18dc0*/  SHF.L.W.U32.HI R40, R75, 0xd, R77 ;  /* 0x0000000d4b287819 */ /* 0x000fe20000010e4d */
[----:B------:R-:W-:-:S03]  /*18dd0*/  IMAD.WIDE.U32 R64, P5, R59, R52, R64 ;  /* 0x000000343b407225 */ /* 0x000fc600078a0040 */
[----:B------:R-:W-:Y:S01]  /*18de0*/  IADD3 R40, P4, PT, R40, R154, RZ ;  /* 0x0000009a28287210 */ /* 0x000fe20007f9e0ff */
[----:B------:R-:W-:Y:S01]  /*18df0*/  IMAD.MOV.U32 R144, RZ, RZ, R65 ;  /* 0x000000ffff907224 */ /* 0x000fe200078e0041 */
[----:B------:R-:W-:Y:S02]  /*18e00*/  SHF.L.W.U32.HI R77, R77, 0xd, R45 ;  /* 0x0000000d4d4d7819 */ /* 0x000fe40000010e2d */
[----:B------:R-:W-:Y:S01]  /*18e10*/  IADD3 R149, P6, PT, R149, R64, RZ ;  /* 0x0000004095957210 */ /* 0x000fe20007fde0ff */
[----:B------:R-:W-:Y:S01]  /*18e20*/  IMAD.WIDE.U32 R64, R58, R39, RZ ;  /* 0x000000273a407225 */ /* 0x000fe200078e00ff */
[----:B------:R-:W-:Y:S02]  /*18e30*/  IADD3.X R155, P4, PT, R77, R155, RZ, P4, !PT ;  /* 0x0000009b4d9b7210 */ /* 0x000fe4000279e4ff */
[----:B------:R-:W-:Y:S02]  /*18e40*/  IADD3.X R145, PT, PT, RZ, RZ, RZ, P5, !PT ;  /* 0x000000ffff917210 */ /* 0x000fe40002ffe4ff */
[----:B------:R-:W-:Y:S01]  /*18e50*/  LEA.HI.X R156, P4, R45, R156, RZ, 0xd, P4 ;  /* 0x0000009c2d9c7211 */ /* 0x000fe20002096cff */
[----:B------:R-:W-:Y:S01]  /*18e60*/  IMAD.WIDE.U32 R64, P5, R164, R43, R64 ;  /* 0x0000002ba4407225 */ /* 0x000fe200078a0040 */
[----:B------:R-:W-:-:S02]  /*18e70*/  IADD3.X R149, P2, PT, R149, R150, RZ, P2, !PT ;  /* 0x0000009695957210 */ /* 0x000fc4000175e4ff */
[----:B------:R-:W-:Y:S01]  /*18e80*/  SHF.L.W.U32.HI R39, R155, 0xd, R156 ;  /* 0x0000000d9b277819 */ /* 0x000fe20000010e9c */
[----:B------:R-:W-:Y:S01]  /*18e90*/  IMAD.X R157, RZ, RZ, R157, P4 ;  /* 0x000000ffff9d7224 */ /* 0x000fe200020e069d */
[----:B------:R-:W-:Y:S01]  /*18ea0*/  IADD3.X R149, P3, PT, R149, R148, RZ, P3, !PT ;  /* 0x0000009495957210 */ /* 0x000fe20001f7e4ff */
[----:B------:R-:W-:Y:S01]  /*18eb0*/  IMAD.WIDE.U32.X R52, R60, R52, R144, P6 ;  /* 0x000000343c347225 */ /* 0x000fe200030e0490 */
[----:B------:R-:W-:Y:S02]  /*18ec0*/  IADD3 R39, P4, PT, R39, R152, RZ ;  /* 0x0000009827277210 */ /* 0x000fe40007f9e0ff */
[----:B------:R-:W-:Y:S01]  /*18ed0*/  SHF.L.W.U32.HI R156, R156, 0xd, R157 ;  /* 0x0000000d9c9c7819 */ /* 0x000fe20000010e9d */
[----:B------:R-:W-:Y:S01]  /*18ee0*/  IMAD.MOV.U32 R144, RZ, RZ, R65 ;  /* 0x000000ffff907224 */ /* 0x000fe200078e0041 */
[----:B------:R-:W-:Y:S02]  /*18ef0*/  IADD3.X R145, PT, PT, RZ, RZ, RZ, P5, !PT ;  /* 0x000000ffff917210 */ /* 0x000fe40002ffe4ff */
[----:B------:R-:W-:-:S02]  /*18f00*/  IADD3.X R153, P4, PT, R156, R153, RZ, P4, !PT ;  /* 0x000000999c997210 */ /* 0x000fc4000279e4ff */
[----:B------:R-:W-:Y:S02]  /*18f10*/  IADD3 R48, P5, PT, R49, R64, RZ ;  /* 0x0000004031307210 */ /* 0x000fe40007fbe0ff */
[----:B------:R-:W-:Y:S02]  /*18f20*/  LEA.HI.X R158, P4, R157, R158, RZ, 0xd, P4 ;  /* 0x0000009e9d9e7211 */ /* 0x000fe40002096cff */
[----:B------:R-:W-:Y:S01]  /*18f30*/  IADD3.X R48, P1, PT, R149, R48, RZ, P1, !PT ;  /* 0x0000003095307210 */ /* 0x000fe20000f3e4ff */
[----:B------:R-:W-:Y:S01]  /*18f40*/  IMAD.WIDE.U32.X R58, R58, R43, R144, P5 ;  /* 0x0000002b3a3a7225 */ /* 0x000fe200028e0490 */
[----:B------:R-:W-:Y:S02]  /*18f50*/  SHF.L.W.U32.HI R43, R153, 0xd, R158 ;  /* 0x0000000d992b7819 */ /* 0x000fe40000010e9e */
[----:B------:R-:W-:Y:S01]  /*18f60*/  IADD3.X R50, P0, PT, R48, R41, RZ, P0, !PT ;  /* 0x0000002930327210 */ /* 0x000fe2000071e4ff */
[----:B------:R-:W-:Y:S01]  /*18f70*/  IMAD.X R159, RZ, RZ, R159, P4 ;  /* 0x000000ffff9f7224 */ /* 0x000fe200020e069f */
[----:B------:R-:W-:-:S02]  /*18f80*/  IADD3.X R49, P2, P3, R62, R78, R52, P3, P2 ;  /* 0x0000004e3e317210 */ /* 0x000fc40001b44434 */
[----:B------:R-:W-:Y:S02]  /*18f90*/  IADD3 R41, P4, PT, R43, R42, RZ ;  /* 0x0000002a2b297210 */ /* 0x000fe40007f9e0ff */
[----:B------:R-:W-:Y:S02]  /*18fa0*/  SHF.L.W.U32.HI R45, R158, 0xd, R159 ;  /* 0x0000000d9e2d7819 */ /* 0x000fe40000010e9f */
[----:B------:R-:W-:Y:S01]  /*18fb0*/  IADD3.X R43, PT, PT, R63, R79, R53, P2, P3 ;  /* 0x0000004f3f2b7210 */ /* 0x000fe200017e6435 */
[----:B------:R-:W-:Y:S01]  /*18fc0*/  IMAD.WIDE.U32 R62, R40, 0x26, RZ ;  /* 0x00000026283e7825 */ /* 0x000fe200078e00ff */
[----:B------:R-:W-:Y:S02]  /*18fd0*/  IADD3.X R48, P0, P1, R146, R49, R58, P0, P1 ;  /* 0x0000003192307210 */ /* 0x000fe4000010243a */
[----:B------:R-:W-:Y:S02]  /*18fe0*/  IADD3.X R45, P4, PT, R45, R50, RZ, P4, !PT ;  /* 0x000000322d2d7210 */ /* 0x000fe4000279e4ff */
[----:B------:R-:W-:Y:S01]  /*18ff0*/  IADD3.X R43, PT, PT, R147, R43, R59, P0, P1 ;  /* 0x0000002b932b7210 */ /* 0x000fe200007e243b */
[----:B------:R-:W-:Y:S01]  /*19000*/  IMAD.WIDE.U32 R146, R39, 0x13, RZ ;  /* 0x0000001327927825 */ /* 0x000fe200078e00ff */
[----:B------:R-:W-:-:S02]  /*19010*/  LEA.HI.X R48, P0, R159, R48, RZ, 0xd, P4 ;  /* 0x000000309f307211 */ /* 0x000fc40002016cff */
[----:B------:R-:W-:Y:S01]  /*19020*/  LOP3.LUT R42, R153, 0x7ffff, RZ, 0xc0, !PT ;  /* 0x0007ffff992a7812 */ /* 0x000fe200078ec0ff */
[----:B------:R-:W-:Y:S01]  /*19030*/  IMAD.WIDE.U32 R58, R41, R62, RZ ;  /* 0x0000003e293a7225 */ /* 0x000fe200078e00ff */
[----:B------:R-:W-:Y:S02]  /*19040*/  IADD3.X R43, PT, PT, RZ, R43, RZ, P0, !PT ;  /* 0x0000002bff2b7210 */ /* 0x000fe400007fe4ff */
[----:B------:R-:W-:Y:S01]  /*19050*/  SHF.L.W.U32.HI R145, R45, 0xd, R48 ;  /* 0x0000000d2d917819 */ /* 0x000fe20000010e30 */
[----:B------:R-:W-:Y:S01]  /*19060*/  IMAD R55, R42, 0x13, RZ ;  /* 0x000000132a377824 */ /* 0x000fe200078e02ff */
[----:B------:R-:W-:Y:S01]  /*19070*/  SHF.L.W.U32.HI R48, R48, 0xd, R43 ;  /* 0x0000000d30307819 */ /* 0x000fe20000010e2b */
[----:B------:R-:W-:Y:S01]  /*19080*/  IMAD.WIDE.U32 R52, R42, R146, RZ ;  /* 0x000000922a347225 */ /* 0x000fe200078e00ff */
[----:B------:R-:W-:Y:S02]  /*19090*/  LOP3.LUT R43, R155, 0x7ffff, RZ, 0xc0, !PT ;  /* 0x0007ffff9b2b7812 */ /* 0x000fe400078ec0ff */
[----:B------:R-:W-:Y:S01]  /*190a0*/  LOP3.LUT R50, R75, 0x7ffff, RZ, 0xc0, !PT ;  /* 0x0007ffff4b327812 */ /* 0x000fe200078ec0ff */
[----:B------:R-:W-:Y:S01]  /*190b0*/  IMAD.WIDE.U32 R144, R145, 0x13, R68 ;  /* 0x0000001391907825 */ /* 0x000fe200078e0044 */
[----:B------:R-:W-:-:S03]  /*190c0*/  LOP3.LUT R45, R45, 0x7ffff, RZ, 0xc0, !PT ;  /* 0x0007ffff2d2d7812 */ /* 0x000fc600078ec0ff */
[----:B------:R-:W-:Y:S02]  /*190d0*/  IMAD R49, R48, 0x13, RZ ;  /* 0x0000001330317824 */ /* 0x000fe400078e02ff */
[----:B------:R-:W-:Y:S02]  /*190e0*/  IMAD R75, R43, 0x26, RZ ;  /* 0x000000262b4b7824 */ /* 0x000fe400078e02ff */
[----:B------:R-:W-:Y:S02]  /*190f0*/  IMAD.IADD R148, R145, 0x1, R49 ;  /* 0x0000000191947824 */ /* 0x000fe400078e0231 */
[----:B------:R-:W-:Y:S01]  /*19100*/  IMAD.WIDE.U32 R64, R45, R62, RZ ;  /* 0x0000003e2d407225 */ /* 0x000fe200078e00ff */
[----:B------:R-:W-:Y:S02]  /*19110*/  IADD3 R75, PT, PT, R63, R75, RZ ;  /* 0x0000004b3f4b7210 */ /* 0x000fe40007ffe0ff */
[----:B------:R-:W-:Y:S01]  /*19120*/  SHF.L.U64.HI R152, R144, 0x1, R148 ;  /* 0x0000000190987819 */ /* 0x000fe20000010294 */
[----:B------:R-:W-:Y:S01]  /*19130*/  IMAD.IADD R48, R147, 0x1, R55 ;  /* 0x0000000193307824 */ /* 0x000fe200078e0237 */
[----:B------:R-:W-:Y:S01]  /*19140*/  LEA.HI R49, P0, R148, R56, RZ, 0xd ;  /* 0x0000003894317211 */ /* 0x000fe200078168ff */
[----:B------:R-:W-:Y:S01]  /*19150*/  IMAD.SHL.U32 R150, R144, 0x2, RZ ;  /* 0x0000000290967824 */ /* 0x000fe200078e00ff */
[----:B------:R-:W-:Y:S01]  /*19160*/  LOP3.LUT R152, R152, 0xfffff, RZ, 0xc0, !PT ;  /* 0x000fffff98987812 */ /* 0x000fe200078ec0ff */
[----:B------:R-:W-:Y:S01]  /*19170*/  IMAD.WIDE.U32 R54, R39, R146, RZ ;  /* 0x0000009227367225 */ /* 0x000fe200078e00ff */
[----:B------:R-:W-:-:S02]  /*19180*/  SHF.L.U32 R156, R49, 0x1, RZ ;  /* 0x00000001319c7819 */ /* 0x000fc400000006ff */
[----:B------:R-:W-:Y:S01]  /*19190*/  LOP3.LUT R150, R150, 0xfffffffe, RZ, 0xc0, !PT ;  /* 0xfffffffe96967812 */ /* 0x000fe200078ec0ff */
[----:B------:R-:W-:-:S04]  /*191a0*/  IMAD.WIDE.U32 R52, P3, R48, R39, R52 ;  /* 0x0000002730347225 */ /* 0x000fc80007860034 */
[----:B------:R-:W-:Y:S01]  /*191b0*/  IMAD.WIDE.U32 R64, P2, R75, R41, R64 ;  /* 0x000000294b407225 */ /* 0x000fe20007840040 */
[----:B------:R-:W-:Y:S02]  /*191c0*/  IADD3 R60, P4, PT, R55, R52, RZ ;  /* 0x00000034373c7210 */ /* 0x000fe40007f9e0ff */
[----:B------:R-:W-:Y:S01]  /*191d0*/  MOV R78, R53 ;  /* 0x00000035004e7202 */ /* 0x000fe20000000f00 */
[-C--:B------:R-:W-:Y:S01]  /*191e0*/  IMAD.WIDE.U32 R68, R152, R49.reuse, RZ ;  /* 0x0000003198447225 */ /* 0x080fe200078e00ff */
[----:B------:R-:W-:Y:S02]  /*191f0*/  IADD3 R52, P5, PT, R59, R64, RZ ;  /* 0x000000403b347210 */ /* 0x000fe40007fbe0ff */
[----:B------:R-:W-:Y:S01]  /*19200*/  IADD3.X R55, PT, PT, RZ, RZ, RZ, P2, !PT ;  /* 0x000000ffff377210 */ /* 0x000fe200017fe4ff */
[----:B------:R-:W-:Y:S01]  /*19210*/  IMAD.X R50, RZ, RZ, R50, P0 ;  /* 0x000000ffff327224 */ /* 0x000fe200000e0632 */
[----:B------:R-:W-:Y:S01]  /*19220*/  IADD3 R56, P0, PT, R58, R54, RZ ;  /* 0x000000363a387210 */ /* 0x000fe20007f1e0ff */
[----:B------:R-:W-:-:S03]  /*19230*/  IMAD.WIDE.U32 R58, R150, R49, RZ ;  /* 0x00000031963a7225 */ /* 0x000fc600078e00ff */
[----:B------:R-:W-:Y:S01]  /*19240*/  IADD3.X R60, P0, PT, R52, R60, RZ, P0, !PT ;  /* 0x0000003c343c7210 */ /* 0x000fe2000071e4ff */
[----:B------:R-:W-:Y:S01]  /*19250*/  IMAD.WIDE.U32 R68, P6, R150, R50, R68 ;  /* 0x0000003296447225 */ /* 0x000fe200078c0044 */
[----:B------:R-:W-:Y:S02]  /*19260*/  IADD3 R56, P1, PT, R56, R58, RZ ;  /* 0x0000003a38387210 */ /* 0x000fe40007f3e0ff */
[----:B------:R-:W-:Y:S01]  /*19270*/  SHF.L.U64.HI R161, R49, 0x1, R50 ;  /* 0x0000000131a17819 */ /* 0x000fe20000010232 */
[----:B------:R-:W-:Y:S01]  /*19280*/  IMAD.X R79, RZ, RZ, RZ, P3 ;  /* 0x000000ffff4f7224 */ /* 0x000fe200018e06ff */
[----:B------:R-:W-:Y:S01]  /*19290*/  IADD3 R63, P2, PT, R59, R68, RZ ;  /* 0x000000443b3f7210 */ /* 0x000fe20007f5e0ff */
[----:B------:R-:W-:Y:S02]  /*192a0*/  IMAD.X R59, RZ, RZ, RZ, P6 ;  /* 0x000000ffff3b7224 */ /* 0x000fe400030e06ff */
[----:B------:R-:W-:Y:S02]  /*192b0*/  IMAD.MOV.U32 R54, RZ, RZ, R65 ;  /* 0x000000ffff367224 */ /* 0x000fe400078e0041 */
[----:B------:R-:W-:-:S02]  /*192c0*/  IMAD.MOV.U32 R58, RZ, RZ, R69 ;  /* 0x000000ffff3a7224 */ /* 0x000fc400078e0045 */
        /* <DEDUP_REMOVED lines=46> */
[----:B------:R-:W-:Y:S01]  /*195b0*/  MOV R64, R79 ;  /* 0x0000004f00407202 */ /* 0x000fe20000000f00 */
[----:B------:R-:W-:Y:S01]  /*195c0*/  IMAD.WIDE.U32 R62, R45, R148, RZ ;  /* 0x000000942d3e7225 */ /* 0x000fe200078e00ff */
[----:B------:R-:W-:-:S03]  /*195d0*/  IADD3 R68, P2, PT, R65, R68, RZ ;  /* 0x0000004441447210 */ /* 0x000fc60007f5e0ff */
[----:B------:R-:W-:Y:S01]  /*195e0*/  IMAD.X R65, RZ, RZ, RZ, P5 ;  /* 0x000000ffff417224 */ /* 0x000fe200028e06ff */
[----:B------:R-:W-:Y:S01]  /*195f0*/  IADD3.X R68, P0, PT, R53, R68, RZ, P0, !PT ;  /* 0x0000004435447210 */ /* 0x000fe2000071e4ff */
[----:B------:R-:W-:Y:S02]  /*19600*/  IMAD R53, R50, 0x26, RZ ;  /* 0x0000002632357824 */ /* 0x000fe400078e02ff */
[----:B------:R-:W-:-:S04]  /*19610*/  IMAD.WIDE.U32.X R64, R75, R42, R64, P1 ;  /* 0x0000002a4b407225 */ /* 0x000fc800008e0440 */
[----:B------:R-:W-:Y:S02]  /*19620*/  IMAD.IADD R53, R149, 0x1, R53 ;  /* 0x0000000195357824 */ /* 0x000fe400078e0235 */
[----:B------:R-:W-:-:S04]  /*19630*/  IMAD.WIDE.U32 R148, R41, R148, RZ ;  /* 0x0000009429947225 */ /* 0x000fc800078e00ff */
        /* <DEDUP_REMOVED lines=31> */
[----:B------:R-:W-:Y:S02]  /*19830*/  IMAD.MOV.U32 R148, RZ, RZ, R79 ;  /* 0x000000ffff947224 */ /* 0x000fe400078e004f */
[----:B------:R-:W-:-:S04]  /*19840*/  IMAD.WIDE.U32.X R150, R152, R45, R150, P3 ;  /* 0x0000002d98967225 */ /* 0x000fc800018e0496 */
[----:B------:R-:W-:-:S04]  /*19850*/  IMAD.WIDE.U32.X R64, R152, R42, R148, P4 ;  /* 0x0000002a98407225 */ /* 0x000fc800020e0494 */
[----:B------:R-:W-:-:S04]  /*19860*/  IMAD.WIDE.U32 R148, R43, R156, RZ ;  /* 0x0000009c2b947225 */ /* 0x000fc800078e00ff */
[----:B------:R-:W-:Y:S02]  /*19870*/  IMAD.MOV.U32 R152, RZ, RZ, R69 ;  /* 0x000000ffff987224 */ /* 0x000fe400078e0045 */
[----:B------:R-:W-:-:S04]  /*19880*/  IMAD.WIDE.U32 R148, P3, R161, R40, R148 ;  /* 0x00000028a1947225 */ /* 0x000fc80007860094 */
[----:B------:R-:W-:Y:S01]  /*19890*/  IMAD.WIDE.U32 R68, R40, R156, RZ ;  /* 0x0000009c28447225 */ /* 0x000fe200078e00ff */
[----:B------:R-:W-:-:S03]  /*198a0*/  IADD3.X R79, PT, PT, RZ, RZ, RZ, P3, !PT ;  /* 0x000000ffff4f7210 */ /* 0x000fc60001ffe4ff */
        /* <DEDUP_REMOVED lines=60> */
[----:B------:R-:W-:Y:S02]  /*19c70*/  LOP3.LUT R59, R64, 0x7ffff, RZ, 0xc0, !PT ;  /* 0x0007ffff403b7812 */ /* 0x000fe400078ec0ff */
[----:B------:R-:W-:Y:S02]  /*19c80*/  MOV R60, R58 ;  /* 0x0000003a003c7202 */ /* 0x000fe40000000f00 */
[C---:B------:R-:W-:Y:S02]  /*19c90*/  LEA.HI R71, P0, R62.reuse, R63, RZ, 0xd ;  /* 0x0000003f3e477211 */ /* 0x040fe400078168ff */
[----:B------:R-:W-:-:S03]  /*19ca0*/  LOP3.LUT R58, R62, 0x7ffff, RZ, 0xc0, !PT ;  /* 0x0007ffff3e3a7812 */ /* 0x000fc600078ec0ff */
[----:B------:R-:W-:-:S08]  /*19cb0*/  IMAD.X R59, RZ, RZ, R59, P0 ;  /* 0x000000ffff3b7224 */ /* 0x000fd000000e063b */
.L_x_4:
[----:B------:R-:W-:Y:S01]  /*19cc0*/  IMAD R63, R59, 0x26, RZ ;  /* 0x000000263b3f7824 */ /* 0x000fe200078e02ff */
[----:B------:R-:W-:Y:S01]  /*19cd0*/  LOP3.LUT R77, R77, 0x7ffff, RZ, 0xc0, !PT ;  /* 0x0007ffff4d4d7812 */ /* 0x000fe200078ec0ff */
[----:B------:R-:W-:Y:S01]  /*19ce0*/  IMAD.WIDE.U32 R64, R71, 0x26, RZ ;  /* 0x0000002647407825 */ /* 0x000fe200078e00ff */
[----:B------:R-:W-:Y:S01]  /*19cf0*/  LOP3.LUT R75, R160, 0x7ffff, RZ, 0xc0, !PT ;  /* 0x0007ffffa04b7812 */ /* 0x000fe200078ec0ff */
[----:B------:R-:W-:Y:S01]  /*19d00*/  UISETP.GE.U32.AND UP0, UPT, UR4, 0x31, UPT ;  /* 0x000000310400788c */ /* 0x000fe2000bf06070 */
[----:B------:R-:W-:Y:S01]  /*19d10*/  LOP3.LUT R54, R54, 0x7ffff, RZ, 0xc0, !PT ;  /* 0x0007ffff36367812 */ /* 0x000fe200078ec0ff */
[----:B------:R-:W-:Y:S01]  /*19d20*/  IMAD.IADD R154, R65, 0x1, R63 ;  /* 0x00000001419a7824 */ /* 0x000fe200078e023f */
[----:B------:R-:W-:Y:S01]  /*19d30*/  SHF.L.U64.HI R161, R71, 0x1, R59 ;  /* 0x0000000147a17819 */ /* 0x000fe2000001023b */
[----:B------:R-:W-:Y:S01]  /*19d40*/  IMAD R157, R77, 0x26, RZ ;  /* 0x000000264d9d7824 */ /* 0x000fe200078e02ff */
[----:B------:R-:W-:Y:S01]  /*19d50*/  UIADD3 UR5, UPT, UPT, UR4, 0x1, URZ ;  /* 0x0000000104057890 */ /* 0x000fe2000fffe0ff */
[----:B------:R-:W-:-:S04]  /*19d60*/  IMAD.WIDE.U32 R62, R56, 0x26, RZ ;  /* 0x00000026383e7825 */ /* 0x000fc800078e00ff */
[----:B------:R-:W-:Y:S01]  /*19d70*/  IMAD.WIDE.U32 R68, R154, R55, RZ ;  /* 0x000000379a447225 */ /* 0x000fe200078e00ff */
[----:B------:R-:W-:Y:S01]  /*19d80*/  IADD3 R157, PT, PT, R63, R157, RZ ;  /* 0x0000009d3f9d7210 */ /* 0x000fe20007ffe0ff */
[----:B------:R-:W-:Y:S02]  /*19d90*/  UMOV UR4, UR5 ;  /* 0x0000000500047c82 */ /* 0x000fe40008000000 */
[----:B------:R-:W-:-:S04]  /*19da0*/  IMAD.WIDE.U32 R78, R62, R72, RZ ;  /* 0x000000483e4e7225 */ /* 0x000fc800078e00ff */
[----:B------:R-:W-:-:S04]  /*19db0*/  IMAD.WIDE.U32 R150, R157, R72, RZ ;  /* 0x000000489d967225 */ /* 0x000fc800078e00ff */
[----:B------:R-:W-:-:S04]  /*19dc0*/  IMAD.WIDE.U32 R68, P0, R75, R64, R68 ;  /* 0x000000404b447225 */ /* 0x000fc80007800044 */
[----:B------:R-:W-:-:S04]  /*19dd0*/  IMAD.WIDE.U32 R64, R64, R55, RZ ;  /* 0x0000003740407225 */ /* 0x000fc800078e00ff */
[----:B------:R-:W-:Y:S01]  /*19de0*/  IMAD.WIDE.U32 R150, P3, R54, R62, R150 ;  /* 0x0000003e36967225 */ /* 0x000fe20007860096 */
[----:B------:R-:W-:Y:S02]  /*19df0*/  IADD3 R63, P2, PT, R65, R68, RZ ;  /* 0x00000044413f7210 */ /* 0x000fe40007f5e0ff */
[----:B------:R-:W-:Y:S01]  /*19e00*/  IADD3 R64, P1, PT, R64, R78, RZ ;  /* 0x0000004e40407210 */ /* 0x000fe20007f3e0ff */
[----:B------:R-:W-:Y:S01]  /*19e10*/  IMAD.WIDE.U32 R152, R58, R60, RZ ;  /* 0x0000003c3a987225 */ /* 0x000fe200078e00ff */
[----:B------:R-:W-:-:S03]  /*19e20*/  IADD3 R68, P4, PT, R79, R150, RZ ;  /* 0x000000964f447210 */ /* 0x000fc60007f9e0ff */
[----:B------:R-:W-:Y:S01]  /*19e30*/  IMAD.WIDE.U32 R78, R60, R60, RZ ;  /* 0x0000003c3c4e7225 */ /* 0x000fe200078e00ff */
[----:B------:R-:W-:-:S03]  /*19e40*/  IADD3.X R63, P1, PT, R63, R68, RZ, P1, !PT ;  /* 0x000000443f3f7210 */ /* 0x000fc60000f3e4ff */
[----:B------:R-:W-:-:S04]  /*19e50*/  IMAD.WIDE.U32 R152, P5, R60, R58, R152 ;  /* 0x0000003a3c987225 */ /* 0x000fc800078a0098 */
[----:B------:R-:W-:Y:S01]  /*19e60*/  IMAD.X R65, RZ, RZ, RZ, P0 ;  /* 0x000000ffff417224 */ /* 0x000fe200000e06ff */
[----:B------:R-:W-:Y:S01]  /*19e70*/  IADD3 R150, P0, PT, R64, R78, RZ ;  /* 0x0000004e40967210 */ /* 0x000fe20007f1e0ff */
[----:B------:R-:W-:Y:S01]  /*19e80*/  IMAD.MOV.U32 R64, RZ, RZ, R69 ;  /* 0x000000ffff407224 */ /* 0x000fe200078e0045 */
[----:B------:R-:W-:Y:S01]  /*19e90*/  IADD3 R156, P6, PT, R79, R152, RZ ;  /* 0x000000984f9c7210 */ /* 0x000fe20007fde0ff */
[----:B------:R-:W-:Y:S01]  /*19ea0*/  IMAD.X R79, RZ, RZ, RZ, P3 ;  /* 0x000000ffff4f7224 */ /* 0x000fe200018e06ff */
[----:B------:R-:W-:Y:S01]  /*19eb0*/  IADD3.X R69, PT, PT, RZ, RZ, RZ, P5, !PT ;  /* 0x000000ffff457210 */ /* 0x000fe20002ffe4ff */
[----:B------:R-:W-:Y:S01]  /*19ec0*/  IMAD.MOV.U32 R68, RZ, RZ, R153 ;  /* 0x000000ffff447224 */ /* 0x000fe200078e0099 */
[----:B------:R-:W-:Y:S01]  /*19ed0*/  MOV R78, R151 ;  /* 0x00000097004e7202 */ /* 0x000fe20000000f00 */
[----:B------:R-:W-:Y:S01]  /*19ee0*/  IMAD.WIDE.U32.X R64, R154, R75, R64, P2 ;  /* 0x0000004b9a407225 */ /* 0x000fe200010e0440 */
[----:B------:R-:W-:Y:S02]  /*19ef0*/  IADD3.X R156, P0, PT, R63, R156, RZ, P0, !PT ;  /* 0x0000009c3f9c7210 */ /* 0x000fe4000071e4ff */
[----:B------:R-:W-:Y:S01]  /*19f00*/  SHF.L.U64.HI R151, R60, 0x1, R58 ;  /* 0x000000013c977819 */ /* 0x000fe2000001023a */
[----:B------:R-:W-:-:S04]  /*19f10*/  IMAD.WIDE.U32.X R68, R58, R58, R68, P6 ;  /* 0x0000003a3a447225 */ /* 0x000fc800030e0444 */
[----:B------:R-:W-:-:S04]  /*19f20*/  IMAD.WIDE.U32.X R78, R157, R54, R78, P4 ;  /* 0x000000369d4e7225 */ /* 0x000fc800020e044e */
[----:B------:R-:W-:Y:S01]  /*19f30*/  IMAD R158, R54, 0x13, RZ ;  /* 0x00000013369e7824 */ /* 0x000fe200078e02ff */
[----:B------:R-:W-:Y:S01]  /*19f40*/  IADD3.X R154, P0, P1, R68, R78, R64, P0, P1 ;  /* 0x0000004e449a7210 */ /* 0x000fe20000102440 */
[----:B------:R-:W-:Y:S02]  /*19f50*/  IMAD.SHL.U32 R60, R60, 0x2, RZ ;  /* 0x000000023c3c7824 */ /* 0x000fe400078e00ff */
[----:B------:R-:W-:Y:S01]  /*19f60*/  IMAD.SHL.U32 R162, R71, 0x2, RZ ;  /* 0x0000000247a27824 */ /* 0x000fe200078e00ff */
[----:B------:R-:W-:Y:S01]  /*19f70*/  IADD3.X R155, PT, PT, R69, R79, R65, P0, P1 ;  /* 0x0000004f459b7210 */ /* 0x000fe200007e2441 */
[----:B------:R-:W-:-:S04]  /*19f80*/  IMAD.WIDE.U32 R68, R72, 0x13, RZ ;  /* 0x0000001348447825 */ /* 0x000fc800078e00ff */
[----:B------:R-:W-:-:S04]  /*19f90*/  IMAD.WIDE.U32 R64, R157, R55, RZ ;  /* 0x000000379d407225 */ /* 0x000fc800078e00ff */
        /* <DEDUP_REMOVED lines=10> */
[----:B------:R-:W-:Y:S02]  /*1a040*/  IADD3 R58, P4, PT, R153, R78, RZ ;  /* 0x0000004e993a7210 */ /* 0x000fe40007f9e0ff */
[----:B------:R-:W-:Y:S01]  /*1a050*/  IADD3.X R153, PT, PT, RZ, RZ, RZ, P0, !PT ;  /* 0x000000ffff997210 */ /* 0x000fe200007fe4ff */
[----:B------:R-:W-:Y:S01]  /*1a060*/  IMAD.WIDE.U32 R62, P5, R59, R60, R62 ;  /* 0x0000003c3b3e7225 */ /* 0x000fe200078a003e */
[----:B------:R-:W-:Y:S02]  /*1a070*/  IADD3 R78, P0, PT, R152, R68, RZ ;  /* 0x00000044984e7210 */ /* 0x000fe40007f1e0ff */
[----:B------:R-:W-:Y:S01]  /*1a080*/  IADD3.X R58, P1, PT, R58, R64, RZ, P1, !PT ;  /* 0x000000403a3a7210 */ /* 0x000fe20000f3e4ff */
[----:B------:R-:W-:Y:S01]  /*1a090*/  IMAD.MOV.U32 R152, RZ, RZ, R65 ;  /* 0x000000ffff987224 */ /* 0x000fe200078e0041 */
[----:B------:R-:W-:Y:S01]  /*1a0a0*/  IADD3 R159, P6, PT, R69, R62, RZ ;  /* 0x0000003e459f7210 */ /* 0x000fe20007fde0ff */
[----:B------:R-:W-:Y:S01]  /*1a0b0*/  IMAD.X R65, RZ, RZ, RZ, P2 ;  /* 0x000000ffff417224 */ /* 0x000fe200010e06ff */
[----:B------:R-:W-:Y:S01]  /*1a0c0*/  MOV R64, R79 ;  /* 0x0000004f00407202 */ /* 0x000fe20000000f00 */
[----:B------:R-:W-:Y:S01]  /*1a0d0*/  IMAD.X R69, RZ, RZ, RZ, P5 ;  /* 0x000000ffff457224 */ /* 0x000fe200028e06ff */
[----:B------:R-:W-:Y:S01]  /*1a0e0*/  IADD3.X R159, P0, PT, R58, R159, RZ, P0, !PT ;  /* 0x0000009f3a9f7210 */ /* 0x000fe2000071e4ff */
[----:B------:R-:W-:-:S02]  /*1a0f0*/  IMAD.MOV.U32 R68, RZ, RZ, R63 ;  /* 0x000000ffff447224 */ /* 0x000fc400078e003f */
[----:B------:R-:W-:Y:S01]  /*1a100*/  IMAD.WIDE.U32.X R152, R157, R75, R152, P3 ;  /* 0x0000004b9d987225 */ /* 0x000fe200018e0498 */
[----:B------:R-:W-:Y:S02]  /*1a110*/  SHF.L.W.U32.HI R157, R156, 0xd, R154 ;  /* 0x0000000d9c9d7819 */ /* 0x000fe40000010e9a */
        /* <DEDUP_REMOVED lines=11> */
[----:B------:R-:W-:Y:S01]  /*1a1d0*/  IMAD.WIDE.U32 R68, R72, 0x26, RZ ;  /* 0x0000002648447825 */ /* 0x000fe200078e00ff */
[----:B------:R-:W-:Y:S02]  /*1a1e0*/  IADD3.X R65, PT, PT, RZ, RZ, RZ, P0, !PT ;  /* 0x000000ffff417210 */ /* 0x000fe400007fe4ff */
[----:B------:R-:W-:Y:S01]  /*1a1f0*/  IADD3 R157, P0, PT, R157, R78, RZ ;  /* 0x0000004e9d9d7210 */ /* 0x000fe20007f1e0ff */
[----:B------:R-:W-:Y:S02]  /*1a200*/  IMAD.IADD R158, R69, 0x1, R158 ;  /* 0x00000001459e7824 */ /* 0x000fe400078e029e */
[----:B------:R-:W-:Y:S01]  /*1a210*/  IMAD.WIDE.U32.X R64, R59, R59, R64, P3 ;  /* 0x0000003b3b407225 */ /* 0x000fe200018e0440 */
[----:B------:R-:W-:-:S03]  /*1a220*/  IADD3.X R159, P0, PT, R154, R159, RZ, P0, !PT ;  /* 0x0000009f9a9f7210 */ /* 0x000fc6000071e4ff */
[----:B------:R-:W-:Y:S01]  /*1a230*/  IMAD.WIDE.U32 R78, R158, R55, RZ ;  /* 0x000000379e4e7225 */ /* 0x000fe200078e00ff */
[----:B------:R-:W-:-:S03]  /*1a240*/  LEA.HI.X R155, P0, R155, R58, RZ, 0xd, P0 ;  /* 0x0000003a9b9b7211 */ /* 0x000fc60000016cff */
[----:B------:R-:W-:-:S04]  /*1a250*/  IMAD.WIDE.U32 R58, R56, R56, RZ ;  /* 0x00000038383a7225 */ /* 0x000fc800078e00ff */
[----:B------:R-:W-:-:S04]  /*1a260*/  IMAD.WIDE.U32 R78, P4, R75, R68, R78 ;  /* 0x000000444b4e7225 */ /* 0x000fc8000788004e */
[----:B------:R-:W-:-:S04]  /*1a270*/  IMAD.WIDE.U32 R68, R68, R55, RZ ;  /* 0x0000003744447225 */ /* 0x000fc800078e00ff */
[----:B------:R-:W-:Y:S01]  /*1a280*/  IMAD.X R152, RZ, RZ, R152, P0 ;  /* 0x000000ffff987224 */ /* 0x000fe200000e0698 */
        /* <DEDUP_REMOVED lines=13> */
[----:B------:R-:W-:Y:S01]  /*1a360*/  IMAD R154, R75, 0x13, RZ ;  /* 0x000000134b9a7824 */ /* 0x000fe200078e02ff */
[----:B------:R-:W-:Y:S01]  /*1a370*/  MOV R78, R69 ;  /* 0x00000045004e7202 */ /* 0x000fe20000000f00 */
[----:B------:R-:W-:-:S04]  /*1a380*/  IMAD.WIDE.U32 R68, R77, R56, RZ ;  /* 0x000000384d447225 */ /* 0x000fc800078e00ff */
[----:B------:R-:W-:-:S03]  /*1a390*/  IMAD.WIDE.U32.X R78, R151, R77, R78, P5 ;  /* 0x0000004d974e7225 */ /* 0x000fc600028e044e */
[----:B------:R-:W-:-:S04]  /*1a3a0*/  IADD3.X R158, P1, P2, R78, R62, R64, P2, P1 ;  /* 0x0000003e4e9e7210 */ /* 0x000fc80001222440 */
[----:B------:R-:W-:Y:S01]  /*1a3b0*/  IADD3.X R160, PT, PT, R79, R63, R65, P1, P2 ;  /* 0x0000003f4fa07210 */ /* 0x000fe20000fe4441 */
[----:B------:R-:W-:-:S04]  /*1a3c0*/  IMAD.WIDE.U32 R68, P2, R56, R77, R68 ;  /* 0x0000004d38447225 */ /* 0x000fc80007840044 */
[----:B------:R-:W-:Y:S01]  /*1a3d0*/  IMAD.WIDE.U32 R62, R161, R56, RZ ;  /* 0x00000038a13e7225 */ /* 0x000fe200078e00ff */
[----:B------:R-:W-:-:S03]  /*1a3e0*/  MOV R64, R69 ;  /* 0x0000004500407202 */ /* 0x000fc60000000f00 */
[----:B------:R-:W-:Y:S01]  /*1a3f0*/  IMAD.X R65, RZ, RZ, RZ, P2 ;  /* 0x000000ffff417224 */ /* 0x000fe200010e06ff */
[----:B------:R-:W-:Y:S01]  /*1a400*/  IADD3 R71, P2, PT, R59, R68, RZ ;  /* 0x000000443b477210 */ /* 0x000fe20007f5e0ff */
[----:B------:R-:W-:-:S04]  /*1a410*/  IMAD.WIDE.U32 R62, P1, R162, R77, R62 ;  /* 0x0000004da23e7225 */ /* 0x000fc8000782003e */
[----:B------:R-:W-:Y:S01]  /*1a420*/  IMAD.WIDE.U32 R68, R162, R56, RZ ;  /* 0x00000038a2447225 */ /* 0x000fe200078e00ff */
[----:B------:R-:W-:Y:S02]  /*1a430*/  MOV R78, R63 ;  /* 0x0000003f004e7202 */ /* 0x000fe40000000f00 */
[----:B------:R-:W-:Y:S01]  /*1a440*/  SHF.L.W.U32.HI R56, R159, 0xd, R155 ;  /* 0x0000000d9f387819 */ /* 0x000fe20000010e9b */
[----:B------:R-:W-:Y:S01]  /*1a450*/  IMAD.X R79, RZ, RZ, RZ, P1 ;  /* 0x000000ffff4f7224 */ /* 0x000fe200008e06ff */
[----:B------:R-:W-:Y:S01]  /*1a460*/  IADD3 R59, P0, PT, R69, R62, RZ ;  /* 0x0000003e453b7210 */ /* 0x000fe20007f1e0ff */
        /* <DEDUP_REMOVED lines=15> */
[----:B------:R-:W-:-:S03]  /*1a560*/  IADD3 R78, P3, PT, R79, R152, RZ ;  /* 0x000000984f4e7210 */ /* 0x000fc60007f7e0ff */
[----:B------:R-:W-:Y:S01]  /*1a570*/  IMAD.X R79, RZ, RZ, RZ, P2 ;  /* 0x000000ffff4f7224 */ /* 0x000fe200010e06ff */
[----:B------:R-:W-:Y:S01]  /*1a580*/  IADD3.X R59, P1, PT, R78, R59, RZ, P1, !PT ;  /* 0x0000003b4e3b7210 */ /* 0x000fe20000f3e4ff */
[----:B------:R-:W-:Y:S01]  /*1a590*/  IMAD.WIDE.U32 R68, P2, R60, R54, R68 ;  /* 0x000000363c447225 */ /* 0x000fe20007840044 */
[----:B------:R-:W-:-:S03]  /*1a5a0*/  MOV R78, R153 ;  /* 0x00000099004e7202 */ /* 0x000fc60000000f00 */
[----:B------:R-:W-:Y:S02]  /*1a5b0*/  IMAD.X R153, RZ, RZ, RZ, P2 ;  /* 0x000000ffff997224 */ /* 0x000fe400010e06ff */
[----:B------:R-:W-:-:S04]  /*1a5c0*/  IMAD.WIDE.U32.X R78, R154, R75, R78, P3 ;  /* 0x0000004b9a4e7225 */ /* 0x000fc800018e044e */
[----:B------:R-:W-:-:S04]  /*1a5d0*/  IMAD.WIDE.U32 R154, R60, R72, RZ ;  /* 0x000000483c9a7225 */ /* 0x000fc800078e00ff */
[----:B------:R-:W-:Y:S01]  /*1a5e0*/  IMAD.MOV.U32 R152, RZ, RZ, R69 ;  /* 0x000000ffff987224 */ /* 0x000fe200078e0045 */
        /* <DEDUP_REMOVED lines=14> */
[----:B------:R-:W-:Y:S01]  /*1a6d0*/  IMAD.WIDE.U32 R62, R151, R55, RZ ;  /* 0x00000037973e7225 */ /* 0x000fe200078e00ff */
[----:B------:R-:W-:Y:S02]  /*1a6e0*/  IADD3.X R59, PT, PT, RZ, RZ, RZ, P2, !PT ;  /* 0x000000ffff3b7210 */ /* 0x000fe400017fe4ff */
[----:B------:R-:W-:Y:S01]  /*1a6f0*/  IADD3.X R69, P1, PT, R71, R69, RZ, P1, !PT ;  /* 0x0000004547457210 */ /* 0x000fe20000f3e4ff */
[----:B------:R-:W-:-:S04]  /*1a700*/  IMAD.WIDE.U32.X R58, R161, R54, R58, P3 ;  /* 0x00000036a13a7225 */ /* 0x000fc800018e043a */
[----:B------:R-:W-:-:S04]  /*1a710*/  IMAD.WIDE.U32 R54, R60, R55, RZ ;  /* 0x000000373c367225 */ /* 0x000fc800078e00ff */
[----:B------:R-:W-:Y:S01]  /*1a720*/  IMAD.WIDE.U32 R62, P3, R60, R75, R62 ;  /* 0x0000004b3c3e7225 */ /* 0x000fe2000786003e */
[----:B------:R-:W-:Y:S02]  /*1a730*/  IADD3 R68, P2, PT, R68, R54, RZ ;  /* 0x0000003644447210 */ /* 0x000fe40007f5e0ff */
[----:B------:R-:W-:Y:S01]  /*1a740*/  IADD3 R60, P4, PT, R55, R62, RZ ;  /* 0x0000003e373c7210 */ /* 0x000fe20007f9e0ff */
[----:B------:R-:W-:Y:S01]  /*1a750*/  IMAD.X R55, RZ, RZ, RZ, P3 ;  /* 0x000000ffff377224 */ /* 0x000fe200018e06ff */
[----:B------:R-:W-:Y:S02]  /*1a760*/  MOV R54, R63 ;  /* 0x0000003f00367202 */ /* 0x000fe40000000f00 */
[----:B------:R-:W-:-:S03]  /*1a770*/  IADD3.X R60, P2, PT, R69, R60, RZ, P2, !PT ;  /* 0x0000003c453c7210 */ /* 0x000fc6000175e4ff */
[----:B------:R-:W-:Y:S01]  /*1a780*/  IMAD.WIDE.U32.X R54, R151, R75, R54, P4 ;  /* 0x0000004b97367225 */ /* 0x000fe200020e0436 */
[----:B------:R-:W-:Y:S02]  /*1a790*/  LOP3.LUT R151, R156, 0x7ffff, RZ, 0xc0, !PT ;  /* 0x0007ffff9c977812 */ /* 0x000fe400078ec0ff */
[----:B------:R-:W-:Y:S02]  /*1a7a0*/  IADD3.X R58, P1, P2, R54, R58, R64, P2, P1 ;  /* 0x0000003a363a7210 */ /* 0x000fe40001222440 */
[----:B------:R-:W-:Y:S02]  /*1a7b0*/  IADD3.X R54, P0, PT, R160, R154, RZ, P0, !PT ;  /* 0x0000009aa0367210 */ /* 0x000fe4000071e4ff */
        /* <DEDUP_REMOVED lines=10> */
[----:B------:R-:W-:-:S03]  /*1a860*/  SHF.L.W.U32.HI R79, R79, 0xd, R58 ;  /* 0x0000000d4f4f7819 */ /* 0x000fc60000010e3a */
[----:B------:R-:W-:Y:S01]  /*1a870*/  IMAD.WIDE.U32 R150, R59, 0x13, R150 ;  /* 0x000000133b967825 */ /* 0x000fe200078e0096 */
[----:B------:R-:W-:-:S03]  /*1a880*/  LOP3.LUT R59, R159, 0x7ffff, RZ, 0xc0, !PT ;  /* 0x0007ffff9f3b7812 */ /* 0x000fc600078ec0ff */
[----:B------:R-:W-:Y:S02]  /*1a890*/  IMAD R79, R79, 0x13, RZ ;  /* 0x000000134f4f7824 */ /* 0x000fe400078e02ff */
[----:B------:R-:W-:Y:S02]  /*1a8a0*/  IMAD.MOV.U32 R60, RZ, RZ, R150 ;  /* 0x000000ffff3c7224 */ /* 0x000fe400078e0096 */
[----:B------:R-:W-:-:S05]  /*1a8b0*/  IMAD.IADD R58, R151, 0x1, R79 ;  /* 0x00000001973a7824 */ /* 0x000fca00078e024f */
[C---:B------:R-:W-:Y:S02]  /*1a8c0*/  LEA.HI R71, P0, R58.reuse, R157, RZ, 0xd ;  /* 0x0000009d3a477211 */ /* 0x040fe400078168ff */
[----:B------:R-:W-:Y:S02]  /*1a8d0*/  LOP3.LUT R58, R58, 0x7ffff, RZ, 0xc0, !PT ;  /* 0x0007ffff3a3a7812 */ /* 0x000fe400078ec0ff */
[----:B------:R-:W-:Y:S01]  /*1a8e0*/  IADD3.X R59, PT, PT, RZ, R59, RZ, P0, !PT ;  /* 0x0000003bff3b7210 */ /* 0x000fe200007fe4ff */
[----:B------:R-:W-:Y:S08]  /*1a8f0*/  BRA.U !UP0, `(.L_x_4) ;  /* 0xfffffff108f07547 */ /* 0x000ff0000b83ffff */
        /* <DEDUP_REMOVED lines=8> */
[----:B------:R-:W-:-:S04]  /*1a980*/  IMAD.WIDE.U32 R64, R59, R148, RZ ;  /* 0x000000943b407225 */ /* 0x000fc800078e00ff */
[----:B------:R-:W-:Y:S02]  /*1a990*/  IMAD.IADD R163, R153, 0x1, R163 ;  /* 0x0000000199a37824 */ /* 0x000fe400078e02a3 */
[----:B------:R-:W-:-:S04]  /*1a9a0*/  IMAD.WIDE.U32 R154, R55, R152, RZ ;  /* 0x00000098379a7225 */ /* 0x000fc800078e00ff */
[----:B------:R-:W-:-:S04]  /*1a9b0*/  IMAD.WIDE.U32 R152, R62, R152, RZ ;  /* 0x000000983e987225 */ /* 0x000fc800078e00ff */
[----:B------:R-:W-:-:S04]  /*1a9c0*/  IMAD.WIDE.U32 R68, R63, R150, RZ ;  /* 0x000000963f447225 */ /* 0x000fc800078e00ff */
[----:B------:R-:W-:-:S04]  /*1a9d0*/  IMAD.WIDE.U32 R156, R72, R150, RZ ;  /* 0x00000096489c7225 */ /* 0x000fc800078e00ff */
[----:B------:R-:W-:Y:S01]  /*1a9e0*/  IMAD.IADD R54, R151, 0x1, R54 ;  /* 0x0000000197367824 */ /* 0x000fe200078e0236 */
[----:B------:R-:W-:Y:S01]  /*1a9f0*/  IADD3 R75, P2, PT, R156, R154, RZ ;  /* 0x0000009a9c4b7210 */ /* 0x000fe20007f5e0ff */
[----:B------:R-:W-:-:S04]  /*1aa00*/  IMAD.WIDE.U32 R78, R71, R148, RZ ;  /* 0x00000094474e7225 */ /* 0x000fc800078e00ff */
[----:B------:R-:W-:Y:S01]  /*1aa10*/  IMAD.WIDE.U32 R64, P0, R71, R53, R64 ;  /* 0x0000003547407225 */ /* 0x000fe20007800040 */
[----:B------:R-:W-:-:S03]  /*1aa20*/  IADD3 R75, P3, PT, R75, R78, RZ ;  /* 0x0000004e4b4b7210 */ /* 0x000fc60007f7e0ff */
[----:B------:R-:W-:Y:S01]  /*1aa30*/  IMAD.WIDE.U32 R152, P5, R163, R55, R152 ;  /* 0x00000037a3987225 */ /* 0x000fe200078a0098 */
[----:B------:R-:W-:Y:S02]  /*1aa40*/  IADD3 R162, P1, PT, R79, R64, RZ ;  /* 0x000000404fa27210 */ /* 0x000fe40007f3e0ff */
[----:B------:R-:W-:Y:S01]  /*1aa50*/  MOV R160, R65 ;  /* 0x0000004100a07202 */ /* 0x000fe20000000f00 */
[----:B------:R-:W-:Y:S01]  /*1aa60*/  IMAD.WIDE.U32 R68, P4, R54, R72, R68 ;  /* 0x0000004836447225 */ /* 0x000fe20007880044 */
[----:B------:R-:W-:-:S03]  /*1aa70*/  IADD3.X R161, PT, PT, RZ, RZ, RZ, P0, !PT ;  /* 0x000000ffffa17210 */ /* 0x000fc600007fe4ff */
[----:B------:R-:W-:Y:S01]  /*1aa80*/  IMAD.WIDE.U32 R158, R63, R146, RZ ;  /* 0x000000923f9e7225 */ /* 0x000fe200078e00ff */
[----:B------:R-:W-:-:S03]  /*1aa90*/  IADD3 R168, P0, PT, R157, R68, RZ ;  /* 0x000000449da87210 */ /* 0x000fc60007f1e0ff */
[----:B------:R-:W-:Y:S01]  /*1aaa0*/  IMAD.X R79, RZ, RZ, RZ, P5 ;  /* 0x000000ffff4f7224 */ /* 0x000fe200028e06ff */
[----:B------:R-:W-:Y:S01]  /*1aab0*/  IADD3 R167, P5, PT, R155, R152, RZ ;  /* 0x000000989ba77210 */ /* 0x000fe20007fbe0ff */
[----:B------:R-:W-:-:S03]  /*1aac0*/  IMAD.WIDE.U32 R64, R59, R144, RZ ;  /* 0x000000903b407225 */ /* 0x000fc600078e00ff */
[----:B------:R-:W-:Y:S01]  /*1aad0*/  IADD3.X R167, P2, PT, R167, R168, RZ, P2, !PT ;  /* 0x000000a8a7a77210 */ /* 0x000fe2000175e4ff */
[----:B------:R-:W-:Y:S02]  /*1aae0*/  IMAD.MOV.U32 R78, RZ, RZ, R153 ;  /* 0x000000ffff4e7224 */ /* 0x000fe400078e0099 */
[----:B------:R-:W-:-:S04]  /*1aaf0*/  IMAD.WIDE.U32 R156, R62, R150, RZ ;  /* 0x000000963e9c7225 */ /* 0x000fc800078e00ff */
[----:B------:R-:W-:Y:S02]  /*1ab00*/  IMAD.X R155, RZ, RZ, RZ, P4 ;  /* 0x000000ffff9b7224 */ /* 0x000fe400020e06ff */
[----:B------:R-:W-:Y:S02]  /*1ab10*/  IMAD.MOV.U32 R154, RZ, RZ, R69 ;  /* 0x000000ffff9a7224 */ /* 0x000fe400078e0045 */
[----:B------:R-:W-:-:S04]  /*1ab20*/  IMAD.WIDE.U32 R158, P4, R72, R48, R158 ;  /* 0x00000030489e7225 */ /* 0x000fc8000788009e */
[----:B------:R-:W-:Y:S01]  /*1ab30*/  IMAD.WIDE.U32.X R68, R62, R163, R78, P5 ;  /* 0x000000a33e447225 */ /* 0x000fe200028e044e */
[----:B------:R-:W-:-:S03]  /*1ab40*/  IADD3.X R163, PT, PT, RZ, RZ, RZ, P4, !PT ;  /* 0x000000ffffa37210 */ /* 0x000fc600027fe4ff */
[----:B------:R-:W-:-:S04]  /*1ab50*/  IMAD.WIDE.U32 R64, P6, R71, R52, R64 ;  /* 0x0000003447407225 */ /* 0x000fc800078c0040 */
[----:B------:R-:W-:-:S04]  /*1ab60*/  IMAD.WIDE.U32 R164, R71, R144, RZ ;  /* 0x0000009047a47225 */ /* 0x000fc800078e00ff */
[----:B------:R-:W-:Y:S01]  /*1ab70*/  IMAD.WIDE.U32 R78, R72, R146, RZ ;  /* 0x00000092484e7225 */ /* 0x000fe200078e00ff */
[----:B------:R-:W-:-:S03]  /*1ab80*/  IADD3 R64, P4, PT, R165, R64, RZ ;  /* 0x00000040a5407210 */ /* 0x000fc60007f9e0ff */
[----:B------:R-:W-:-:S04]  /*1ab90*/  IMAD.WIDE.U32 R152, R55, R150, RZ ;  /* 0x0000009637987225 */ /* 0x000fc800078e00ff */
        /* <DEDUP_REMOVED lines=8> */
[----:B------:R-:W-:Y:S01]  /*1ac20*/  IMAD.WIDE.U32.X R160, R59, R53, R160, P1 ;  /* 0x000000353ba07225 */ /* 0x000fe200008e04a0 */
[----:B------:R-:W-:Y:S02]  /*1ac30*/  IADD3 R166, P1, PT, R166, R164, RZ ;  /* 0x000000a4a6a67210 */ /* 0x000fe40007f3e0ff */
[----:B------:R-:W-:Y:S01]  /*1ac40*/  IADD3.X R156, P3, PT, R167, R162, RZ, P3, !PT ;  /* 0x000000a2a79c7210 */ /* 0x000fe20001f7e4ff */
[----:B------:R-:W-:Y:S01]  /*1ac50*/  IMAD.MOV.U32 R162, RZ, RZ, R159 ;  /* 0x000000ffffa27224 */ /* 0x000fe200078e009f */
[----:B------:R-:W-:Y:S01]  /*1ac60*/  IADD3.X R152, P0, PT, R153, R152, RZ, P0, !PT ;  /* 0x0000009899987210 */ /* 0x000fe2000071e4ff */
[----:B------:R-:W-:Y:S01]  /*1ac70*/  IMAD.MOV.U32 R164, RZ, RZ, R157 ;  /* 0x000000ffffa47224 */ /* 0x000fe200078e009d */
[----:B------:R-:W-:Y:S01]  /*1ac80*/  IADD3.X R157, P2, P3, R160, R154, R68, P3, P2 ;  /* 0x0000009aa09d7210 */ /* 0x000fe20001b44444 */
[----:B------:R-:W-:Y:S01]  /*1ac90*/  IMAD.WIDE.U32.X R78, R59, R52, R78, P4 ;  /* 0x000000343b4e7225 */ /* 0x000fe200020e044e */
[----:B------:R-:W-:-:S02]  /*1aca0*/  IADD3.X R158, P1, PT, R152, R64, RZ, P1, !PT ;  /* 0x00000040989e7210 */ /* 0x000fc40000f3e4ff */
[----:B------:R-:W-:Y:S01]  /*1acb0*/  IADD3.X R160, PT, PT, R161, R155, R69, P2, P3 ;  /* 0x0000009ba1a07210 */ /* 0x000fe200017e6445 */
[----:B------:R-:W-:-:S04]  /*1acc0*/  IMAD.WIDE.U32.X R162, R63, R48, R162, P5 ;  /* 0x000000303fa27225 */ /* 0x000fc800028e04a2 */
        /* <DEDUP_REMOVED lines=21> */
[----:B------:R-:W-:Y:S01]  /*1ae20*/  IMAD.MOV.U32 R152, RZ, RZ, R155 ;  /* 0x000000ffff987224 */ /* 0x000fe200078e009b */
[----:B------:R-:W-:Y:S01]  /*1ae30*/  IADD3.X R153, PT, PT, RZ, RZ, RZ, P6, !PT ;  /* 0x000000ffff997210 */ /* 0x000fe200037fe4ff */
        /* <DEDUP_REMOVED lines=18> */
[----:B------:R-:W-:-:S03]  /*1af60*/  IADD3 R78, P4, PT, R65, R78, RZ ;  /* 0x0000004e414e7210 */ /* 0x000fc60007f9e0ff */
[----:B------:R-:W-:Y:S01]  /*1af70*/  IMAD.MOV.U32 R154, RZ, RZ, R69 ;  /* 0x000000ffff9a7224 */ /* 0x000fe200078e0045 */
[----:B------:R-:W-:Y:S01]  /*1af80*/  IADD3.X R64, P1, PT, R64, R78, RZ, P1, !PT ;  /* 0x0000004e40407210 */ /* 0x000fe20000f3e4ff */
[----:B------:R-:W-:-:S04]  /*1af90*/  IMAD.WIDE.U32 R152, P6, R59, R40, R152 ;  /* 0x000000283b987225 */ /* 0x000fc800078c0098 */
[----:B------:R-:W-:Y:S01]  /*1afa0*/  IMAD.WIDE.U32 R68, R56, R146, RZ ;  /* 0x0000009238447225 */ /* 0x000fe200078e00ff */
[----:B------:R-:W-:Y:S02]  /*1afb0*/  IADD3.X R65, PT, PT, RZ, RZ, RZ, P6, !PT ;  /* 0x000000ffff417210 */ /* 0x000fe400037fe4ff */
[----:B------:R-:W-:Y:S01]  /*1afc0*/  IADD3 R168, P6, PT, R155, R152, RZ ;  /* 0x000000989ba87210 */ /* 0x000fe20007fde0ff */
[----:B------:R-:W-:Y:S01]  /*1afd0*/  IMAD.MOV.U32 R152, RZ, RZ, R79 ;  /* 0x000000ffff987224 */ /* 0x000fe200078e004f */
[----:B------:R-:W-:Y:S01]  /*1afe0*/  IADD3.X R155, PT, PT, RZ, RZ, RZ, P3, !PT ;  /* 0x000000ffff9b7210 */ /* 0x000fe20001ffe4ff */
[----:B------:R-:W-:Y:S01]  /*1aff0*/  IMAD.WIDE.U32 R78, R60, R144, RZ ;  /* 0x000000903c4e7225 */ /* 0x000fe200078e00ff */
[----:B------:R-:W-:-:S03]  /*1b000*/  IADD3.X R168, P0, PT, R64, R168, RZ, P0, !PT ;  /* 0x000000a840a87210 */ /* 0x000fc6000071e4ff */
[----:B------:R-:W-:Y:S02]  /*1b010*/  IMAD.MOV.U32 R64, RZ, RZ, R153 ;  /* 0x000000ffff407224 */ /* 0x000fe400078e0099 */
[----:B------:R-:W-:Y:S02]  /*1b020*/  IMAD.X R153, RZ, RZ, RZ, P2 ;  /* 0x000000ffff997224 */ /* 0x000fe400010e06ff */
[----:B------:R-:W-:-:S04]  /*1b030*/  IMAD.WIDE.U32.X R64, R59, R43, R64, P6 ;  /* 0x0000002b3b407225 */ /* 0x000fc800030e0440 */
[----:B------:R-:W-:-:S04]  /*1b040*/  IMAD.WIDE.U32.X R152, R63, R52, R152, P4 ;  /* 0x000000343f987225 */ /* 0x000fc800020e0498 */
[----:B------:R-:W-:-:S03]  /*1b050*/  IMAD.WIDE.U32.X R154, R62, R53, R154, P5 ;  /* 0x000000353e9a7225 */ /* 0x000fc600028e049a */
        /* <DEDUP_REMOVED lines=8> */
[----:B------:R-:W-:Y:S01]  /*1b0e0*/  IMAD.WIDE.U32 R68, R58, R144, RZ ;  /* 0x000000903a447225 */ /* 0x000fe200078e00ff */
[----:B------:R-:W-:Y:S02]  /*1b0f0*/  MOV R152, R65 ;  /* 0x0000004100987202 */ /* 0x000fe40000000f00 */
[----:B------:R-:W-:Y:S01]  /*1b100*/  IADD3.X R64, P0, PT, R156, R64, RZ, P0, !PT ;  /* 0x000000409c407210 */ /* 0x000fe2000071e4ff */
        /* <DEDUP_REMOVED lines=23> */
[C---:B------:R-:W-:Y:S01]  /*1b280*/  IMAD.WIDE.U32 R64, R77.reuse, R144, RZ ;  /* 0x000000904d407225 */ /* 0x040fe200078e00ff */
[----:B------:R-:W-:Y:S02]  /*1b290*/  IADD3.X R158, P1, PT, R158, R78, RZ, P1, !PT ;  /* 0x0000004e9e9e7210 */ /* 0x000fe40000f3e4ff */
[----:B------:R-:W-:Y:S01]  /*1b2a0*/  MOV R78, R69 ;  /* 0x00000045004e7202 */ /* 0x000fe20000000f00 */
[----:B------:R-:W-:-:S04]  /*1b2b0*/  IMAD.WIDE.U32.X R152, R77, R53, R152, P3 ;  /* 0x000000354d987225 */ /* 0x000fc800018e0498 */
[----:B------:R-:W-:-:S04]  /*1b2c0*/  IMAD.WIDE.U32.X R78, R58, R50, R78, P5 ;  /* 0x000000323a4e7225 */ /* 0x000fc800028e044e */
[----:B------:R-:W-:Y:S01]  /*1b2d0*/  IMAD.WIDE.U32 R64, P4, R56, R52, R64 ;  /* 0x0000003438407225 */ /* 0x000fe20007880040 */
[----:B------:R-:W-:-:S03]  /*1b2e0*/  IADD3.X R159, P0, P1, R78, R159, R152, P1, P0 ;  /* 0x0000009f4e9f7210 */ /* 0x000fc60000900498 */
[----:B------:R-:W-:Y:S01]  /*1b2f0*/  IMAD.WIDE.U32 R68, R56, R144, RZ ;  /* 0x0000009038447225 */ /* 0x000fe200078e00ff */
[----:B------:R-:W-:Y:S02]  /*1b300*/  IADD3.X R162, PT, PT, R79, R162, R153, P0, P1 ;  /* 0x000000a24fa27210 */ /* 0x000fe400007e2499 */
[----:B------:R-:W-:Y:S01]  /*1b310*/  IADD3.X R153, PT, PT, RZ, RZ, RZ, P4, !PT ;  /* 0x000000ffff997210 */ /* 0x000fe200027fe4ff */
[----:B------:R-:W-:Y:S01]  /*1b320*/  IMAD.WIDE.U32 R78, R40, R60, RZ ;  /* 0x0000003c284e7225 */ /* 0x000fe200078e00ff */
[----:B------:R-:W-:Y:S02]  /*1b330*/  IADD3 R161, P0, PT, R161, R68, RZ ;  /* 0x00000044a1a17210 */ /* 0x000fe40007f1e0ff */
[----:B------:R-:W-:Y:S01]  /*1b340*/  IADD3 R64, P3, PT, R69, R64, RZ ;  /* 0x0000004045407210 */ /* 0x000fe20007f7e0ff */
[----:B------:R-:W-:Y:S01]  /*1b350*/  IMAD.WIDE.U32 R68, R43, R60, RZ ;  /* 0x0000003c2b447225 */ /* 0x000fe200078e00ff */
[----:B------:R-:W-:Y:S02]  /*1b360*/  IADD3 R161, P1, PT, R161, R78, RZ ;  /* 0x0000004ea1a17210 */ /* 0x000fe40007f3e0ff */
[----:B------:R-:W-:Y:S01]  /*1b370*/  IADD3.X R64, P0, PT, R164, R64, RZ, P0, !PT ;  /* 0x00000040a4407210 */ /* 0x000fe2000071e4ff */
[----:B------:R-:W-:-:S02]  /*1b380*/  IMAD.MOV.U32 R152, RZ, RZ, R65 ;  /* 0x000000ffff987224 */ /* 0x000fc400078e0041 */
[----:B------:R-:W-:-:S04]  /*1b390*/  IMAD.WIDE.U32 R68, P2, R58, R40, R68 ;  /* 0x000000283a447225 */ /* 0x000fc80007840044 */
[----:B------:R-:W-:Y:S01]  /*1b3a0*/  IMAD.MOV.U32 R78, RZ, RZ, R69 ;  /* 0x000000ffff4e7224 */ /* 0x000fe200078e0045 */
[----:B------:R-:W-:Y:S01]  /*1b3b0*/  IADD3 R166, P5, PT, R79, R68, RZ ;  /* 0x000000444fa67210 */ /* 0x000fe20007fbe0ff */
[----:B------:R-:W-:Y:S02]  /*1b3c0*/  IMAD.X R79, RZ, RZ, RZ, P2 ;  /* 0x000000ffff4f7224 */ /* 0x000fe400010e06ff */
[----:B------:R-:W-:Y:S01]  /*1b3d0*/  IMAD.WIDE.U32.X R152, R77, R52, R152, P3 ;  /* 0x000000344d987225 */ /* 0x000fe200018e0498 */
[----:B------:R-:W-:-:S03]  /*1b3e0*/  IADD3.X R166, P1, PT, R64, R166, RZ, P1, !PT ;  /* 0x000000a640a67210 */ /* 0x000fc60000f3e4ff */
[----:B------:R-:W-:-:S04]  /*1b3f0*/  IMAD.WIDE.U32 R64, R77, R49, RZ ;  /* 0x000000314d407225 */ /* 0x000fc800078e00ff */
        /* <DEDUP_REMOVED lines=26> */
[----:B------:R-:W-:Y:S01]  /*1b5a0*/  IMAD.WIDE.U32 R152, R39, R71, RZ ;  /* 0x0000004727987225 */ /* 0x000fe200078e00ff */
[----:B------:R-:W-:Y:S02]  /*1b5b0*/  IADD3 R171, P0, PT, R78, R68, RZ ;  /* 0x000000444eab7210 */ /* 0x000fe40007f1e0ff */
[----:B------:R-:W-:Y:S02]  /*1b5c0*/  SHF.L.W.U32.HI R71, R75, 0xd, R157 ;  /* 0x0000000d4b477819 */ /* 0x000fe40000010e9d */
[----:B------:R-:W-:Y:S02]  /*1b5d0*/  IADD3 R171, P4, PT, R171, R152, RZ ;  /* 0x00000098abab7210 */ /* 0x000fe40007f9e0ff */
[----:B------:R-:W-:Y:S01]  /*1b5e0*/  IADD3 R167, P3, PT, R153, R64, RZ ;  /* 0x0000004099a77210 */ /* 0x000fe20007f7e0ff */
[----:B------:R-:W-:Y:S01]  /*1b5f0*/  IMAD.WIDE.U32 R152, R63, R49, RZ ;  /* 0x000000313f987225 */ /* 0x000fe200078e00ff */
[----:B------:R-:W-:-:S03]  /*1b600*/  IADD3 R71, P1, PT, R71, R156, RZ ;  /* 0x0000009c47477210 */ /* 0x000fc60007f3e0ff */
[----:B------:R-:W-:Y:S01]  /*1b610*/  IMAD.WIDE.U32 R152, P5, R72, R50, R152 ;  /* 0x0000003248987225 */ /* 0x000fe200078a0098 */
[----:B------:R-:W-:-:S03]  /*1b620*/  SHF.L.W.U32.HI R72, R157, 0xd, R160 ;  /* 0x0000000d9d487819 */ /* 0x000fc60000010ea0 */
[----:B------:R-:W-:Y:S01]  /*1b630*/  IMAD.MOV.U32 R78, RZ, RZ, R153 ;  /* 0x000000ffff4e7224 */ /* 0x000fe200078e0099 */
[----:B------:R-:W-:Y:S01]  /*1b640*/  IADD3 R168, P2, PT, R79, R152, RZ ;  /* 0x000000984fa87210 */ /* 0x000fe20007f5e0ff */
[----:B------:R-:W-:Y:S01]  /*1b650*/  IMAD.WIDE.U32 R152, R62, R144, RZ ;  /* 0x000000903e987225 */ /* 0x000fe200078e00ff */
[----:B------:R-:W-:-:S03]  /*1b660*/  IADD3.X R72, P1, PT, R72, R158, RZ, P1, !PT ;  /* 0x0000009e48487210 */ /* 0x000fc60000f3e4ff */
[----:B------:R-:W-:Y:S01]  /*1b670*/  IMAD.X R79, RZ, RZ, RZ, P5 ;  /* 0x000000ffff4f7224 */ /* 0x000fe200028e06ff */
[----:B------:R-:W-:Y:S01]  /*1b680*/  LEA.HI.X R159, P1, R160, R159, RZ, 0xd, P1 ;  /* 0x0000009fa09f7211 */ /* 0x000fe20000836cff */
[----:B------:R-:W-:Y:S02]  /*1b690*/  IMAD.MOV.U32 R158, RZ, RZ, R65 ;  /* 0x000000ffff9e7224 */ /* 0x000fe400078e0041 */
[----:B------:R-:W-:Y:S01]  /*1b6a0*/  IMAD.WIDE.U32.X R78, R63, R50, R78, P2 ;  /* 0x000000323f4e7225 */ /* 0x000fe200010e044e */
[----:B------:R-:W-:-:S03]  /*1b6b0*/  IADD3.X R162, PT, PT, RZ, R162, RZ, P1, !PT ;  /* 0x000000a2ffa27210 */ /* 0x000fc60000ffe4ff */
[----:B------:R-:W-:Y:S01]  /*1b6c0*/  IMAD.WIDE.U32 R152, P2, R55, R52, R152 ;  /* 0x0000003437987225 */ /* 0x000fe20007840098 */
[----:B------:R-:W-:Y:S02]  /*1b6d0*/  SHF.L.W.U32.HI R55, R72, 0xd, R159 ;  /* 0x0000000d48377819 */ /* 0x000fe40000010e9f */
[----:B------:R-:W-:Y:S01]  /*1b6e0*/  SHF.L.W.U32.HI R159, R159, 0xd, R162 ;  /* 0x0000000d9f9f7819 */ /* 0x000fe20000010ea2 */
[----:B------:R-:W-:Y:S01]  /*1b6f0*/  IMAD.MOV.U32 R68, RZ, RZ, R153 ;  /* 0x000000ffff447224 */ /* 0x000fe200078e0099 */
[----:B------:R-:W-:Y:S01]  /*1b700*/  IADD3 R55, P1, PT, R55, R161, RZ ;  /* 0x000000a137377210 */ /* 0x000fe20007f3e0ff */
[----:B------:R-:W-:Y:S01]  /*1b710*/  IMAD.WIDE.U32 R64, R77, R40, RZ ;  /* 0x000000284d407225 */ /* 0x000fe200078e00ff */
[----:B------:R-:W-:Y:S02]  /*1b720*/  IADD3 R160, P5, PT, R69, R152, RZ ;  /* 0x0000009845a07210 */ /* 0x000fe40007fbe0ff */
[----:B------:R-:W-:Y:S01]  /*1b730*/  IADD3.X R166, P1, PT, R159, R166, RZ, P1, !PT ;  /* 0x000000a69fa67210 */ /* 0x000fe20000f3e4ff */
[----:B------:R-:W-:Y:S01]  /*1b740*/  IMAD.X R69, RZ, RZ, RZ, P2 ;  /* 0x000000ffff457224 */ /* 0x000fe200010e06ff */
[----:B------:R-:W-:Y:S01]  /*1b750*/  IADD3.X R159, PT, PT, RZ, RZ, RZ, P6, !PT ;  /* 0x000000ffff9f7210 */ /* 0x000fe200037fe4ff */
[----:B------:R-:W-:Y:S01]  /*1b760*/  IMAD.WIDE.U32 R152, R45, R60, RZ ;  /* 0x0000003c2d987225 */ /* 0x000fe200078e00ff */
[----:B------:R-:W-:-:S02]  /*1b770*/  LEA.HI.X R170, P1, R162, R170, RZ, 0xd, P1 ;  /* 0x000000aaa2aa7211 */ /* 0x000fc40000836cff */
[----:B------:R-:W-:Y:S01]  /*1b780*/  IADD3.X R160, P0, PT, R160, R168, RZ, P0, !PT ;  /* 0x000000a8a0a07210 */ /* 0x000fe2000071e4ff */
[----:B------:R-:W-:-:S03]  /*1b790*/  IMAD.WIDE.U32.X R62, R62, R52, R68, P5 ;  /* 0x000000343e3e7225 */ /* 0x000fc600028e0444 */
[----:B------:R-:W-:Y:S01]  /*1b7a0*/  IADD3.X R167, P4, PT, R160, R167, RZ, P4, !PT ;  /* 0x000000a7a0a77210 */ /* 0x000fe2000279e4ff */
[----:B------:R-:W-:-:S04]  /*1b7b0*/  IMAD.WIDE.U32 R68, R56, R40, RZ ;  /* 0x0000002838447225 */ /* 0x000fc800078e00ff */
[----:B------:R-:W-:Y:S01]  /*1b7c0*/  IMAD.WIDE.U32 R152, P5, R58, R41, R152 ;  /* 0x000000293a987225 */ /* 0x000fe200078a0098 */
[----:B------:R-:W-:-:S03]  /*1b7d0*/  IADD3 R171, P2, PT, R171, R68, RZ ;  /* 0x00000044abab7210 */ /* 0x000fc60007f5e0ff */
[----:B------:R-:W-:-:S04]  /*1b7e0*/  IMAD.WIDE.U32 R156, R41, R60, RZ ;  /* 0x0000003c299c7225 */ /* 0x000fc800078e00ff */
[----:B------:R-:W-:Y:S01]  /*1b7f0*/  IMAD.WIDE.U32.X R158, R59, R42, R158, P3 ;  /* 0x0000002a3b9e7225 */ /* 0x000fe200018e049e */
[----:B------:R-:W-:-:S03]  /*1b800*/  IADD3 R68, P6, PT, R157, R152, RZ ;  /* 0x000000989d447210 */ /* 0x000fc60007fde0ff */
[----:B------:R-:W-:Y:S01]  /*1b810*/  IMAD.WIDE.U32 R64, P3, R56, R43, R64 ;  /* 0x0000002b38407225 */ /* 0x000fe20007860040 */
[----:B------:R-:W-:Y:S02]  /*1b820*/  SHF.L.W.U32.HI R56, R166, 0xd, R170 ;  /* 0x0000000da6387819 */ /* 0x000fe40000010eaa */
[----:B------:R-:W-:Y:S01]  /*1b830*/  IADD3.X R59, P0, P4, R158, R78, R62, P4, P0 ;  /* 0x0000004e9e3b7210 */ /* 0x000fe2000240043e */
[----:B------:R-:W-:Y:S01]  /*1b840*/  IMAD.X R165, RZ, RZ, R165, P1 ;  /* 0x000000ffffa57224 */ /* 0x000fe200008e06a5 */
[----:B------:R-:W-:Y:S01]  /*1b850*/  IADD3.X R157, PT, PT, RZ, RZ, RZ, P3, !PT ;  /* 0x000000ffff9d7210 */ /* 0x000fe20001ffe4ff */
[----:B------:R-:W-:Y:S01]  /*1b860*/  IMAD.X R161, RZ, RZ, RZ, P5 ;  /* 0x000000ffffa17224 */ /* 0x000fe200028e06ff */
[----:B------:R-:W-:Y:S01]  /*1b870*/  IADD3 R56, P3, PT, R56, R163, RZ ;  /* 0x000000a338387210 */ /* 0x000fe20007f7e0ff */
[----:B------:R-:W-:Y:S01]  /*1b880*/  IMAD.MOV.U32 R160, RZ, RZ, R153 ;  /* 0x000000ffffa07224 */ /* 0x000fe200078e0099 */
[----:B------:R-:W-:Y:S02]  /*1b890*/  SHF.L.W.U32.HI R170, R170, 0xd, R165 ;  /* 0x0000000daaaa7819 */ /* 0x000fe40000010ea5 */
[----:B------:R-:W-:Y:S01]  /*1b8a0*/  IADD3 R69, P5, PT, R69, R64, RZ ;  /* 0x0000004045457210 */ /* 0x000fe20007fbe0ff */
[----:B------:R-:W-:Y:S01]  /*1b8b0*/  IMAD.WIDE.U32.X R160, R58, R45, R160, P6 ;  /* 0x0000002d3aa07225 */ /* 0x000fe200030e04a0 */
[----:B------:R-:W-:-:S02]  /*1b8c0*/  IADD3.X R164, P3, PT, R170, R164, RZ, P3, !PT ;  /* 0x000000a4aaa47210 */ /* 0x000fc40001f7e4ff */
[----:B------:R-:W-:Y:S01]  /*1b8d0*/  IADD3 R60, P1, PT, R171, R156, RZ ;  /* 0x0000009cab3c7210 */ /* 0x000fe20007f3e0ff */
[----:B------:R-:W-:Y:S01]  /*1b8e0*/  IMAD.WIDE.U32 R152, R56, 0x13, RZ ;  /* 0x0000001338987825 */ /* 0x000fe200078e00ff */
[----:B------:R-:W-:Y:S02]  /*1b8f0*/  LEA.HI.X R169, P3, R165, R169, RZ, 0xd, P3 ;  /* 0x000000a9a5a97211 */ /* 0x000fe40001876cff */
[----:B------:R-:W-:Y:S02]  /*1b900*/  MOV R156, R65 ;  /* 0x00000041009c7202 */ /* 0x000fe40000000f00 */
[----:B------:R-:W-:Y:S01]  /*1b910*/  IADD3.X R69, P2, PT, R167, R69, RZ, P2, !PT ;  /* 0x00000045a7457210 */ /* 0x000fe2000175e4ff */
[----:B------:R-:W-:Y:S01]  /*1b920*/  IMAD.X R155, RZ, RZ, R155, P3 ;  /* 0x000000ffff9b7224 */ /* 0x000fe200018e069b */
[----:B------:R-:W-:Y:S01]  /*1b930*/  SHF.L.W.U32.HI R58, R164, 0xd, R169 ;  /* 0x0000000da43a7819 */ /* 0x000fe20000010ea9 */
[----:B------:R-:W-:Y:S01]  /*1b940*/  IMAD.WIDE.U32.X R156, R77, R43, R156, P5 ;  /* 0x0000002b4d9c7225 */ /* 0x000fe200028e049c */
[----:B------:R-:W-:-:S02]  /*1b950*/  IADD3.X R68, P1, PT, R69, R68, RZ, P1, !PT ;  /* 0x0000004445447210 */ /* 0x000fc40000f3e4ff */
[----:B------:R-:W-:Y:S02]  /*1b960*/  IADD3 R58, P3, PT, R58, R60, RZ ;  /* 0x0000003c3a3a7210 */ /* 0x000fe40007f7e0ff */
[----:B------:R-:W-:Y:S02]  /*1b970*/  SHF.L.W.U32.HI R169, R169, 0xd, R155 ;  /* 0x0000000da9a97819 */ /* 0x000fe40000010e9b */
[----:B------:R-:W-:Y:S01]  /*1b980*/  IADD3.X R62, PT, PT, R159, R79, R63, P0, P4 ;  /* 0x0000004f9f3e7210 */ /* 0x000fe200007e843f */
[----:B------:R-:W-:Y:S01]  /*1b990*/  IMAD.WIDE.U32 R78, R55, 0x26, RZ ;  /* 0x00000026374e7825 */ /* 0x000fe200078e00ff */
[----:B------:R-:W-:Y:S02]  /*1b9a0*/  IADD3.X R59, P1, P2, R160, R59, R156, P1, P2 ;  /* 0x0000003ba03b7210 */ /* 0x000fe40000a2449c */
[----:B------:R-:W-:Y:S02]  /*1b9b0*/  IADD3.X R63, P0, PT, R169, R68, RZ, P3, !PT ;  /* 0x00000044a93f7210 */ /* 0x000fe40001f1e4ff */
[----:B------:R-:W-:Y:S01]  /*1b9c0*/  IADD3.X R62, PT, PT, R161, R62, R157, P1, P2 ;  /* 0x0000003ea13e7210 */ /* 0x000fe20000fe449d */
[----:B------:R-:W-:Y:S01]  /*1b9d0*/  IMAD.WIDE.U32 R156, R56, R152, RZ ;  /* 0x00000098389c7225 */ /* 0x000fe200078e00ff */
[----:B------:R-:W-:-:S02]  /*1b9e0*/  LEA.HI.X R65, P0, R155, R59, RZ, 0xd, P0 ;  /* 0x0000003b9b417211 */ /* 0x000fc40000016cff */
[----:B------:R-:W-:Y:S01]  /*1b9f0*/  LOP3.LUT R60, R166, 0x7ffff, RZ, 0xc0, !PT ;  /* 0x0007ffffa63c7812 */ /* 0x000fe200078ec0ff */
[----:B------:R-:W-:Y:S01]  /*1ba00*/  IMAD.WIDE.U32 R160, R58, R78, RZ ;  /* 0x0000004e3aa07225 */ /* 0x000fe200078e00ff */
[----:B------:R-:W-:Y:S02]  /*1ba10*/  LOP3.LUT R155, R75, 0x7ffff, RZ, 0xc0, !PT ;  /* 0x0007ffff4b9b7812 */ /* 0x000fe400078ec0ff */
[----:B------:R-:W-:Y:S01]  /*1ba20*/  LOP3.LUT R59, R164, 0x7ffff, RZ, 0xc0, !PT ;  /* 0x0007ffffa43b7812 */ /* 0x000fe200078ec0ff */
[----:B------:R-:W-:Y:S02]  /*1ba30*/  IMAD.X R62, RZ, RZ, R62, P0 ;  /* 0x000000ffff3e7224 */ /* 0x000fe400000e063e */
[----:B------:R-:W-:Y:S02]  /*1ba40*/  IMAD R167, R60, 0x26, RZ ;  /* 0x000000263ca77824 */ /* 0x000fe400078e02ff */
[----:B------:R-:W-:Y:S01]  /*1ba50*/  IMAD.WIDE.U32 R68, R59, R152, RZ ;  /* 0x000000983b447225 */ /* 0x000fe200078e00ff */
[----:B------:R-:W-:-:S02]  /*1ba60*/  SHF.L.W.U32.HI R64, R65, 0xd, R62 ;  /* 0x0000000d41407819 */ /* 0x000fc40000010e3e */
[----:B------:R-:W-:Y:S01]  /*1ba70*/  SHF.L.W.U32.HI R65, R63, 0xd, R65 ;  /* 0x0000000d3f417819 */ /* 0x000fe20000010e41 */
[----:B------:R-:W-:Y:S01]  /*1ba80*/  IMAD R62, R59, 0x13, RZ ;  /* 0x000000133b3e7824 */ /* 0x000fe200078e02ff */
[----:B------:R-:W-:Y:S01]  /*1ba90*/  LOP3.LUT R63, R63, 0x7ffff, RZ, 0xc0, !PT ;  /* 0x0007ffff3f3f7812 */ /* 0x000fe200078ec0ff */
[----:B------:R-:W-:Y:S02]  /*1baa0*/  IMAD R64, R64, 0x13, RZ ;  /* 0x0000001340407824 */ /* 0x000fe400078e02ff */
[----:B------:R-:W-:Y:S01]  /*1bab0*/  IMAD.WIDE.U32 R154, R65, 0x13, R154 ;  /* 0x00000013419a7825 */ /* 0x000fe200078e009a */
[----:B------:R-:W-:Y:S02]  /*1bac0*/  IADD3 R62, PT, PT, R153, R62, RZ ;  /* 0x0000003e993e7210 */ /* 0x000fe40007ffe0ff */
[----:B------:R-:W-:Y:S01]  /*1bad0*/  LOP3.LUT R65, R72, 0x7ffff, RZ, 0xc0, !PT ;  /* 0x0007ffff48417812 */ /* 0x000fe200078ec0ff */
[----:B------:R-:W-:Y:S01]  /*1bae0*/  IMAD.IADD R167, R79, 0x1, R167 ;  /* 0x000000014fa77824 */ /* 0x000fe200078e02a7 */
[----:B------:R-:W-:Y:S01]  /*1baf0*/  SHF.L.U32 R166, R154, 0x1, RZ ;  /* 0x000000019aa67819 */ /* 0x000fe200000006ff */
[----:B------:R-:W-:-:S02]  /*1bb00*/  IMAD.IADD R79, R155, 0x1, R64 ;  /* 0x000000019b4f7824 */ /* 0x000fc400078e0240 */
[----:B------:R-:W-:Y:S01]  /*1bb10*/  IMAD.WIDE.U32 R158, R63, R78, RZ ;  /* 0x0000004e3f9e7225 */ /* 0x000fe200078e00ff */
[----:B------:R-:W-:Y:S02]  /*1bb20*/  LOP3.LUT R166, R166, 0xfffffffe, RZ, 0xc0, !PT ;  /* 0xfffffffea6a67812 */ /* 0x000fe400078ec0ff */
[----:B------:R-:W-:Y:S01]  /*1bb30*/  SHF.L.U64.HI R168, R154, 0x1, R79 ;  /* 0x000000019aa87819 */ /* 0x000fe2000001024f */
[----:B------:R-:W-:Y:S01]  /*1bb40*/  IMAD.WIDE.U32 R68, P1, R62, R56, R68 ;  /* 0x000000383e447225 */ /* 0x000fe20007820044 */
[----:B------:R-:W-:Y:S02]  /*1bb50*/  LEA.HI R64, P5, R79, R71, RZ, 0xd ;  /* 0x000000474f407211 */ /* 0x000fe400078b68ff */
[----:B------:R-:W-:Y:S01]  /*1bb60*/  LOP3.LUT R168, R168, 0xfffff, RZ, 0xc0, !PT ;  /* 0x000fffffa8a87812 */ /* 0x000fe200078ec0ff */
[----:B------:R-:W-:Y:S01]  /*1bb70*/  IMAD.WIDE.U32 R158, P2, R167, R58, R158 ;  /* 0x0000003aa79e7225 */ /* 0x000fe2000784009e */
[----:B------:R-:W-:Y:S02]  /*1bb80*/  IADD3 R77, P4, PT, R157, R68, RZ ;  /* 0x000000449d4d7210 */ /* 0x000fe40007f9e0ff */
[----:B------:R-:W-:Y:S01]  /*1bb90*/  IADD3 R71, P0, PT, R160, R156, RZ ;  /* 0x0000009ca0477210 */ /* 0x000fe20007f1e0ff */
[----:B------:R-:W-:Y:S01]  /*1bba0*/  IMAD.X R65, RZ, RZ, R65, P5 ;  /* 0x000000ffff417224 */ /* 0x000fe200028e0641 */
[----:B------:R-:W-:Y:S01]  /*1bbb0*/  IADD3 R68, P3, PT, R161, R158, RZ ;  /* 0x0000009ea1447210 */ /* 0x000fe20007f7e0ff */
[----:B------:R-:W-:Y:S01]  /*1bbc0*/  IMAD.WIDE.U32 R160, R168, R64, RZ ;  /* 0x00000040a8a07225 */ /* 0x000fe200078e00ff */
[----:B------:R-:W-:-:S02]  /*1bbd0*/  MOV R174, R69 ;  /* 0x0000004500ae7202 */ /* 0x000fc40000000f00 */
[----:B------:R-:W-:Y:S01]  /*1bbe0*/  IADD3.X R77, P0, PT, R68, R77, RZ, P0, !PT ;  /* 0x0000004d444d7210 */ /* 0x000fe2000071e4ff */
[----:B------:R-:W-:Y:S01]  /*1bbf0*/  IMAD.WIDE.U32 R156, R166, R64, RZ ;  /* 0x00000040a69c7225 */ /* 0x000fe200078e00ff */
[----:B------:R-:W-:Y:S02]  /*1bc00*/  MOV R68, R159 ;  /* 0x0000009f00447202 */ /* 0x000fe40000000f00 */
[----:B------:R-:W-:Y:S01]  /*1bc10*/  SHF.L.U64.HI R185, R64, 0x1, R65 ;  /* 0x0000000140b97819 */ /* 0x000fe20000010241 */
[----:B------:R-:W-:-:S04]  /*1bc20*/  IMAD.WIDE.U32 R160, P5, R166, R65, R160 ;  /* 0x00000041a6a07225 */ /* 0x000fc800078a00a0 */
[----:B------:R-:W-:Y:S01]  /*1bc30*/  IMAD.X R175, RZ, RZ, RZ, P1 ;  /* 0x000000ffffaf7224 */ /* 0x000fe200008e06ff */
[----:B------:R-:W-:Y:S01]  /*1bc40*/  IADD3 R71, P1, PT, R71, R156, RZ ;  /* 0x0000009c47477210 */ /* 0x000fe20007f3e0ff */
[----:B------:R-:W-:Y:S01]  /*1bc50*/  IMAD.X R69, RZ, RZ, RZ, P2 ;  /* 0x000000ffff457224 */ /* 0x000fe200010e06ff */
[----:B------:R-:W-:Y:S01]  /*1bc60*/  IADD3 R72, P6, PT, R157, R160, RZ ;  /* 0x000000a09d487210 */ /* 0x000fe20007fde0ff */
[----:B------:R-:W-:Y:S02]  /*1bc70*/  IMAD.X R157, RZ, RZ, RZ, P5 ;  /* 0x000000ffff9d7224 */ /* 0x000fe400028e06ff */
        /* <DEDUP_REMOVED lines=27> */
[----:B------:R-:W-:Y:S02]  /*1be30*/  IMAD.X R163, RZ, RZ, RZ, P5 ;  /* 0x000000ffffa37224 */ /* 0x000fe400028e06ff */
[----:B------:R-:W-:Y:S01]  /*1be40*/  IMAD.WIDE.U32.X R68, R72, R63, R164, P2 ;  /* 0x0000003f48447225 */ /* 0x000fe200010e04a4 */
[----:B------:R-:W-:Y:S02]  /*1be50*/  IADD3.X R165, PT, PT, RZ, RZ, RZ, P3, !PT ;  /* 0x000000ffffa57210 */ /* 0x000fe40001ffe4ff */
[----:B------:R-:W-:Y:S01]  /*1be60*/  IADD3.X R176, P0, PT, R75, R176, RZ, P0, !PT ;  /* 0x000000b04bb07210 */ /* 0x000fe2000071e4ff */
[----:B------:R-:W-:Y:S02]  /*1be70*/  IMAD.MOV.U32 R162, RZ, RZ, R161 ;  /* 0x000000ffffa27224 */ /* 0x000fe400078e00a1 */
[----:B------:R-:W-:-:S02]  /*1be80*/  IMAD.MOV.U32 R164, RZ, RZ, R157 ;  /* 0x000000ffffa47224 */ /* 0x000fc400078e009d */
[----:B------:R-:W-:-:S04]  /*1be90*/  IMAD.WIDE.U32.X R162, R168, R60, R162, P6 ;  /* 0x0000003ca8a27225 */ /* 0x000fc800030e04a2 */
[----:B------:R-:W-:-:S04]  /*1bea0*/  IMAD.WIDE.U32.X R164, R65, R65, R164, P4 ;  /* 0x0000004141a47225 */ /* 0x000fc800020e04a4 */
[----:B------:R-:W-:Y:S01]  /*1beb0*/  IMAD.WIDE.U32 R156, R154, R154, RZ ;  /* 0x0000009a9a9c7225 */ /* 0x000fe200078e00ff */
[----:B------:R-:W-:Y:S02]  /*1bec0*/  IADD3.X R72, P0, P1, R162, R164, R68, P0, P1 ;  /* 0x000000a4a2487210 */ /* 0x000fe40000102444 */
[----:B------:R-:W-:Y:S01]  /*1bed0*/  LOP3.LUT R68, R79, 0x7ffff, RZ, 0xc0, !PT ;  /* 0x0007ffff4f447812 */ /* 0x000fe200078ec0ff */
[----:B------:R-:W-:Y:S01]  /*1bee0*/  IMAD.SHL.U32 R172, R64, 0x2, RZ ;  /* 0x0000000240ac7824 */ /* 0x000fe200078e00ff */
[----:B------:R-:W-:Y:S01]  /*1bef0*/  IADD3.X R75, PT, PT, R163, R165, R69, P0, P1 ;  /* 0x000000a5a34b7210 */ /* 0x000fe200007e2445 */
        /* <DEDUP_REMOVED lines=8> */
[----:B------:R-:W-:-:S03]  /*1bf80*/  IMAD.WIDE.U32 R78, R63, R164, RZ ;  /* 0x000000a43f4e7225 */ /* 0x000fc600078e00ff */
[----:B------:R-:W-:Y:S01]  /*1bf90*/  IADD3 R69, PT, PT, R165, R69, RZ ;  /* 0x00000045a5457210 */ /* 0x000fe20007ffe0ff */
[----:B------:R-:W-:-:S04]  /*1bfa0*/  IMAD.WIDE.U32 R160, P3, R68, R154, R160 ;  /* 0x0000009a44a07225 */ /* 0x000fc800078600a0 */
[----:B------:R-:W-:Y:S01]  /*1bfb0*/  IMAD.WIDE.U32 R164, R58, R164, RZ ;  /* 0x000000a43aa47225 */ /* 0x000fe200078e00ff */
[----:B------:R-:W-:-:S03]  /*1bfc0*/  IADD3 R156, P2, PT, R157, R160, RZ ;  /* 0x000000a09d9c7210 */ /* 0x000fc60007f5e0ff */
[----:B------:R-:W-:Y:S01]  /*1bfd0*/  IMAD.WIDE.U32 R78, P4, R69, R58, R78 ;  /* 0x0000003a454e7225 */ /* 0x000fe2000788004e */
[----:B------:R-:W-:Y:S02]  /*1bfe0*/  IADD3.X R177, P0, PT, R177, R156, RZ, P0, !PT ;  /* 0x0000009cb1b17210 */ /* 0x000fe4000071e4ff */
[----:B------:R-:W-:Y:S01]  /*1bff0*/  IADD3 R158, P6, PT, R158, R164, RZ ;  /* 0x000000a49e9e7210 */ /* 0x000fe20007fde0ff */
[----:B------:R-:W-:Y:S01]  /*1c000*/  IMAD.X R157, RZ, RZ, RZ, P5 ;  /* 0x000000ffff9d7224 */ /* 0x000fe200028e06ff */
[----:B------:R-:W-:Y:S01]  /*1c010*/  IADD3 R164, P5, PT, R165, R78, RZ ;  /* 0x0000004ea5a47210 */ /* 0x000fe20007fbe0ff */
[----:B------:R-:W-:Y:S01]  /*1c020*/  IMAD.MOV.U32 R156, RZ, RZ, R163 ;  /* 0x000000ffff9c7224 */ /* 0x000fe200078e00a3 */
[----:B------:R-:W-:Y:S01]  /*1c030*/  IADD3.X R163, PT, PT, RZ, RZ, RZ, P4, !PT ;  /* 0x000000ffffa37210 */ /* 0x000fe200027fe4ff */
[----:B------:R-:W-:Y:S01]  /*1c040*/  IMAD.MOV.U32 R162, RZ, RZ, R79 ;  /* 0x000000ffffa27224 */ /* 0x000fe200078e004f */
[----:B------:R-:W-:Y:S01]  /*1c050*/  MOV R78, R161 ;  /* 0x000000a1004e7202 */ /* 0x000fe20000000f00 */
[----:B------:R-:W-:-:S02]  /*1c060*/  IMAD.X R79, RZ, RZ, RZ, P3 ;  /* 0x000000ffff4f7224 */ /* 0x000fc400018e06ff */
[----:B------:R-:W-:Y:S01]  /*1c070*/  IMAD.WIDE.U32.X R156, R167, R59, R156, P1 ;  /* 0x0000003ba79c7225 */ /* 0x000fe200008e049c */
[----:B------:R-:W-:-:S03]  /*1c080*/  IADD3.X R177, P1, PT, R177, R164, RZ, P6, !PT ;  /* 0x000000a4b1b17210 */ /* 0x000fc6000373e4ff */
        /* <DEDUP_REMOVED lines=13> */
[----:B------:R-:W-:Y:S01]  /*1c160*/  IADD3.X R169, PT, PT, RZ, RZ, RZ, P1, !PT ;  /* 0x000000ffffa97210 */ /* 0x000fe20000ffe4ff */
[----:B------:R-:W-:Y:S01]  /*1c170*/  IMAD.WIDE.U32 R78, R56, R166, RZ ;  /* 0x000000a6384e7225 */ /* 0x000fe200078e00ff */
[----:B------:R-:W-:-:S03]  /*1c180*/  IADD3 R160, P3, PT, R161, R156, RZ ;  /* 0x0000009ca1a07210 */ /* 0x000fc60007f7e0ff */
[----:B------:R-:W-:Y:S01]  /*1c190*/  IMAD.X R167, RZ, RZ, RZ, P5 ;  /* 0x000000ffffa77224 */ /* 0x000fe200028e06ff */
[----:B------:R-:W-:Y:S01]  /*1c1a0*/  IADD3.X R184, P0, PT, R184, R160, RZ, P0, !PT ;  /* 0x000000a0b8b87210 */ /* 0x000fe2000071e4ff */
[----:B------:R-:W-:-:S04]  /*1c1b0*/  IMAD.WIDE.U32 R160, R59, R166, RZ ;  /* 0x000000a63ba07225 */ /* 0x000fc800078e00ff */
[----:B------:R-:W-:Y:S02]  /*1c1c0*/  IMAD.MOV.U32 R166, RZ, RZ, R157 ;  /* 0x000000ffffa67224 */ /* 0x000fe400078e009d */
[----:B------:R-:W-:-:S04]  /*1c1d0*/  IMAD.WIDE.U32 R160, P4, R168, R56, R160 ;  /* 0x00000038a8a07225 */ /* 0x000fc800078800a0 */
[----:B------:R-:W-:Y:S01]  /*1c1e0*/  IMAD.X R165, RZ, RZ, RZ, P4 ;  /* 0x000000ffffa57224 */ /* 0x000fe200020e06ff */
[----:B------:R-:W-:Y:S01]  /*1c1f0*/  IADD3 R79, P4, PT, R79, R160, RZ ;  /* 0x000000a04f4f7210 */ /* 0x000fe20007f9e0ff */
[----:B------:R-:W-:Y:S01]  /*1c200*/  IMAD.WIDE.U32 R156, R60, R172, RZ ;  /* 0x000000ac3c9c7225 */ /* 0x000fe200078e00ff */
[----:B------:R-:W-:-:S03]  /*1c210*/  MOV R164, R161 ;  /* 0x000000a100a47202 */ /* 0x000fc60000000f00 */
[----:B------:R-:W-:-:S04]  /*1c220*/  IMAD.WIDE.U32.X R166, R168, R63, R166, P3 ;  /* 0x0000003fa8a67225 */ /* 0x000fc800018e04a6 */
[----:B------:R-:W-:-:S04]  /*1c230*/  IMAD.WIDE.U32.X R160, R168, R59, R164, P4 ;  /* 0x0000003ba8a07225 */ /* 0x000fc800020e04a4 */
[----:B------:R-:W-:Y:S02]  /*1c240*/  IMAD.MOV.U32 R168, RZ, RZ, R163 ;  /* 0x000000ffffa87224 */ /* 0x000fe400078e00a3 */
[----:B------:R-:W-:-:S04]  /*1c250*/  IMAD.WIDE.U32 R162, R55, R172, RZ ;  /* 0x000000ac37a27225 */ /* 0x000fc800078e00ff */
[----:B------:R-:W-:-:S04]  /*1c260*/  IMAD.WIDE.U32 R156, P3, R185, R55, R156 ;  /* 0x00000037b99c7225 */ /* 0x000fc8000786009c */
[----:B------:R-:W-:Y:S01]  /*1c270*/  IMAD.WIDE.U32 R170, P1, R185, R56, R170 ;  /* 0x00000038b9aa7225 */ /* 0x000fe200078200aa */
[----:B------:R-:W-:-:S03]  /*1c280*/  MOV R164, R157 ;  /* 0x0000009d00a47202 */ /* 0x000fc60000000f00 */
[----:B------:R-:W-:-:S04]  /*1c290*/  IMAD.WIDE.U32 R172, R56, R172, RZ ;  /* 0x000000ac38ac7225 */ /* 0x000fc800078e00ff */
[----:B------:R-:W-:Y:S01]  /*1c2a0*/  IMAD.X R165, RZ, RZ, RZ, P3 ;  /* 0x000000ffffa57224 */ /* 0x000fe200018e06ff */
[----:B------:R-:W-:Y:S01]  /*1c2b0*/  IADD3 R163, P3, PT, R163, R156, RZ ;  /* 0x0000009ca3a37210 */ /* 0x000fe20007f7e0ff */
[----:B------:R-:W-:Y:S01]  /*1c2c0*/  IMAD.X R157, RZ, RZ, RZ, P1 ;  /* 0x000000ffff9d7224 */ /* 0x000fe200008e06ff */
[----:B------:R-:W-:Y:S01]  /*1c2d0*/  IADD3 R170, P4, PT, R173, R170, RZ ;  /* 0x000000aaadaa7210 */ /* 0x000fe20007f9e0ff */
[----:B------:R-:W-:Y:S01]  /*1c2e0*/  IMAD.MOV.U32 R156, RZ, RZ, R171 ;  /* 0x000000ffff9c7224 */ /* 0x000fe200078e00ab */
        /* <DEDUP_REMOVED lines=8> */
[----:B------:R-:W-:-:S05]  /*1c370*/  IMAD.WIDE.U32 R156, R58, 0x13, RZ ;  /* 0x000000133a9c7825 */ /* 0x000fca00078e00ff */
[----:B------:R-:W-:Y:S01]  /*1c380*/  IADD3 R69, PT, PT, R157, R69, RZ ;  /* 0x000000459d457210 */ /* 0x000fe20007ffe0ff */
        /* <DEDUP_REMOVED lines=8> */
[----:B------:R-:W-:Y:S02]  /*1c410*/  IADD3 R78, P1, PT, R78, R162, RZ ;  /* 0x000000a24e4e7210 */ /* 0x000fe40007f3e0ff */
[----:B------:R-:W-:-:S04]  /*1c420*/  IADD3.X R79, P0, PT, R166, R79, RZ, P0, !PT ;  /* 0x0000004fa64f7210 */ /* 0x000fc8000071e4ff */
        /* <DEDUP_REMOVED lines=8> */
[----:B------:R-:W-:Y:S02]  /*1c4b0*/  IADD3.X R174, PT, PT, RZ, R174, RZ, P0, !PT ;  /* 0x000000aeffae7210 */ /* 0x000fe400007fe4ff */
[----:B------:R-:W-:Y:S02]  /*1c4c0*/  SHF.L.W.U32.HI R71, R161, 0xd, R159 ;  /* 0x0000000da1477819 */ /* 0x000fe40000010e9f */
[----:B------:R-:W-:Y:S02]  /*1c4d0*/  SHF.L.W.U32.HI R159, R159, 0xd, R174 ;  /* 0x0000000d9f9f7819 */ /* 0x000fe40000010eae */
[----:B------:R-:W-:Y:S02]  /*1c4e0*/  IADD3 R71, P0, PT, R71, R175, RZ ;  /* 0x000000af47477210 */ /* 0x000fe40007f1e0ff */
[----:B------:R-:W-:Y:S02]  /*1c4f0*/  LOP3.LUT R161, R161, 0x7ffff, RZ, 0xc0, !PT ;  /* 0x0007ffffa1a17812 */ /* 0x000fe400078ec0ff */
[----:B------:R-:W-:-:S02]  /*1c500*/  IADD3.X R176, P0, PT, R159, R176, RZ, P0, !PT ;  /* 0x000000b09fb07210 */ /* 0x000fc4000071e4ff */
        /* <DEDUP_REMOVED lines=23> */
[----:B------:R-:W-:-:S09]  /*1c680*/  IADD3.X R171, PT, PT, RZ, R161, RZ, P0, !PT ;  /* 0x000000a1ffab7210 */ /* 0x000fd200007fe4ff */
.L_x_5:
[----:B------:R-:W-:Y:S01]  /*1c690*/  LOP3.LUT R170, R176, 0x7ffff, RZ, 0xc0, !PT ;  /* 0x0007ffffb0aa7812 */ /* 0x000fe200078ec0ff */
[----:B------:R-:W-:Y:S01]  /*1c6a0*/  IMAD R75, R171, 0x26, RZ ;  /* 0x00000026ab4b7824 */ /* 0x000fe200078e02ff */
[----:B------:R-:W-:Y:S01]  /*1c6b0*/  LOP3.LUT R72, R72, 0x7ffff, RZ, 0xc0, !PT ;  /* 0x0007ffff48487812 */ /* 0x000fe200078ec0ff */
[C---:B------:R-:W-:Y:S01]  /*1c6c0*/  IMAD.WIDE.U32 R160, R172.reuse, 0x26, RZ ;  /* 0x00000026aca07825 */ /* 0x040fe200078e00ff */
[----:B------:R-:W-:Y:S01]  /*1c6d0*/  LOP3.LUT R77, R77, 0x7ffff, RZ, 0xc0, !PT ;  /* 0x0007ffff4d4d7812 */ /* 0x000fe200078ec0ff */
[----:B------:R-:W-:Y:S01]  /*1c6e0*/  UISETP.GE.U32.AND UP0, UPT, UR4, 0x63, UPT ;  /* 0x000000630400788c */ /* 0x000fe2000bf06070 */
[----:B------:R-:W-:Y:S01]  /*1c6f0*/  SHF.L.U64.HI R185, R172, 0x1, R171 ;  /* 0x00000001acb97819 */ /* 0x000fe200000102ab */
        /* <DEDUP_REMOVED lines=24> */
[----:B------:R-:W-:Y:S02]  /*1c880*/  IMAD.X R163, RZ, RZ, RZ, P5 ;  /* 0x000000ffffa37224 */ /* 0x000fe400028e06ff */
[----:B------:R-:W-:Y:S01]  /*1c890*/  IMAD.WIDE.U32.X R160, R75, R72, R160, P2 ;  /* 0x000000484ba07225 */ /* 0x000fe200010e04a0 */
[----:B------:R-:W-:Y:S02]  /*1c8a0*/  IADD3.X R75, P0, PT, R162, R165, RZ, P0, !PT ;  /* 0x000000a5a24b7210 */ /* 0x000fe4000071e4ff */
[----:B------:R-:W-:Y:S01]  /*1c8b0*/  IADD3.X R165, PT, PT, RZ, RZ, RZ, P3, !PT ;  /* 0x000000ffffa57210 */ /* 0x000fe20001ffe4ff */
[----:B------:R-:W-:Y:S02]  /*1c8c0*/  IMAD.MOV.U32 R162, RZ, RZ, R169 ;  /* 0x000000ffffa27224 */ /* 0x000fe400078e00a9 */
[----:B------:R-:W-:Y:S01]  /*1c8d0*/  IMAD.MOV.U32 R164, RZ, RZ, R159 ;  /* 0x000000ffffa47224 */ /* 0x000fe200078e009f */
[----:B------:R-:W-:Y:S01]  /*1c8e0*/  SHF.L.U64.HI R159, R174, 0x1, R173 ;  /* 0x00000001ae9f7819 */ /* 0x000fe200000102ad */
[----:B------:R-:W-:-:S04]  /*1c8f0*/  IMAD.WIDE.U32.X R162, R173, R173, R162, P6 ;  /* 0x000000adada27225 */ /* 0x000fc800030e04a2 */
        /* <DEDUP_REMOVED lines=19> */
[----:B------:R-:W-:Y:S01]  /*1ca30*/  IMAD.X R169, RZ, RZ, RZ, P0 ;  /* 0x000000ffffa97224 */ /* 0x000fe200000e06ff */
[----:B------:R-:W-:Y:S01]  /*1ca40*/  IADD3 R166, P0, PT, R168, R166, RZ ;  /* 0x000000a6a8a67210 */ /* 0x000fe20007f1e0ff */
[----:B------:R-:W-:Y:S01]  /*1ca50*/  IMAD.WIDE.U32 R164, P5, R171, R174, R164 ;  /* 0x000000aeaba47225 */ /* 0x000fe200078a00a4 */
[----:B------:R-:W-:-:S03]  /*1ca60*/  MOV R168, R161 ;  /* 0x000000a100a87202 */ /* 0x000fc60000000f00 */
[----:B------:R-:W-:Y:S01]  /*1ca70*/  IMAD.MOV.U32 R160, RZ, RZ, R163 ;  /* 0x000000ffffa07224 */ /* 0x000fe200078e00a3 */
[----:B------:R-:W-:Y:S01]  /*1ca80*/  IADD3 R183, P6, PT, R167, R164, RZ ;  /* 0x000000a4a7b77210 */ /* 0x000fe20007fde0ff */
[----:B------:R-:W-:Y:S01]  /*1ca90*/  IMAD.X R161, RZ, RZ, RZ, P2 ;  /* 0x000000ffffa17224 */ /* 0x000fe200010e06ff */
[----:B------:R-:W-:Y:S01]  /*1caa0*/  IADD3.X R163, PT, PT, RZ, RZ, RZ, P5, !PT ;  /* 0x000000ffffa37210 */ /* 0x000fe20002ffe4ff */
        /* <DEDUP_REMOVED lines=12> */
[----:B------:R-:W-:-:S03]  /*1cb70*/  MOV R162, R165 ;  /* 0x000000a500a27202 */ /* 0x000fc60000000f00 */
[----:B------:R-:W-:Y:S01]  /*1cb80*/  IMAD R169, R77, 0x26, RZ ;  /* 0x000000264da97824 */ /* 0x000fe200078e02ff */
[----:B------:R-:W-:Y:S01]  /*1cb90*/  IADD3 R161, P3, PT, R161, R164, RZ ;  /* 0x000000a4a1a17210 */ /* 0x000fe20007f7e0ff */
[----:B------:R-:W-:-:S04]  /*1cba0*/  IMAD.WIDE.U32 R164, R78, 0x26, RZ ;  /* 0x000000264ea47825 */ /* 0x000fc800078e00ff */
[----:B------:R-:W-:Y:S02]  /*1cbb0*/  IMAD.IADD R169, R165, 0x1, R169 ;  /* 0x00000001a5a97824 */ /* 0x000fe400078e02a9 */
[----:B------:R-:W-:Y:S01]  /*1cbc0*/  IMAD.X R163, RZ, RZ, RZ, P0 ;  /* 0x000000ffffa37224 */ /* 0x000fe200000e06ff */
[----:B------:R-:W-:Y:S01]  /*1cbd0*/  IADD3 R175, P0, PT, R175, R166, RZ ;  /* 0x000000a6afaf7210 */ /* 0x000fe20007f1e0ff */
[----:B------:R-:W-:-:S03]  /*1cbe0*/  IMAD.WIDE.U32 R166, R169, R79, RZ ;  /* 0x0000004fa9a67225 */ /* 0x000fc600078e00ff */
[----:B------:R-:W-:Y:S01]  /*1cbf0*/  IADD3.X R183, P0, PT, R176, R183, RZ, P0, !PT ;  /* 0x000000b7b0b77210 */ /* 0x000fe2000071e4ff */
[----:B------:R-:W-:-:S03]  /*1cc00*/  IMAD.WIDE.U32.X R162, R171, R171, R162, P3 ;  /* 0x000000ababa27225 */ /* 0x000fc600018e04a2 */
[----:B------:R-:W-:Y:S01]  /*1cc10*/  LEA.HI.X R176, P0, R182, R168, RZ, 0xd, P0 ;  /* 0x000000a8b6b07211 */ /* 0x000fe20000016cff */
[----:B------:R-:W-:-:S04]  /*1cc20*/  IMAD.WIDE.U32 R166, P4, R72, R164, R166 ;  /* 0x000000a448a67225 */ /* 0x000fc800078800a6 */
[----:B------:R-:W-:-:S04]  /*1cc30*/  IMAD.WIDE.U32 R164, R164, R79, RZ ;  /* 0x0000004fa4a47225 */ /* 0x000fc800078e00ff */
[----:B------:R-:W-:Y:S01]  /*1cc40*/  IMAD.X R173, RZ, RZ, R173, P0 ;  /* 0x000000ffffad7224 */ /* 0x000fe200000e06ad */
[----:B------:R-:W-:Y:S01]  /*1cc50*/  IADD3 R189, P1, PT, R160, R164, RZ ;  /* 0x000000a4a0bd7210 */ /* 0x000fe20007f3e0ff */
[----:B------:R-:W-:Y:S01]  /*1cc60*/  IMAD R172, R72, 0x13, RZ ;  /* 0x0000001348ac7824 */ /* 0x000fe200078e02ff */
[----:B------:R-:W-:Y:S01]  /*1cc70*/  IADD3 R190, P2, PT, R165, R166, RZ ;  /* 0x000000a6a5be7210 */ /* 0x000fe20007f5e0ff */
[----:B------:R-:W-:Y:S01]  /*1cc80*/  IMAD.WIDE.U32 R164, R159, R71, RZ ;  /* 0x000000479fa47225 */ /* 0x000fe200078e00ff */
        /* <DEDUP_REMOVED lines=15> */
[----:B------:R-:W-:-:S04]  /*1cd80*/  IMAD.WIDE.U32 R166, R170, R71, RZ ;  /* 0x00000047aaa67225 */ /* 0x000fc800078e00ff */
[----:B------:R-:W-:-:S04]  /*1cd90*/  IMAD.WIDE.U32 R162, R185, R71, RZ ;  /* 0x00000047b9a27225 */ /* 0x000fc800078e00ff */
[----:B------:R-:W-:-:S04]  /*1cda0*/  IMAD.WIDE.U32 R166, P2, R71, R170, R166 ;  /* 0x000000aa47a67225 */ /* 0x000fc800078400a6 */
[----:B------:R-:W-:Y:S01]  /*1cdb0*/  IMAD.WIDE.U32 R160, R71, R71, RZ ;  /* 0x0000004747a07225 */ /* 0x000fe200078e00ff */
[----:B------:R-:W-:-:S03]  /*1cdc0*/  SHF.L.W.U32.HI R71, R183, 0xd, R176 ;  /* 0x0000000db7477819 */ /* 0x000fc60000010eb0 */
[----:B------:R-:W-:-:S04]  /*1cdd0*/  IMAD.WIDE.U32 R162, P1, R188, R170, R162 ;  /* 0x000000aabca27225 */ /* 0x000fc800078200a2 */
[----:B------:R-:W-:Y:S01]  /*1cde0*/  IMAD.X R165, RZ, RZ, RZ, P2 ;  /* 0x000000ffffa57224 */ /* 0x000fe200010e06ff */
[----:B------:R-:W-:Y:S01]  /*1cdf0*/  IADD3 R182, P2, PT, R161, R166, RZ ;  /* 0x000000a6a1b67210 */ /* 0x000fe20007f5e0ff */
[----:B------:R-:W-:Y:S01]  /*1ce00*/  IMAD.MOV.U32 R164, RZ, RZ, R167 ;  /* 0x000000ffffa47224 */ /* 0x000fe200078e00a7 */
[----:B------:R-:W-:Y:S01]  /*1ce10*/  IADD3.X R167, PT, PT, RZ, RZ, RZ, P1, !PT ;  /* 0x000000ffffa77210 */ /* 0x000fe20000ffe4ff */
[----:B------:R-:W-:Y:S01]  /*1ce20*/  IMAD.MOV.U32 R166, RZ, RZ, R163 ;  /* 0x000000ffffa67224 */ /* 0x000fe200078e00a3 */
[----:B------:R-:W-:Y:S01]  /*1ce30*/  IADD3 R161, P0, PT, R169, R162, RZ ;  /* 0x000000a2a9a17210 */ /* 0x000fe20007f1e0ff */
[----:B------:R-:W-:Y:S01]  /*1ce40*/  IMAD.WIDE.U32.X R164, R170, R170, R164, P2 ;  /* 0x000000aaaaa47225 */ /* 0x000fe200010e04a4 */
[----:B------:R-:W-:-:S03]  /*1ce50*/  SHF.L.W.U32.HI R169, R176, 0xd, R173 ;  /* 0x0000000db0a97819 */ /* 0x000fc60000010ead */
[----:B------:R-:W-:Y:S01]  /*1ce60*/  IMAD.WIDE.U32.X R162, R185, R170, R166, P0 ;  /* 0x000000aab9a27225 */ /* 0x000fe200000e04a6 */
[----:B------:R-:W-:-:S03]  /*1ce70*/  IADD3 R71, P0, PT, R71, R189, RZ ;  /* 0x000000bd47477210 */ /* 0x000fc60007f1e0ff */
[----:B------:R-:W-:Y:S01]  /*1ce80*/  IMAD.WIDE.U32 R166, R79, 0x13, RZ ;  /* 0x000000134fa67825 */ /* 0x000fe200078e00ff */
[----:B------:R-:W-:-:S04]  /*1ce90*/  IADD3.X R176, P0, PT, R169, R190, RZ, P0, !PT ;  /* 0x000000bea9b07210 */ /* 0x000fc8000071e4ff */
[----:B------:R-:W-:Y:S02]  /*1cea0*/  IADD3 R172, PT, PT, R167, R172, RZ ;  /* 0x000000aca7ac7210 */ /* 0x000fe40007ffe0ff */
[----:B------:R-:W-:-:S03]  /*1ceb0*/  IADD3.X R177, P0, PT, RZ, R177, RZ, P0, !PT ;  /* 0x000000b1ffb17210 */ /* 0x000fc6000071e4ff */
[----:B------:R-:W-:Y:S01]  /*1cec0*/  IMAD.WIDE.U32 R170, R172, R79, RZ ;  /* 0x0000004facaa7225 */ /* 0x000fe200078e00ff */
[----:B------:R-:W-:-:S04]  /*1ced0*/  IADD3.X R184, PT, PT, RZ, R184, RZ, P0, !PT ;  /* 0x000000b8ffb87210 */ /* 0x000fc800007fe4ff */
[----:B------:R-:W-:Y:S01]  /*1cee0*/  SHF.L.W.U32.HI R184, R177, 0xd, R184 ;  /* 0x0000000db1b87819 */ /* 0x000fe20000010eb8 */
[----:B------:R-:W-:-:S04]  /*1cef0*/  IMAD.WIDE.U32 R170, P2, R72, R166, R170 ;  /* 0x000000a648aa7225 */ /* 0x000fc800078400aa */
[----:B------:R-:W-:-:S04]  /*1cf00*/  IMAD.WIDE.U32 R166, R166, R79, RZ ;  /* 0x0000004fa6a67225 */ /* 0x000fc800078e00ff */
[----:B------:R-:W-:Y:S01]  /*1cf10*/  IMAD.X R169, RZ, RZ, RZ, P2 ;  /* 0x000000ffffa97224 */ /* 0x000fe200010e06ff */
[----:B------:R-:W-:Y:S01]  /*1cf20*/  IADD3 R189, P1, PT, R168, R166, RZ ;  /* 0x000000a6a8bd7210 */ /* 0x000fe20007f3e0ff */
[----:B------:R-:W-:Y:S01]  /*1cf30*/  IMAD.MOV.U32 R168, RZ, RZ, R171 ;  /* 0x000000ffffa87224 */ /* 0x000fe200078e00ab */
[----:B------:R-:W-:-:S04]  /*1cf40*/  IADD3 R166, P3, PT, R167, R170, RZ ;  /* 0x000000aaa7a67210 */ /* 0x000fc80007f7e0ff */
[----:B------:R-:W-:Y:S01]  /*1cf50*/  IADD3.X R161, P1, PT, R166, R161, RZ, P1, !PT ;  /* 0x000000a1a6a17210 */ /* 0x000fe20000f3e4ff */
[----:B------:R-:W-:-:S04]  /*1cf60*/  IMAD.WIDE.U32 R166, R159, R78, RZ ;  /* 0x0000004e9fa67225 */ /* 0x000fc800078e00ff */
[----:B------:R-:W-:-:S04]  /*1cf70*/  IMAD.WIDE.U32.X R168, R172, R72, R168, P3 ;  /* 0x00000048aca87225 */ /* 0x000fc800018e04a8 */
[----:B------:R-:W-:-:S04]  /*1cf80*/  IMAD.WIDE.U32 R166, P2, R174, R77, R166 ;  /* 0x0000004daea67225 */ /* 0x000fc800078400a6 */
[----:B------:R-:W-:Y:S01]  /*1cf90*/  IMAD.WIDE.U32 R172, R174, R78, RZ ;  /* 0x0000004eaeac7225 */ /* 0x000fe200078e00ff */
[----:B------:R-:W-:-:S03]  /*1cfa0*/  IADD3.X R171, PT, PT, RZ, RZ, RZ, P2, !PT ;  /* 0x000000ffffab7210 */ /* 0x000fc600017fe4ff */
        /* <DEDUP_REMOVED lines=12> */
[----:B------:R-:W-:Y:S01]  /*1d070*/  IMAD.X R161, RZ, RZ, RZ, P2 ;  /* 0x000000ffffa17224 */ /* 0x000fe200010e06ff */
[----:B------:R-:W-:Y:S02]  /*1d080*/  IADD3 R167, P3, PT, R167, R162, RZ ;  /* 0x000000a2a7a77210 */ /* 0x000fe40007f7e0ff */
[----:B------:R-:W-:Y:S01]  /*1d090*/  MOV R160, R163 ;  /* 0x000000a300a07202 */ /* 0x000fe20000000f00 */
[----:B------:R-:W-:Y:S01]  /*1d0a0*/  IMAD.WIDE.U32 R162, R159, R79, RZ ;  /* 0x0000004f9fa27225 */ /* 0x000fe200078e00ff */
        /* <DEDUP_REMOVED lines=22> */
[----:B------:R-:W-:-:S03]  /*1d210*/  LOP3.LUT R159, R75, 0x7ffff, RZ, 0xc0, !PT ;  /* 0x0007ffff4b9f7812 */ /* 0x000fc600078ec0ff */
[----:B------:R-:W-:-:S05]  /*1d220*/  IMAD.X R160, RZ, RZ, R160, P0 ;  /* 0x000000ffffa07224 */ /* 0x000fca00000e06a0 */
[----:B------:R-:W-:Y:S02]  /*1d230*/  SHF.L.W.U32.HI R75, R169, 0xd, R160 ;  /* 0x0000000da94b7819 */ /* 0x000fe40000010ea0 */
[----:B------:R-:W-:-:S03]  /*1d240*/  SHF.L.W.U32.HI R169, R72, 0xd, R169 ;  /* 0x0000000d48a97819 */ /* 0x000fc60000010ea9 */
[----:B------:R-:W-:Y:S02]  /*1d250*/  IMAD R75, R75, 0x13, RZ ;  /* 0x000000134b4b7824 */ /* 0x000fe400078e02ff */
[----:B------:R-:W-:-:S04]  /*1d260*/  IMAD.WIDE.U32 R158, R169, 0x13, R158 ;  /* 0x00000013a99e7825 */ /* 0x000fc800078e009e */
[----:B------:R-:W-:Y:S01]  /*1d270*/  IMAD.MOV.U32 R174, RZ, RZ, R158 ;  /* 0x000000ffffae7224 */ /* 0x000fe200078e009e */
        /* <DEDUP_REMOVED lines=12> */
[----:B------:R-:W-:-:S04]  /*1d340*/  IMAD.WIDE.U32 R158, R55, 0x13, RZ ;  /* 0x00000013379e7825 */ /* 0x000fc800078e00ff */
[----:B------:R-:W-:-:S04]  /*1d350*/  IMAD.WIDE.U32 R162, R79, R162, RZ ;  /* 0x000000a24fa27225 */ /* 0x000fc800078e00ff */
[----:B------:R-:W-:-:S04]  /*1d360*/  IMAD.WIDE.U32 R160, P1, R155, R79, R160 ;  /* 0x0000004f9ba07225 */ /* 0x000fc800078200a0 */
[----:B------:R-:W-:Y:S01]  /*1d370*/  IMAD R153, R60, 0x13, RZ ;  /* 0x000000133c997824 */ /* 0x000fe200078e02ff */
[----:B------:R-:W-:Y:S01]  /*1d380*/  MOV R166, R161 ;  /* 0x000000a100a67202 */ /* 0x000fe20000000f00 */
[----:B------:R-:W-:Y:S01]  /*1d390*/  IMAD.X R167, RZ, RZ, RZ, P1 ;  /* 0x000000ffffa77224 */ /* 0x000fe200008e06ff */
[----:B------:R-:W-:Y:S01]  /*1d3a0*/  IADD3 R77, P1, PT, R163, R160, RZ ;  /* 0x000000a0a34d7210 */ /* 0x000fe20007f3e0ff */
[----:B------:R-:W-:-:S04]  /*1d3b0*/  IMAD.WIDE.U32 R164, R75, R158, RZ ;  /* 0x0000009e4ba47225 */ /* 0x000fc800078e00ff */
[----:B------:R-:W-:Y:S02]  /*1d3c0*/  IMAD.IADD R153, R159, 0x1, R153 ;  /* 0x000000019f997824 */ /* 0x000fe400078e0299 */
[----:B------:R-:W-:-:S04]  /*1d3d0*/  IMAD.WIDE.U32.X R160, R72, R155, R166, P1 ;  /* 0x0000009b48a07225 */ /* 0x000fc800008e04a6 */
[----:B------:R-:W-:-:S04]  /*1d3e0*/  IMAD.WIDE.U32 R164, P0, R153, R78, R164 ;  /* 0x0000004e99a47225 */ /* 0x000fc800078000a4 */
[----:B------:R-:W-:-:S04]  /*1d3f0*/  IMAD.WIDE.U32 R166, R78, R158, RZ ;  /* 0x0000009e4ea67225 */ /* 0x000fc800078e00ff */
[----:B------:R-:W-:Y:S01]  /*1d400*/  IMAD.X R163, RZ, RZ, RZ, P0 ;  /* 0x000000ffffa37224 */ /* 0x000fe200000e06ff */
[----:B------:R-:W-:Y:S01]  /*1d410*/  IADD3 R155, P0, PT, R166, R162, RZ ;  /* 0x000000a2a69b7210 */ /* 0x000fe20007f1e0ff */
[----:B------:R-:W-:Y:S01]  /*1d420*/  IMAD.MOV.U32 R162, RZ, RZ, R165 ;  /* 0x000000ffffa27224 */ /* 0x000fe200078e00a5 */
[----:B------:R-:W-:Y:S01]  /*1d430*/  IADD3 R166, P3, PT, R167, R164, RZ ;  /* 0x000000a4a7a67210 */ /* 0x000fe20007f7e0ff */
[----:B------:R-:W-:-:S03]  /*1d440*/  IMAD.WIDE.U32 R164, R171, R156, RZ ;  /* 0x0000009caba47225 */ /* 0x000fc600078e00ff */
[----:B------:R-:W-:Y:S01]  /*1d450*/  IADD3.X R77, P0, PT, R77, R166, RZ, P0, !PT ;  /* 0x000000a64d4d7210 */ /* 0x000fe2000071e4ff */
[----:B------:R-:W-:-:S04]  /*1d460*/  IMAD.WIDE.U32 R168, R172, R156, RZ ;  /* 0x0000009caca87225 */ /* 0x000fc800078e00ff */
[----:B------:R-:W-:-:S04]  /*1d470*/  IMAD.WIDE.U32 R164, P1, R172, R69, R164 ;  /* 0x00000045aca47225 */ /* 0x000fc800078200a4 */
[----:B------:R-:W-:Y:S01]  /*1d480*/  IMAD.MOV.U32 R166, RZ, RZ, R165 ;  /* 0x000000ffffa67224 */ /* 0x000fe200078e00a5 */
[----:B------:R-:W-:Y:S01]  /*1d490*/  IADD3.X R167, PT, PT, RZ, RZ, RZ, P1, !PT ;  /* 0x000000ffffa77210 */ /* 0x000fe20000ffe4ff */
[----:B------:R-:W-:Y:S01]  /*1d4a0*/  IMAD.WIDE.U32.X R162, R75, R153, R162, P3 ;  /* 0x000000994ba27225 */ /* 0x000fe200018e04a2 */
[----:B------:R-:W-:Y:S02]  /*1d4b0*/  IADD3 R164, P2, PT, R169, R164, RZ ;  /* 0x000000a4a9a47210 */ /* 0x000fe40007f5e0ff */
        /* <DEDUP_REMOVED lines=12> */
[----:B------:R-:W-:Y:S01]  /*1d580*/  MOV R164, R163 ;  /* 0x000000a300a47202 */ /* 0x000fe20000000f00 */
[----:B------:R-:W-:Y:S01]  /*1d590*/  IMAD.X R165, RZ, RZ, RZ, P3 ;  /* 0x000000ffffa57224 */ /* 0x000fe200018e06ff */
[----:B------:R-:W-:Y:S01]  /*1d5a0*/  IADD3.X R155, P0, PT, R155, R160, RZ, P0, !PT ;  /* 0x000000a09b9b7210 */ /* 0x000fe2000071e4ff */
[----:B------:R-:W-:-:S04]  /*1d5b0*/  IMAD.WIDE.U32 R160, R173, R154, RZ ;  /* 0x0000009aada07225 */ /* 0x000fc800078e00ff */
[----:B------:R-:W-:-:S04]  /*1d5c0*/  IMAD.WIDE.U32.X R164, R77, R62, R164, P2 ;  /* 0x0000003e4da47225 */ /* 0x000fc800010e04a4 */
[----:B------:R-:W-:-:S04]  /*1d5d0*/  IMAD.WIDE.U32 R160, P1, R174, R68, R160 ;  /* 0x00000044aea07225 */ /* 0x000fc800078200a0 */
[----:B------:R-:W-:Y:S01]  /*1d5e0*/  IMAD.MOV.U32 R162, RZ, RZ, R161 ;  /* 0x000000ffffa27224 */ /* 0x000fe200078e00a1 */
[----:B------:R-:W-:Y:S01]  /*1d5f0*/  IADD3 R161, P3, PT, R167, R160, RZ ;  /* 0x000000a0a7a17210 */ /* 0x000fe20007f7e0ff */
[----:B------:R-:W-:Y:S01]  /*1d600*/  IMAD.X R163, RZ, RZ, RZ, P1 ;  /* 0x000000ffffa37224 */ /* 0x000fe200008e06ff */
        /* <DEDUP_REMOVED lines=10> */
[----:B------:R-:W-:Y:S01]  /*1d6b0*/  IMAD.MOV.U32 R162, RZ, RZ, R159 ;  /* 0x000000ffffa27224 */ /* 0x000fe200078e009f */
[----:B------:R-:W-:Y:S01]  /*1d6c0*/  IADD3.X R163, PT, PT, RZ, RZ, RZ, P1, !PT ;  /* 0x000000ffffa37210 */ /* 0x000fe20000ffe4ff */
[----:B------:R-:W-:Y:S01]  /*1d6d0*/  IMAD.WIDE.U32 R166, P0, R78, R62, R166 ;  /* 0x0000003e4ea67225 */ /* 0x000fe200078000a6 */
[----:B------:R-:W-:Y:S02]  /*1d6e0*/  IADD3 R161, P1, PT, R165, R158, RZ ;  /* 0x0000009ea5a17210 */ /* 0x000fe40007f3e0ff */
[----:B------:R-:W-:-:S03]  /*1d6f0*/  IADD3 R166, P3, PT, R169, R166, RZ ;  /* 0x000000a6a9a67210 */ /* 0x000fc60007f7e0ff */
[----:B------:R-:W-:Y:S01]  /*1d700*/  IMAD.WIDE.U32.X R158, R72, R153, R162, P1 ;  /* 0x00000099489e7225 */ /* 0x000fe200008e04a2 */
[----:B------:R-:W-:-:S03]  /*1d710*/  MOV R162, R167 ;  /* 0x000000a700a27202 */ /* 0x000fc60000000f00 */
[----:B------:R-:W-:Y:S01]  /*1d720*/  IMAD.X R163, RZ, RZ, RZ, P0 ;  /* 0x000000ffffa37224 */ /* 0x000fe200000e06ff */
[----:B------:R-:W-:Y:S01]  /*1d730*/  IADD3 R153, P0, PT, R168, R164, RZ ;  /* 0x000000a4a8997210 */ /* 0x000fe20007f1e0ff */
[----:B------:R-:W-:-:S03]  /*1d740*/  IMAD.WIDE.U32 R164, R171, R154, RZ ;  /* 0x0000009aaba47225 */ /* 0x000fc600078e00ff */
[----:B------:R-:W-:Y:S01]  /*1d750*/  IADD3.X R161, P0, PT, R161, R166, RZ, P0, !PT ;  /* 0x000000a6a1a17210 */ /* 0x000fe2000071e4ff */
[----:B------:R-:W-:-:S04]  /*1d760*/  IMAD.WIDE.U32 R168, R172, R154, RZ ;  /* 0x0000009aaca87225 */ /* 0x000fc800078e00ff */
        /* <DEDUP_REMOVED lines=16> */
[----:B------:R-:W-:Y:S01]  /*1d870*/  IMAD.WIDE.U32 R162, R173, R64, RZ ;  /* 0x00000040ada27225 */ /* 0x000fe200078e00ff */
[----:B------:R-:W-:Y:S02]  /*1d880*/  IADD3.X R159, PT, PT, RZ, RZ, RZ, P0, !PT ;  /* 0x000000ffff9f7210 */ /* 0x000fe400007fe4ff */
[----:B------:R-:W-:Y:S01]  /*1d890*/  IADD3 R169, P0, PT, R169, R164, RZ ;  /* 0x000000a4a9a97210 */ /* 0x000fe20007f1e0ff */
[----:B------:R-:W-:-:S03]  /*1d8a0*/  IMAD.WIDE.U32 R162, P1, R174, R65, R162 ;  /* 0x00000041aea27225 */ /* 0x000fc600078200a2 */
[----:B------:R-:W-:Y:S01]  /*1d8b0*/  IADD3.X R161, P0, PT, R161, R165, RZ, P0, !PT ;  /* 0x000000a5a1a17210 */ /* 0x000fe2000071e4ff */
[----:B------:R-:W-:Y:S01]  /*1d8c0*/  IMAD.X R165, RZ, RZ, RZ, P1 ;  /* 0x000000ffffa57224 */ /* 0x000fe200008e06ff */
[----:B------:R-:W-:Y:S01]  /*1d8d0*/  MOV R164, R163 ;  /* 0x000000a300a47202 */ /* 0x000fe20000000f00 */
[----:B------:R-:W-:Y:S01]  /*1d8e0*/  IMAD.WIDE.U32.X R158, R77, R69, R158, P3 ;  /* 0x000000454d9e7225 */ /* 0x000fe200018e049e */
[----:B------:R-:W-:Y:S02]  /*1d8f0*/  IADD3 R162, P2, PT, R167, R162, RZ ;  /* 0x000000a2a7a27210 */ /* 0x000fe40007f5e0ff */
[----:B------:R-:W-:-:S03]  /*1d900*/  IADD3 R167, P1, PT, R169, R166, RZ ;  /* 0x000000a6a9a77210 */ /* 0x000fc60007f3e0ff */
[----:B------:R-:W-:Y:S01]  /*1d910*/  IMAD.WIDE.U32.X R164, R173, R65, R164, P2 ;  /* 0x00000041ada47225 */ /* 0x000fe200010e04a4 */
[----:B------:R-:W-:-:S04]  /*1d920*/  IADD3.X R169, P1, PT, R161, R162, RZ, P1, !PT ;  /* 0x000000a2a1a97210 */ /* 0x000fc80000f3e4ff */
[----:B------:R-:W-:-:S04]  /*1d930*/  IADD3.X R166, P0, P1, R164, R153, R158, P1, P0 ;  /* 0x00000099a4a67210 */ /* 0x000fc8000090049e */
[----:B------:R-:W-:Y:S01]  /*1d940*/  IADD3.X R161, PT, PT, R165, R168, R159, P0, P1 ;  /* 0x000000a8a5a17210 */ /* 0x000fe200007e249f */
[----:B------:R-:W-:Y:S01]  /*1d950*/  IMAD.WIDE.U32 R158, R72, R152, RZ ;  /* 0x00000098489e7225 */ /* 0x000fe200078e00ff */
[----:B------:R-:W-:Y:S02]  /*1d960*/  SHF.L.W.U32.HI R168, R155, 0xd, R170 ;  /* 0x0000000d9ba87819 */ /* 0x000fe40000010eaa */
[----:B------:R-:W-:Y:S01]  /*1d970*/  SHF.L.W.U32.HI R170, R170, 0xd, R157 ;  /* 0x0000000daaaa7819 */ /* 0x000fe20000010e9d */
[----:B------:R-:W-:Y:S01]  /*1d980*/  IMAD.WIDE.U32 R164, R75, R156, RZ ;  /* 0x0000009c4ba47225 */ /* 0x000fe200078e00ff */
[----:B------:R-:W-:-:S03]  /*1d990*/  IADD3 R168, P0, PT, R168, R167, RZ ;  /* 0x000000a7a8a87210 */ /* 0x000fc60007f1e0ff */
[----:B------:R-:W-:Y:S01]  /*1d9a0*/  IMAD.WIDE.U32 R158, P1, R79, R62, R158 ;  /* 0x0000003e4f9e7225 */ /* 0x000fe2000782009e */
[----:B------:R-:W-:-:S03]  /*1d9b0*/  IADD3.X R169, P0, PT, R170, R169, RZ, P0, !PT ;  /* 0x000000a9aaa97210 */ /* 0x000fc6000071e4ff */
[----:B------:R-:W-:Y:S01]  /*1d9c0*/  IMAD.WIDE.U32 R152, R79, R152, RZ ;  /* 0x000000984f987225 */ /* 0x000fe200078e00ff */
[----:B------:R-:W-:-:S03]  /*1d9d0*/  LEA.HI.X R170, P0, R157, R166, RZ, 0xd, P0 ;  /* 0x000000a69daa7211 */ /* 0x000fc60000016cff */
[----:B------:R-:W-:Y:S01]  /*1d9e0*/  IMAD.X R163, RZ, RZ, RZ, P1 ;  /* 0x000000ffffa37224 */ /* 0x000fe200008e06ff */
[----:B------:R-:W-:Y:S01]  /*1d9f0*/  IADD3 R167, P2, PT, R153, R158, RZ ;  /* 0x0000009e99a77210 */ /* 0x000fe20007f5e0ff */
[----:B------:R-:W-:-:S04]  /*1da00*/  IMAD.WIDE.U32 R164, P1, R78, R69, R164 ;  /* 0x000000454ea47225 */ /* 0x000fc800078200a4 */
[----:B------:R-:W-:Y:S01]  /*1da10*/  IMAD.MOV.U32 R162, RZ, RZ, R159 ;  /* 0x000000ffffa27224 */ /* 0x000fe200078e009f */
[----:B------:R-:W-:Y:S01]  /*1da20*/  IADD3.X R153, PT, PT, RZ, RZ, RZ, P1, !PT ;  /* 0x000000ffff997210 */ /* 0x000fe20000ffe4ff */
[----:B------:R-:W-:-:S04]  /*1da30*/  IMAD.WIDE.U32 R158, R78, R156, RZ ;  /* 0x0000009c4e9e7225 */ /* 0x000fc800078e00ff */
[----:B------:R-:W-:Y:S01]  /*1da40*/  IMAD.WIDE.U32.X R162, R72, R62, R162, P2 ;  /* 0x0000003e48a27225 */ /* 0x000fe200010e04a2 */
[----:B------:R-:W-:Y:S02]  /*1da50*/  IADD3 R62, P1, PT, R158, R152, RZ ;  /* 0x000000989e3e7210 */ /* 0x000fe40007f3e0ff */
        /* <DEDUP_REMOVED lines=13> */
[----:B------:R-:W-:Y:S01]  /*1db30*/  IMAD.X R161, RZ, RZ, R161, P0 ;  /* 0x000000ffffa17224 */ /* 0x000fe200000e06a1 */
        /* <DEDUP_REMOVED lines=21> */
[----:B------:R-:W-:Y:S02]  /*1dc90*/  IADD3.X R164, P1, P2, R162, R62, R158, P2, P1 ;  /* 0x0000003ea2a47210 */ /* 0x000fe4000122249e */
[----:B------:R-:W-:Y:S02]  /*1dca0*/  SHF.L.W.U32.HI R158, R169, 0xd, R170 ;  /* 0x0000000da99e7819 */ /* 0x000fe40000010eaa */
[----:B------:R-:W-:Y:S01]  /*1dcb0*/  IADD3.X R62, PT, PT, R163, R157, R159, P1, P2 ;  /* 0x0000009da33e7210 */ /* 0x000fe20000fe449f */
[C---:B------:R-:W-:Y:S01]  /*1dcc0*/  IMAD.WIDE.U32 R152, P2, R79.reuse, R69, R152 ;  /* 0x000000454f987225 */ /* 0x040fe20007840098 */
[----:B------:R-:W-:Y:S02]  /*1dcd0*/  IADD3 R166, P1, PT, R158, R166, RZ ;  /* 0x000000a69ea67210 */ /* 0x000fe40007f3e0ff */
[----:B------:R-:W-:Y:S01]  /*1dce0*/  SHF.L.W.U32.HI R170, R170, 0xd, R161 ;  /* 0x0000000daaaa7819 */ /* 0x000fe20000010ea1 */
[----:B------:R-:W-:Y:S01]  /*1dcf0*/  IMAD.WIDE.U32 R156, R79, R156, RZ ;  /* 0x0000009c4f9c7225 */ /* 0x000fe200078e00ff */
[----:B------:R-:W-:-:S03]  /*1dd00*/  IADD3.X R159, PT, PT, RZ, RZ, RZ, P2, !PT ;  /* 0x000000ffff9f7210 */ /* 0x000fc600017fe4ff */
[----:B------:R-:W-:Y:S01]  /*1dd10*/  IMAD.WIDE.U32 R162, R75, R154, RZ ;  /* 0x0000009a4ba27225 */ /* 0x000fe200078e00ff */
[----:B------:R-:W-:-:S03]  /*1dd20*/  IADD3 R157, P0, PT, R157, R152, RZ ;  /* 0x000000989d9d7210 */ /* 0x000fc60007f1e0ff */
        /* <DEDUP_REMOVED lines=9> */
[----:B------:R-:W-:Y:S01]  /*1ddc0*/  IMAD.X R159, RZ, RZ, RZ, P4 ;  /* 0x000000ffff9f7224 */ /* 0x000fe200020e06ff */
[----:B------:R-:W-:Y:S02]  /*1ddd0*/  MOV R158, R163 ;  /* 0x000000a3009e7202 */ /* 0x000fe40000000f00 */
[----:B------:R-:W-:Y:S01]  /*1dde0*/  IADD3.X R170, P0, PT, R157, R170, RZ, P0, !PT ;  /* 0x000000aa9daa7210 */ /* 0x000fe2000071e4ff */
[----:B------:R-:W-:Y:S01]  /*1ddf0*/  IMAD.WIDE.U32 R156, R60, R172, RZ ;  /* 0x000000ac3c9c7225 */ /* 0x000fe200078e00ff */
[----:B------:R-:W-:-:S03]  /*1de00*/  IADD3.X R62, PT, PT, RZ, R62, RZ, P2, !PT ;  /* 0x0000003eff3e7210 */ /* 0x000fc600017fe4ff */
[----:B------:R-:W-:-:S04]  /*1de10*/  IMAD.WIDE.U32.X R158, R75, R68, R158, P3 ;  /* 0x000000444b9e7225 */ /* 0x000fc800018e049e */
[----:B------:R-:W-:-:S04]  /*1de20*/  IMAD.WIDE.U32 R156, P1, R171, R55, R156 ;  /* 0x00000037ab9c7225 */ /* 0x000fc8000782009c */
[----:B------:R-:W-:Y:S01]  /*1de30*/  IMAD.X R163, RZ, RZ, RZ, P1 ;  /* 0x000000ffffa37224 */ /* 0x000fe200008e06ff */
[----:B------:R-:W-:Y:S01]  /*1de40*/  IADD3 R156, P4, PT, R165, R156, RZ ;  /* 0x0000009ca59c7210 */ /* 0x000fe20007f9e0ff */
[----:B------:R-:W-:Y:S01]  /*1de50*/  IMAD.MOV.U32 R162, RZ, RZ, R157 ;  /* 0x000000ffffa27224 */ /* 0x000fe200078e009d */
        /* <DEDUP_REMOVED lines=12> */
[----:B------:R-:W-:Y:S01]  /*1df20*/  IMAD.WIDE.U32 R152, R59, R174, RZ ;  /* 0x000000ae3b987225 */ /* 0x000fe200078e00ff */
[----:B------:R-:W-:-:S03]  /*1df30*/  IADD3.X R164, P0, PT, R156, R164, RZ, P0, !PT ;  /* 0x000000a49ca47210 */ /* 0x000fc6000071e4ff */
[----:B------:R-:W-:Y:S02]  /*1df40*/  IMAD.MOV.U32 R156, RZ, RZ, R159 ;  /* 0x000000ffff9c7224 */ /* 0x000fe400078e009f */
[----:B------:R-:W-:-:S04]  /*1df50*/  IMAD.WIDE.U32 R152, P1, R173, R56, R152 ;  /* 0x00000038ad987225 */ /* 0x000fc80007820098 */
[----:B------:R-:W-:Y:S01]  /*1df60*/  IMAD.X R159, RZ, RZ, RZ, P1 ;  /* 0x000000ffff9f7224 */ /* 0x000fe200008e06ff */
[----:B------:R-:W-:Y:S01]  /*1df70*/  MOV R158, R153 ;  /* 0x00000099009e7202 */ /* 0x000fe20000000f00 */
[----:B------:R-:W-:Y:S01]  /*1df80*/  IMAD.WIDE.U32.X R156, R77, R65, R156, P3 ;  /* 0x000000414d9c7225 */ /* 0x000fe200018e049c */
        /* <DEDUP_REMOVED lines=9> */
[----:B------:R-:W-:-:S04]  /*1e020*/  IMAD.WIDE.U32 R152, P3, R78, R65, R152 ;  /* 0x000000414e987225 */ /* 0x000fc80007860098 */
[----:B------:R-:W-:-:S04]  /*1e030*/  IMAD.WIDE.U32 R156, R78, R64, RZ ;  /* 0x000000404e9c7225 */ /* 0x000fc800078e00ff */
        /* <DEDUP_REMOVED lines=8> */
[----:B------:R-:W-:Y:S01]  /*1e0c0*/  IMAD.MOV.U32 R164, RZ, RZ, R153 ;  /* 0x000000ffffa47224 */ /* 0x000fe200078e0099 */
[----:B------:R-:W-:Y:S01]  /*1e0d0*/  IADD3.X R153, PT, PT, RZ, RZ, RZ, P5, !PT ;  /* 0x000000ffff997210 */ /* 0x000fe20002ffe4ff */
[----:B------:R-:W-:-:S04]  /*1e0e0*/  IMAD.WIDE.U32 R78, R63, R174, RZ ;  /* 0x000000ae3f4e7225 */ /* 0x000fc800078e00ff */
[----:B------:R-:W-:Y:S01]  /*1e0f0*/  IMAD.X R165, RZ, RZ, RZ, P3 ;  /* 0x000000ffffa57224 */ /* 0x000fe200018e06ff */
[----:B------:R-:W-:Y:S01]  /*1e100*/  IADD3 R56, P3, PT, R64, R156, RZ ;  /* 0x0000009c40387210 */ /* 0x000fe20007f7e0ff */
[----:B------:R-:W-:-:S04]  /*1e110*/  IMAD.WIDE.U32.X R152, R171, R59, R152, P6 ;  /* 0x0000003bab987225 */ /* 0x000fc800030e0498 */
[----:B------:R-:W-:-:S04]  /*1e120*/  IMAD.WIDE.U32 R78, P5, R173, R58, R78 ;  /* 0x0000003aad4e7225 */ /* 0x000fc800078a004e */
[----:B------:R-:W-:Y:S01]  /*1e130*/  IMAD.WIDE.U32 R58, R58, R174, RZ ;  /* 0x000000ae3a3a7225 */ /* 0x000fe200078e00ff */
[----:B------:R-:W-:-:S03]  /*1e140*/  MOV R156, R79 ;  /* 0x0000004f009c7202 */ /* 0x000fc60000000f00 */
[----:B------:R-:W-:Y:S01]  /*1e150*/  IMAD.WIDE.U32.X R164, R75, R65, R164, P4 ;  /* 0x000000414ba47225 */ /* 0x000fe200020e04a4 */
[----:B------:R-:W-:-:S03]  /*1e160*/  IADD3 R163, P4, PT, R163, R158, RZ ;  /* 0x0000009ea3a37210 */ /* 0x000fc60007f9e0ff */
[----:B------:R-:W-:Y:S01]  /*1e170*/  IMAD.MOV.U32 R64, RZ, RZ, R159 ;  /* 0x000000ffff407224 */ /* 0x000fe200078e009f */
[----:B------:R-:W-:Y:S01]  /*1e180*/  IADD3.X R154, P0, PT, R163, R154, RZ, P0, !PT ;  /* 0x0000009aa39a7210 */ /* 0x000fe2000071e4ff */
[----:B------:R-:W-:-:S03]  /*1e190*/  IMAD.WIDE.U32 R158, R71, R55, RZ ;  /* 0x00000037479e7225 */ /* 0x000fc600078e00ff */
[----:B------:R-:W-:Y:S01]  /*1e1a0*/  IADD3.X R154, P3, PT, R154, R162, RZ, P3, !PT ;  /* 0x000000a29a9a7210 */ /* 0x000fe20001f7e4ff */
[----:B------:R-:W-:Y:S01]  /*1e1b0*/  IMAD.X R157, RZ, RZ, RZ, P5 ;  /* 0x000000ffff9d7224 */ /* 0x000fe200028e06ff */
[----:B------:R-:W-:Y:S01]  /*1e1c0*/  IADD3 R171, P5, PT, R59, R78, RZ ;  /* 0x0000004e3bab7210 */ /* 0x000fe20007fbe0ff */
[----:B------:R-:W-:Y:S02]  /*1e1d0*/  IMAD.X R65, RZ, RZ, RZ, P1 ;  /* 0x000000ffff417224 */ /* 0x000fe400008e06ff */
[----:B------:R-:W-:Y:S01]  /*1e1e0*/  IMAD.WIDE.U32 R78, R77, R55, RZ ;  /* 0x000000374d4e7225 */ /* 0x000fe200078e00ff */
[----:B------:R-:W-:Y:S02]  /*1e1f0*/  IADD3 R55, P1, PT, R56, R158, RZ ;  /* 0x0000009e38377210 */ /* 0x000fe40007f3e0ff */
[----:B------:R-:W-:Y:S01]  /*1e200*/  SHF.L.W.U32.HI R56, R69, 0xd, R161 ;  /* 0x0000000d45387819 */ /* 0x000fe20000010ea1 */
[----:B------:R-:W-:Y:S01]  /*1e210*/  IMAD.WIDE.U32.X R156, R173, R63, R156, P5 ;  /* 0x0000003fad9c7225 */ /* 0x000fe200028e049c */
[----:B------:R-:W-:-:S02]  /*1e220*/  SHF.L.W.U32.HI R161, R161, 0xd, R62 ;  /* 0x0000000da1a17819 */ /* 0x000fc40000010e3e */
[----:B------:R-:W-:Y:S01]  /*1e230*/  IADD3 R56, P2, PT, R56, R170, RZ ;  /* 0x000000aa38387210 */ /* 0x000fe20007f5e0ff */
[----:B------:R-:W-:Y:S01]  /*1e240*/  IMAD.WIDE.U32 R78, P5, R71, R60, R78 ;  /* 0x0000003c474e7225 */ /* 0x000fe200078a004e */
[----:B------:R-:W-:Y:S02]  /*1e250*/  LOP3.LUT R69, R69, 0x7ffff, RZ, 0xc0, !PT ;  /* 0x0007ffff45457812 */ /* 0x000fe400078ec0ff */
[----:B------:R-:W-:Y:S01]  /*1e260*/  IADD3.X R167, P2, PT, R161, R167, RZ, P2, !PT ;  /* 0x000000a7a1a77210 */ /* 0x000fe2000175e4ff */
[----:B------:R-:W-:Y:S01]  /*1e270*/  IMAD.WIDE.U32.X R64, R72, R68, R64, P4 ;  /* 0x0000004448407225 */ /* 0x000fe200020e0440 */
[----:B------:R-:W-:Y:S02]  /*1e280*/  IADD3 R158, P4, PT, R159, R78, RZ ;  /* 0x0000004e9f9e7210 */ /* 0x000fe40007f9e0ff */
[----:B------:R-:W-:Y:S01]  /*1e290*/  LEA.HI.X R175, P2, R62, R175, RZ, 0xd, P2 ;  /* 0x000000af3eaf7211 */ /* 0x000fe20001056cff */
[----:B------:R-:W-:Y:S01]  /*1e2a0*/  IMAD.X R59, RZ, RZ, RZ, P5 ;  /* 0x000000ffff3b7224 */ /* 0x000fe200028e06ff */
[----:B------:R-:W-:Y:S01]  /*1e2b0*/  IADD3 R55, P5, PT, R55, R58, RZ ;  /* 0x0000003a37377210 */ /* 0x000fe20007fbe0ff */
[----:B------:R-:W-:Y:S01]  /*1e2c0*/  IMAD.MOV.U32 R58, RZ, RZ, R79 ;  /* 0x000000ffff3a7224 */ /* 0x000fe200078e004f */
[----:B------:R-:W-:Y:S01]  /*1e2d0*/  IADD3.X R154, P1, PT, R154, R158, RZ, P1, !PT ;  /* 0x0000009e9a9a7210 */ /* 0x000fe20000f3e4ff */
[----:B------:R-:W-:Y:S01]  /*1e2e0*/  IMAD.WIDE.U32 R78, R166, 0x26, RZ ;  /* 0x00000026a64e7825 */ /* 0x000fe200078e00ff */
[----:B------:R-:W-:-:S02]  /*1e2f0*/  IADD3.X R176, PT, PT, RZ, R176, RZ, P2, !PT ;  /* 0x000000b0ffb07210 */ /* 0x000fc400017fe4ff */
[----:B------:R-:W-:Y:S01]  /*1e300*/  IADD3.X R154, P5, PT, R154, R171, RZ, P5, !PT ;  /* 0x000000ab9a9a7210 */ /* 0x000fe20002fbe4ff */
[----:B------:R-:W-:Y:S01]  /*1e310*/  IMAD.WIDE.U32.X R62, R77, R60, R58, P4 ;  /* 0x0000003c4d3e7225 */ /* 0x000fe200020e043a */
[----:B------:R-:W-:Y:S02]  /*1e320*/  SHF.L.W.U32.HI R58, R167, 0xd, R175 ;  /* 0x0000000da73a7819 */ /* 0x000fe40000010eaf */
[----:B------:R-:W-:Y:S01]  /*1e330*/  SHF.L.W.U32.HI R175, R175, 0xd, R176 ;  /* 0x0000000dafaf7819 */ /* 0x000fe20000010eb0 */
[----:B------:R-:W-:Y:S01]  /*1e340*/  IMAD R68, R69, 0x26, RZ ;  /* 0x0000002645447824 */ /* 0x000fe200078e02ff */
[----:B------:R-:W-:Y:S02]  /*1e350*/  IADD3 R58, P2, PT, R58, R55, RZ ;  /* 0x000000373a3a7210 */ /* 0x000fe40007f5e0ff */
[----:B------:R-:W-:Y:S02]  /*1e360*/  IADD3.X R55, P0, P3, R152, R164, R64, P3, P0 ;  /* 0x000000a498377210 */ /* 0x000fe40001b00440 */
[----:B------:R-:W-:-:S02]  /*1e370*/  LOP3.LUT R59, R167, 0x7ffff, RZ, 0xc0, !PT ;  /* 0x0007ffffa73b7812 */ /* 0x000fc400078ec0ff */
[----:B------:R-:W-:Y:S02]  /*1e380*/  IADD3.X R64, PT, PT, R153, R165, R65, P0, P3 ;  /* 0x000000a599407210 */ /* 0x000fe400007e6441 */
[----:B------:R-:W-:Y:S01]  /*1e390*/  IADD3.X R55, P1, P5, R156, R55, R62, P5, P1 ;  /* 0x000000379c377210 */ /* 0x000fe20002d2243e */
[----:B------:R-:W-:Y:S01]  /*1e3a0*/  IMAD R77, R59, 0x26, RZ ;  /* 0x000000263b4d7824 */ /* 0x000fe200078e02ff */
[----:B------:R-:W-:Y:S02]  /*1e3b0*/  IADD3.X R154, P0, PT, R175, R154, RZ, P2, !PT ;  /* 0x0000009aaf9a7210 */ /* 0x000fe4000171e4ff */
[----:B------:R-:W-:Y:S02]  /*1e3c0*/  IADD3.X R62, PT, PT, R157, R64, R63, P1, P5 ;  /* 0x000000409d3e7210 */ /* 0x000fe40000fea43f */
[----:B------:R-:W-:Y:S01]  /*1e3d0*/  LEA.HI.X R64, P0, R176, R55, RZ, 0xd, P0 ;  /* 0x00000037b0407211 */ /* 0x000fe20000016cff */
[----:B------:R-:W-:Y:S01]  /*1e3e0*/  IMAD R55, R59, 0x13, RZ ;  /* 0x000000133b377824 */ /* 0x000fe200078e02ff */
[----:B------:R-:W-:-:S02]  /*1e3f0*/  LOP3.LUT R60, R154, 0x7ffff, RZ, 0xc0, !PT ;  /* 0x0007ffff9a3c7812 */ /* 0x000fc400078ec0ff */
[----:B------:R-:W-:Y:S01]  /*1e400*/  LOP3.LUT R161, R155, 0x7ffff, RZ, 0xc0, !PT ;  /* 0x0007ffff9ba17812 */ /* 0x000fe200078ec0ff */
[----:B------:R-:W-:Y:S01]  /*1e410*/  IMAD.X R71, RZ, RZ, R62, P0 ;  /* 0x000000ffff477224 */ /* 0x000fe200000e063e */
[----:B------:R-:W-:Y:S01]  /*1e420*/  IADD3 R68, PT, PT, R79, R68, RZ ;  /* 0x000000444f447210 */ /* 0x000fe20007ffe0ff */
[----:B------:R-:W-:Y:S01]  /*1e430*/  IMAD.WIDE.U32 R62, R56, 0x13, RZ ;  /* 0x00000013383e7825 */ /* 0x000fe200078e00ff */
[----:B------:R-:W-:Y:S02]  /*1e440*/  LOP3.LUT R72, R169, 0x7ffff, RZ, 0xc0, !PT ;  /* 0x0007ffffa9487812 */ /* 0x000fe400078ec0ff */
[----:B------:R-:W-:Y:S01]  /*1e450*/  SHF.L.W.U32.HI R71, R64, 0xd, R71 ;  /* 0x0000000d40477819 */ /* 0x000fe20000010e47 */
[----:B------:R-:W-:Y:S01]  /*1e460*/  IMAD.WIDE.U32 R152, R60, R78, RZ ;  /* 0x0000004e3c987225 */ /* 0x000fe200078e00ff */
[----:B------:R-:W-:-:S03]  /*1e470*/  SHF.L.W.U32.HI R64, R154, 0xd, R64 ;  /* 0x0000000d9a407819 */ /* 0x000fc60000010e40 */
[----:B------:R-:W-:-:S04]  /*1e480*/  IMAD.WIDE.U32 R154, R59, R62, RZ ;  /* 0x0000003e3b9a7225 */ /* 0x000fc800078e00ff */
[----:B------:R-:W-:Y:S02]  /*1e490*/  IMAD.IADD R55, R63, 0x1, R55 ;  /* 0x000000013f377824 */ /* 0x000fe400078e0237 */
[----:B------:R-:W-:-:S04]  /*1e4a0*/  IMAD.WIDE.U32 R160, R64, 0x13, R160 ;  /* 0x0000001340a07825 */ /* 0x000fc800078e00a0 */
[----:B------:R-:W-:-:S04]  /*1e4b0*/  IMAD.WIDE.U32 R62, R56, R62, RZ ;  /* 0x0000003e383e7225 */ /* 0x000fc800078e00ff */
[----:B------:R-:W-:-:S04]  /*1e4c0*/  IMAD.WIDE.U32 R64, R58, R78, RZ ;  /* 0x0000004e3a407225 */ /* 0x000fc800078e00ff */
[----:B------:R-:W-:-:S04]  /*1e4d0*/  IMAD.WIDE.U32 R154, P5, R55, R56, R154 ;  /* 0x00000038379a7225 */ /* 0x000fc800078a009a */
[----:B------:R-:W-:Y:S01]  /*1e4e0*/  IMAD.WIDE.U32 R152, P2, R68, R58, R152 ;  /* 0x0000003a44987225 */ /* 0x000fe20007840098 */
[----:B------:R-:W-:-:S03]  /*1e4f0*/  IADD3 R63, P1, PT, R63, R154, RZ ;  /* 0x0000009a3f3f7210 */ /* 0x000fc60007f3e0ff */
[----:B------:R-:W-:Y:S01]  /*1e500*/  IMAD R79, R71, 0x13, RZ ;  /* 0x00000013474f7824 */ /* 0x000fe200078e02ff */
[----:B------:R-:W-:Y:S01]  /*1e510*/  IADD3 R71, P0, PT, R64, R62, RZ ;  /* 0x0000003e40477210 */ /* 0x000fe20007f1e0ff */
[----:B------:R-:W-:Y:S01]  /*1e520*/  IMAD.SHL.U32 R62, R160, 0x2, RZ ;  /* 0x00000002a03e7824 */ /* 0x000fe200078e00ff */
[----:B------:R-:W-:Y:S01]  /*1e530*/  IADD3 R64, P3, PT, R65, R152, RZ ;  /* 0x0000009841407210 */ /* 0x000fe20007f7e0ff */
[----:B------:R-:W-:Y:S02]  /*1e540*/  IMAD.IADD R79, R161, 0x1, R79 ;  /* 0x00000001a14f7824 */ /* 0x000fe400078e024f */
[----:B------:R-:W-:Y:S01]  /*1e550*/  IMAD.X R163, RZ, RZ, RZ, P5 ;  /* 0x000000ffffa37224 */ /* 0x000fe200028e06ff */
[----:B------:R-:W-:Y:S01]  /*1e560*/  IADD3.X R64, P0, PT, R64, R63, RZ, P0, !PT ;  /* 0x0000003f40407210 */ /* 0x000fe2000071e4ff */
[----:B------:R-:W-:Y:S01]  /*1e570*/  IMAD.MOV.U32 R162, RZ, RZ, R155 ;  /* 0x000000ffffa27224 */ /* 0x000fe200078e009b */
[----:B------:R-:W-:Y:S02]  /*1e580*/  SHF.L.U64.HI R63, R160, 0x1, R79 ;  /* 0x00000001a03f7819 */ /* 0x000fe4000001024f */
[----:B------:R-:W-:Y:S01]  /*1e590*/  LEA.HI R168, P4, R79, R168, RZ, 0xd ;  /* 0x000000a84fa87211 */ /* 0x000fe200078968ff */
[----:B------:R-:W-:Y:S01]  /*1e5a0*/  IMAD.WIDE.U32.X R154, R55, R59, R162, P1 ;  /* 0x0000003b379a7225 */ /* 0x000fe200008e04a2 */
[----:B------:R-:W-:-:S02]  /*1e5b0*/  LOP3.LUT R63, R63, 0xfffff, RZ, 0xc0, !PT ;  /* 0x000fffff3f3f7812 */ /* 0x000fc400078ec0ff */
[----:B------:R-:W-:Y:S02]  /*1e5c0*/  LOP3.LUT R62, R62, 0xfffffffe, RZ, 0xc0, !PT ;  /* 0xfffffffe3e3e7812 */ /* 0x000fe400078ec0ff */
[----:B------:R-:W-:Y:S01]  /*1e5d0*/  IADD3.X R72, PT, PT, RZ, R72, RZ, P4, !PT ;  /* 0x00000048ff487210 */ /* 0x000fe200027fe4ff */
[----:B------:R-:W-:Y:S01]  /*1e5e0*/  IMAD.WIDE.U32 R156, R63, R168, RZ ;  /* 0x000000a83f9c7225 */ /* 0x000fe200078e00ff */
[----:B------:R-:W-:-:S03]  /*1e5f0*/  LOP3.LUT R164, R79, 0x7ffff, RZ, 0xc0, !PT ;  /* 0x0007ffff4fa47812 */ /* 0x000fc600078ec0ff */
[----:B------:R-:W-:-:S04]  /*1e600*/  IMAD.WIDE.U32 R158, R62, R168, RZ ;  /* 0x000000a83e9e7225 */ /* 0x000fc800078e00ff */
[----:B------:R-:W-:Y:S01]  /*1e610*/  IMAD.WIDE.U32 R156, P4, R62, R72, R156 ;  /* 0x000000483e9c7225 */ /* 0x000fe2000788009c */
[----:B------:R-:W-:-:S03]  /*1e620*/  IADD3 R65, P6, PT, R71, R158, RZ ;  /* 0x0000009e47417210 */ /* 0x000fc60007fde0ff */
[----:B------:R-:W-:Y:S01]  /*1e630*/  IMAD.X R163, RZ, RZ, RZ, P4 ;  /* 0x000000ffffa37224 */ /* 0x000fe200020e06ff */
[----:B------:R-:W-:Y:S01]  /*1e640*/  IADD3 R158, P5, PT, R159, R156, RZ ;  /* 0x0000009c9f9e7210 */ /* 0x000fe20007fbe0ff */
[----:B------:R-:W-:Y:S01]  /*1e650*/  IMAD R171, R72, 0x26, RZ ;  /* 0x0000002648ab7824 */ /* 0x000fe200078e02ff */
[----:B------:R-:W-:Y:S02]  /*1e660*/  IADD3.X R159, PT, PT, RZ, RZ, RZ, P2, !PT ;  /* 0x000000ffff9f7210 */ /* 0x000fe400017fe4ff */
[----:B------:R-:W-:Y:S01]  /*1e670*/  IADD3.X R55, P1, PT, R64, R158, RZ, P6, !PT ;  /* 0x0000009e40377210 */ /* 0x000fe2000373e4ff */
[----:B------:R-:W-:Y:S01]  /*1e680*/  IMAD.MOV.U32 R158, RZ, RZ, R153 ;  /* 0x000000ffff9e7224 */ /* 0x000fe200078e0099 */
[----:B------:R-:W-:Y:S01]  /*1e690*/  MOV R162, R157 ;  /* 0x0000009d00a27202 */ /* 0x000fe20000000f00 */
[----:B------:R-:W-:-:S04]  /*1e6a0*/  IMAD.WIDE.U32 R152, R72, R168, RZ ;  /* 0x000000a848987225 */ /* 0x000fc800078e00ff */
[----:B------:R-:W-:-:S04]  /*1e6b0*/  IMAD.WIDE.U32.X R158, R68, R60, R158, P3 ;  /* 0x0000003c449e7225 */ /* 0x000fc800018e049e */
[----:B------:R-:W-:-:S04]  /*1e6c0*/  IMAD.WIDE.U32.X R162, R63, R72, R162, P5 ;  /* 0x000000483fa27225 */ /* 0x000fc800028e04a2 */
[----:B------:R-:W-:Y:S01]  /*1e6d0*/  IMAD.WIDE.U32 R152, P3, R168, R72, R152 ;  /* 0x00000048a8987225 */ /* 0x000fe20007860098 */
[----:B------:R-:W-:-:S04]  /*1e6e0*/  IADD3.X R71, P0, P1, R162, R154, R158, P1, P0 ;  /* 0x0000009aa2477210 */ /* 0x000fc8000090049e */
[----:B------:R-:W-:Y:S01]  /*1e6f0*/  IADD3.X R64, PT, PT, R163, R155, R159, P0, P1 ;  /* 0x0000009ba3407210 */ /* 0x000fe200007e249f */
[----:B------:R-:W-:-:S04]  /*1e700*/  IMAD.WIDE.U32 R154, R56, 0x26, RZ ;  /* 0x00000026389a7825 */ /* 0x000fc800078e00ff */
[----:B------:R-:W-:Y:S02]  /*1e710*/  IMAD.IADD R77, R155, 0x1, R77 ;  /* 0x000000019b4d7824 */ /* 0x000fe400078e024d */
[----:B------:R-:W-:-:S04]  /*1e720*/  IMAD.WIDE.U32 R156, R60, R154, RZ ;  /* 0x0000009a3c9c7225 */ /* 0x000fc800078e00ff */
        /* <DEDUP_REMOVED lines=9> */
[----:B------:R-:W-:Y:S01]  /*1e7c0*/  IMAD.WIDE.U32 R158, R166, R62, RZ ;  /* 0x0000003ea69e7225 */ /* 0x000fe200078e00ff */
[----:B------:R-:W-:-:S03]  /*1e7d0*/  IADD3.X R152, P1, PT, R156, R152, RZ, P1, !PT ;  /* 0x000000989c987210 */ /* 0x000fc60000f3e4ff */
[----:B------:R-:W-:Y:S01]  /*1e7e0*/  IMAD.WIDE.U32 R154, P5, R63, R166, R154 ;  /* 0x000000a63f9a7225 */ /* 0x000fe200078a009a */
[----:B------:R-:W-:-:S03]  /*1e7f0*/  IADD3 R75, P0, PT, R75, R158, RZ ;  /* 0x0000009e4b4b7210 */ /* 0x000fc60007f1e0ff */
[----:B------:R-:W-:Y:S01]  /*1e800*/  IMAD.WIDE.U32.X R162, R77, R60, R162, P2 ;  /* 0x0000003c4da27225 */ /* 0x000fe200010e04a2 */
[----:B------:R-:W-:Y:S02]  /*1e810*/  IADD3 R158, P6, PT, R159, R154, RZ ;  /* 0x0000009a9f9e7210 */ /* 0x000fe40007fde0ff */
[----:B------:R-:W-:Y:S01]  /*1e820*/  MOV R156, R155 ;  /* 0x0000009b009c7202 */ /* 0x000fe20000000f00 */
[----:B------:R-:W-:Y:S01]  /*1e830*/  IMAD.X R157, RZ, RZ, RZ, P5 ;  /* 0x000000ffff9d7224 */ /* 0x000fe200028e06ff */
[----:B------:R-:W-:Y:S01]  /*1e840*/  IADD3.X R77, P0, PT, R152, R158, RZ, P0, !PT ;  /* 0x0000009e984d7210 */ /* 0x000fe2000071e4ff */
[----:B------:R-:W-:Y:S02]  /*1e850*/  IMAD.X R159, RZ, RZ, RZ, P3 ;  /* 0x000000ffff9f7224 */ /* 0x000fe400018e06ff */
[----:B------:R-:W-:Y:S02]  /*1e860*/  IMAD.MOV.U32 R158, RZ, RZ, R153 ;  /* 0x000000ffff9e7224 */ /* 0x000fe400078e0099 */
[----:B------:R-:W-:-:S04]  /*1e870*/  IMAD.WIDE.U32.X R156, R63, R69, R156, P6 ;  /* 0x000000453f9c7225 */ /* 0x000fc800030e049c */
[----:B------:R-:W-:Y:S01]  /*1e880*/  IMAD.WIDE.U32.X R158, R72, R72, R158, P4 ;  /* 0x00000048489e7225 */ /* 0x000fe200020e049e */
[----:B------:R-:W-:-:S03]  /*1e890*/  SHF.L.U64.HI R72, R168, 0x1, R72 ;  /* 0x00000001a8487819 */ /* 0x000fc60000010248 */
[----:B------:R-:W-:Y:S01]  /*1e8a0*/  IMAD.WIDE.U32 R152, R59, R78, RZ ;  /* 0x0000004e3b987225 */ /* 0x000fe200078e00ff */
[----:B------:R-:W-:-:S03]  /*1e8b0*/  IADD3.X R167, P0, P1, R156, R158, R162, P0, P1 ;  /* 0x0000009e9ca77210 */ /* 0x000fc600001024a2 */
[----:B------:R-:W-:Y:S01]  /*1e8c0*/  IMAD.WIDE.U32 R154, R56, R78, RZ ;  /* 0x0000004e389a7225 */ /* 0x000fe200078e00ff */
[----:B------:R-:W-:-:S03]  /*1e8d0*/  IADD3.X R169, PT, PT, R157, R159, R163, P0, P1 ;  /* 0x0000009f9da97210 */ /* 0x000fc600007e24a3 */
[----:B------:R-:W-:-:S04]  /*1e8e0*/  IMAD.WIDE.U32 R156, R164, R160, RZ ;  /* 0x000000a0a49c7225 */ /* 0x000fc800078e00ff */
[----:B------:R-:W-:-:S04]  /*1e8f0*/  IMAD.WIDE.U32 R152, P0, R68, R56, R152 ;  /* 0x0000003844987225 */ /* 0x000fc80007800098 */
[----:B------:R-:W-:Y:S01]  /*1e900*/  IMAD.X R79, RZ, RZ, RZ, P0 ;  /* 0x000000ffff4f7224 */ /* 0x000fe200000e06ff */
[----:B------:R-:W-:Y:S01]  /*1e910*/  IADD3 R170, P0, PT, R155, R152, RZ ;  /* 0x000000989baa7210 */ /* 0x000fe20007f1e0ff */
[----:B------:R-:W-:Y:S01]  /*1e920*/  IMAD.WIDE.U32 R156, P5, R164, R160, R156 ;  /* 0x000000a0a49c7225 */ /* 0x000fe200078a009c */
[----:B------:R-:W-:-:S03]  /*1e930*/  MOV R78, R153 ;  /* 0x00000099004e7202 */ /* 0x000fc60000000f00 */
[----:B------:R-:W-:-:S04]  /*1e940*/  IMAD.WIDE.U32 R160, R160, R160, RZ ;  /* 0x000000a0a0a07225 */ /* 0x000fc800078e00ff */
[----:B------:R-:W-:-:S04]  /*1e950*/  IMAD.WIDE.U32 R158, R58, 0x13, RZ ;  /* 0x000000133a9e7825 */ /* 0x000fc800078e00ff */
[----:B------:R-:W-:Y:S01]  /*1e960*/  IMAD.WIDE.U32.X R78, R68, R59, R78, P0 ;  /* 0x0000003b444e7225 */ /* 0x000fe200000e044e */
[----:B------:R-:W-:Y:S02]  /*1e970*/  IADD3 R68, P0, PT, R160, R154, RZ ;  /* 0x0000009aa0447210 */ /* 0x000fe40007f1e0ff */
[----:B------:R-:W-:Y:S01]  /*1e980*/  IADD3 R160, P2, PT, R161, R156, RZ ;  /* 0x0000009ca1a07210 */ /* 0x000fe20007f5e0ff */
[C---:B------:R-:W-:Y:S02]  /*1e990*/  IMAD R156, R60.reuse, 0x13, RZ ;  /* 0x000000133c9c7824 */ /* 0x040fe400078e02ff */
[----:B------:R-:W-:Y:S01]  /*1e9a0*/  IMAD.WIDE.U32 R152, R60, R158, RZ ;  /* 0x0000009e3c987225 */ /* 0x000fe200078e00ff */
[----:B------:R-:W-:-:S03]  /*1e9b0*/  IADD3.X R170, P0, PT, R170, R160, RZ, P0, !PT ;  /* 0x000000a0aaaa7210 */ /* 0x000fc6000071e4ff */
[----:B------:R-:W-:Y:S02]  /*1e9c0*/  IMAD.IADD R156, R159, 0x1, R156 ;  /* 0x000000019f9c7824 */ /* 0x000fe400078e029c */
[----:B------:R-:W-:-:S04]  /*1e9d0*/  IMAD.WIDE.U32 R162, R59, R62, RZ ;  /* 0x0000003e3ba27225 */ /* 0x000fc800078e00ff */
[----:B------:R-:W-:-:S04]  /*1e9e0*/  IMAD.WIDE.U32 R158, R58, R158, RZ ;  /* 0x0000009e3a9e7225 */ /* 0x000fc800078e00ff */
[----:B------:R-:W-:-:S04]  /*1e9f0*/  IMAD.WIDE.U32 R152, P4, R156, R58, R152 ;  /* 0x0000003a9c987225 */ /* 0x000fc80007880098 */
[----:B------:R-:W-:Y:S01]  /*1ea00*/  IMAD.WIDE.U32 R154, R56, R62, RZ ;  /* 0x0000003e389a7225 */ /* 0x000fe200078e00ff */
[----:B------:R-:W-:-:S03]  /*1ea10*/  IADD3 R172, P6, PT, R159, R152, RZ ;  /* 0x000000989fac7210 */ /* 0x000fc60007fde0ff */
[----:B------:R-:W-:Y:S01]  /*1ea20*/  IMAD.WIDE.U32 R162, P3, R63, R56, R162 ;  /* 0x000000383fa27225 */ /* 0x000fe200078600a2 */
[----:B------:R-:W-:Y:S02]  /*1ea30*/  IADD3 R165, P1, PT, R154, R158, RZ ;  /* 0x0000009e9aa57210 */ /* 0x000fe40007f3e0ff */
[----:B------:R-:W-:Y:S01]  /*1ea40*/  MOV R158, R153 ;  /* 0x00000099009e7202 */ /* 0x000fe20000000f00 */
[----:B------:R-:W-:Y:S01]  /*1ea50*/  IMAD.X R159, RZ, RZ, RZ, P4 ;  /* 0x000000ffff9f7224 */ /* 0x000fe200020e06ff */
[----:B------:R-:W-:Y:S01]  /*1ea60*/  IADD3 R154, P4, PT, R155, R162, RZ ;  /* 0x000000a29b9a7210 */ /* 0x000fe20007f9e0ff */
[----:B------:R-:W-:Y:S02]  /*1ea70*/  IMAD.X R155, RZ, RZ, RZ, P5 ;  /* 0x000000ffff9b7224 */ /* 0x000fe400028e06ff */
[----:B------:R-:W-:Y:S01]  /*1ea80*/  IMAD.WIDE.U32.X R152, R156, R60, R158, P6 ;  /* 0x0000003c9c987225 */ /* 0x000fe200030e049e */
[----:B------:R-:W-:-:S03]  /*1ea90*/  IADD3.X R172, P1, PT, R172, R154, RZ, P1, !PT ;  /* 0x0000009aacac7210 */ /* 0x000fc60000f3e4ff */
[----:B------:R-:W-:Y:S02]  /*1eaa0*/  IMAD.MOV.U32 R154, RZ, RZ, R157 ;  /* 0x000000ffff9a7224 */ /* 0x000fe400078e009d */
[----:B------:R-:W-:-:S04]  /*1eab0*/  IMAD.WIDE.U32 R156, R168, 0x26, RZ ;  /* 0x00000026a89c7825 */ /* 0x000fc800078e00ff */
[----:B------:R-:W-:Y:S01]  /*1eac0*/  IMAD.WIDE.U32.X R154, R164, R164, R154, P2 ;  /* 0x000000a4a49a7225 */ /* 0x000fe200010e049a */
[----:B------:R-:W-:-:S03]  /*1ead0*/  IADD3 R171, PT, PT, R157, R171, RZ ;  /* 0x000000ab9dab7210 */ /* 0x000fc60007ffe0ff */
[----:B------:R-:W-:-:S04]  /*1eae0*/  IMAD.WIDE.U32 R160, R60, R156, RZ ;  /* 0x0000009c3ca07225 */ /* 0x000fc800078e00ff */
[----:B------:R-:W-:-:S04]  /*1eaf0*/  IMAD.WIDE.U32 R156, R58, R156, RZ ;  /* 0x0000009c3a9c7225 */ /* 0x000fc800078e00ff */
[----:B------:R-:W-:Y:S01]  /*1eb00*/  IMAD.WIDE.U32 R160, P6, R171, R58, R160 ;  /* 0x0000003aaba07225 */ /* 0x000fe200078c00a0 */
[----:B------:R-:W-:-:S03]  /*1eb10*/  IADD3 R68, P2, PT, R68, R156, RZ ;  /* 0x0000009c44447210 */ /* 0x000fc60007f5e0ff */
[----:B------:R-:W-:Y:S01]  /*1eb20*/  IMAD.MOV.U32 R158, RZ, RZ, R161 ;  /* 0x000000ffff9e7224 */ /* 0x000fe200078e00a1 */
[----:B------:R-:W-:Y:S01]  /*1eb30*/  IADD3 R173, P5, PT, R157, R160, RZ ;  /* 0x000000a09dad7210 */ /* 0x000fe20007fbe0ff */
[----:B------:R-:W-:Y:S01]  /*1eb40*/  IMAD.SHL.U32 R168, R168, 0x2, RZ ;  /* 0x00000002a8a87824 */ /* 0x000fe200078e00ff */
[----:B------:R-:W-:Y:S01]  /*1eb50*/  IADD3.X R159, PT, PT, RZ, RZ, RZ, P6, !PT ;  /* 0x000000ffff9f7210 */ /* 0x000fe200037fe4ff */
[----:B------:R-:W-:Y:S01]  /*1eb60*/  IMAD.MOV.U32 R156, RZ, RZ, R163 ;  /* 0x000000ffff9c7224 */ /* 0x000fe200078e00a3 */
[----:B------:R-:W-:Y:S01]  /*1eb70*/  IADD3.X R170, P2, PT, R170, R173, RZ, P2, !PT ;  /* 0x000000adaaaa7210 */ /* 0x000fe2000175e4ff */
[----:B------:R-:W-:-:S04]  /*1eb80*/  IMAD.WIDE.U32 R160, R69, R168, RZ ;  /* 0x000000a845a07225 */ /* 0x000fc800078e00ff */
[----:B------:R-:W-:-:S04]  /*1eb90*/  IMAD.WIDE.U32.X R158, R171, R60, R158, P5 ;  /* 0x0000003cab9e7225 */ /* 0x000fc800028e049e */
[----:B------:R-:W-:Y:S01]  /*1eba0*/  IMAD.WIDE.U32 R162, R166, R168, RZ ;  /* 0x000000a8a6a27225 */ /* 0x000fe200078e00ff */
[----:B------:R-:W-:-:S03]  /*1ebb0*/  IADD3.X R78, P0, P2, R158, R154, R78, P2, P0 ;  /* 0x0000009a9e4e7210 */ /* 0x000fc6000120044e */
[----:B------:R-:W-:Y:S01]  /*1ebc0*/  IMAD.WIDE.U32 R160, P6, R72, R166, R160 ;  /* 0x000000a648a07225 */ /* 0x000fe200078c00a0 */
[----:B------:R-:W-:Y:S02]  /*1ebd0*/  IADD3.X R79, PT, PT, R159, R155, R79, P0, P2 ;  /* 0x0000009b9f4f7210 */ /* 0x000fe400007e444f */
[----:B------:R-:W-:Y:S01]  /*1ebe0*/  SHF.L.W.U32.HI R158, R170, 0xd, R78 ;  /* 0x0000000daa9e7819 */ /* 0x000fe20000010e4e */
[----:B------:R-:W-:Y:S01]  /*1ebf0*/  IMAD.X R157, RZ, RZ, RZ, P3 ;  /* 0x000000ffff9d7224 */ /* 0x000fe200018e06ff */
[----:B------:R-:W-:Y:S01]  /*1ec00*/  IADD3 R162, P3, PT, R165, R162, RZ ;  /* 0x000000a2a5a27210 */ /* 0x000fe20007f7e0ff */
[----:B------:R-:W-:Y:S01]  /*1ec10*/  IMAD.MOV.U32 R164, RZ, RZ, R161 ;  /* 0x000000ffffa47224 */ /* 0x000fe200078e00a1 */
[----:B------:R-:W-:Y:S01]  /*1ec20*/  IADD3.X R165, PT, PT, RZ, RZ, RZ, P6, !PT ;  /* 0x000000ffffa57210 */ /* 0x000fe200037fe4ff */
[----:B------:R-:W-:Y:S01]  /*1ec30*/  IMAD.WIDE.U32.X R156, R63, R59, R156, P4 ;  /* 0x0000003b3f9c7225 */ /* 0x000fe200020e049c */
[----:B------:R-:W-:Y:S02]  /*1ec40*/  SHF.L.W.U32.HI R79, R78, 0xd, R79 ;  /* 0x0000000d4e4f7819 */ /* 0x000fe40000010e4f */
[----:B------:R-:W-:-:S02]  /*1ec50*/  IADD3 R158, P0, PT, R158, R65, RZ ;  /* 0x000000419e9e7210 */ /* 0x000fc40007f1e0ff */
[----:B------:R-:W-:Y:S02]  /*1ec60*/  IADD3 R160, P6, PT, R163, R160, RZ ;  /* 0x000000a0a3a07210 */ /* 0x000fe40007fde0ff */
[----:B------:R-:W-:Y:S01]  /*1ec70*/  IADD3.X R159, P0, PT, R79, R55, RZ, P0, !PT ;  /* 0x000000374f9f7210 */ /* 0x000fe2000071e4ff */
[----:B------:R-:W-:Y:S01]  /*1ec80*/  IMAD.WIDE.U32 R78, R58, R62, RZ ;  /* 0x0000003e3a4e7225 */ /* 0x000fe200078e00ff */
[----:B------:R-:W-:Y:S02]  /*1ec90*/  IADD3.X R160, P3, PT, R172, R160, RZ, P3, !PT ;  /* 0x000000a0aca07210 */ /* 0x000fe40001f7e4ff */
[----:B------:R-:W-:Y:S01]  /*1eca0*/  IADD3.X R71, P0, PT, RZ, R71, RZ, P0, !PT ;  /* 0x00000047ff477210 */ /* 0x000fe2000071e4ff */
[----:B------:R-:W-:-:S03]  /*1ecb0*/  IMAD.WIDE.U32.X R164, R72, R69, R164, P6 ;  /* 0x0000004548a47225 */ /* 0x000fc600030e04a4 */
[----:B------:R-:W-:Y:S02]  /*1ecc0*/  SHF.L.W.U32.HI R55, R159, 0xd, R71 ;  /* 0x0000000d9f377819 */ /* 0x000fe40000010e47 */
[----:B------:R-:W-:-:S04]  /*1ecd0*/  IADD3.X R156, P1, P3, R164, R156, R152, P3, P1 ;  /* 0x0000009ca49c7210 */ /* 0x000fc80001b22498 */
[----:B------:R-:W-:Y:S02]  /*1ece0*/  IADD3.X R157, PT, PT, R165, R157, R153, P1, P3 ;  /* 0x0000009da59d7210 */ /* 0x000fe40000fe6499 */
[----:B------:R-:W-:Y:S01]  /*1ecf0*/  IADD3 R55, P1, PT, R55, R75, RZ ;  /* 0x0000004b37377210 */ /* 0x000fe20007f3e0ff */
[----:B------:R-:W-:Y:S02]  /*1ed00*/  IMAD.X R75, RZ, RZ, R64, P0 ;  /* 0x000000ffff4b7224 */ /* 0x000fe400000e0640 */
[----:B------:R-:W-:-:S03]  /*1ed10*/  IMAD.WIDE.U32 R64, R60, R62, RZ ;  /* 0x0000003e3c407225 */ /* 0x000fc600078e00ff */
[----:B------:R-:W-:Y:S01]  /*1ed20*/  SHF.L.W.U32.HI R71, R71, 0xd, R75 ;  /* 0x0000000d47477819 */ /* 0x000fe20000010e4b */
[----:B------:R-:W-:-:S03]  /*1ed30*/  IMAD.WIDE.U32 R64, P2, R63, R58, R64 ;  /* 0x0000003a3f407225 */ /* 0x000fc60007840040 */
[----:B------:R-:W-:Y:S01]  /*1ed40*/  IADD3.X R77, P0, PT, R71, R77, RZ, P1, !PT ;  /* 0x0000004d474d7210 */ /* 0x000fe20000f1e4ff */
[----:B------:R-:W-:Y:S01]  /*1ed50*/  IMAD.MOV.U32 R152, RZ, RZ, R65 ;  /* 0x000000ffff987224 */ /* 0x000fe200078e0041 */
[----:B------:R-:W-:Y:S02]  /*1ed60*/  IADD3.X R153, PT, PT, RZ, RZ, RZ, P2, !PT ;  /* 0x000000ffff997210 */ /* 0x000fe400017fe4ff */
[----:B------:R-:W-:-:S05]  /*1ed70*/  IADD3 R71, P1, PT, R79, R64, RZ ;  /* 0x000000404f477210 */ /* 0x000fca0007f3e0ff */
[----:B------:R-:W-:Y:S01]  /*1ed80*/  IMAD.WIDE.U32.X R152, R63, R60, R152, P1 ;  /* 0x0000003c3f987225 */ /* 0x000fe200008e0498 */
[----:B------:R-:W-:-:S03]  /*1ed90*/  LEA.HI.X R60, P0, R75, R167, RZ, 0xd, P0 ;  /* 0x000000a74b3c7211 */ /* 0x000fc60000016cff */
[----:B------:R-:W-:Y:S01]  /*1eda0*/  IMAD.WIDE.U32 R62, R69, R166, RZ ;  /* 0x000000a6453e7225 */ /* 0x000fe200078e00ff */
[----:B------:R-:W-:-:S03]  /*1edb0*/  SHF.L.W.U32.HI R58, R77, 0xd, R60 ;  /* 0x0000000d4d3a7819 */ /* 0x000fc60000010e3c */
[----:B------:R-:W-:Y:S01]  /*1edc0*/  IMAD.X R169, RZ, RZ, R169, P0 ;  /* 0x000000ffffa97224 */ /* 0x000fe200000e06a9 */
[----:B------:R-:W-:Y:S01]  /*1edd0*/  IADD3 R58, P1, PT, R58, R162, RZ ;  /* 0x000000a23a3a7210 */ /* 0x000fe20007f3e0ff */
[----:B------:R-:W-:-:S03]  /*1ede0*/  IMAD.WIDE.U32 R62, P3, R69, R166, R62 ;  /* 0x000000a6453e7225 */ /* 0x000fc6000786003e */
[----:B------:R-:W-:Y:S01]  /*1edf0*/  SHF.L.W.U32.HI R60, R60, 0xd, R169 ;  /* 0x0000000d3c3c7819 */ /* 0x000fe20000010ea9 */
[----:B------:R-:W-:Y:S01]  /*1ee00*/  IMAD.WIDE.U32 R166, R166, R166, RZ ;  /* 0x000000a6a6a67225 */ /* 0x000fe200078e00ff */
[----:B------:R-:W-:Y:S02]  /*1ee10*/  IADD3.X R65, PT, PT, RZ, RZ, RZ, P3, !PT ;  /* 0x000000ffff417210 */ /* 0x000fe40001ffe4ff */
[----:B------:R-:W-:Y:S01]  /*1ee20*/  IADD3.X R60, P1, PT, R60, R160, RZ, P1, !PT ;  /* 0x000000a03c3c7210 */ /* 0x000fe20000f3e4ff */
[----:B------:R-:W-:Y:S01]  /*1ee30*/  IMAD.MOV.U32 R64, RZ, RZ, R63 ;  /* 0x000000ffff407224 */ /* 0x000fe200078e003f */
[----:B------:R-:W-:Y:S01]  /*1ee40*/  IADD3 R75, P2, PT, R78, R166, RZ ;  /* 0x000000a64e4b7210 */ /* 0x000fe20007f5e0ff */
[----:B------:R-:W-:Y:S01]  /*1ee50*/  IMAD.WIDE.U32 R78, R56, R168, RZ ;  /* 0x000000a8384e7225 */ /* 0x000fe200078e00ff */
[----:B------:R-:W-:Y:S02]  /*1ee60*/  IADD3 R166, P4, PT, R167, R62, RZ ;  /* 0x0000003ea7a67210 */ /* 0x000fe40007f9e0ff */
[----:B------:R-:W-:Y:S01]  /*1ee70*/  LEA.HI.X R156, P1, R169, R156, RZ, 0xd, P1 ;  /* 0x0000009ca99c7211 */ /* 0x000fe20000836cff */
[----:B------:R-:W-:Y:S01]  /*1ee80*/  IMAD.WIDE.U32 R62, R59, R168, RZ ;  /* 0x000000a83b3e7225 */ /* 0x000fe200078e00ff */
[----:B------:R-:W-:-:S03]  /*1ee90*/  IADD3.X R71, P0, PT, R166, R71, RZ, P2, !PT ;  /* 0x00000047a6477210 */ /* 0x000fc6000171e4ff */
[----:B------:R-:W-:Y:S02]  /*1eea0*/  IMAD.X R157, RZ, RZ, R157, P1 ;  /* 0x000000ffff9d7224 */ /* 0x000fe400008e069d */
[----:B------:R-:W-:Y:S01]  /*1eeb0*/  IMAD.WIDE.U32 R62, P2, R72, R56, R62 ;  /* 0x00000038483e7225 */ /* 0x000fe2000784003e */
[----:B------:R-:W-:-:S03]  /*1eec0*/  SHF.L.W.U32.HI R56, R60, 0xd, R156 ;  /* 0x0000000d3c387819 */ /* 0x000fc60000010e9c */
[----:B------:R-:W-:Y:S01]  /*1eed0*/  IMAD.X R155, RZ, RZ, RZ, P2 ;  /* 0x000000ffff9b7224 */ /* 0x000fe200010e06ff */
[----:B------:R-:W-:Y:S01]  /*1eee0*/  IADD3 R75, P2, PT, R75, R78, RZ ;  /* 0x0000004e4b4b7210 */ /* 0x000fe20007f5e0ff */
[----:B------:R-:W-:Y:S01]  /*1eef0*/  IMAD.WIDE.U32.X R64, R69, R69, R64, P4 ;  /* 0x0000004545407225 */ /* 0x000fe200020e0440 */
[----:B------:R-:W-:Y:S02]  /*1ef00*/  IADD3 R78, P3, PT, R79, R62, RZ ;  /* 0x0000003e4f4e7210 */ /* 0x000fe40007f7e0ff */
[----:B------:R-:W-:Y:S02]  /*1ef10*/  MOV R154, R63 ;  /* 0x0000003f009a7202 */ /* 0x000fe40000000f00 */
[----:B------:R-:W-:Y:S02]  /*1ef20*/  IADD3.X R78, P1, PT, R71, R78, RZ, P2, !PT ;  /* 0x0000004e474e7210 */ /* 0x000fe4000173e4ff */
[----:B------:R-:W-:Y:S01]  /*1ef30*/  IADD3 R71, P2, PT, R56, R75, RZ ;  /* 0x0000004b38477210 */ /* 0x000fe20007f5e0ff */
[----:B------:R-:W-:Y:S01]  /*1ef40*/  IMAD.WIDE.U32.X R154, R72, R59, R154, P3 ;  /* 0x0000003b489a7225 */ /* 0x000fe200018e049a */
[----:B------:R-:W-:-:S02]  /*1ef50*/  SHF.L.W.U32.HI R63, R156, 0xd, R157 ;  /* 0x0000000d9c3f7819 */ /* 0x000fc40000010e9d */
[----:B------:R-:W-:Y:S02]  /*1ef60*/  LOP3.LUT R69, R170, 0x7ffff, RZ, 0xc0, !PT ;  /* 0x0007ffffaa457812 */ /* 0x000fe400078ec0ff */
[----:B------:R-:W-:Y:S02]  /*1ef70*/  IADD3.X R56, P0, P1, R154, R152, R64, P1, P0 ;  /* 0x000000989a387210 */ /* 0x000fe40000900440 */
[----:B------:R-:W-:Y:S02]  /*1ef80*/  IADD3.X R63, P2, PT, R63, R78, RZ, P2, !PT ;  /* 0x0000004e3f3f7210 */ /* 0x000fe4000175e4ff */
[----:B------:R-:W-:Y:S02]  /*1ef90*/  IADD3.X R64, PT, PT, R155, R153, R65, P0, P1 ;  /* 0x000000999b407210 */ /* 0x000fe400007e2441 */
[----:B------:R-:W-:Y:S02]  /*1efa0*/  LEA.HI.X R56, P0, R157, R56, RZ, 0xd, P2 ;  /* 0x000000389d387211 */ /* 0x000fe40001016cff */
[----:B------:R-:W-:-:S02]  /*1efb0*/  LOP3.LUT R72, R159, 0x7ffff, RZ, 0xc0, !PT ;  /* 0x0007ffff9f487812 */ /* 0x000fc400078ec0ff */
[----:B------:R-:W-:Y:S01]  /*1efc0*/  SHF.L.W.U32.HI R59, R63, 0xd, R56 ;  /* 0x0000000d3f3b7819 */ /* 0x000fe20000010e38 */
[----:B------:R-:W-:-:S04]  /*1efd0*/  IMAD.X R64, RZ, RZ, R64, P0 ;  /* 0x000000ffff407224 */ /* 0x000fc800000e0640 */
[----:B------:R-:W-:Y:S01]  /*1efe0*/  IMAD.WIDE.U32 R68, R59, 0x13, R68 ;  /* 0x000000133b447825 */ /* 0x000fe200078e0044 */
[----:B------:R-:W-:-:S05]  /*1eff0*/  SHF.L.W.U32.HI R64, R56, 0xd, R64 ;  /* 0x0000000d38407819 */ /* 0x000fca0000010e40 */
[----:B------:R-:W-:-:S05]  /*1f000*/  IMAD R59, R64, 0x13, RZ ;  /* 0x00000013403b7824 */ /* 0x000fca00078e02ff */
[----:B------:R-:W-:Y:S01]  /*1f010*/  IADD3 R62, PT, PT, R69, R59, RZ ;  /* 0x0000003b453e7210 */ /* 0x000fe20007ffe0ff */
[----:B------:R-:W-:-:S03]  /*1f020*/  IMAD.MOV.U32 R59, RZ, RZ, R68 ;  /* 0x000000ffff3b7224 */ /* 0x000fc600078e0044 */
[C---:B------:R-:W-:Y:S02]  /*1f030*/  LEA.HI R56, P0, R62.reuse, R158, RZ, 0xd ;  /* 0x0000009e3e387211 */ /* 0x040fe400078168ff */
[----:B------:R-:W-:-:S03]  /*1f040*/  LOP3.LUT R62, R62, 0x7ffff, RZ, 0xc0, !PT ;  /* 0x0007ffff3e3e7812 */ /* 0x000fc600078ec0ff */
[----:B------:R-:W-:-:S08]  /*1f050*/  IMAD.X R72, RZ, RZ, R72, P0 ;  /* 0x000000ffff487224 */ /* 0x000fd000000e0648 */
.L_x_6:
[----:B------:R-:W-:Y:S01]  /*1f060*/  LOP3.LUT R77, R77, 0x7ffff, RZ, 0xc0, !PT ;  /* 0x0007ffff4d4d7812 */ /* 0x000fe200078ec0ff */
[----:B------:R-:W-:Y:S01]  /*1f070*/  IMAD R75, R72, 0x26, RZ ;  /* 0x00000026484b7824 */ /* 0x000fe200078e02ff */
[----:B------:R-:W-:Y:S01]  /*1f080*/  LOP3.LUT R63, R63, 0x7ffff, RZ, 0xc0, !PT ;  /* 0x0007ffff3f3f7812 */ /* 0x000fe200078ec0ff */
[----:B------:R-:W-:Y:S01]  /*1f090*/  IMAD.WIDE.U32 R68, R56, 0x26, RZ ;  /* 0x0000002638447825 */ /* 0x000fe200078e00ff */
[----:B------:R-:W-:Y:S01]  /*1f0a0*/  LOP3.LUT R60, R60, 0x7ffff, RZ, 0xc0, !PT ;  /* 0x0007ffff3c3c7812 */ /* 0x000fe200078ec0ff */
[----:B------:R-:W-:Y:S02]  /*1f0b0*/  UISETP.GE.U32.AND UP0, UPT, UR4, 0x31, UPT ;  /* 0x000000310400788c */ /* 0x000fe4000bf06070 */
[----:B------:R-:W-:Y:S01]  /*1f0c0*/  IMAD R159, R77, 0x26, RZ ;  /* 0x000000264d9f7824 */ /* 0x000fe200078e02ff */
[----:B------:R-:W-:Y:S01]  /*1f0d0*/  IADD3 R75, PT, PT, R69, R75, RZ ;  /* 0x0000004b454b7210 */ /* 0x000fe20007ffe0ff */
[----:B------:R-:W-:Y:S01]  /*1f0e0*/  IMAD.WIDE.U32 R64, R55, 0x26, RZ ;  /* 0x0000002637407825 */ /* 0x000fe200078e00ff */
[----:B------:R-:W-:-:S03]  /*1f0f0*/  UIADD3 UR5, UPT, UPT, UR4, 0x1, URZ ;  /* 0x0000000104057890 */ /* 0x000fc6000fffe0ff */
[----:B------:R-:W-:Y:S02]  /*1f100*/  IMAD.IADD R159, R65, 0x1, R159 ;  /* 0x00000001419f7824 */ /* 0x000fe400078e029f */
[----:B------:R-:W-:Y:S02]  /*1f110*/  IMAD.WIDE.U32 R78, R75, R71, RZ ;  /* 0x000000474b4e7225 */ /* 0x000fe400078e00ff */
[----:B------:R-:W-:Y:S02]  /*1f120*/  UMOV UR4, UR5 ;  /* 0x0000000500047c82 */ /* 0x000fe40008000000 */
[----:B------:R-:W-:-:S04]  /*1f130*/  IMAD.WIDE.U32 R154, R159, R58, RZ ;  /* 0x0000003a9f9a7225 */ /* 0x000fc800078e00ff */
[----:B------:R-:W-:-:S04]  /*1f140*/  IMAD.WIDE.U32 R78, P0, R63, R68, R78 ;  /* 0x000000443f4e7225 */ /* 0x000fc8000780004e */
[----:B------:R-:W-:-:S04]  /*1f150*/  IMAD.WIDE.U32 R68, R68, R71, RZ ;  /* 0x0000004744447225 */ /* 0x000fc800078e00ff */
[----:B------:R-:W-:Y:S01]  /*1f160*/  IMAD.WIDE.U32 R154, P3, R60, R64, R154 ;  /* 0x000000403c9a7225 */ /* 0x000fe2000786009a */
[----:B------:R-:W-:-:S03]  /*1f170*/  IADD3 R65, P2, PT, R69, R78, RZ ;  /* 0x0000004e45417210 */ /* 0x000fc60007f5e0ff */
[----:B------:R-:W-:-:S04]  /*1f180*/  IMAD.WIDE.U32 R152, R64, R58, RZ ;  /* 0x0000003a40987225 */ /* 0x000fc800078e00ff */
[-C--:B------:R-:W-:Y:S01]  /*1f190*/  IMAD.WIDE.U32 R156, R62, R59.reuse, RZ ;  /* 0x0000003b3e9c7225 */ /* 0x080fe200078e00ff */
        /* <DEDUP_REMOVED lines=8> */
[----:B------:R-:W-:Y:S01]  /*1f220*/  MOV R68, R79 ;  /* 0x0000004f00447202 */ /* 0x000fe20000000f00 */
[----:B------:R-:W-:Y:S01]  /*1f230*/  IMAD.X R79, RZ, RZ, RZ, P5 ;  /* 0x000000ffff4f7224 */ /* 0x000fe200028e06ff */
[----:B------:R-:W-:Y:S01]  /*1f240*/  IADD3 R153, P6, PT, R153, R156, RZ ;  /* 0x0000009c99997210 */ /* 0x000fe20007fde0ff */
[----:B------:R-:W-:Y:S01]  /*1f250*/  IMAD R160, R60, 0x13, RZ ;  /* 0x000000133ca07824 */ /* 0x000fe200078e02ff */
[----:B------:R-:W-:Y:S01]  /*1f260*/  MOV R78, R157 ;  /* 0x0000009d004e7202 */ /* 0x000fe20000000f00 */
[----:B------:R-:W-:Y:S01]  /*1f270*/  IMAD.WIDE.U32.X R68, R75, R63, R68, P2 ;  /* 0x0000003f4b447225 */ /* 0x000fe200010e0444 */
[----:B------:R-:W-:-:S03]  /*1f280*/  IADD3.X R75, P0, PT, R65, R153, RZ, P0, !PT ;  /* 0x00000099414b7210 */ /* 0x000fc6000071e4ff */
[----:B------:R-:W-:Y:S02]  /*1f290*/  IMAD.X R153, RZ, RZ, RZ, P3 ;  /* 0x000000ffff997224 */ /* 0x000fe400018e06ff */
[----:B------:R-:W-:Y:S01]  /*1f2a0*/  IMAD.WIDE.U32.X R78, R62, R62, R78, P6 ;  /* 0x0000003e3e4e7225 */ /* 0x000fe200030e044e */
[C---:B------:R-:W-:Y:S02]  /*1f2b0*/  SHF.L.U64.HI R62, R59.reuse, 0x1, R62 ;  /* 0x000000013b3e7819 */ /* 0x040fe4000001023e */
[----:B------:R-:W-:Y:S01]  /*1f2c0*/  SHF.L.U32 R59, R59, 0x1, RZ ;  /* 0x000000013b3b7819 */ /* 0x000fe200000006ff */
[----:B------:R-:W-:-:S03]  /*1f2d0*/  IMAD.WIDE.U32.X R152, R159, R60, R152, P4 ;  /* 0x0000003c9f987225 */ /* 0x000fc600020e0498 */
[----:B------:R-:W-:-:S04]  /*1f2e0*/  IADD3.X R155, P0, P1, R78, R152, R68, P0, P1 ;  /* 0x000000984e9b7210 */ /* 0x000fc80000102444 */
        /* <DEDUP_REMOVED lines=12> */
[----:B------:R-:W-:Y:S01]  /*1f3b0*/  IMAD.WIDE.U32 R64, P5, R72, R59, R64 ;  /* 0x0000003b48407225 */ /* 0x000fe200078a0040 */
[----:B------:R-:W-:-:S03]  /*1f3c0*/  IADD3 R156, P4, PT, R157, R152, RZ ;  /* 0x000000989d9c7210 */ /* 0x000fc60007f9e0ff */
[----:B------:R-:W-:-:S04]  /*1f3d0*/  IMAD.WIDE.U32 R78, R59, R56, RZ ;  /* 0x000000383b4e7225 */ /* 0x000fc800078e00ff */
[----:B------:R-:W-:Y:S01]  /*1f3e0*/  IMAD.X R157, RZ, RZ, RZ, P0 ;  /* 0x000000ffff9d7224 */ /* 0x000fe200000e06ff */
[----:B------:R-:W-:Y:S01]  /*1f3f0*/  IADD3 R164, P6, PT, R79, R64, RZ ;  /* 0x000000404fa47210 */ /* 0x000fe20007fde0ff */
[----:B------:R-:W-:Y:S01]  /*1f400*/  IMAD.X R79, RZ, RZ, RZ, P5 ;  /* 0x000000ffff4f7224 */ /* 0x000fe200028e06ff */
[----:B------:R-:W-:Y:S01]  /*1f410*/  IADD3.X R64, P1, PT, R156, R68, RZ, P1, !PT ;  /* 0x000000449c407210 */ /* 0x000fe20000f3e4ff */
[----:B------:R-:W-:Y:S01]  /*1f420*/  IMAD.MOV.U32 R156, RZ, RZ, R69 ;  /* 0x000000ffff9c7224 */ /* 0x000fe200078e0045 */
[----:B------:R-:W-:Y:S01]  /*1f430*/  IADD3 R162, P0, PT, R162, R78, RZ ;  /* 0x0000004ea2a27210 */ /* 0x000fe20007f1e0ff */
[----:B------:R-:W-:Y:S01]  /*1f440*/  IMAD.MOV.U32 R68, RZ, RZ, R153 ;  /* 0x000000ffff447224 */ /* 0x000fe200078e0099 */
[----:B------:R-:W-:Y:S01]  /*1f450*/  IADD3.X R69, PT, PT, RZ, RZ, RZ, P2, !PT ;  /* 0x000000ffff457210 */ /* 0x000fe200017fe4ff */
[----:B------:R-:W-:Y:S01]  /*1f460*/  IMAD.WIDE.U32.X R156, R159, R63, R156, P3 ;  /* 0x0000003f9f9c7225 */ /* 0x000fe200018e049c */
[----:B------:R-:W-:Y:S02]  /*1f470*/  MOV R78, R65 ;  /* 0x00000041004e7202 */ /* 0x000fe40000000f00 */
[----:B------:R-:W-:Y:S01]  /*1f480*/  IADD3.X R164, P0, PT, R64, R164, RZ, P0, !PT ;  /* 0x000000a440a47210 */ /* 0x000fe2000071e4ff */
[----:B------:R-:W-:-:S04]  /*1f490*/  IMAD.WIDE.U32.X R68, R160, R60, R68, P4 ;  /* 0x0000003ca0447225 */ /* 0x000fc800020e0444 */
[----:B------:R-:W-:-:S04]  /*1f4a0*/  IMAD.WIDE.U32.X R78, R72, R62, R78, P6 ;  /* 0x0000003e484e7225 */ /* 0x000fc800030e044e */
[----:B------:R-:W-:Y:S01]  /*1f4b0*/  IMAD.WIDE.U32 R64, R56, R56, RZ ;  /* 0x0000003838407225 */ /* 0x000fe200078e00ff */
[----:B------:R-:W-:-:S04]  /*1f4c0*/  IADD3.X R160, P0, P1, R78, R156, R68, P0, P1 ;  /* 0x0000009c4ea07210 */ /* 0x000fc80000102444 */
[----:B------:R-:W-:Y:S01]  /*1f4d0*/  IADD3.X R156, PT, PT, R79, R157, R69, P0, P1 ;  /* 0x0000009d4f9c7210 */ /* 0x000fe200007e2445 */
[----:B------:R-:W-:-:S04]  /*1f4e0*/  IMAD.WIDE.U32 R78, R72, R56, RZ ;  /* 0x00000038484e7225 */ /* 0x000fc800078e00ff */
[----:B------:R-:W-:Y:S02]  /*1f4f0*/  IMAD R157, R60, 0x26, RZ ;  /* 0x000000263c9d7824 */ /* 0x000fe400078e02ff */
[----:B------:R-:W-:-:S04]  /*1f500*/  IMAD.WIDE.U32 R78, P0, R56, R72, R78 ;  /* 0x00000048384e7225 */ /* 0x000fc8000780004e */
[----:B------:R-:W-:Y:S01]  /*1f510*/  IMAD.MOV.U32 R68, RZ, RZ, R79 ;  /* 0x000000ffff447224 */ /* 0x000fe200078e004f */
[----:B------:R-:W-:Y:S01]  /*1f520*/  IADD3 R65, P3, PT, R65, R78, RZ ;  /* 0x0000004e41417210 */ /* 0x000fe20007f7e0ff */
[----:B------:R-:W-:-:S04]  /*1f530*/  IMAD.WIDE.U32 R78, R58, 0x26, RZ ;  /* 0x000000263a4e7825 */ /* 0x000fc800078e00ff */
[----:B------:R-:W-:Y:S01]  /*1f540*/  IMAD.X R69, RZ, RZ, RZ, P0 ;  /* 0x000000ffff457224 */ /* 0x000fe200000e06ff */
[----:B------:R-:W-:Y:S02]  /*1f550*/  IADD3 R157, PT, PT, R79, R157, RZ ;  /* 0x0000009d4f9d7210 */ /* 0x000fe40007ffe0ff */
[----:B------:R-:W-:Y:S01]  /*1f560*/  SHF.L.W.U32.HI R79, R75, 0xd, R155 ;  /* 0x0000000d4b4f7819 */ /* 0x000fe20000010e9b */
[----:B------:R-:W-:Y:S01]  /*1f570*/  IMAD.WIDE.U32.X R68, R72, R72, R68, P3 ;  /* 0x0000004848447225 */ /* 0x000fe200018e0444 */
[----:B------:R-:W-:Y:S02]  /*1f580*/  SHF.L.U64.HI R72, R56, 0x1, R72 ;  /* 0x0000000138487819 */ /* 0x000fe40000010248 */
[----:B------:R-:W-:Y:S01]  /*1f590*/  IADD3 R162, P0, PT, R79, R162, RZ ;  /* 0x000000a24fa27210 */ /* 0x000fe20007f1e0ff */
[----:B------:R-:W-:Y:S01]  /*1f5a0*/  IMAD.WIDE.U32 R152, R157, R71, RZ ;  /* 0x000000479d987225 */ /* 0x000fe200078e00ff */
[----:B------:R-:W-:-:S04]  /*1f5b0*/  SHF.L.W.U32.HI R155, R155, 0xd, R158 ;  /* 0x0000000d9b9b7819 */ /* 0x000fc80000010e9e */
[----:B------:R-:W-:Y:S01]  /*1f5c0*/  IADD3.X R164, P0, PT, R155, R164, RZ, P0, !PT ;  /* 0x000000a49ba47210 */ /* 0x000fe2000071e4ff */
[----:B------:R-:W-:-:S03]  /*1f5d0*/  IMAD.WIDE.U32 R152, P4, R63, R78, R152 ;  /* 0x0000004e3f987225 */ /* 0x000fc60007880098 */
[----:B------:R-:W-:Y:S01]  /*1f5e0*/  LEA.HI.X R160, P0, R158, R160, RZ, 0xd, P0 ;  /* 0x000000a09ea07211 */ /* 0x000fe20000016cff */
[----:B------:R-:W-:-:S04]  /*1f5f0*/  IMAD.WIDE.U32 R78, R78, R71, RZ ;  /* 0x000000474e4e7225 */ /* 0x000fc800078e00ff */
[----:B------:R-:W-:Y:S01]  /*1f600*/  IMAD.SHL.U32 R155, R56, 0x2, RZ ;  /* 0x00000002389b7824 */ /* 0x000fe200078e00ff */
        /* <DEDUP_REMOVED lines=20> */
[----:B------:R-:W-:Y:S01]  /*1f750*/  IMAD.WIDE.U32 R64, R55, R55, RZ ;  /* 0x0000003737407225 */ /* 0x000fe200078e00ff */
[----:B------:R-:W-:-:S03]  /*1f760*/  IADD3.X R79, PT, PT, RZ, RZ, RZ, P2, !PT ;  /* 0x000000ffff4f7210 */ /* 0x000fc600017fe4ff */
[----:B------:R-:W-:Y:S01]  /*1f770*/  IMAD.MOV.U32 R78, RZ, RZ, R153 ;  /* 0x000000ffff4e7224 */ /* 0x000fe200078e0099 */
[----:B------:R-:W-:Y:S01]  /*1f780*/  IADD3 R56, P2, PT, R65, R152, RZ ;  /* 0x0000009841387210 */ /* 0x000fe20007f5e0ff */
[----:B------:R-:W-:-:S04]  /*1f790*/  IMAD.WIDE.U32 R68, P1, R155, R77, R68 ;  /* 0x0000004d9b447225 */ /* 0x000fc80007820044 */
[----:B------:R-:W-:Y:S01]  /*1f7a0*/  IMAD.WIDE.U32 R152, R155, R55, RZ ;  /* 0x000000379b987225 */ /* 0x000fe200078e00ff */
[----:B------:R-:W-:-:S03]  /*1f7b0*/  IADD3.X R55, PT, PT, RZ, R156, RZ, P0, !PT ;  /* 0x0000009cff377210 */ /* 0x000fc600007fe4ff */
[----:B------:R-:W-:Y:S01]  /*1f7c0*/  IMAD.X R157, RZ, RZ, RZ, P1 ;  /* 0x000000ffff9d7224 */ /* 0x000fe200008e06ff */
[----:B------:R-:W-:Y:S01]  /*1f7d0*/  IADD3 R65, P0, PT, R153, R68, RZ ;  /* 0x0000004499417210 */ /* 0x000fe20007f1e0ff */
[----:B------:R-:W-:Y:S01]  /*1f7e0*/  IMAD.MOV.U32 R156, RZ, RZ, R69 ;  /* 0x000000ffff9c7224 */ /* 0x000fe200078e0045 */
[----:B------:R-:W-:Y:S01]  /*1f7f0*/  SHF.L.W.U32.HI R153, R160, 0xd, R55 ;  /* 0x0000000da0997819 */ /* 0x000fe20000010e37 */
[----:B------:R-:W-:Y:S01]  /*1f800*/  IMAD.WIDE.U32.X R78, R77, R77, R78, P2 ;  /* 0x0000004d4d4e7225 */ /* 0x000fe200010e044e */
[----:B------:R-:W-:-:S03]  /*1f810*/  SHF.L.W.U32.HI R55, R164, 0xd, R160 ;  /* 0x0000000da4377819 */ /* 0x000fc60000010ea0 */
[----:B------:R-:W-:Y:S01]  /*1f820*/  IMAD.WIDE.U32.X R68, R72, R77, R156, P0 ;  /* 0x0000004d48447225 */ /* 0x000fe200000e049c */
[----:B------:R-:W-:-:S03]  /*1f830*/  IADD3 R55, P0, PT, R55, R159, RZ ;  /* 0x0000009f37377210 */ /* 0x000fc60007f1e0ff */
[----:B------:R-:W-:Y:S01]  /*1f840*/  IMAD R160, R63, 0x13, RZ ;  /* 0x000000133fa07824 */ /* 0x000fe200078e02ff */
[----:B------:R-:W-:Y:S01]  /*1f850*/  IADD3.X R77, P0, PT, R153, R161, RZ, P0, !PT ;  /* 0x000000a1994d7210 */ /* 0x000fe2000071e4ff */
[----:B------:R-:W-:-:S03]  /*1f860*/  IMAD.WIDE.U32 R156, R71, 0x13, RZ ;  /* 0x00000013479c7825 */ /* 0x000fc600078e00ff */
[----:B------:R-:W-:Y:S01]  /*1f870*/  IADD3.X R163, P0, PT, RZ, R163, RZ, P0, !PT ;  /* 0x000000a3ffa37210 */ /* 0x000fe2000071e4ff */
[----:B------:R-:W-:-:S04]  /*1f880*/  IMAD.IADD R160, R157, 0x1, R160 ;  /* 0x000000019da07824 */ /* 0x000fc800078e02a0 */
        /* <DEDUP_REMOVED lines=16> */
[----:B------:R-:W-:Y:S01]  /*1f990*/  IADD3 R161, P3, PT, R161, R152, RZ ;  /* 0x00000098a1a17210 */ /* 0x000fe20007f7e0ff */
[----:B------:R-:W-:Y:S01]  /*1f9a0*/  IMAD.WIDE.U32 R152, R155, R58, RZ ;  /* 0x0000003a9b987225 */ /* 0x000fe200078e00ff */
[----:B------:R-:W-:-:S03]  /*1f9b0*/  IADD3 R160, P2, PT, R166, R160, RZ ;  /* 0x000000a0a6a07210 */ /* 0x000fc60007f5e0ff */
[----:B------:R-:W-:Y:S01]  /*1f9c0*/  IMAD.WIDE.U32.X R158, R62, R60, R158, P3 ;  /* 0x0000003c3e9e7225 */ /* 0x000fe200018e049e */
[----:B------:R-:W-:-:S04]  /*1f9d0*/  IADD3.X R161, P2, PT, R65, R161, RZ, P2, !PT ;  /* 0x000000a141a17210 */ /* 0x000fc8000175e4ff */
[----:B------:R-:W-:-:S04]  /*1f9e0*/  IADD3.X R156, P1, P2, R158, R68, R156, P2, P1 ;  /* 0x000000449e9c7210 */ /* 0x000fc8000122249c */
[----:B------:R-:W-:Y:S01]  /*1f9f0*/  IADD3.X R157, PT, PT, R159, R69, R157, P1, P2 ;  /* 0x000000459f9d7210 */ /* 0x000fe20000fe449d */
[----:B------:R-:W-:Y:S01]  /*1fa00*/  IMAD.WIDE.U32 R68, R72, R58, RZ ;  /* 0x0000003a48447225 */ /* 0x000fe200078e00ff */
[----:B------:R-:W-:-:S03]  /*1fa10*/  IADD3 R152, P1, PT, R152, R64, RZ ;  /* 0x0000004098987210 */ /* 0x000fc60007f3e0ff */
[----:B------:R-:W-:Y:S01]  /*1fa20*/  IMAD.WIDE.U32 R68, P2, R155, R60, R68 ;  /* 0x0000003c9b447225 */ /* 0x000fe20007840044 */
[----:B------:R-:W-:-:S03]  /*1fa30*/  LOP3.LUT R155, R75, 0x7ffff, RZ, 0xc0, !PT ;  /* 0x0007ffff4b9b7812 */ /* 0x000fc600078ec0ff */
[----:B------:R-:W-:Y:S01]  /*1fa40*/  IMAD.MOV.U32 R64, RZ, RZ, R69 ;  /* 0x000000ffff407224 */ /* 0x000fe200078e0045 */
[----:B------:R-:W-:Y:S01]  /*1fa50*/  IADD3 R153, P3, PT, R153, R68, RZ ;  /* 0x0000004499997210 */ /* 0x000fe20007f7e0ff */
[----:B------:R-:W-:-:S03]  /*1fa60*/  IMAD.WIDE.U32 R68, R62, R71, RZ ;  /* 0x000000473e447225 */ /* 0x000fc600078e00ff */
[----:B------:R-:W-:Y:S01]  /*1fa70*/  IADD3.X R56, P1, PT, R56, R153, RZ, P1, !PT ;  /* 0x0000009938387210 */ /* 0x000fe20000f3e4ff */
[----:B------:R-:W-:Y:S02]  /*1fa80*/  IMAD.X R65, RZ, RZ, RZ, P2 ;  /* 0x000000ffff417224 */ /* 0x000fe400010e06ff */
[----:B------:R-:W-:Y:S01]  /*1fa90*/  IMAD.WIDE.U32.X R64, R72, R60, R64, P3 ;  /* 0x0000003c48407225 */ /* 0x000fe200018e0440 */
[----:B------:R-:W-:-:S03]  /*1faa0*/  LOP3.LUT R72, R164, 0x7ffff, RZ, 0xc0, !PT ;  /* 0x0007ffffa4487812 */ /* 0x000fc600078ec0ff */
[----:B------:R-:W-:-:S04]  /*1fab0*/  IMAD.WIDE.U32 R68, P3, R59, R63, R68 ;  /* 0x0000003f3b447225 */ /* 0x000fc80007860044 */
[----:B------:R-:W-:-:S05]  /*1fac0*/  IMAD.WIDE.U32 R58, R59, R71, RZ ;  /* 0x000000473b3a7225 */ /* 0x000fca00078e00ff */
[----:B------:R-:W-:Y:S02]  /*1fad0*/  IADD3 R60, P4, PT, R59, R68, RZ ;  /* 0x000000443b3c7210 */ /* 0x000fe40007f9e0ff */
[----:B------:R-:W-:Y:S01]  /*1fae0*/  IADD3 R152, P2, PT, R152, R58, RZ ;  /* 0x0000003a98987210 */ /* 0x000fe20007f5e0ff */
[----:B------:R-:W-:Y:S01]  /*1faf0*/  IMAD.MOV.U32 R58, RZ, RZ, R69 ;  /* 0x000000ffff3a7224 */ /* 0x000fe200078e0045 */
[----:B------:R-:W-:-:S03]  /*1fb00*/  IADD3.X R59, PT, PT, RZ, RZ, RZ, P3, !PT ;  /* 0x000000ffff3b7210 */ /* 0x000fc60001ffe4ff */
[----:B------:R-:W-:Y:S01]  /*1fb10*/  IMAD.WIDE.U32.X R58, R62, R63, R58, P4 ;  /* 0x0000003f3e3a7225 */ /* 0x000fe200020e043a */
[----:B------:R-:W-:-:S04]  /*1fb20*/  IADD3.X R63, P2, PT, R56, R60, RZ, P2, !PT ;  /* 0x0000003c383f7210 */ /* 0x000fc8000175e4ff */
[----:B------:R-:W-:Y:S02]  /*1fb30*/  IADD3.X R56, P1, P2, R58, R64, R78, P2, P1 ;  /* 0x000000403a387210 */ /* 0x000fe4000122244e */
[----:B------:R-:W-:Y:S02]  /*1fb40*/  SHF.L.W.U32.HI R58, R77, 0xd, R163 ;  /* 0x0000000d4d3a7819 */ /* 0x000fe40000010ea3 */
[----:B------:R-:W-:Y:S02]  /*1fb50*/  IADD3.X R59, PT, PT, R59, R65, R79, P1, P2 ;  /* 0x000000413b3b7210 */ /* 0x000fe40000fe444f */
        /* <DEDUP_REMOVED lines=10> */
[----:B------:R-:W-:-:S04]  /*1fc00*/  IMAD.X R59, RZ, RZ, R59, P0 ;  /* 0x000000ffff3b7224 */ /* 0x000fc800000e063b */
[----:B------:R-:W-:Y:S01]  /*1fc10*/  IMAD.WIDE.U32 R154, R62, 0x13, R154 ;  /* 0x000000133e9a7825 */ /* 0x000fe200078e009a */
[----:B------:R-:W-:-:S05]  /*1fc20*/  SHF.L.W.U32.HI R59, R56, 0xd, R59 ;  /* 0x0000000d383b7819 */ /* 0x000fca0000010e3b */
[----:B------:R-:W-:-:S04]  /*1fc30*/  IMAD R59, R59, 0x13, RZ ;  /* 0x000000133b3b7824 */ /* 0x000fc800078e02ff */
[----:B------:R-:W-:Y:S01]  /*1fc40*/  IMAD.IADD R62, R155, 0x1, R59 ;  /* 0x000000019b3e7824 */ /* 0x000fe200078e023b */
[----:B------:R-:W-:-:S04]  /*1fc50*/  MOV R59, R154 ;  /* 0x0000009a003b7202 */ /* 0x000fc80000000f00 */
[C---:B------:R-:W-:Y:S02]  /*1fc60*/  LEA.HI R56, P0, R62.reuse, R162, RZ, 0xd ;  /* 0x000000a23e387211 */ /* 0x040fe400078168ff */
[----:B------:R-:W-:-:S03]  /*1fc70*/  LOP3.LUT R62, R62, 0x7ffff, RZ, 0xc0, !PT ;  /* 0x0007ffff3e3e7812 */ /* 0x000fc600078ec0ff */
[----:B------:R-:W-:Y:S01]  /*1fc80*/  IMAD.X R72, RZ, RZ, R72, P0 ;  /* 0x000000ffff487224 */ /* 0x000fe200000e0648 */
[----:B------:R-:W-:Y:S07]  /*1fc90*/  BRA.U !UP0, `(.L_x_6) ;  /* 0xfffffff108f07547 */ /* 0x000fee000b83ffff */
[----:B------:R-:W-:Y:S01]  /*1fca0*/  IMAD.WIDE.U32 R152, R49, 0x13, RZ ;  /* 0x0000001331987825 */ /* 0x000fe200078e00ff */
[----:B------:R-:W-:Y:S01]  /*1fcb0*/  LOP3.LUT R47, R60, 0x7ffff, RZ, 0xc0, !PT ;  /* 0x0007ffff3c2f7812 */ /* 0x000fe200078ec0ff */
[----:B------:R-:W2:Y:S01]  /*1fcc0*/  LDL R183, [R1+0x78] ;  /* 0x0000780001b77983 */ /* 0x000ea20000100800 */
[----:B------:R-:W-:Y:S01]  /*1fcd0*/  LOP3.LUT R60, R63, 0x7ffff, RZ, 0xc0, !PT ;  /* 0x0007ffff3f3c7812 */ /* 0x000fe200078ec0ff */
[----:B------:R-:W-:Y:S01]  /*1fce0*/  IMAD R68, R50, 0x13, RZ ;  /* 0x0000001332447824 */ /* 0x000fe200078e02ff */
[----:B------:R-:W0:Y:S01]  /*1fcf0*/  LDCU.128 UR12, c[0x3][URZ] ;  /* 0x00c00000ff0c77ac */ /* 0x000e220008000c00 */
[----:B------:R-:W-:Y:S01]  /*1fd00*/  IMAD.WIDE.U32 R78, R72, R148, RZ ;  /* 0x00000094484e7225 */ /* 0x000fe200078e00ff */
[----:B------:R-:W3:Y:S01]  /*1fd10*/  LDL R182, [R1+0x1c] ;  /* 0x00001c0001b67983 */ /* 0x000ee20000100800 */
[----:B------:R-:W1:Y:S02]  /*1fd20*/  LDCU.128 UR8, c[0x3][URZ] ;  /* 0x00c00000ff0877ac */ /* 0x000e640008000c00 */
[----:B------:R-:W-:Y:S01]  /*1fd30*/  IMAD.IADD R63, R153, 0x1, R68 ;  /* 0x00000001993f7824 */ /* 0x000fe200078e0244 */
[----:B------:R-:W4:Y:S01]  /*1fd40*/  LDL R184, [R1+0x7c] ;  /* 0x00007c0001b87983 */ /* 0x000f220000100800 */
[-C--:B------:R-:W-:Y:S01]  /*1fd50*/  IMAD.WIDE.U32 R68, R71, R152.reuse, RZ ;  /* 0x0000009847447225 */ /* 0x080fe200078e00ff */
[----:B------:R-:W1:Y:S02]  /*1fd60*/  LDCU.128 UR32, c[0x3][URZ] ;  /* 0x00c00000ff2077ac */ /* 0x000e640008000c00 */
[----:B------:R-:W4:Y:S01]  /*1fd70*/  LDL R196, [R1+0x28] ;  /* 0x0000280001c47983 */ /* 0x000f220000100800 */
[----:B------:R-:W-:Y:S01]  /*1fd80*/  IMAD.WIDE.U32 R152, R60, R152, RZ ;  /* 0x000000983c987225 */ /* 0x000fe200078e00ff */
[----:B------:R-:W1:Y:S02]  /*1fd90*/  LDCU.128 UR36, c[0x3][URZ] ;  /* 0x00c00000ff2477ac */ /* 0x000e640008000c00 */
[----:B------:R-:W4:Y:S01]  /*1fda0*/  LDL R203, [R1+0x64] ;  /* 0x0000640001cb7983 */ /* 0x000f220000100800 */
[-C--:B------:R-:W-:Y:S01]  /*1fdb0*/  IMAD.WIDE.U32 R154, R47, R150.reuse, RZ ;  /* 0x000000962f9a7225 */ /* 0x080fe200078e00ff */
[----:B------:R-:W1:Y:S03]  /*1fdc0*/  LDCU.128 UR28, c[0x3][0x10] ;  /* 0x00c00200ff1c77ac */ /* 0x000e660008000c00 */
[----:B------:R-:W-:Y:S01]  /*1fdd0*/  IMAD.WIDE.U32 R64, R58, R150, RZ ;  /* 0x000000963a407225 */ /* 0x000fe200078e00ff */
[----:B------:R-:W1:Y:S03]  /*1fde0*/  LDCU.128 UR24, c[0x3][0x10] ;  /* 0x00c00200ff1877ac */ /* 0x000e660008000c00 */
[C---:B------:R-:W-:Y:S01]  /*1fdf0*/  IMAD.WIDE.U32 R156, R56.reuse, R148, RZ ;  /* 0x00000094389c7225 */ /* 0x040fe200078e00ff */
[----:B------:R-:W1:Y:S03]  /*1fe00*/  LDCU.128 UR20, c[0x3][URZ] ;  /* 0x00c00000ff1477ac */ /* 0x000e660008000c00 */
[----:B------:R-:W-:Y:S01]  /*1fe10*/  IMAD.WIDE.U32 R78, P3, R56, R53, R78 ;  /* 0x00000035384e7225 */ /* 0x000fe2000786004e */
[----:B------:R-:W-:Y:S01]  /*1fe20*/  IADD3 R75, P1, PT, R64, R68, RZ ;  /* 0x00000044404b7210 */ /* 0x000fe20007f3e0ff */
[----:B------:R-:W1:Y:S02]  /*1fe30*/  LDCU.128 UR16, c[0x3][URZ] ;  /* 0x00c00000ff1077ac */ /* 0x000e640008000c00 */
[----:B------:R-:W-:Y:S01]  /*1fe40*/  IMAD.WIDE.U32 R152, P5, R71, R63, R152 ;  /* 0x0000003f47987225 */ /* 0x000fe200078a0098 */
[----:B------:R-:W-:Y:S01]  /*1fe50*/  IADD3 R108, P2, PT, R157, R78, RZ ;  /* 0x0000004e9d6c7210 */ /* 0x000fe20007f5e0ff */
[----:B------:R-:W1:Y:S02]  /*1fe60*/  LDCU.128 UR44, c[0x3][0x10] ;  /* 0x00c00200ff2c77ac */ /* 0x000e640008000c00 */
[----:B------:R-:W-:Y:S01]  /*1fe70*/  IMAD.WIDE.U32 R154, P4, R58, R54, R154 ;  /* 0x000000363a9a7225 */ /* 0x000fe2000788009a */
[----:B------:R-:W-:Y:S01]  /*1fe80*/  IADD3.X R157, PT, PT, RZ, RZ, RZ, P3, !PT ;  /* 0x000000ffff9d7210 */ /* 0x000fe20001ffe4ff */
[----:B------:R-:W1:Y:S01]  /*1fe90*/  LDCU.128 UR40, c[0x3][0x10] ;  /* 0x00c00200ff2877ac */ /* 0x000e620008000c00 */
[----:B------:R-:W-:Y:S01]  /*1fea0*/  IADD3 R68, P3, PT, R69, R152, RZ ;  /* 0x0000009845447210 */ /* 0x000fe20007f7e0ff */
[----:B------:R-:W-:Y:S01]  /*1feb0*/  IMAD.X R159, RZ, RZ, RZ, P4 ;  /* 0x000000ffff9f7224 */ /* 0x000fe200020e06ff */
[----:B------:R-:W-:Y:S01]  /*1fec0*/  IADD3 R64, P4, PT, R65, R154, RZ ;  /* 0x0000009a41407210 */ /* 0x000fe20007f9e0ff */
[----:B------:R-:W-:Y:S01]  /*1fed0*/  IMAD.X R161, RZ, RZ, RZ, P5 ;  /* 0x000000ffffa17224 */ /* 0x000fe200028e06ff */
[----:B------:R-:W-:Y:S01]  /*1fee0*/  IADD3 R75, P0, PT, R75, R156, RZ ;  /* 0x0000009c4b4b7210 */ /* 0x000fe20007f1e0ff */
[----:B------:R-:W-:Y:S01]  /*1fef0*/  IMAD.MOV.U32 R160, RZ, RZ, R153 ;  /* 0x000000ffffa07224 */ /* 0x000fe200078e0099 */
[----:B------:R-:W-:Y:S01]  /*1ff00*/  MOV R156, R79 ;  /* 0x0000004f009c7202 */ /* 0x000fe20000000f00 */
[----:B------:R-:W-:Y:S01]  /*1ff10*/  IMAD.MOV.U32 R158, RZ, RZ, R155 ;  /* 0x000000ffff9e7224 */ /* 0x000fe200078e009b */
[----:B------:R-:W-:Y:S01]  /*1ff20*/  IADD3.X R78, P1, PT, R68, R64, RZ, P1, !PT ;  /* 0x00000040444e7210 */ /* 0x000fe20000f3e4ff */
[----:B------:R-:W-:Y:S01]  /*1ff30*/  IMAD.WIDE.U32.X R154, R60, R63, R160, P3 ;  /* 0x0000003f3c9a7225 */ /* 0x000fe200018e04a0 */
[----:B------:R-:W-:Y:S01]  /*1ff40*/  LOP3.LUT R63, R77, 0x7ffff, RZ, 0xc0, !PT ;  /* 0x0007ffff4d3f7812 */ /* 0x000fe200078ec0ff */
[----:B------:R-:W1:Y:S01]  /*1ff50*/  LDCU.64 UR4, c[0x3][0x20] ;  /* 0x00c00400ff0477ac */ /* 0x000e620008000a00 */
[----:B------:R-:W-:Y:S01]  /*1ff60*/  IADD3.X R108, P3, PT, R78, R108, RZ, P0, !PT ;  /* 0x0000006c4e6c7210 */ /* 0x000fe2000077e4ff */
[----:B------:R-:W-:-:S04]  /*1ff70*/  IMAD.WIDE.U32.X R156, R72, R53, R156, P2 ;  /* 0x00000035489c7225 */ /* 0x000fc800010e049c */
[----:B------:R-:W-:-:S04]  /*1ff80*/  IMAD.WIDE.U32.X R158, R47, R54, R158, P4 ;  /* 0x000000362f9e7225 */ /* 0x000fc800020e049e */
[----:B------:R-:W-:Y:S01]  /*1ff90*/  IMAD.WIDE.U32 R78, R72, R144, RZ ;  /* 0x00000090484e7225 */ /* 0x000fe200078e00ff */
[----:B------:R-:W-:-:S03]  /*1ffa0*/  IADD3.X R81, P1, P3, R156, R158, R154, P3, P1 ;  /* 0x0000009e9c517210 */ /* 0x000fc60001b2249a */
[----:B------:R-:W-:-:S04]  /*1ffb0*/  IMAD.WIDE.U32 R68, R71, R150, RZ ;  /* 0x0000009647447225 */ /* 0x000fc800078e00ff */
[----:B------:R-:W-:-:S04]  /*1ffc0*/  IMAD.WIDE.U32 R64, R58, R146, RZ ;  /* 0x000000923a407225 */ /* 0x000fc800078e00ff */
[----:B------:R-:W-:Y:S01]  /*1ffd0*/  IMAD.WIDE.U32 R162, R60, R150, RZ ;  /* 0x000000963ca27225 */ /* 0x000fe200078e00ff */
[----:B------:R-:W-:-:S03]  /*1ffe0*/  IADD3 R64, P0, PT, R64, R68, RZ ;  /* 0x0000004440407210 */ /* 0x000fc60007f1e0ff */
[----:B------:R-:W-:Y:S01]  /*1fff0*/  IMAD.WIDE.U32 R164, R63, R146, RZ ;  /* 0x000000923fa47225 */ /* 0x000fe200078e00ff */
[----:B------:R-:W-:-:S03]  /*20000*/  IADD3.X R106, PT, PT, R157, R159, R155, P1, P3 ;  /* 0x0000009f9d6a7210 */ /* 0x000fc60000fe649b */
[----:B------:R-:W-:-:S04]  /*20010*/  IMAD.WIDE.U32 R152, R62, R144, RZ ;  /* 0x000000903e987225 */ /* 0x000fc800078e00ff */
[----:B------:R-:W-:-:S04]  /*20020*/  IMAD.WIDE.U32 R160, R56, R144, RZ ;  /* 0x0000009038a07225 */ /* 0x000fc800078e00ff */
[----:B------:R-:W-:Y:S01]  /*20030*/  IMAD.WIDE.U32 R78, P5, R56, R52, R78 ;  /* 0x00000034384e7225 */ /* 0x000fe200078a004e */
[----:B------:R-:W-:-:S03]  /*20040*/  IADD3 R77, P2, PT, R64, R160, RZ ;  /* 0x000000a0404d7210 */ /* 0x000fc60007f5e0ff */
[----:B------:R-:W-:Y:S01]  /*20050*/  IMAD.WIDE.U32 R162, P3, R71, R54, R162 ;  /* 0x0000003647a27225 */ /* 0x000fe200078600a2 */
[----:B------:R-:W-:-:S03]  /*20060*/  IADD3 R68, P4, PT, R161, R78, RZ ;  /* 0x0000004ea1447210 */ /* 0x000fc60007f9e0ff */
[----:B------:R-:W-:-:S04]  /*20070*/  IMAD.WIDE.U32 R164, P1, R55, R48, R164 ;  /* 0x0000003037a47225 */ /* 0x000fc800078200a4 */
[----:B------:R-:W-:Y:S01]  /*20080*/  IMAD.WIDE.U32 R156, R55, R146, RZ ;  /* 0x00000092379c7225 */ /* 0x000fe200078e00ff */
[----:B------:R-:W-:-:S03]  /*20090*/  IADD3.X R151, PT, PT, RZ, RZ, RZ, P3, !PT ;  /* 0x000000ffff977210 */ /* 0x000fc60001ffe4ff */
[----:B------:R-:W-:Y:S01]  /*200a0*/  IMAD.WIDE.U32 R152, P6, R59, R52, R152 ;  /* 0x000000343b987225 */ /* 0x000fe200078c0098 */
[----:B------:R-:W-:-:S03]  /*200b0*/  IADD3 R64, P3, PT, R157, R164, RZ ;  /* 0x000000a49d407210 */ /* 0x000fc60007f7e0ff */
[----:B------:R-:W-:-:S04]  /*200c0*/  IMAD.WIDE.U32 R160, R47, R146, RZ ;  /* 0x000000922fa07225 */ /* 0x000fc800078e00ff */
[----:B------:R-:W-:Y:S01]  /*200d0*/  IMAD.WIDE.U32 R158, R59, R144, RZ ;  /* 0x000000903b9e7225 */ /* 0x000fe200078e00ff */
[----:B------:R-:W-:-:S03]  /*200e0*/  IADD3.X R167, PT, PT, RZ, RZ, RZ, P6, !PT ;  /* 0x000000ffffa77210 */ /* 0x000fc600037fe4ff */
[----:B------:R-:W-:Y:S02]  /*200f0*/  IMAD.X R155, RZ, RZ, RZ, P1 ;  /* 0x000000ffff9b7224 */ /* 0x000fe400008e06ff */
[----:B------:R-:W-:Y:S01]  /*20100*/  IMAD.MOV.U32 R154, RZ, RZ, R165 ;  /* 0x000000ffff9a7224 */ /* 0x000fe200078e00a5 */
[----:B------:R-:W-:Y:S01]  /*20110*/  IADD3 R78, P6, PT, R159, R152, RZ ;  /* 0x000000989f4e7210 */ /* 0x000fe20007fde0ff */
[----:B------:R-:W-:-:S04]  /*20120*/  IMAD.WIDE.U32 R160, P1, R58, R48, R160 ;  /* 0x000000303aa07225 */ /* 0x000fc800078200a0 */
[----:B------:R-:W-:Y:S02]  /*20130*/  IMAD.MOV.U32 R166, RZ, RZ, R153 ;  /* 0x000000ffffa67224 */ /* 0x000fe400078e0099 */
[----:B------:R-:W-:Y:S01]  /*20140*/  IMAD.WIDE.U32.X R154, R63, R48, R154, P3 ;  /* 0x000000303f9a7225 */ /* 0x000fe200018e049a */
[----:B------:R-:W-:-:S03]  /*20150*/  IADD3 R75, P3, PT, R75, R156, RZ ;  /* 0x0000009c4b4b7210 */ /* 0x000fc60007f7e0ff */
[----:B------:R-:W-:Y:S01]  /*20160*/  IMAD.X R153, RZ, RZ, RZ, P5 ;  /* 0x000000ffff997224 */ /* 0x000fe200028e06ff */
[----:B------:R-:W-:Y:S01]  /*20170*/  IADD3 R127, P5, PT, R65, R160, RZ ;  /* 0x000000a0417f7210 */ /* 0x000fe20007fbe0ff */
[----:B------:R-:W-:Y:S01]  /*20180*/  IMAD.WIDE.U32.X R166, R62, R52, R166, P6 ;  /* 0x000000343ea67225 */ /* 0x000fe200030e04a6 */
[----:B------:R-:W-:-:S03]  /*20190*/  IADD3 R69, P6, PT, R69, R162, RZ ;  /* 0x000000a245457210 */ /* 0x000fc60007fde0ff */
[----:B------:R-:W-:Y:S01]  /*201a0*/  IMAD.X R65, RZ, RZ, RZ, P1 ;  /* 0x000000ffff417224 */ /* 0x000fe200008e06ff */
[----:B------:R-:W-:Y:S01]  /*201b0*/  IADD3 R158, P1, PT, R75, R158, RZ ;  /* 0x0000009e4b9e7210 */ /* 0x000fe20007f3e0ff */
[----:B------:R-:W-:Y:S01]  /*201c0*/  IMAD.MOV.U32 R150, RZ, RZ, R163 ;  /* 0x000000ffff967224 */ /* 0x000fe200078e00a3 */
[----:B------:R-:W-:Y:S02]  /*201d0*/  IADD3.X R75, P3, PT, R108, R64, RZ, P3, !PT ;  /* 0x000000406c4b7210 */ /* 0x000fe40001f7e4ff */
[----:B------:R-:W-:Y:S01]  /*201e0*/  MOV R152, R79 ;  /* 0x0000004f00987202 */ /* 0x000fe20000000f00 */
[----:B------:R-:W-:Y:S01]  /*201f0*/  IMAD.WIDE.U32.X R156, R60, R54, R150, P6 ;  /* 0x000000363c9c7225 */ /* 0x000fe200030e0496 */
[----:B------:R-:W-:Y:S02]  /*20200*/  MOV R64, R161 ;  /* 0x000000a100407202 */ /* 0x000fe40000000f00 */
[----:B------:R-:W-:Y:S02]  /*20210*/  IADD3.X R54, P1, PT, R75, R78, RZ, P1, !PT ;  /* 0x0000004e4b367210 */ /* 0x000fe40000f3e4ff */
[----:B------:R-:W-:Y:S01]  /*20220*/  IADD3.X R69, P0, PT, R69, R127, RZ, P0, !PT ;  /* 0x0000007f45457210 */ /* 0x000fe2000071e4ff */
[----:B------:R-:W-:Y:S01]  /*20230*/  IMAD.WIDE.U32.X R152, R72, R52, R152, P4 ;  /* 0x0000003448987225 */ /* 0x000fe200020e0498 */
[----:B------:R-:W-:-:S02]  /*20240*/  IADD3.X R75, P3, P4, R166, R81, R154, P1, P3 ;  /* 0x00000051a64b7210 */ /* 0x000fc40000c6649a */
[----:B------:R-:W-:Y:S01]  /*20250*/  IADD3.X R108, P2, PT, R69, R68, RZ, P2, !PT ;  /* 0x00000044456c7210 */ /* 0x000fe2000175e4ff */
[----:B------:R-:W-:Y:S01]  /*20260*/  IMAD.WIDE.U32.X R64, R47, R48, R64, P5 ;  /* 0x000000302f407225 */ /* 0x000fe200028e0440 */
[----:B------:R-:W-:-:S03]  /*20270*/  IADD3.X R166, PT, PT, R167, R106, R155, P3, P4 ;  /* 0x0000006aa7a67210 */ /* 0x000fc60001fe849b */
[----:B------:R-:W-:Y:S01]  /*20280*/  IMAD.WIDE.U32 R78, R72, R49, RZ ;  /* 0x00000031484e7225 */ /* 0x000fe200078e00ff */
[----:B------:R-:W-:-:S03]  /*20290*/  IADD3.X R106, P0, P6, R152, R64, R156, P2, P0 ;  /* 0x00000040986a7210 */ /* 0x000fc6000160049c */
[----:B------:R-:W-:-:S04]  /*202a0*/  IMAD.WIDE.U32 R162, R62, R49, RZ ;  /* 0x000000313ea27225 */ /* 0x000fc800078e00ff */
[----:B------:R-:W-:-:S04]  /*202b0*/  IMAD.WIDE.U32 R150, R71, R146, RZ ;  /* 0x0000009247967225 */ /* 0x000fc800078e00ff */
[----:B------:R-:W-:Y:S01]  /*202c0*/  IMAD.WIDE.U32 R68, R58, R148, RZ ;  /* 0x000000943a447225 */ /* 0x000fe200078e00ff */
[----:B------:R-:W-:-:S03]  /*202d0*/  IADD3.X R127, PT, PT, R153, R65, R157, P0, P6 ;  /* 0x00000041997f7210 */ /* 0x000fc600007ec49d */
[----:B------:R-:W-:Y:S01]  /*202e0*/  IMAD.WIDE.U32 R160, R56, R49, RZ ;  /* 0x0000003138a07225 */ /* 0x000fe200078e00ff */
[----:B------:R-:W-:-:S03]  /*202f0*/  IADD3 R81, P1, PT, R68, R150, RZ ;  /* 0x0000009644517210 */ /* 0x000fc60007f3e0ff */
[----:B------:R-:W-:-:S04]  /*20300*/  IMAD.WIDE.U32 R78, P5, R56, R50, R78 ;  /* 0x00000032384e7225 */ /* 0x000fc800078a004e */
[----:B------:R-:W-:-:S04]  /*20310*/  IMAD.WIDE.U32 R162, P3, R59, R50, R162 ;  /* 0x000000323ba27225 */ /* 0x000fc800078600a2 */
[----:B------:R-:W-:-:S04]  /*20320*/  IMAD.WIDE.U32 R154, R63, R148, RZ ;  /* 0x000000943f9a7225 */ /* 0x000fc800078e00ff */
[----:B------:R-:W-:-:S04]  /*20330*/  IMAD.WIDE.U32 R64, R59, R49, RZ ;  /* 0x000000313b407225 */ /* 0x000fc800078e00ff */
[----:B------:R-:W-:Y:S01]  /*20340*/  IMAD.WIDE.U32 R156, R60, R146, RZ ;  /* 0x000000923c9c7225 */ /* 0x000fe200078e00ff */
[----:B------:R-:W-:Y:S02]  /*20350*/  IADD3 R81, P2, PT, R81, R160, RZ ;  /* 0x000000a051517210 */ /* 0x000fe40007f5e0ff */
[----:B------:R-:W-:Y:S01]  /*20360*/  IADD3 R131, P4, PT, R161, R78, RZ ;  /* 0x0000004ea1837210 */ /* 0x000fe20007f9e0ff */
[----:B------:R-:W-:Y:S01]  /*20370*/  IMAD.X R147, RZ, RZ, RZ, P3 ;  /* 0x000000ffff937224 */ /* 0x000fe200018e06ff */
[----:B------:R-:W-:Y:S01]  /*20380*/  IADD3 R78, P6, PT, R65, R162, RZ ;  /* 0x000000a2414e7210 */ /* 0x000fe20007fde0ff */
[----:B------:R-:W-:Y:S02]  /*20390*/  IMAD.MOV.U32 R146, RZ, RZ, R163 ;  /* 0x000000ffff927224 */ /* 0x000fe400078e00a3 */
[----:B------:R-:W-:-:S04]  /*203a0*/  IMAD.WIDE.U32 R160, R47, R148, RZ ;  /* 0x000000942fa07225 */ /* 0x000fc800078e00ff */
[----:B------:R-:W-:-:S04]  /*203b0*/  IMAD.WIDE.U32 R152, R55, R148, RZ ;  /* 0x0000009437987225 */ /* 0x000fc800078e00ff */
[----:B------:R-:W-:-:S04]  /*203c0*/  IMAD.WIDE.U32 R154, P3, R55, R53, R154 ;  /* 0x00000035379a7225 */ /* 0x000fc8000786009a */
[----:B------:R-:W-:Y:S01]  /*203d0*/  IMAD.WIDE.U32 R162, P0, R71, R48, R156 ;  /* 0x0000003047a27225 */ /* 0x000fe2000780009c */
[----:B------:R-:W-:Y:S02]  /*203e0*/  IADD3.X R157, PT, PT, RZ, RZ, RZ, P3, !PT ;  /* 0x000000ffff9d7210 */ /* 0x000fe40001ffe4ff */
[----:B------:R-:W-:Y:S01]  /*203f0*/  MOV R156, R155 ;  /* 0x0000009b009c7202 */ /* 0x000fe20000000f00 */
[----:B------:R-:W-:Y:S01]  /*20400*/  IMAD.WIDE.U32.X R146, R62, R50, R146, P6 ;  /* 0x000000323e927225 */ /* 0x000fe200030e0492 */
[----:B------:R-:W-:-:S03]  /*20410*/  IADD3 R68, P6, PT, R153, R154, RZ ;  /* 0x0000009a99447210 */ /* 0x000fc60007fde0ff */
[----:B------:R-:W-:Y:S02]  /*20420*/  IMAD.X R65, RZ, RZ, RZ, P0 ;  /* 0x000000ffff417224 */ /* 0x000fe400000e06ff */
[----:B------:R-:W-:Y:S01]  /*20430*/  IMAD.WIDE.U32 R160, P0, R58, R53, R160 ;  /* 0x000000353aa07225 */ /* 0x000fe200078000a0 */
        /* <DEDUP_REMOVED lines=8> */
[----:B------:R-:W-:Y:S02]  /*204c0*/  MOV R64, R163 ;  /* 0x000000a300407202 */ /* 0x000fe40000000f00 */
[----:B------:R-:W-:Y:S01]  /*204d0*/  IADD3.X R108, P3, PT, R108, R68, RZ, P3, !PT ;  /* 0x000000446c6c7210 */ /* 0x000fe20001f7e4ff */
[----:B------:R-:W-:Y:S01]  /*204e0*/  IMAD.MOV.U32 R68, RZ, RZ, R161 ;  /* 0x000000ffff447224 */ /* 0x000fe200078e00a1 */
[----:B------:R-:W-:Y:S01]  /*204f0*/  IADD3.X R129, P1, PT, R150, R129, RZ, P1, !PT ;  /* 0x0000008196817210 */ /* 0x000fe20000f3e4ff */
[----:B------:R-:W-:Y:S01]  /*20500*/  IMAD.WIDE.U32.X R162, R60, R48, R64, P6 ;  /* 0x000000303ca27225 */ /* 0x000fe200030e0440 */
[----:B------:R-:W-:Y:S02]  /*20510*/  IADD3.X R48, P0, PT, R108, R78, RZ, P0, !PT ;  /* 0x0000004e6c307210 */ /* 0x000fe4000071e4ff */
[----:B------:R-:W-:Y:S01]  /*20520*/  IADD3.X R131, P2, PT, R129, R131, RZ, P2, !PT ;  /* 0x0000008381837210 */ /* 0x000fe2000175e4ff */
[----:B------:R-:W-:-:S04]  /*20530*/  IMAD.WIDE.U32.X R152, R72, R50, R152, P4 ;  /* 0x0000003248987225 */ /* 0x000fc800020e0498 */
[----:B------:R-:W-:Y:S01]  /*20540*/  IMAD.WIDE.U32.X R68, R47, R53, R68, P5 ;  /* 0x000000352f447225 */ /* 0x000fe200028e0444 */
[----:B------:R-:W-:-:S03]  /*20550*/  IADD3.X R106, P3, P4, R146, R106, R156, P0, P3 ;  /* 0x0000006a926a7210 */ /* 0x000fc6000046649c */
[----:B------:R-:W-:Y:S01]  /*20560*/  IMAD.WIDE.U32 R64, R43, R59, RZ ;  /* 0x0000003b2b407225 */ /* 0x000fe200078e00ff */
[----:B------:R-:W-:-:S03]  /*20570*/  IADD3.X R135, P2, P6, R152, R68, R162, P2, P1 ;  /* 0x0000004498877210 */ /* 0x000fc600016424a2 */
[----:B------:R-:W-:Y:S01]  /*20580*/  IMAD.WIDE.U32 R78, R43, R56, RZ ;  /* 0x000000382b4e7225 */ /* 0x000fe200078e00ff */
[----:B------:R-:W-:-:S03]  /*20590*/  IADD3.X R108, PT, PT, R147, R127, R157, P3, P4 ;  /* 0x0000007f936c7210 */ /* 0x000fc60001fe849d */
[----:B------:R-:W-:Y:S01]  /*205a0*/  IMAD.WIDE.U32 R154, R71, R148, RZ ;  /* 0x00000094479a7225 */ /* 0x000fe200078e00ff */
[----:B------:R-:W-:-:S03]  /*205b0*/  IADD3.X R162, PT, PT, R153, R69, R163, P2, P6 ;  /* 0x0000004599a27210 */ /* 0x000fc600017ec4a3 */
[----:B------:R-:W-:-:S04]  /*205c0*/  IMAD.WIDE.U32 R150, R58, R144, RZ ;  /* 0x000000903a967225 */ /* 0x000fc800078e00ff */
[----:B------:R-:W-:Y:S01]  /*205d0*/  IMAD.WIDE.U32 R64, P3, R62, R40, R64 ;  /* 0x000000283e407225 */ /* 0x000fe20007860040 */
[----:B------:R-:W-:-:S03]  /*205e0*/  IADD3 R129, P0, PT, R150, R154, RZ ;  /* 0x0000009a96817210 */ /* 0x000fc60007f1e0ff */
[----:B------:R-:W-:-:S04]  /*205f0*/  IMAD.WIDE.U32 R146, R63, R144, RZ ;  /* 0x000000903f927225 */ /* 0x000fc800078e00ff */
        /* <DEDUP_REMOVED lines=10> */
[----:B------:R-:W-:-:S04]  /*206a0*/  IMAD.WIDE.U32 R146, P3, R55, R52, R146 ;  /* 0x0000003437927225 */ /* 0x000fc80007860092 */
[----:B------:R-:W-:-:S04]  /*206b0*/  IMAD.WIDE.U32 R64, R47, R144, RZ ;  /* 0x000000902f407225 */ /* 0x000fc800078e00ff */
[----:B------:R-:W-:-:S04]  /*206c0*/  IMAD.WIDE.U32 R160, P2, R71, R53, R156 ;  /* 0x0000003547a07225 */ /* 0x000fc8000784009c */
[----:B------:R-:W-:Y:S01]  /*206d0*/  IMAD.WIDE.U32.X R148, R62, R43, R148, P6 ;  /* 0x0000002b3e947225 */ /* 0x000fe200030e0494 */
[----:B------:R-:W-:-:S03]  /*206e0*/  IADD3 R78, P6, PT, R153, R146, RZ ;  /* 0x00000092994e7210 */ /* 0x000fc60007fde0ff */
[----:B------:R-:W-:Y:S02]  /*206f0*/  IMAD.X R69, RZ, RZ, RZ, P2 ;  /* 0x000000ffff457224 */ /* 0x000fe400010e06ff */
[----:B------:R-:W-:Y:S02]  /*20700*/  IMAD.X R157, RZ, RZ, RZ, P3 ;  /* 0x000000ffff9d7224 */ /* 0x000fe400018e06ff */
[----:B------:R-:W-:Y:S01]  /*20710*/  IMAD.WIDE.U32 R64, P2, R58, R52, R64 ;  /* 0x000000343a407225 */ /* 0x000fe20007840040 */
[----:B------:R-:W-:-:S03]  /*20720*/  IADD3 R81, P3, PT, R81, R152, RZ ;  /* 0x0000009851517210 */ /* 0x000fc60007f7e0ff */
[----:B------:R-:W-:Y:S01]  /*20730*/  IMAD.MOV.U32 R156, RZ, RZ, R147 ;  /* 0x000000ffff9c7224 */ /* 0x000fe200078e0093 */
[----:B------:R-:W-:Y:S01]  /*20740*/  IADD3.X R153, PT, PT, RZ, RZ, RZ, P5, !PT ;  /* 0x000000ffff997210 */ /* 0x000fe20002ffe4ff */
[----:B------:R-:W-:Y:S01]  /*20750*/  IMAD.MOV.U32 R152, RZ, RZ, R79 ;  /* 0x000000ffff987224 */ /* 0x000fe200078e004f */
[----:B------:R-:W-:Y:S01]  /*20760*/  IADD3 R150, P5, PT, R151, R64, RZ ;  /* 0x0000004097967210 */ /* 0x000fe20007fbe0ff */
[----:B------:R-:W-:Y:S01]  /*20770*/  IMAD.WIDE.U32.X R156, R63, R52, R156, P6 ;  /* 0x000000343f9c7225 */ /* 0x000fe200030e049c */
[----:B------:R-:W-:Y:S02]  /*20780*/  IADD3 R154, P6, PT, R155, R160, RZ ;  /* 0x000000a09b9a7210 */ /* 0x000fe40007fde0ff */
[----:B------:R-:W-:Y:S02]  /*20790*/  IADD3.X R79, PT, PT, RZ, RZ, RZ, P2, !PT ;  /* 0x000000ffff4f7210 */ /* 0x000fe400017fe4ff */
[----:B------:R-:W-:Y:S01]  /*207a0*/  IADD3 R129, P2, PT, R81, R68, RZ ;  /* 0x0000004451817210 */ /* 0x000fe20007f5e0ff */
[----:B------:R-:W-:Y:S01]  /*207b0*/  IMAD.MOV.U32 R68, RZ, RZ, R161 ;  /* 0x000000ffff447224 */ /* 0x000fe200078e00a1 */
[----:B------:R-:W-:Y:S01]  /*207c0*/  IADD3.X R131, P3, PT, R131, R78, RZ, P3, !PT ;  /* 0x0000004e83837210 */ /* 0x000fe20001f7e4ff */
[----:B------:R-:W-:Y:S01]  /*207d0*/  IMAD.MOV.U32 R78, RZ, RZ, R65 ;  /* 0x000000ffff4e7224 */ /* 0x000fe200078e0041 */
[----:B------:R-:W-:Y:S01]  /*207e0*/  IADD3.X R81, P0, PT, R154, R150, RZ, P0, !PT ;  /* 0x000000969a517210 */ /* 0x000fe2000071e4ff */
[----:B------:R-:W-:-:S04]  /*207f0*/  IMAD.WIDE.U32 R146, R47, R49, RZ ;  /* 0x000000312f927225 */ /* 0x000fc800078e00ff */
[----:B------:R-:W-:-:S04]  /*20800*/  IMAD.WIDE.U32 R154, R60, R144, RZ ;  /* 0x000000903c9a7225 */ /* 0x000fc800078e00ff */
[----:B------:R-:W-:Y:S01]  /*20810*/  IMAD.WIDE.U32.X R68, R60, R53, R68, P6 ;  /* 0x000000353c447225 */ /* 0x000fe200030e0444 */
[----:B------:R-:W-:-:S03]  /*20820*/  IADD3.X R131, P6, PT, R131, R137, RZ, P2, !PT ;  /* 0x0000008983837210 */ /* 0x000fc600017de4ff */
[----:B------:R-:W-:-:S04]  /*20830*/  IMAD.WIDE.U32.X R152, R72, R43, R152, P4 ;  /* 0x0000002b48987225 */ /* 0x000fc800020e0498 */
[----:B------:R-:W-:Y:S01]  /*20840*/  IMAD.WIDE.U32.X R78, R47, R52, R78, P5 ;  /* 0x000000342f4e7225 */ /* 0x000fe200028e044e */
[----:B------:R-:W-:-:S03]  /*20850*/  IADD3.X R81, P5, PT, R81, R133, RZ, P1, !PT ;  /* 0x0000008551517210 */ /* 0x000fc60000fbe4ff */
[----:B------:R-:W-:-:S04]  /*20860*/  IMAD.WIDE.U32 R146, P2, R58, R50, R146 ;  /* 0x000000323a927225 */ /* 0x000fc80007840092 */
[----:B------:R-:W-:Y:S01]  /*20870*/  IMAD.WIDE.U32 R150, R58, R49, RZ ;  /* 0x000000313a967225 */ /* 0x000fe200078e00ff */
[----:B------:R-:W-:-:S03]  /*20880*/  IADD3.X R58, P4, P3, R148, R135, R156, P6, P3 ;  /* 0x00000087943a7210 */ /* 0x000fc6000338649c */
[----:B------:R-:W-:-:S04]  /*20890*/  IMAD.WIDE.U32 R64, R71, R144, RZ ;  /* 0x0000009047407225 */ /* 0x000fc800078e00ff */
[----:B------:R-:W-:Y:S01]  /*208a0*/  IMAD.WIDE.U32 R154, P1, R71, R52, R154 ;  /* 0x00000034479a7225 */ /* 0x000fe2000782009a */
[----:B------:R-:W-:Y:S02]  /*208b0*/  IADD3.X R71, P0, P5, R152, R78, R68, P5, P0 ;  /* 0x0000004e98477210 */ /* 0x000fe40002d00444 */
[----:B------:R-:W-:Y:S01]  /*208c0*/  IADD3.X R156, PT, PT, R149, R162, R157, P4, P3 ;  /* 0x000000a2959c7210 */ /* 0x000fe200027e649d */
[----:B------:R-:W-:Y:S01]  /*208d0*/  IMAD.WIDE.U32 R144, R63, R49, RZ ;  /* 0x000000313f907225 */ /* 0x000fe200078e00ff */
[----:B------:R-:W-:-:S03]  /*208e0*/  IADD3.X R135, PT, PT, R153, R79, R69, P0, P5 ;  /* 0x0000004f99877210 */ /* 0x000fc600007ea445 */
[----:B------:R-:W-:Y:S01]  /*208f0*/  IMAD.WIDE.U32 R148, R42, R59, RZ ;  /* 0x0000003b2a947225 */ /* 0x000fe200078e00ff */
[----:B------:R-:W-:-:S03]  /*20900*/  IADD3 R64, P4, PT, R150, R64, RZ ;  /* 0x0000004096407210 */ /* 0x000fc60007f9e0ff */
[----:B------:R-:W-:Y:S01]  /*20910*/  IMAD.WIDE.U32 R78, R55, R49, RZ ;  /* 0x00000031374e7225 */ /* 0x000fe200078e00ff */
[----:B------:R-:W-:Y:S02]  /*20920*/  SHF.L.W.U32.HI R49, R54, 0xd, R75 ;  /* 0x0000000d36317819 */ /* 0x000fe40000010e4b */
[----:B------:R-:W-:Y:S01]  /*20930*/  IADD3 R133, P3, PT, R151, R146, RZ ;  /* 0x0000009297857210 */ /* 0x000fe20007f7e0ff */
[----:B------:R-:W-:Y:S01]  /*20940*/  IMAD.WIDE.U32 R144, P6, R55, R50, R144 ;  /* 0x0000003237907225 */ /* 0x000fe200078c0090 */
[----:B------:R-:W-:Y:S02]  /*20950*/  IADD3 R77, P0, PT, R49, R77, RZ ;  /* 0x0000004d314d7210 */ /* 0x000fe40007f1e0ff */
[----:B------:R-:W-:Y:S01]  /*20960*/  SHF.L.W.U32.HI R53, R75, 0xd, R166 ;  /* 0x0000000d4b357819 */ /* 0x000fe20000010ea6 */
[----:B------:R-:W-:Y:S01]  /*20970*/  IMAD.WIDE.U32 R150, R42, R56, RZ ;  /* 0x000000382a967225 */ /* 0x000fe200078e00ff */
[----:B------:R-:W-:-:S03]  /*20980*/  IADD3.X R69, PT, PT, RZ, RZ, RZ, P6, !PT ;  /* 0x000000ffff457210 */ /* 0x000fc600037fe4ff */
[----:B------:R-:W-:Y:S01]  /*20990*/  IMAD.WIDE.U32 R148, P5, R62, R39, R148 ;  /* 0x000000273e947225 */ /* 0x000fe200078a0094 */
[----:B------:R-:W-:Y:S02]  /*209a0*/  IADD3 R137, P6, PT, R79, R144, RZ ;  /* 0x000000904f897210 */ /* 0x000fe40007fde0ff */
[----:B------:R-:W-:Y:S01]  /*209b0*/  IADD3.X R53, P0, PT, R53, R48, RZ, P0, !PT ;  /* 0x0000003035357210 */ /* 0x000fe2000071e4ff */
[----:B------:R-:W-:Y:S02]  /*209c0*/  IMAD.MOV.U32 R68, RZ, RZ, R145 ;  /* 0x000000ffff447224 */ /* 0x000fe400078e0091 */
[----:B------:R-:W-:Y:S02]  /*209d0*/  IMAD.X R49, RZ, RZ, RZ, P5 ;  /* 0x000000ffff317224 */ /* 0x000fe400028e06ff */
[----:B------:R-:W-:Y:S01]  /*209e0*/  IMAD.WIDE.U32 R144, R39, R56, RZ ;  /* 0x0000003827907225 */ /* 0x000fe200078e00ff */
[----:B------:R-:W-:-:S03]  /*209f0*/  IADD3.X R153, PT, PT, RZ, RZ, RZ, P2, !PT ;  /* 0x000000ffff997210 */ /* 0x000fc600017fe4ff */
[----:B------:R-:W-:Y:S01]  /*20a00*/  IMAD.WIDE.U32 R150, P5, R72, R39, R150 ;  /* 0x0000002748967225 */ /* 0x000fe200078a0096 */
[----:B------:R-:W-:Y:S02]  /*20a10*/  LEA.HI.X R106, P0, R166, R106, RZ, 0xd, P0 ;  /* 0x0000006aa66a7211 */ /* 0x000fe40000016cff */
[----:B------:R-:W-:Y:S01]  /*20a20*/  IADD3 R75, P2, PT, R64, R144, RZ ;  /* 0x00000090404b7210 */ /* 0x000fe20007f5e0ff */
[----:B------:R-:W-:Y:S01]  /*20a30*/  IMAD.WIDE.U32.X R68, R63, R50, R68, P6 ;  /* 0x000000323f447225 */ /* 0x000fe200030e0444 */
[----:B------:R-:W-:-:S03]  /*20a40*/  IADD3 R56, P6, PT, R145, R150, RZ ;  /* 0x0000009691387210 */ /* 0x000fc60007fde0ff */
[----:B------:R-:W-:Y:S01]  /*20a50*/  IMAD.MOV.U32 R152, RZ, RZ, R147 ;  /* 0x000000ffff987224 */ /* 0x000fe200078e0093 */
[----:B------:R-:W-:Y:S01]  /*20a60*/  IADD3.X R108, PT, PT, RZ, R108, RZ, P0, !PT ;  /* 0x0000006cff6c7210 */ /* 0x000fe200007fe4ff */
[----:B------:R-:W-:Y:S01]  /*20a70*/  IMAD.WIDE.U32 R144, R39, R59, RZ ;  /* 0x0000003b27907225 */ /* 0x000fe200078e00ff */
[----:B------:R-:W-:-:S03]  /*20a80*/  SHF.L.W.U32.HI R39, R53, 0xd, R106 ;  /* 0x0000000d35277819 */ /* 0x000fc60000010e6a */
[----:B------:R-:W-:Y:S01]  /*20a90*/  IMAD.WIDE.U32.X R152, R47, R50, R152, P3 ;  /* 0x000000322f987225 */ /* 0x000fe200018e0498 */
[----:B------:R-:W-:-:S03]  /*20aa0*/  IADD3 R47, P0, PT, R145, R148, RZ ;  /* 0x00000094912f7210 */ /* 0x000fc60007f1e0ff */
[----:B------:R-:W-:Y:S01]  /*20ab0*/  IMAD.X R79, RZ, RZ, RZ, P5 ;  /* 0x000000ffff4f7224 */ /* 0x000fe200028e06ff */
[----:B------:R-:W-:Y:S01]  /*20ac0*/  IADD3 R50, P5, PT, R65, R154, RZ ;  /* 0x0000009a41327210 */ /* 0x000fe20007fbe0ff */
[----:B------:R-:W-:Y:S01]  /*20ad0*/  IMAD.MOV.U32 R48, RZ, RZ, R149 ;  /* 0x000000ffff307224 */ /* 0x000fe200078e0095 */
[----:B------:R-:W-:Y:S01]  /*20ae0*/  IADD3.X R65, PT, PT, RZ, RZ, RZ, P1, !PT ;  /* 0x000000ffff417210 */ /* 0x000fe20000ffe4ff */
[----:B------:R-:W-:Y:S01]  /*20af0*/  IMAD.WIDE.U32 R146, R45, R59, RZ ;  /* 0x0000003b2d927225 */ /* 0x000fe200078e00ff */
[----:B------:R-:W-:Y:S02]  /*20b00*/  IADD3 R39, P1, PT, R39, R129, RZ ;  /* 0x0000008127277210 */ /* 0x000fe40007f3e0ff */
[----:B------:R-:W-:Y:S01]  /*20b10*/  SHF.L.W.U32.HI R106, R106, 0xd, R108 ;  /* 0x0000000d6a6a7819 */ /* 0x000fe20000010e6c */
[----:B------:R-:W-:Y:S01]  /*20b20*/  IMAD.WIDE.U32 R148, R63, R40, RZ ;  /* 0x000000283f947225 */ /* 0x000fe200078e00ff */
[----:B------:R-:W-:-:S03]  /*20b30*/  IADD3 R127, P3, PT, R127, R78, RZ ;  /* 0x0000004e7f7f7210 */ /* 0x000fc60007f7e0ff */
[----:B------:R-:W-:Y:S01]  /*20b40*/  IMAD.MOV.U32 R64, RZ, RZ, R155 ;  /* 0x000000ffff407224 */ /* 0x000fe200078e009b */
[----:B------:R-:W-:Y:S01]  /*20b50*/  IADD3.X R131, P1, PT, R106, R131, RZ, P1, !PT ;  /* 0x000000836a837210 */ /* 0x000fe20000f3e4ff */
[----:B------:R-:W-:Y:S02]  /*20b60*/  IMAD.MOV.U32 R78, RZ, RZ, R151 ;  /* 0x000000ffff4e7224 */ /* 0x000fe400078e0097 */
[----:B------:R-:W-:Y:S01]  /*20b70*/  IMAD.WIDE.U32.X R48, R62, R42, R48, P0 ;  /* 0x0000002a3e307225 */ /* 0x000fe200000e0430 */
[----:B------:R-:W-:-:S03]  /*20b80*/  LEA.HI.X R108, P1, R108, R58, RZ, 0xd, P1 ;  /* 0x0000003a6c6c7211 */ /* 0x000fc60000836cff */
[----:B------:R-:W-:-:S04]  /*20b90*/  IMAD.WIDE.U32.X R64, R60, R52, R64, P5 ;  /* 0x000000343c407225 */ /* 0x000fc800028e0440 */
[----:B------:R-:W-:-:S04]  /*20ba0*/  IMAD.WIDE.U32 R146, P0, R62, R41, R146 ;  /* 0x000000293e927225 */ /* 0x000fc80007800092 */
[----:B------:R-:W-:-:S04]  /*20bb0*/  IMAD.WIDE.U32 R150, R55, R40, RZ ;  /* 0x0000002837967225 */ /* 0x000fc800078e00ff */
[----:B------:R-:W-:-:S04]  /*20bc0*/  IMAD.WIDE.U32 R148, P5, R55, R43, R148 ;  /* 0x0000002b37947225 */ /* 0x000fc800078a0094 */
[----:B------:R-:W-:Y:S01]  /*20bd0*/  IMAD.X R155, RZ, RZ, RZ, P0 ;  /* 0x000000ffff9b7224 */ /* 0x000fe200000e06ff */
[----:B------:R-:W-:Y:S01]  /*20be0*/  IADD3 R75, P0, PT, R75, R150, RZ ;  /* 0x000000964b4b7210 */ /* 0x000fe20007f1e0ff */
[----:B------:R-:W-:Y:S01]  /*20bf0*/  IMAD.WIDE.U32.X R78, R72, R42, R78, P6 ;  /* 0x0000002a484e7225 */ /* 0x000fe200030e044e */
[----:B------:R-:W-:Y:S02]  /*20c00*/  IADD3 R150, P6, PT, R151, R148, RZ ;  /* 0x0000009497967210 */ /* 0x000fe40007fde0ff */
[----:B------:R-:W-:Y:S01]  /*20c10*/  MOV R40, R149 ;  /* 0x0000009500287202 */ /* 0x000fe20000000f00 */
[----:B------:R-:W-:Y:S01]  /*20c20*/  IMAD.WIDE.U32 R58, R41, R59, RZ ;  /* 0x0000003b293a7225 */ /* 0x000fe200078e00ff */
[----:B------:R-:W-:Y:S02]  /*20c30*/  IADD3.X R41, PT, PT, RZ, RZ, RZ, P5, !PT ;  /* 0x000000ffff297210 */ /* 0x000fe40002ffe4ff */
[----:B------:R-:W-:Y:S01]  /*20c40*/  IADD3.X R81, P3, PT, R81, R137, RZ, P3, !PT ;  /* 0x0000008951517210 */ /* 0x000fe20001f7e4ff */
[----:B------:R-:W-:Y:S01]  /*20c50*/  IMAD.X R156, RZ, RZ, R156, P1 ;  /* 0x000000ffff9c7224 */ /* 0x000fe200008e069c */
[----:B------:R-:W-:-:S02]  /*20c60*/  IADD3 R127, P1, PT, R127, R144, RZ ;  /* 0x000000907f7f7210 */ /* 0x000fc40007f3e0ff */
[----:B------:R-:W-:Y:S02]  /*20c70*/  IADD3.X R50, P4, PT, R50, R133, RZ, P4, !PT ;  /* 0x0000008532327210 */ /* 0x000fe4000279e4ff */
[----:B------:R-:W-:Y:S01]  /*20c80*/  SHF.L.W.U32.HI R55, R131, 0xd, R108 ;  /* 0x0000000d83377819 */ /* 0x000fe20000010e6c */
[----:B------:R-:W-:Y:S01]  /*20c90*/  IMAD.WIDE.U32.X R42, R63, R43, R40, P6 ;  /* 0x0000002b3f2a7225 */ /* 0x000fe200030e0428 */
[----:B------:R-:W-:Y:S02]  /*20ca0*/  IADD3 R52, P5, PT, R59, R146, RZ ;  /* 0x000000923b347210 */ /* 0x000fe40007fbe0ff */
[----:B------:R-:W-:Y:S01]  /*20cb0*/  IADD3.X R47, P6, PT, R81, R47, RZ, P1, !PT ;  /* 0x0000002f512f7210 */ /* 0x000fe20000fde4ff */
[----:B------:R-:W-:Y:S01]  /*20cc0*/  IMAD.MOV.U32 R154, RZ, RZ, R147 ;  /* 0x000000ffff9a7224 */ /* 0x000fe200078e0093 */
[----:B------:R-:W-:Y:S02]  /*20cd0*/  IADD3.X R50, P2, PT, R50, R56, RZ, P2, !PT ;  /* 0x0000003832327210 */ /* 0x000fe4000175e4ff */
[----:B------:R-:W-:-:S02]  /*20ce0*/  IADD3 R40, P1, PT, R55, R127, RZ ;  /* 0x0000007f37287210 */ /* 0x000fc40007f3e0ff */
[----:B------:R-:W-:Y:S01]  /*20cf0*/  SHF.L.W.U32.HI R55, R108, 0xd, R156 ;  /* 0x0000000d6c377819 */ /* 0x000fe20000010e9c */
[----:B------:R-:W-:Y:S01]  /*20d00*/  IMAD.WIDE.U32.X R62, R62, R45, R154, P5 ;  /* 0x0000002d3e3e7225 */ /* 0x000fe200028e049a */
[----:B------:R-:W-:Y:S02]  /*20d10*/  IADD3 R45, P5, PT, R75, R58, RZ ;  /* 0x0000003a4b2d7210 */ /* 0x000fe40007fbe0ff */
[----:B------:R-:W-:Y:S02]  /*20d20*/  IADD3.X R50, P0, PT, R50, R150, RZ, P0, !PT ;  /* 0x0000009632327210 */ /* 0x000fe4000071e4ff */
[----:B------:R-:W-:Y:S02]  /*20d30*/  IADD3.X R55, P1, PT, R55, R47, RZ, P1, !PT ;  /* 0x0000002f37377210 */ /* 0x000fe40000f3e4ff */
[----:B------:R-:W-:Y:S02]  /*20d40*/  IADD3.X R71, P6, P3, R48, R71, R68, P6, P3 ;  /* 0x0000004730477210 */ /* 0x000fe400033c6444 */
[----:B------:R-:W-:-:S02]  /*20d50*/  IADD3.X R72, P4, P2, R78, R152, R64, P2, P4 ;  /* 0x000000984e487210 */ /* 0x000fc40001288440 */
[----:B------:R-:W-:Y:S02]  /*20d60*/  IADD3.X R47, P5, PT, R50, R52, RZ, P5, !PT ;  /* 0x00000034322f7210 */ /* 0x000fe40002fbe4ff */
[----:B------:R-:W-:Y:S02]  /*20d70*/  LEA.HI.X R156, P1, R156, R71, RZ, 0xd, P1 ;  /* 0x000000479c9c7211 */ /* 0x000fe40000836cff */
[----:B------:R-:W-:Y:S02]  /*20d80*/  IADD3.X R56, PT, PT, R49, R135, R69, P6, P3 ;  /* 0x0000008731387210 */ /* 0x000fe400037e6445 */
[----:B------:R-:W-:Y:S02]  /*20d90*/  IADD3.X R65, PT, PT, R79, R153, R65, P4, P2 ;  /* 0x000000994f417210 */ /* 0x000fe400027e4441 */
[----:B------:R-:W-:Y:S02]  /*20da0*/  IADD3.X R72, P0, P5, R62, R72, R42, P5, P0 ;  /* 0x000000483e487210 */ /* 0x000fe40002d0042a */
[----:B------:R-:W-:Y:S01]  /*20db0*/  SHF.L.W.U32.HI R42, R55, 0xd, R156 ;  /* 0x0000000d372a7819 */ /* 0x000fe20000010e9c */
[----:B------:R-:W-:Y:S01]  /*20dc0*/  IMAD.X R56, RZ, RZ, R56, P1 ;  /* 0x000000ffff387224 */ /* 0x000fe200008e0638 */
[----:B------:R-:W-:-:S02]  /*20dd0*/  LOP3.LUT R41, R131, 0x7ffff, RZ, 0xc0, !PT ;  /* 0x0007ffff83297812 */ /* 0x000fc400078ec0ff */
[----:B------:R-:W-:Y:S02]  /*20de0*/  IADD3.X R50, PT, PT, R63, R65, R43, P0, P5 ;  /* 0x000000413f327210 */ /* 0x000fe400007ea42b */
[----:B------:R-:W-:Y:S02]  /*20df0*/  IADD3 R45, P0, PT, R42, R45, RZ ;  /* 0x0000002d2a2d7210 */ /* 0x000fe40007f1e0ff */
[----:B------:R-:W-:Y:S01]  /*20e00*/  LOP3.LUT R42, R55, 0x7ffff, RZ, 0xc0, !PT ;  /* 0x0007ffff372a7812 */ /* 0x000fe200078ec0ff */
[----:B------:R-:W-:Y:S01]  /*20e10*/  IMAD.WIDE.U32 R48, R41, R39, RZ ;  /* 0x0000002729307225 */ /* 0x000fe200078e00ff */
[----:B------:R-:W-:-:S03]  /*20e20*/  SHF.L.W.U32.HI R156, R156, 0xd, R56 ;  /* 0x0000000d9c9c7819 */ /* 0x000fc60000010e38 */
[----:B------:R-:W-:Y:S01]  /*20e30*/  IMAD.WIDE.U32 R146, R40, 0x13, RZ ;  /* 0x0000001328927825 */ /* 0x000fe200078e00ff */
[----:B------:R-:W-:-:S03]  /*20e40*/  IADD3.X R55, P0, PT, R156, R47, RZ, P0, !PT ;  /* 0x0000002f9c377210 */ /* 0x000fc6000071e4ff */
[----:B------:R-:W-:-:S04]  /*20e50*/  IMAD.WIDE.U32 R148, R39, 0x26, RZ ;  /* 0x0000002627947825 */ /* 0x000fc800078e00ff */
[----:B------:R-:W-:Y:S02]  /*20e60*/  IMAD R71, R42, 0x13, RZ ;  /* 0x000000132a477824 */ /* 0x000fe400078e02ff */
[----:B------:R-:W-:Y:S01]  /*20e70*/  IMAD.WIDE.U32 R62, P2, R41, R39, R48 ;  /* 0x00000027293e7225 */ /* 0x000fe20007840030 */
[----:B------:R-:W-:-:S03]  /*20e80*/  LOP3.LUT R47, R55, 0x7ffff, RZ, 0xc0, !PT ;  /* 0x0007ffff372f7812 */ /* 0x000fc600078ec0ff */
[----:B------:R-:W-:Y:S01]  /*20e90*/  IMAD.WIDE.U32 R144, R42, R146, RZ ;  /* 0x000000922a907225 */ /* 0x000fe200078e00ff */
[----:B------:R-:W-:-:S03]  /*20ea0*/  LEA.HI.X R72, P0, R56, R72, RZ, 0xd, P0 ;  /* 0x0000004838487211 */ /* 0x000fc60000016cff */
[----:B------:R-:W-:Y:S02]  /*20eb0*/  IMAD.IADD R71, R147, 0x1, R71 ;  /* 0x0000000193477824 */ /* 0x000fe400078e0247 */
[----:B------:R-:W-:-:S04]  /*20ec0*/  IMAD.WIDE.U32 R146, R40, R146, RZ ;  /* 0x0000009228927225 */ /* 0x000fc800078e00ff */
[----:B------:R-:W-:Y:S01]  /*20ed0*/  IMAD.WIDE.U32 R64, R45, R148, RZ ;  /* 0x000000942d407225 */ /* 0x000fe200078e00ff */
[----:B------:R-:W-:-:S03]  /*20ee0*/  IADD3.X R49, PT, PT, RZ, RZ, RZ, P2, !PT ;  /* 0x000000ffff317210 */ /* 0x000fc600017fe4ff */
[----:B------:R-:W-:Y:S01]  /*20ef0*/  IMAD R43, R41, 0x26, RZ ;  /* 0x00000026292b7824 */ /* 0x000fe200078e02ff */
[----:B------:R-:W-:Y:S01]  /*20f00*/  IADD3 R56, P2, PT, R64, R146, RZ ;  /* 0x0000009240387210 */ /* 0x000fe20007f5e0ff */
[-C--:B------:R-:W-:Y:S01]  /*20f10*/  IMAD.WIDE.U32 R78, R42, R148.reuse, RZ ;  /* 0x000000942a4e7225 */ /* 0x080fe200078e00ff */
[----:B------:R-:W-:Y:S02]  /*20f20*/  LOP3.LUT R159, R54, 0x7ffff, RZ, 0xc0, !PT ;  /* 0x0007ffff369f7812 */ /* 0x000fe400078ec0ff */
[----:B------:R-:W-:Y:S01]  /*20f30*/  SHF.L.W.U32.HI R64, R55, 0xd, R72 ;  /* 0x0000000d37407819 */ /* 0x000fe20000010e48 */
[----:B------:R-:W-:Y:S02]  /*20f40*/  IMAD.IADD R52, R149, 0x1, R43 ;  /* 0x0000000195347824 */ /* 0x000fe400078e022b */
[----:B------:R-:W-:-:S04]  /*20f50*/  IMAD.WIDE.U32 R68, R40, R148, RZ ;  /* 0x0000009428447225 */ /* 0x000fc800078e00ff */
[----:B------:R-:W-:-:S04]  /*20f60*/  IMAD.WIDE.U32 R148, R47, R148, RZ ;  /* 0x000000942f947225 */ /* 0x000fc800078e00ff */
[----:B------:R-:W-:-:S04]  /*20f70*/  IMAD.WIDE.U32 R144, P3, R71, R40, R144 ;  /* 0x0000002847907225 */ /* 0x000fc80007860090 */
[----:B------:R-:W-:Y:S01]  /*20f80*/  IMAD.WIDE.U32 R54, R40, 0x26, RZ ;  /* 0x0000002628367825 */ /* 0x000fe200078e00ff */
[----:B------:R-:W-:-:S03]  /*20f90*/  IADD3.X R50, PT, PT, RZ, R50, RZ, P0, !PT ;  /* 0x00000032ff327210 */ /* 0x000fc600007fe4ff */
[----:B------:R-:W-:Y:S01]  /*20fa0*/  IMAD.WIDE.U32 R58, R39, R39, RZ ;  /* 0x00000027273a7225 */ /* 0x000fe200078e00ff */
[----:B------:R-:W-:-:S03]  /*20fb0*/  IADD3 R81, P4, PT, R147, R144, RZ ;  /* 0x0000009093517210 */ /* 0x000fc60007f9e0ff */
[----:B------:R-:W-:-:S04]  /*20fc0*/  IMAD.WIDE.U32 R78, P1, R52, R40, R78 ;  /* 0x00000028344e7225 */ /* 0x000fc8000782004e */
[----:B------:R-:W-:Y:S02]  /*20fd0*/  IMAD R60, R42, 0x26, RZ ;  /* 0x000000262a3c7824 */ /* 0x000fe400078e02ff */
[----:B------:R-:W-:Y:S01]  /*20fe0*/  IMAD.WIDE.U32 R148, P0, R52, R45, R148 ;  /* 0x0000002d34947225 */ /* 0x000fe20007800094 */
[----:B------:R-:W-:-:S03]  /*20ff0*/  IADD3 R43, P5, PT, R59, R62, RZ ;  /* 0x0000003e3b2b7210 */ /* 0x000fc60007fbe0ff */
[----:B------:R-:W-:Y:S01]  /*21000*/  IMAD.WIDE.U32 R146, R47, R54, RZ ;  /* 0x000000362f927225 */ /* 0x000fe200078e00ff */
[----:B------:R-:W-:-:S03]  /*21010*/  SHF.L.W.U32.HI R75, R72, 0xd, R50 ;  /* 0x0000000d484b7819 */ /* 0x000fc60000010e32 */
[----:B------:R-:W-:Y:S01]  /*21020*/  IMAD.MOV.U32 R48, RZ, RZ, R63 ;  /* 0x000000ffff307224 */ /* 0x000fe200078e003f */
[----:B------:R-:W-:Y:S01]  /*21030*/  IADD3.X R63, PT, PT, RZ, RZ, RZ, P1, !PT ;  /* 0x000000ffff3f7210 */ /* 0x000fe20000ffe4ff */
[----:B------:R-:W-:Y:S01]  /*21040*/  IMAD.WIDE.U32 R158, R64, 0x13, R158 ;  /* 0x00000013409e7825 */ /* 0x000fe200078e009e */
[----:B------:R-:W-:-:S03]  /*21050*/  IADD3 R59, P1, PT, R69, R78, RZ ;  /* 0x0000004e453b7210 */ /* 0x000fc60007f3e0ff */
[----:B------:R-:W-:Y:S01]  /*21060*/  IMAD.IADD R60, R55, 0x1, R60 ;  /* 0x00000001373c7824 */ /* 0x000fe200078e023c */
[----:B------:R-:W-:Y:S01]  /*21070*/  IADD3.X R69, PT, PT, RZ, RZ, RZ, P0, !PT ;  /* 0x000000ffff457210 */ /* 0x000fe200007fe4ff */
[----:B------:R-:W-:Y:S01]  /*21080*/  IMAD.MOV.U32 R62, RZ, RZ, R79 ;  /* 0x000000ffff3e7224 */ /* 0x000fe200078e004f */
[----:B------:R-:W-:Y:S01]  /*21090*/  IADD3 R50, P0, PT, R65, R148, RZ ;  /* 0x0000009441327210 */ /* 0x000fe20007f1e0ff */
[----:B------:R-:W-:Y:S02]  /*210a0*/  IMAD.X R79, RZ, RZ, RZ, P3 ;  /* 0x000000ffff4f7224 */ /* 0x000fe400018e06ff */
[----:B------:R-:W-:Y:S02]  /*210b0*/  IMAD.MOV.U32 R78, RZ, RZ, R145 ;  /* 0x000000ffff4e7224 */ /* 0x000fe400078e0091 */
[----:B------:R-:W-:-:S04]  /*210c0*/  IMAD.WIDE.U32 R146, P3, R60, R45, R146 ;  /* 0x0000002d3c927225 */ /* 0x000fc80007860092 */
[----:B------:R-:W-:Y:S01]  /*210d0*/  IMAD.WIDE.U32 R64, R45, R54, RZ ;  /* 0x000000362d407225 */ /* 0x000fe200078e00ff */
[----:B------:R-:W-:-:S03]  /*210e0*/  IADD3.X R81, P2, PT, R50, R81, RZ, P2, !PT ;  /* 0x0000005132517210 */ /* 0x000fc6000175e4ff */
[----:B------:R-:W-:Y:S01]  /*210f0*/  IMAD.WIDE.U32 R144, R158, R158, RZ ;  /* 0x0000009e9e907225 */ /* 0x000fe200078e00ff */
[----:B------:R-:W-:-:S03]  /*21100*/  MOV R54, R147 ;  /* 0x0000009300367202 */ /* 0x000fc60000000f00 */
[----:B------:R-:W-:Y:S02]  /*21110*/  IMAD R75, R75, 0x13, RZ ;  /* 0x000000134b4b7824 */ /* 0x000fe400078e02ff */
[----:B------:R-:W-:Y:S01]  /*21120*/  IMAD.X R55, RZ, RZ, RZ, P3 ;  /* 0x000000ffff377224 */ /* 0x000fe200018e06ff */
[----:B------:R-:W-:Y:S01]  /*21130*/  IADD3 R50, P3, PT, R65, R146, RZ ;  /* 0x0000009241327210 */ /* 0x000fe20007f7e0ff */
[----:B------:R-:W-:Y:S01]  /*21140*/  IMAD.WIDE.U32.X R78, R71, R42, R78, P4 ;  /* 0x0000002a474e7225 */ /* 0x000fe200020e044e */
[----:B------:R-:W-:-:S03]  /*21150*/  IADD3 R72, P4, PT, R144, R68, RZ ;  /* 0x0000004490487210 */ /* 0x000fc60007f9e0ff */
[----:B------:R-:W-:-:S04]  /*21160*/  IMAD.WIDE.U32 R146, R45, 0x13, RZ ;  /* 0x000000132d927825 */ /* 0x000fc800078e00ff */
[----:B------:R-:W-:Y:S02]  /*21170*/  IMAD.MOV.U32 R68, RZ, RZ, R149 ;  /* 0x000000ffff447224 */ /* 0x000fe400078e0095 */
[----:B------:R-:W-:Y:S02]  /*21180*/  IMAD.IADD R75, R159, 0x1, R75 ;  /* 0x000000019f4b7824 */ /* 0x000fe400078e024b */
[----:B------:R-:W-:Y:S02]  /*21190*/  IMAD R108, R47, 0x13, RZ ;  /* 0x000000132f6c7824 */ /* 0x000fe400078e02ff */
[----:B------:R-:W-:Y:S01]  /*211a0*/  IMAD.WIDE.U32.X R68, R52, R47, R68, P0 ;  /* 0x0000002f34447225 */ /* 0x000fe200000e0444 */
[----:B------:R-:W-:-:S03]  /*211b0*/  LEA.HI R77, P0, R75, R77, RZ, 0xd ;  /* 0x0000004d4b4d7211 */ /* 0x000fc600078168ff */
[----:B------:R-:W-:Y:S01]  /*211c0*/  IMAD.WIDE.U32.X R54, R60, R47, R54, P3 ;  /* 0x0000002f3c367225 */ /* 0x000fe200018e0436 */
[----:B------:R-:W-:-:S03]  /*211d0*/  LOP3.LUT R60, R53, 0x7ffff, RZ, 0xc0, !PT ;  /* 0x0007ffff353c7812 */ /* 0x000fc600078ec0ff */
[----:B------:R-:W-:Y:S01]  /*211e0*/  IMAD.WIDE.U32 R148, R47, R146, RZ ;  /* 0x000000922f947225 */ /* 0x000fe200078e00ff */
[----:B------:R-:W-:-:S03]  /*211f0*/  LOP3.LUT R106, R75, 0x7ffff, RZ, 0xc0, !PT ;  /* 0x0007ffff4b6a7812 */ /* 0x000fc600078ec0ff */
[----:B------:R-:W-:Y:S01]  /*21200*/  IMAD.IADD R108, R147, 0x1, R108 ;  /* 0x00000001936c7824 */ /* 0x000fe200078e026c */
[----:B------:R-:W-:Y:S01]  /*21210*/  IADD3.X R60, PT, PT, RZ, R60, RZ, P0, !PT ;  /* 0x0000003cff3c7210 */ /* 0x000fe200007fe4ff */
[----:B------:R-:W-:-:S04]  /*21220*/  IMAD.WIDE.U32.X R62, R52, R42, R62, P1 ;  /* 0x0000002a343e7225 */ /* 0x000fc800008e043e */
[----:B------:R-:W-:-:S04]  /*21230*/  IMAD.WIDE.U32 R52, P1, R108, R45, R148 ;  /* 0x0000002d6c347225 */ /* 0x000fc80007820094 */
[----:B------:R-:W-:-:S04]  /*21240*/  IMAD.WIDE.U32 R146, R45, R146, RZ ;  /* 0x000000922d927225 */ /* 0x000fc800078e00ff */
[----:B------:R-:W-:-:S04]  /*21250*/  IMAD.WIDE.U32 R154, R106, R158, RZ ;  /* 0x0000009e6a9a7225 */ /* 0x000fc800078e00ff */
[----:B------:R-:W-:Y:S01]  /*21260*/  IMAD.WIDE.U32 R148, R77, 0x26, RZ ;  /* 0x000000264d947825 */ /* 0x000fe200078e00ff */
[----:B------:R-:W-:-:S03]  /*21270*/  IADD3 R71, P0, PT, R147, R52, RZ ;  /* 0x0000003493477210 */ /* 0x000fc60007f1e0ff */
[----:B------:R-:W-:Y:S02]  /*21280*/  IMAD R127, R60, 0x26, RZ ;  /* 0x000000263c7f7824 */ /* 0x000fe400078e02ff */
[----:B------:R-:W-:Y:S02]  /*21290*/  IMAD.X R153, RZ, RZ, RZ, P1 ;  /* 0x000000ffff997224 */ /* 0x000fe400008e06ff */
[----:B------:R-:W-:Y:S01]  /*212a0*/  IMAD.WIDE.U32 R154, P1, R106, R158, R154 ;  /* 0x0000009e6a9a7225 */ /* 0x000fe2000782009a */
[----:B------:R-:W-:-:S03]  /*212b0*/  IADD3 R127, PT, PT, R149, R127, RZ ;  /* 0x0000007f957f7210 */ /* 0x000fc60007ffe0ff */
[----:B------:R-:W-:Y:S01]  /*212c0*/  IMAD.WIDE.U32 R150, R47, R148, RZ ;  /* 0x000000942f967225 */ /* 0x000fe200078e00ff */
[----:B------:R-:W-:-:S03]  /*212d0*/  SHF.L.U64.HI R75, R158, 0x1, R75 ;  /* 0x000000019e4b7819 */ /* 0x000fc6000001024b */
[----:B------:R-:W-:Y:S02]  /*212e0*/  IMAD.MOV.U32 R152, RZ, RZ, R53 ;  /* 0x000000ffff987224 */ /* 0x000fe400078e0035 */
[----:B------:R-:W-:Y:S02]  /*212f0*/  IMAD.SHL.U32 R65, R158, 0x2, RZ ;  /* 0x000000029e417824 */ /* 0x000fe400078e00ff */
[----:B------:R-:W-:Y:S01]  /*21300*/  IMAD.WIDE.U32.X R52, R108, R47, R152, P0 ;  /* 0x0000002f6c347225 */ /* 0x000fe200000e0498 */
[----:B------:R-:W-:Y:S02]  /*21310*/  IADD3 R108, P0, PT, R145, R154, RZ ;  /* 0x0000009a916c7210 */ /* 0x000fe40007f1e0ff */
[----:B------:R-:W-:Y:S01]  /*21320*/  LOP3.LUT R75, R75, 0xfffff, RZ, 0xc0, !PT ;  /* 0x000fffff4b4b7812 */ /* 0x000fe200078ec0ff */
[----:B------:R-:W-:Y:S01]  /*21330*/  IMAD.WIDE.U32 R148, R45, R148, RZ ;  /* 0x000000942d947225 */ /* 0x000fe200078e00ff */
[----:B------:R-:W-:-:S03]  /*21340*/  LOP3.LUT R65, R65, 0xfffffffe, RZ, 0xc0, !PT ;  /* 0xfffffffe41417812 */ /* 0x000fc600078ec0ff */
[----:B------:R-:W-:-:S04]  /*21350*/  IMAD.WIDE.U32 R144, P3, R127, R45, R150 ;  /* 0x0000002d7f907225 */ /* 0x000fc80007860096 */
[----:B------:R-:W-:Y:S01]  /*21360*/  IMAD.X R157, RZ, RZ, RZ, P1 ;  /* 0x000000ffff9d7224 */ /* 0x000fe200008e06ff */
[----:B------:R-:W-:Y:S01]  /*21370*/  IADD3 R154, P1, PT, R72, R148, RZ ;  /* 0x00000094489a7210 */ /* 0x000fe20007f3e0ff */
[----:B------:R-:W-:Y:S01]  /*21380*/  IMAD.WIDE.U32 R152, R75, R77, RZ ;  /* 0x0000004d4b987225 */ /* 0x000fe200078e00ff */
[----:B------:R-:W-:Y:S02]  /*21390*/  IADD3.X R151, PT, PT, RZ, RZ, RZ, P3, !PT ;  /* 0x000000ffff977210 */ /* 0x000fe40001ffe4ff */
[----:B------:R-:W-:Y:S01]  /*213a0*/  IADD3 R72, P3, PT, R149, R144, RZ ;  /* 0x0000009095487210 */ /* 0x000fe20007f7e0ff */
[----:B------:R-:W-:-:S04]  /*213b0*/  IMAD.WIDE.U32 R148, R41, R65, RZ ;  /* 0x0000004129947225 */ /* 0x000fc800078e00ff */
[----:B------:R-:W-:Y:S02]  /*213c0*/  IMAD.MOV.U32 R156, RZ, RZ, R155 ;  /* 0x000000ffff9c7224 */ /* 0x000fe400078e009b */
[----:B------:R-:W-:Y:S02]  /*213d0*/  IMAD.MOV.U32 R150, RZ, RZ, R145 ;  /* 0x000000ffff967224 */ /* 0x000fe400078e0091 */
[----:B------:R-:W-:-:S04]  /*213e0*/  IMAD.WIDE.U32.X R156, R106, R106, R156, P0 ;  /* 0x0000006a6a9c7225 */ /* 0x000fc800000e049c */
[----:B------:R-:W-:-:S04]  /*213f0*/  IMAD.WIDE.U32.X R150, R127, R47, R150, P3 ;  /* 0x0000002f7f967225 */ /* 0x000fc800018e0496 */
[----:B------:R-:W-:Y:S01]  /*21400*/  IMAD.WIDE.U32 R152, P0, R65, R60, R152 ;  /* 0x0000003c41987225 */ /* 0x000fe20007800098 */
[----:B------:R-:W-:-:S03]  /*21410*/  IADD3.X R106, P4, PT, R59, R108, RZ, P4, !PT ;  /* 0x0000006c3b6a7210 */ /* 0x000fc6000279e4ff */
[----:B------:R-:W-:-:S04]  /*21420*/  IMAD.WIDE.U32 R148, P3, R75, R39, R148 ;  /* 0x000000274b947225 */ /* 0x000fc80007860094 */
[----:B------:R-:W-:-:S04]  /*21430*/  IMAD.WIDE.U32 R158, R65, R77, RZ ;  /* 0x0000004d419e7225 */ /* 0x000fc800078e00ff */
[----:B------:R-:W-:Y:S01]  /*21440*/  IMAD.WIDE.U32 R144, R40, R65, RZ ;  /* 0x0000004128907225 */ /* 0x000fe200078e00ff */
[----:B------:R-:W-:-:S03]  /*21450*/  IADD3.X R147, PT, PT, RZ, RZ, RZ, P0, !PT ;  /* 0x000000ffff937210 */ /* 0x000fc600007fe4ff */
[----:B------:R-:W-:Y:S01]  /*21460*/  IMAD.X R59, RZ, RZ, RZ, P3 ;  /* 0x000000ffff3b7224 */ /* 0x000fe200018e06ff */
[----:B------:R-:W-:Y:S02]  /*21470*/  IADD3 R127, P3, PT, R159, R152, RZ ;  /* 0x000000989f7f7210 */ /* 0x000fe40007f7e0ff */
[----:B------:R-:W-:Y:S01]  /*21480*/  IADD3 R108, P0, PT, R144, R146, RZ ;  /* 0x00000092906c7210 */ /* 0x000fe20007f1e0ff */
[----:B------:R-:W-:Y:S01]  /*21490*/  IMAD.MOV.U32 R146, RZ, RZ, R153 ;  /* 0x000000ffff927224 */ /* 0x000fe200078e0099 */
[----:B------:R-:W-:-:S03]  /*214a0*/  IADD3.X R72, P6, PT, R106, R72, RZ, P1, !PT ;  /* 0x000000486a487210 */ /* 0x000fc60000fde4ff */
[----:B------:R-:W-:Y:S01]  /*214b0*/  IMAD.WIDE.U32.X R146, R75, R60, R146, P3 ;  /* 0x0000003c4b927225 */ /* 0x000fe200018e0492 */
[----:B------:R-:W-:Y:S02]  /*214c0*/  IADD3 R106, P3, PT, R56, R158, RZ ;  /* 0x0000009e386a7210 */ /* 0x000fe40007f7e0ff */
[----:B------:R-:W-:Y:S01]  /*214d0*/  IADD3.X R131, P4, P6, R150, R156, R62, P6, P4 ;  /* 0x0000009c96837210 */ /* 0x000fe2000368843e */
[----:B------:R-:W-:Y:S01]  /*214e0*/  IMAD.WIDE.U32 R160, R45, R65, RZ ;  /* 0x000000412da07225 */ /* 0x000fe200078e00ff */
[----:B------:R-:W-:-:S03]  /*214f0*/  IADD3.X R127, P3, PT, R81, R127, RZ, P3, !PT ;  /* 0x0000007f517f7210 */ /* 0x000fc60001f7e4ff */
[----:B------:R-:W-:-:S04]  /*21500*/  IMAD.WIDE.U32 R152, R39, R65, RZ ;  /* 0x0000004127987225 */ /* 0x000fc800078e00ff */
[----:B------:R-:W-:Y:S01]  /*21510*/  IMAD.WIDE.U32 R158, R60, R77, RZ ;  /* 0x0000004d3c9e7225 */ /* 0x000fe200078e00ff */
[----:B------:R-:W-:Y:S02]  /*21520*/  IADD3 R56, P1, PT, R160, R58, RZ ;  /* 0x0000003aa0387210 */ /* 0x000fe40007f3e0ff */
[----:B------:R-:W-:Y:S02]  /*21530*/  IADD3.X R150, PT, PT, R151, R157, R63, P4, P6 ;  /* 0x0000009d97967210 */ /* 0x000fe400027ec43f */
[----:B------:R-:W-:Y:S01]  /*21540*/  IADD3.X R133, P2, P3, R146, R78, R68, P3, P2 ;  /* 0x0000004e92857210 */ /* 0x000fe20001b44444 */
        /* <DEDUP_REMOVED lines=8> */
[----:B------:R-:W-:Y:S01]  /*215d0*/  IMAD.X R65, RZ, RZ, RZ, P4 ;  /* 0x000000ffff417224 */ /* 0x000fe200020e06ff */
[----:B------:R-:W-:Y:S01]  /*215e0*/  IADD3 R135, P4, PT, R149, R158, RZ ;  /* 0x0000009e95877210 */ /* 0x000fe20007f9e0ff */
[----:B------:R-:W-:-:S04]  /*215f0*/  IMAD.WIDE.U32 R62, P3, R75, R40, R62 ;  /* 0x000000284b3e7225 */ /* 0x000fc8000786003e */
[----:B------:R-:W-:Y:S01]  /*21600*/  IMAD.MOV.U32 R64, RZ, RZ, R159 ;  /* 0x000000ffff407224 */ /* 0x000fe200078e009f */
[----:B------:R-:W-:Y:S01]  /*21610*/  IADD3.X R79, PT, PT, RZ, RZ, RZ, P3, !PT ;  /* 0x000000ffff4f7210 */ /* 0x000fe20001ffe4ff */
[----:B------:R-:W-:Y:S02]  /*21620*/  IMAD.MOV.U32 R78, RZ, RZ, R63 ;  /* 0x000000ffff4e7224 */ /* 0x000fe400078e003f */
[----:B------:R-:W-:Y:S01]  /*21630*/  IMAD.WIDE.U32.X R64, R60, R60, R64, P4 ;  /* 0x0000003c3c407225 */ /* 0x000fe200020e0440 */
[----:B------:R-:W-:Y:S02]  /*21640*/  IADD3 R144, P4, PT, R145, R62, RZ ;  /* 0x0000003e91907210 */ /* 0x000fe40007f9e0ff */
[----:B------:R-:W-:Y:S02]  /*21650*/  SHF.L.W.U32.HI R81, R72, 0xd, R131 ;  /* 0x0000000d48517819 */ /* 0x000fe40000010e83 */
[----:B------:R-:W-:Y:S01]  /*21660*/  SHF.L.W.U32.HI R150, R131, 0xd, R150 ;  /* 0x0000000d83967819 */ /* 0x000fe20000010e96 */
[----:B------:R-:W-:Y:S01]  /*21670*/  IMAD.WIDE.U32.X R78, R75, R42, R78, P4 ;  /* 0x0000002a4b4e7225 */ /* 0x000fe200020e044e */
[----:B------:R-:W-:-:S03]  /*21680*/  IADD3 R81, P4, PT, R81, R106, RZ ;  /* 0x0000006a51517210 */ /* 0x000fc60007f9e0ff */
[----:B------:R-:W-:Y:S01]  /*21690*/  IMAD.WIDE.U32.X R58, R75, R41, R58, P6 ;  /* 0x000000294b3a7225 */ /* 0x000fe200030e043a */
[----:B------:R-:W-:-:S03]  /*216a0*/  IADD3.X R106, P4, PT, R150, R127, RZ, P4, !PT ;  /* 0x0000007f966a7210 */ /* 0x000fc6000279e4ff */
[----:B------:R-:W-:Y:S01]  /*216b0*/  IMAD.WIDE.U32 R68, P6, R75, R45, R68 ;  /* 0x0000002d4b447225 */ /* 0x000fe200078c0044 */
[----:B------:R-:W-:Y:S02]  /*216c0*/  IADD3 R152, P3, PT, R148, R152, RZ ;  /* 0x0000009894987210 */ /* 0x000fe40007f7e0ff */
[----:B------:R-:W-:Y:S01]  /*216d0*/  IADD3.X R50, P2, PT, R50, R135, RZ, P2, !PT ;  /* 0x0000008732327210 */ /* 0x000fe2000175e4ff */
[----:B------:R-:W-:Y:S01]  /*216e0*/  IMAD.X R63, RZ, RZ, RZ, P6 ;  /* 0x000000ffff3f7224 */ /* 0x000fe200030e06ff */
[----:B------:R-:W-:Y:S01]  /*216f0*/  IADD3 R160, P6, PT, R161, R68, RZ ;  /* 0x00000044a1a07210 */ /* 0x000fe20007fde0ff */
[----:B------:R-:W-:Y:S01]  /*21700*/  IMAD.MOV.U32 R62, RZ, RZ, R69 ;  /* 0x000000ffff3e7224 */ /* 0x000fe200078e0045 */
[----:B------:R-:W-:Y:S02]  /*21710*/  IADD3.X R133, P4, PT, RZ, R133, RZ, P4, !PT ;  /* 0x00000085ff857210 */ /* 0x000fe4000279e4ff */
[C---:B------:R-:W-:Y:S02]  /*21720*/  SHF.L.U64.HI R60, R77.reuse, 0x1, R60 ;  /* 0x000000014d3c7819 */ /* 0x040fe4000001023c */
[----:B------:R-:W-:Y:S01]  /*21730*/  SHF.L.U32 R77, R77, 0x1, RZ ;  /* 0x000000014d4d7819 */ /* 0x000fe200000006ff */
[----:B------:R-:W-:Y:S01]  /*21740*/  IMAD.WIDE.U32.X R62, R75, R47, R62, P6 ;  /* 0x0000002f4b3e7225 */ /* 0x000fe200030e043e */
[----:B------:R-:W-:-:S02]  /*21750*/  IADD3.X R129, P3, PT, R50, R129, RZ, P3, !PT ;  /* 0x0000008132817210 */ /* 0x000fc40001f7e4ff */
[----:B------:R-:W-:Y:S01]  /*21760*/  SHF.L.W.U32.HI R75, R106, 0xd, R133 ;  /* 0x0000000d6a4b7819 */ /* 0x000fe20000010e85 */
[----:B------:R-:W-:Y:S01]  /*21770*/  IMAD.X R146, RZ, RZ, R146, P4 ;  /* 0x000000ffff927224 */ /* 0x000fe200020e0692 */
[----:B------:R-:W-:Y:S01]  /*21780*/  IADD3.X R45, P2, P3, R58, R64, R54, P3, P2 ;  /* 0x000000403a2d7210 */ /* 0x000fe20001b44436 */
[----:B------:R-:W-:Y:S01]  /*21790*/  IMAD.WIDE.U32 R68, R41, R77, RZ ;  /* 0x0000004d29447225 */ /* 0x000fe200078e00ff */
[----:B------:R-:W-:Y:S02]  /*217a0*/  IADD3 R75, P4, PT, R75, R152, RZ ;  /* 0x000000984b4b7210 */ /* 0x000fe40007f9e0ff */
[----:B------:R-:W-:Y:S02]  /*217b0*/  SHF.L.W.U32.HI R133, R133, 0xd, R146 ;  /* 0x0000000d85857819 */ /* 0x000fe40000010e92 */
[----:B------:R-:W-:Y:S01]  /*217c0*/  IADD3.X R64, PT, PT, R59, R65, R55, P2, P3 ;  /* 0x000000413b407210 */ /* 0x000fe200017e6437 */
[----:B------:R-:W-:Y:S01]  /*217d0*/  IMAD.WIDE.U32 R68, P2, R60, R39, R68 ;  /* 0x000000273c447225 */ /* 0x000fe20007840044 */
[----:B------:R-:W-:-:S03]  /*217e0*/  IADD3.X R71, P0, PT, R71, R144, RZ, P0, !PT ;  /* 0x0000009047477210 */ /* 0x000fc6000071e4ff */
[----:B------:R-:W-:Y:S01]  /*217f0*/  IMAD.WIDE.U32 R54, R39, R77, RZ ;  /* 0x0000004d27367225 */ /* 0x000fe200078e00ff */
[----:B------:R-:W-:-:S03]  /*21800*/  IADD3.X R39, P3, PT, R133, R129, RZ, P4, !PT ;  /* 0x0000008185277210 */ /* 0x000fc6000277e4ff */
[----:B------:R-:W-:Y:S01]  /*21810*/  IMAD.WIDE.U32 R144, R42, R77, RZ ;  /* 0x0000004d2a907225 */ /* 0x000fe200078e00ff */
[----:B------:R-:W-:-:S03]  /*21820*/  LEA.HI.X R45, P3, R146, R45, RZ, 0xd, P3 ;  /* 0x0000002d922d7211 */ /* 0x000fc60001876cff */
[----:B------:R-:W-:Y:S01]  /*21830*/  IMAD.WIDE.U32 R58, R40, R77, RZ ;  /* 0x0000004d283a7225 */ /* 0x000fe200078e00ff */
[----:B------:R-:W-:Y:S02]  /*21840*/  IADD3.X R65, PT, PT, RZ, RZ, RZ, P2, !PT ;  /* 0x000000ffff417210 */ /* 0x000fe400017fe4ff */
[----:B------:R-:W-:Y:S01]  /*21850*/  IADD3 R47, P2, PT, R108, R54, RZ ;  /* 0x000000366c2f7210 */ /* 0x000fe20007f5e0ff */
[----:B------:R-:W-:Y:S01]  /*21860*/  IMAD.WIDE.U32 R144, P4, R60, R40, R144 ;  /* 0x000000283c907225 */ /* 0x000fe20007880090 */
[----:B------:R-:W-:Y:S02]  /*21870*/  IADD3.X R40, P1, PT, R43, R160, RZ, P1, !PT ;  /* 0x000000a02b287210 */ /* 0x000fe40000f3e4ff */
[----:B------:R-:W-:Y:S01]  /*21880*/  IADD3 R54, P6, PT, R55, R68, RZ ;  /* 0x0000004437367210 */ /* 0x000fe20007fde0ff */
[----:B------:R-:W-:Y:S01]  /*21890*/  IMAD.WIDE.U32.X R48, R41, R41, R48, P5 ;  /* 0x0000002929307225 */ /* 0x000fe200028e0430 */
[----:B------:R-:W-:Y:S02]  /*218a0*/  IADD3 R50, P5, PT, R56, R58, RZ ;  /* 0x0000003a38327210 */ /* 0x000fe40007fbe0ff */
[----:B------:R-:W-:Y:S01]  /*218b0*/  SHF.L.W.U32.HI R56, R39, 0xd, R45 ;  /* 0x0000000d27387819 */ /* 0x000fe20000010e2d */
[----:B------:R-:W-:-:S02]  /*218c0*/  IMAD.X R43, RZ, RZ, R64, P3 ;  /* 0x000000ffff2b7224 */ /* 0x000fc400018e0640 */
[----:B------:R-:W-:Y:S01]  /*218d0*/  IMAD.MOV.U32 R64, RZ, RZ, R69 ;  /* 0x000000ffff407224 */ /* 0x000fe200078e0045 */
[----:B------:R-:W-:Y:S02]  /*218e0*/  IADD3.X R55, PT, PT, RZ, RZ, RZ, P4, !PT ;  /* 0x000000ffff377210 */ /* 0x000fe400027fe4ff */
[----:B------:R-:W-:Y:S01]  /*218f0*/  IADD3 R47, P4, PT, R56, R47, RZ ;  /* 0x0000002f382f7210 */ /* 0x000fe20007f9e0ff */
[----:B------:R-:W-:Y:S01]  /*21900*/  IMAD.WIDE.U32.X R64, R60, R41, R64, P6 ;  /* 0x000000293c407225 */ /* 0x000fe200030e0440 */
[----:B------:R-:W-:Y:S02]  /*21910*/  IADD3.X R71, P2, PT, R71, R54, RZ, P2, !PT ;  /* 0x0000003647477210 */ /* 0x000fe4000175e4ff */
[----:B------:R-:W-:Y:S02]  /*21920*/  SHF.L.W.U32.HI R56, R45, 0xd, R43 ;  /* 0x0000000d2d387819 */ /* 0x000fe40000010e2b */
[----:B------:R-:W-:Y:S02]  /*21930*/  IADD3.X R52, P0, P2, R64, R78, R52, P2, P0 ;  /* 0x0000004e40347210 */ /* 0x000fe40001200434 */
[----:B------:R-:W-:Y:S01]  /*21940*/  IADD3.X R41, P4, PT, R56, R71, RZ, P4, !PT ;  /* 0x0000004738297210 */ /* 0x000fe2000279e4ff */
[----:B------:R-:W-:Y:S01]  /*21950*/  IMAD.MOV.U32 R54, RZ, RZ, R145 ;  /* 0x000000ffff367224 */ /* 0x000fe200078e0091 */
[----:B------:R-:W-:-:S02]  /*21960*/  IADD3 R58, P3, PT, R59, R144, RZ ;  /* 0x000000903b3a7210 */ /* 0x000fc40007f7e0ff */
[----:B------:R-:W-:Y:S02]  /*21970*/  LEA.HI.X R45, P4, R43, R52, RZ, 0xd, P4 ;  /* 0x000000342b2d7211 */ /* 0x000fe40002096cff */
[----:B------:R-:W-:Y:S01]  /*21980*/  IADD3.X R59, PT, PT, R65, R79, R53, P0, P2 ;  /* 0x0000004f413b7210 */ /* 0x000fe200007e4435 */
[----:B------:R-:W-:Y:S01]  /*21990*/  IMAD.WIDE.U32.X R54, R60, R42, R54, P3 ;  /* 0x0000002a3c367225 */ /* 0x000fe200018e0436 */
[----:B------:R-:W-:Y:S02]  /*219a0*/  LOP3.LUT R56, R39, 0x7ffff, RZ, 0xc0, !PT ;  /* 0x0007ffff27387812 */ /* 0x000fe400078ec0ff */
[----:B------:R-:W-:Y:S01]  /*219b0*/  IADD3.X R40, P5, PT, R40, R58, RZ, P5, !PT ;  /* 0x0000003a28287210 */ /* 0x000fe20002fbe4ff */
[----:B------:R-:W-:Y:S01]  /*219c0*/  IMAD.X R59, RZ, RZ, R59, P4 ;  /* 0x000000ffff3b7224 */ /* 0x000fe200020e063b */
[----:B------:R-:W-:Y:S01]  /*219d0*/  SHF.L.W.U32.HI R39, R41, 0xd, R45 ;  /* 0x0000000d29277819 */ /* 0x000fe20000010e2d */
[----:B------:R-:W-:Y:S01]  /*219e0*/  IMAD.WIDE.U32 R42, R56, R75, RZ ;  /* 0x0000004b382a7225 */ /* 0x000fe200078e00ff */
[----:B------:R-:W-:-:S02]  /*219f0*/  IADD3.X R68, P1, P5, R54, R62, R48, P5, P1 ;  /* 0x0000003e36447210 */ /* 0x000fc40002d22430 */
[----:B------:R-:W-:Y:S01]  /*21a00*/  IADD3 R50, P0, PT, R39, R50, RZ ;  /* 0x0000003227327210 */ /* 0x000fe20007f1e0ff */
[----:B------:R-:W-:Y:S01]  /*21a10*/  IMAD.WIDE.U32 R152, R75, 0x26, RZ ;  /* 0x000000264b987825 */ /* 0x000fe200078e00ff */
[----:B------:R-:W-:Y:S02]  /*21a20*/  LOP3.LUT R39, R41, 0x7ffff, RZ, 0xc0, !PT ;  /* 0x0007ffff29277812 */ /* 0x000fe400078ec0ff */
[----:B------:R-:W-:Y:S01]  /*21a30*/  SHF.L.W.U32.HI R45, R45, 0xd, R59 ;  /* 0x0000000d2d2d7819 */ /* 0x000fe20000010e3b */
[C---:B------:R-:W-:Y:S01]  /*21a40*/  IMAD R41, R56.reuse, 0x26, RZ ;  /* 0x0000002638297824 */ /* 0x040fe200078e02ff */
[----:B------:R-:W-:Y:S01]  /*21a50*/  IADD3.X R58, PT, PT, R55, R63, R49, P1, P5 ;  /* 0x0000003f373a7210 */ /* 0x000fe20000fea431 */
[----:B------:R-:W-:Y:S01]  /*21a60*/  IMAD.WIDE.U32 R42, P1, R56, R75, R42 ;  /* 0x0000004b382a7225 */ /* 0x000fe2000782002a */
[----:B------:R-:W-:-:S03]  /*21a70*/  IADD3.X R45, P0, PT, R45, R40, RZ, P0, !PT ;  /* 0x000000282d2d7210 */ /* 0x000fc6000071e4ff */
[----:B------:R-:W-:-:S04]  /*21a80*/  IMAD.WIDE.U32 R144, R75, R75, RZ ;  /* 0x0000004b4b907225 */ /* 0x000fc800078e00ff */
[----:B------:R-:W-:Y:S01]  /*21a90*/  IMAD.WIDE.U32 R52, R39, R152, RZ ;  /* 0x0000009827347225 */ /* 0x000fe200078e00ff */
[----:B------:R-:W-:-:S03]  /*21aa0*/  IADD3.X R55, PT, PT, RZ, RZ, RZ, P1, !PT ;  /* 0x000000ffff377210 */ /* 0x000fc60000ffe4ff */
[----:B------:R-:W-:Y:S01]  /*21ab0*/  IMAD.WIDE.U32 R48, R47, 0x13, RZ ;  /* 0x000000132f307825 */ /* 0x000fe200078e00ff */
[----:B------:R-:W-:-:S03]  /*21ac0*/  LEA.HI.X R68, P0, R59, R68, RZ, 0xd, P0 ;  /* 0x000000443b447211 */ /* 0x000fc60000016cff */
[----:B------:R-:W-:Y:S02]  /*21ad0*/  IMAD.IADD R78, R153, 0x1, R41 ;  /* 0x00000001994e7824 */ /* 0x000fe400078e0229 */
[----:B------:R-:W-:Y:S01]  /*21ae0*/  IMAD R40, R39, 0x13, RZ ;  /* 0x0000001327287824 */ /* 0x000fe200078e02ff */
[----:B------:R-:W-:Y:S01]  /*21af0*/  IADD3 R41, P1, PT, R145, R42, RZ ;  /* 0x0000002a91297210 */ /* 0x000fe20007f3e0ff */
[----:B------:R-:W-:Y:S02]  /*21b00*/  IMAD.MOV.U32 R54, RZ, RZ, R43 ;  /* 0x000000ffff367224 */ /* 0x000fe400078e002b */
[----:B------:R-:W-:Y:S01]  /*21b10*/  IMAD.WIDE.U32 R42, P2, R78, R47, R52 ;  /* 0x0000002f4e2a7225 */ /* 0x000fe20007840034 */
[----:B------:R-:W-:-:S03]  /*21b20*/  LOP3.LUT R155, R72, 0x7ffff, RZ, 0xc0, !PT ;  /* 0x0007ffff489b7812 */ /* 0x000fc600078ec0ff */
[----:B------:R-:W-:-:S04]  /*21b30*/  IMAD.WIDE.U32 R64, R47, R152, RZ ;  /* 0x000000982f407225 */ /* 0x000fc800078e00ff */
[----:B------:R-:W-:-:S04]  /*21b40*/  IMAD.WIDE.U32 R52, R39, R48, RZ ;  /* 0x0000003027347225 */ /* 0x000fc800078e00ff */
[----:B------:R-:W-:Y:S01]  /*21b50*/  IMAD.IADD R40, R49, 0x1, R40 ;  /* 0x0000000131287824 */ /* 0x000fe200078e0228 */
[----:B------:R-:W-:Y:S01]  /*21b60*/  SHF.L.W.U32.HI R49, R45, 0xd, R68 ;  /* 0x0000000d2d317819 */ /* 0x000fe20000010e44 */
[----:B------:R-:W-:Y:S01]  /*21b70*/  IMAD.MOV.U32 R62, RZ, RZ, R43 ;  /* 0x000000ffff3e7224 */ /* 0x000fe200078e002b */
[----:B------:R-:W-:Y:S02]  /*21b80*/  IADD3.X R63, PT, PT, RZ, RZ, RZ, P2, !PT ;  /* 0x000000ffff3f7210 */ /* 0x000fe400017fe4ff */
[----:B------:R-:W-:Y:S01]  /*21b90*/  IADD3 R60, P2, PT, R65, R42, RZ ;  /* 0x0000002a413c7210 */ /* 0x000fe20007f5e0ff */
[----:B------:R-:W-:-:S04]  /*21ba0*/  IMAD.WIDE.U32 R42, P3, R40, R47, R52 ;  /* 0x0000002f282a7225 */ /* 0x000fc80007860034 */
[----:B------:R-:W-:-:S04]  /*21bb0*/  IMAD.WIDE.U32 R154, R49, 0x13, R154 ;  /* 0x00000013319a7825 */ /* 0x000fc800078e009a */
[----:B------:R-:W-:Y:S02]  /*21bc0*/  IMAD.X R65, RZ, RZ, R58, P0 ;  /* 0x000000ffff417224 */ /* 0x000fe400000e063a */
[----:B------:R-:W-:Y:S01]  /*21bd0*/  IMAD.WIDE.U32 R48, R47, R48, RZ ;  /* 0x000000302f307225 */ /* 0x000fe200078e00ff */
[----:B------:R-:W-:Y:S02]  /*21be0*/  LOP3.LUT R45, R45, 0x7ffff, RZ, 0xc0, !PT ;  /* 0x0007ffff2d2d7812 */ /* 0x000fe400078ec0ff */
[----:B------:R-:W-:Y:S01]  /*21bf0*/  IADD3.X R149, PT, PT, RZ, RZ, RZ, P3, !PT ;  /* 0x000000ffff957210 */ /* 0x000fe20001ffe4ff */
[----:B------:R-:W-:Y:S01]  /*21c00*/  IMAD.WIDE.U32 R52, R47, 0x26, RZ ;  /* 0x000000262f347825 */ /* 0x000fe200078e00ff */
[----:B------:R-:W-:Y:S02]  /*21c10*/  SHF.L.W.U32.HI R65, R68, 0xd, R65 ;  /* 0x0000000d44417819 */ /* 0x000fe40000010e41 */
[----:B------:R-:W-:Y:S01]  /*21c20*/  IADD3 R71, P3, PT, R49, R42, RZ ;  /* 0x0000002a31477210 */ /* 0x000fe20007f7e0ff */
[----:B------:R-:W-:-:S02]  /*21c30*/  IMAD R49, R39, 0x26, RZ ;  /* 0x0000002627317824 */ /* 0x000fc400078e02ff */
[----:B------:R-:W-:-:S04]  /*21c40*/  IMAD.WIDE.U32 R58, R45, R152, RZ ;  /* 0x000000982d3a7225 */ /* 0x000fc800078e00ff */
[----:B------:R-:W-:Y:S02]  /*21c50*/  IMAD.MOV.U32 R148, RZ, RZ, R43 ;  /* 0x000000ffff947224 */ /* 0x000fe400078e002b */
[----:B------:R-:W-:Y:S01]  /*21c60*/  IMAD R79, R65, 0x13, RZ ;  /* 0x00000013414f7824 */ /* 0x000fe200078e02ff */
[----:B------:R-:W-:Y:S01]  /*21c70*/  IADD3 R49, PT, PT, R53, R49, RZ ;  /* 0x0000003135317210 */ /* 0x000fe20007ffe0ff */
[----:B------:R-:W-:-:S04]  /*21c80*/  IMAD.WIDE.U32 R42, R45, R52, RZ ;  /* 0x000000342d2a7225 */ /* 0x000fc800078e00ff */
[----:B------:R-:W-:Y:S02]  /*21c90*/  IMAD.IADD R79, R155, 0x1, R79 ;  /* 0x000000019b4f7824 */ /* 0x000fe400078e024f */
[----:B------:R-:W-:-:S04]  /*21ca0*/  IMAD.WIDE.U32 R58, P0, R78, R50, R58 ;  /* 0x000000324e3a7225 */ /* 0x000fc8000780003a */
[----:B------:R-:W-:Y:S01]  /*21cb0*/  IMAD.WIDE.U32 R152, R50, R152, RZ ;  /* 0x0000009832987225 */ /* 0x000fe200078e00ff */
[----:B------:R-:W-:-:S03]  /*21cc0*/  LOP3.LUT R129, R79, 0x7ffff, RZ, 0xc0, !PT ;  /* 0x0007ffff4f817812 */ /* 0x000fc600078ec0ff */
[----:B------:R-:W-:-:S04]  /*21cd0*/  IMAD.WIDE.U32.X R148, R40, R39, R148, P3 ;  /* 0x0000002728947225 */ /* 0x000fc800018e0494 */
[----:B------:R-:W-:-:S04]  /*21ce0*/  IMAD.WIDE.U32 R150, R154, R154, RZ ;  /* 0x0000009a9a967225 */ /* 0x000fc800078e00ff */
[----:B------:R-:W-:-:S04]  /*21cf0*/  IMAD.WIDE.U32 R42, P3, R49, R50, R42 ;  /* 0x00000032312a7225 */ /* 0x000fc8000786002a */
[----:B------:R-:W-:Y:S01]  /*21d00*/  IMAD.WIDE.U32 R52, R50, R52, RZ ;  /* 0x0000003432347225 */ /* 0x000fe200078e00ff */
[----:B------:R-:W-:-:S03]  /*21d10*/  IADD3 R77, P5, PT, R150, R64, RZ ;  /* 0x00000040964d7210 */ /* 0x000fc60007fbe0ff */
[----:B------:R-:W-:Y:S01]  /*21d20*/  IMAD.X R69, RZ, RZ, RZ, P0 ;  /* 0x000000ffff457224 */ /* 0x000fe200000e06ff */
[----:B------:R-:W-:Y:S01]  /*21d30*/  IADD3 R72, P0, PT, R153, R58, RZ ;  /* 0x0000003a99487210 */ /* 0x000fe20007f1e0ff */
[----:B------:R-:W-:Y:S01]  /*21d40*/  IMAD.MOV.U32 R68, RZ, RZ, R59 ;  /* 0x000000ffff447224 */ /* 0x000fe200078e003b */
[----:B------:R-:W-:Y:S01]  /*21d50*/  IADD3.X R65, PT, PT, RZ, RZ, RZ, P3, !PT ;  /* 0x000000ffff417210 */ /* 0x000fe20001ffe4ff */
[----:B------:R-:W-:Y:S01]  /*21d60*/  IMAD.WIDE.U32 R58, R50, 0x13, RZ ;  /* 0x00000013323a7825 */ /* 0x000fe200078e00ff */
[----:B------:R-:W-:-:S03]  /*21d70*/  IADD3 R40, P3, PT, R53, R42, RZ ;  /* 0x0000002a35287210 */ /* 0x000fc60007f7e0ff */
[----:B------:R-:W-:Y:S02]  /*21d80*/  IMAD R127, R45, 0x13, RZ ;  /* 0x000000132d7f7824 */ /* 0x000fe400078e02ff */
[----:B------:R-:W-:Y:S02]  /*21d90*/  IMAD.MOV.U32 R64, RZ, RZ, R43 ;  /* 0x000000ffff407224 */ /* 0x000fe400078e002b */
[----:B------:R-:W-:Y:S01]  /*21da0*/  IMAD.WIDE.U32 R42, R129, R154, RZ ;  /* 0x0000009a812a7225 */ /* 0x000fe200078e00ff */
[----:B------:R-:W-:-:S03]  /*21db0*/  IADD3 R127, PT, PT, R59, R127, RZ ;  /* 0x0000007f3b7f7210 */ /* 0x000fc60007ffe0ff */
[----:B------:R-:W-:-:S04]  /*21dc0*/  IMAD.WIDE.U32 R146, R45, R58, RZ ;  /* 0x0000003a2d927225 */ /* 0x000fc800078e00ff */
[----:B------:R-:W-:Y:S01]  /*21dd0*/  IMAD.WIDE.U32.X R68, R78, R45, R68, P0 ;  /* 0x0000002d4e447225 */ /* 0x000fe200000e0444 */
[----:B------:R-:W-:Y:S02]  /*21de0*/  LEA.HI R108, P0, R79, R81, RZ, 0xd ;  /* 0x000000514f6c7211 */ /* 0x000fe400078168ff */
[----:B------:R-:W-:Y:S01]  /*21df0*/  SHF.L.U64.HI R79, R154, 0x1, R79 ;  /* 0x000000019a4f7819 */ /* 0x000fe2000001024f */
[----:B------:R-:W-:-:S04]  /*21e00*/  IMAD.WIDE.U32.X R64, R49, R45, R64, P3 ;  /* 0x0000002d31407225 */ /* 0x000fc800018e0440 */
[----:B------:R-:W-:Y:S02]  /*21e10*/  IMAD.SHL.U32 R49, R154, 0x2, RZ ;  /* 0x000000029a317824 */ /* 0x000fe400078e00ff */
[----:B------:R-:W-:Y:S01]  /*21e20*/  IMAD.WIDE.U32 R154, P3, R129, R154, R42 ;  /* 0x0000009a819a7225 */ /* 0x000fe2000786002a */
[----:B------:R-:W-:-:S03]  /*21e30*/  LOP3.LUT R42, R106, 0x7ffff, RZ, 0xc0, !PT ;  /* 0x0007ffff6a2a7812 */ /* 0x000fc600078ec0ff */
[----:B------:R-:W-:Y:S01]  /*21e40*/  IMAD.WIDE.U32.X R62, R78, R39, R62, P2 ;  /* 0x000000274e3e7225 */ /* 0x000fe200010e043e */
[----:B------:R-:W-:-:S03]  /*21e50*/  LOP3.LUT R81, R49, 0xfffffffe, RZ, 0xc0, !PT ;  /* 0xfffffffe31517812 */ /* 0x000fc600078ec0ff */
[----:B------:R-:W-:Y:S01]  /*21e60*/  IMAD.WIDE.U32 R146, P2, R127, R50, R146 ;  /* 0x000000327f927225 */ /* 0x000fe20007840092 */
[----:B------:R-:W-:-:S03]  /*21e70*/  IADD3.X R49, PT, PT, RZ, R42, RZ, P0, !PT ;  /* 0x0000002aff317210 */ /* 0x000fc600007fe4ff */
[----:B------:R-:W-:Y:S01]  /*21e80*/  IMAD.WIDE.U32 R58, R50, R58, RZ ;  /* 0x0000003a323a7225 */ /* 0x000fe200078e00ff */
[----:B------:R-:W-:-:S03]  /*21e90*/  LOP3.LUT R106, R79, 0xfffff, RZ, 0xc0, !PT ;  /* 0x000fffff4f6a7812 */ /* 0x000fc600078ec0ff */
[----:B------:R-:W-:Y:S01]  /*21ea0*/  IMAD.MOV.U32 R42, RZ, RZ, R147 ;  /* 0x000000ffff2a7224 */ /* 0x000fe200078e0093 */
[----:B------:R-:W-:Y:S01]  /*21eb0*/  IADD3 R53, P0, PT, R59, R146, RZ ;  /* 0x000000923b357210 */ /* 0x000fe20007f1e0ff */
[----:B------:R-:W-:Y:S02]  /*21ec0*/  IMAD.X R43, RZ, RZ, RZ, P2 ;  /* 0x000000ffff2b7224 */ /* 0x000fe400010e06ff */
[----:B------:R-:W-:-:S04]  /*21ed0*/  IMAD.WIDE.U32 R146, R81, R108, RZ ;  /* 0x0000006c51927225 */ /* 0x000fc800078e00ff */
[----:B------:R-:W-:Y:S01]  /*21ee0*/  IMAD.WIDE.U32 R156, R49, R108, RZ ;  /* 0x0000006c319c7225 */ /* 0x000fe200078e00ff */
[----:B------:R-:W-:-:S03]  /*21ef0*/  IADD3 R131, P2, PT, R151, R154, RZ ;  /* 0x0000009a97837210 */ /* 0x000fc60007f5e0ff */
[----:B------:R-:W-:Y:S02]  /*21f00*/  IMAD.X R153, RZ, RZ, RZ, P3 ;  /* 0x000000ffff997224 */ /* 0x000fe400018e06ff */
[----:B------:R-:W-:Y:S01]  /*21f10*/  IMAD.WIDE.U32.X R42, R127, R45, R42, P0 ;  /* 0x0000002d7f2a7225 */ /* 0x000fe200000e042a */
[----:B------:R-:W-:Y:S02]  /*21f20*/  IADD3 R127, P3, PT, R146, R152, RZ ;  /* 0x00000098927f7210 */ /* 0x000fe40007f7e0ff */
[----:B------:R-:W-:Y:S01]  /*21f30*/  MOV R152, R155 ;  /* 0x0000009b00987202 */ /* 0x000fe20000000f00 */
[----:B------:R-:W-:-:S04]  /*21f40*/  IMAD.WIDE.U32 R78, R106, R108, RZ ;  /* 0x0000006c6a4e7225 */ /* 0x000fc800078e00ff */
[----:B------:R-:W-:-:S04]  /*21f50*/  IMAD.WIDE.U32 R154, P4, R108, R49, R156 ;  /* 0x000000316c9a7225 */ /* 0x000fc8000788009c */
[----:B------:R-:W-:-:S04]  /*21f60*/  IMAD.WIDE.U32 R156, R108, 0x26, RZ ;  /* 0x000000266c9c7825 */ /* 0x000fc800078e00ff */
[----:B------:R-:W-:Y:S02]  /*21f70*/  IMAD R137, R49, 0x26, RZ ;  /* 0x0000002631897824 */ /* 0x000fe400078e02ff */
[----:B------:R-:W-:-:S03]  /*21f80*/  IMAD.WIDE.U32 R78, P0, R81, R49, R78 ;  /* 0x00000031514e7225 */ /* 0x000fc6000780004e */
[----:B------:R-:W-:Y:S01]  /*21f90*/  IADD3 R137, PT, PT, R157, R137, RZ ;  /* 0x000000899d897210 */ /* 0x000fe20007ffe0ff */
[----:B------:R-:W-:-:S04]  /*21fa0*/  IMAD.WIDE.U32 R158, R45, R156, RZ ;  /* 0x0000009c2d9e7225 */ /* 0x000fc800078e00ff */
[----:B------:R-:W-:Y:S01]  /*21fb0*/  IMAD.WIDE.U32 R162, R108, R108, RZ ;  /* 0x0000006c6ca27225 */ /* 0x000fe200078e00ff */
[----:B------:R-:W-:-:S03]  /*21fc0*/  MOV R150, R79 ;  /* 0x0000004f00967202 */ /* 0x000fc60000000f00 */
[----:B------:R-:W-:Y:S01]  /*21fd0*/  IMAD.X R151, RZ, RZ, RZ, P0 ;  /* 0x000000ffff977224 */ /* 0x000fe200000e06ff */
[----:B------:R-:W-:Y:S01]  /*21fe0*/  IADD3 R133, P0, PT, R147, R78, RZ ;  /* 0x0000004e93857210 */ /* 0x000fe20007f1e0ff */
[----:B------:R-:W-:-:S04]  /*21ff0*/  IMAD.WIDE.U32.X R146, R129, R129, R152, P2 ;  /* 0x0000008181927225 */ /* 0x000fc800010e0498 */
[----:B------:R-:W-:Y:S01]  /*22000*/  IMAD.X R153, RZ, RZ, RZ, P4 ;  /* 0x000000ffff997224 */ /* 0x000fe200020e06ff */
[----:B------:R-:W-:Y:S01]  /*22010*/  IADD3 R129, P4, PT, R163, R154, RZ ;  /* 0x0000009aa3817210 */ /* 0x000fe20007f9e0ff */
[----:B------:R-:W-:-:S04]  /*22020*/  IMAD.WIDE.U32 R158, P2, R137, R50, R158 ;  /* 0x00000032899e7225 */ /* 0x000fc8000784009e */
[----:B------:R-:W-:-:S04]  /*22030*/  IMAD.WIDE.U32 R78, R75, R81, RZ ;  /* 0x000000514b4e7225 */ /* 0x000fc800078e00ff */
[----:B------:R-:W-:Y:S02]  /*22040*/  IMAD.MOV.U32 R152, RZ, RZ, R155 ;  /* 0x000000ffff987224 */ /* 0x000fe400078e009b */
[----:B------:R-:W-:-:S04]  /*22050*/  IMAD.WIDE.U32 R160, R56, R81, RZ ;  /* 0x0000005138a07225 */ /* 0x000fc800078e00ff */
[----:B------:R-:W-:-:S04]  /*22060*/  IMAD.WIDE.U32 R156, R50, R156, RZ ;  /* 0x0000009c329c7225 */ /* 0x000fc800078e00ff */
[----:B------:R-:W-:Y:S01]  /*22070*/  IMAD.X R163, RZ, RZ, RZ, P2 ;  /* 0x000000ffffa37224 */ /* 0x000fe200010e06ff */
[----:B------:R-:W-:Y:S01]  /*22080*/  IADD3 R135, P2, PT, R78, R162, RZ ;  /* 0x000000a24e877210 */ /* 0x000fe20007f5e0ff */
[----:B------:R-:W-:Y:S01]  /*22090*/  IMAD.WIDE.U32.X R152, R49, R49, R152, P4 ;  /* 0x0000003131987225 */ /* 0x000fe200020e0498 */
[----:B------:R-:W-:Y:S02]  /*220a0*/  IADD3 R139, P4, PT, R157, R158, RZ ;  /* 0x0000009e9d8b7210 */ /* 0x000fe40007f9e0ff */
[----:B------:R-:W-:Y:S01]  /*220b0*/  MOV R162, R159 ;  /* 0x0000009f00a27202 */ /* 0x000fe20000000f00 */
[----:B------:R-:W-:Y:S02]  /*220c0*/  IMAD.SHL.U32 R59, R108, 0x2, RZ ;  /* 0x000000026c3b7824 */ /* 0x000fe400078e00ff */
[----:B------:R-:W-:Y:S01]  /*220d0*/  IMAD.WIDE.U32 R160, P6, R106, R75, R160 ;  /* 0x0000004b6aa07225 */ /* 0x000fe200078c00a0 */
[----:B------:R-:W-:-:S03]  /*220e0*/  SHF.L.U64.HI R108, R108, 0x1, R49 ;  /* 0x000000016c6c7819 */ /* 0x000fc60000010231 */
[----:B------:R-:W-:-:S04]  /*220f0*/  IMAD.WIDE.U32 R154, R56, R59, RZ ;  /* 0x0000003b389a7225 */ /* 0x000fc800078e00ff */
[----:B------:R-:W-:Y:S01]  /*22100*/  IMAD.X R157, RZ, RZ, RZ, P6 ;  /* 0x000000ffff9d7224 */ /* 0x000fe200030e06ff */
[----:B------:R-:W-:Y:S01]  /*22110*/  IADD3 R78, P6, PT, R77, R156, RZ ;  /* 0x0000009c4d4e7210 */ /* 0x000fe20007fde0ff */
[----:B------:R-:W-:Y:S01]  /*22120*/  IMAD.WIDE.U32.X R158, R137, R45, R162, P4 ;  /* 0x0000002d899e7225 */ /* 0x000fe200020e04a2 */
[----:B------:R-:W-:-:S03]  /*22130*/  IADD3 R79, P4, PT, R79, R160, RZ ;  /* 0x000000a04f4f7210 */ /* 0x000fc60007f9e0ff */
[----:B------:R-:W-:Y:S01]  /*22140*/  IMAD.MOV.U32 R156, RZ, RZ, R161 ;  /* 0x000000ffff9c7224 */ /* 0x000fe200078e00a1 */
[----:B------:R-:W-:Y:S01]  /*22150*/  IADD3.X R60, P5, PT, R131, R60, RZ, P5, !PT ;  /* 0x0000003c833c7210 */ /* 0x000fe20002fbe4ff */
[----:B------:R-:W-:Y:S01]  /*22160*/  IMAD.WIDE.U32.X R150, R106, R49, R150, P0 ;  /* 0x000000316a967225 */ /* 0x000fe200000e0496 */
[----:B------:R-:W-:-:S03]  /*22170*/  IADD3.X R133, P3, PT, R133, R72, RZ, P3, !PT ;  /* 0x0000004885857210 */ /* 0x000fc60001f7e4ff */
[----:B------:R-:W-:Y:S01]  /*22180*/  IMAD.WIDE.U32 R154, P0, R108, R75, R154 ;  /* 0x0000004b6c9a7225 */ /* 0x000fe2000780009a */
[----:B------:R-:W-:-:S03]  /*22190*/  IADD3.X R60, P6, PT, R60, R139, RZ, P6, !PT ;  /* 0x0000008b3c3c7210 */ /* 0x000fc600037de4ff */
[----:B------:R-:W-:-:S04]  /*221a0*/  IMAD.WIDE.U32 R160, R75, R59, RZ ;  /* 0x0000003b4ba07225 */ /* 0x000fc800078e00ff */
[----:B------:R-:W-:Y:S01]  /*221b0*/  IMAD.WIDE.U32.X R156, R106, R56, R156, P4 ;  /* 0x000000386a9c7225 */ /* 0x000fe200020e049c */
[----:B------:R-:W-:Y:S02]  /*221c0*/  IADD3 R127, P4, PT, R127, R48, RZ ;  /* 0x000000307f7f7210 */ /* 0x000fe40007f9e0ff */
[----:B------:R-:W-:Y:S01]  /*221d0*/  MOV R48, R155 ;  /* 0x0000009b00307202 */ /* 0x000fe20000000f00 */
[----:B------:R-:W-:Y:S01]  /*221e0*/  IMAD.X R49, RZ, RZ, RZ, P0 ;  /* 0x000000ffff317224 */ /* 0x000fe200000e06ff */
[----:B------:R-:W-:Y:S02]  /*221f0*/  IADD3 R72, P0, PT, R161, R154, RZ ;  /* 0x0000009aa1487210 */ /* 0x000fe40007f1e0ff */
[----:B------:R-:W-:Y:S01]  /*22200*/  IADD3.X R71, P4, PT, R133, R71, RZ, P4, !PT ;  /* 0x0000004785477210 */ /* 0x000fe2000279e4ff */
[----:B------:R-:W-:Y:S01]  /*22210*/  IMAD.WIDE.U32.X R54, R56, R56, R54, P1 ;  /* 0x0000003838367225 */ /* 0x000fe200008e0436 */
[----:B------:R-:W-:Y:S02]  /*22220*/  IADD3.X R62, P5, P6, R158, R62, R146, P6, P5 ;  /* 0x0000003e9e3e7210 */ /* 0x000fe400036aa492 */
[----:B------:R-:W-:Y:S01]  /*22230*/  IADD3 R135, P1, PT, R135, R52, RZ ;  /* 0x0000003487877210 */ /* 0x000fe20007f3e0ff */
[----:B------:R-:W-:Y:S01]  /*22240*/  IMAD.WIDE.U32.X R48, R108, R56, R48, P0 ;  /* 0x000000386c307225 */ /* 0x000fe200000e0430 */
[----:B------:R-:W-:-:S02]  /*22250*/  IADD3.X R52, P3, P4, R148, R68, R150, P4, P3 ;  /* 0x0000004494347210 */ /* 0x000fc40002466496 */
[----:B------:R-:W-:Y:S02]  /*22260*/  IADD3.X R63, PT, PT, R159, R63, R147, P5, P6 ;  /* 0x0000003f9f3f7210 */ /* 0x000fe40002fec493 */
[----:B------:R-:W-:Y:S01]  /*22270*/  SHF.L.W.U32.HI R56, R60, 0xd, R62 ;  /* 0x0000000d3c387819 */ /* 0x000fe20000010e3e */
[----:B------:R-:W-:Y:S01]  /*22280*/  IMAD.WIDE.U32 R162, R39, R81, RZ ;  /* 0x0000005127a27225 */ /* 0x000fe200078e00ff */
[----:B------:R-:W-:Y:S02]  /*22290*/  IADD3.X R148, PT, PT, R149, R69, R151, P3, P4 ;  /* 0x0000004595947210 */ /* 0x000fe40001fe8497 */
[----:B------:R-:W-:Y:S02]  /*222a0*/  SHF.L.W.U32.HI R63, R62, 0xd, R63 ;  /* 0x0000000d3e3f7819 */ /* 0x000fe40000010e3f */
[----:B------:R-:W-:Y:S02]  /*222b0*/  IADD3 R56, P3, PT, R56, R127, RZ ;  /* 0x0000007f38387210 */ /* 0x000fe40007f7e0ff */
[----:B------:R-:W-:Y:S01]  /*222c0*/  IADD3.X R79, P2, PT, R129, R79, RZ, P2, !PT ;  /* 0x0000004f814f7210 */ /* 0x000fe2000175e4ff */
[----:B------:R-:W-:Y:S01]  /*222d0*/  IMAD.WIDE.U32 R146, R39, R59, RZ ;  /* 0x0000003b27927225 */ /* 0x000fe200078e00ff */
[----:B------:R-:W-:-:S02]  /*222e0*/  IADD3.X R127, P3, PT, R63, R71, RZ, P3, !PT ;  /* 0x000000473f7f7210 */ /* 0x000fc40001f7e4ff */
[----:B------:R-:W-:Y:S01]  /*222f0*/  IADD3.X R40, P1, PT, R79, R40, RZ, P1, !PT ;  /* 0x000000284f287210 */ /* 0x000fe20000f3e4ff */
[----:B------:R-:W-:Y:S01]  /*22300*/  IMAD.WIDE.U32 R162, P5, R106, R47, R162 ;  /* 0x0000002f6aa27225 */ /* 0x000fe200078a00a2 */
[----:B------:R-:W-:-:S03]  /*22310*/  IADD3.X R52, P3, PT, RZ, R52, RZ, P3, !PT ;  /* 0x00000034ff347210 */ /* 0x000fc60001f7e4ff */
[----:B------:R-:W-:Y:S01]  /*22320*/  IMAD.WIDE.U32 R62, R47, R59, RZ ;  /* 0x0000003b2f3e7225 */ /* 0x000fe200078e00ff */
[----:B------:R-:W-:-:S03]  /*22330*/  IADD3.X R64, P2, P6, R64, R156, R152, P1, P2 ;  /* 0x0000009c40407210 */ /* 0x000fc60000e44498 */
[----:B------:R-:W-:Y:S02]  /*22340*/  IMAD.X R59, RZ, RZ, RZ, P5 ;  /* 0x000000ffff3b7224 */ /* 0x000fe400028e06ff */
[----:B------:R-:W-:Y:S01]  /*22350*/  IMAD.WIDE.U32 R154, R47, R81, RZ ;  /* 0x000000512f9a7225 */ /* 0x000fe200078e00ff */
[----:B------:R-:W-:-:S03]  /*22360*/  SHF.L.W.U32.HI R166, R127, 0xd, R52 ;  /* 0x0000000d7fa67819 */ /* 0x000fc60000010e34 */
[----:B------:R-:W-:Y:S01]  /*22370*/  IMAD.WIDE.U32 R146, P5, R108, R47, R146 ;  /* 0x0000002f6c927225 */ /* 0x000fe200078a0092 */
[----:B------:R-:W-:Y:S02]  /*22380*/  IADD3 R47, P1, PT, R62, R144, RZ ;  /* 0x000000903e2f7210 */ /* 0x000fe40007f3e0ff */
[----:B------:R-:W-:Y:S01]  /*22390*/  IADD3.X R62, PT, PT, RZ, R148, RZ, P3, !PT ;  /* 0x00000094ff3e7210 */ /* 0x000fe20001ffe4ff */
[----:B------:R-:W-:Y:S01]  /*223a0*/  IMAD.WIDE.U32 R68, R45, R81, RZ ;  /* 0x000000512d447225 */ /* 0x000fe200078e00ff */
[----:B------:R-:W-:Y:S02]  /*223b0*/  IADD3 R166, P3, PT, R166, R135, RZ ;  /* 0x00000087a6a67210 */ /* 0x000fe40007f7e0ff */
[----:B------:R-:W-:Y:S01]  /*223c0*/  SHF.L.W.U32.HI R52, R52, 0xd, R62 ;  /* 0x0000000d34347819 */ /* 0x000fe20000010e3e */
[----:B------:R-:W-:Y:S01]  /*223d0*/  IMAD.WIDE.U32 R144, R50, R81, RZ ;  /* 0x0000005132907225 */ /* 0x000fe200078e00ff */
[----:B------:R-:W-:Y:S02]  /*223e0*/  IADD3.X R152, PT, PT, R65, R157, R153, P2, P6 ;  /* 0x0000009d41987210 */ /* 0x000fe400017ec499 */
[----:B------:R-:W-:Y:S01]  /*223f0*/  IADD3 R160, P0, PT, R154, R160, RZ ;  /* 0x000000a09aa07210 */ /* 0x000fe20007f1e0ff */
[----:B------:R-:W-:Y:S01]  /*22400*/  IMAD.WIDE.U32 R68, P6, R106, R50, R68 ;  /* 0x000000326a447225 */ /* 0x000fe200078c0044 */
[----:B------:R-:W-:-:S02]  /*22410*/  IADD3.X R40, P3, PT, R52, R40, RZ, P3, !PT ;  /* 0x0000002834287210 */ /* 0x000fc40001f7e4ff */
[----:B------:R-:W-:Y:S01]  /*22420*/  IADD3 R154, P4, PT, R155, R162, RZ ;  /* 0x000000a29b9a7210 */ /* 0x000fe20007f9e0ff */
[----:B------:R-:W-:Y:S01]  /*22430*/  IMAD.X R65, RZ, RZ, RZ, P5 ;  /* 0x000000ffff417224 */ /* 0x000fe200028e06ff */
[----:B------:R-:W-:Y:S01]  /*22440*/  IADD3 R75, P2, PT, R160, R58, RZ ;  /* 0x0000003aa04b7210 */ /* 0x000fe20007f5e0ff */
[----:B------:R-:W-:Y:S01]  /*22450*/  IMAD.MOV.U32 R58, RZ, RZ, R163 ;  /* 0x000000ffff3a7224 */ /* 0x000fe200078e00a3 */
[----:B------:R-:W-:Y:S01]  /*22460*/  IADD3 R50, P5, PT, R145, R68, RZ ;  /* 0x0000004491327210 */ /* 0x000fe20007fbe0ff */
[----:B------:R-:W-:Y:S01]  /*22470*/  IMAD.X R149, RZ, RZ, RZ, P6 ;  /* 0x000000ffff957224 */ /* 0x000fe200030e06ff */
[----:B------:R-:W-:Y:S02]  /*22480*/  MOV R148, R69 ;  /* 0x0000004500947202 */ /* 0x000fe40000000f00 */
[----:B------:R-:W-:Y:S01]  /*22490*/  LEA.HI.X R62, P3, R62, R64, RZ, 0xd, P3 ;  /* 0x000000403e3e7211 */ /* 0x000fe20001876cff */
[----:B------:R-:W-:Y:S01]  /*224a0*/  IMAD.WIDE.U32.X R58, R106, R39, R58, P4 ;  /* 0x000000276a3a7225 */ /* 0x000fe200020e043a */
[----:B------:R-:W-:-:S03]  /*224b0*/  IADD3.X R72, P0, PT, R72, R154, RZ, P0, !PT ;  /* 0x0000009a48487210 */ /* 0x000fc6000071e4ff */
[----:B------:R-:W-:Y:S01]  /*224c0*/  IMAD.WIDE.U32.X R148, R106, R45, R148, P5 ;  /* 0x0000002d6a947225 */ /* 0x000fe200028e0494 */
[C---:B------:R-:W-:Y:S02]  /*224d0*/  LOP3.LUT R106, R40.reuse, 0x7ffff, RZ, 0xc0, !PT ;  /* 0x0007ffff286a7812 */ /* 0x040fe400078ec0ff */
[----:B------:R-:W-:Y:S01]  /*224e0*/  SHF.L.W.U32.HI R40, R40, 0xd, R62 ;  /* 0x0000000d28287819 */ /* 0x000fe20000010e3e */
[----:B------:R-:W-:Y:S01]  /*224f0*/  IMAD.X R152, RZ, RZ, R152, P3 ;  /* 0x000000ffff987224 */ /* 0x000fe200018e0698 */
[----:B------:R-:W-:Y:S02]  /*22500*/  IADD3.X R53, P3, PT, R72, R53, RZ, P2, !PT ;  /* 0x0000003548357210 */ /* 0x000fe4000177e4ff */
[----:B------:R-:W-:Y:S02]  /*22510*/  IADD3 R63, P6, PT, R63, R146, RZ ;  /* 0x000000923f3f7210 */ /* 0x000fe40007fde0ff */
[----:B------:R-:W-:Y:S02]  /*22520*/  IADD3 R75, P2, PT, R40, R75, RZ ;  /* 0x0000004b284b7210 */ /* 0x000fe40007f5e0ff */
[----:B------:R-:W-:-:S02]  /*22530*/  SHF.L.W.U32.HI R81, R62, 0xd, R152 ;  /* 0x0000000d3e517819 */ /* 0x000fc40000010e98 */
[----:B------:R-:W-:Y:S01]  /*22540*/  IADD3.X R63, P1, PT, R41, R63, RZ, P1, !PT ;  /* 0x0000003f293f7210 */ /* 0x000fe20000f3e4ff */
[----:B------:R-:W-:Y:S01]  /*22550*/  IMAD.WIDE.U32 R40, R106, R140, RZ ;  /* 0x0000008c6a287225 */ /* 0x000fe200078e00ff */
[----:B------:R-:W-:Y:S02]  /*22560*/  IADD3.X R45, P0, P3, R42, R58, R48, P3, P0 ;  /* 0x0000003a2a2d7210 */ /* 0x000fe40001b00430 */
[----:B------:R-:W-:Y:S02]  /*22570*/  IADD3.X R81, P2, PT, R81, R53, RZ, P2, !PT ;  /* 0x0000003551517210 */ /* 0x000fe4000175e4ff */
[----:B------:R-:W-:Y:S02]  /*22580*/  IADD3 R47, P4, PT, R47, R144, RZ ;  /* 0x000000902f2f7210 */ /* 0x000fe40007f9e0ff */
[----:B------:R-:W-:Y:S01]  /*22590*/  LEA.HI.X R45, P2, R152, R45, RZ, 0xd, P2 ;  /* 0x0000002d982d7211 */ /* 0x000fe20001056cff */
[----:B------:R-:W-:Y:S01]  /*225a0*/  IMAD.WIDE.U32 R40, P5, R166, R37, R40 ;  /* 0x00000025a6287225 */ /* 0x000fe200078a0028 */
[----:B------:R-:W-:-:S02]  /*225b0*/  IADD3.X R72, P4, PT, R63, R50, RZ, P4, !PT ;  /* 0x000000323f487210 */ /* 0x000fc4000279e4ff */
[----:B------:R-:W-:Y:S02]  /*225c0*/  IADD3.X R42, PT, PT, R43, R59, R49, P0, P3 ;  /* 0x0000003b2b2a7210 */ /* 0x000fe400007e6431 */
[----:B------:R-:W-:Y:S01]  /*225d0*/  SHF.L.W.U32.HI R50, R81, 0xd, R45 ;  /* 0x0000000d51327819 */ /* 0x000fe20000010e2d */
[----:B------:R-:W-:Y:S02]  /*225e0*/  IMAD.MOV.U32 R48, RZ, RZ, R41 ;  /* 0x000000ffff307224 */ /* 0x000fe400078e0029 */
[----:B------:R-:W-:Y:S01]  /*225f0*/  IMAD.MOV.U32 R64, RZ, RZ, R147 ;  /* 0x000000ffff407224 */ /* 0x000fe200078e0093 */
[----:B------:R-:W-:Y:S01]  /*22600*/  IADD3 R41, P0, PT, R50, R47, RZ ;  /* 0x0000002f32297210 */ /* 0x000fe20007f1e0ff */
[----:B------:R-:W-:Y:S02]  /*22610*/  IMAD.X R47, RZ, RZ, R42, P2 ;  /* 0x000000ffff2f7224 */ /* 0x000fe400010e062a */
[----:B------:R-:W-:-:S03]  /*22620*/  IMAD.WIDE.U32.X R64, R108, R39, R64, P6 ;  /* 0x000000276c407225 */ /* 0x000fc600030e0440 */
[----:B------:R-:W-:Y:S02]  /*22630*/  SHF.L.W.U32.HI R45, R45, 0xd, R47 ;  /* 0x0000000d2d2d7819 */ /* 0x000fe40000010e2f */
[----:B------:R-:W-:Y:S02]  /*22640*/  IADD3.X R39, P1, P4, R148, R64, R54, P4, P1 ;  /* 0x0000004094277210 */ /* 0x000fe40002422436 */
[----:B------:R-:W-:Y:S02]  /*22650*/  IADD3.X R72, P0, PT, R45, R72, RZ, P0, !PT ;  /* 0x000000482d487210 */ /* 0x000fe4000071e4ff */
[----:B------:R-:W-:Y:S01]  /*22660*/  IADD3.X R64, PT, PT, R149, R65, R55, P1, P4 ;  /* 0x0000004195407210 */ /* 0x000fe20000fe8437 */
[----:B------:R-:W-:Y:S01]  /*22670*/  IMAD.WIDE.U32 R54, R106, R142, RZ ;  /* 0x0000008e6a367225 */ /* 0x000fe200078e00ff */
[----:B------:R-:W-:-:S03]  /*22680*/  LEA.HI.X R39, P0, R47, R39, RZ, 0xd, P0 ;  /* 0x000000272f277211 */ /* 0x000fc60000016cff */
[----:B------:R-:W-:-:S04]  /*22690*/  IMAD.WIDE.U32 R52, R106, R114, RZ ;  /* 0x000000726a347225 */ /* 0x000fc800078e00ff */
[----:B------:R-:W-:Y:S02]  /*226a0*/  IMAD.X R64, RZ, RZ, R64, P0 ;  /* 0x000000ffff407224 */ /* 0x000fe400000e0640 */
[----:B------:R-:W-:Y:S01]  /*226b0*/  IMAD.WIDE.U32 R144, R166, R140, RZ ;  /* 0x0000008ca6907225 */ /* 0x000fe200078e00ff */
[----:B------:R-:W-:-:S03]  /*226c0*/  SHF.L.W.U32.HI R45, R72, 0xd, R39 ;  /* 0x0000000d482d7819 */ /* 0x000fc60000010e27 */
[----:B------:R-:W-:Y:S01]  /*226d0*/  IMAD.WIDE.U32 R54, P3, R166, R38, R54 ;  /* 0x00000026a6367225 */ /* 0x000fe20007860036 */
[----:B------:R-:W-:-:S03]  /*226e0*/  LOP3.LUT R79, R60, 0x7ffff, RZ, 0xc0, !PT ;  /* 0x0007ffff3c4f7812 */ /* 0x000fc600078ec0ff */
[----:B------:R-:W-:Y:S01]  /*226f0*/  IMAD.WIDE.U32 R68, R166, R114, RZ ;  /* 0x00000072a6447225 */ /* 0x000fe200078e00ff */
[----:B------:R-:W-:-:S03]  /*22700*/  SHF.L.W.U32.HI R39, R39, 0xd, R64 ;  /* 0x0000000d27277819 */ /* 0x000fc60000010e40 */
[----:B------:R-:W-:Y:S01]  /*22710*/  IMAD.WIDE.U32 R52, P4, R166, R29, R52 ;  /* 0x0000001da6347225 */ /* 0x000fe20007880034 */
[----:B------:R-:W-:Y:S02]  /*22720*/  IADD3 R108, P1, PT, R145, R40, RZ ;  /* 0x00000028916c7210 */ /* 0x000fe40007f3e0ff */
[----:B------:R-:W-:Y:S02]  /*22730*/  IADD3.X R163, PT, PT, RZ, RZ, RZ, P3, !PT ;  /* 0x000000ffffa37210 */ /* 0x000fe40001ffe4ff */
[----:B------:R-:W-:Y:S02]  /*22740*/  IADD3 R40, P3, PT, R69, R52, RZ ;  /* 0x0000003445287210 */ /* 0x000fe40007f7e0ff */
[----:B------:R-:W-:Y:S01]  /*22750*/  MOV R152, R53 ;  /* 0x0000003500987202 */ /* 0x000fe20000000f00 */
[----:B------:R-:W-:-:S04]  /*22760*/  IMAD.WIDE.U32 R52, R106, R23, RZ ;  /* 0x000000176a347225 */ /* 0x000fc800078e00ff */
[----:B------:R-:W-:-:S04]  /*22770*/  IMAD.WIDE.U32 R78, R45, 0x13, R78 ;  /* 0x000000132d4e7825 */ /* 0x000fc800078e004e */
[----:B------:R-:W-:Y:S02]  /*22780*/  IMAD R39, R39, 0x13, RZ ;  /* 0x0000001327277824 */ /* 0x000fe400078e02ff */
[----:B------:R-:W-:-:S03]  /*22790*/  IMAD.WIDE.U32 R52, P0, R166, R24, R52 ;  /* 0x00000018a6347225 */ /* 0x000fc60007800034 */
[----:B------:R-:W-:Y:S01]  /*227a0*/  IADD3 R39, PT, PT, R79, R39, RZ ;  /* 0x000000274f277210 */ /* 0x000fe20007ffe0ff */
[----:B------:R-:W-:Y:S01]  /*227b0*/  IMAD.WIDE.U32 R42, R106, R30, RZ ;  /* 0x0000001e6a2a7225 */ /* 0x000fe200078e00ff */
[----:B------:R-:W-:-:S03]  /*227c0*/  LOP3.LUT R81, R81, 0x7ffff, RZ, 0xc0, !PT ;  /* 0x0007ffff51517812 */ /* 0x000fc600078ec0ff */
[----:B------:R-:W-:Y:S01]  /*227d0*/  IMAD.WIDE.U32 R172, R23, 0x13, RZ ;  /* 0x0000001317ac7825 */ /* 0x000fe200078e00ff */
[----:B------:R-:W-:-:S03]  /*227e0*/  LOP3.LUT R45, R127, 0x7ffff, RZ, 0xc0, !PT ;  /* 0x0007ffff7f2d7812 */ /* 0x000fc600078ec0ff */
[----:B------:R-:W-:Y:S01]  /*227f0*/  IMAD.X R147, RZ, RZ, RZ, P0 ;  /* 0x000000ffff937224 */ /* 0x000fe200000e06ff */
[C---:B------:R-:W-:Y:S01]  /*22800*/  LEA.HI R50, P0, R39.reuse, R56, RZ, 0xd ;  /* 0x0000003827327211 */ /* 0x040fe200078168ff */
[----:B------:R-:W-:Y:S02]  /*22810*/  IMAD R77, R24, 0x13, RZ ;  /* 0x00000013184d7824 */ /* 0x000fe400078e02ff */
[----:B------:R-:W-:Y:S01]  /*22820*/  IMAD.WIDE.U32 R154, R166, R142, RZ ;  /* 0x0000008ea69a7225 */ /* 0x000fe200078e00ff */
[----:B------:R-:W-:-:S03]  /*22830*/  LOP3.LUT R39, R39, 0x7ffff, RZ, 0xc0, !PT ;  /* 0x0007ffff27277812 */ /* 0x000fc600078ec0ff */
[----:B------:R-:W-:Y:S02]  /*22840*/  IMAD.X R153, RZ, RZ, RZ, P4 ;  /* 0x000000ffff997224 */ /* 0x000fe400020e06ff */
[----:B------:R-:W-:-:S04]  /*22850*/  IMAD.WIDE.U32 R42, P4, R166, R31, R42 ;  /* 0x0000001fa62a7225 */ /* 0x000fc8000788002a */
[----:B------:R-:W-:-:S04]  /*22860*/  IMAD.WIDE.U32 R164, R166, R30, RZ ;  /* 0x0000001ea6a47225 */ /* 0x000fc800078e00ff */
[----:B------:R-:W-:Y:S01]  /*22870*/  IMAD.WIDE.U32 R64, R81, R172, RZ ;  /* 0x000000ac51407225 */ /* 0x000fe200078e00ff */
[----:B------:R-:W-:-:S03]  /*22880*/  IADD3 R71, P2, PT, R155, R54, RZ ;  /* 0x000000369b477210 */ /* 0x000fc60007f5e0ff */
[----:B------:R-:W-:-:S04]  /*22890*/  IMAD.WIDE.U32 R166, R166, R23, RZ ;  /* 0x00000017a6a67225 */ /* 0x000fc800078e00ff */
[----:B------:R-:W-:Y:S02]  /*228a0*/  IMAD.X R45, RZ, RZ, R45, P0 ;  /* 0x000000ffff2d7224 */ /* 0x000fe400000e062d */
[----:B------:R-:W-:Y:S01]  /*228b0*/  IMAD.IADD R77, R173, 0x1, R77 ;  /* 0x00000001ad4d7824 */ /* 0x000fe200078e024d */
[----:B------:R-:W-:Y:S01]  /*228c0*/  IADD3.X R49, PT, PT, RZ, RZ, RZ, P5, !PT ;  /* 0x000000ffff317210 */ /* 0x000fe20002ffe4ff */
[----:B------:R-:W-:Y:S01]  /*228d0*/  IMAD.MOV.U32 R162, RZ, RZ, R55 ;  /* 0x000000ffffa27224 */ /* 0x000fe200078e0037 */
[----:B------:R-:W-:Y:S01]  /*228e0*/  MOV R158, R43 ;  /* 0x0000002b009e7202 */ /* 0x000fe20000000f00 */
[----:B------:R-:W-:Y:S01]  /*228f0*/  IMAD.X R159, RZ, RZ, RZ, P4 ;  /* 0x000000ffff9f7224 */ /* 0x000fe200020e06ff */
[----:B------:R-:W-:Y:S01]  /*22900*/  IADD3 R42, P4, PT, R165, R42, RZ ;  /* 0x0000002aa52a7210 */ /* 0x000fe20007f9e0ff */
[----:B------:R-:W-:Y:S01]  /*22910*/  IMAD.WIDE.U32 R54, R45, R142, RZ ;  /* 0x0000008e2d367225 */ /* 0x000fe200078e00ff */
[----:B------:R-:W-:-:S03]  /*22920*/  IADD3 R47, P5, PT, R167, R52, RZ ;  /* 0x00000034a72f7210 */ /* 0x000fc60007fbe0ff */
[----:B------:R-:W-:Y:S02]  /*22930*/  IMAD.MOV.U32 R146, RZ, RZ, R53 ;  /* 0x000000ffff927224 */ /* 0x000fe400078e0035 */
[----:B------:R-:W-:-:S04]  /*22940*/  IMAD.WIDE.U32 R58, R75, R172, RZ ;  /* 0x000000ac4b3a7225 */ /* 0x000fc800078e00ff */
[----:B------:R-:W-:-:S04]  /*22950*/  IMAD.WIDE.U32 R64, P0, R77, R75, R64 ;  /* 0x0000004b4d407225 */ /* 0x000fc80007800040 */
[----:B------:R-:W-:-:S04]  /*22960*/  IMAD.WIDE.U32 R62, R39, R114, RZ ;  /* 0x00000072273e7225 */ /* 0x000fc800078e00ff */
[----:B------:R-:W-:Y:S01]  /*22970*/  IMAD.WIDE.U32 R52, R50, R142, RZ ;  /* 0x0000008e32347225 */ /* 0x000fe200078e00ff */
[----:B------:R-:W-:-:S03]  /*22980*/  IADD3.X R151, PT, PT, RZ, RZ, RZ, P0, !PT ;  /* 0x000000ffff977210 */ /* 0x000fc600007fe4ff */
[----:B------:R-:W-:Y:S01]  /*22990*/  IMAD.WIDE.U32.X R162, R106, R38, R162, P2 ;  /* 0x000000266aa27225 */ /* 0x000fe200010e04a2 */
[----:B------:R-:W-:-:S03]  /*229a0*/  IADD3 R60, P2, PT, R59, R64, RZ ;  /* 0x000000403b3c7210 */ /* 0x000fc60007f5e0ff */
[----:B------:R-:W-:Y:S01]  /*229b0*/  IMAD.WIDE.U32.X R158, R106, R31, R158, P4 ;  /* 0x0000001f6a9e7225 */ /* 0x000fe200020e049e */
[----:B------:R-:W-:-:S03]  /*229c0*/  IADD3 R59, P0, PT, R52, R144, RZ ;  /* 0x00000090343b7210 */ /* 0x000fc60007f1e0ff */
[----:B------:R-:W-:-:S04]  /*229d0*/  IMAD.WIDE.U32 R54, P4, R50, R38, R54 ;  /* 0x0000002632367225 */ /* 0x000fc80007880036 */
[----:B------:R-:W-:-:S04]  /*229e0*/  IMAD.WIDE.U32.X R48, R106, R37, R48, P1 ;  /* 0x000000256a307225 */ /* 0x000fc800008e0430 */
[----:B------:R-:W-:-:S04]  /*229f0*/  IMAD.WIDE.U32 R62, P1, R29, R78, R62 ;  /* 0x0000004e1d3e7225 */ /* 0x000fc8000782003e */
[----:B------:R-:W-:Y:S01]  /*22a00*/  IMAD.WIDE.U32 R144, R78, R114, RZ ;  /* 0x000000724e907225 */ /* 0x000fe200078e00ff */
[----:B------:R-:W-:-:S03]  /*22a10*/  IADD3.X R149, PT, PT, RZ, RZ, RZ, P4, !PT ;  /* 0x000000ffff957210 */ /* 0x000fc600027fe4ff */
[----:B------:R-:W-:Y:S01]  /*22a20*/  IMAD.WIDE.U32.X R152, R106, R29, R152, P3 ;  /* 0x0000001d6a987225 */ /* 0x000fe200018e0498 */
[----:B------:R-:W-:Y:S02]  /*22a30*/  IADD3 R43, P3, PT, R53, R54, RZ ;  /* 0x00000036352b7210 */ /* 0x000fe40007f7e0ff */
[----:B------:R-:W-:Y:S01]  /*22a40*/  IADD3 R56, P4, PT, R145, R62, RZ ;  /* 0x0000003e91387210 */ /* 0x000fe20007f9e0ff */
[----:B------:R-:W-:Y:S01]  /*22a50*/  IMAD.MOV.U32 R150, RZ, RZ, R65 ;  /* 0x000000ffff967224 */ /* 0x000fe200078e0041 */
[----:B------:R-:W-:Y:S01]  /*22a60*/  IADD3.X R43, P0, PT, R43, R108, RZ, P0, !PT ;  /* 0x0000006c2b2b7210 */ /* 0x000fe2000071e4ff */
[----:B------:R-:W-:Y:S01]  /*22a70*/  IMAD.X R65, RZ, RZ, RZ, P1 ;  /* 0x000000ffff417224 */ /* 0x000fe200008e06ff */
[----:B------:R-:W-:Y:S01]  /*22a80*/  IADD3 R59, P1, PT, R59, R144, RZ ;  /* 0x000000903b3b7210 */ /* 0x000fe20007f3e0ff */
[----:B------:R-:W-:Y:S02]  /*22a90*/  IMAD.MOV.U32 R64, RZ, RZ, R63 ;  /* 0x000000ffff407224 */ /* 0x000fe400078e003f */
[----:B------:R-:W-:-:S02]  /*22aa0*/  IMAD.MOV.U32 R148, RZ, RZ, R55 ;  /* 0x000000ffff947224 */ /* 0x000fc400078e0037 */
[----:B------:R-:W-:Y:S01]  /*22ab0*/  IMAD.WIDE.U32 R52, R81, R140, RZ ;  /* 0x0000008c51347225 */ /* 0x000fe200078e00ff */
[----:B------:R-:W-:-:S03]  /*22ac0*/  IADD3.X R56, P1, PT, R43, R56, RZ, P1, !PT ;  /* 0x000000382b387210 */ /* 0x000fc60000f3e4ff */
[----:B------:R-:W-:-:S04]  /*22ad0*/  IMAD.WIDE.U32.X R64, R39, R29, R64, P4 ;  /* 0x0000001d27407225 */ /* 0x000fc800020e0440 */
[----:B------:R-:W-:-:S04]  /*22ae0*/  IMAD.WIDE.U32.X R148, R45, R38, R148, P3 ;  /* 0x000000262d947225 */ /* 0x000fc800018e0494 */
[----:B------:R-:W-:Y:S01]  /*22af0*/  IMAD.WIDE.U32.X R146, R106, R24, R146, P5 ;  /* 0x000000186a927225 */ /* 0x000fe200028e0492 */
[----:B------:R-:W-:-:S03]  /*22b00*/  IADD3.X R48, P0, P1, R64, R48, R148, P1, P0 ;  /* 0x0000003040307210 */ /* 0x000fc60000900494 */
[----:B------:R-:W-:-:S04]  /*22b10*/  IMAD.WIDE.U32 R52, P5, R75, R37, R52 ;  /* 0x000000254b347225 */ /* 0x000fc800078a0034 */
[----:B------:R-:W-:-:S04]  /*22b20*/  IMAD.WIDE.U32 R160, R81, R142, RZ ;  /* 0x0000008e51a07225 */ /* 0x000fc800078e00ff */
[----:B------:R-:W-:Y:S01]  /*22b30*/  IMAD.WIDE.U32 R144, R45, R114, RZ ;  /* 0x000000722d907225 */ /* 0x000fe200078e00ff */
[----:B------:R-:W-:Y:S02]  /*22b40*/  IADD3.X R43, PT, PT, R65, R49, R149, P0, P1 ;  /* 0x00000031412b7210 */ /* 0x000fe400007e2495 */
[----:B------:R-:W-:Y:S01]  /*22b50*/  IADD3.X R169, PT, PT, RZ, RZ, RZ, P5, !PT ;  /* 0x000000ffffa97210 */ /* 0x000fe20002ffe4ff */
[----:B------:R-:W-:-:S04]  /*22b60*/  IMAD.WIDE.U32 R54, R75, R140, RZ ;  /* 0x0000008c4b367225 */ /* 0x000fc800078e00ff */
[----:B------:R-:W-:-:S04]  /*22b70*/  IMAD.WIDE.U32 R62, R39, R30, RZ ;  /* 0x0000001e273e7225 */ /* 0x000fc800078e00ff */
[----:B------:R-:W-:Y:S01]  /*22b80*/  IMAD.WIDE.U32 R64, R50, R114, RZ ;  /* 0x0000007232407225 */ /* 0x000fe200078e00ff */
[----:B------:R-:W-:-:S03]  /*22b90*/  IADD3 R52, P3, PT, R55, R52, RZ ;  /* 0x0000003437347210 */ /* 0x000fc60007f7e0ff */
[----:B------:R-:W-:-:S04]  /*22ba0*/  IMAD.WIDE.U32 R160, P4, R75, R38, R160 ;  /* 0x000000264ba07225 */ /* 0x000fc800078800a0 */
[----:B------:R-:W-:Y:S01]  /*22bb0*/  IMAD.WIDE.U32 R144, P5, R50, R29, R144 ;  /* 0x0000001d32907225 */ /* 0x000fe200078a0090 */
[----:B------:R-:W-:-:S03]  /*22bc0*/  IADD3 R55, P0, PT, R64, R154, RZ ;  /* 0x0000009a40377210 */ /* 0x000fc60007f1e0ff */
[----:B------:R-:W-:-:S04]  /*22bd0*/  IMAD.WIDE.U32 R62, P1, R31, R78, R62 ;  /* 0x0000004e1f3e7225 */ /* 0x000fc8000782003e */
[----:B------:R-:W-:-:S04]  /*22be0*/  IMAD.WIDE.U32 R148, R78, R30, RZ ;  /* 0x0000001e4e947225 */ /* 0x000fc800078e00ff */
[----:B------:R-:W-:Y:S01]  /*22bf0*/  IMAD.X R155, RZ, RZ, RZ, P4 ;  /* 0x000000ffff9b7224 */ /* 0x000fe200020e06ff */
[----:B------:R-:W-:Y:S01]  /*22c00*/  IADD3 R64, P4, PT, R65, R144, RZ ;  /* 0x0000009041407210 */ /* 0x000fe20007f9e0ff */
[----:B------:R-:W-:Y:S01]  /*22c10*/  IMAD.MOV.U32 R168, RZ, RZ, R53 ;  /* 0x000000ffffa87224 */ /* 0x000fe200078e0035 */
[----:B------:R-:W-:Y:S01]  /*22c20*/  IADD3.X R65, PT, PT, RZ, RZ, RZ, P1, !PT ;  /* 0x000000ffff417210 */ /* 0x000fe20000ffe4ff */
[----:B------:R-:W-:Y:S01]  /*22c30*/  IMAD.X R171, RZ, RZ, RZ, P5 ;  /* 0x000000ffffab7224 */ /* 0x000fe200028e06ff */
[----:B------:R-:W-:Y:S02]  /*22c40*/  IADD3 R53, P5, PT, R149, R62, RZ ;  /* 0x0000003e95357210 */ /* 0x000fe40007fbe0ff */
[----:B------:R-:W-:Y:S01]  /*22c50*/  IADD3.X R71, P0, PT, R64, R71, RZ, P0, !PT ;  /* 0x0000004740477210 */ /* 0x000fe2000071e4ff */
[----:B------:R-:W-:Y:S01]  /*22c60*/  IMAD.MOV.U32 R64, RZ, RZ, R63 ;  /* 0x000000ffff407224 */ /* 0x000fe200078e003f */
[----:B------:R-:W-:Y:S02]  /*22c70*/  MOV R170, R145 ;  /* 0x0000009100aa7202 */ /* 0x000fe40000000f00 */
[----:B------:R-:W-:Y:S01]  /*22c80*/  IADD3 R55, P1, PT, R55, R148, RZ ;  /* 0x0000009437377210 */ /* 0x000fe20007f3e0ff */
[----:B------:R-:W-:-:S03]  /*22c90*/  IMAD.WIDE.U32.X R64, R39, R31, R64, P5 ;  /* 0x0000001f27407225 */ /* 0x000fc600028e0440 */
[----:B------:R-:W-:Y:S01]  /*22ca0*/  IADD3.X R53, P1, PT, R71, R53, RZ, P1, !PT ;  /* 0x0000003547357210 */ /* 0x000fe20000f3e4ff */
[----:B------:R-:W-:-:S04]  /*22cb0*/  IMAD.WIDE.U32.X R170, R45, R29, R170, P4 ;  /* 0x0000001d2daa7225 */ /* 0x000fc800020e04aa */
[----:B------:R-:W-:Y:S01]  /*22cc0*/  IMAD.WIDE.U32 R148, R81, R114, RZ ;  /* 0x0000007251947225 */ /* 0x000fe200078e00ff */
[----:B------:R-:W-:Y:S02]  /*22cd0*/  IADD3.X R69, P0, P1, R64, R162, R170, P1, P0 ;  /* 0x000000a240457210 */ /* 0x000fe400009004aa */
[----:B------:R-:W-:Y:S01]  /*22ce0*/  LOP3.LUT R72, R72, 0x7ffff, RZ, 0xc0, !PT ;  /* 0x0007ffff48487812 */ /* 0x000fe200078ec0ff */
[----:B------:R-:W-:Y:S01]  /*22cf0*/  IMAD.WIDE.U32 R156, R75, R142, RZ ;  /* 0x0000008e4b9c7225 */ /* 0x000fe200078e00ff */
[----:B------:R-:W-:-:S03]  /*22d00*/  IADD3.X R71, PT, PT, R65, R163, R171, P0, P1 ;  /* 0x000000a341477210 */ /* 0x000fc600007e24ab */
[----:B------:R-:W-:-:S04]  /*22d10*/  IMAD.WIDE.U32 R148, P5, R75, R29, R148 ;  /* 0x0000001d4b947225 */ /* 0x000fc800078a0094 */
[----:B------:R-:W-:-:S04]  /*22d20*/  IMAD.WIDE.U32 R174, R81, R30, RZ ;  /* 0x0000001e51ae7225 */ /* 0x000fc800078e00ff */
[----:B------:R-:W-:-:S04]  /*22d30*/  IMAD.WIDE.U32 R62, R75, R114, RZ ;  /* 0x000000724b3e7225 */ /* 0x000fc800078e00ff */
[----:B------:R-:W-:Y:S01]  /*22d40*/  IMAD.WIDE.U32 R162, R30, 0x13, RZ ;  /* 0x000000131ea27825 */ /* 0x000fe200078e00ff */
[----:B------:R-:W-:-:S03]  /*22d50*/  IADD3 R49, P4, PT, R157, R160, RZ ;  /* 0x000000a09d317210 */ /* 0x000fc60007f9e0ff */
[----:B------:R-:W-:Y:S01]  /*22d60*/  IMAD R108, R31, 0x13, RZ ;  /* 0x000000131f6c7824 */ /* 0x000fe200078e02ff */
[----:B------:R-:W-:Y:S01]  /*22d70*/  MOV R144, R149 ;  /* 0x0000009500907202 */ /* 0x000fe20000000f00 */
[----:B------:R-:W-:Y:S01]  /*22d80*/  IMAD.X R145, RZ, RZ, RZ, P5 ;  /* 0x000000ffff917224 */ /* 0x000fe200028e06ff */
[----:B------:R-:W-:Y:S01]  /*22d90*/  IADD3 R63, P5, PT, R63, R148, RZ ;  /* 0x000000943f3f7210 */ /* 0x000fe20007fbe0ff */
[----:B------:R-:W-:Y:S01]  /*22da0*/  IMAD.MOV.U32 R154, RZ, RZ, R161 ;  /* 0x000000ffff9a7224 */ /* 0x000fe200078e00a1 */
[----:B------:R-:W-:Y:S01]  /*22db0*/  IADD3 R127, P1, PT, R59, R58, RZ ;  /* 0x0000003a3b7f7210 */ /* 0x000fe20007f3e0ff */
[----:B------:R-:W-:Y:S01]  /*22dc0*/  IMAD.WIDE.U32 R170, R72, R172, RZ ;  /* 0x000000ac48aa7225 */ /* 0x000fe200078e00ff */
[----:B------:R-:W-:-:S03]  /*22dd0*/  IADD3 R108, PT, PT, R163, R108, RZ ;  /* 0x0000006ca36c7210 */ /* 0x000fc60007ffe0ff */
[----:B------:R-:W-:-:S04]  /*22de0*/  IMAD.WIDE.U32 R160, P6, R75, R31, R174 ;  /* 0x0000001f4ba07225 */ /* 0x000fc800078c00ae */
[----:B------:R-:W-:-:S04]  /*22df0*/  IMAD.WIDE.U32 R148, R75, R30, RZ ;  /* 0x0000001e4b947225 */ /* 0x000fc800078e00ff */
[----:B------:R-:W-:-:S04]  /*22e00*/  IMAD.WIDE.U32 R58, R72, R162, RZ ;  /* 0x000000a2483a7225 */ /* 0x000fc800078e00ff */
[----:B------:R-:W-:Y:S01]  /*22e10*/  IMAD.X R65, RZ, RZ, RZ, P6 ;  /* 0x000000ffff417224 */ /* 0x000fe200030e06ff */
[----:B------:R-:W-:Y:S01]  /*22e20*/  IADD3 R75, P6, PT, R149, R160, RZ ;  /* 0x000000a0954b7210 */ /* 0x000fe20007fde0ff */
[----:B------:R-:W-:-:S04]  /*22e30*/  IMAD.WIDE.U32.X R154, R81, R38, R154, P4 ;  /* 0x00000026519a7225 */ /* 0x000fc800020e049a */
[----:B------:R-:W-:-:S04]  /*22e40*/  IMAD.WIDE.U32 R170, P4, R77, R41, R170 ;  /* 0x000000294daa7225 */ /* 0x000fc800078800aa */
[----:B------:R-:W-:Y:S02]  /*22e50*/  IMAD.MOV.U32 R64, RZ, RZ, R161 ;  /* 0x000000ffff407224 */ /* 0x000fe400078e00a1 */
        /* <DEDUP_REMOVED lines=8> */
[----:B------:R-:W-:-:S04]  /*22ee0*/  IMAD.WIDE.U32.X R144, R81, R29, R144, P5 ;  /* 0x0000001d51907225 */ /* 0x000fc800028e0490 */
[----:B------:R-:W-:Y:S01]  /*22ef0*/  IMAD.WIDE.U32.X R64, R81, R31, R64, P6 ;  /* 0x0000001f51407225 */ /* 0x000fe200030e0440 */
[----:B------:R-:W-:-:S03]  /*22f00*/  IADD3 R81, P4, PT, R173, R170, RZ ;  /* 0x000000aaad517210 */ /* 0x000fc60007f9e0ff */
[----:B------:R-:W-:-:S04]  /*22f10*/  IMAD.WIDE.U32 R160, R72, R140, RZ ;  /* 0x0000008c48a07225 */ /* 0x000fc800078e00ff */
[----:B------:R-:W-:Y:S02]  /*22f20*/  IMAD.X R55, RZ, RZ, RZ, P0 ;  /* 0x000000ffff377224 */ /* 0x000fe400000e06ff */
[----:B------:R-:W-:Y:S02]  /*22f30*/  IMAD.MOV.U32 R54, RZ, RZ, R59 ;  /* 0x000000ffff367224 */ /* 0x000fe400078e003b */
[----:B------:R-:W-:Y:S02]  /*22f40*/  IMAD.MOV.U32 R174, RZ, RZ, R171 ;  /* 0x000000ffffae7224 */ /* 0x000fe400078e00ab */
[----:B------:R-:W-:-:S04]  /*22f50*/  IMAD.WIDE.U32.X R54, R72, R108, R54, P3 ;  /* 0x0000006c48367225 */ /* 0x000fc800018e0436 */
[----:B------:R-:W-:-:S04]  /*22f60*/  IMAD.WIDE.U32.X R170, R72, R77, R174, P4 ;  /* 0x0000004d48aa7225 */ /* 0x000fc800020e04ae */
[----:B------:R-:W-:-:S04]  /*22f70*/  IMAD.WIDE.U32 R160, P3, R41, R37, R160 ;  /* 0x0000002529a07225 */ /* 0x000fc800078600a0 */
[----:B------:R-:W-:Y:S01]  /*22f80*/  IMAD.WIDE.U32 R174, R41, R140, RZ ;  /* 0x0000008c29ae7225 */ /* 0x000fe200078e00ff */
[----:B------:R-:W-:Y:S02]  /*22f90*/  IADD3 R58, P0, PT, R127, R162, RZ ;  /* 0x000000a27f3a7210 */ /* 0x000fe40007f1e0ff */
[----:B------:R-:W-:Y:S01]  /*22fa0*/  MOV R140, R161 ;  /* 0x000000a1008c7202 */ /* 0x000fe20000000f00 */
[----:B------:R-:W-:Y:S01]  /*22fb0*/  IMAD.X R141, RZ, RZ, RZ, P3 ;  /* 0x000000ffff8d7224 */ /* 0x000fe200018e06ff */
[----:B------:R-:W-:Y:S01]  /*22fc0*/  IADD3 R59, P3, PT, R175, R160, RZ ;  /* 0x000000a0af3b7210 */ /* 0x000fe20007f7e0ff */
[----:B------:R-:W-:Y:S01]  /*22fd0*/  IMAD.WIDE.U32 R162, R72, R142, RZ ;  /* 0x0000008e48a27225 */ /* 0x000fe200078e00ff */
[----:B------:R-:W-:Y:S02]  /*22fe0*/  IADD3.X R56, P1, PT, R56, R60, RZ, P1, !PT ;  /* 0x0000003c38387210 */ /* 0x000fe40000f3e4ff */
[----:B------:R-:W-:Y:S01]  /*22ff0*/  IADD3.X R77, P2, PT, R53, R52, RZ, P2, !PT ;  /* 0x00000034354d7210 */ /* 0x000fe2000175e4ff */
[----:B------:R-:W-:Y:S01]  /*23000*/  IMAD.WIDE.U32.X R140, R72, R37, R140, P3 ;  /* 0x00000025488c7225 */ /* 0x000fe200018e048c */
[----:B------:R-:W-:-:S02]  /*23010*/  IADD3.X R56, P5, PT, R56, R106, RZ, P0, !PT ;  /* 0x0000006a38387210 */ /* 0x000fc400007be4ff */
[----:B------:R-:W-:Y:S01]  /*23020*/  IADD3 R60, P3, PT, R79, R172, RZ ;  /* 0x000000ac4f3c7210 */ /* 0x000fe20007f7e0ff */
[----:B------:R-:W-:Y:S01]  /*23030*/  IMAD.WIDE.U32 R162, P4, R41, R38, R162 ;  /* 0x0000002629a27225 */ /* 0x000fe200078800a2 */
[----:B------:R-:W-:-:S03]  /*23040*/  IADD3.X R48, P1, P5, R54, R48, R150, P5, P1 ;  /* 0x0000003036307210 */ /* 0x000fc60002d22496 */
[----:B------:R-:W-:Y:S01]  /*23050*/  IMAD.WIDE.U32 R142, R41, R142, RZ ;  /* 0x0000008e298e7225 */ /* 0x000fe200078e00ff */
[----:B------:R-:W-:Y:S02]  /*23060*/  IADD3.X R77, P3, PT, R77, R81, RZ, P3, !PT ;  /* 0x000000514d4d7210 */ /* 0x000fe40001f7e4ff */
[----:B------:R-:W-:Y:S01]  /*23070*/  IADD3.X R43, PT, PT, R55, R43, R151, P1, P5 ;  /* 0x0000002b372b7210 */ /* 0x000fe20000fea497 */
[----:B------:R-:W-:Y:S01]  /*23080*/  IMAD.X R161, RZ, RZ, RZ, P4 ;  /* 0x000000ffffa17224 */ /* 0x000fe200020e06ff */
[----:B------:R-:W-:Y:S01]  /*23090*/  IADD3 R37, P4, PT, R143, R162, RZ ;  /* 0x000000a28f257210 */ /* 0x000fe20007f9e0ff */
[----:B------:R-:W-:Y:S02]  /*230a0*/  IMAD.MOV.U32 R160, RZ, RZ, R163 ;  /* 0x000000ffffa07224 */ /* 0x000fe400078e00a3 */
[----:B------:R-:W-:Y:S01]  /*230b0*/  IMAD.WIDE.U32 R52, R24, R78, RZ ;  /* 0x0000004e18347225 */ /* 0x000fe200078e00ff */
[----:B------:R-:W-:-:S03]  /*230c0*/  IADD3.X R81, P2, P3, R170, R69, R168, P3, P2 ;  /* 0x00000045aa517210 */ /* 0x000fc60001b444a8 */
[----:B------:R-:W-:-:S04]  /*230d0*/  IMAD.WIDE.U32 R162, R50, R30, RZ ;  /* 0x0000001e32a27225 */ /* 0x000fc800078e00ff */
[----:B------:R-:W-:-:S04]  /*230e0*/  IMAD.WIDE.U32 R54, R28, R78, RZ ;  /* 0x0000004e1c367225 */ /* 0x000fc800078e00ff */
[----:B------:R-:W-:Y:S01]  /*230f0*/  IMAD.WIDE.U32 R176, R27, R78, RZ ;  /* 0x0000004e1bb07225 */ /* 0x000fe200078e00ff */
[----:B------:R-:W-:Y:S02]  /*23100*/  IADD3 R127, P0, PT, R162, R68, RZ ;  /* 0x00000044a27f7210 */ /* 0x000fe40007f1e0ff */
[----:B------:R-:W-:Y:S01]  /*23110*/  IADD3.X R71, PT, PT, R171, R71, R169, P2, P3 ;  /* 0x00000047ab477210 */ /* 0x000fe200017e64a9 */
[----:B------:R-:W-:-:S04]  /*23120*/  IMAD.WIDE.U32.X R160, R72, R38, R160, P4 ;  /* 0x0000002648a07225 */ /* 0x000fc800020e04a0 */
[----:B------:R-:W-:-:S04]  /*23130*/  IMAD.WIDE.U32 R172, R23, R78, RZ ;  /* 0x0000004e17ac7225 */ /* 0x000fc800078e00ff */
[----:B------:R-:W-:-:S04]  /*23140*/  IMAD.WIDE.U32 R52, P4, R39, R23, R52 ;  /* 0x0000001727347225 */ /* 0x000fc80007880034 */
[----:B------:R-:W-:Y:S01]  /*23150*/  IMAD.WIDE.U32 R68, P2, R39, R26, R54 ;  /* 0x0000001a27447225 */ /* 0x000fe20007840036 */
[----:B------:R-:W-:-:S03]  /*23160*/  IADD3 R106, P5, PT, R173, R52, RZ ;  /* 0x00000034ad6a7210 */ /* 0x000fc60007fbe0ff */
[----:B------:R-:W-:-:S04]  /*23170*/  IMAD.WIDE.U32 R176, P6, R39, R25, R176 ;  /* 0x0000001927b07225 */ /* 0x000fc800078c00b0 */
[----:B------:R-:W-:-:S04]  /*23180*/  IMAD.WIDE.U32 R54, R25, R78, RZ ;  /* 0x0000004e19367225 */ /* 0x000fc800078e00ff */
[----:B------:R-:W-:Y:S01]  /*23190*/  IMAD.WIDE.U32 R168, R26, R78, RZ ;  /* 0x0000004e1aa87225 */ /* 0x000fe200078e00ff */
[----:B------:R-:W-:Y:S02]  /*231a0*/  MOV R78, R53 ;  /* 0x00000035004e7202 */ /* 0x000fe40000000f00 */
[----:B------:R-:W-:Y:S01]  /*231b0*/  IADD3.X R79, PT, PT, RZ, RZ, RZ, P4, !PT ;  /* 0x000000ffff4f7210 */ /* 0x000fe200027fe4ff */
[----:B------:R-:W-:Y:S01]  /*231c0*/  IMAD.X R171, RZ, RZ, RZ, P2 ;  /* 0x000000ffffab7224 */ /* 0x000fe200010e06ff */
[----:B------:R-:W-:Y:S01]  /*231d0*/  IADD3 R55, P2, PT, R55, R176, RZ ;  /* 0x000000b037377210 */ /* 0x000fe20007f5e0ff */
[----:B------:R-:W-:Y:S01]  /*231e0*/  IMAD.WIDE.U32 R52, R24, R50, RZ ;  /* 0x0000003218347225 */ /* 0x000fe200078e00ff */
[----:B------:R-:W-:-:S03]  /*231f0*/  IADD3 R108, P4, PT, R169, R68, RZ ;  /* 0x00000044a96c7210 */ /* 0x000fc60007f9e0ff */
[----:B------:R-:W-:Y:S02]  /*23200*/  IMAD.X R151, RZ, RZ, RZ, P6 ;  /* 0x000000ffff977224 */ /* 0x000fe400030e06ff */
[----:B------:R-:W-:Y:S02]  /*23210*/  IMAD.MOV.U32 R150, RZ, RZ, R177 ;  /* 0x000000ffff967224 */ /* 0x000fe400078e00b1 */
[----:B------:R-:W-:Y:S02]  /*23220*/  IMAD.MOV.U32 R170, RZ, RZ, R69 ;  /* 0x000000ffffaa7224 */ /* 0x000fe400078e0045 */
[----:B------:R-:W-:-:S04]  /*23230*/  IMAD.WIDE.U32 R68, R45, R30, RZ ;  /* 0x0000001e2d447225 */ /* 0x000fc800078e00ff */
[----:B------:R-:W-:-:S04]  /*23240*/  IMAD.WIDE.U32.X R78, R39, R24, R78, P5 ;  /* 0x00000018274e7225 */ /* 0x000fc800028e044e */
[----:B------:R-:W-:-:S04]  /*23250*/  IMAD.WIDE.U32.X R150, R39, R27, R150, P2 ;  /* 0x0000001b27967225 */ /* 0x000fc800010e0496 */
[----:B------:R-:W-:-:S04]  /*23260*/  IMAD.WIDE.U32.X R170, R39, R28, R170, P4 ;  /* 0x0000001c27aa7225 */ /* 0x000fc800020e04aa */
[----:B------:R-:W-:-:S04]  /*23270*/  IMAD.WIDE.U32 R52, P5, R45, R23, R52 ;  /* 0x000000172d347225 */ /* 0x000fc800078a0034 */
[----:B------:R-:W-:Y:S01]  /*23280*/  IMAD.WIDE.U32 R38, R23, R50, RZ ;  /* 0x0000003217267225 */ /* 0x000fe200078e00ff */
[----:B------:R-:W-:-:S03]  /*23290*/  IADD3.X R157, PT, PT, RZ, RZ, RZ, P5, !PT ;  /* 0x000000ffff9d7210 */ /* 0x000fc60002ffe4ff */
[----:B------:R-:W-:Y:S01]  /*232a0*/  IMAD.WIDE.U32 R68, P4, R50, R31, R68 ;  /* 0x0000001f32447225 */ /* 0x000fe20007880044 */
[----:B------:R-:W-:-:S03]  /*232b0*/  IADD3 R131, P5, PT, R39, R52, RZ ;  /* 0x0000003427837210 */ /* 0x000fc60007fbe0ff */
[----:B------:R-:W-:Y:S01]  /*232c0*/  IMAD.X R39, RZ, RZ, RZ, P4 ;  /* 0x000000ffff277224 */ /* 0x000fe200020e06ff */
[----:B------:R-:W-:Y:S01]  /*232d0*/  IADD3 R133, P4, PT, R163, R68, RZ ;  /* 0x00000044a3857210 */ /* 0x000fe20007f9e0ff */
[----:B------:R-:W-:Y:S01]  /*232e0*/  IMAD.WIDE.U32 R162, R27, R50, RZ ;  /* 0x000000321ba27225 */ /* 0x000fe200078e00ff */
[----:B------:R-:W-:Y:S02]  /*232f0*/  IADD3 R127, P1, PT, R127, R172, RZ ;  /* 0x000000ac7f7f7210 */ /* 0x000fe40007f3e0ff */
[----:B------:R-:W-:Y:S02]  /*23300*/  IADD3 R129, P2, PT, R38, R164, RZ ;  /* 0x000000a426817210 */ /* 0x000fe40007f5e0ff */
[----:B------:R-:W-:Y:S01]  /*23310*/  IADD3 R127, P3, PT, R127, R156, RZ ;  /* 0x0000009c7f7f7210 */ /* 0x000fe20007f7e0ff */
[----:B------:R-:W-:Y:S01]  /*23320*/  IMAD.MOV.U32 R156, RZ, RZ, R53 ;  /* 0x000000ffff9c7224 */ /* 0x000fe200078e0035 */
[----:B------:R-:W-:Y:S01]  /*23330*/  MOV R38, R69 ;  /* 0x0000004500267202 */ /* 0x000fe20000000f00 */
[----:B------:R-:W-:-:S04]  /*23340*/  IMAD.WIDE.U32 R52, R25, R50, RZ ;  /* 0x0000003219347225 */ /* 0x000fc800078e00ff */
[----:B------:R-:W-:-:S04]  /*23350*/  IMAD.WIDE.U32 R162, P6, R45, R25, R162 ;  /* 0x000000192da27225 */ /* 0x000fc800078c00a2 */
[----:B------:R-:W-:Y:S01]  /*23360*/  IMAD.WIDE.U32 R68, R72, R114, RZ ;  /* 0x0000007248447225 */ /* 0x000fe200078e00ff */
[----:B------:R-:W-:-:S03]  /*23370*/  IADD3.X R133, P0, PT, R133, R40, RZ, P0, !PT ;  /* 0x0000002885857210 */ /* 0x000fc6000071e4ff */
[----:B------:R-:W-:Y:S01]  /*23380*/  IMAD.WIDE.U32.X R38, R45, R31, R38, P4 ;  /* 0x0000001f2d267225 */ /* 0x000fe200020e0426 */
[----:B------:R-:W-:-:S03]  /*23390*/  IADD3 R50, P4, PT, R53, R162, RZ ;  /* 0x000000a235327210 */ /* 0x000fc60007f9e0ff */
[----:B------:R-:W-:Y:S02]  /*233a0*/  IMAD.X R165, RZ, RZ, RZ, P6 ;  /* 0x000000ffffa57224 */ /* 0x000fe400030e06ff */
[----:B------:R-:W-:Y:S02]  /*233b0*/  IMAD.MOV.U32 R164, RZ, RZ, R163 ;  /* 0x000000ffffa47224 */ /* 0x000fe400078e00a3 */
[----:B------:R-:W-:Y:S01]  /*233c0*/  IMAD.WIDE.U32 R68, P6, R41, R29, R68 ;  /* 0x0000001d29447225 */ /* 0x000fe200078c0044 */
[----:B------:R-:W-:-:S03]  /*233d0*/  IADD3.X R106, P1, PT, R133, R106, RZ, P1, !PT ;  /* 0x0000006a856a7210 */ /* 0x000fc60000f3e4ff */
[----:B------:R-:W-:-:S04]  /*233e0*/  IMAD.WIDE.U32 R40, R41, R114, RZ ;  /* 0x0000007229287225 */ /* 0x000fc800078e00ff */
[----:B------:R-:W-:Y:S01]  /*233f0*/  IMAD.WIDE.U32.X R156, R45, R24, R156, P5 ;  /* 0x000000182d9c7225 */ /* 0x000fe200028e049c */
[----:B------:R-:W-:-:S03]  /*23400*/  IADD3 R166, P5, PT, R52, R166, RZ ;  /* 0x000000a634a67210 */ /* 0x000fc60007fbe0ff */
[----:B------:R-:W-:Y:S01]  /*23410*/  IMAD.WIDE.U32.X R164, R45, R27, R164, P4 ;  /* 0x0000001b2da47225 */ /* 0x000fe200020e04a4 */
[----:B------:R-:W-:Y:S02]  /*23420*/  SHF.L.W.U32.HI R45, R56, 0xd, R48 ;  /* 0x0000000d382d7819 */ /* 0x000fe40000010e30 */
[----:B------:R-:W-:Y:S01]  /*23430*/  MOV R52, R69 ;  /* 0x0000004500347202 */ /* 0x000fe20000000f00 */
[----:B------:R-:W-:Y:S01]  /*23440*/  IMAD.X R53, RZ, RZ, RZ, P6 ;  /* 0x000000ffff357224 */ /* 0x000fe200030e06ff */
[----:B------:R-:W-:Y:S02]  /*23450*/  IADD3 R41, P6, PT, R41, R68, RZ ;  /* 0x0000004429297210 */ /* 0x000fe40007fde0ff */
[----:B------:R-:W-:Y:S02]  /*23460*/  IADD3.X R38, P1, P4, R78, R152, R38, P1, P0 ;  /* 0x000000984e267210 */ /* 0x000fe40000c20426 */
[----:B------:R-:W-:Y:S02]  /*23470*/  IADD3 R60, P0, PT, R45, R60, RZ ;  /* 0x0000003c2d3c7210 */ /* 0x000fe40007f1e0ff */
[----:B------:R-:W-:Y:S01]  /*23480*/  SHF.L.W.U32.HI R45, R48, 0xd, R43 ;  /* 0x0000000d302d7819 */ /* 0x000fe20000010e2b */
[----:B------:R-:W-:Y:S01]  /*23490*/  IMAD.WIDE.U32.X R52, R72, R29, R52, P6 ;  /* 0x0000001d48347225 */ /* 0x000fe200030e0434 */
[----:B------:R-:W-:-:S02]  /*234a0*/  IADD3 R127, P6, PT, R127, R174, RZ ;  /* 0x000000ae7f7f7210 */ /* 0x000fc40007fde0ff */
[----:B------:R-:W-:Y:S02]  /*234b0*/  IADD3.X R49, P3, PT, R106, R49, RZ, P3, !PT ;  /* 0x000000316a317210 */ /* 0x000fe40001f7e4ff */
[----:B------:R-:W-:Y:S02]  /*234c0*/  IADD3.X R39, PT, PT, R79, R153, R39, P1, P4 ;  /* 0x000000994f277210 */ /* 0x000fe40000fe8427 */
[----:B------:R-:W-:Y:S02]  /*234d0*/  IADD3.X R45, P0, PT, R45, R77, RZ, P0, !PT ;  /* 0x0000004d2d2d7210 */ /* 0x000fe4000071e4ff */
[----:B------:R-:W-:Y:S02]  /*234e0*/  IADD3 R129, P4, PT, R129, R54, RZ ;  /* 0x0000003681817210 */ /* 0x000fe40007f9e0ff */
[----:B------:R-:W-:Y:S02]  /*234f0*/  IADD3.X R131, P2, PT, R131, R42, RZ, P2, !PT ;  /* 0x0000002a83837210 */ /* 0x000fe4000175e4ff */
[----:B------:R-:W-:-:S02]  /*23500*/  IADD3.X R49, P6, PT, R49, R59, RZ, P6, !PT ;  /* 0x0000003b31317210 */ /* 0x000fc400037de4ff */
[----:B------:R-:W-:Y:S02]  /*23510*/  LEA.HI.X R81, P0, R43, R81, RZ, 0xd, P0 ;  /* 0x000000512b517211 */ /* 0x000fe40000016cff */
[----:B------:R-:W-:Y:S02]  /*23520*/  IADD3.X R55, P4, PT, R131, R55, RZ, P4, !PT ;  /* 0x0000003783377210 */ /* 0x000fe4000279e4ff */
[----:B------:R-:W-:Y:S01]  /*23530*/  IADD3.X R42, P3, P6, R140, R38, R154, P6, P3 ;  /* 0x000000268c2a7210 */ /* 0x000fe2000366649a */
[----:B------:R-:W-:Y:S01]  /*23540*/  IMAD.X R71, RZ, RZ, R71, P0 ;  /* 0x000000ffff477224 */ /* 0x000fe200000e0647 */
[----:B------:R-:W-:Y:S02]  /*23550*/  IADD3.X R43, P4, P2, R150, R158, R156, P4, P2 ;  /* 0x0000009e962b7210 */ /* 0x000fe4000228449c */
[----:B------:R-:W-:Y:S02]  /*23560*/  SHF.L.W.U32.HI R48, R45, 0xd, R81 ;  /* 0x0000000d2d307819 */ /* 0x000fe40000010e51 */
[----:B------:R-:W-:-:S02]  /*23570*/  IADD3.X R39, PT, PT, R141, R39, R155, P3, P6 ;  /* 0x000000278d277210 */ /* 0x000fc40001fec49b */
[----:B------:R-:W-:Y:S02]  /*23580*/  IADD3 R166, P1, PT, R166, R168, RZ ;  /* 0x000000a8a6a67210 */ /* 0x000fe40007f3e0ff */
[----:B------:R-:W-:Y:S02]  /*23590*/  IADD3 R129, P3, PT, R129, R62, RZ ;  /* 0x0000003e81817210 */ /* 0x000fe40007f7e0ff */
[----:B------:R-:W-:Y:S02]  /*235a0*/  IADD3.X R150, PT, PT, R151, R159, R157, P4, P2 ;  /* 0x0000009f97967210 */ /* 0x000fe400027e449d */
[----:B------:R-:W-:Y:S02]  /*235b0*/  IADD3.X R47, P6, PT, R50, R47, RZ, P5, !PT ;  /* 0x0000002f322f7210 */ /* 0x000fe40002fde4ff */
[----:B------:R-:W-:Y:S02]  /*235c0*/  IADD3 R127, P2, PT, R48, R127, RZ ;  /* 0x0000007f307f7210 */ /* 0x000fe40007f5e0ff */
[----:B------:R-:W-:-:S02]  /*235d0*/  SHF.L.W.U32.HI R81, R81, 0xd, R71 ;  /* 0x0000000d51517819 */ /* 0x000fc40000010e47 */
[----:B------:R-:W-:Y:S02]  /*235e0*/  IADD3 R38, P0, PT, R166, R148, RZ ;  /* 0x00000094a6267210 */ /* 0x000fe40007f1e0ff */
[----:B------:R-:W-:Y:S02]  /*235f0*/  IADD3 R72, P5, PT, R129, R142, RZ ;  /* 0x0000008e81487210 */ /* 0x000fe40007fbe0ff */
[----:B------:R-:W-:Y:S02]  /*23600*/  IADD3.X R50, P3, PT, R55, R63, RZ, P3, !PT ;  /* 0x0000003f37327210 */ /* 0x000fe40001f7e4ff */
[----:B------:R-:W-:Y:S02]  /*23610*/  IADD3.X R47, P4, PT, R47, R108, RZ, P1, !PT ;  /* 0x0000006c2f2f7210 */ /* 0x000fe40000f9e4ff */
[----:B------:R-:W-:Y:S02]  /*23620*/  IADD3.X R49, P2, PT, R81, R49, RZ, P2, !PT ;  /* 0x0000003151317210 */ /* 0x000fe4000175e4ff */
[----:B------:R-:W-:-:S02]  /*23630*/  IADD3 R38, P1, PT, R38, R40, RZ ;  /* 0x0000002826267210 */ /* 0x000fc40007f3e0ff */
[----:B------:R-:W-:Y:S02]  /*23640*/  IADD3.X R77, P5, PT, R50, R37, RZ, P5, !PT ;  /* 0x00000025324d7210 */ /* 0x000fe40002fbe4ff */
[----:B------:R-:W-:Y:S02]  /*23650*/  IADD3.X R40, P0, PT, R47, R75, RZ, P0, !PT ;  /* 0x0000004b2f287210 */ /* 0x000fe4000071e4ff */
[----:B------:R-:W-:Y:S02]  /*23660*/  LEA.HI.X R42, P2, R71, R42, RZ, 0xd, P2 ;  /* 0x0000002a472a7211 */ /* 0x000fe40001056cff */
[----:B------:R-:W-:Y:S02]  /*23670*/  IADD3.X R59, P3, P5, R160, R43, R144, P5, P3 ;  /* 0x0000002ba03b7210 */ /* 0x000fe40002d66490 */
[----:B------:R-:W-:Y:S01]  /*23680*/  IADD3.X R71, P1, PT, R40, R41, RZ, P1, !PT ;  /* 0x0000002928477210 */ /* 0x000fe20000f3e4ff */
[----:B------:R-:W-:Y:S01]  /*23690*/  IMAD.WIDE.U32 R40, R230, R127, RZ ;  /* 0x0000007fe6287225 */ /* 0x000fe200078e00ff */
[----:B------:R-:W-:-:S02]  /*236a0*/  SHF.L.W.U32.HI R37, R49, 0xd, R42 ;  /* 0x0000000d31257819 */ /* 0x000fc40000010e2a */
[----:B------:R-:W-:Y:S02]  /*236b0*/  IADD3.X R48, P6, P4, R170, R146, R164, P4, P6 ;  /* 0x00000092aa307210 */ /* 0x000fe400024cc4a4 */
[----:B------:R-:W-:Y:S02]  /*236c0*/  LOP3.LUT R50, R49, 0x7ffff, RZ, 0xc0, !PT ;  /* 0x0007ffff31327812 */ /* 0x000fe400078ec0ff */
[----:B------:R-:W-:Y:S02]  /*236d0*/  IADD3.X R62, PT, PT, RZ, R39, RZ, P2, !PT ;  /* 0x00000027ff3e7210 */ /* 0x000fe400017fe4ff */
[----:B------:R-:W-:Y:S02]  /*236e0*/  IADD3.X R47, PT, PT, R161, R150, R145, P3, P5 ;  /* 0x00000096a12f7210 */ /* 0x000fe40001fea491 */
[----:B------:R-:W-:Y:S02]  /*236f0*/  IADD3 R72, P3, PT, R37, R72, RZ ;  /* 0x0000004825487210 */ /* 0x000fe40007f7e0ff */
[----:B------:R-:W-:-:S02]  /*23700*/  IADD3.X R146, PT, PT, R171, R147, R165, P6, P4 ;  /* 0x00000093ab927210 */ /* 0x000fc400037e84a5 */
[----:B------:R-:W-:Y:S01]  /*23710*/  IADD3.X R37, P0, P1, R52, R48, R64, P1, P0 ;  /* 0x0000003034257210 */ /* 0x000fe20000900440 */
[----:B------:R-:W-:Y:S01]  /*23720*/  IMAD.WIDE.U32 R48, R50, R136, RZ ;  /* 0x0000008832307225 */ /* 0x000fe200078e00ff */
[----:B------:R-:W-:-:S03]  /*23730*/  SHF.L.W.U32.HI R42, R42, 0xd, R62 ;  /* 0x0000000d2a2a7819 */ /* 0x000fc60000010e3e */
[----:B------:R-:W-:Y:S01]  /*23740*/  IMAD.WIDE.U32 R40, P2, R50, R19, R40 ;  /* 0x0000001332287225 */ /* 0x000fe20007840028 */
[----:B------:R-:W-:Y:S02]  /*23750*/  IADD3.X R64, PT, PT, R53, R146, R65, P0, P1 ;  /* 0x0000009235407210 */ /* 0x000fe400007e2441 */
[----:B------:R-:W-:Y:S01]  /*23760*/  IADD3.X R77, P0, PT, R42, R77, RZ, P3, !PT ;  /* 0x0000004d2a4d7210 */ /* 0x000fe20001f1e4ff */
[----:B------:R-:W-:-:S04]  /*23770*/  IMAD.WIDE.U32 R52, R19, R127, RZ ;  /* 0x0000007f13347225 */ /* 0x000fc800078e00ff */
[----:B------:R-:W-:Y:S02]  /*23780*/  IMAD.X R141, RZ, RZ, RZ, P2 ;  /* 0x000000ffff8d7224 */ /* 0x000fe400010e06ff */
[----:B------:R-:W-:Y:S01]  /*23790*/  IMAD.WIDE.U32 R48, P2, R127, R34, R48 ;  /* 0x000000227f307225 */ /* 0x000fe20007840030 */
[----:B------:R-:W-:-:S03]  /*237a0*/  LEA.HI.X R59, P0, R62, R59, RZ, 0xd, P0 ;  /* 0x0000003b3e3b7211 */ /* 0x000fc60000016cff */
[----:B------:R-:W-:Y:S01]  /*237b0*/  IMAD.WIDE.U32 R42, R127, R136, RZ ;  /* 0x000000887f2a7225 */ /* 0x000fe200078e00ff */
[----:B------:R-:W-:Y:S02]  /*237c0*/  IADD3 R39, P1, PT, R53, R40, RZ ;  /* 0x0000002835277210 */ /* 0x000fe40007f3e0ff */
[----:B------:R-:W-:Y:S02]  /*237d0*/  IADD3.X R47, PT, PT, RZ, R47, RZ, P0, !PT ;  /* 0x0000002fff2f7210 */ /* 0x000fe400007fe4ff */
[----:B------:R-:W-:Y:S02]  /*237e0*/  IADD3 R53, P3, PT, R43, R48, RZ ;  /* 0x000000302b357210 */ /* 0x000fe40007f7e0ff */
[----:B------:R-:W-:Y:S02]  /*237f0*/  SHF.L.W.U32.HI R43, R77, 0xd, R59 ;  /* 0x0000000d4d2b7819 */ /* 0x000fe40000010e3b */
[----:B------:R-:W-:Y:S02]  /*23800*/  SHF.L.W.U32.HI R59, R59, 0xd, R47 ;  /* 0x0000000d3b3b7819 */ /* 0x000fe40000010e2f */
[----:B------:R-:W-:-:S04]  /*23810*/  IADD3 R38, P0, PT, R43, R38, RZ ;  /* 0x000000262b267210 */ /* 0x000fc80007f1e0ff */
[----:B------:R-:W-:-:S04]  /*23820*/  IADD3.X R71, P0, PT, R59, R71, RZ, P0, !PT ;  /* 0x000000473b477210 */ /* 0x000fc8000071e4ff */
[----:B------:R-:W-:-:S04]  /*23830*/  LEA.HI.X R47, P0, R47, R37, RZ, 0xd, P0 ;  /* 0x000000252f2f7211 */ /* 0x000fc80000016cff */
[----:B------:R-:W-:Y:S02]  /*23840*/  IADD3.X R43, PT, PT, RZ, R64, RZ, P0, !PT ;  /* 0x00000040ff2b7210 */ /* 0x000fe400007fe4ff */
[----:B------:R-:W-:Y:S02]  /*23850*/  LOP3.LUT R59, R56, 0x7ffff, RZ, 0xc0, !PT ;  /* 0x0007ffff383b7812 */ /* 0x000fe400078ec0ff */
[----:B------:R-:W-:Y:S02]  /*23860*/  SHF.L.W.U32.HI R156, R71, 0xd, R47 ;  /* 0x0000000d479c7819 */ /* 0x000fe40000010e2f */
[----:B------:R-:W-:Y:S01]  /*23870*/  SHF.L.W.U32.HI R43, R47, 0xd, R43 ;  /* 0x0000000d2f2b7819 */ /* 0x000fe20000010e2b */
[----:B------:R-:W-:Y:S02]  /*23880*/  IMAD.MOV.U32 R160, RZ, RZ, R49 ;  /* 0x000000ffffa07224 */ /* 0x000fe400078e0031 */
[----:B------:R-:W-:-:S04]  /*23890*/  IMAD.WIDE.U32 R48, R50, R20, RZ ;  /* 0x0000001432307225 */ /* 0x000fc800078e00ff */
[----:B------:R-:W-:-:S04]  /*238a0*/  IMAD.WIDE.U32 R54, R50, R138, RZ ;  /* 0x0000008a32367225 */ /* 0x000fc800078e00ff */
[----:B------:R-:W-:-:S04]  /*238b0*/  IMAD.WIDE.U32 R156, R156, 0x13, R58 ;  /* 0x000000139c9c7825 */ /* 0x000fc800078e003a */
[----:B------:R-:W-:Y:S01]  /*238c0*/  IMAD R43, R43, 0x13, RZ ;  /* 0x000000132b2b7824 */ /* 0x000fe200078e02ff */
[----:B------:R-:W-:Y:S01]  /*238d0*/  IADD3.X R161, PT, PT, RZ, RZ, RZ, P2, !PT ;  /* 0x000000ffffa17210 */ /* 0x000fe200017fe4ff */
[----:B------:R-:W-:-:S04]  /*238e0*/  IMAD.WIDE.U32 R48, P5, R127, R21, R48 ;  /* 0x000000157f307225 */ /* 0x000fc800078a0030 */
[----:B------:R-:W-:Y:S02]  /*238f0*/  IMAD.IADD R43, R157, 0x1, R43 ;  /* 0x000000019d2b7824 */ /* 0x000fe400078e022b */
[----:B------:R-:W-:Y:S02]  /*23900*/  IMAD.MOV.U32 R140, RZ, RZ, R41 ;  /* 0x000000ffff8c7224 */ /* 0x000fe400078e0029 */
[----:B------:R-:W-:Y:S01]  /*23910*/  IMAD.WIDE.U32 R40, P2, R127, R36, R54 ;  /* 0x000000247f287225 */ /* 0x000fe20007840036 */
[----:B------:R-:W-:-:S03]  /*23920*/  LOP3.LUT R77, R77, 0x7ffff, RZ, 0xc0, !PT ;  /* 0x0007ffff4d4d7812 */ /* 0x000fc600078ec0ff */
[----:B------:R-:W-:Y:S01]  /*23930*/  IMAD.WIDE.U32 R144, R127, R138, RZ ;  /* 0x0000008a7f907225 */ /* 0x000fe200078e00ff */
[----:B------:R-:W-:-:S03]  /*23940*/  LEA.HI R47, P0, R43, R60, RZ, 0xd ;  /* 0x0000003c2b2f7211 */ /* 0x000fc600078168ff */
[----:B------:R-:W-:-:S04]  /*23950*/  IMAD.WIDE.U32 R54, R50, R112, RZ ;  /* 0x0000007032367225 */ /* 0x000fc800078e00ff */
[----:B------:R-:W-:-:S04]  /*23960*/  IMAD.WIDE.U32 R166, R19, 0x13, RZ ;  /* 0x0000001313a67825 */ /* 0x000fc800078e00ff */
[----:B------:R-:W-:Y:S01]  /*23970*/  IMAD.MOV.U32 R152, RZ, RZ, R49 ;  /* 0x000000ffff987224 */ /* 0x000fe200078e0031 */
[----:B------:R-:W-:Y:S01]  /*23980*/  LOP3.LUT R49, R45, 0x7ffff, RZ, 0xc0, !PT ;  /* 0x0007ffff2d317812 */ /* 0x000fe200078ec0ff */
[----:B------:R-:W-:Y:S01]  /*23990*/  IMAD.X R79, RZ, RZ, RZ, P2 ;  /* 0x000000ffff4f7224 */ /* 0x000fe200010e06ff */
[----:B------:R-:W-:Y:S01]  /*239a0*/  IADD3 R75, P2, PT, R145, R40, RZ ;  /* 0x00000028914b7210 */ /* 0x000fe20007f5e0ff */
[----:B------:R-:W-:Y:S01]  /*239b0*/  IMAD R56, R230, 0x13, RZ ;  /* 0x00000013e6387824 */ /* 0x000fe200078e02ff */
[----:B------:R-:W-:Y:S01]  /*239c0*/  LOP3.LUT R43, R43, 0x7ffff, RZ, 0xc0, !PT ;  /* 0x0007ffff2b2b7812 */ /* 0x000fe200078ec0ff */
[----:B------:R-:W-:Y:S01]  /*239d0*/  IMAD.MOV.U32 R78, RZ, RZ, R41 ;  /* 0x000000ffff4e7224 */ /* 0x000fe200078e0029 */
[----:B------:R-:W-:Y:S01]  /*239e0*/  IADD3.X R49, PT, PT, RZ, R49, RZ, P0, !PT ;  /* 0x00000031ff317210 */ /* 0x000fe200007fe4ff */
[----:B------:R-:W-:-:S04]  /*239f0*/  IMAD.WIDE.U32 R40, P4, R127, R22, R54 ;  /* 0x000000167f287225 */ /* 0x000fc80007880036 */
[----:B------:R-:W-:-:S04]  /*23a00*/  IMAD.WIDE.U32 R62, R127, R20, RZ ;  /* 0x000000147f3e7225 */ /* 0x000fc800078e00ff */
[----:B------:R-:W-:Y:S01]  /*23a10*/  IMAD.WIDE.U32 R64, R77, R166, RZ ;  /* 0x000000a64d407225 */ /* 0x000fe200078e00ff */
[----:B------:R-:W-:-:S03]  /*23a20*/  IADD3.X R153, PT, PT, RZ, RZ, RZ, P5, !PT ;  /* 0x000000ffff997210 */ /* 0x000fc60002ffe4ff */
[----:B------:R-:W-:Y:S02]  /*23a30*/  IMAD.IADD R56, R167, 0x1, R56 ;  /* 0x00000001a7387824 */ /* 0x000fe400078e0238 */
[----:B------:R-:W-:Y:S01]  /*23a40*/  IMAD.X R159, RZ, RZ, RZ, P4 ;  /* 0x000000ffff9f7224 */ /* 0x000fe200020e06ff */
[----:B------:R-:W-:Y:S01]  /*23a50*/  IADD3 R37, P4, PT, R63, R48, RZ ;  /* 0x000000303f257210 */ /* 0x000fe20007f9e0ff */
[----:B------:R-:W-:-:S04]  /*23a60*/  IMAD.WIDE.U32 R54, R127, R112, RZ ;  /* 0x000000707f367225 */ /* 0x000fc800078e00ff */
[----:B------:R-:W-:-:S04]  /*23a70*/  IMAD.WIDE.U32.X R140, R50, R230, R140, P1 ;  /* 0x000000e6328c7225 */ /* 0x000fc800008e048c */
[----:B------:R-:W-:-:S04]  /*23a80*/  IMAD.WIDE.U32 R58, R43, R112, RZ ;  /* 0x000000702b3a7225 */ /* 0x000fc800078e00ff */
[----:B------:R-:W-:-:S04]  /*23a90*/  IMAD.WIDE.U32 R150, R49, R138, RZ ;  /* 0x0000008a31967225 */ /* 0x000fc800078e00ff */
[----:B------:R-:W-:-:S04]  /*23aa0*/  IMAD.WIDE.U32 R64, P1, R56, R72, R64 ;  /* 0x0000004838407225 */ /* 0x000fc80007820040 */
[----:B------:R-:W-:-:S04]  /*23ab0*/  IMAD.WIDE.U32 R148, R72, R166, RZ ;  /* 0x000000a648947225 */ /* 0x000fc800078e00ff */
[----:B------:R-:W-:Y:S01]  /*23ac0*/  IMAD.WIDE.U32 R146, R77, R136, RZ ;  /* 0x000000884d927225 */ /* 0x000fe200078e00ff */
[----:B------:R-:W-:-:S03]  /*23ad0*/  IADD3 R40, P5, PT, R55, R40, RZ ;  /* 0x0000002837287210 */ /* 0x000fc60007fbe0ff */
[----:B------:R-:W-:Y:S02]  /*23ae0*/  IMAD.MOV.U32 R158, RZ, RZ, R41 ;  /* 0x000000ffff9e7224 */ /* 0x000fe400078e0029 */
[----:B------:R-:W-:Y:S01]  /*23af0*/  IMAD.WIDE.U32.X R152, R50, R21, R152, P4 ;  /* 0x0000001532987225 */ /* 0x000fe200020e0498 */
[----:B------:R-:W-:-:S03]  /*23b00*/  IADD3 R41, P4, PT, R149, R64, RZ ;  /* 0x0000004095297210 */ /* 0x000fc60007f9e0ff */
[----:B------:R-:W-:Y:S02]  /*23b10*/  IMAD.X R163, RZ, RZ, RZ, P1 ;  /* 0x000000ffffa37224 */ /* 0x000fe400008e06ff */
[----:B------:R-:W-:-:S04]  /*23b20*/  IMAD.WIDE.U32 R142, R156, R112, RZ ;  /* 0x000000709c8e7225 */ /* 0x000fc800078e00ff */
[----:B------:R-:W-:-:S04]  /*23b30*/  IMAD.WIDE.U32 R68, R47, R138, RZ ;  /* 0x0000008a2f447225 */ /* 0x000fc800078e00ff */
[----:B------:R-:W-:-:S04]  /*23b40*/  IMAD.WIDE.U32.X R78, R50, R36, R78, P2 ;  /* 0x00000024324e7225 */ /* 0x000fc800010e044e */
[----:B------:R-:W-:Y:S02]  /*23b50*/  IMAD.MOV.U32 R162, RZ, RZ, R65 ;  /* 0x000000ffffa27224 */ /* 0x000fe400078e0041 */
[----:B------:R-:W-:-:S04]  /*23b60*/  IMAD.WIDE.U32 R58, P6, R22, R156, R58 ;  /* 0x0000009c163a7225 */ /* 0x000fc800078c003a */
[----:B------:R-:W-:Y:S01]  /*23b70*/  IMAD.WIDE.U32 R150, P1, R47, R36, R150 ;  /* 0x000000242f967225 */ /* 0x000fe20007820096 */
[----:B------:R-:W-:-:S03]  /*23b80*/  IADD3 R45, P0, PT, R142, R68, RZ ;  /* 0x000000448e2d7210 */ /* 0x000fc60007f1e0ff */
[----:B------:R-:W-:-:S04]  /*23b90*/  IMAD.WIDE.U32 R146, P2, R72, R34, R146 ;  /* 0x0000002248927225 */ /* 0x000fc80007840092 */
[----:B------:R-:W-:Y:S01]  /*23ba0*/  IMAD.WIDE.U32 R64, R77, R138, RZ ;  /* 0x0000008a4d407225 */ /* 0x000fe200078e00ff */
[----:B------:R-:W-:-:S03]  /*23bb0*/  MOV R172, R151 ;  /* 0x0000009700ac7202 */ /* 0x000fc60000000f00 */
[----:B------:R-:W-:Y:S01]  /*23bc0*/  IMAD.WIDE.U32.X R160, R50, R34, R160, P3 ;  /* 0x0000002232a07225 */ /* 0x000fe200018e04a0 */
[----:B------:R-:W-:-:S03]  /*23bd0*/  IADD3 R142, P3, PT, R143, R58, RZ ;  /* 0x0000003a8f8e7210 */ /* 0x000fc60007f7e0ff */
[----:B------:R-:W-:Y:S01]  /*23be0*/  IMAD.WIDE.U32.X R158, R50, R22, R158, P5 ;  /* 0x00000016329e7225 */ /* 0x000fe200028e049e */
[----:B------:R-:W-:Y:S02]  /*23bf0*/  IADD3 R68, P5, PT, R69, R150, RZ ;  /* 0x0000009645447210 */ /* 0x000fe40007fbe0ff */
[----:B------:R-:W-:Y:S01]  /*23c00*/  IADD3.X R143, PT, PT, RZ, RZ, RZ, P2, !PT ;  /* 0x000000ffff8f7210 */ /* 0x000fe200017fe4ff */
[----:B------:R-:W-:Y:S01]  /*23c10*/  IMAD.WIDE.U32 R64, P2, R72, R36, R64 ;  /* 0x0000002448407225 */ /* 0x000fe20007840040 */
[----:B------:R-:W-:-:S03]  /*23c20*/  IADD3.X R68, P0, PT, R142, R68, RZ, P0, !PT ;  /* 0x000000448e447210 */ /* 0x000fc6000071e4ff */
[----:B------:R-:W-:Y:S02]  /*23c30*/  IMAD.X R171, RZ, RZ, RZ, P6 ;  /* 0x000000ffffab7224 */ /* 0x000fe400030e06ff */
[----:B------:R-:W-:-:S04]  /*23c40*/  IMAD.WIDE.U32 R154, R72, R136, RZ ;  /* 0x00000088489a7225 */ /* 0x000fc800078e00ff */
[----:B------:R-:W-:Y:S01]  /*23c50*/  IMAD.X R173, RZ, RZ, RZ, P1 ;  /* 0x000000ffffad7224 */ /* 0x000fe200008e06ff */
[----:B------:R-:W-:Y:S01]  /*23c60*/  IADD3 R42, P1, PT, R45, R42, RZ ;  /* 0x0000002a2d2a7210 */ /* 0x000fe20007f3e0ff */
[----:B------:R-:W-:Y:S01]  /*23c70*/  IMAD.MOV.U32 R170, RZ, RZ, R59 ;  /* 0x000000ffffaa7224 */ /* 0x000fe200078e003b */
[----:B------:R-:W-:Y:S01]  /*23c80*/  IADD3.X R69, PT, PT, RZ, RZ, RZ, P2, !PT ;  /* 0x000000ffff457210 */ /* 0x000fe200017fe4ff */
[----:B------:R-:W-:Y:S01]  /*23c90*/  IMAD.WIDE.U32.X R172, R49, R36, R172, P5 ;  /* 0x0000002431ac7225 */ /* 0x000fe200028e04ac */
[----:B------:R-:W-:Y:S02]  /*23ca0*/  IADD3 R45, P2, PT, R155, R146, RZ ;  /* 0x000000929b2d7210 */ /* 0x000fe40007f5e0ff */
[----:B------:R-:W-:Y:S01]  /*23cb0*/  IADD3.X R53, P1, PT, R68, R53, RZ, P1, !PT ;  /* 0x0000003544357210 */ /* 0x000fe20000f3e4ff */
[----:B------:R-:W-:-:S04]  /*23cc0*/  IMAD.WIDE.U32.X R170, R43, R22, R170, P3 ;  /* 0x000000162baa7225 */ /* 0x000fc800018e04aa */
[----:B------:R-:W-:Y:S02]  /*23cd0*/  IMAD.MOV.U32 R142, RZ, RZ, R147 ;  /* 0x000000ffff8e7224 */ /* 0x000fe400078e0093 */
[----:B------:R-:W-:Y:S01]  /*23ce0*/  IMAD.WIDE.U32 R146, R72, R138, RZ ;  /* 0x0000008a48927225 */ /* 0x000fe200078e00ff */
[----:B------:R-:W-:-:S03]  /*23cf0*/  IADD3.X R50, P0, P1, R160, R172, R170, P1, P0 ;  /* 0x000000aca0327210 */ /* 0x000fc600009004aa */
[----:B------:R-:W-:-:S04]  /*23d00*/  IMAD.WIDE.U32 R150, R43, R20, RZ ;  /* 0x000000142b967225 */ /* 0x000fc800078e00ff */
[----:B------:R-:W-:Y:S01]  /*23d10*/  IMAD.WIDE.U32 R58, R77, R112, RZ ;  /* 0x000000704d3a7225 */ /* 0x000fe200078e00ff */
[----:B------:R-:W-:-:S03]  /*23d20*/  IADD3 R48, P3, PT, R147, R64, RZ ;  /* 0x0000004093307210 */ /* 0x000fc60007f7e0ff */
[----:B------:R-:W-:Y:S01]  /*23d30*/  IMAD.WIDE.U32 R164, R49, R112, RZ ;  /* 0x0000007031a47225 */ /* 0x000fe200078e00ff */
[----:B------:R-:W-:-:S03]  /*23d40*/  IADD3.X R55, PT, PT, R161, R173, R171, P0, P1 ;  /* 0x000000ada1377210 */ /* 0x000fc600007e24ab */
[----:B------:R-:W-:Y:S02]  /*23d50*/  IMAD.MOV.U32 R68, RZ, RZ, R65 ;  /* 0x000000ffff447224 */ /* 0x000fe400078e0041 */
[----:B------:R-:W-:-:S04]  /*23d60*/  IMAD.WIDE.U32 R64, P5, R21, R156, R150 ;  /* 0x0000009c15407225 */ /* 0x000fc800078a0096 */
[----:B------:R-:W-:-:S04]  /*23d70*/  IMAD.WIDE.U32 R58, P6, R72, R22, R58 ;  /* 0x00000016483a7225 */ /* 0x000fc800078c003a */
[----:B------:R-:W-:-:S04]  /*23d80*/  IMAD.WIDE.U32 R150, R156, R20, RZ ;  /* 0x000000149c967225 */ /* 0x000fc800078e00ff */
[----:B------:R-:W-:-:S04]  /*23d90*/  IMAD.WIDE.U32 R168, R47, R112, RZ ;  /* 0x000000702fa87225 */ /* 0x000fc800078e00ff */
[----:B------:R-:W-:Y:S01]  /*23da0*/  IMAD.WIDE.U32 R164, P1, R47, R22, R164 ;  /* 0x000000162fa47225 */ /* 0x000fe200078200a4 */
[----:B------:R-:W-:Y:S02]  /*23db0*/  IADD3.X R145, PT, PT, RZ, RZ, RZ, P6, !PT ;  /* 0x000000ffff917210 */ /* 0x000fe400037fe4ff */
[----:B------:R-:W-:Y:S01]  /*23dc0*/  IADD3 R60, P0, PT, R150, R168, RZ ;  /* 0x000000a8963c7210 */ /* 0x000fe20007f1e0ff */
[----:B------:R-:W-:Y:S01]  /*23dd0*/  IMAD.X R161, RZ, RZ, RZ, P5 ;  /* 0x000000ffffa17224 */ /* 0x000fe200028e06ff */
[----:B------:R-:W-:Y:S01]  /*23de0*/  IADD3 R63, P6, PT, R151, R64, RZ ;  /* 0x00000040973f7210 */ /* 0x000fe20007fde0ff */
[----:B------:R-:W-:Y:S01]  /*23df0*/  IMAD.MOV.U32 R160, RZ, RZ, R65 ;  /* 0x000000ffffa07224 */ /* 0x000fe200078e0041 */
[----:B------:R-:W-:Y:S01]  /*23e00*/  IADD3 R168, P5, PT, R169, R164, RZ ;  /* 0x000000a4a9a87210 */ /* 0x000fe20007fbe0ff */
[----:B------:R-:W-:Y:S01]  /*23e10*/  IMAD.X R171, RZ, RZ, RZ, P1 ;  /* 0x000000ffffab7224 */ /* 0x000fe200008e06ff */
[----:B------:R-:W-:Y:S01]  /*23e20*/  MOV R170, R165 ;  /* 0x000000a500aa7202 */ /* 0x000fe20000000f00 */
[----:B------:R-:W-:Y:S01]  /*23e30*/  IMAD.WIDE.U32 R64, R77, R20, RZ ;  /* 0x000000144d407225 */ /* 0x000fe200078e00ff */
[----:B------:R-:W-:-:S03]  /*23e40*/  IADD3.X R81, P0, PT, R63, R168, RZ, P0, !PT ;  /* 0x000000a83f517210 */ /* 0x000fc6000071e4ff */
[----:B------:R-:W-:Y:S01]  /*23e50*/  IMAD.WIDE.U32 R150, R72, R112, RZ ;  /* 0x0000007048967225 */ /* 0x000fe200078e00ff */
[----:B------:R-:W-:-:S03]  /*23e60*/  IADD3 R60, P1, PT, R60, R144, RZ ;  /* 0x000000903c3c7210 */ /* 0x000fc60007f3e0ff */
[----:B------:R-:W-:Y:S01]  /*23e70*/  IMAD.WIDE.U32.X R168, R49, R22, R170, P5 ;  /* 0x0000001631a87225 */ /* 0x000fe200028e04aa */
[----:B------:R-:W-:-:S03]  /*23e80*/  IADD3 R63, P5, PT, R151, R58, RZ ;  /* 0x0000003a973f7210 */ /* 0x000fc60007fbe0ff */
[----:B------:R-:W-:Y:S01]  /*23e90*/  IMAD.WIDE.U32.X R160, R43, R21, R160, P6 ;  /* 0x000000152ba07225 */ /* 0x000fe200030e04a0 */
[----:B------:R-:W-:-:S03]  /*23ea0*/  LOP3.LUT R71, R71, 0x7ffff, RZ, 0xc0, !PT ;  /* 0x0007ffff47477812 */ /* 0x000fc600078ec0ff */
[----:B------:R-:W-:Y:S02]  /*23eb0*/  IMAD.MOV.U32 R144, RZ, RZ, R59 ;  /* 0x000000ffff907224 */ /* 0x000fe400078e003b */
[----:B------:R-:W-:Y:S01]  /*23ec0*/  IMAD.WIDE.U32 R164, P6, R72, R21, R64 ;  /* 0x0000001548a47225 */ /* 0x000fe200078c0040 */
[----:B------:R-:W-:-:S03]  /*23ed0*/  IADD3.X R75, P1, PT, R81, R75, RZ, P1, !PT ;  /* 0x0000004b514b7210 */ /* 0x000fc60000f3e4ff */
[----:B------:R-:W-:-:S04]  /*23ee0*/  IMAD.WIDE.U32 R58, R72, R20, RZ ;  /* 0x00000014483a7225 */ /* 0x000fc800078e00ff */
[----:B------:R-:W-:Y:S01]  /*23ef0*/  IMAD.WIDE.U32 R170, R20, 0x13, RZ ;  /* 0x0000001314aa7825 */ /* 0x000fe200078e00ff */
[----:B------:R-:W-:-:S03]  /*23f00*/  MOV R64, R165 ;  /* 0x000000a500407202 */ /* 0x000fc60000000f00 */
[----:B------:R-:W-:Y:S01]  /*23f10*/  IMAD.X R65, RZ, RZ, RZ, P6 ;  /* 0x000000ffff417224 */ /* 0x000fe200030e06ff */
[----:B------:R-:W-:Y:S01]  /*23f20*/  IADD3 R59, P6, PT, R59, R164, RZ ;  /* 0x000000a43b3b7210 */ /* 0x000fe20007fde0ff */
[----:B------:R-:W-:Y:S01]  /*23f30*/  IMAD R106, R21, 0x13, RZ ;  /* 0x00000013156a7824 */ /* 0x000fe200078e02ff */
[----:B------:R-:W-:Y:S01]  /*23f40*/  IADD3.X R72, P0, P1, R78, R168, R160, P1, P0 ;  /* 0x000000a84e487210 */ /* 0x000fe200009004a0 */
[----:B------:R-:W-:-:S04]  /*23f50*/  IMAD.WIDE.U32 R164, R71, R170, RZ ;  /* 0x000000aa47a47225 */ /* 0x000fc800078e00ff */
[----:B------:R-:W-:Y:S01]  /*23f60*/  IMAD.IADD R106, R171, 0x1, R106 ;  /* 0x00000001ab6a7824 */ /* 0x000fe200078e026a */
[----:B------:R-:W-:Y:S01]  /*23f70*/  IADD3.X R81, PT, PT, R79, R169, R161, P0, P1 ;  /* 0x000000a94f517210 */ /* 0x000fe200007e24a1 */
[----:B------:R-:W-:-:S04]  /*23f80*/  IMAD.WIDE.U32 R160, R38, R166, RZ ;  /* 0x000000a626a07225 */ /* 0x000fc800078e00ff */
[----:B------:R-:W-:-:S04]  /*23f90*/  IMAD.WIDE.U32 R78, R38, R170, RZ ;  /* 0x000000aa264e7225 */ /* 0x000fc800078e00ff */
[----:B------:R-:W-:-:S04]  /*23fa0*/  IMAD.WIDE.U32 R164, P0, R106, R38, R164 ;  /* 0x000000266aa47225 */ /* 0x000fc800078000a4 */
[----:B------:R-:W-:Y:S01]  /*23fb0*/  IMAD.WIDE.U32 R166, R71, R166, RZ ;  /* 0x000000a647a67225 */ /* 0x000fe200078e00ff */
[----:B------:R-:W-:-:S03]  /*23fc0*/  MOV R170, R165 ;  /* 0x000000a500aa7202 */ /* 0x000fc60000000f00 */
[----:B------:R-:W-:Y:S01]  /*23fd0*/  IMAD.X R171, RZ, RZ, RZ, P0 ;  /* 0x000000ffffab7224 */ /* 0x000fe200000e06ff */
[----:B------:R-:W-:Y:S01]  /*23fe0*/  IADD3 R79, P0, PT, R79, R164, RZ ;  /* 0x000000a44f4f7210 */ /* 0x000fe20007f1e0ff */
[----:B------:R-:W-:-:S04]  /*23ff0*/  IMAD.WIDE.U32 R166, P1, R56, R38, R166 ;  /* 0x0000002638a67225 */ /* 0x000fc800078200a6 */
[----:B------:R-:W-:-:S04]  /*24000*/  IMAD.WIDE.U32 R168, R71, R136, RZ ;  /* 0x0000008847a87225 */ /* 0x000fc800078e00ff */
[----:B------:R-:W-:-:S04]  /*24010*/  IMAD.WIDE.U32.X R162, R77, R56, R162, P4 ;  /* 0x000000384da27225 */ /* 0x000fc800020e04a2 */
[----:B------:R-:W-:-:S04]  /*24020*/  IMAD.WIDE.U32.X R142, R77, R34, R142, P2 ;  /* 0x000000224d8e7225 */ /* 0x000fc800010e048e */
[----:B------:R-:W-:-:S04]  /*24030*/  IMAD.WIDE.U32.X R68, R77, R36, R68, P3 ;  /* 0x000000244d447225 */ /* 0x000fc800018e0444 */
[----:B------:R-:W-:-:S04]  /*24040*/  IMAD.WIDE.U32.X R144, R77, R22, R144, P5 ;  /* 0x000000164d907225 */ /* 0x000fc800028e0490 */
[----:B------:R-:W-:-:S04]  /*24050*/  IMAD.WIDE.U32.X R64, R77, R21, R64, P6 ;  /* 0x000000154d407225 */ /* 0x000fc800030e0440 */
[----:B------:R-:W-:Y:S01]  /*24060*/  IMAD.WIDE.U32.X R164, R71, R106, R170, P0 ;  /* 0x0000006a47a47225 */ /* 0x000fe200000e04aa */
[----:B------:R-:W-:-:S03]  /*24070*/  IADD3 R77, P0, PT, R161, R166, RZ ;  /* 0x000000a6a14d7210 */ /* 0x000fc60007f1e0ff */
[----:B------:R-:W-:Y:S02]  /*24080*/  IMAD.X R173, RZ, RZ, RZ, P1 ;  /* 0x000000ffffad7224 */ /* 0x000fe400008e06ff */
[----:B------:R-:W-:-:S04]  /*24090*/  IMAD.WIDE.U32 R168, P1, R38, R34, R168 ;  /* 0x0000002226a87225 */ /* 0x000fc800078200a8 */
[----:B------:R-:W-:-:S04]  /*240a0*/  IMAD.WIDE.U32 R136, R38, R136, RZ ;  /* 0x0000008826887225 */ /* 0x000fc800078e00ff */
[----:B------:R-:W-:-:S04]  /*240b0*/  IMAD.WIDE.U32 R170, R71, R138, RZ ;  /* 0x0000008a47aa7225 */ /* 0x000fc800078e00ff */
[----:B------:R-:W-:Y:S01]  /*240c0*/  IMAD.MOV.U32 R172, RZ, RZ, R167 ;  /* 0x000000ffffac7224 */ /* 0x000fe200078e00a7 */
[----:B------:R-:W-:Y:S01]  /*240d0*/  IADD3.X R167, PT, PT, RZ, RZ, RZ, P1, !PT ;  /* 0x000000ffffa77210 */ /* 0x000fe20000ffe4ff */
[----:B------:R-:W-:-:S04]  /*240e0*/  IMAD.WIDE.U32 R170, P1, R38, R36, R170 ;  /* 0x0000002426aa7225 */ /* 0x000fc800078200aa */
[----:B------:R-:W-:Y:S01]  /*240f0*/  IMAD.WIDE.U32.X R172, R71, R56, R172, P0 ;  /* 0x0000003847ac7225 */ /* 0x000fe200000e04ac */
[----:B------:R-:W-:-:S03]  /*24100*/  IADD3 R56, P0, PT, R137, R168, RZ ;  /* 0x000000a889387210 */ /* 0x000fc60007f1e0ff */
[----:B------:R-:W-:Y:S02]  /*24110*/  IMAD.MOV.U32 R166, RZ, RZ, R169 ;  /* 0x000000ffffa67224 */ /* 0x000fe400078e00a9 */
[----:B------:R-:W-:Y:S01]  /*24120*/  IMAD.WIDE.U32 R138, R38, R138, RZ ;  /* 0x0000008a268a7225 */ /* 0x000fe200078e00ff */
[----:B------:R-:W-:Y:S02]  /*24130*/  IADD3 R42, P3, PT, R42, R148, RZ ;  /* 0x000000942a2a7210 */ /* 0x000fe40007f7e0ff */
[----:B------:R-:W-:Y:S01]  /*24140*/  MOV R148, R171 ;  /* 0x000000ab00947202 */ /* 0x000fe20000000f00 */
[----:B------:R-:W-:Y:S01]  /*24150*/  IMAD.WIDE.U32.X R166, R71, R34, R166, P0 ;  /* 0x0000002247a67225 */ /* 0x000fe200000e04a6 */
[----:B------:R-:W-:-:S03]  /*24160*/  IADD3 R78, P4, PT, R42, R78, RZ ;  /* 0x0000004e2a4e7210 */ /* 0x000fc60007f9e0ff */
[----:B------:R-:W-:Y:S01]  /*24170*/  IMAD.X R149, RZ, RZ, RZ, P1 ;  /* 0x000000ffff957224 */ /* 0x000fe200008e06ff */
[----:B------:R-:W-:Y:S01]  /*24180*/  IADD3 R34, P1, PT, R139, R170, RZ ;  /* 0x000000aa8b227210 */ /* 0x000fe20007f3e0ff */
[----:B------:R-:W-:Y:S01]  /*24190*/  IMAD.WIDE.U32 R168, R230, R156, RZ ;  /* 0x0000009ce6a87225 */ /* 0x000fe200078e00ff */
[----:B------:R-:W-:-:S03]  /*241a0*/  IADD3.X R41, P3, PT, R53, R41, RZ, P3, !PT ;  /* 0x0000002935297210 */ /* 0x000fc60001f7e4ff */
[----:B------:R-:W-:Y:S01]  /*241b0*/  IMAD.WIDE.U32.X R148, R71, R36, R148, P1 ;  /* 0x0000002447947225 */ /* 0x000fe200008e0494 */
[----:B------:R-:W-:Y:S02]  /*241c0*/  IADD3.X R36, P4, PT, R41, R79, RZ, P4, !PT ;  /* 0x0000004f29247210 */ /* 0x000fe4000279e4ff */
[----:B------:R-:W-:Y:S01]  /*241d0*/  IADD3 R53, P1, PT, R60, R154, RZ ;  /* 0x0000009a3c357210 */ /* 0x000fe20007f3e0ff */
[----:B------:R-:W-:Y:S01]  /*241e0*/  IMAD.WIDE.U32 R168, P0, R43, R19, R168 ;  /* 0x000000132ba87225 */ /* 0x000fe200078000a8 */
[----:B------:R-:W-:-:S03]  /*241f0*/  IADD3.X R50, P3, P4, R164, R50, R162, P4, P3 ;  /* 0x00000032a4327210 */ /* 0x000fc600024664a2 */
[----:B------:R-:W-:Y:S01]  /*24200*/  IMAD.WIDE.U32 R170, R19, R156, RZ ;  /* 0x0000009c13aa7225 */ /* 0x000fe200078e00ff */
[----:B------:R-:W-:-:S03]  /*24210*/  IADD3.X R45, P1, PT, R75, R45, RZ, P1, !PT ;  /* 0x0000002d4b2d7210 */ /* 0x000fc60000f3e4ff */
[----:B------:R-:W-:Y:S01]  /*24220*/  IMAD.WIDE.U32 R174, R47, R20, RZ ;  /* 0x000000142fae7225 */ /* 0x000fe200078e00ff */
[----:B------:R-:W-:-:S03]  /*24230*/  IADD3.X R41, PT, PT, R165, R55, R163, P3, P4 ;  /* 0x00000037a5297210 */ /* 0x000fc60001fe84a3 */
[----:B------:R-:W-:Y:S01]  /*24240*/  IMAD.X R161, RZ, RZ, RZ, P0 ;  /* 0x000000ffffa17224 */ /* 0x000fe200000e06ff */
[----:B------:R-:W-:Y:S01]  /*24250*/  IADD3 R53, P0, PT, R53, R160, RZ ;  /* 0x000000a035357210 */ /* 0x000fe20007f1e0ff */
[----:B--2---:R-:W-:Y:S01]  /*24260*/  IMAD.WIDE.U32 R162, R183, R156, RZ ;  /* 0x0000009cb7a27225 */ /* 0x004fe200078e00ff */
[----:B------:R-:W-:Y:S02]  /*24270*/  IADD3 R170, P2, PT, R170, R174, RZ ;  /* 0x000000aeaaaa7210 */ /* 0x000fe40007f5e0ff */
[----:B------:R-:W-:Y:S01]  /*24280*/  IADD3.X R77, P0, PT, R45, R77, RZ, P0, !PT ;  /* 0x0000004d2d4d7210 */ /* 0x000fe2000071e4ff */
[----:B---3--:R-:W-:Y:S01]  /*24290*/  IMAD.WIDE.U32 R154, R182, R156, RZ ;  /* 0x0000009cb69a7225 */ /* 0x008fe200078e00ff */
[----:B------:R-:W-:Y:S02]  /*242a0*/  IADD3 R42, P6, PT, R171, R168, RZ ;  /* 0x000000a8ab2a7210 */ /* 0x000fe40007fde0ff */
[----:B------:R-:W-:Y:S01]  /*242b0*/  IADD3 R75, P4, PT, R170, R54, RZ ;  /* 0x00000036aa4b7210 */ /* 0x000fe20007f9e0ff */
[----:B------:R-:W-:Y:S01]  /*242c0*/  IMAD.WIDE.U32 R164, R244, R156, RZ ;  /* 0x0000009cf4a47225 */ /* 0x000fe200078e00ff */
[----:B------:R-:W-:-:S03]  /*242d0*/  IADD3.X R72, P0, P1, R172, R72, R142, P0, P1 ;  /* 0x00000048ac487210 */ /* 0x000fc6000010248e */
[----:B----4-:R-:W-:-:S04]  /*242e0*/  IMAD.WIDE.U32 R162, P5, R43, R184, R162 ;  /* 0x000000b82ba27225 */ /* 0x010fc800078a00a2 */
[----:B------:R-:W-:-:S04]  /*242f0*/  IMAD.WIDE.U32 R156, R184, R156, RZ ;  /* 0x0000009cb89c7225 */ /* 0x000fc800078e00ff */
[----:B------:R-:W-:Y:S01]  /*24300*/  IMAD.WIDE.U32 R170, R49, R20, RZ ;  /* 0x0000001431aa7225 */ /* 0x000fe200078e00ff */
[----:B------:R-:W-:-:S03]  /*24310*/  IADD3.X R81, PT, PT, R173, R81, R143, P0, P1 ;  /* 0x00000051ad517210 */ /* 0x000fc600007e248f */
[----:B------:R-:W-:Y:S01]  /*24320*/  IMAD.WIDE.U32 R154, P3, R43, R244, R154 ;  /* 0x000000f42b9a7225 */ /* 0x000fe2000786009a */
[----:B------:R-:W-:-:S03]  /*24330*/  IADD3 R60, P0, PT, R157, R162, RZ ;  /* 0x000000a29d3c7210 */ /* 0x000fc60007f1e0ff */
[----:B------:R-:W-:Y:S01]  /*24340*/  IMAD.MOV.U32 R160, RZ, RZ, R169 ;  /* 0x000000ffffa07224 */ /* 0x000fe200078e00a9 */
[----:B------:R-:W-:Y:S01]  /*24350*/  MOV R142, R163 ;  /* 0x000000a3008e7202 */ /* 0x000fe20000000f00 */
[----:B------:R-:W-:Y:S01]  /*24360*/  IMAD.WIDE.U32 R168, R230, R47, RZ ;  /* 0x0000002fe6a87225 */ /* 0x000fe200078e00ff */
[----:B------:R-:W-:-:S03]  /*24370*/  IADD3.X R55, PT, PT, RZ, RZ, RZ, P3, !PT ;  /* 0x000000ffff377210 */ /* 0x000fc60001ffe4ff */
[----:B------:R-:W-:Y:S02]  /*24380*/  IMAD.X R143, RZ, RZ, RZ, P5 ;  /* 0x000000ffff8f7224 */ /* 0x000fe400028e06ff */
[----:B------:R-:W-:Y:S01]  /*24390*/  IMAD.WIDE.U32 R170, P5, R47, R21, R170 ;  /* 0x000000152faa7225 */ /* 0x000fe200078a00aa */
[----:B------:R-:W-:-:S03]  /*243a0*/  IADD3 R45, P3, PT, R165, R154, RZ ;  /* 0x0000009aa52d7210 */ /* 0x000fc60007f7e0ff */
[----:B------:R-:W-:Y:S02]  /*243b0*/  IMAD.MOV.U32 R54, RZ, RZ, R155 ;  /* 0x000000ffff367224 */ /* 0x000fe400078e009b */
[----:B------:R-:W-:-:S04]  /*243c0*/  IMAD.WIDE.U32 R154, R182, R47, RZ ;  /* 0x0000002fb69a7225 */ /* 0x000fc800078e00ff */
[----:B------:R-:W-:-:S04]  /*243d0*/  IMAD.WIDE.U32 R168, P1, R49, R19, R168 ;  /* 0x0000001331a87225 */ /* 0x000fc800078200a8 */
[----:B------:R-:W-:Y:S01]  /*243e0*/  IMAD.WIDE.U32.X R142, R43, R183, R142, P0 ;  /* 0x000000b72b8e7225 */ /* 0x000fe200000e048e */
[----:B------:R-:W-:-:S03]  /*243f0*/  IADD3 R106, P0, PT, R175, R170, RZ ;  /* 0x000000aaaf6a7210 */ /* 0x000fc60007f1e0ff */
[----:B------:R-:W-:Y:S01]  /*24400*/  IMAD.X R147, RZ, RZ, RZ, P1 ;  /* 0x000000ffff937224 */ /* 0x000fe200008e06ff */
[----:B------:R-:W-:Y:S01]  /*24410*/  IADD3.X R106, P2, PT, R42, R106, RZ, P2, !PT ;  /* 0x0000006a2a6a7210 */ /* 0x000fe2000175e4ff */
[----:B------:R-:W-:Y:S01]  /*24420*/  IMAD.WIDE.U32 R154, P1, R49, R244, R154 ;  /* 0x000000f4319a7225 */ /* 0x000fe2000782009a */
[----:B------:R-:W-:-:S03]  /*24430*/  SHF.L.W.U32.HI R42, R36, 0xd, R50 ;  /* 0x0000000d242a7819 */ /* 0x000fc60000010e32 */
[----:B------:R-:W-:-:S04]  /*24440*/  IMAD.WIDE.U32 R174, R244, R47, RZ ;  /* 0x0000002ff4ae7225 */ /* 0x000fc800078e00ff */
[----:B------:R-:W-:-:S04]  /*24450*/  IMAD.WIDE.U32 R162, R19, R47, RZ ;  /* 0x0000002f13a27225 */ /* 0x000fc800078e00ff */
[----:B------:R-:W-:Y:S01]  /*24460*/  IMAD.WIDE.U32.X R160, R43, R230, R160, P6 ;  /* 0x000000e62ba07225 */ /* 0x000fe200030e04a0 */
[----:B------:R-:W-:-:S03]  /*24470*/  IADD3 R47, P6, PT, R175, R154, RZ ;  /* 0x0000009aaf2f7210 */ /* 0x000fc60007fde0ff */
[----:B------:R-:W-:Y:S01]  /*24480*/  IMAD.X R173, RZ, RZ, RZ, P5 ;  /* 0x000000ffffad7224 */ /* 0x000fe200028e06ff */
[----:B------:R-:W-:Y:S01]  /*24490*/  IADD3 R53, P5, PT, R42, R53, RZ ;  /* 0x000000352a357210 */ /* 0x000fe20007fbe0ff */
[----:B------:R-:W-:-:S04]  /*244a0*/  IMAD.WIDE.U32.X R54, R43, R182, R54, P3 ;  /* 0x000000b62b367225 */ /* 0x000fc800018e0436 */
[----:B------:R-:W-:Y:S02]  /*244b0*/  IMAD.X R43, RZ, RZ, RZ, P1 ;  /* 0x000000ffff2b7224 */ /* 0x000fe400008e06ff */
[----:B------:R-:W-:-:S04]  /*244c0*/  IMAD.MOV.U32 R42, RZ, RZ, R155 ;  /* 0x000000ffff2a7224 */ /* 0x000fc800078e009b */
[----:B------:R-:W-:Y:S02]  /*244d0*/  IMAD.WIDE.U32.X R42, R49, R182, R42, P6 ;  /* 0x000000b6312a7225 */ /* 0x000fe400030e042a */
[----:B------:R-:W2:Y:S01]  /*244e0*/  LDL R182, [R1+0x18] ;  /* 0x0000180001b67983 */ /* 0x000ea20000100800 */
[----:B------:R-:W-:Y:S01]  /*244f0*/  SHF.L.W.U32.HI R50, R50, 0xd, R41 ;  /* 0x0000000d32327819 */ /* 0x000fe20000010e29 */
[----:B------:R-:W-:Y:S01]  /*24500*/  IMAD.MOV.U32 R172, RZ, RZ, R171 ;  /* 0x000000ffffac7224 */ /* 0x000fe200078e00ab */
[----:B------:R-:W-:Y:S02]  /*24510*/  IADD3 R75, P3, PT, R75, R146, RZ ;  /* 0x000000924b4b7210 */ /* 0x000fe40007f7e0ff */
[----:B------:R-:W-:Y:S01]  /*24520*/  IADD3 R79, P1, PT, R163, R168, RZ ;  /* 0x000000a8a34f7210 */ /* 0x000fe20007f3e0ff */
[----:B------:R-:W-:Y:S01]  /*24530*/  IMAD.WIDE.U32.X R172, R49, R21, R172, P0 ;  /* 0x0000001531ac7225 */ /* 0x000fe200000e04ac */
[----:B------:R-:W-:Y:S02]  /*24540*/  MOV R146, R169 ;  /* 0x000000a900927202 */ /* 0x000fe40000000f00 */
[----:B------:R-:W-:Y:S01]  /*24550*/  IADD3.X R77, P5, PT, R50, R77, RZ, P5, !PT ;  /* 0x0000004d324d7210 */ /* 0x000fe20002fbe4ff */
[----:B------:R-:W-:Y:S01]  /*24560*/  IMAD.WIDE.U32 R168, R71, R112, RZ ;  /* 0x0000007047a87225 */ /* 0x000fe200078e00ff */
[----:B------:R-:W-:-:S02]  /*24570*/  IADD3.X R40, P4, PT, R106, R40, RZ, P4, !PT ;  /* 0x000000286a287210 */ /* 0x000fc4000279e4ff */
[----:B------:R-:W-:Y:S01]  /*24580*/  LEA.HI.X R72, P5, R41, R72, RZ, 0xd, P5 ;  /* 0x0000004829487211 */ /* 0x000fe200028b6cff */
[----:B------:R-:W-:Y:S01]  /*24590*/  IMAD.WIDE.U32.X R146, R49, R230, R146, P1 ;  /* 0x000000e631927225 */ /* 0x000fe200008e0492 */
[----:B------:R-:W-:Y:S02]  /*245a0*/  IADD3.X R48, P3, PT, R40, R48, RZ, P3, !PT ;  /* 0x0000003028307210 */ /* 0x000fe40001f7e4ff */
[----:B------:R-:W-:Y:S01]  /*245b0*/  IADD3.X R40, P2, P4, R158, R172, R160, P4, P2 ;  /* 0x000000ac9e287210 */ /* 0x000fe200024444a0 */
[----:B------:R-:W-:Y:S01]  /*245c0*/  IMAD.WIDE.U32 R168, P1, R38, R22, R168 ;  /* 0x0000001626a87225 */ /* 0x000fe200078200a8 */
[----:B------:R-:W-:Y:S02]  /*245d0*/  IADD3 R75, P0, PT, R75, R136, RZ ;  /* 0x000000884b4b7210 */ /* 0x000fe40007f1e0ff */
[----:B------:R-:W-:Y:S02]  /*245e0*/  IADD3.X R81, PT, PT, RZ, R81, RZ, P5, !PT ;  /* 0x00000051ff517210 */ /* 0x000fe40002ffe4ff */
[----:B------:R-:W-:-:S02]  /*245f0*/  SHF.L.W.U32.HI R41, R77, 0xd, R72 ;  /* 0x0000000d4d297819 */ /* 0x000fc40000010e48 */
[----:B------:R-:W-:Y:S02]  /*24600*/  IADD3.X R158, PT, PT, R159, R173, R161, P2, P4 ;  /* 0x000000ad9f9e7210 */ /* 0x000fe400017e84a1 */
[----:B------:R-:W-:Y:S02]  /*24610*/  IADD3.X R48, P4, PT, R48, R56, RZ, P0, !PT ;  /* 0x0000003830307210 */ /* 0x000fe4000079e4ff */
[----:B------:R-:W-:Y:S02]  /*24620*/  IADD3.X R155, PT, PT, RZ, RZ, RZ, P1, !PT ;  /* 0x000000ffff9b7210 */ /* 0x000fe40000ffe4ff */
[----:B------:R-:W-:Y:S02]  /*24630*/  IADD3 R41, P0, PT, R41, R75, RZ ;  /* 0x0000004b29297210 */ /* 0x000fe40007f1e0ff */
[----:B------:R-:W-:Y:S02]  /*24640*/  SHF.L.W.U32.HI R72, R72, 0xd, R81 ;  /* 0x0000000d48487819 */ /* 0x000fe40000010e51 */
[----:B------:R-:W-:-:S02]  /*24650*/  IADD3 R162, P1, PT, R164, R162, RZ ;  /* 0x000000a2a4a27210 */ /* 0x000fc40007f3e0ff */
[----:B------:R-:W-:Y:S01]  /*24660*/  IADD3.X R40, P3, P4, R166, R40, R68, P4, P3 ;  /* 0x00000028a6287210 */ /* 0x000fe20002466444 */
[----:B------:R-:W-:Y:S01]  /*24670*/  IMAD.WIDE.U32 R176, R38, R112, RZ ;  /* 0x0000007026b07225 */ /* 0x000fe200078e00ff */
[----:B------:R-:W-:-:S03]  /*24680*/  IADD3.X R48, P0, PT, R72, R48, RZ, P0, !PT ;  /* 0x0000003048307210 */ /* 0x000fc6000071e4ff */
[----:B------:R-:W-:Y:S01]  /*24690*/  IMAD.MOV.U32 R154, RZ, RZ, R169 ;  /* 0x000000ffff9a7224 */ /* 0x000fe200078e00a9 */
[----:B------:R-:W-:Y:S01]  /*246a0*/  IADD3 R162, P5, PT, R162, R62, RZ ;  /* 0x0000003ea2a27210 */ /* 0x000fe20007fbe0ff */
[----:B------:R-:W-:Y:S01]  /*246b0*/  HFMA2 R75, -RZ, RZ, 0, 0 ;  /* 0x00000000ff4b7431 */ /* 0x000fe200000001ff */
[----:B------:R-:W-:Y:S01]  /*246c0*/  IADD3.X R45, P1, PT, R45, R79, RZ, P1, !PT ;  /* 0x0000004f2d2d7210 */ /* 0x000fe20000f3e4ff */
[----:B------:R-:W3:Y:S01]  /*246d0*/  LDC.64 R164, c[0x3][0x8] ;  /* 0x00c00200ffa47b82 */ /* 0x000ee20000000a00 */
[----:B------:R-:W-:Y:S02]  /*246e0*/  IADD3.X R158, PT, PT, R167, R158, R69, P3, P4 ;  /* 0x0000009ea79e7210 */ /* 0x000fe40001fe8445 */
[----:B------:R-:W-:Y:S02]  /*246f0*/  LEA.HI.X R40, P0, R81, R40, RZ, 0xd, P0 ;  /* 0x0000002851287211 */ /* 0x000fe40000016cff */
[----:B------:R-:W-:Y:S02]  /*24700*/  IADD3 R162, P2, PT, R162, R150, RZ ;  /* 0x00000096a2a27210 */ /* 0x000fe40007f5e0ff */
[----:B------:R-:W-:Y:S01]  /*24710*/  IADD3.X R37, P5, PT, R45, R37, RZ, P5, !PT ;  /* 0x000000252d257210 */ /* 0x000fe20002fbe4ff */
[----:B------:R-:W-:Y:S01]  /*24720*/  IMAD.X R158, RZ, RZ, R158, P0 ;  /* 0x000000ffff9e7224 */ /* 0x000fe200000e069e */
[----:B------:R-:W-:-:S02]  /*24730*/  IADD3 R162, P4, PT, R162, R138, RZ ;  /* 0x0000008aa2a27210 */ /* 0x000fc40007f9e0ff */
[----:B------:R-:W-:Y:S02]  /*24740*/  IADD3.X R45, P1, P5, R152, R146, R54, P5, P1 ;  /* 0x00000092982d7210 */ /* 0x000fe40002d22436 */
[----:B------:R-:W-:Y:S02]  /*24750*/  IADD3.X R63, P2, PT, R37, R63, RZ, P2, !PT ;  /* 0x0000003f253f7210 */ /* 0x000fe4000175e4ff */
[----:B------:R-:W-:Y:S02]  /*24760*/  SHF.L.W.U32.HI R37, R48, 0xd, R40 ;  /* 0x0000000d30257819 */ /* 0x000fe40000010e28 */
[----:B------:R-:W-:Y:S02]  /*24770*/  IADD3.X R55, PT, PT, R153, R147, R55, P1, P5 ;  /* 0x0000009399377210 */ /* 0x000fe40000fea437 */
[----:B------:R-:W-:Y:S02]  /*24780*/  IADD3.X R34, P4, PT, R63, R34, RZ, P4, !PT ;  /* 0x000000223f227210 */ /* 0x000fe4000279e4ff */
[----:B------:R-:W-:-:S02]  /*24790*/  IADD3 R156, P3, PT, R156, R174, RZ ;  /* 0x000000ae9c9c7210 */ /* 0x000fc40007f7e0ff */
[----:B------:R-:W-:Y:S02]  /*247a0*/  IADD3 R37, P1, PT, R37, R162, RZ ;  /* 0x000000a225257210 */ /* 0x000fe40007f3e0ff */
[----:B------:R-:W-:Y:S02]  /*247b0*/  SHF.L.W.U32.HI R49, R40, 0xd, R158 ;  /* 0x0000000d28317819 */ /* 0x000fe40000010e9e */
[----:B------:R-:W-:Y:S02]  /*247c0*/  IADD3.X R69, P4, P2, R148, R45, R144, P4, P2 ;  /* 0x0000002d94457210 */ /* 0x000fe40002284490 */
[----:B------:R-:W-:Y:S02]  /*247d0*/  IADD3 R63, P0, PT, R156, R52, RZ ;  /* 0x000000349c3f7210 */ /* 0x000fe40007f1e0ff */
[----:B------:R-:W-:Y:S01]  /*247e0*/  IADD3.X R45, P5, PT, R49, R34, RZ, P1, !PT ;  /* 0x00000022312d7210 */ /* 0x000fe20000fbe4ff */
[----:B------:R-:W4:Y:S01]  /*247f0*/  LDL R156, [R1+0x60] ;  /* 0x00006000019c7983 */ /* 0x000f220000100800 */
[----:B------:R-:W-:-:S02]  /*24800*/  IADD3.X R40, P3, PT, R60, R47, RZ, P3, !PT ;  /* 0x0000002f3c287210 */ /* 0x000fc40001f7e4ff */
[----:B------:R-:W-:Y:S02]  /*24810*/  IADD3 R47, P1, PT, R63, R58, RZ ;  /* 0x0000003a3f2f7210 */ /* 0x000fe40007f3e0ff */
[----:B------:R-:W-:Y:S02]  /*24820*/  IADD3.X R144, PT, PT, R149, R55, R145, P4, P2 ;  /* 0x0000003795907210 */ /* 0x000fe400027e4491 */
[----:B------:R-:W-:Y:S02]  /*24830*/  LEA.HI.X R34, P5, R158, R69, RZ, 0xd, P5 ;  /* 0x000000459e227211 */ /* 0x000fe400028b6cff */
[----:B------:R-:W-:Y:S02]  /*24840*/  IADD3.X R40, P0, PT, R40, R39, RZ, P0, !PT ;  /* 0x0000002728287210 */ /* 0x000fe4000071e4ff */
[----:B------:R-:W-:Y:S02]  /*24850*/  IADD3 R38, P6, PT, R177, R168, RZ ;  /* 0x000000a8b1267210 */ /* 0x000fe40007fde0ff */
[----:B------:R-:W-:Y:S01]  /*24860*/  IADD3 R176, P2, PT, R47, R176, RZ ;  /* 0x000000b02fb07210 */ /* 0x000fe20007f5e0ff */
[----:B------:R-:W-:Y:S01]  /*24870*/  IMAD.X R47, RZ, RZ, R144, P5 ;  /* 0x000000ffff2f7224 */ /* 0x000fe200028e0690 */
[----:B------:R-:W-:-:S02]  /*24880*/  IADD3.X R55, P1, PT, R40, R59, RZ, P1, !PT ;  /* 0x0000003b28377210 */ /* 0x000fc40000f3e4ff */
[----:B------:R-:W-:Y:S01]  /*24890*/  SHF.L.W.U32.HI R39, R45, 0xd, R34 ;  /* 0x0000000d2d277819 */ /* 0x000fe20000010e22 */
[----:B------:R-:W-:Y:S01]  /*248a0*/  IMAD.WIDE.U32.X R154, R71, R22, R154, P6 ;  /* 0x00000016479a7225 */ /* 0x000fe200030e049a */
[----:B------:R-:W-:Y:S02]  /*248b0*/  IADD3.X R49, P0, P3, R140, R42, R142, P0, P3 ;  /* 0x0000002a8c317210 */ /* 0x000fe4000030648e */
[----:B------:R-:W-:Y:S02]  /*248c0*/  IADD3.X R55, P2, PT, R55, R38, RZ, P2, !PT ;  /* 0x0000002637377210 */ /* 0x000fe4000175e4ff */
[----:B------:R-:W-:Y:S02]  /*248d0*/  IADD3 R39, P4, PT, R39, R176, RZ ;  /* 0x000000b027277210 */ /* 0x000fe40007f9e0ff */
[----:B------:R-:W-:Y:S02]  /*248e0*/  SHF.L.W.U32.HI R34, R34, 0xd, R47 ;  /* 0x0000000d22227819 */ /* 0x000fe40000010e2f */
[----:B------:R-:W-:-:S02]  /*248f0*/  IADD3.X R43, PT, PT, R141, R43, R143, P0, P3 ;  /* 0x0000002b8d2b7210 */ /* 0x000fc400007e648f */
[----:B------:R-:W-:Y:S02]  /*24900*/  IADD3.X R38, P1, P2, R154, R49, R64, P2, P1 ;  /* 0x000000319a267210 */ /* 0x000fe40001222440 */
[----:B------:R-:W-:Y:S02]  /*24910*/  IADD3.X R55, P0, PT, R34, R55, RZ, P4, !PT ;  /* 0x0000003722377210 */ /* 0x000fe4000271e4ff */
[----:B------:R-:W-:Y:S02]  /*24920*/  IADD3.X R64, PT, PT, R155, R43, R65, P1, P2 ;  /* 0x0000002b9b407210 */ /* 0x000fe40000fe4441 */
[----:B------:R-:W-:-:S04]  /*24930*/  LEA.HI.X R34, P0, R47, R38, RZ, 0xd, P0 ;  /* 0x000000262f227211 */ /* 0x000fc80000016cff */
[----:B------:R-:W-:Y:S02]  /*24940*/  IADD3.X R47, PT, PT, RZ, R64, RZ, P0, !PT ;  /* 0x00000040ff2f7210 */ /* 0x000fe400007fe4ff */
[----:B------:R-:W-:Y:S02]  /*24950*/  LOP3.LUT R79, R36, 0x7ffff, RZ, 0xc0, !PT ;  /* 0x0007ffff244f7812 */ /* 0x000fe400078ec0ff */
[----:B------:R-:W-:Y:S02]  /*24960*/  SHF.L.W.U32.HI R43, R55, 0xd, R34 ;  /* 0x0000000d372b7819 */ /* 0x000fe40000010e22 */
[----:B------:R-:W-:-:S03]  /*24970*/  SHF.L.W.U32.HI R34, R34, 0xd, R47 ;  /* 0x0000000d22227819 */ /* 0x000fc60000010e2f */
[----:B------:R-:W-:-:S04]  /*24980*/  IMAD.WIDE.U32 R78, R43, 0x13, R78 ;  /* 0x000000132b4e7825 */ /* 0x000fc800078e004e */
[----:B------:R-:W-:-:S04]  /*24990*/  IMAD R43, R34, 0x13, RZ ;  /* 0x00000013222b7824 */ /* 0x000fc800078e02ff */
[----:B------:R-:W-:Y:S01]  /*249a0*/  IMAD.IADD R52, R79, 0x1, R43 ;  /* 0x000000014f347824 */ /* 0x000fe200078e022b */
[----:B------:R-:W-:-:S04]  /*249b0*/  LOP3.LUT R34, R77, 0x7ffff, RZ, 0xc0, !PT ;  /* 0x0007ffff4d227812 */ /* 0x000fc800078ec0ff */
[----:B------:R-:W-:-:S05]  /*249c0*/  LEA.HI R36, P0, R52, R53, RZ, 0xd ;  /* 0x0000003534247211 */ /* 0x000fca00078168ff */
[----:B------:R-:W-:Y:S01]  /*249d0*/  IMAD.X R34, RZ, RZ, R34, P0 ;  /* 0x000000ffff227224 */ /* 0x000fe200000e0622 */
[----:B------:R-:W-:-:S04]  /*249e0*/  LOP3.LUT R38, R48, 0x7ffff, RZ, 0xc0, !PT ;  /* 0x0007ffff30267812 */ /* 0x000fc800078ec0ff */
[----:B------:R-:W-:-:S04]  /*249f0*/  LEA.HI R40, P0, R34, R41, RZ, 0xd ;  /* 0x0000002922287211 */ /* 0x000fc800078168ff */
[----:B------:R-:W-:Y:S02]  /*24a00*/  IADD3.X R38, PT, PT, RZ, R38, RZ, P0, !PT ;  /* 0x00000026ff267210 */ /* 0x000fe400007fe4ff */
[----:B------:R-:W-:Y:S02]  /*24a10*/  LOP3.LUT R42, R45, 0x7ffff, RZ, 0xc0, !PT ;  /* 0x0007ffff2d2a7812 */ /* 0x000fe400078ec0ff */
[C---:B------:R-:W-:Y:S02]  /*24a20*/  LOP3.LUT R43, R38.reuse, 0x7ffff, RZ, 0xc0, !PT ;  /* 0x0007ffff262b7812 */ /* 0x040fe400078ec0ff */
[----:B------:R-:W-:-:S05]  /*24a30*/  LEA.HI R38, P0, R38, R37, RZ, 0xd ;  /* 0x0000002526267211 */ /* 0x000fca00078168ff */
[----:B------:R-:W-:Y:S01]  /*24a40*/  IMAD.X R42, RZ, RZ, R42, P0 ;  /* 0x000000ffff2a7224 */ /* 0x000fe200000e062a */
[----:B------:R-:W-:-:S04]  /*24a50*/  LOP3.LUT R68, R55, 0x7ffff, RZ, 0xc0, !PT ;  /* 0x0007ffff37447812 */ /* 0x000fc800078ec0ff */
[----:B------:R-:W-:Y:S01]  /*24a60*/  LEA.HI R37, P0, R42, R39, RZ, 0xd ;  /* 0x000000272a257211 */ /* 0x000fe200078168ff */
[----:B------:R-:W-:-:S03]  /*24a70*/  IMAD.WIDE.U32 R142, R40, 0x26, RZ ;  /* 0x00000026288e7825 */ /* 0x000fc600078e00ff */
[----:B------:R-:W-:Y:S01]  /*24a80*/  IADD3.X R68, PT, PT, RZ, R68, RZ, P0, !PT ;  /* 0x00000044ff447210 */ /* 0x000fe200007fe4ff */
[----:B------:R-:W-:Y:S01]  /*24a90*/  IMAD R45, R43, 0x26, RZ ;  /* 0x000000262b2d7824 */ /* 0x000fe200078e02ff */
[----:B------:R-:W-:Y:S02]  /*24aa0*/  LOP3.LUT R69, R42, 0x7ffff, RZ, 0xc0, !PT ;  /* 0x0007ffff2a457812 */ /* 0x000fe400078ec0ff */
[----:B------:R-:W-:Y:S01]  /*24ab0*/  LOP3.LUT R53, R52, 0x7ffff, RZ, 0xc0, !PT ;  /* 0x0007ffff34357812 */ /* 0x000fe200078ec0ff */
[----:B------:R-:W-:Y:S01]  /*24ac0*/  IMAD.MOV.U32 R52, RZ, RZ, R78 ;  /* 0x000000ffff347224 */ /* 0x000fe200078e004e */
[----:B------:R-:W-:Y:S01]  /*24ad0*/  SHF.R.U32.HI R39, RZ, 0x13, R68 ;  /* 0x00000013ff277819 */ /* 0x000fe20000011644 */
[----:B------:R-:W-:Y:S01]  /*24ae0*/  IMAD.WIDE.U32 R138, R38, 0x13, RZ ;  /* 0x00000013268a7825 */ /* 0x000fe200078e00ff */
[----:B------:R-:W-:-:S03]  /*24af0*/  IADD3 R45, PT, PT, R143, R45, RZ ;  /* 0x0000002d8f2d7210 */ /* 0x000fc60007ffe0ff */
[----:B------:R-:W-:Y:S01]  /*24b00*/  IMAD.WIDE.U32 R48, R43, R40, RZ ;  /* 0x000000282b307225 */ /* 0x000fe200078e00ff */
[----:B------:R-:W-:-:S03]  /*24b10*/  LOP3.LUT R68, R68, 0x7ffff, RZ, 0xc0, !PT ;  /* 0x0007ffff44447812 */ /* 0x000fc600078ec0ff */
[----:B------:R-:W-:-:S04]  /*24b20*/  IMAD.WIDE.U32 R78, R69, R142, RZ ;  /* 0x0000008e454e7225 */ /* 0x000fc800078e00ff */
[----:B------:R-:W-:-:S04]  /*24b30*/  IMAD.WIDE.U32 R52, R39, 0x13, R52 ;  /* 0x0000001327347825 */ /* 0x000fc800078e0034 */
[C---:B------:R-:W-:Y:S02]  /*24b40*/  IMAD R39, R69.reuse, 0x13, RZ ;  /* 0x0000001345277824 */ /* 0x040fe400078e02ff */
[----:B------:R-:W-:-:S04]  /*24b50*/  IMAD.WIDE.U32 R62, R69, R138, RZ ;  /* 0x0000008a453e7225 */ /* 0x000fc800078e00ff */
[----:B------:R-:W-:-:S04]  /*24b60*/  IMAD.WIDE.U32 R48, P1, R43, R40, R48 ;  /* 0x000000282b307225 */ /* 0x000fc80007820030 */
[----:B------:R-:W-:-:S04]  /*24b70*/  IMAD.WIDE.U32 R64, R40, R40, RZ ;  /* 0x0000002828407225 */ /* 0x000fc800078e00ff */
[----:B------:R-:W-:-:S04]  /*24b80*/  IMAD.WIDE.U32 R136, R38, R142, RZ ;  /* 0x0000008e26887225 */ /* 0x000fc800078e00ff */
[----:B------:R-:W-:-:S04]  /*24b90*/  IMAD.WIDE.U32 R54, R37, R142, RZ ;  /* 0x0000008e25367225 */ /* 0x000fc800078e00ff */
[----:B------:R-:W-:-:S04]  /*24ba0*/  IMAD.WIDE.U32 R78, P0, R45, R38, R78 ;  /* 0x000000262d4e7225 */ /* 0x000fc8000780004e */
[----:B------:R-:W-:Y:S02]  /*24bb0*/  IMAD.IADD R39, R139, 0x1, R39 ;  /* 0x000000018b277824 */ /* 0x000fe400078e0227 */
[----:B------:R-:W-:Y:S01]  /*24bc0*/  IMAD.WIDE.U32 R142, R68, R142, RZ ;  /* 0x0000008e448e7225 */ /* 0x000fe200078e00ff */
[----:B------:R-:W-:-:S03]  /*24bd0*/  IADD3 R41, P5, PT, R65, R48, RZ ;  /* 0x0000003041297210 */ /* 0x000fc60007fbe0ff */
[----:B------:R-:W-:Y:S01]  /*24be0*/  IMAD.MOV.U32 R58, RZ, RZ, R49 ;  /* 0x000000ffff3a7224 */ /* 0x000fe200078e0031 */
[----:B------:R-:W-:Y:S01]  /*24bf0*/  MOV R48, R79 ;  /* 0x0000004f00307202 */ /* 0x000fe20000000f00 */
[----:B------:R-:W-:-:S04]  /*24c00*/  IMAD.WIDE.U32 R138, R38, R138, RZ ;  /* 0x0000008a268a7225 */ /* 0x000fc800078e00ff */
[----:B------:R-:W-:Y:S01]  /*24c10*/  IMAD.X R49, RZ, RZ, RZ, P0 ;  /* 0x000000ffff317224 */ /* 0x000fe200000e06ff */
[----:B------:R-:W-:Y:S01]  /*24c20*/  IADD3 R56, P0, PT, R137, R78, RZ ;  /* 0x0000004e89387210 */ /* 0x000fe20007f1e0ff */
[----:B------:R-:W-:-:S04]  /*24c30*/  IMAD.WIDE.U32 R62, P3, R39, R38, R62 ;  /* 0x00000026273e7225 */ /* 0x000fc8000786003e */
[----:B------:R-:W-:Y:S01]  /*24c40*/  IMAD.WIDE.U32 R78, P6, R45, R37, R142 ;  /* 0x000000252d4e7225 */ /* 0x000fe200078c008e */
[----:B------:R-:W-:-:S03]  /*24c50*/  IADD3 R71, P4, PT, R139, R62, RZ ;  /* 0x0000003e8b477210 */ /* 0x000fc60007f9e0ff */
[----:B------:R-:W-:Y:S01]  /*24c60*/  IMAD.WIDE.U32 R144, R38, 0x26, RZ ;  /* 0x0000002626907825 */ /* 0x000fe200078e00ff */
[----:B------:R-:W-:-:S03]  /*24c70*/  IADD3 R47, P2, PT, R54, R138, RZ ;  /* 0x0000008a362f7210 */ /* 0x000fc60007f5e0ff */
[----:B------:R-:W-:Y:S02]  /*24c80*/  IMAD R77, R69, 0x26, RZ ;  /* 0x00000026454d7824 */ /* 0x000fe400078e02ff */
[----:B------:R-:W-:Y:S01]  /*24c90*/  IMAD.X R149, RZ, RZ, RZ, P3 ;  /* 0x000000ffff957224 */ /* 0x000fe200018e06ff */
[----:B------:R-:W-:Y:S01]  /*24ca0*/  IADD3 R72, P3, PT, R55, R78, RZ ;  /* 0x0000004e37487210 */ /* 0x000fe20007f7e0ff */
[----:B------:R-:W-:Y:S02]  /*24cb0*/  IMAD.MOV.U32 R148, RZ, RZ, R63 ;  /* 0x000000ffff947224 */ /* 0x000fe400078e003f */
[----:B------:R-:W-:Y:S02]  /*24cc0*/  IMAD.IADD R75, R53, 0x1, R75 ;  /* 0x00000001354b7824 */ /* 0x000fe400078e024b */
[----:B------:R-:W-:Y:S01]  /*24cd0*/  IMAD.WIDE.U32 R54, R68, R144, RZ ;  /* 0x0000009044367225 */ /* 0x000fe200078e00ff */
[----:B------:R-:W-:-:S03]  /*24ce0*/  LOP3.LUT R34, R34, 0x7ffff, RZ, 0xc0, !PT ;  /* 0x0007ffff22227812 */ /* 0x000fc600078ec0ff */
[----:B------:R-:W-:Y:S02]  /*24cf0*/  IMAD.IADD R60, R145, 0x1, R77 ;  /* 0x00000001913c7824 */ /* 0x000fe400078e024d */
[----:B------:R-:W-:Y:S01]  /*24d00*/  IMAD.WIDE.U32.X R148, R39, R69, R148, P4 ;  /* 0x0000004527947225 */ /* 0x000fe200020e0494 */
[----:B------:R-:W-:Y:S02]  /*24d10*/  SHF.L.U64.HI R39, R52, 0x1, R75 ;  /* 0x0000000134277819 */ /* 0x000fe4000001024b */
[----:B------:R-:W-:Y:S01]  /*24d20*/  LEA.HI R36, P4, R75, R36, RZ, 0xd ;  /* 0x000000244b247211 */ /* 0x000fe200078968ff */
[----:B------:R-:W-:Y:S01]  /*24d30*/  IMAD.X R143, RZ, RZ, RZ, P6 ;  /* 0x000000ffff8f7224 */ /* 0x000fe200030e06ff */
[----:B------:R-:W-:Y:S01]  /*24d40*/  LOP3.LUT R39, R39, 0xfffff, RZ, 0xc0, !PT ;  /* 0x000fffff27277812 */ /* 0x000fe200078ec0ff */
[----:B------:R-:W-:Y:S01]  /*24d50*/  IMAD.WIDE.U32 R54, P6, R60, R37, R54 ;  /* 0x000000253c367225 */ /* 0x000fe200078c0036 */
[----:B------:R-:W-:-:S03]  /*24d60*/  SHF.L.U32 R42, R52, 0x1, RZ ;  /* 0x00000001342a7819 */ /* 0x000fc600000006ff */
[----:B------:R-:W-:Y:S01]  /*24d70*/  IMAD.WIDE.U32 R144, R37, R144, RZ ;  /* 0x0000009025907225 */ /* 0x000fe200078e00ff */
[----:B------:R-:W-:-:S03]  /*24d80*/  LOP3.LUT R42, R42, 0xfffffffe, RZ, 0xc0, !PT ;  /* 0xfffffffe2a2a7812 */ /* 0x000fc600078ec0ff */
[----:B------:R-:W-:Y:S01]  /*24d90*/  IMAD.X R34, RZ, RZ, R34, P4 ;  /* 0x000000ffff227224 */ /* 0x000fe200020e0622 */
[----:B------:R-:W-:Y:S01]  /*24da0*/  IADD3 R50, P4, PT, R145, R54, RZ ;  /* 0x0000003691327210 */ /* 0x000fe20007f9e0ff */
[----:B------:R-:W-:Y:S02]  /*24db0*/  IMAD.MOV.U32 R62, RZ, RZ, R55 ;  /* 0x000000ffff3e7224 */ /* 0x000fe400078e0037 */
[----:B------:R-:W-:-:S04]  /*24dc0*/  IMAD.WIDE.U32 R54, R39, R36, RZ ;  /* 0x0000002427367225 */ /* 0x000fc800078e00ff */
[----:B------:R-:W-:-:S04]  /*24dd0*/  IMAD.WIDE.U32 R150, R36, 0x26, RZ ;  /* 0x0000002624967825 */ /* 0x000fc800078e00ff */
[----:B------:R-:W-:Y:S01]  /*24de0*/  IMAD.WIDE.U32 R140, R52, R52, RZ ;  /* 0x00000034348c7225 */ /* 0x000fe200078e00ff */
[----:B------:R-:W-:-:S03]  /*24df0*/  MOV R142, R79 ;  /* 0x0000004f008e7202 */ /* 0x000fc60000000f00 */
[----:B------:R-:W-:Y:S02]  /*24e00*/  IMAD R53, R34, 0x26, RZ ;  /* 0x0000002622357824 */ /* 0x000fe400078e02ff */
[----:B------:R-:W-:Y:S01]  /*24e10*/  IMAD.X R59, RZ, RZ, RZ, P1 ;  /* 0x000000ffff3b7224 */ /* 0x000fe200008e06ff */
[----:B------:R-:W-:Y:S01]  /*24e20*/  IADD3 R65, P1, PT, R140, R136, RZ ;  /* 0x000000888c417210 */ /* 0x000fe20007f3e0ff */
[----:B------:R-:W-:-:S04]  /*24e30*/  IMAD.WIDE.U32.X R48, R45, R69, R48, P0 ;  /* 0x000000452d307225 */ /* 0x000fc800000e0430 */
[----:B------:R-:W-:-:S04]  /*24e40*/  IMAD.WIDE.U32 R54, P0, R42, R34, R54 ;  /* 0x000000222a367225 */ /* 0x000fc80007800036 */
[----:B------:R-:W-:-:S04]  /*24e50*/  IMAD.WIDE.U32 R78, R68, R150, RZ ;  /* 0x00000096444e7225 */ /* 0x000fc800078e00ff */
[----:B------:R-:W-:Y:S02]  /*24e60*/  IMAD.X R63, RZ, RZ, RZ, P6 ;  /* 0x000000ffff3f7224 */ /* 0x000fe400030e06ff */
[----:B------:R-:W-:Y:S01]  /*24e70*/  IMAD.WIDE.U32 R136, R42, R36, RZ ;  /* 0x000000242a887225 */ /* 0x000fe200078e00ff */
[----:B------:R-:W-:-:S03]  /*24e80*/  IADD3.X R139, PT, PT, RZ, RZ, RZ, P0, !PT ;  /* 0x000000ffff8b7210 */ /* 0x000fc600007fe4ff */
[----:B------:R-:W-:Y:S02]  /*24e90*/  IMAD.IADD R53, R151, 0x1, R53 ;  /* 0x0000000197357824 */ /* 0x000fe400078e0235 */
[----:B------:R-:W-:Y:S01]  /*24ea0*/  IMAD.WIDE.U32.X R62, R60, R68, R62, P4 ;  /* 0x000000443c3e7225 */ /* 0x000fe200020e043e */
[----:B------:R-:W-:Y:S02]  /*24eb0*/  IADD3 R60, P0, PT, R137, R54, RZ ;  /* 0x00000036893c7210 */ /* 0x000fe40007f1e0ff */
[----:B------:R-:W-:Y:S01]  /*24ec0*/  IADD3.X R71, P2, PT, R72, R71, RZ, P2, !PT ;  /* 0x0000004748477210 */ /* 0x000fe2000175e4ff */
[----:B------:R-:W-:Y:S01]  /*24ed0*/  IMAD.WIDE.U32.X R142, R45, R68, R142, P3 ;  /* 0x000000442d8e7225 */ /* 0x000fe200018e048e */
[----:B------:R-:W-:Y:S02]  /*24ee0*/  IADD3 R45, P3, PT, R47, R136, RZ ;  /* 0x000000882f2d7210 */ /* 0x000fe40007f7e0ff */
[----:B------:R-:W-:Y:S01]  /*24ef0*/  LOP3.LUT R75, R75, 0x7ffff, RZ, 0xc0, !PT ;  /* 0x0007ffff4b4b7812 */ /* 0x000fe200078ec0ff */
[----:B------:R-:W-:-:S02]  /*24f00*/  IMAD.MOV.U32 R138, RZ, RZ, R55 ;  /* 0x000000ffff8a7224 */ /* 0x000fc400078e0037 */
[----:B------:R-:W-:-:S04]  /*24f10*/  IMAD.WIDE.U32 R78, P4, R53, R37, R78 ;  /* 0x00000025354e7225 */ /* 0x000fc8000788004e */
[----:B------:R-:W-:-:S04]  /*24f20*/  IMAD.WIDE.U32 R150, R37, R150, RZ ;  /* 0x0000009625967225 */ /* 0x000fc800078e00ff */
[----:B------:R-:W-:Y:S01]  /*24f30*/  IMAD.WIDE.U32 R54, R36, R36, RZ ;  /* 0x0000002424367225 */ /* 0x000fe200078e00ff */
[----:B------:R-:W-:Y:S02]  /*24f40*/  IADD3.X R60, P3, PT, R71, R60, RZ, P3, !PT ;  /* 0x0000003c473c7210 */ /* 0x000fe40001f7e4ff */
[----:B------:R-:W-:Y:S01]  /*24f50*/  IADD3.X R145, PT, PT, RZ, RZ, RZ, P4, !PT ;  /* 0x000000ffff917210 */ /* 0x000fe200027fe4ff */
[----:B------:R-:W-:Y:S01]  /*24f60*/  IMAD.WIDE.U32.X R138, R39, R34, R138, P0 ;  /* 0x00000022278a7225 */ /* 0x000fe200000e048a */
[----:B------:R-:W-:Y:S02]  /*24f70*/  IADD3 R71, P4, PT, R151, R78, RZ ;  /* 0x0000004e97477210 */ /* 0x000fe40007f9e0ff */
[----:B------:R-:W-:Y:S01]  /*24f80*/  IADD3 R77, P0, PT, R54, R144, RZ ;  /* 0x00000090364d7210 */ /* 0x000fe20007f1e0ff */
[----:B------:R-:W-:-:S04]  /*24f90*/  IMAD.WIDE.U32 R136, R75, R52, RZ ;  /* 0x000000344b887225 */ /* 0x000fc800078e00ff */
[----:B------:R-:W-:Y:S01]  /*24fa0*/  IMAD.MOV.U32 R144, RZ, RZ, R79 ;  /* 0x000000ffff907224 */ /* 0x000fe200078e004f */
[----:B------:R-:W-:Y:S01]  /*24fb0*/  IADD3.X R47, P2, P3, R138, R148, R142, P3, P2 ;  /* 0x000000948a2f7210 */ /* 0x000fe20001b4448e */
[----:B------:R-:W-:-:S04]  /*24fc0*/  IMAD.WIDE.U32 R146, R43, R42, RZ ;  /* 0x0000002a2b927225 */ /* 0x000fc800078e00ff */
[----:B------:R-:W-:Y:S01]  /*24fd0*/  IMAD.WIDE.U32.X R78, R53, R68, R144, P4 ;  /* 0x00000044354e7225 */ /* 0x000fe200020e0490 */
[----:B------:R-:W-:-:S03]  /*24fe0*/  IADD3.X R53, PT, PT, R139, R149, R143, P2, P3 ;  /* 0x000000958b357210 */ /* 0x000fc600017e648f */
[----:B------:R-:W-:-:S04]  /*24ff0*/  IMAD.WIDE.U32 R136, P4, R75, R52, R136 ;  /* 0x000000344b887225 */ /* 0x000fc80007880088 */
[----:B------:R-:W-:Y:S01]  /*25000*/  IMAD.X R139, RZ, RZ, RZ, P4 ;  /* 0x000000ffff8b7224 */ /* 0x000fe200020e06ff */
[----:B------:R-:W-:Y:S01]  /*25010*/  IADD3 R140, P4, PT, R141, R136, RZ ;  /* 0x000000888d8c7210 */ /* 0x000fe20007f9e0ff */
[----:B------:R-:W-:-:S04]  /*25020*/  IMAD.WIDE.U32 R144, R34, R36, RZ ;  /* 0x0000002422907225 */ /* 0x000fc800078e00ff */
[----:B------:R-:W-:-:S04]  /*25030*/  IMAD.WIDE.U32 R146, P6, R39, R40, R146 ;  /* 0x0000002827927225 */ /* 0x000fc800078c0092 */
[----:B------:R-:W-:-:S04]  /*25040*/  IMAD.WIDE.U32 R148, R40, R42, RZ ;  /* 0x0000002a28947225 */ /* 0x000fc800078e00ff */
[----:B------:R-:W-:Y:S01]  /*25050*/  IMAD.MOV.U32 R138, RZ, RZ, R137 ;  /* 0x000000ffff8a7224 */ /* 0x000fe200078e0089 */
[----:B------:R-:W-:Y:S01]  /*25060*/  IADD3 R54, P3, PT, R65, R150, RZ ;  /* 0x0000009641367210 */ /* 0x000fe20007f7e0ff */
[----:B------:R-:W-:Y:S01]  /*25070*/  IMAD.WIDE.U32 R144, P2, R36, R34, R144 ;  /* 0x0000002224907225 */ /* 0x000fe20007840090 */
[----:B------:R-:W-:Y:S02]  /*25080*/  IADD3.X R141, PT, PT, RZ, RZ, RZ, P6, !PT ;  /* 0x000000ffff8d7210 */ /* 0x000fe400037fe4ff */
[----:B------:R-:W-:Y:S01]  /*25090*/  IADD3.X R56, P1, PT, R56, R140, RZ, P1, !PT ;  /* 0x0000008c38387210 */ /* 0x000fe20000f3e4ff */
[----:B------:R-:W-:Y:S01]  /*250a0*/  IMAD.WIDE.U32.X R138, R75, R75, R138, P4 ;  /* 0x0000004b4b8a7225 */ /* 0x000fe200020e048a */
[----:B------:R-:W-:-:S03]  /*250b0*/  IADD3 R65, P4, PT, R149, R146, RZ ;  /* 0x0000009295417210 */ /* 0x000fc60007f9e0ff */
[----:B------:R-:W-:-:S04]  /*250c0*/  IMAD.WIDE.U32 R142, R37, 0x13, RZ ;  /* 0x00000013258e7825 */ /* 0x000fc800078e00ff */
[----:B------:R-:W-:Y:S02]  /*250d0*/  IMAD.MOV.U32 R140, RZ, RZ, R147 ;  /* 0x000000ffff8c7224 */ /* 0x000fe400078e0093 */
[C---:B------:R-:W-:Y:S02]  /*250e0*/  IMAD R72, R68.reuse, 0x13, RZ ;  /* 0x0000001344487824 */ /* 0x040fe400078e02ff */
[----:B------:R-:W-:Y:S01]  /*250f0*/  IMAD.X R137, RZ, RZ, RZ, P2 ;  /* 0x000000ffff897224 */ /* 0x000fe200010e06ff */
[----:B------:R-:W-:Y:S01]  /*25100*/  IADD3 R77, P2, PT, R77, R148, RZ ;  /* 0x000000944d4d7210 */ /* 0x000fe20007f5e0ff */
[----:B------:R-:W-:Y:S01]  /*25110*/  IMAD.WIDE.U32.X R140, R39, R43, R140, P4 ;  /* 0x0000002b278c7225 */ /* 0x000fe200020e048c */
[----:B------:R-:W-:Y:S02]  /*25120*/  IADD3 R81, P4, PT, R55, R144, RZ ;  /* 0x0000009037517210 */ /* 0x000fe40007f9e0ff */
[----:B------:R-:W-:Y:S01]  /*25130*/  IADD3 R72, PT, PT, R143, R72, RZ ;  /* 0x000000488f487210 */ /* 0x000fe20007ffe0ff */
[----:B------:R-:W-:Y:S01]  /*25140*/  IMAD.WIDE.U32 R148, R68, R142, RZ ;  /* 0x0000008e44947225 */ /* 0x000fe200078e00ff */
[----:B------:R-:W-:-:S02]  /*25150*/  IADD3.X R55, P3, PT, R56, R71, RZ, P3, !PT ;  /* 0x0000004738377210 */ /* 0x000fc40001f7e4ff */
[----:B------:R-:W-:Y:S01]  /*25160*/  IADD3.X R81, P0, PT, R50, R81, RZ, P0, !PT ;  /* 0x0000005132517210 */ /* 0x000fe2000071e4ff */
[----:B------:R-:W-:Y:S01]  /*25170*/  IMAD.MOV.U32 R136, RZ, RZ, R145 ;  /* 0x000000ffff887224 */ /* 0x000fe200078e0091 */
[----:B------:R-:W-:Y:S01]  /*25180*/  IADD3.X R127, P1, P3, R78, R138, R48, P3, P1 ;  /* 0x0000008a4e7f7210 */ /* 0x000fe20001b22430 */
[----:B------:R-:W-:Y:S01]  /*25190*/  IMAD.WIDE.U32 R148, P6, R72, R37, R148 ;  /* 0x0000002548947225 */ /* 0x000fe200078c0094 */
[----:B------:R-:W-:-:S03]  /*251a0*/  IADD3.X R56, P2, PT, R81, R65, RZ, P2, !PT ;  /* 0x0000004151387210 */ /* 0x000fc6000175e4ff */
[----:B------:R-:W-:Y:S01]  /*251b0*/  IMAD.WIDE.U32 R146, R69, R42, RZ ;  /* 0x0000002a45927225 */ /* 0x000fe200078e00ff */
[----:B------:R-:W-:-:S03]  /*251c0*/  IADD3.X R138, PT, PT, R79, R139, R49, P1, P3 ;  /* 0x0000008b4f8a7210 */ /* 0x000fc60000fe6431 */
[----:B------:R-:W-:Y:S01]  /*251d0*/  IMAD.WIDE.U32.X R136, R34, R34, R136, P4 ;  /* 0x0000002222887225 */ /* 0x000fe200020e0488 */
[----:B------:R-:W-:-:S03]  /*251e0*/  IADD3.X R143, PT, PT, RZ, RZ, RZ, P6, !PT ;  /* 0x000000ffff8f7210 */ /* 0x000fc600037fe4ff */
[----:B------:R-:W-:Y:S01]  /*251f0*/  IMAD.WIDE.U32 R144, R37, R142, RZ ;  /* 0x0000008e25907225 */ /* 0x000fe200078e00ff */
[----:B------:R-:W-:-:S03]  /*25200*/  IADD3.X R71, P0, P6, R140, R136, R62, P2, P0 ;  /* 0x000000888c477210 */ /* 0x000fc6000160043e */
[----:B------:R-:W-:-:S04]  /*25210*/  IMAD.WIDE.U32 R48, R38, R42, RZ ;  /* 0x0000002a26307225 */ /* 0x000fc800078e00ff */
[----:B------:R-:W-:Y:S01]  /*25220*/  IMAD.WIDE.U32 R78, R37, R42, RZ ;  /* 0x0000002a254e7225 */ /* 0x000fe200078e00ff */
[----:B------:R-:W-:-:S03]  /*25230*/  IADD3 R144, P1, PT, R48, R144, RZ ;  /* 0x0000009030907210 */ /* 0x000fc60007f3e0ff */
[----:B------:R-:W-:Y:S01]  /*25240*/  IMAD.WIDE.U32 R146, P3, R39, R38, R146 ;  /* 0x0000002627927225 */ /* 0x000fe20007860092 */
[----:B------:R-:W-:Y:S02]  /*25250*/  IADD3 R48, P2, PT, R78, R64, RZ ;  /* 0x000000404e307210 */ /* 0x000fe40007f5e0ff */
[----:B------:R-:W-:Y:S02]  /*25260*/  IADD3.X R106, PT, PT, R141, R137, R63, P0, P6 ;  /* 0x000000898d6a7210 */ /* 0x000fe400007ec43f */
[----:B------:R-:W-:Y:S02]  /*25270*/  IADD3 R78, P0, PT, R49, R146, RZ ;  /* 0x00000092314e7210 */ /* 0x000fe40007f1e0ff */
[----:B------:R-:W-:Y:S02]  /*25280*/  SHF.L.W.U32.HI R49, R55, 0xd, R127 ;  /* 0x0000000d37317819 */ /* 0x000fe40000010e7f */
[----:B------:R-:W-:Y:S02]  /*25290*/  IADD3.X R63, PT, PT, RZ, RZ, RZ, P3, !PT ;  /* 0x000000ffff3f7210 */ /* 0x000fe40001ffe4ff */
[----:B------:R-:W-:-:S02]  /*252a0*/  SHF.L.W.U32.HI R127, R127, 0xd, R138 ;  /* 0x0000000d7f7f7819 */ /* 0x000fc40000010e8a */
[----:B------:R-:W-:-:S04]  /*252b0*/  IADD3 R49, P3, PT, R49, R45, RZ ;  /* 0x0000002d31317210 */ /* 0x000fc80007f7e0ff */
[----:B------:R-:W-:Y:S01]  /*252c0*/  IADD3.X R60, P3, PT, R127, R60, RZ, P3, !PT ;  /* 0x0000003c7f3c7210 */ /* 0x000fe20001f7e4ff */
[----:B------:R-:W-:-:S03]  /*252d0*/  IMAD.SHL.U32 R81, R36, 0x2, RZ ;  /* 0x0000000224517824 */ /* 0x000fc600078e00ff */
[----:B------:R-:W-:Y:S01]  /*252e0*/  IADD3.X R47, P3, PT, RZ, R47, RZ, P3, !PT ;  /* 0x0000002fff2f7210 */ /* 0x000fe20001f7e4ff */
[----:B------:R-:W-:Y:S01]  /*252f0*/  IMAD.WIDE.U32 R64, R43, R81, RZ ;  /* 0x000000512b407225 */ /* 0x000fe200078e00ff */
[----:B------:R-:W-:Y:S02]  /*25300*/  SHF.L.U64.HI R108, R36, 0x1, R34 ;  /* 0x00000001246c7819 */ /* 0x000fe40000010222 */
[----:B------:R-:W-:Y:S01]  /*25310*/  SHF.L.W.U32.HI R45, R60, 0xd, R47 ;  /* 0x0000000d3c2d7819 */ /* 0x000fe20000010e2f */
[----:B------:R-:W-:Y:S01]  /*25320*/  IMAD.X R53, RZ, RZ, R53, P3 ;  /* 0x000000ffff357224 */ /* 0x000fe200018e0635 */
[----:B------:R-:W-:Y:S01]  /*25330*/  IADD3 R50, P4, PT, R145, R148, RZ ;  /* 0x0000009491327210 */ /* 0x000fe20007f9e0ff */
[----:B------:R-:W-:Y:S01]  /*25340*/  IMAD.MOV.U32 R142, RZ, RZ, R149 ;  /* 0x000000ffff8e7224 */ /* 0x000fe200078e0095 */
[----:B------:R-:W-:Y:S01]  /*25350*/  IADD3 R77, P3, PT, R45, R77, RZ ;  /* 0x0000004d2d4d7210 */ /* 0x000fe20007f7e0ff */
[----:B------:R-:W-:Y:S01]  /*25360*/  IMAD.WIDE.U32 R64, P6, R108, R40, R64 ;  /* 0x000000286c407225 */ /* 0x000fe200078c0040 */
[----:B------:R-:W-:-:S03]  /*25370*/  SHF.L.W.U32.HI R47, R47, 0xd, R53 ;  /* 0x0000000d2f2f7819 */ /* 0x000fc60000010e35 */
[----:B------:R-:W-:Y:S02]  /*25380*/  IMAD.MOV.U32 R62, RZ, RZ, R147 ;  /* 0x000000ffff3e7224 */ /* 0x000fe400078e0093 */
[----:B------:R-:W-:Y:S01]  /*25390*/  IMAD.WIDE.U32 R140, R40, R81, RZ ;  /* 0x00000051288c7225 */ /* 0x000fe200078e00ff */
[----:B------:R-:W-:-:S03]  /*253a0*/  IADD3.X R56, P3, PT, R47, R56, RZ, P3, !PT ;  /* 0x000000382f387210 */ /* 0x000fc60001f7e4ff */
[----:B------:R-:W-:Y:S01]  /*253b0*/  IMAD.WIDE.U32 R138, R68, R42, RZ ;  /* 0x0000002a448a7225 */ /* 0x000fe200078e00ff */
[----:B------:R-:W-:-:S03]  /*253c0*/  MOV R136, R65 ;  /* 0x0000004100887202 */ /* 0x000fc60000000f00 */
[----:B------:R-:W-:Y:S01]  /*253d0*/  IMAD.WIDE.U32.X R142, R72, R68, R142, P4 ;  /* 0x00000044488e7225 */ /* 0x000fe200020e048e */
[----:B------:R-:W-:-:S03]  /*253e0*/  IADD3 R42, P4, PT, R141, R64, RZ ;  /* 0x000000408d2a7210 */ /* 0x000fc60007f9e0ff */
[----:B------:R-:W-:Y:S01]  /*253f0*/  IMAD.WIDE.U32.X R62, R39, R69, R62, P0 ;  /* 0x00000045273e7225 */ /* 0x000fe200000e043e */
[----:B------:R-:W-:Y:S02]  /*25400*/  IADD3 R144, P0, PT, R144, R140, RZ ;  /* 0x0000008c90907210 */ /* 0x000fe40007f1e0ff */
[----:B------:R-:W-:Y:S01]  /*25410*/  LEA.HI.X R53, P3, R53, R71, RZ, 0xd, P3 ;  /* 0x0000004735357211 */ /* 0x000fe20001876cff */
[----:B------:R-:W-:Y:S02]  /*25420*/  IMAD.X R137, RZ, RZ, RZ, P6 ;  /* 0x000000ffff897224 */ /* 0x000fe400030e06ff */
[----:B------:R-:W-:-:S04]  /*25430*/  IMAD.WIDE.U32 R140, R69, R81, RZ ;  /* 0x00000051458c7225 */ /* 0x000fc800078e00ff */
[----:B------:R-:W-:Y:S01]  /*25440*/  IMAD.WIDE.U32 R138, P6, R39, R37, R138 ;  /* 0x00000025278a7225 */ /* 0x000fe200078c008a */
[----:B------:R-:W-:-:S03]  /*25450*/  IADD3.X R50, P1, PT, R50, R78, RZ, P1, !PT ;  /* 0x0000004e32327210 */ /* 0x000fc60000f3e4ff */
[----:B------:R-:W-:Y:S02]  /*25460*/  IMAD.X R65, RZ, RZ, RZ, P6 ;  /* 0x000000ffff417224 */ /* 0x000fe400030e06ff */
[----:B------:R-:W-:Y:S01]  /*25470*/  IMAD.WIDE.U32.X R136, R108, R43, R136, P4 ;  /* 0x0000002b6c887225 */ /* 0x000fe200020e0488 */
[----:B------:R-:W-:Y:S02]  /*25480*/  IADD3 R45, P4, PT, R79, R138, RZ ;  /* 0x0000008a4f2d7210 */ /* 0x000fe40007f9e0ff */
[----:B------:R-:W-:Y:S01]  /*25490*/  SHF.L.W.U32.HI R71, R56, 0xd, R53 ;  /* 0x0000000d38477819 */ /* 0x000fe20000010e35 */
[----:B------:R-:W-:Y:S01]  /*254a0*/  IMAD.WIDE.U32 R140, P6, R108, R38, R140 ;  /* 0x000000266c8c7225 */ /* 0x000fe200078c008c */
[----:B------:R-:W-:-:S03]  /*254b0*/  MOV R64, R139 ;  /* 0x0000008b00407202 */ /* 0x000fc60000000f00 */
[----:B------:R-:W-:Y:S01]  /*254c0*/  IMAD.X R106, RZ, RZ, R106, P3 ;  /* 0x000000ffff6a7224 */ /* 0x000fe200018e066a */
[----:B------:R-:W-:Y:S01]  /*254d0*/  IADD3.X R41, P2, PT, R41, R45, RZ, P2, !PT ;  /* 0x0000002d29297210 */ /* 0x000fe2000175e4ff */
[----:B------:R-:W-:Y:S01]  /*254e0*/  IMAD.X R139, RZ, RZ, RZ, P6 ;  /* 0x000000ffff8b7224 */ /* 0x000fe200030e06ff */
[----:B------:R-:W-:Y:S02]  /*254f0*/  IADD3.X R42, P0, PT, R50, R42, RZ, P0, !PT ;  /* 0x0000002a322a7210 */ /* 0x000fe4000071e4ff */
[----:B------:R-:W-:Y:S02]  /*25500*/  IADD3 R71, P6, PT, R71, R144, RZ ;  /* 0x0000009047477210 */ /* 0x000fe40007fde0ff */
[----:B------:R-:W-:Y:S01]  /*25510*/  SHF.L.W.U32.HI R45, R53, 0xd, R106 ;  /* 0x0000000d352d7819 */ /* 0x000fe20000010e6a */
[----:B------:R-:W-:-:S03]  /*25520*/  IMAD.WIDE.U32 R78, R38, R81, RZ ;  /* 0x00000051264e7225 */ /* 0x000fc600078e00ff */
[----:B------:R-:W-:Y:S01]  /*25530*/  IADD3.X R45, P6, PT, R45, R42, RZ, P6, !PT ;  /* 0x0000002a2d2d7210 */ /* 0x000fe200037de4ff */
[----:B------:R-:W-:Y:S01]  /*25540*/  IMAD.WIDE.U32.X R64, R39, R68, R64, P4 ;  /* 0x0000004427407225 */ /* 0x000fe200020e0440 */
[----:B------:R-:W-:Y:S02]  /*25550*/  IADD3.X R39, P0, P1, R136, R62, R142, P0, P1 ;  /* 0x0000003e88277210 */ /* 0x000fe4000010248e */
[----:B------:R-:W-:Y:S02]  /*25560*/  IADD3 R48, P4, PT, R48, R78, RZ ;  /* 0x0000004e30307210 */ /* 0x000fe40007f9e0ff */
[----:B------:R-:W-:Y:S02]  /*25570*/  IADD3 R72, P3, PT, R79, R140, RZ ;  /* 0x0000008c4f487210 */ /* 0x000fe40007f7e0ff */
[----:B------:R-:W-:Y:S02]  /*25580*/  LEA.HI.X R39, P6, R106, R39, RZ, 0xd, P6 ;  /* 0x000000276a277211 */ /* 0x000fe400030d6cff */
[----:B------:R-:W-:-:S02]  /*25590*/  IADD3.X R135, PT, PT, R137, R63, R143, P0, P1 ;  /* 0x0000003f89877210 */ /* 0x000fc400007e248f */
[----:B------:R-:W-:Y:S02]  /*255a0*/  MOV R138, R141 ;  /* 0x0000008d008a7202 */ /* 0x000fe40000000f00 */
[----:B------:R-:W-:Y:S01]  /*255b0*/  IADD3.X R72, P4, PT, R41, R72, RZ, P4, !PT ;  /* 0x0000004829487210 */ /* 0x000fe2000279e4ff */
[----:B------:R-:W-:Y:S01]  /*255c0*/  IMAD.X R135, RZ, RZ, R135, P6 ;  /* 0x000000ffff877224 */ /* 0x000fe200030e0687 */
[----:B------:R-:W-:Y:S02]  /*255d0*/  LOP3.LUT R41, R56, 0x7ffff, RZ, 0xc0, !PT ;  /* 0x0007ffff38297812 */ /* 0x000fe400078ec0ff */
[----:B------:R-:W-:Y:S01]  /*255e0*/  SHF.L.W.U32.HI R47, R45, 0xd, R39 ;  /* 0x0000000d2d2f7819 */ /* 0x000fe20000010e27 */
[----:B------:R-:W-:Y:S01]  /*255f0*/  IMAD.WIDE.U32.X R78, R108, R69, R138, P3 ;  /* 0x000000456c4e7225 */ /* 0x000fe200018e048a */
[----:B------:R-:W-:Y:S02]  /*25600*/  SHF.L.W.U32.HI R39, R39, 0xd, R135 ;  /* 0x0000000d27277819 */ /* 0x000fe40000010e87 */
[----:B------:R-:W-:Y:S01]  /*25610*/  IADD3 R42, P0, PT, R47, R48, RZ ;  /* 0x000000302f2a7210 */ /* 0x000fe20007f1e0ff */
[----:B------:R-:W-:Y:S01]  /*25620*/  IMAD.WIDE.U32.X R138, R43, R43, R58, P5 ;  /* 0x0000002b2b8a7225 */ /* 0x000fe200028e043a */
[----:B------:R-:W-:-:S03]  /*25630*/  LOP3.LUT R45, R45, 0x7ffff, RZ, 0xc0, !PT ;  /* 0x0007ffff2d2d7812 */ /* 0x000fc600078ec0ff */
[----:B------:R-:W-:Y:S01]  /*25640*/  IMAD.WIDE.U32 R58, R41, R80, RZ ;  /* 0x00000050293a7225 */ /* 0x000fe200078e00ff */
[----:B------:R-:W-:-:S03]  /*25650*/  IADD3.X R72, P0, PT, R39, R72, RZ, P0, !PT ;  /* 0x0000004827487210 */ /* 0x000fc6000071e4ff */
[----:B------:R-:W-:Y:S01]  /*25660*/  IMAD.WIDE.U32 R142, R41, R128, RZ ;  /* 0x00000080298e7225 */ /* 0x000fe200078e00ff */
[----:B------:R-:W-:-:S03]  /*25670*/  IADD3.X R131, P2, P4, R78, R64, R138, P4, P2 ;  /* 0x000000404e837210 */ /* 0x000fc6000244448a */
[----:B------:R-:W-:Y:S01]  /*25680*/  IMAD.WIDE.U32 R62, P1, R77, R16, R58 ;  /* 0x000000104d3e7225 */ /* 0x000fe2000782003a */
[----:B------:R-:W-:-:S03]  /*25690*/  LOP3.LUT R39, R72, 0x7ffff, RZ, 0xc0, !PT ;  /* 0x0007ffff48277812 */ /* 0x000fc600078ec0ff */
[----:B------:R-:W-:-:S04]  /*256a0*/  IMAD.WIDE.U32 R136, R45, R130, RZ ;  /* 0x000000822d887225 */ /* 0x000fc800078e00ff */
[----:B------:R-:W-:Y:S01]  /*256b0*/  IMAD.WIDE.U32 R58, R77, R80, RZ ;  /* 0x000000504d3a7225 */ /* 0x000fe200078e00ff */
[----:B------:R-:W-:-:S03]  /*256c0*/  IADD3.X R81, PT, PT, R79, R65, R139, P2, P4 ;  /* 0x000000414f517210 */ /* 0x000fc600017e848b */
[----:B------:R-:W-:Y:S01]  /*256d0*/  IMAD.WIDE.U32 R142, P3, R77, R18, R142 ;  /* 0x000000124d8e7225 */ /* 0x000fe2000786008e */
[----:B------:R-:W-:-:S03]  /*256e0*/  IADD3 R50, P5, PT, R59, R62, RZ ;  /* 0x0000003e3b327210 */ /* 0x000fc60007fbe0ff */
[----:B------:R-:W-:Y:S01]  /*256f0*/  IMAD.WIDE.U32 R140, R77, R128, RZ ;  /* 0x000000804d8c7225 */ /* 0x000fe200078e00ff */
[----:B------:R-:W-:-:S03]  /*25700*/  MOV R138, R63 ;  /* 0x0000003f008a7202 */ /* 0x000fc60000000f00 */
[----:B------:R-:W-:Y:S01]  /*25710*/  IMAD.WIDE.U32 R64, R71, R130, RZ ;  /* 0x0000008247407225 */ /* 0x000fe200078e00ff */
[----:B------:R-:W-:-:S03]  /*25720*/  IADD3 R48, P4, PT, R141, R142, RZ ;  /* 0x0000008e8d307210 */ /* 0x000fc60007f9e0ff */
[----:B--2---:R-:W-:-:S04]  /*25730*/  IMAD.WIDE.U32 R136, P2, R71, R182, R136 ;  /* 0x000000b647887225 */ /* 0x004fc80007840088 */
[----:B------:R-:W-:-:S04]  /*25740*/  IMAD.WIDE.U32 R78, R71, R80, RZ ;  /* 0x00000050474e7225 */ /* 0x000fc800078e00ff */
[----:B------:R-:W-:-:S04]  /*25750*/  IMAD.WIDE.U32 R62, R39, R132, RZ ;  /* 0x00000084273e7225 */ /* 0x000fc800078e00ff */
[----:B------:R-:W-:Y:S01]  /*25760*/  IMAD.X R139, RZ, RZ, RZ, P1 ;  /* 0x000000ffff8b7224 */ /* 0x000fe200008e06ff */
[----:B------:R-:W-:Y:S01]  /*25770*/  IADD3 R53, P1, PT, R58, R64, RZ ;  /* 0x000000403a357210 */ /* 0x000fe20007f3e0ff */
[----:B------:R-:W-:Y:S01]  /*25780*/  IMAD.X R141, RZ, RZ, RZ, P2 ;  /* 0x000000ffff8d7224 */ /* 0x000fe200010e06ff */
[----:B------:R-:W-:Y:S01]  /*25790*/  IADD3 R56, P2, PT, R65, R136, RZ ;  /* 0x0000008841387210 */ /* 0x000fe20007f5e0ff */
[----:B------:R-:W-:Y:S01]  /*257a0*/  IMAD.X R59, RZ, RZ, RZ, P3 ;  /* 0x000000ffff3b7224 */ /* 0x000fe200018e06ff */
[----:B------:R-:W-:Y:S01]  /*257b0*/  IADD3 R47, P3, PT, R140, R78, RZ ;  /* 0x0000004e8c2f7210 */ /* 0x000fe20007f7e0ff */
[----:B------:R-:W-:Y:S01]  /*257c0*/  IMAD.WIDE.U32 R64, R42, R132, RZ ;  /* 0x000000842a407225 */ /* 0x000fe200078e00ff */
[----:B------:R-:W-:-:S03]  /*257d0*/  IADD3.X R56, P1, PT, R50, R56, RZ, P1, !PT ;  /* 0x0000003832387210 */ /* 0x000fc60000f3e4ff */
[----:B------:R-:W-:Y:S02]  /*257e0*/  IMAD.MOV.U32 R140, RZ, RZ, R137 ;  /* 0x000000ffff8c7224 */ /* 0x000fe400078e0089 */
[----:B------:R-:W-:-:S04]  /*257f0*/  IMAD.WIDE.U32 R62, P6, R42, R33, R62 ;  /* 0x000000212a3e7225 */ /* 0x000fc800078c003e */
[----:B------:R-:W-:Y:S01]  /*25800*/  IMAD.WIDE.U32.X R132, R41, R16, R138, P5 ;  /* 0x0000001029847225 */ /* 0x000fe200028e048a */
[----:B------:R-:W-:Y:S02]  /*25810*/  IADD3 R50, P5, PT, R53, R64, RZ ;  /* 0x0000004035327210 */ /* 0x000fe40007fbe0ff */
[----:B------:R-:W-:Y:S01]  /*25820*/  MOV R146, R63 ;  /* 0x0000003f00927202 */ /* 0x000fe20000000f00 */
[----:B------:R-:W-:Y:S01]  /*25830*/  IMAD.WIDE.U32.X R140, R45, R182, R140, P2 ;  /* 0x000000b62d8c7225 */ /* 0x000fe200010e048c */
[----:B------:R-:W-:-:S03]  /*25840*/  IADD3 R53, P2, PT, R65, R62, RZ ;  /* 0x0000003e41357210 */ /* 0x000fc60007f5e0ff */
[----:B------:R-:W-:Y:S02]  /*25850*/  IMAD.X R147, RZ, RZ, RZ, P6 ;  /* 0x000000ffff937224 */ /* 0x000fe400030e06ff */
[----:B------:R-:W-:Y:S01]  /*25860*/  IMAD.WIDE.U32 R136, R41, R110, RZ ;  /* 0x0000006e29887225 */ /* 0x000fe200078e00ff */
[----:B------:R-:W-:-:S03]  /*25870*/  IADD3.X R53, P5, PT, R56, R53, RZ, P5, !PT ;  /* 0x0000003538357210 */ /* 0x000fc60002fbe4ff */
[----:B------:R-:W-:-:S04]  /*25880*/  IMAD.WIDE.U32.X R146, R39, R33, R146, P2 ;  /* 0x0000002127927225 */ /* 0x000fc800010e0492 */
[----:B------:R-:W-:Y:S01]  /*25890*/  IMAD.WIDE.U32 R64, R41, R14, RZ ;  /* 0x0000000e29407225 */ /* 0x000fe200078e00ff */
[----:B------:R-:W-:-:S03]  /*258a0*/  IADD3.X R33, P1, P5, R146, R140, R132, P5, P1 ;  /* 0x0000008c92217210 */ /* 0x000fc60002d22484 */
[----:B------:R-:W-:-:S04]  /*258b0*/  IMAD.WIDE.U32 R136, P6, R77, R17, R136 ;  /* 0x000000114d887225 */ /* 0x000fc800078c0088 */
[----:B------:R-:W-:-:S04]  /*258c0*/  IMAD.WIDE.U32 R62, R77, R110, RZ ;  /* 0x0000006e4d3e7225 */ /* 0x000fc800078e00ff */
[----:B------:R-:W-:Y:S01]  /*258d0*/  IMAD.WIDE.U32 R144, R45, R80, RZ ;  /* 0x000000502d907225 */ /* 0x000fe200078e00ff */
[----:B------:R-:W-:Y:S02]  /*258e0*/  MOV R58, R143 ;  /* 0x0000008f003a7202 */ /* 0x000fe40000000f00 */
[----:B------:R-:W-:Y:S01]  /*258f0*/  IADD3 R56, P2, PT, R63, R136, RZ ;  /* 0x000000883f387210 */ /* 0x000fe20007f5e0ff */
[----:B------:R-:W-:Y:S01]  /*25900*/  IMAD.X R139, RZ, RZ, RZ, P6 ;  /* 0x000000ffff8b7224 */ /* 0x000fe200030e06ff */
[----:B------:R-:W-:Y:S01]  /*25910*/  IADD3.X R106, PT, PT, R147, R141, R133, P1, P5 ;  /* 0x0000008d936a7210 */ /* 0x000fe20000fea485 */
[----:B------:R-:W-:-:S04]  /*25920*/  IMAD.WIDE.U32 R64, P6, R77, R15, R64 ;  /* 0x0000000f4d407225 */ /* 0x000fc800078c0040 */
[----:B------:R-:W-:Y:S02]  /*25930*/  IMAD.MOV.U32 R138, RZ, RZ, R137 ;  /* 0x000000ffff8a7224 */ /* 0x000fe400078e0089 */
[----:B------:R-:W-:-:S04]  /*25940*/  IMAD.WIDE.U32 R142, R71, R128, RZ ;  /* 0x00000080478e7225 */ /* 0x000fc800078e00ff */
[----:B------:R-:W-:Y:S01]  /*25950*/  IMAD.WIDE.U32 R136, R77, R14, RZ ;  /* 0x0000000e4d887225 */ /* 0x000fe200078e00ff */
[----:B------:R-:W-:-:S03]  /*25960*/  IADD3.X R63, PT, PT, RZ, RZ, RZ, P6, !PT ;  /* 0x000000ffff3f7210 */ /* 0x000fc600037fe4ff */
[----:B------:R-:W-:Y:S01]  /*25970*/  IMAD.WIDE.U32 R132, P5, R71, R16, R144 ;  /* 0x0000001047847225 */ /* 0x000fe200078a0090 */
[----:B------:R-:W-:-:S03]  /*25980*/  IADD3 R108, P1, PT, R62, R142, RZ ;  /* 0x0000008e3e6c7210 */ /* 0x000fc60007f3e0ff */
[----:B------:R-:W-:Y:S01]  /*25990*/  IMAD.WIDE.U32 R140, R45, R128, RZ ;  /* 0x000000802d8c7225 */ /* 0x000fe200078e00ff */
[----:B------:R-:W-:Y:S02]  /*259a0*/  IADD3 R127, P6, PT, R137, R64, RZ ;  /* 0x00000040897f7210 */ /* 0x000fe40007fde0ff */
[----:B------:R-:W-:Y:S01]  /*259b0*/  MOV R64, R133 ;  /* 0x0000008500407202 */ /* 0x000fe20000000f00 */
[----:B------:R-:W-:Y:S01]  /*259c0*/  IMAD.WIDE.U32.X R58, R41, R18, R58, P4 ;  /* 0x00000012293a7225 */ /* 0x000fe200020e043a */
[----:B------:R-:W-:-:S03]  /*259d0*/  IADD3 R129, P4, PT, R79, R132, RZ ;  /* 0x000000844f817210 */ /* 0x000fc60007f9e0ff */
[----:B------:R-:W-:Y:S02]  /*259e0*/  IMAD.MOV.U32 R62, RZ, RZ, R65 ;  /* 0x000000ffff3e7224 */ /* 0x000fe400078e0041 */
[----:B------:R-:W-:Y:S02]  /*259f0*/  IMAD.X R65, RZ, RZ, RZ, P5 ;  /* 0x000000ffff417224 */ /* 0x000fe400028e06ff */
[----:B------:R-:W-:Y:S01]  /*25a00*/  IMAD.WIDE.U32 R132, R39, R130, RZ ;  /* 0x0000008227847225 */ /* 0x000fe200078e00ff */
[----:B------:R-:W-:-:S03]  /*25a10*/  LEA.HI.X R153, P0, R135, R131, RZ, 0xd, P0 ;  /* 0x0000008387997211 */ /* 0x000fc60000016cff */
[----:B------:R-:W-:-:S04]  /*25a20*/  IMAD.WIDE.U32 R140, P5, R71, R18, R140 ;  /* 0x00000012478c7225 */ /* 0x000fc800078a008c */
[----:B------:R-:W-:-:S04]  /*25a30*/  IMAD.WIDE.U32 R148, R41, R11, RZ ;  /* 0x0000000b29947225 */ /* 0x000fc800078e00ff */
[----:B------:R-:W-:-:S04]  /*25a40*/  IMAD.WIDE.U32 R78, R71, R110, RZ ;  /* 0x0000006e474e7225 */ /* 0x000fc800078e00ff */
[----:B------:R-:W-:Y:S02]  /*25a50*/  IMAD.X R137, RZ, RZ, RZ, P5 ;  /* 0x000000ffff897224 */ /* 0x000fe400028e06ff */
[----:B------:R-:W-:-:S04]  /*25a60*/  IMAD.WIDE.U32 R132, P5, R42, R182, R132 ;  /* 0x000000b62a847225 */ /* 0x000fc800078a0084 */
[----:B------:R-:W-:Y:S01]  /*25a70*/  IMAD.WIDE.U32.X R64, R45, R16, R64, P4 ;  /* 0x000000102d407225 */ /* 0x000fe200020e0440 */
[----:B------:R-:W-:-:S03]  /*25a80*/  IADD3 R152, P4, PT, R143, R140, RZ ;  /* 0x0000008c8f987210 */ /* 0x000fc60007f9e0ff */
[----:B------:R-:W-:Y:S01]  /*25a90*/  IMAD.X R155, RZ, RZ, R81, P0 ;  /* 0x000000ffff9b7224 */ /* 0x000fe200000e0651 */
[----:B------:R-:W-:Y:S01]  /*25aa0*/  IADD3 R135, P0, PT, R136, R78, RZ ;  /* 0x0000004e88877210 */ /* 0x000fe20007f1e0ff */
[----:B------:R-:W-:Y:S01]  /*25ab0*/  IMAD.X R143, RZ, RZ, RZ, P5 ;  /* 0x000000ffff8f7224 */ /* 0x000fe200028e06ff */
[----:B------:R-:W-:Y:S01]  /*25ac0*/  MOV R136, R141 ;  /* 0x0000008d00887202 */ /* 0x000fe20000000f00 */
[----:B------:R-:W-:-:S04]  /*25ad0*/  IMAD.WIDE.U32 R148, P5, R77, R13, R148 ;  /* 0x0000000d4d947225 */ /* 0x000fc800078a0094 */
[----:B------:R-:W-:-:S04]  /*25ae0*/  IMAD.WIDE.U32 R144, R39, R80, RZ ;  /* 0x0000005027907225 */ /* 0x000fc800078e00ff */
[----:B------:R-:W-:-:S04]  /*25af0*/  IMAD.WIDE.U32 R146, R45, R110, RZ ;  /* 0x0000006e2d927225 */ /* 0x000fc800078e00ff */
[----:B------:R-:W-:Y:S01]  /*25b00*/  IMAD.WIDE.U32 R140, R42, R130, RZ ;  /* 0x000000822a8c7225 */ /* 0x000fe200078e00ff */
[----:B------:R-:W-:Y:S02]  /*25b10*/  IADD3.X R131, PT, PT, RZ, RZ, RZ, P5, !PT ;  /* 0x000000ffff837210 */ /* 0x000fe40002ffe4ff */
[----:B------:R-:W-:Y:S01]  /*25b20*/  LOP3.LUT R55, R55, 0x7ffff, RZ, 0xc0, !PT ;  /* 0x0007ffff37377812 */ /* 0x000fe200078ec0ff */
[----:B------:R-:W-:Y:S01]  /*25b30*/  IMAD.WIDE.U32.X R138, R41, R17, R138, P2 ;  /* 0x00000011298a7225 */ /* 0x000fe200010e048a */
[----:B------:R-:W-:Y:S02]  /*25b40*/  SHF.L.W.U32.HI R72, R72, 0xd, R153 ;  /* 0x0000000d48487819 */ /* 0x000fe40000010e99 */
[----:B------:R-:W-:Y:S01]  /*25b50*/  IADD3 R141, P2, PT, R141, R132, RZ ;  /* 0x000000848d8d7210 */ /* 0x000fe20007f5e0ff */
[----:B------:R-:W-:Y:S01]  /*25b60*/  IMAD.WIDE.U32.X R136, R45, R18, R136, P4 ;  /* 0x000000122d887225 */ /* 0x000fe200020e0488 */
[----:B------:R-:W-:-:S03]  /*25b70*/  SHF.L.W.U32.HI R155, R153, 0xd, R155 ;  /* 0x0000000d999b7819 */ /* 0x000fc60000010e9b */
[----:B------:R-:W-:Y:S02]  /*25b80*/  IMAD.MOV.U32 R142, RZ, RZ, R133 ;  /* 0x000000ffff8e7224 */ /* 0x000fe400078e0085 */
[----:B------:R-:W-:-:S04]  /*25b90*/  IMAD.WIDE.U32 R144, P4, R42, R16, R144 ;  /* 0x000000102a907225 */ /* 0x000fc80007880090 */
[----:B------:R-:W-:-:S04]  /*25ba0*/  IMAD.WIDE.U32 R146, P5, R71, R17, R146 ;  /* 0x0000001147927225 */ /* 0x000fc800078a0092 */
[----:B------:R-:W-:-:S04]  /*25bb0*/  IMAD.WIDE.U32 R132, R77, R11, RZ ;  /* 0x0000000b4d847225 */ /* 0x000fc800078e00ff */
[----:B------:R-:W-:-:S04]  /*25bc0*/  IMAD.WIDE.U32 R150, R42, R80, RZ ;  /* 0x000000502a967225 */ /* 0x000fc800078e00ff */
[----:B------:R-:W-:Y:S01]  /*25bd0*/  IMAD.X R81, RZ, RZ, RZ, P4 ;  /* 0x000000ffff517224 */ /* 0x000fe200020e06ff */
[----:B------:R-:W-:Y:S01]  /*25be0*/  IADD3 R77, P4, PT, R79, R146, RZ ;  /* 0x000000924f4d7210 */ /* 0x000fe20007f9e0ff */
[----:B------:R-:W-:Y:S01]  /*25bf0*/  IMAD.WIDE.U32 R54, R72, 0x13, R54 ;  /* 0x0000001348367825 */ /* 0x000fe200078e0036 */
[----:B------:R-:W-:-:S03]  /*25c00*/  IADD3.X R79, PT, PT, RZ, RZ, RZ, P5, !PT ;  /* 0x000000ffff4f7210 */ /* 0x000fc60002ffe4ff */
[----:B------:R-:W-:Y:S01]  /*25c10*/  IMAD.WIDE.U32.X R142, R39, R182, R142, P2 ;  /* 0x000000b6278e7225 */ /* 0x000fe200010e048e */
[----:B------:R-:W-:-:S03]  /*25c20*/  IADD3 R154, P2, PT, R133, R148, RZ ;  /* 0x00000094859a7210 */ /* 0x000fc60007f5e0ff */
[----:B------:R-:W-:Y:S01]  /*25c30*/  IMAD R72, R155, 0x13, RZ ;  /* 0x000000139b487824 */ /* 0x000fe200078e02ff */
[----:B------:R-:W-:Y:S01]  /*25c40*/  IADD3 R151, P5, PT, R151, R144, RZ ;  /* 0x0000009097977210 */ /* 0x000fe20007fbe0ff */
[----:B------:R-:W-:Y:S02]  /*25c50*/  IMAD.MOV.U32 R130, RZ, RZ, R149 ;  /* 0x000000ffff827224 */ /* 0x000fe400078e0095 */
[----:B------:R-:W-:Y:S01]  /*25c60*/  IMAD.WIDE.U32 R148, R45, R14, RZ ;  /* 0x0000000e2d947225 */ /* 0x000fe200078e00ff */
[----:B------:R-:W-:-:S03]  /*25c70*/  IADD3 R72, PT, PT, R55, R72, RZ ;  /* 0x0000004837487210 */ /* 0x000fc60007ffe0ff */
[----:B------:R-:W-:Y:S01]  /*25c80*/  IMAD.MOV.U32 R80, RZ, RZ, R145 ;  /* 0x000000ffff507224 */ /* 0x000fe200078e0091 */
[----:B------:R-:W-:Y:S01]  /*25c90*/  LOP3.LUT R60, R60, 0x7ffff, RZ, 0xc0, !PT ;  /* 0x0007ffff3c3c7812 */ /* 0x000fe200078ec0ff */
[----:B------:R-:W-:Y:S01]  /*25ca0*/  IMAD.WIDE.U32.X R62, R41, R15, R62, P6 ;  /* 0x0000000f293e7225 */ /* 0x000fe200030e043e */
[----:B------:R-:W-:-:S03]  /*25cb0*/  LEA.HI R55, P6, R72, R49, RZ, 0xd ;  /* 0x0000003148377211 */ /* 0x000fc600078d68ff */
[----:B------:R-:W-:-:S04]  /*25cc0*/  IMAD.WIDE.U32.X R80, R39, R16, R80, P5 ;  /* 0x0000001027507225 */ /* 0x000fc800028e0450 */
[----:B------:R-:W-:Y:S01]  /*25cd0*/  IMAD.WIDE.U32 R148, P5, R71, R15, R148 ;  /* 0x0000000f47947225 */ /* 0x000fe200078a0094 */
[----:B------:R-:W-:-:S03]  /*25ce0*/  IADD3.X R129, P3, PT, R48, R129, RZ, P3, !PT ;  /* 0x0000008130817210 */ /* 0x000fc60001f7e4ff */
[----:B------:R-:W-:Y:S02]  /*25cf0*/  IMAD.MOV.U32 R78, RZ, RZ, R147 ;  /* 0x000000ffff4e7224 */ /* 0x000fe400078e0093 */
[----:B------:R-:W-:Y:S01]  /*25d00*/  IMAD.WIDE.U32 R144, R71, R14, RZ ;  /* 0x0000000e47907225 */ /* 0x000fe200078e00ff */
[----:B------:R-:W-:-:S03]  /*25d10*/  LOP3.LUT R72, R72, 0x7ffff, RZ, 0xc0, !PT ;  /* 0x0007ffff48487812 */ /* 0x000fc600078ec0ff */
[----:B------:R-:W-:Y:S01]  /*25d20*/  IMAD.WIDE.U32.X R130, R41, R13, R130, P2 ;  /* 0x0000000d29827225 */ /* 0x000fe200010e0482 */
[----:B------:R-:W-:Y:S02]  /*25d30*/  IADD3 R146, P2, PT, R47, R140, RZ ;  /* 0x0000008c2f927210 */ /* 0x000fe40007f5e0ff */
[----:B------:R-:W-:Y:S01]  /*25d40*/  IADD3.X R41, P1, PT, R56, R152, RZ, P1, !PT ;  /* 0x0000009838297210 */ /* 0x000fe20000f3e4ff */
[----:B------:R-:W-:Y:S01]  /*25d50*/  IMAD.X R49, RZ, RZ, RZ, P5 ;  /* 0x000000ffff317224 */ /* 0x000fe200028e06ff */
[----:B------:R-:W-:Y:S01]  /*25d60*/  IADD3 R108, P5, PT, R108, R150, RZ ;  /* 0x000000966c6c7210 */ /* 0x000fe20007fbe0ff */
[----:B------:R-:W-:Y:S01]  /*25d70*/  IMAD.WIDE.U32.X R78, R45, R17, R78, P4 ;  /* 0x000000112d4e7225 */ /* 0x000fe200020e044e */
[----:B------:R-:W-:Y:S02]  /*25d80*/  IADD3 R71, P4, PT, R132, R144, RZ ;  /* 0x0000009084477210 */ /* 0x000fe40007f9e0ff */
[----:B------:R-:W-:Y:S01]  /*25d90*/  IADD3.X R127, P0, PT, R127, R77, RZ, P0, !PT ;  /* 0x0000004d7f7f7210 */ /* 0x000fe2000071e4ff */
[----:B------:R-:W-:Y:S01]  /*25da0*/  IMAD.X R60, RZ, RZ, R60, P6 ;  /* 0x000000ffff3c7224 */ /* 0x000fe200030e063c */
[----:B------:R-:W-:-:S02]  /*25db0*/  IADD3 R144, P6, PT, R145, R148, RZ ;  /* 0x0000009491907210 */ /* 0x000fc40007fde0ff */
[----:B------:R-:W-:Y:S02]  /*25dc0*/  MOV R48, R149 ;  /* 0x0000009500307202 */ /* 0x000fe40000000f00 */
[----:B------:R-:W-:Y:S02]  /*25dd0*/  IADD3.X R77, P2, PT, R129, R141, RZ, P2, !PT ;  /* 0x0000008d814d7210 */ /* 0x000fe4000175e4ff */
[----:B------:R-:W-:Y:S01]  /*25de0*/  IADD3.X R41, P5, PT, R41, R151, RZ, P5, !PT ;  /* 0x0000009729297210 */ /* 0x000fe20002fbe4ff */
[----:B------:R-:W-:Y:S01]  /*25df0*/  IMAD.WIDE.U32 R132, R72, R110, RZ ;  /* 0x0000006e48847225 */ /* 0x000fe200078e00ff */
[----:B------:R-:W-:Y:S02]  /*25e00*/  IADD3.X R47, P4, PT, R154, R144, RZ, P4, !PT ;  /* 0x000000909a2f7210 */ /* 0x000fe4000279e4ff */
[----:B------:R-:W-:Y:S01]  /*25e10*/  IADD3.X R56, P3, P2, R142, R64, R58, P2, P3 ;  /* 0x000000408e387210 */ /* 0x000fe2000126643a */
[----:B------:R-:W-:Y:S01]  /*25e20*/  IMAD.WIDE.U32.X R48, R45, R15, R48, P6 ;  /* 0x0000000f2d307225 */ /* 0x000fe200030e0430 */
[----:B------:R-:W-:-:S03]  /*25e30*/  IADD3.X R45, P1, P5, R80, R136, R138, P5, P1 ;  /* 0x00000088502d7210 */ /* 0x000fc60002d2248a */
[----:B------:R-:W-:Y:S01]  /*25e40*/  IMAD.WIDE.U32 R144, R60, R128, RZ ;  /* 0x000000803c907225 */ /* 0x000fe200078e00ff */
[----:B------:R-:W-:Y:S02]  /*25e50*/  IADD3.X R142, PT, PT, R143, R65, R59, P3, P2 ;  /* 0x000000418f8e7210 */ /* 0x000fe40001fe443b */
[----:B------:R-:W-:Y:S01]  /*25e60*/  IADD3.X R143, PT, PT, R81, R137, R139, P1, P5 ;  /* 0x00000089518f7210 */ /* 0x000fe20000fea48b */
[----:B------:R-:W-:-:S04]  /*25e70*/  IMAD.WIDE.U32 R140, R54, R110, RZ ;  /* 0x0000006e368c7225 */ /* 0x000fc800078e00ff */
[----:B------:R-:W-:Y:S01]  /*25e80*/  IMAD.WIDE.U32 R132, P6, R17, R54, R132 ;  /* 0x0000003611847225 */ /* 0x000fe200078c0084 */
[----:B------:R-:W-:-:S03]  /*25e90*/  IADD3 R50, P1, PT, R50, R140, RZ ;  /* 0x0000008c32327210 */ /* 0x000fc60007f3e0ff */
[----:B------:R-:W-:Y:S01]  /*25ea0*/  IMAD.WIDE.U32 R144, P5, R55, R18, R144 ;  /* 0x0000001237907225 */ /* 0x000fe200078a0090 */
[----:B------:R-:W-:-:S03]  /*25eb0*/  IADD3 R140, P3, PT, R141, R132, RZ ;  /* 0x000000848d8c7210 */ /* 0x000fc60007f7e0ff */
[----:B------:R-:W-:Y:S01]  /*25ec0*/  IMAD.WIDE.U32 R58, R55, R128, RZ ;  /* 0x00000080373a7225 */ /* 0x000fe200078e00ff */
[----:B------:R-:W-:-:S03]  /*25ed0*/  IADD3.X R129, PT, PT, RZ, RZ, RZ, P5, !PT ;  /* 0x000000ffff817210 */ /* 0x000fc60002ffe4ff */
[----:B------:R-:W-:Y:S01]  /*25ee0*/  IMAD.MOV.U32 R64, RZ, RZ, R133 ;  /* 0x000000ffff407224 */ /* 0x000fe200078e0085 */
[----:B------:R-:W-:Y:S01]  /*25ef0*/  IADD3 R59, P5, PT, R59, R144, RZ ;  /* 0x000000903b3b7210 */ /* 0x000fe20007fbe0ff */
[----:B------:R-:W-:Y:S01]  /*25f00*/  IMAD.WIDE.U32 R80, R39, R128, RZ ;  /* 0x0000008027507225 */ /* 0x000fe200078e00ff */
[----:B------:R-:W-:-:S03]  /*25f10*/  IADD3 R58, P2, PT, R50, R58, RZ ;  /* 0x0000003a323a7210 */ /* 0x000fc60007f5e0ff */
[----:B------:R-:W-:Y:S01]  /*25f20*/  IMAD.WIDE.U32 R132, R42, R128, RZ ;  /* 0x000000802a847225 */ /* 0x000fe200078e00ff */
[----:B------:R-:W-:-:S03]  /*25f30*/  IADD3.X R53, P1, PT, R53, R140, RZ, P1, !PT ;  /* 0x0000008c35357210 */ /* 0x000fc60000f3e4ff */
[----:B------:R-:W-:Y:S02]  /*25f40*/  IMAD.X R65, RZ, RZ, RZ, P6 ;  /* 0x000000ffff417224 */ /* 0x000fe400030e06ff */
[----:B------:R-:W-:Y:S02]  /*25f50*/  IMAD.MOV.U32 R128, RZ, RZ, R145 ;  /* 0x000000ffff807224 */ /* 0x000fe400078e0091 */
[----:B------:R-:W-:Y:S01]  /*25f60*/  IMAD.WIDE.U32.X R64, R72, R17, R64, P3 ;  /* 0x0000001148407225 */ /* 0x000fe200018e0440 */
[----:B------:R-:W-:-:S03]  /*25f70*/  IADD3.X R53, P3, PT, R53, R59, RZ, P2, !PT ;  /* 0x0000003b35357210 */ /* 0x000fc6000177e4ff */
[----:B------:R-:W-:-:S04]  /*25f80*/  IMAD.WIDE.U32.X R136, R60, R18, R128, P5 ;  /* 0x000000123c887225 */ /* 0x000fc800028e0480 */
[----:B------:R-:W-:Y:S01]  /*25f90*/  IMAD.WIDE.U32 R80, P6, R42, R18, R80 ;  /* 0x000000122a507225 */ /* 0x000fe200078c0050 */
[----:B------:R-:W-:-:S03]  /*25fa0*/  IADD3.X R33, P1, P3, R136, R33, R64, P3, P1 ;  /* 0x0000002188217210 */ /* 0x000fc60001b22440 */
[----:B------:R-:W-:Y:S01]  /*25fb0*/  IMAD.WIDE.U32 R138, R72, R14, RZ ;  /* 0x0000000e488a7225 */ /* 0x000fe200078e00ff */
[----:B------:R-:W-:Y:S02]  /*25fc0*/  IADD3 R50, P5, PT, R133, R80, RZ ;  /* 0x0000005085327210 */ /* 0x000fe40007fbe0ff */
[----:B------:R-:W-:Y:S01]  /*25fd0*/  MOV R128, R81 ;  /* 0x0000005100807202 */ /* 0x000fe20000000f00 */
[----:B------:R-:W-:Y:S01]  /*25fe0*/  IMAD.WIDE.U32 R80, R60, R110, RZ ;  /* 0x0000006e3c507225 */ /* 0x000fe200078e00ff */
[----:B------:R-:W-:Y:S02]  /*25ff0*/  IADD3.X R106, PT, PT, R137, R106, R65, P1, P3 ;  /* 0x0000006a896a7210 */ /* 0x000fe40000fe6441 */
[----:B------:R-:W-:Y:S01]  /*26000*/  IADD3 R135, P2, PT, R135, R132, RZ ;  /* 0x0000008487877210 */ /* 0x000fe20007f5e0ff */
[----:B------:R-:W-:-:S04]  /*26010*/  IMAD.WIDE.U32 R64, R54, R14, RZ ;  /* 0x0000000e36407225 */ /* 0x000fc800078e00ff */
[----:B------:R-:W-:-:S04]  /*26020*/  IMAD.WIDE.U32 R138, P1, R15, R54, R138 ;  /* 0x000000360f8a7225 */ /* 0x000fc8000782008a */
[----:B------:R-:W-:-:S04]  /*26030*/  IMAD.WIDE.U32 R132, R39, R110, RZ ;  /* 0x0000006e27847225 */ /* 0x000fc800078e00ff */
[----:B------:R-:W-:Y:S01]  /*26040*/  IMAD.WIDE.U32 R136, P3, R55, R17, R80 ;  /* 0x0000001137887225 */ /* 0x000fe20007860050 */
[----:B------:R-:W-:-:S03]  /*26050*/  MOV R80, R139 ;  /* 0x0000008b00507202 */ /* 0x000fc60000000f00 */
[----:B------:R-:W-:Y:S02]  /*26060*/  IMAD.X R129, RZ, RZ, RZ, P6 ;  /* 0x000000ffff817224 */ /* 0x000fe400030e06ff */
[----:B------:R-:W-:Y:S01]  /*26070*/  IMAD.X R81, RZ, RZ, RZ, P1 ;  /* 0x000000ffff517224 */ /* 0x000fe200008e06ff */
[----:B------:R-:W-:Y:S01]  /*26080*/  IADD3 R59, P1, PT, R65, R138, RZ ;  /* 0x0000008a413b7210 */ /* 0x000fe20007f3e0ff */
[----:B------:R-:W-:-:S04]  /*26090*/  IMAD.WIDE.U32 R140, R55, R110, RZ ;  /* 0x0000006e378c7225 */ /* 0x000fc800078e00ff */
[----:B------:R-:W-:-:S04]  /*260a0*/  IMAD.WIDE.U32 R138, R42, R110, RZ ;  /* 0x0000006e2a8a7225 */ /* 0x000fc800078e00ff */
[----:B------:R-:W-:-:S04]  /*260b0*/  IMAD.WIDE.U32 R132, P6, R42, R17, R132 ;  /* 0x000000112a847225 */ /* 0x000fc800078c0084 */
[----:B------:R-:W-:Y:S01]  /*260c0*/  IMAD.WIDE.U32.X R128, R39, R18, R128, P5 ;  /* 0x0000001227807225 */ /* 0x000fe200028e0480 */
[----:B------:R-:W-:-:S03]  /*260d0*/  IADD3 R146, P5, PT, R146, R64, RZ ;  /* 0x0000004092927210 */ /* 0x000fc60007fbe0ff */
[----:B------:R-:W-:Y:S01]  /*260e0*/  IMAD.X R65, RZ, RZ, RZ, P3 ;  /* 0x000000ffff417224 */ /* 0x000fe200018e06ff */
[----:B------:R-:W-:Y:S01]  /*260f0*/  IADD3 R42, P3, PT, R141, R136, RZ ;  /* 0x000000888d2a7210 */ /* 0x000fe20007f7e0ff */
[----:B------:R-:W-:Y:S02]  /*26100*/  IMAD.MOV.U32 R64, RZ, RZ, R137 ;  /* 0x000000ffff407224 */ /* 0x000fe400078e0089 */
[----:B------:R-:W-:Y:S01]  /*26110*/  IMAD.WIDE.U32.X R80, R72, R15, R80, P1 ;  /* 0x0000000f48507225 */ /* 0x000fe200008e0450 */
[----:B------:R-:W-:Y:S02]  /*26120*/  IADD3 R71, P1, PT, R71, R138, RZ ;  /* 0x0000008a47477210 */ /* 0x000fe40007f3e0ff */
[----:B------:R-:W-:Y:S01]  /*26130*/  MOV R136, R133 ;  /* 0x0000008500887202 */ /* 0x000fe20000000f00 */
[----:B------:R-:W-:Y:S01]  /*26140*/  IMAD.X R137, RZ, RZ, RZ, P6 ;  /* 0x000000ffff897224 */ /* 0x000fe200030e06ff */
[----:B------:R-:W-:Y:S01]  /*26150*/  IADD3 R138, P6, PT, R139, R132, RZ ;  /* 0x000000848b8a7210 */ /* 0x000fe20007fde0ff */
[----:B------:R-:W-:Y:S01]  /*26160*/  IMAD.WIDE.U32.X R64, R60, R17, R64, P3 ;  /* 0x000000113c407225 */ /* 0x000fe200018e0440 */
[----:B------:R-:W-:-:S02]  /*26170*/  IADD3.X R127, P2, PT, R127, R50, RZ, P2, !PT ;  /* 0x000000327f7f7210 */ /* 0x000fc4000175e4ff */
[----:B------:R-:W-:Y:S01]  /*26180*/  IADD3 R146, P3, PT, R146, R140, RZ ;  /* 0x0000008c92927210 */ /* 0x000fe20007f7e0ff */
[----:B------:R-:W-:Y:S01]  /*26190*/  IMAD.WIDE.U32 R132, R13, R54, RZ ;  /* 0x000000360d847225 */ /* 0x000fe200078e00ff */
[----:B------:R-:W-:-:S03]  /*261a0*/  IADD3.X R59, P5, PT, R77, R59, RZ, P5, !PT ;  /* 0x0000003b4d3b7210 */ /* 0x000fc60002fbe4ff */
[----:B------:R-:W-:Y:S01]  /*261b0*/  IMAD.WIDE.U32.X R136, R39, R17, R136, P6 ;  /* 0x0000001127887225 */ /* 0x000fe200030e0488 */
[----:B------:R-:W-:Y:S02]  /*261c0*/  IADD3.X R39, P2, P0, R128, R78, R62, P2, P0 ;  /* 0x0000004e80277210 */ /* 0x000fe4000104043e */
[----:B------:R-:W-:Y:S02]  /*261d0*/  IADD3.X R42, P3, PT, R59, R42, RZ, P3, !PT ;  /* 0x0000002a3b2a7210 */ /* 0x000fe40001f7e4ff */
[----:B------:R-:W-:Y:S01]  /*261e0*/  IADD3.X R50, P1, PT, R47, R138, RZ, P1, !PT ;  /* 0x0000008a2f327210 */ /* 0x000fe20000f3e4ff */
[----:B------:R-:W-:Y:S01]  /*261f0*/  IMAD.WIDE.U32 R138, R11, R54, RZ ;  /* 0x000000360b8a7225 */ /* 0x000fe200078e00ff */
[----:B------:R-:W-:Y:S02]  /*26200*/  IADD3.X R59, PT, PT, R129, R79, R63, P2, P0 ;  /* 0x0000004f813b7210 */ /* 0x000fe400017e043f */
[----:B------:R-:W-:Y:S01]  /*26210*/  IADD3.X R56, P5, P0, R64, R56, R80, P3, P5 ;  /* 0x0000003840387210 */ /* 0x000fe200018aa450 */
[----:B------:R-:W-:-:S04]  /*26220*/  IMAD.WIDE.U32 R132, P6, R72, R11, R132 ;  /* 0x0000000b48847225 */ /* 0x000fc800078c0084 */
[----:B------:R-:W-:Y:S01]  /*26230*/  IMAD.WIDE.U32 R62, R60, R14, RZ ;  /* 0x0000000e3c3e7225 */ /* 0x000fe200078e00ff */
[----:B------:R-:W-:Y:S02]  /*26240*/  IADD3 R77, P3, PT, R108, R138, RZ ;  /* 0x0000008a6c4d7210 */ /* 0x000fe40007f7e0ff */
[----:B------:R-:W-:Y:S02]  /*26250*/  IADD3 R138, P2, PT, R139, R132, RZ ;  /* 0x000000848b8a7210 */ /* 0x000fe40007f5e0ff */
[----:B------:R-:W-:Y:S01]  /*26260*/  IADD3.X R142, PT, PT, R65, R142, R81, P5, P0 ;  /* 0x0000008e418e7210 */ /* 0x000fe20002fe0451 */
[----:B------:R-:W-:Y:S01]  /*26270*/  IMAD.WIDE.U32 R64, P0, R55, R15, R62 ;  /* 0x0000000f37407225 */ /* 0x000fe2000780003e */
[----:B------:R-:W-:-:S03]  /*26280*/  IADD3.X R47, P3, PT, R41, R138, RZ, P3, !PT ;  /* 0x0000008a292f7210 */ /* 0x000fc60001f7e4ff */
[----:B------:R-:W-:Y:S01]  /*26290*/  IMAD.WIDE.U32 R80, R55, R14, RZ ;  /* 0x0000000e37507225 */ /* 0x000fe200078e00ff */
[----:B------:R-:W-:Y:S02]  /*262a0*/  SHF.L.W.U32.HI R41, R53, 0xd, R33 ;  /* 0x0000000d35297819 */ /* 0x000fe40000010e21 */
[----:B------:R-:W-:Y:S01]  /*262b0*/  IADD3.X R63, PT, PT, RZ, RZ, RZ, P0, !PT ;  /* 0x000000ffff3f7210 */ /* 0x000fe200007fe4ff */
[----:B------:R-:W-:Y:S01]  /*262c0*/  IMAD.X R79, RZ, RZ, RZ, P6 ;  /* 0x000000ffff4f7224 */ /* 0x000fe200030e06ff */
[----:B------:R-:W-:Y:S01]  /*262d0*/  IADD3 R64, P6, PT, R81, R64, RZ ;  /* 0x0000004051407210 */ /* 0x000fe20007fde0ff */
[----:B------:R-:W-:Y:S01]  /*262e0*/  IMAD.MOV.U32 R78, RZ, RZ, R133 ;  /* 0x000000ffff4e7224 */ /* 0x000fe200078e0085 */
[----:B------:R-:W-:Y:S01]  /*262f0*/  IADD3 R77, P5, PT, R77, R80, RZ ;  /* 0x000000504d4d7210 */ /* 0x000fe20007fbe0ff */
[----:B------:R-:W-:Y:S01]  /*26300*/  IMAD.MOV.U32 R62, RZ, RZ, R65 ;  /* 0x000000ffff3e7224 */ /* 0x000fe200078e0041 */
        /* <DEDUP_REMOVED lines=10> */
[----:B------:R-:W-:-:S04]  /*263b0*/  IMAD.WIDE.U32 R80, P6, R72, R12, R80 ;  /* 0x0000000c48507225 */ /* 0x000fc800078c0050 */
[----:B------:R-:W-:Y:S01]  /*263c0*/  IMAD.WIDE.U32 R128, R13, R55, RZ ;  /* 0x000000370d807225 */ /* 0x000fe200078e00ff */
[----:B------:R-:W-:Y:S02]  /*263d0*/  IADD3 R135, P2, PT, R135, R64, RZ ;  /* 0x0000004087877210 */ /* 0x000fe40007f5e0ff */
[----:B------:R-:W-:Y:S01]  /*263e0*/  IADD3.X R143, PT, PT, R63, R143, R79, P3, P5 ;  /* 0x0000008f3f8f7210 */ /* 0x000fe20001fea44f */
[----:B------:R-:W-:Y:S01]  /*263f0*/  IMAD.X R133, RZ, RZ, RZ, P6 ;  /* 0x000000ffff857224 */ /* 0x000fe200030e06ff */
[----:B------:R-:W-:Y:S01]  /*26400*/  IADD3 R56, P6, PT, R65, R80, RZ ;  /* 0x0000005041387210 */ /* 0x000fe20007fde0ff */
[----:B------:R-:W-:Y:S01]  /*26410*/  IMAD.WIDE.U32 R128, P5, R60, R11, R128 ;  /* 0x0000000b3c807225 */ /* 0x000fe200078a0080 */
[----:B------:R-:W-:Y:S02]  /*26420*/  MOV R132, R81 ;  /* 0x0000005100847202 */ /* 0x000fe40000000f00 */
[----:B------:R-:W-:Y:S01]  /*26430*/  SHF.L.W.U32.HI R64, R42, 0xd, R106 ;  /* 0x0000000d2a407819 */ /* 0x000fe20000010e6a */
[----:B----4-:R-:W-:-:S04]  /*26440*/  IMAD.WIDE.U32 R62, R156, R54, RZ ;  /* 0x000000369c3e7225 */ /* 0x010fc800078e00ff */
[----:B------:R-:W-:Y:S01]  /*26450*/  IMAD.WIDE.U32 R78, R11, R55, RZ ;  /* 0x000000370b4e7225 */ /* 0x000fe200078e00ff */
[----:B------:R-:W-:-:S03]  /*26460*/  IADD3 R33, P3, PT, R64, R77, RZ ;  /* 0x0000004d40217210 */ /* 0x000fc60007f7e0ff */
[----:B------:R-:W-:Y:S01]  /*26470*/  IMAD.X R142, RZ, RZ, R142, P0 ;  /* 0x000000ffff8e7224 */ /* 0x000fe200000e068e */
[----:B------:R-:W-:Y:S01]  /*26480*/  IADD3 R135, P0, PT, R135, R78, RZ ;  /* 0x0000004e87877210 */ /* 0x000fe20007f1e0ff */
[C---:B------:R-:W-:Y:S01]  /*26490*/  IMAD.WIDE.U32.X R132, R72.reuse, R209, R132, P6 ;  /* 0x000000d148847225 */ /* 0x040fe200030e0484 */
[----:B------:R-:W-:Y:S02]  /*264a0*/  IADD3 R77, P6, PT, R79, R128, RZ ;  /* 0x000000804f4d7210 */ /* 0x000fe40007fde0ff */
[----:B------:R-:W-:Y:S01]  /*264b0*/  MOV R64, R129 ;  /* 0x0000008100407202 */ /* 0x000fe20000000f00 */
[----:B------:R-:W-:Y:S02]  /*264c0*/  IMAD.X R65, RZ, RZ, RZ, P5 ;  /* 0x000000ffff417224 */ /* 0x000fe400028e06ff */
[----:B------:R-:W-:Y:S01]  /*264d0*/  IMAD.WIDE.U32 R62, P5, R72, R250, R62 ;  /* 0x000000fa483e7225 */ /* 0x000fe200078a003e */
[----:B------:R-:W-:-:S03]  /*264e0*/  SHF.L.W.U32.HI R106, R106, 0xd, R142 ;  /* 0x0000000d6a6a7819 */ /* 0x000fc60000010e8e */
[----:B------:R-:W-:Y:S01]  /*264f0*/  IMAD.WIDE.U32 R78, R250, R54, RZ ;  /* 0x00000036fa4e7225 */ /* 0x000fe200078e00ff */
[----:B------:R-:W-:-:S03]  /*26500*/  IADD3.X R47, P3, PT, R106, R47, RZ, P3, !PT ;  /* 0x0000002f6a2f7210 */ /* 0x000fc60001f7e4ff */
[----:B------:R-:W-:Y:S01]  /*26510*/  IMAD.X R81, RZ, RZ, RZ, P5 ;  /* 0x000000ffff517224 */ /* 0x000fe200028e06ff */
[----:B------:R-:W-:Y:S01]  /*26520*/  IADD3 R71, P5, PT, R71, R78, RZ ;  /* 0x0000004e47477210 */ /* 0x000fe20007fbe0ff */
[----:B------:R-:W-:Y:S01]  /*26530*/  IMAD.WIDE.U32.X R64, R60, R13, R64, P6 ;  /* 0x0000000d3c407225 */ /* 0x000fe200030e0440 */
[----:B------:R-:W-:Y:S02]  /*26540*/  IADD3 R79, P6, PT, R79, R62, RZ ;  /* 0x0000003e4f4f7210 */ /* 0x000fe40007fde0ff */
[----:B------:R-:W-:Y:S02]  /*26550*/  IADD3.X R54, P2, PT, R127, R56, RZ, P2, !PT ;  /* 0x000000387f367210 */ /* 0x000fe4000175e4ff */
[----:B------:R-:W-:Y:S01]  /*26560*/  IADD3.X R56, P5, PT, R50, R79, RZ, P5, !PT ;  /* 0x0000004f32387210 */ /* 0x000fe20002fbe4ff */
[----:B------:R-:W-:Y:S01]  /*26570*/  IMAD.WIDE.U32 R78, R209, R55, RZ ;  /* 0x00000037d14e7225 */ /* 0x000fe200078e00ff */
[----:B------:R-:W-:-:S03]  /*26580*/  LEA.HI.X R142, P3, R142, R45, RZ, 0xd, P3 ;  /* 0x0000002d8e8e7211 */ /* 0x000fc60001876cff */
[----:B------:R-:W-:Y:S01]  /*26590*/  IMAD.MOV.U32 R80, RZ, RZ, R63 ;  /* 0x000000ffff507224 */ /* 0x000fe200078e003f */
[----:B------:R-:W-:Y:S02]  /*265a0*/  IADD3.X R50, P0, PT, R54, R77, RZ, P0, !PT ;  /* 0x0000004d36327210 */ /* 0x000fe4000071e4ff */
[----:B------:R-:W-:Y:S01]  /*265b0*/  SHF.L.W.U32.HI R54, R47, 0xd, R142 ;  /* 0x0000000d2f367819 */ /* 0x000fe20000010e8e */
[----:B------:R-:W-:Y:S01]  /*265c0*/  IMAD.WIDE.U32.X R62, R72, R156, R80, P6 ;  /* 0x0000009c483e7225 */ /* 0x000fe200030e0450 */
[----:B------:R-:W-:Y:S02]  /*265d0*/  IADD3.X R143, PT, PT, RZ, R143, RZ, P3, !PT ;  /* 0x0000008fff8f7210 */ /* 0x000fe40001ffe4ff */
[----:B------:R-:W-:Y:S01]  /*265e0*/  IADD3.X R64, P0, P2, R64, R39, R132, P0, P2 ;  /* 0x0000002740407210 */ /* 0x000fe20000204484 */
[----:B------:R-:W-:Y:S01]  /*265f0*/  IMAD.WIDE.U32 R80, P6, R60, R12, R78 ;  /* 0x0000000c3c507225 */ /* 0x000fe200078c004e */
[----:B------:R-:W-:Y:S01]  /*26600*/  IADD3 R45, P3, PT, R54, R135, RZ ;  /* 0x00000087362d7210 */ /* 0x000fe20007f7e0ff */
[----:B------:R-:W2:Y:S01]  /*26610*/  LDC.64 R78, c[0x3][RZ] ;  /* 0x00c00000ff4e7b82 */ /* 0x000ea20000000a00 */
[----:B------:R-:W-:Y:S01]  /*26620*/  SHF.L.W.U32.HI R39, R142, 0xd, R143 ;  /* 0x0000000d8e277819 */ /* 0x000fe20000010e8f */
[----:B------:R-:W-:Y:S01]  /*26630*/  IMAD.WIDE.U32 R54, R12, R55, RZ ;  /* 0x000000370c367225 */ /* 0x000fe200078e00ff */
[----:B------:R-:W-:-:S02]  /*26640*/  IADD3.X R59, PT, PT, R65, R59, R133, P0, P2 ;  /* 0x0000003b413b7210 */ /* 0x000fc400007e4485 */
[----:B------:R-:W-:Y:S02]  /*26650*/  IADD3.X R50, P2, PT, R39, R50, RZ, P3, !PT ;  /* 0x0000003227327210 */ /* 0x000fe40001f5e4ff */
[----:B------:R-:W-:Y:S02]  /*26660*/  IADD3 R71, P0, PT, R71, R54, RZ ;  /* 0x0000003647477210 */ /* 0x000fe40007f1e0ff */
[----:B------:R-:W-:Y:S02]  /*26670*/  IADD3 R55, P3, PT, R55, R80, RZ ;  /* 0x0000005037377210 */ /* 0x000fe40007f7e0ff */
[----:B------:R-:W-:Y:S01]  /*26680*/  IADD3.X R39, P1, P4, R136, R48, R130, P1, P4 ;  /* 0x0000003088277210 */ /* 0x000fe20000c28482 */
[----:B------:R-:W-:Y:S01]  /*26690*/  IMAD.X R65, RZ, RZ, RZ, P6 ;  /* 0x000000ffff417224 */ /* 0x000fe200030e06ff */
[----:B------:R-:W-:Y:S01]  /*266a0*/  LEA.HI.X R77, P2, R143, R64, RZ, 0xd, P2 ;  /* 0x000000408f4d7211 */ /* 0x000fe20001056cff */
[----:B------:R-:W-:Y:S01]  /*266b0*/  IMAD.MOV.U32 R64, RZ, RZ, R81 ;  /* 0x000000ffff407224 */ /* 0x000fe200078e0051 */
[----:B------:R-:W-:-:S02]  /*266c0*/  IADD3.X R56, P0, PT, R56, R55, RZ, P0, !PT ;  /* 0x0000003738387210 */ /* 0x000fc4000071e4ff */
[----:B------:R-:W-:Y:S01]  /*266d0*/  IADD3.X R49, PT, PT, R137, R49, R131, P1, P4 ;  /* 0x0000003189317210 */ /* 0x000fe20000fe8483 */
[----:B------:R-:W-:Y:S01]  /*266e0*/  IMAD.WIDE.U32.X R64, R60, R209, R64, P3 ;  /* 0x000000d13c407225 */ /* 0x000fe200018e0440 */
[----:B------:R-:W-:Y:S01]  /*266f0*/  SHF.L.W.U32.HI R72, R50, 0xd, R77 ;  /* 0x0000000d32487819 */ /* 0x000fe20000010e4d */
[----:B------:R-:W4:Y:S01]  /*26700*/  LDC.64 R136, c[0x3][0x8] ;  /* 0x00c00200ff887b82 */ /* 0x000f220000000a00 */
[----:B------:R-:W-:Y:S02]  /*26710*/  IADD3.X R55, PT, PT, RZ, R59, RZ, P2, !PT ;  /* 0x0000003bff377210 */ /* 0x000fe400017fe4ff */
[----:B------:R-:W-:Y:S02]  /*26720*/  IADD3 R72, P2, PT, R72, R71, RZ ;  /* 0x0000004748487210 */ /* 0x000fe40007f5e0ff */
[----:B------:R-:W-:Y:S02]  /*26730*/  SHF.L.W.U32.HI R77, R77, 0xd, R55 ;  /* 0x0000000d4d4d7819 */ /* 0x000fe40000010e37 */
[----:B------:R-:W-:-:S02]  /*26740*/  IADD3.X R54, P0, P5, R64, R39, R62, P0, P5 ;  /* 0x0000002740367210 */ /* 0x000fc4000050a43e */
[----:B------:R-:W-:Y:S02]  /*26750*/  IADD3.X R77, P2, PT, R77, R56, RZ, P2, !PT ;  /* 0x000000384d4d7210 */ /* 0x000fe4000175e4ff */
[----:B------:R-:W-:Y:S01]  /*26760*/  IADD3.X R39, PT, PT, R65, R49, R63, P0, P5 ;  /* 0x0000003141277210 */ /* 0x000fe200007ea43f */
[----:B--2---:R-:W-:Y:S01]  /*26770*/  IMAD.WIDE.U32 R48, R79, -0x2, RZ ;  /* 0xfffffffe4f307825 */ /* 0x004fe200078e00ff */
[----:B------:R-:W-:Y:S02]  /*26780*/  LEA.HI.X R54, P0, R55, R54, RZ, 0xd, P2 ;  /* 0x0000003637367211 */ /* 0x000fe40001016cff */
[----:B------:R-:W-:Y:S01]  /*26790*/  LOP3.LUT R59, R53, 0x7ffff, RZ, 0xc0, !PT ;  /* 0x0007ffff353b7812 */ /* 0x000fe200078ec0ff */
[----:B------:R-:W-:Y:S01]  /*267a0*/  IMAD.WIDE.U32 R80, R78, -0x2, RZ ;  /* 0xfffffffe4e507825 */ /* 0x000fe200078e00ff */
[----:B------:R-:W-:-:S03]  /*267b0*/  SHF.L.W.U32.HI R55, R77, 0xd, R54 ;  /* 0x0000000d4d377819 */ /* 0x000fc60000010e36 */
[----:B------:R-:W-:Y:S02]  /*267c0*/  IMAD.X R39, RZ, RZ, R39, P0 ;  /* 0x000000ffff277224 */ /* 0x000fe400000e0627 */
[----:B------:R-:W-:-:S04]  /*267d0*/  IMAD.WIDE.U32 R48, P1, R78, 0xfffff, R48 ;  /* 0x000fffff4e307825 */ /* 0x000fc80007820030 */
[----:B------:R-:W-:Y:S01]  /*267e0*/  IMAD.WIDE.U32 R64, R79, -0x27, RZ ;  /* 0xffffffd94f407825 */ /* 0x000fe200078e00ff */
[----:B------:R-:W-:Y:S02]  /*267f0*/  SHF.L.W.U32.HI R39, R54, 0xd, R39 ;  /* 0x0000000d36277819 */ /* 0x000fe40000010e27 */
[----:B------:R-:W-:Y:S01]  /*26800*/  IADD3.X R129, PT, PT, RZ, RZ, RZ, P1, !PT ;  /* 0x000000ffff817210 */ /* 0x000fe20000ffe4ff */
[----:B------:R-:W-:Y:S01]  /*26810*/  IMAD.WIDE.U32 R54, R55, 0x13, R58 ;  /* 0x0000001337367825 */ /* 0x000fe200078e003a */
[----:B------:R-:W-:-:S03]  /*26820*/  IADD3 R56, P1, PT, R81, R48, RZ ;  /* 0x0000003051387210 */ /* 0x000fc60007f3e0ff */
[----:B----4-:R-:W-:-:S04]  /*26830*/  IMAD.WIDE.U32 R58, R136, -0x27, RZ ;  /* 0xffffffd9883a7825 */ /* 0x010fc800078e00ff */
[----:B------:R-:W-:Y:S02]  /*26840*/  IMAD.MOV.U32 R128, RZ, RZ, R49 ;  /* 0x000000ffff807224 */ /* 0x000fe400078e0031 */
[----:B------:R-:W-:-:S04]  /*26850*/  IMAD.WIDE.U32 R62, R78, -0x27, RZ ;  /* 0xffffffd94e3e7825 */ /* 0x000fc800078e00ff */
[----:B------:R-:W-:-:S04]  /*26860*/  IMAD.WIDE.U32 R64, P0, R78, 0xfffff, R64 ;  /* 0x000fffff4e407825 */ /* 0x000fc80007800040 */
[----:B------:R-:W-:Y:S01]  /*26870*/  IMAD.WIDE.U32.X R48, R79, 0xfffff, R128, P1 ;  /* 0x000fffff4f307825 */ /* 0x000fe200008e0480 */
[----:B------:R-:W-:Y:S02]  /*26880*/  IADD3 R108, P1, PT, R58, R80, RZ ;  /* 0x000000503a6c7210 */ /* 0x000fe40007f3e0ff */
[----:B------:R-:W2:Y:S01]  /*26890*/  LDC.64 R80, c[0x3][0x10] ;  /* 0x00c00400ff507b82 */ /* 0x000ea20000000a00 */
[----:B------:R-:W-:Y:S01]  /*268a0*/  IMAD.X R131, RZ, RZ, RZ, P0 ;  /* 0x000000ffff837224 */ /* 0x000fe200000e06ff */
[----:B------:R-:W-:Y:S01]  /*268b0*/  IADD3 R156, P0, PT, R63, R64, RZ ;  /* 0x000000403f9c7210 */ /* 0x000fe20007f1e0ff */
[----:B------:R-:W-:Y:S02]  /*268c0*/  IMAD.MOV.U32 R130, RZ, RZ, R65 ;  /* 0x000000ffff827224 */ /* 0x000fe400078e0041 */
[----:B------:R-:W-:Y:S02]  /*268d0*/  IMAD R127, R137, 0x13, RZ ;  /* 0x00000013897f7824 */ /* 0x000fe400078e02ff */
[----:B------:R-:W-:-:S04]  /*268e0*/  IMAD.WIDE.U32.X R64, R79, 0xfffff, R130, P0 ;  /* 0x000fffff4f407825 */ /* 0x000fc800000e0482 */
[----:B------:R-:W-:-:S04]  /*268f0*/  IMAD.WIDE.U32 R130, R136, -0x26, RZ ;  /* 0xffffffda88827825 */ /* 0x000fc800078e00ff */
[----:B------:R-:W-:-:S04]  /*26900*/  IMAD.WIDE.U32 R78, R137, -0x27, RZ ;  /* 0xffffffd9894e7825 */ /* 0x000fc800078e00ff */
[----:B------:R-:W-:Y:S01]  /*26910*/  IMAD.WIDE.U32 R160, R136, 0x13, RZ ;  /* 0x0000001388a07825 */ /* 0x000fe200078e00ff */
[----:B------:R-:W-:-:S03]  /*26920*/  IADD3 R150, P0, PT, R62, R130, RZ ;  /* 0x000000823e967210 */ /* 0x000fc60007f1e0ff */
[C---:B------:R-:W-:Y:S02]  /*26930*/  IMAD R53, R137.reuse, -0x26, RZ ;  /* 0xffffffda89357824 */ /* 0x040fe400078e02ff */
[----:B------:R-:W-:Y:S01]  /*26940*/  IMAD.WIDE.U32 R128, R137, 0x25, RZ ;  /* 0x0000002589807825 */ /* 0x000fe200078e00ff */
[----:B------:R-:W-:-:S03]  /*26950*/  IADD3 R127, PT, PT, R161, R127, RZ ;  /* 0x0000007fa17f7210 */ /* 0x000fc60007ffe0ff */
[C---:B------:R-:W-:Y:S02]  /*26960*/  IMAD R53, R136.reuse, 0x12fffff, R53 ;  /* 0x012fffff88357824 */ /* 0x040fe400078e0235 */
[----:B------:R-:W-:-:S04]  /*26970*/  IMAD.WIDE.U32 R62, P2, R136, 0xfffff, R78 ;  /* 0x000fffff883e7825 */ /* 0x000fc8000784004e */
[----:B------:R-:W-:Y:S01]  /*26980*/  IMAD.WIDE.U32 R128, P5, RZ, R136, R128 ;  /* 0x00000088ff807225 */ /* 0x000fe200078a0080 */
[----:B------:R-:W-:-:S03]  /*26990*/  IADD3 R71, P3, PT, R59, R62, RZ ;  /* 0x0000003e3b477210 */ /* 0x000fc60007f7e0ff */
[----:B------:R-:W-:-:S04]  /*269a0*/  IMAD.WIDE.U32 R78, R136, 0x25, RZ ;  /* 0x00000025884e7825 */ /* 0x000fc800078e00ff */
[----:B------:R-:W-:Y:S02]  /*269b0*/  IMAD.IADD R60, R131, 0x1, R53 ;  /* 0x00000001833c7824 */ /* 0x000fe400078e0235 */
[----:B------:R-:W-:Y:S01]  /*269c0*/  IMAD.WIDE.U32 R130, R127, -0x2, RZ ;  /* 0xfffffffe7f827825 */ /* 0x000fe200078e00ff */
[----:B------:R-:W-:-:S03]  /*269d0*/  IADD3 R53, P4, PT, R79, R128, RZ ;  /* 0x000000804f357210 */ /* 0x000fc60007f9e0ff */
[----:B------:R-:W-:Y:S02]  /*269e0*/  IMAD.X R59, RZ, RZ, RZ, P2 ;  /* 0x000000ffff3b7224 */ /* 0x000fe400010e06ff */
[----:B------:R-:W-:Y:S01]  /*269f0*/  IMAD.MOV.U32 R58, RZ, RZ, R63 ;  /* 0x000000ffff3a7224 */ /* 0x000fe200078e003f */
[----:B------:R-:W-:Y:S01]  /*26a00*/  IADD3.X R79, PT, PT, RZ, RZ, RZ, P5, !PT ;  /* 0x000000ffff4f7210 */ /* 0x000fe20002ffe4ff */
[----:B------:R-:W-:Y:S01]  /*26a10*/  IMAD.WIDE.U32 R62, P5, R160, 0xfffff, R130 ;  /* 0x000fffffa03e7825 */ /* 0x000fe200078a0082 */
[----:B------:R-:W-:Y:S02]  /*26a20*/  IADD3.X R56, P1, PT, R56, R71, RZ, P1, !PT ;  /* 0x0000004738387210 */ /* 0x000fe40000f3e4ff */
[----:B------:R-:W-:Y:S01]  /*26a30*/  IADD3.X R156, P0, PT, R156, R60, RZ, P0, !PT ;  /* 0x0000003c9c9c7210 */ /* 0x000fe2000071e4ff */
[----:B------:R-:W-:Y:S01]  /*26a40*/  IMAD.WIDE.U32.X R58, R137, 0xfffff, R58, P3 ;  /* 0x000fffff893a7825 */ /* 0x000fe200018e043a */
[----:B------:R-:W-:-:S03]  /*26a50*/  IADD3 R149, P2, PT, R108, R78, RZ ;  /* 0x0000004e6c957210 */ /* 0x000fc60007f5e0ff */
[----:B--2---:R-:W-:Y:S02]  /*26a60*/  IMAD R60, R81, 0x13, RZ ;  /* 0x00000013513c7824 */ /* 0x004fe400078e02ff */
[----:B------:R-:W-:Y:S01]  /*26a70*/  IMAD.WIDE.U32 R154, R80, 0x13, RZ ;  /* 0x00000013509a7825 */ /* 0x000fe200078e00ff */
[----:B------:R-:W-:-:S03]  /*26a80*/  IADD3.X R106, P1, PT, R58, R48, RZ, P1, !PT ;  /* 0x000000303a6a7210 */ /* 0x000fc60000f3e4ff */
[----:B------:R-:W-:Y:S02]  /*26a90*/  IMAD.MOV.U32 R78, RZ, RZ, R129 ;  /* 0x000000ffff4e7224 */ /* 0x000fe400078e0081 */
[----:B------:R-:W-:Y:S02]  /*26aa0*/  IMAD.MOV.U32 R138, RZ, RZ, R63 ;  /* 0x000000ffff8a7224 */ /* 0x000fe400078e003f */
[----:B------:R-:W-:-:S04]  /*26ab0*/  IMAD.WIDE.U32 R130, R81, -0x27, RZ ;  /* 0xffffffd951827825 */ /* 0x000fc800078e00ff */
[----:B------:R-:W-:Y:S02]  /*26ac0*/  IMAD.IADD R63, R155, 0x1, R60 ;  /* 0x000000019b3f7824 */ /* 0x000fe400078e023c */
[----:B------:R-:W-:Y:S01]  /*26ad0*/  IMAD.WIDE.U32 R128, R160, -0x2, RZ ;  /* 0xfffffffea0807825 */ /* 0x000fe200078e00ff */
[----:B------:R-:W-:-:S03]  /*26ae0*/  IADD3.X R60, PT, PT, R59, R49, RZ, P1, !PT ;  /* 0x000000313b3c7210 */ /* 0x000fc60000ffe4ff */
[----:B------:R-:W-:Y:S02]  /*26af0*/  IMAD.WIDE.U32.X R136, RZ, R137, R78, P4 ;  /* 0x00000089ff887225 */ /* 0x000fe400020e044e */
[----:B------:R-:W2:Y:S02]  /*26b00*/  LDC.64 R78, c[0x3][0x20] ;  /* 0x00c00800ff4e7b82 */ /* 0x000ea40000000a00 */
[----:B------:R-:W-:Y:S01]  /*26b10*/  IMAD.WIDE.U32 R48, R63, -0x2, RZ ;  /* 0xfffffffe3f307825 */ /* 0x000fe200078e00ff */
[----:B------:R-:W-:-:S03]  /*26b20*/  IADD3 RZ, P3, PT, R129, R62, RZ ;  /* 0x0000003e81ff7210 */ /* 0x000fc60007f7e0ff */
[----:B------:R-:W-:-:S04]  /*26b30*/  IMAD.WIDE.U32 R130, P6, R80, 0xfffff, R130 ;  /* 0x000fffff50827825 */ /* 0x000fc800078c0082 */
[----:B------:R-:W-:Y:S01]  /*26b40*/  IMAD.WIDE.U32 R140, R80, -0x27, RZ ;  /* 0xffffffd9508c7825 */ /* 0x000fe200078e00ff */
[----:B------:R-:W-:Y:S01]  /*26b50*/  IADD3.X R147, PT, PT, RZ, RZ, RZ, P6, !PT ;  /* 0x000000ffff937210 */ /* 0x000fe200037fe4ff */
[----:B------:R-:W4:Y:S02]  /*26b60*/  LDC.64 R128, c[0x3][0x18] ;  /* 0x00c00600ff807b82 */ /* 0x000f240000000a00 */
[----:B------:R-:W-:Y:S01]  /*26b70*/  IMAD R62, R81, -0x26, RZ ;  /* 0xffffffda513e7824 */ /* 0x000fe200078e02ff */
[----:B------:R-:W-:Y:S01]  /*26b80*/  IADD3 R148, P6, PT, R141, R130, RZ ;  /* 0x000000828d947210 */ /* 0x000fe20007fde0ff */
[----:B------:R-:W-:-:S04]  /*26b90*/  IMAD.WIDE.U32 R144, R81, 0x25, RZ ;  /* 0x0000002551907825 */ /* 0x000fc800078e00ff */
[----:B------:R-:W-:-:S04]  /*26ba0*/  IMAD.WIDE.U32 R58, R80, -0x26, RZ ;  /* 0xffffffda503a7825 */ /* 0x000fc800078e00ff */
[----:B------:R-:W-:Y:S01]  /*26bb0*/  IMAD.WIDE.U32 R48, P4, R154, 0xfffff, R48 ;  /* 0x000fffff9a307825 */ /* 0x000fe20007880030 */
[----:B------:R-:W-:-:S03]  /*26bc0*/  IADD3.X R139, PT, PT, RZ, RZ, RZ, P5, !PT ;  /* 0x000000ffff8b7210 */ /* 0x000fc60002ffe4ff */
[----:B------:R-:W-:Y:S02]  /*26bd0*/  IMAD R62, R80, 0x12fffff, R62 ;  /* 0x012fffff503e7824 */ /* 0x000fe400078e023e */
[----:B------:R-:W-:Y:S01]  /*26be0*/  IMAD.WIDE.U32 R142, R154, -0x2, RZ ;  /* 0xfffffffe9a8e7825 */ /* 0x000fe200078e00ff */
[----:B------:R-:W-:-:S03]  /*26bf0*/  IADD3 R150, P1, PT, R150, R58, RZ ;  /* 0x0000003a96967210 */ /* 0x000fc60007f3e0ff */
[----:B------:R-:W-:Y:S02]  /*26c00*/  IMAD.MOV.U32 R146, RZ, RZ, R131 ;  /* 0x000000ffff927224 */ /* 0x000fe400078e0083 */
[----:B------:R-:W-:Y:S01]  /*26c10*/  IMAD.X R133, RZ, RZ, RZ, P4 ;  /* 0x000000ffff857224 */ /* 0x000fe200020e06ff */
[----:B------:R-:W-:Y:S01]  /*26c20*/  IADD3 R108, P4, PT, R108, R58, RZ ;  /* 0x0000003a6c6c7210 */ /* 0x000fe20007f9e0ff */
[----:B------:R-:W-:Y:S02]  /*26c30*/  IMAD.IADD R62, R59, 0x1, R62 ;  /* 0x000000013b3e7824 */ /* 0x000fe400078e023e */
[----:B------:R-:W-:-:S04]  /*26c40*/  IMAD.WIDE.U32 R144, P5, RZ, R80, R144 ;  /* 0x00000050ff907225 */ /* 0x000fc800078a0090 */
[----:B------:R-:W-:-:S04]  /*26c50*/  IMAD.WIDE.U32 R58, R80, 0x25, RZ ;  /* 0x00000025503a7825 */ /* 0x000fc800078e00ff */
[----:B------:R-:W-:Y:S01]  /*26c60*/  IMAD.WIDE.U32.X R130, R81, 0xfffff, R146, P6 ;  /* 0x000fffff51827825 */ /* 0x000fe200030e0492 */
[----:B------:R-:W-:-:S03]  /*26c70*/  IADD3 RZ, P6, PT, R143, R48, RZ ;  /* 0x000000308fff7210 */ /* 0x000fc60007fde0ff */
[----:B------:R-:W-:Y:S02]  /*26c80*/  IMAD R48, R39, 0x13, RZ ;  /* 0x0000001327307824 */ /* 0x000fe400078e02ff */
[----:B------:R-:W-:Y:S01]  /*26c90*/  IMAD.WIDE.U32.X R138, R127, 0xfffff, R138, P3 ;  /* 0x000fffff7f8a7825 */ /* 0x000fe200018e048a */
[----:B------:R-:W-:Y:S02]  /*26ca0*/  IADD3 R149, P3, PT, R149, R140, RZ ;  /* 0x0000008c95957210 */ /* 0x000fe40007f7e0ff */
[----:B------:R-:W-:Y:S01]  /*26cb0*/  MOV R140, R145 ;  /* 0x00000091008c7202 */ /* 0x000fe20000000f00 */
[----:B------:R-:W-:Y:S01]  /*26cc0*/  IMAD.X R141, RZ, RZ, RZ, P5 ;  /* 0x000000ffff8d7224 */ /* 0x000fe200028e06ff */
[----:B------:R-:W-:Y:S01]  /*26cd0*/  IADD3 R151, P5, PT, R59, R144, RZ ;  /* 0x000000903b977210 */ /* 0x000fe20007fbe0ff */
[----:B------:R-:W-:Y:S01]  /*26ce0*/  IMAD.MOV.U32 R132, RZ, RZ, R49 ;  /* 0x000000ffff847224 */ /* 0x000fe200078e0031 */
[----:B------:R-:W-:Y:S01]  /*26cf0*/  IADD3 R55, PT, PT, R55, R48, RZ ;  /* 0x0000003037377210 */ /* 0x000fe20007ffe0ff */
[----:B--2---:R-:W-:-:S02]  /*26d00*/  IMAD R39, R79, 0x13, RZ ;  /* 0x000000134f277824 */ /* 0x004fc400078e02ff */
[----:B------:R-:W-:Y:S01]  /*26d10*/  IMAD.WIDE.U32.X R80, RZ, R81, R140, P5 ;  /* 0x00000051ff507225 */ /* 0x000fe200028e048c */
[C---:B------:R-:W-:Y:S02]  /*26d20*/  LEA.HI R41, P5, R55.reuse, R41, RZ, 0xd ;  /* 0x0000002937297211 */ /* 0x040fe400078b68ff */
[----:B------:R-:W-:Y:S01]  /*26d30*/  LOP3.LUT R55, R55, 0x7ffff, RZ, 0xc0, !PT ;  /* 0x0007ffff37377812 */ /* 0x000fe200078ec0ff */
[----:B------:R-:W-:Y:S01]  /*26d40*/  IMAD.WIDE.U32.X R132, R63, 0xfffff, R132, P6 ;  /* 0x000fffff3f847825 */ /* 0x000fe200030e0484 */
[----:B------:R-:W-:Y:S02]  /*26d50*/  IADD3 R144, P6, PT, R54, 0x1, RZ ;  /* 0x0000000136907810 */ /* 0x000fe40007fde0ff */
[----:B------:R-:W-:Y:S01]  /*26d60*/  IADD3.X R156, P1, PT, R156, R62, RZ, P1, !PT ;  /* 0x0000003e9c9c7210 */ /* 0x000fe20000f3e4ff */
[----:B------:R-:W-:Y:S01]  /*26d70*/  IMAD.WIDE.U32 R158, R78, 0x13, RZ ;  /* 0x000000134e9e7825 */ /* 0x000fe200078e00ff */
[----:B------:R-:W-:-:S03]  /*26d80*/  LOP3.LUT R42, R42, 0x7ffff, RZ, 0xc0, !PT ;  /* 0x0007ffff2a2a7812 */ /* 0x000fc600078ec0ff */
[----:B------:R-:W-:Y:S01]  /*26d90*/  IMAD.IADD R39, R159, 0x1, R39 ;  /* 0x000000019f277824 */ /* 0x000fe200078e0227 */
[----:B------:R-:W-:Y:S01]  /*26da0*/  IADD3.X R159, P0, P1, R132, R138, R64, P1, P0 ;  /* 0x0000008a849f7210 */ /* 0x000fe20000900440 */
[----:B------:R-:W-:Y:S01]  /*26db0*/  IMAD.X R145, RZ, RZ, R55, P6 ;  /* 0x000000ffff917224 */ /* 0x000fe200030e0637 */
[----:B------:R-:W-:Y:S01]  /*26dc0*/  IADD3.X R155, P2, PT, R56, R53, RZ, P2, !PT ;  /* 0x00000035389b7210 */ /* 0x000fe2000175e4ff */
[----:B----4-:R-:W-:Y:S01]  /*26dd0*/  IMAD.WIDE.U32 R152, R128, 0x13, RZ ;  /* 0x0000001380987825 */ /* 0x010fe200078e00ff */
[----:B------:R-:W-:Y:S02]  /*26de0*/  IADD3.X R147, P4, PT, R56, R62, RZ, P4, !PT ;  /* 0x0000003e38937210 */ /* 0x000fe4000279e4ff */
[----:B------:R-:W-:Y:S01]  /*26df0*/  IADD3.X R161, PT, PT, R133, R139, R65, P0, P1 ;  /* 0x0000008b85a17210 */ /* 0x000fe200007e2441 */
[----:B------:R-:W-:Y:S01]  /*26e00*/  IMAD R56, R129, 0x13, RZ ;  /* 0x0000001381387824 */ /* 0x000fe200078e02ff */
[----:B------:R-:W-:Y:S02]  /*26e10*/  IADD3.X R42, PT, PT, RZ, R42, RZ, P5, !PT ;  /* 0x0000002aff2a7210 */ /* 0x000fe40002ffe4ff */
[----:B------:R-:W-:Y:S01]  /*26e20*/  LEA.HI R162, P0, R145, R41, RZ, 0xd ;  /* 0x0000002991a27211 */ /* 0x000fe200078168ff */
[----:B------:R-:W-:-:S04]  /*26e30*/  IMAD.IADD R56, R153, 0x1, R56 ;  /* 0x0000000199387824 */ /* 0x000fc800078e0238 */
[----:B------:R-:W-:Y:S02]  /*26e40*/  IMAD.X R163, RZ, RZ, R42, P0 ;  /* 0x000000ffffa37224 */ /* 0x000fe400000e062a */
[----:B------:R-:W-:Y:S01]  /*26e50*/  IMAD.WIDE.U32 R48, R56, -0x2, RZ ;  /* 0xfffffffe38307825 */ /* 0x000fe200078e00ff */
[----:B------:R-:W-:-:S03]  /*26e60*/  LOP3.LUT R47, R47, 0x7ffff, RZ, 0xc0, !PT ;  /* 0x0007ffff2f2f7812 */ /* 0x000fc600078ec0ff */
[----:B------:R-:W-:Y:S01]  /*26e70*/  IMAD.WIDE.U32 R138, R39, -0x2, RZ ;  /* 0xfffffffe278a7825 */ /* 0x000fe200078e00ff */
[----:B------:R-:W-:Y:S02]  /*26e80*/  LEA.HI R53, P6, R163, R33, RZ, 0xd ;  /* 0x00000021a3357211 */ /* 0x000fe400078d68ff */
[----:B------:R-:W-:Y:S01]  /*26e90*/  IADD3 R153, P1, PT, R149, R58, RZ ;  /* 0x0000003a95997210 */ /* 0x000fe20007f3e0ff */
[----:B------:R-:W-:-:S04]  /*26ea0*/  IMAD.WIDE.U32 R48, P5, R152, 0xfffff, R48 ;  /* 0x000fffff98307825 */ /* 0x000fc800078a0030 */
[----:B------:R-:W-:-:S04]  /*26eb0*/  IMAD.WIDE.U32 R58, R152, -0x2, RZ ;  /* 0xfffffffe983a7825 */ /* 0x000fc800078e00ff */
[----:B------:R-:W-:-:S04]  /*26ec0*/  IMAD.WIDE.U32 R138, P0, R158, 0xfffff, R138 ;  /* 0x000fffff9e8a7825 */ /* 0x000fc8000780008a */
[----:B------:R-:W-:Y:S02]  /*26ed0*/  IMAD.X R146, RZ, RZ, R47, P6 ;  /* 0x000000ffff927224 */ /* 0x000fe400030e062f */
[----:B------:R-:W-:Y:S01]  /*26ee0*/  IMAD.X R65, RZ, RZ, RZ, P5 ;  /* 0x000000ffff417224 */ /* 0x000fe200028e06ff */
[----:B------:R-:W-:Y:S02]  /*26ef0*/  IADD3 RZ, P5, PT, R59, R48, RZ ;  /* 0x000000303bff7210 */ /* 0x000fe40007fbe0ff */
[----:B------:R-:W-:Y:S02]  /*26f00*/  IADD3.X R59, PT, PT, RZ, RZ, RZ, P0, !PT ;  /* 0x000000ffff3b7210 */ /* 0x000fe400007fe4ff */
[----:B------:R-:W-:Y:S02]  /*26f10*/  LOP3.LUT R50, R50, 0x7ffff, RZ, 0xc0, !PT ;  /* 0x0007ffff32327812 */ /* 0x000fe400078ec0ff */
[----:B------:R-:W-:Y:S01]  /*26f20*/  LEA.HI R135, P0, R146, R45, RZ, 0xd ;  /* 0x0000002d92877211 */ /* 0x000fe200078168ff */
[----:B------:R-:W-:-:S02]  /*26f30*/  IMAD.MOV.U32 R64, RZ, RZ, R49 ;  /* 0x000000ffff407224 */ /* 0x000fc400078e0031 */
[----:B------:R-:W-:-:S04]  /*26f40*/  IMAD.WIDE.U32 R140, R158, -0x2, RZ ;  /* 0xfffffffe9e8c7825 */ /* 0x000fc800078e00ff */
[----:B------:R-:W-:Y:S01]  /*26f50*/  IMAD.X R49, RZ, RZ, R50, P0 ;  /* 0x000000ffff317224 */ /* 0x000fe200000e0632 */
[----:B------:R-:W-:Y:S01]  /*26f60*/  LOP3.LUT R77, R77, 0x7ffff, RZ, 0xc0, !PT ;  /* 0x0007ffff4d4d7812 */ /* 0x000fe200078ec0ff */
[----:B------:R-:W-:Y:S01]  /*26f70*/  IMAD R48, R129, -0x26, RZ ;  /* 0xffffffda81307824 */ /* 0x000fe200078e02ff */
[----:B------:R-:W-:Y:S02]  /*26f80*/  IADD3 RZ, P6, PT, R141, R138, RZ ;  /* 0x0000008a8dff7210 */ /* 0x000fe40007fde0ff */
[----:B------:R-:W-:Y:S02]  /*26f90*/  LEA.HI R62, P0, R49, R72, RZ, 0xd ;  /* 0x00000048313e7211 */ /* 0x000fe400078168ff */
[----:B------:R-:W-:Y:S01]  /*26fa0*/  MOV R58, R139 ;  /* 0x0000008b003a7202 */ /* 0x000fe20000000f00 */
[----:B------:R-:W-:Y:S01]  /*26fb0*/  IMAD.WIDE.U32 R138, R128, -0x26, RZ ;  /* 0xffffffda808a7825 */ /* 0x000fe200078e00ff */
[----:B------:R-:W-:-:S03]  /*26fc0*/  IADD3.X R71, PT, PT, RZ, R77, RZ, P0, !PT ;  /* 0x0000004dff477210 */ /* 0x000fc600007fe4ff */
[----:B------:R-:W-:Y:S02]  /*26fd0*/  IMAD R157, R79, -0x26, RZ ;  /* 0xffffffda4f9d7824 */ /* 0x000fe400078e02ff */
[----:B------:R-:W-:Y:S01]  /*26fe0*/  IMAD R48, R128, 0x12fffff, R48 ;  /* 0x012fffff80307824 */ /* 0x000fe200078e0230 */
[----:B------:R-:W-:Y:S01]  /*26ff0*/  IADD3 R150, P0, PT, R150, R138, RZ ;  /* 0x0000008a96967210 */ /* 0x000fe20007f1e0ff */
[C---:B------:R-:W-:Y:S01]  /*27000*/  IMAD.WIDE.U32 R142, R78.reuse, -0x26, RZ ;  /* 0xffffffda4e8e7825 */ /* 0x040fe200078e00ff */
[----:B------:R-:W-:Y:S02]  /*27010*/  LOP3.LUT R145, R145, 0x7ffff, RZ, 0xc0, !PT ;  /* 0x0007ffff91917812 */ /* 0x000fe400078ec0ff */
[----:B------:R-:W-:Y:S01]  /*27020*/  SHF.R.U32.HI R140, RZ, 0x13, R71 ;  /* 0x00000013ff8c7819 */ /* 0x000fe20000011647 */
[----:B------:R-:W-:Y:S02]  /*27030*/  IMAD R157, R78, 0x12fffff, R157 ;  /* 0x012fffff4e9d7824 */ /* 0x000fe400078e029d */
[----:B------:R-:W-:-:S02]  /*27040*/  IMAD.IADD R139, R139, 0x1, R48 ;  /* 0x000000018b8b7824 */ /* 0x000fc400078e0230 */
[----:B------:R-:W-:Y:S01]  /*27050*/  IMAD.WIDE.U32.X R64, R56, 0xfffff, R64, P5 ;  /* 0x000fffff38407825 */ /* 0x000fe200028e0440 */
[----:B------:R-:W-:Y:S02]  /*27060*/  IADD3 R48, P5, PT, R150, R142, RZ ;  /* 0x0000008e96307210 */ /* 0x000fe40007fbe0ff */
[----:B------:R-:W-:Y:S01]  /*27070*/  IADD3.X R150, P0, PT, R156, R139, RZ, P0, !PT ;  /* 0x0000008b9c967210 */ /* 0x000fe2000071e4ff */
[----:B------:R-:W-:Y:S02]  /*27080*/  IMAD.IADD R157, R143, 0x1, R157 ;  /* 0x000000018f9d7824 */ /* 0x000fe400078e029d */
[----:B------:R-:W-:-:S04]  /*27090*/  IMAD.WIDE.U32 R144, R140, 0x13, R144 ;  /* 0x000000138c907825 */ /* 0x000fc800078e0090 */
[----:B------:R-:W-:Y:S01]  /*270a0*/  IMAD.MOV.U32 R143, RZ, RZ, RZ ;  /* 0x000000ffff8f7224 */ /* 0x000fe200078e00ff */
[----:B------:R-:W-:Y:S01]  /*270b0*/  IADD3.X R150, P5, PT, R150, R157, RZ, P5, !PT ;  /* 0x0000009d96967210 */ /* 0x000fe20002fbe4ff */
[----:B------:R-:W-:-:S03]  /*270c0*/  IMAD.WIDE.U32.X R58, R39, 0xfffff, R58, P6 ;  /* 0x000fffff273a7825 */ /* 0x000fc600030e043a */
[----:B------:R-:W-:Y:S02]  /*270d0*/  IADD3 R143, PT, PT, R145, R143, RZ ;  /* 0x0000008f918f7210 */ /* 0x000fe40007ffe0ff */
[----:B------:R-:W-:Y:S02]  /*270e0*/  IADD3.X R159, P0, P6, R58, R159, R64, P5, P0 ;  /* 0x0000009f3a9f7210 */ /* 0x000fe40002e00440 */
[----:B------:R-:W-:Y:S02]  /*270f0*/  IADD3 RZ, P5, PT, R144, 0x13, RZ ;  /* 0x0000001390ff7810 */ /* 0x000fe40007fbe0ff */
[----:B------:R-:W-:Y:S02]  /*27100*/  LOP3.LUT R145, R143, 0x7ffff, RZ, 0xc0, !PT ;  /* 0x0007ffff8f917812 */ /* 0x000fe400078ec0ff */
[----:B------:R-:W-:Y:S02]  /*27110*/  IADD3.X R161, PT, PT, R59, R161, R65, P0, P6 ;  /* 0x000000a13ba17210 */ /* 0x000fe400007ec441 */
[----:B------:R-:W-:Y:S01]  /*27120*/  LEA.HI R143, P0, R143, R162, RZ, 0xd ;  /* 0x000000a28f8f7211 */ /* 0x000fe200078168ff */
[----:B------:R-:W-:Y:S01]  /*27130*/  IMAD.X R140, RZ, RZ, R145, P5 ;  /* 0x000000ffff8c7224 */ /* 0x000fe200028e0691 */
[----:B------:R-:W-:-:S02]  /*27140*/  LOP3.LUT R163, R163, 0x7ffff, RZ, 0xc0, !PT ;  /* 0x0007ffffa3a37812 */ /* 0x000fc400078ec0ff */
[----:B------:R-:W-:Y:S02]  /*27150*/  IADD3 R141, P5, PT, R108, R138, RZ ;  /* 0x0000008a6c8d7210 */ /* 0x000fe40007fbe0ff */
[----:B------:R-:W-:Y:S01]  /*27160*/  LEA.HI RZ, P6, R140, R143, RZ, 0xd ;  /* 0x0000008f8cff7211 */ /* 0x000fe200078d68ff */
[----:B------:R-:W-:Y:S01]  /*27170*/  IMAD.X R108, RZ, RZ, R163, P0 ;  /* 0x000000ffff6c7224 */ /* 0x000fe200000e06a3 */
[----:B------:R-:W-:Y:S02]  /*27180*/  SHF.L.W.U32.HI R161, R159, 0xd, R161 ;  /* 0x0000000d9fa17819 */ /* 0x000fe40000010ea1 */
[----:B------:R-:W-:Y:S02]  /*27190*/  IADD3 R141, P0, PT, R141, R142, RZ ;  /* 0x0000008e8d8d7210 */ /* 0x000fe40007f1e0ff */
[----:B------:R-:W-:Y:S02]  /*271a0*/  SHF.L.W.U32.HI R159, R150, 0xd, R159 ;  /* 0x0000000d969f7819 */ /* 0x000fe40000010e9f */
[----:B------:R-:W-:-:S02]  /*271b0*/  IADD3.X R156, P5, PT, R147, R139, RZ, P5, !PT ;  /* 0x0000008b939c7210 */ /* 0x000fc40002fbe4ff */
[----:B------:R-:W-:Y:S02]  /*271c0*/  IADD3.X R140, PT, PT, RZ, R108, RZ, P6, !PT ;  /* 0x0000006cff8c7210 */ /* 0x000fe400037fe4ff */
[----:B------:R-:W-:Y:S02]  /*271d0*/  IADD3 R147, P6, PT, R159, R141, RZ ;  /* 0x0000008d9f937210 */ /* 0x000fe40007fde0ff */
[----:B------:R-:W-:Y:S02]  /*271e0*/  IADD3.X R156, P0, PT, R156, R157, RZ, P0, !PT ;  /* 0x0000009d9c9c7210 */ /* 0x000fe4000071e4ff */
[----:B------:R-:W-:Y:S02]  /*271f0*/  IADD3.X R132, P4, P5, R64, R106, R132, P5, P4 ;  /* 0x0000006a40847210 */ /* 0x000fe40002d88484 */
[----:B------:R-:W-:Y:S02]  /*27200*/  IADD3.X R155, P3, PT, R155, R148, RZ, P3, !PT ;  /* 0x000000949b9b7210 */ /* 0x000fe40001f7e4ff */
[----:B------:R-:W-:-:S02]  /*27210*/  IADD3.X R148, P6, PT, R161, R156, RZ, P6, !PT ;  /* 0x0000009ca1947210 */ /* 0x000fc400037de4ff */
[----:B------:R-:W-:Y:S02]  /*27220*/  IADD3.X R133, PT, PT, R65, R60, R133, P4, P5 ;  /* 0x0000003c41857210 */ /* 0x000fe400027ea485 */
[----:B------:R-:W-:Y:S02]  /*27230*/  IADD3 R149, P4, PT, R149, R138, RZ ;  /* 0x0000008a95957210 */ /* 0x000fe40007f9e0ff */
[----:B------:R-:W-:Y:S02]  /*27240*/  IADD3.X R138, P0, P6, R132, RZ, R58, P6, P0 ;  /* 0x000000ff848a7210 */ /* 0x000fe4000360043a */
[----:B------:R-:W-:Y:S02]  /*27250*/  IADD3.X R106, P2, P3, R130, R106, R136, P3, P2 ;  /* 0x0000006a826a7210 */ /* 0x000fe40001b44488 */
[----:B------:R-:W-:Y:S02]  /*27260*/  IADD3.X R130, PT, PT, R133, RZ, R59, P0, P6 ;  /* 0x000000ff85827210 */ /* 0x000fe400007ec43b */
[----:B------:R-:W-:-:S02]  /*27270*/  IADD3.X R139, P4, PT, R155, R139, RZ, P4, !PT ;  /* 0x0000008b9b8b7210 */ /* 0x000fc4000279e4ff */
[----:B------:R-:W-:Y:S01]  /*27280*/  IADD3 R149, P0, PT, R149, R142, RZ ;  /* 0x0000008e95957210 */ /* 0x000fe20007f1e0ff */
[----:B------:R-:W-:Y:S01]  /*27290*/  IMAD.WIDE.U32 R132, R129, -0x27, RZ ;  /* 0xffffffd981847825 */ /* 0x000fe200078e00ff */
[----:B------:R-:W-:Y:S02]  /*272a0*/  SHF.L.W.U32.HI R136, R148, 0xd, R138 ;  /* 0x0000000d94887819 */ /* 0x000fe40000010e8a */
[----:B------:R-:W-:Y:S02]  /*272b0*/  IADD3.X R151, P1, PT, R155, R151, RZ, P1, !PT ;  /* 0x000000979b977210 */ /* 0x000fe40000f3e4ff */
[----:B------:R-:W-:Y:S02]  /*272c0*/  IADD3.X R155, PT, PT, R131, R60, R137, P2, P3 ;  /* 0x0000003c839b7210 */ /* 0x000fe400017e6489 */
[----:B------:R-:W-:Y:S02]  /*272d0*/  SHF.L.W.U32.HI R138, R138, 0xd, R130 ;  /* 0x0000000d8a8a7819 */ /* 0x000fe40000010e82 */
[----:B------:R-:W-:Y:S01]  /*272e0*/  IADD3.X R139, P3, PT, R139, R157, RZ, P0, !PT ;  /* 0x0000009d8b8b7210 */ /* 0x000fe2000077e4ff */
[----:B------:R-:W2:Y:S01]  /*272f0*/  LDC.64 R130, c[0x3][0x18] ;  /* 0x00c00600ff827b82 */ /* 0x000ea20000000a00 */
[----:B------:R-:W-:Y:S01]  /*27300*/  IADD3 R60, P6, PT, R136, R149, RZ ;  /* 0x00000095883c7210 */ /* 0x000fe20007fde0ff */
[----:B------:R-:W-:Y:S01]  /*27310*/  IMAD.WIDE.U32 R132, P2, R128, 0xfffff, R132 ;  /* 0x000fffff80847825 */ /* 0x000fe20007840084 */
[----:B------:R-:W-:-:S02]  /*27320*/  IADD3.X R64, P4, P3, R58, R106, R64, P3, P4 ;  /* 0x0000006a3a407210 */ /* 0x000fc40001b88440 */
[----:B------:R-:W-:Y:S01]  /*27330*/  IADD3.X R149, P0, PT, R138, R139, RZ, P6, !PT ;  /* 0x0000008b8a957210 */ /* 0x000fe2000371e4ff */
[----:B------:R-:W-:Y:S02]  /*27340*/  IMAD.WIDE.U32 R136, R128, -0x27, RZ ;  /* 0xffffffd980887825 */ /* 0x000fe400078e00ff */
[----:B------:R-:W4:Y:S01]  /*27350*/  LDC.64 R138, c[0x3][0x18] ;  /* 0x00c00600ff8a7b82 */ /* 0x000f220000000a00 */
[----:B------:R-:W-:Y:S02]  /*27360*/  LEA.HI RZ, P5, R140, R53, RZ, 0xd ;  /* 0x000000358cff7211 */ /* 0x000fe400078b68ff */
[----:B------:R-:W-:Y:S01]  /*27370*/  IADD3 R128, P6, PT, R137, R132, RZ ;  /* 0x0000008489807210 */ /* 0x000fe20007fde0ff */
[----:B------:R-:W-:Y:S01]  /*27380*/  IMAD.X R141, RZ, RZ, RZ, P2 ;  /* 0x000000ffff8d7224 */ /* 0x000fe200010e06ff */
[----:B------:R-:W-:Y:S01]  /*27390*/  IADD3.X R132, PT, PT, R59, R155, R65, P4, P3 ;  /* 0x0000009b3b847210 */ /* 0x000fe200027e6441 */
[----:B------:R-:W-:Y:S01]  /*273a0*/  IMAD.MOV.U32 R140, RZ, RZ, R133 ;  /* 0x000000ffff8c7224 */ /* 0x000fe200078e0085 */
[----:B------:R-:W-:-:S02]  /*273b0*/  IADD3.X R137, P3, PT, RZ, R64, RZ, P0, !PT ;  /* 0x00000040ff897210 */ /* 0x000fc4000077e4ff */
[----:B------:R-:W-:Y:S01]  /*273c0*/  IADD3 R153, P2, PT, R153, R136, RZ ;  /* 0x0000008899997210 */ /* 0x000fe20007f5e0ff */
[----:B------:R-:W-:Y:S01]  /*273d0*/  IMAD.WIDE.U32.X R140, R129, 0xfffff, R140, P6 ;  /* 0x000fffff818c7825 */ /* 0x000fe200030e048c */
[----:B------:R-:W-:Y:S02]  /*273e0*/  IADD3.X R133, PT, PT, RZ, R132, RZ, P3, !PT ;  /* 0x00000084ff857210 */ /* 0x000fe40001ffe4ff */
[----:B------:R-:W-:Y:S01]  /*273f0*/  IADD3.X R151, P3, PT, R151, R128, RZ, P2, !PT ;  /* 0x0000008097977210 */ /* 0x000fe2000177e4ff */
[----:B------:R-:W-:Y:S01]  /*27400*/  IMAD.WIDE.U32 R64, R79, -0x27, RZ ;  /* 0xffffffd94f407825 */ /* 0x000fe200078e00ff */
[----:B------:R-:W-:Y:S02]  /*27410*/  IADD3 R136, P0, PT, R153, R142, RZ ;  /* 0x0000008e99887210 */ /* 0x000fe40007f1e0ff */
[----:B------:R-:W-:Y:S02]  /*27420*/  SHF.L.W.U32.HI R132, R149, 0xd, R137 ;  /* 0x0000000d95847819 */ /* 0x000fe40000010e89 */
[----:B------:R-:W-:-:S02]  /*27430*/  IADD3.X R106, P1, P3, R140, R106, R80, P3, P1 ;  /* 0x0000006a8c6a7210 */ /* 0x000fc40001b22450 */
[----:B------:R-:W-:Y:S02]  /*27440*/  SHF.L.W.U32.HI R137, R137, 0xd, R133 ;  /* 0x0000000d89897819 */ /* 0x000fe40000010e85 */
[----:B------:R-:W-:Y:S02]  /*27450*/  IADD3 R136, P2, PT, R132, R136, RZ ;  /* 0x0000008884887210 */ /* 0x000fe40007f5e0ff */
[----:B------:R-:W-:Y:S01]  /*27460*/  IADD3.X R157, P0, PT, R151, R157, RZ, P0, !PT ;  /* 0x0000009d979d7210 */ /* 0x000fe2000071e4ff */
[----:B------:R-:W-:Y:S01]  /*27470*/  IMAD.WIDE.U32 R64, P4, R78, 0xfffff, R64 ;  /* 0x000fffff4e407825 */ /* 0x000fe20007880040 */
[----:B------:R-:W-:-:S03]  /*27480*/  IADD3.X R140, PT, PT, R141, R155, R81, P1, P3 ;  /* 0x0000009b8d8c7210 */ /* 0x000fc60000fe6451 */
[----:B------:R-:W-:Y:S01]  /*27490*/  IMAD.WIDE.U32 R128, R78, -0x27, RZ ;  /* 0xffffffd94e807825 */ /* 0x000fe200078e00ff */
[----:B------:R-:W-:Y:S02]  /*274a0*/  IADD3.X R137, P1, PT, R137, R157, RZ, P2, !PT ;  /* 0x0000009d89897210 */ /* 0x000fe4000173e4ff */
[----:B------:R-:W-:Y:S01]  /*274b0*/  LOP3.LUT R146, R146, 0x7ffff, RZ, 0xc0, !PT ;  /* 0x0007ffff92927812 */ /* 0x000fe200078ec0ff */
[----:B--2---:R-:W-:Y:S01]  /*274c0*/  IMAD.WIDE.U32 R132, R131, 0x25, RZ ;  /* 0x0000002583847825 */ /* 0x004fe200078e00ff */
[----:B------:R-:W-:Y:S01]  /*274d0*/  IADD3 R64, P2, PT, R129, R64, RZ ;  /* 0x0000004081407210 */ /* 0x000fe20007f5e0ff */
[----:B------:R-:W2:Y:S01]  /*274e0*/  LDC.64 R156, c[0x3][RZ] ;  /* 0x00c00000ff9c7b82 */ /* 0x000ea20000000a00 */
[----:B------:R-:W-:Y:S01]  /*274f0*/  IADD3.X R58, P0, P1, R106, RZ, R58, P1, P0 ;  /* 0x000000ff6a3a7210 */ /* 0x000fe2000090043a */
[----:B------:R-:W-:Y:S02]  /*27500*/  IMAD.X R81, RZ, RZ, RZ, P4 ;  /* 0x000000ffff517224 */ /* 0x000fe400020e06ff */
[----:B------:R-:W-:-:S04]  /*27510*/  IMAD.WIDE.U32 R130, R130, 0x25, RZ ;  /* 0x0000002582827825 */ /* 0x000fc800078e00ff */
[----:B------:R-:W-:Y:S02]  /*27520*/  IMAD.MOV.U32 R80, RZ, RZ, R65 ;  /* 0x000000ffff507224 */ /* 0x000fe400078e0041 */
[----:B----4-:R-:W-:Y:S01]  /*27530*/  IMAD.WIDE.U32 R132, P4, RZ, R138, R132 ;  /* 0x0000008aff847225 */ /* 0x010fe20007880084 */
[----:B------:R-:W-:-:S03]  /*27540*/  IADD3.X R65, PT, PT, R140, RZ, R59, P0, P1 ;  /* 0x000000ff8c417210 */ /* 0x000fc600007e243b */
[----:B------:R-:W-:Y:S01]  /*27550*/  IMAD.WIDE.U32.X R80, R79, 0xfffff, R80, P2 ;  /* 0x000fffff4f507825 */ /* 0x000fe200010e0450 */
[----:B------:R-:W-:Y:S02]  /*27560*/  IADD3 R153, P2, PT, R153, R130, RZ ;  /* 0x0000008299997210 */ /* 0x000fe40007f5e0ff */
[----:B------:R-:W-:Y:S02]  /*27570*/  IADD3 R130, P3, PT, R131, R132, RZ ;  /* 0x0000008483827210 */ /* 0x000fe40007f7e0ff */
[----:B------:R-:W-:Y:S02]  /*27580*/  IADD3.X R59, PT, PT, RZ, RZ, RZ, P4, !PT ;  /* 0x000000ffff3b7210 */ /* 0x000fe400027fe4ff */
[----:B------:R-:W-:Y:S02]  /*27590*/  SHF.L.W.U32.HI R65, R58, 0xd, R65 ;  /* 0x0000000d3a417819 */ /* 0x000fe40000010e41 */
[----:B------:R-:W-:Y:S01]  /*275a0*/  SHF.L.W.U32.HI R78, R137, 0xd, R58 ;  /* 0x0000000d894e7819 */ /* 0x000fe20000010e3a */
[----:B------:R-:W-:Y:S01]  /*275b0*/  IMAD.MOV.U32 R58, RZ, RZ, R133 ;  /* 0x000000ffff3a7224 */ /* 0x000fe200078e0085 */
[----:B------:R-:W-:-:S02]  /*275c0*/  IADD3 R128, P1, PT, R153, R128, RZ ;  /* 0x0000008099807210 */ /* 0x000fc40007f3e0ff */
[----:B------:R-:W-:Y:S01]  /*275d0*/  IADD3.X R130, P0, PT, R151, R130, RZ, P2, !PT ;  /* 0x0000008297827210 */ /* 0x000fe2000171e4ff */
[----:B------:R-:W-:-:S03]  /*275e0*/  IMAD.WIDE.U32.X R58, RZ, R139, R58, P3 ;  /* 0x0000008bff3a7225 */ /* 0x000fc600018e043a */
[----:B------:R-:W-:Y:S02]  /*275f0*/  IADD3.X R64, P1, PT, R130, R64, RZ, P1, !PT ;  /* 0x0000004082407210 */ /* 0x000fe40000f3e4ff */
[----:B------:R-:W-:Y:S02]  /*27600*/  IADD3 R128, P2, PT, R78, R128, RZ ;  /* 0x000000804e807210 */ /* 0x000fe40007f5e0ff */
[----:B------:R-:W-:Y:S01]  /*27610*/  IADD3.X R106, P0, P1, R80, R106, R58, P1, P0 ;  /* 0x0000006a506a7210 */ /* 0x000fe2000090043a */
[----:B------:R-:W-:Y:S01]  /*27620*/  IMAD.X R58, RZ, RZ, R146, P5 ;  /* 0x000000ffff3a7224 */ /* 0x000fe200028e0692 */
[----:B------:R-:W-:Y:S02]  /*27630*/  IADD3.X R132, P2, PT, R65, R64, RZ, P2, !PT ;  /* 0x0000004041847210 */ /* 0x000fe4000175e4ff */
[----:B------:R-:W-:Y:S02]  /*27640*/  IADD3.X R59, PT, PT, R81, R140, R59, P0, P1 ;  /* 0x0000008c513b7210 */ /* 0x000fe400007e243b */
[----:B------:R-:W-:-:S02]  /*27650*/  LEA.HI RZ, P1, R58, R135, RZ, 0xd ;  /* 0x000000873aff7211 */ /* 0x000fc400078368ff */
[----:B------:R-:W-:Y:S02]  /*27660*/  LOP3.LUT R148, R148, 0x7ffff, RZ, 0xc0, !PT ;  /* 0x0007ffff94947812 */ /* 0x000fe400078ec0ff */
[----:B------:R-:W-:Y:S01]  /*27670*/  LOP3.LUT R149, R149, 0x7ffff, RZ, 0xc0, !PT ;  /* 0x0007ffff95957812 */ /* 0x000fe200078ec0ff */
[----:B------:R-:W-:Y:S01]  /*27680*/  IMAD.WIDE.U32 R78, R68, R160, RZ ;  /* 0x000000a0444e7225 */ /* 0x000fe200078e00ff */
[----:B------:R-:W-:Y:S01]  /*27690*/  IADD3.X R106, P0, PT, RZ, R106, RZ, P2, !PT ;  /* 0x0000006aff6a7210 */ /* 0x000fe2000171e4ff */
[----:B------:R-:W4:Y:S01]  /*276a0*/  LDC.64 R80, c[0x3][RZ] ;  /* 0x00c00000ff507b82 */ /* 0x000f220000000a00 */
[----:B------:R-:W-:Y:S02]  /*276b0*/  LOP3.LUT R58, R49, 0x7ffff, RZ, 0xc0, !PT ;  /* 0x0007ffff313a7812 */ /* 0x000fe400078ec0ff */
[----:B------:R-:W-:-:S03]  /*276c0*/  IADD3.X R65, PT, PT, RZ, R59, RZ, P0, !PT ;  /* 0x0000003bff417210 */ /* 0x000fc600007fe4ff */
[----:B------:R-:W-:Y:S01]  /*276d0*/  IMAD.X R59, RZ, RZ, R58, P1 ;  /* 0x000000ffff3b7224 */ /* 0x000fe200008e063a */
[----:B------:R-:W-:Y:S02]  /*276e0*/  SHF.L.W.U32.HI R64, R132, 0xd, R106 ;  /* 0x0000000d84407819 */ /* 0x000fe40000010e6a */
[----:B------:R-:W-:Y:S02]  /*276f0*/  LOP3.LUT R49, R150, 0x7ffff, RZ, 0xc0, !PT ;  /* 0x0007ffff96317812 */ /* 0x000fe400078ec0ff */
[----:B------:R-:W-:Y:S01]  /*27700*/  LEA.HI RZ, P0, R59, R62, RZ, 0xd ;  /* 0x0000003e3bff7211 */ /* 0x000fe200078168ff */
[----:B------:R-:W-:Y:S01]  /*27710*/  IMAD.WIDE.U32 R130, R38, R154, RZ ;  /* 0x0000009a26827225 */ /* 0x000fe200078e00ff */
[----:B------:R-:W-:Y:S01]  /*27720*/  SHF.L.W.U32.HI R106, R106, 0xd, R65 ;  /* 0x0000000d6a6a7819 */ /* 0x000fe20000010e41 */
[----:B------:R-:W0:Y:S01]  /*27730*/  LDC.64 R150, c[0x3][0x8] ;  /* 0x00c00200ff967b82 */ /* 0x000e220000000a00 */
[----:B------:R-:W-:Y:S01]  /*27740*/  LOP3.LUT R59, R71, 0x7ffff, RZ, 0xc0, !PT ;  /* 0x0007ffff473b7812 */ /* 0x000fe200078ec0ff */
[----:B------:R-:W-:-:S04]  /*27750*/  IMAD.WIDE.U32 R48, R64, 0x13, R48 ;  /* 0x0000001340307825 */ /* 0x000fc800078e0030 */
[----:B------:R-:W-:Y:S02]  /*27760*/  IMAD R106, R106, 0x13, RZ ;  /* 0x000000136a6a7824 */ /* 0x000fe400078e02ff */
[----:B------:R-:W-:-:S03]  /*27770*/  IMAD.X R59, RZ, RZ, R59, P0 ;  /* 0x000000ffff3b7224 */ /* 0x000fc600000e063b */
[----:B------:R-:W-:Y:S02]  /*27780*/  IADD3 R49, PT, PT, R49, R106, RZ ;  /* 0x0000006a31317210 */ /* 0x000fe40007ffe0ff */
[----:B------:R-:W-:Y:S02]  /*27790*/  SHF.R.U32.HI R59, RZ, 0x13, R59 ;  /* 0x00000013ff3b7819 */ /* 0x000fe4000001163b */
[----:B------:R-:W-:Y:S02]  /*277a0*/  IADD3 R54, P0, P1, R54, -0x26, -R48 ;  /* 0xffffffda36367810 */ /* 0x000fe4000791e830 */
[----:B------:R-:W-:Y:S01]  /*277b0*/  LOP3.LUT R48, R49, 0x7ffff, RZ, 0xc0, !PT ;  /* 0x0007ffff31307812 */ /* 0x000fe200078ec0ff */
[----:B------:R-:W-:Y:S01]  /*277c0*/  IMAD.WIDE.U32 R144, R59, 0x13, R144 ;  /* 0x000000133b907825 */ /* 0x000fe200078e0090 */
[----:B------:R-:W-:-:S03]  /*277d0*/  SHF.R.U32.HI R49, RZ, 0x13, R49 ;  /* 0x00000013ff317819 */ /* 0x000fc60000011631 */
[----:B------:R-:W-:Y:S01]  /*277e0*/  IMAD.MOV.U32 R59, RZ, RZ, RZ ;  /* 0x000000ffff3b7224 */ /* 0x000fe200078e00ff */
[----:B------:R-:W-:Y:S02]  /*277f0*/  IADD3.X R55, PT, PT, R55, 0xfffff, ~R48, P0, P1 ;  /* 0x000fffff37377810 */ /* 0x000fe400007e2c30 */
[----:B------:R-:W-:Y:S01]  /*27800*/  IADD3 R106, P0, P1, R41, -R147, -R49 ;  /* 0x80000093296a7210 */ /* 0x000fe2000791e831 */
[----:B------:R-:W-:Y:S01]  /*27810*/  IMAD.IADD R49, R145, 0x1, R59 ;  /* 0x0000000191317824 */ /* 0x000fe200078e023b */
[----:B------:R-:W-:Y:S02]  /*27820*/  SHF.R.U32.HI R41, RZ, 0x13, R55 ;  /* 0x00000013ff297819 */ /* 0x000fe40000011637 */
[----:B------:R-:W-:Y:S02]  /*27830*/  IADD3.X R42, PT, PT, R42, -0x1, ~R148, P0, P1 ;  /* 0xffffffff2a2a7810 */ /* 0x000fe400007e2c94 */
[----:B------:R-:W-:Y:S02]  /*27840*/  LEA.HI R143, P0, R49, R143, RZ, 0xd ;  /* 0x0000008f318f7211 */ /* 0x000fe400078168ff */
[----:B------:R-:W-:-:S02]  /*27850*/  IADD3 R106, P1, P2, R106, -0x2, R41 ;  /* 0xfffffffe6a6a7810 */ /* 0x000fc40007a3e029 */
[----:B------:R-:W-:Y:S02]  /*27860*/  IADD3.X R59, PT, PT, RZ, R108, RZ, P0, !PT ;  /* 0x0000006cff3b7210 */ /* 0x000fe400007fe4ff */
[----:B------:R-:W-:Y:S02]  /*27870*/  IADD3.X R108, PT, PT, R42, 0xfffff, RZ, P1, P2 ;  /* 0x000fffff2a6c7810 */ /* 0x000fe40000fe44ff */
[----:B------:R-:W-:Y:S02]  /*27880*/  LEA.HI R53, P0, R59, R53, RZ, 0xd ;  /* 0x000000353b357211 */ /* 0x000fe400078168ff */
[----:B------:R-:W-:-:S03]  /*27890*/  SHF.R.U32.HI R42, RZ, 0x13, R108 ;  /* 0x00000013ff2a7819 */ /* 0x000fc6000001166c */
[----:B------:R-:W-:Y:S01]  /*278a0*/  IMAD.X R41, RZ, RZ, R146, P0 ;  /* 0x000000ffff297224 */ /* 0x000fe200000e0692 */
[----:B------:R-:W-:-:S04]  /*278b0*/  IADD3 R33, P1, P2, R42, R33, -R60 ;  /* 0x000000212a217210 */ /* 0x000fc80007a3e83c */
[----:B------:R-:W-:Y:S02]  /*278c0*/  LEA.HI R135, P0, R41, R135, RZ, 0xd ;  /* 0x0000008729877211 */ /* 0x000fe400078168ff */
[----:B------:R-:W-:Y:S02]  /*278d0*/  IADD3.X R42, PT, PT, RZ, R47, ~R149, P1, P2 ;  /* 0x0000002fff2a7210 */ /* 0x000fe40000fe4c95 */
[----:B------:R-:W-:Y:S01]  /*278e0*/  IADD3 R33, P1, PT, R33, -0x2, RZ ;  /* 0xfffffffe21217810 */ /* 0x000fe20007f3e0ff */
[----:B------:R-:W-:-:S03]  /*278f0*/  IMAD.X R48, RZ, RZ, R58, P0 ;  /* 0x000000ffff307224 */ /* 0x000fc600000e063a */
[----:B------:R-:W-:Y:S02]  /*27900*/  IADD3.X R42, PT, PT, R42, 0xfffff, RZ, P1, !PT ;  /* 0x000fffff2a2a7810 */ /* 0x000fe40000ffe4ff */
[----:B------:R-:W-:Y:S02]  /*27910*/  LEA.HI R62, P0, R48, R62, RZ, 0xd ;  /* 0x0000003e303e7211 */ /* 0x000fe400078168ff */
[----:B------:R-:W-:Y:S02]  /*27920*/  SHF.R.U32.HI R47, RZ, 0x13, R42 ;  /* 0x00000013ff2f7819 */ /* 0x000fe4000001162a */
[----:B------:R-:W-:Y:S02]  /*27930*/  IADD3.X R58, PT, PT, RZ, R71, RZ, P0, !PT ;  /* 0x00000047ff3a7210 */ /* 0x000fe400007fe4ff */
[----:B------:R-:W-:Y:S02]  /*27940*/  IADD3 R136, P0, P1, R47, R45, -R136 ;  /* 0x0000002d2f887210 */ /* 0x000fe4000791e888 */
[----:B------:R-:W-:-:S02]  /*27950*/  LOP3.LUT R144, R143, R144, R62, 0xfe, !PT ;  /* 0x000000908f907212 */ /* 0x000fc400078efe3e */
[----:B------:R-:W-:Y:S02]  /*27960*/  LOP3.LUT R45, R137, 0x7ffff, RZ, 0xc0, !PT ;  /* 0x0007ffff892d7812 */ /* 0x000fe400078ec0ff */
[----:B------:R-:W-:Y:S02]  /*27970*/  LOP3.LUT R47, R135, R144, R53, 0xfe, !PT ;  /* 0x00000090872f7212 */ /* 0x000fe400078efe35 */
[----:B------:R-:W-:Y:S01]  /*27980*/  IADD3.X R45, PT, PT, RZ, R50, ~R45, P0, P1 ;  /* 0x00000032ff2d7210 */ /* 0x000fe200007e2c2d */
[----:B------:R-:W-:Y:S01]  /*27990*/  IMAD.WIDE.U32 R78, P0, R127, R37, R78 ;  /* 0x000000257f4e7225 */ /* 0x000fe2000780004e */
[----:B------:R-:W-:Y:S01]  /*279a0*/  LOP3.LUT R49, R59, R49, R58, 0xfe, !PT ;  /* 0x000000313b317212 */ /* 0x000fe200078efe3a */
[----:B------:R-:W1:Y:S02]  /*279b0*/  LDC.64 R144, c[0x3][RZ] ;  /* 0x00c00000ff907b82 */ /* 0x000e640000000a00 */
[----:B------:R-:W-:-:S04]  /*279c0*/  IMAD.WIDE.U32 R58, R69, R154, RZ ;  /* 0x0000009a453a7225 */ /* 0x000fc800078e00ff */
[----:B------:R-:W-:Y:S01]  /*279d0*/  IMAD.X R169, RZ, RZ, RZ, P0 ;  /* 0x000000ffffa97224 */ /* 0x000fe200000e06ff */
[----:B------:R-:W-:Y:S01]  /*279e0*/  IADD3 R50, P0, PT, R136, -0x2, RZ ;  /* 0xfffffffe88327810 */ /* 0x000fe20007f1e0ff */
[----:B------:R-:W-:-:S04]  /*279f0*/  IMAD.WIDE.U32 R64, R68, R154, RZ ;  /* 0x0000009a44407225 */ /* 0x000fc800078e00ff */
[----:B------:R-:W-:Y:S01]  /*27a00*/  IMAD.WIDE.U32 R58, P1, R63, R38, R58 ;  /* 0x000000263f3a7225 */ /* 0x000fe2000782003a */
[----:B------:R-:W-:-:S03]  /*27a10*/  IADD3.X R45, PT, PT, R45, 0xfffff, RZ, P0, !PT ;  /* 0x000fffff2d2d7810 */ /* 0x000fc600007fe4ff */
[----:B------:R-:W-:Y:S01]  /*27a20*/  IMAD.X R167, RZ, RZ, RZ, P1 ;  /* 0x000000ffffa77224 */ /* 0x000fe200008e06ff */
[----:B------:R-:W-:Y:S01]  /*27a30*/  IADD3 R53, P0, PT, R131, R58, RZ ;  /* 0x0000003a83357210 */ /* 0x000fe20007f1e0ff */
[----:B------:R-:W-:Y:S01]  /*27a40*/  IMAD.WIDE.U32 R142, R37, R160, RZ ;  /* 0x000000a0258e7225 */ /* 0x000fe200078e00ff */
[----:B------:R-:W-:-:S03]  /*27a50*/  SHF.R.U32.HI R58, RZ, 0x13, R45 ;  /* 0x00000013ff3a7819 */ /* 0x000fc6000001162d */
[----:B------:R-:W-:Y:S01]  /*27a60*/  IMAD.WIDE.U32 R64, P1, R63, R37, R64 ;  /* 0x000000253f407225 */ /* 0x000fe20007820040 */
[----:B------:R-:W-:Y:S02]  /*27a70*/  IADD3 R60, P6, PT, R143, R78, RZ ;  /* 0x0000004e8f3c7210 */ /* 0x000fe40007fde0ff */
[----:B------:R-:W-:Y:S01]  /*27a80*/  MOV R168, R79 ;  /* 0x0000004f00a87202 */ /* 0x000fe20000000f00 */
[----:B------:R-:W-:Y:S01]  /*27a90*/  IMAD.X R129, RZ, RZ, RZ, P1 ;  /* 0x000000ffff817224 */ /* 0x000fe200008e06ff */
[----:B------:R-:W-:Y:S01]  /*27aa0*/  IADD3 R72, P1, P2, R58, R72, -R128 ;  /* 0x000000483a487210 */ /* 0x000fe20007a3e880 */
[----:B------:R-:W-:Y:S02]  /*27ab0*/  IMAD.MOV.U32 R166, RZ, RZ, R59 ;  /* 0x000000ffffa67224 */ /* 0x000fe400078e003b */
[----:B------:R-:W-:-:S04]  /*27ac0*/  IMAD.WIDE.U32 R140, R37, R154, RZ ;  /* 0x0000009a258c7225 */ /* 0x000fc800078e00ff */
[----:B------:R-:W-:-:S04]  /*27ad0*/  IMAD.WIDE.U32 R78, R43, R152, RZ ;  /* 0x000000982b4e7225 */ /* 0x000fc800078e00ff */
[----:B----4-:R-:W-:Y:S01]  /*27ae0*/  IMAD.WIDE.U32 R58, R75, R80, RZ ;  /* 0x000000504b3a7225 */ /* 0x010fe200078e00ff */
[----:B------:R-:W-:Y:S02]  /*27af0*/  LOP3.LUT R132, R132, 0x7ffff, RZ, 0xc0, !PT ;  /* 0x0007ffff84847812 */ /* 0x000fe400078ec0ff */
[----:B------:R-:W-:Y:S01]  /*27b00*/  IADD3 R135, P5, PT, R141, R64, RZ ;  /* 0x000000408d877210 */ /* 0x000fe20007fbe0ff */
[----:B------:R-:W-:Y:S01]  /*27b10*/  IMAD.WIDE.U32 R148, R69, R152, RZ ;  /* 0x0000009845947225 */ /* 0x000fe200078e00ff */
[----:B------:R-:W-:-:S03]  /*27b20*/  MOV R128, R65 ;  /* 0x0000004100807202 */ /* 0x000fc60000000f00 */
[----:B------:R-:W-:Y:S01]  /*27b30*/  IMAD.WIDE.U32 R78, P3, R56, R40, R78 ;  /* 0x00000028384e7225 */ /* 0x000fe2000786004e */
[----:B------:R-:W-:-:S03]  /*27b40*/  IADD3.X R77, PT, PT, RZ, R77, ~R132, P1, P2 ;  /* 0x0000004dff4d7210 */ /* 0x000fc60000fe4c84 */
[----:B------:R-:W-:-:S04]  /*27b50*/  IMAD.WIDE.U32 R64, R40, R152, RZ ;  /* 0x0000009828407225 */ /* 0x000fc800078e00ff */
[----:B-1----:R-:W-:-:S04]  /*27b60*/  IMAD.WIDE.U32 R58, P4, R52, R145, R58 ;  /* 0x00000091343a7225 */ /* 0x002fc8000788003a */
[----:B------:R-:W-:Y:S01]  /*27b70*/  IMAD.WIDE.U32 R144, R52, R144, RZ ;  /* 0x0000009034907225 */ /* 0x000fe200078e00ff */
[----:B------:R-:W-:-:S03]  /*27b80*/  IADD3 R62, P1, PT, R65, R78, RZ ;  /* 0x0000004e413e7210 */ /* 0x000fc60007f3e0ff */
[----:B------:R-:W-:Y:S01]  /*27b90*/  IMAD.WIDE.U32 R148, P2, R56, R38, R148 ;  /* 0x0000002638947225 */ /* 0x000fe20007840094 */
[----:B------:R-:W-:-:S03]  /*27ba0*/  MOV R146, R59 ;  /* 0x0000003b00927202 */ /* 0x000fc60000000f00 */
[----:B------:R-:W-:-:S04]  /*27bb0*/  IMAD.WIDE.U32 R138, R39, R36, RZ ;  /* 0x00000024278a7225 */ /* 0x000fc800078e00ff */
[----:B------:R-:W-:Y:S01]  /*27bc0*/  IMAD.X R137, RZ, RZ, RZ, P3 ;  /* 0x000000ffff897224 */ /* 0x000fe200018e06ff */
[----:B------:R-:W-:Y:S01]  /*27bd0*/  IADD3 R65, P3, PT, R145, R58, RZ ;  /* 0x0000003a91417210 */ /* 0x000fe20007f7e0ff */
[----:B------:R-:W-:Y:S02]  /*27be0*/  IMAD.X R147, RZ, RZ, RZ, P4 ;  /* 0x000000ffff937224 */ /* 0x000fe400020e06ff */
[----:B------:R-:W-:Y:S01]  /*27bf0*/  IMAD.MOV.U32 R136, RZ, RZ, R79 ;  /* 0x000000ffff887224 */ /* 0x000fe200078e004f */
[----:B------:R-:W-:Y:S01]  /*27c00*/  IADD3.X R79, PT, PT, RZ, RZ, RZ, P2, !PT ;  /* 0x000000ffff4f7210 */ /* 0x000fe200017fe4ff */
[----:B------:R-:W-:-:S04]  /*27c10*/  IMAD.WIDE.U32 R138, P2, R34, R158, R138 ;  /* 0x0000009e228a7225 */ /* 0x000fc8000784008a */
[----:B------:R-:W-:-:S04]  /*27c20*/  IMAD.WIDE.U32 R58, R158, R36, RZ ;  /* 0x000000249e3a7225 */ /* 0x000fc800078e00ff */
[----:B------:R-:W-:Y:S02]  /*27c30*/  IMAD.WIDE.U32.X R80, R75, R81, R146, P3 ;  /* 0x000000514b507225 */ /* 0x000fe400018e0492 */
[----:B------:R-:W1:Y:S02]  /*27c40*/  LDC.64 R146, c[0x3][RZ] ;  /* 0x00c00000ff927b82 */ /* 0x000e640000000a00 */
[----:B------:R-:W-:Y:S01]  /*27c50*/  IMAD.X R163, RZ, RZ, RZ, P2 ;  /* 0x000000ffffa37224 */ /* 0x000fe200010e06ff */
[----:B------:R-:W-:Y:S01]  /*27c60*/  IADD3 R71, P2, PT, R59, R138, RZ ;  /* 0x0000008a3b477210 */ /* 0x000fe20007f5e0ff */
[----:B------:R-:W-:Y:S01]  /*27c70*/  IMAD.MOV.U32 R162, RZ, RZ, R139 ;  /* 0x000000ffffa27224 */ /* 0x000fe200078e008b */
[----:B------:R-:W-:Y:S01]  /*27c80*/  IADD3 R142, P3, PT, R144, R142, RZ ;  /* 0x0000008e908e7210 */ /* 0x000fe20007f7e0ff */
[----:B------:R-:W-:-:S03]  /*27c90*/  IMAD.WIDE.U32 R138, R43, R158, RZ ;  /* 0x0000009e2b8a7225 */ /* 0x000fc600078e00ff */
[----:B------:R-:W-:Y:S01]  /*27ca0*/  IADD3.X R60, P3, PT, R65, R60, RZ, P3, !PT ;  /* 0x0000003c413c7210 */ /* 0x000fe20001f7e4ff */
[----:B------:R-:W-:Y:S01]  /*27cb0*/  IMAD.WIDE.U32.X R168, R127, R68, R168, P6 ;  /* 0x000000447fa87225 */ /* 0x000fe200030e04a8 */
[----:B------:R-:W-:-:S03]  /*27cc0*/  IADD3 R142, P6, PT, R142, R130, RZ ;  /* 0x000000828e8e7210 */ /* 0x000fc60007fde0ff */
[----:B------:R-:W-:Y:S01]  /*27cd0*/  IMAD.WIDE.U32.X R136, R56, R43, R136, P1 ;  /* 0x0000002b38887225 */ /* 0x000fe200008e0488 */
[----:B------:R-:W-:-:S03]  /*27ce0*/  IADD3.X R53, P6, PT, R60, R53, RZ, P6, !PT ;  /* 0x000000353c357210 */ /* 0x000fc600037de4ff */
[----:B------:R-:W-:-:S04]  /*27cf0*/  IMAD.WIDE.U32 R138, P1, R39, R40, R138 ;  /* 0x00000028278a7225 */ /* 0x000fc8000782008a */
[----:B------:R-:W-:-:S04]  /*27d00*/  IMAD.WIDE.U32 R132, R38, R152, RZ ;  /* 0x0000009826847225 */ /* 0x000fc800078e00ff */
[----:B------:R-:W-:Y:S01]  /*27d10*/  IMAD.WIDE.U32.X R166, R63, R69, R166, P0 ;  /* 0x000000453fa67225 */ /* 0x000fe200000e04a6 */
[----:B------:R-:W-:-:S03]  /*27d20*/  IADD3 R64, P0, PT, R142, R64, RZ ;  /* 0x000000408e407210 */ /* 0x000fc60007f1e0ff */
[----:B------:R-:W-:Y:S01]  /*27d30*/  IMAD.WIDE.U32 R170, R68, R152, RZ ;  /* 0x0000009844aa7225 */ /* 0x000fe200078e00ff */
[----:B------:R-:W-:Y:S02]  /*27d40*/  IADD3.X R59, PT, PT, RZ, RZ, RZ, P1, !PT ;  /* 0x000000ffff3b7210 */ /* 0x000fe40000ffe4ff */
[----:B------:R-:W-:Y:S01]  /*27d50*/  IADD3 R131, P4, PT, R133, R148, RZ ;  /* 0x0000009485837210 */ /* 0x000fe20007f9e0ff */
[----:B------:R-:W-:Y:S01]  /*27d60*/  IMAD.MOV.U32 R78, RZ, RZ, R149 ;  /* 0x000000ffff4e7224 */ /* 0x000fe200078e0095 */
[----:B------:R-:W-:Y:S01]  /*27d70*/  IADD3 R130, P1, PT, R64, R58, RZ ;  /* 0x0000003a40827210 */ /* 0x000fe20007f3e0ff */
[----:B------:R-:W-:Y:S01]  /*27d80*/  IMAD.WIDE.U32.X R162, R39, R34, R162, P2 ;  /* 0x0000002227a27225 */ /* 0x000fe200010e04a2 */
[----:B------:R-:W-:Y:S02]  /*27d90*/  IADD3.X R60, P0, PT, R53, R62, RZ, P0, !PT ;  /* 0x0000003e353c7210 */ /* 0x000fe4000071e4ff */
[----:B------:R-:W-:Y:S01]  /*27da0*/  IADD3.X R62, P3, P6, R166, R168, R80, P6, P3 ;  /* 0x000000a8a63e7210 */ /* 0x000fe20003666450 */
[----:B------:R-:W-:Y:S01]  /*27db0*/  IMAD.WIDE.U32 R170, P2, R56, R37, R170 ;  /* 0x0000002538aa7225 */ /* 0x000fe200078400aa */
[----:B------:R-:W-:-:S03]  /*27dc0*/  IADD3.X R60, P1, PT, R60, R71, RZ, P1, !PT ;  /* 0x000000473c3c7210 */ /* 0x000fc60000f3e4ff */
[----:B------:R-:W-:-:S04]  /*27dd0*/  IMAD.WIDE.U32 R144, R37, R152, RZ ;  /* 0x0000009825907225 */ /* 0x000fc800078e00ff */
[----:B0-----:R-:W-:-:S04]  /*27de0*/  IMAD.WIDE.U32 R148, R75, R150, RZ ;  /* 0x000000964b947225 */ /* 0x001fc800078e00ff */
[----:B------:R-:W-:Y:S01]  /*27df0*/  IMAD.WIDE.U32 R142, R40, R158, RZ ;  /* 0x0000009e288e7225 */ /* 0x000fe200078e00ff */
[----:B------:R-:W-:-:S03]  /*27e00*/  IADD3.X R71, PT, PT, R167, R169, R81, P3, P6 ;  /* 0x000000a9a7477210 */ /* 0x000fc60001fec451 */
[----:B------:R-:W-:Y:S01]  /*27e10*/  IMAD.X R65, RZ, RZ, RZ, P2 ;  /* 0x000000ffff417224 */ /* 0x000fe200010e06ff */
[----:B------:R-:W-:Y:S01]  /*27e20*/  IADD3 R53, P2, PT, R145, R170, RZ ;  /* 0x000000aa91357210 */ /* 0x000fe20007f5e0ff */
[C---:B---3--:R-:W-:Y:S01]  /*27e30*/  IMAD.WIDE.U32 R148, P3, R52.reuse, R165, R148 ;  /* 0x000000a534947225 */ /* 0x048fe20007860094 */
[----:B------:R-:W-:Y:S02]  /*27e40*/  IADD3 R145, P6, PT, R143, R138, RZ ;  /* 0x0000008a8f917210 */ /* 0x000fe40007fde0ff */
[----:B------:R-:W-:Y:S01]  /*27e50*/  MOV R58, R139 ;  /* 0x0000008b003a7202 */ /* 0x000fe20000000f00 */
[----:B------:R-:W-:Y:S01]  /*27e60*/  IMAD.WIDE.U32 R164, R52, R164, RZ ;  /* 0x000000a434a47225 */ /* 0x000fe200078e00ff */
[----:B------:R-:W-:-:S03]  /*27e70*/  IADD3.X R62, P0, P1, R162, R62, R136, P1, P0 ;  /* 0x0000003ea23e7210 */ /* 0x000fc60000900488 */
[----:B-1----:R-:W-:Y:S01]  /*27e80*/  IMAD.WIDE.U32 R138, R34, R146, RZ ;  /* 0x00000092228a7225 */ /* 0x002fe200078e00ff */
[----:B------:R-:W-:Y:S02]  /*27e90*/  IADD3.X R71, PT, PT, R163, R71, R137, P0, P1 ;  /* 0x00000047a3477210 */ /* 0x000fe400007e2489 */
[----:B------:R-:W-:Y:S01]  /*27ea0*/  IADD3 R72, P0, PT, R72, -0x2, RZ ;  /* 0xfffffffe48487810 */ /* 0x000fe20007f1e0ff */
[----:B------:R-:W-:Y:S01]  /*27eb0*/  IMAD.X R81, RZ, RZ, RZ, P3 ;  /* 0x000000ffff517224 */ /* 0x000fe200018e06ff */
[----:B------:R-:W-:Y:S01]  /*27ec0*/  IADD3 R141, P3, PT, R165, R148, RZ ;  /* 0x00000094a58d7210 */ /* 0x000fe20007f7e0ff */
[----:B--2---:R-:W-:Y:S01]  /*27ed0*/  IMAD.WIDE.U32 R136, R36, R156, RZ ;  /* 0x0000009c24887225 */ /* 0x004fe200078e00ff */
[----:B------:R-:W-:-:S03]  /*27ee0*/  IADD3.X R77, PT, PT, R77, 0xfffff, RZ, P0, !PT ;  /* 0x000fffff4d4d7810 */ /* 0x000fc600007fe4ff */
[----:B------:R-:W-:Y:S02]  /*27ef0*/  IMAD.MOV.U32 R80, RZ, RZ, R149 ;  /* 0x000000ffff507224 */ /* 0x000fe400078e0095 */
[----:B------:R-:W-:Y:S01]  /*27f00*/  IMAD.WIDE.U32 R138, P1, R36, R157, R138 ;  /* 0x0000009d248a7225 */ /* 0x000fe2000782008a */
[----:B------:R-:W-:-:S03]  /*27f10*/  IADD3 R133, P0, PT, R164, R136, RZ ;  /* 0x00000088a4857210 */ /* 0x000fc60007f1e0ff */
[----:B------:R-:W-:Y:S01]  /*27f20*/  IMAD.WIDE.U32.X R148, R75, R151, R80, P3 ;  /* 0x000000974b947225 */ /* 0x000fe200018e0450 */
[----:B------:R-:W-:Y:S02]  /*27f30*/  IADD3 R136, P3, PT, R137, R138, RZ ;  /* 0x0000008a89887210 */ /* 0x000fe40007f7e0ff */
[----:B------:R-:W-:Y:S01]  /*27f40*/  IADD3.X R151, PT, PT, RZ, RZ, RZ, P1, !PT ;  /* 0x000000ffff977210 */ /* 0x000fe20000ffe4ff */
[----:B------:R-:W-:Y:S01]  /*27f50*/  IMAD.MOV.U32 R150, RZ, RZ, R139 ;  /* 0x000000ffff967224 */ /* 0x000fe200078e008b */
[----:B------:R-:W-:Y:S02]  /*27f60*/  IADD3.X R136, P0, PT, R136, R141, RZ, P0, !PT ;  /* 0x0000008d88887210 */ /* 0x000fe4000071e4ff */
[----:B------:R-:W-:Y:S02]  /*27f70*/  LOP3.LUT R55, R55, 0x7ffff, RZ, 0xc0, !PT ;  /* 0x0007ffff37377812 */ /* 0x000fe400078ec0ff */
[----:B------:R-:W-:Y:S02]  /*27f80*/  SHF.R.U32.HI R80, RZ, 0x13, R77 ;  /* 0x00000013ff507819 */ /* 0x000fe4000001164d */
[----:B------:R-:W-:Y:S01]  /*27f90*/  IADD3 R133, P1, PT, R133, R140, RZ ;  /* 0x0000008c85857210 */ /* 0x000fe20007f3e0ff */
[----:B------:R-:W-:Y:S01]  /*27fa0*/  IMAD.WIDE.U32.X R150, R34, R147, R150, P3 ;  /* 0x0000009322967225 */ /* 0x000fe200018e0496 */
[----:B------:R-:W0:Y:S02]  /*27fb0*/  LDC.64 R140, c[0x3][RZ] ;  /* 0x00c00000ff8c7b82 */ /* 0x000e240000000a00 */
[----:B------:R-:W-:Y:S01]  /*27fc0*/  IADD3.X R143, P1, PT, R136, R135, RZ, P1, !PT ;  /* 0x00000087888f7210 */ /* 0x000fe20000f3e4ff */
[----:B------:R-:W-:-:S04]  /*27fd0*/  IMAD.WIDE.U32.X R156, R63, R68, R128, P5 ;  /* 0x000000443f9c7225 */ /* 0x000fc800028e0480 */
[----:B------:R-:W-:Y:S01]  /*27fe0*/  IMAD.WIDE.U32 R54, R80, 0x13, R54 ;  /* 0x0000001350367825 */ /* 0x000fe200078e0036 */
[----:B------:R-:W1:Y:S03]  /*27ff0*/  LDC.64 R136, c[0x3][0x8] ;  /* 0x00c00200ff887b82 */ /* 0x000e660000000a00 */
[----:B------:R-:W-:Y:S01]  /*28000*/  IMAD.MOV.U32 R153, RZ, RZ, RZ ;  /* 0x000000ffff997224 */ /* 0x000fe200078e00ff */
[----:B------:R-:W-:-:S03]  /*28010*/  IADD3.X R135, P0, P1, R156, R148, R150, P1, P0 ;  /* 0x000000949c877210 */ /* 0x000fc60000900496 */
[----:B------:R-:W-:Y:S01]  /*28020*/  IMAD.IADD R153, R55, 0x1, R153 ;  /* 0x0000000137997824 */ /* 0x000fe200078e0299 */
[----:B------:R-:W2:Y:S01]  /*28030*/  LDC.64 R138, c[0x3][0x8] ;  /* 0x00c00200ff8a7b82 */ /* 0x000ea20000000a00 */
[----:B------:R-:W-:Y:S01]  /*28040*/  IMAD.WIDE.U32 R80, R69, R158, RZ ;  /* 0x0000009e45507225 */ /* 0x000fe200078e00ff */
[----:B------:R-:W-:Y:S02]  /*28050*/  IADD3.X R155, PT, PT, R157, R149, R151, P0, P1 ;  /* 0x000000959d9b7210 */ /* 0x000fe400007e2497 */
[C---:B------:R-:W-:Y:S02]  /*28060*/  LOP3.LUT R55, R153.reuse, 0x7ffff, RZ, 0xc0, !PT ;  /* 0x0007ffff99377812 */ /* 0x040fe400078ec0ff */
[----:B------:R-:W-:Y:S02]  /*28070*/  LEA.HI R106, P1, R153, R106, RZ, 0xd ;  /* 0x0000006a996a7211 */ /* 0x000fe400078368ff */
[----:B------:R-:W-:Y:S02]  /*28080*/  IADD3 R153, P0, PT, R133, R132, RZ ;  /* 0x0000008485997210 */ /* 0x000fe40007f1e0ff */
[----:B------:R-:W-:Y:S01]  /*28090*/  LOP3.LUT R108, R108, 0x7ffff, RZ, 0xc0, !PT ;  /* 0x0007ffff6c6c7812 */ /* 0x000fe200078ec0ff */
[----:B------:R-:W3:Y:S01]  /*280a0*/  LDC.64 R132, c[0x3][RZ] ;  /* 0x00c00000ff847b82 */ /* 0x000ee20000000a00 */
[----:B------:R-:W-:Y:S01]  /*280b0*/  IMAD.WIDE.U32 R146, P3, R39, R38, R80 ;  /* 0x0000002627927225 */ /* 0x000fe20007860050 */
[----:B------:R-:W-:-:S03]  /*280c0*/  IADD3.X R131, P0, PT, R143, R131, RZ, P0, !PT ;  /* 0x000000838f837210 */ /* 0x000fc6000071e4ff */
[----:B------:R-:W-:Y:S01]  /*280d0*/  IMAD.WIDE.U32 R80, R38, R158, RZ ;  /* 0x0000009e26507225 */ /* 0x000fe200078e00ff */
[----:B------:R-:W-:Y:S02]  /*280e0*/  IADD3 RZ, P5, PT, R54, 0x13, RZ ;  /* 0x0000001336ff7810 */ /* 0x000fe40007fbe0ff */
[----:B------:R-:W4:Y:S01]  /*280f0*/  LDC.64 R156, c[0x3][0x10] ;  /* 0x00c00400ff9c7b82 */ /* 0x000f220000000a00 */
[----:B------:R-:W-:Y:S01]  /*28100*/  IMAD.X R108, RZ, RZ, R108, P1 ;  /* 0x000000ffff6c7224 */ /* 0x000fe200008e066c */
[----:B------:R-:W-:Y:S02]  /*28110*/  IADD3 R153, P1, PT, R153, R142, RZ ;  /* 0x0000008e99997210 */ /* 0x000fe40007f3e0ff */
[----:B------:R-:W-:-:S04]  /*28120*/  IADD3.X R129, PT, PT, RZ, RZ, RZ, P3, !PT ;  /* 0x000000ffff817210 */ /* 0x000fc80001ffe4ff */
[----:B------:R-:W4:Y:S01]  /*28130*/  LDC.64 R142, c[0x3][0x10] ;  /* 0x00c00400ff8e7b82 */ /* 0x000f220000000a00 */
[----:B------:R-:W-:Y:S02]  /*28140*/  IADD3 R81, P3, PT, R81, R146, RZ ;  /* 0x0000009251517210 */ /* 0x000fe40007f7e0ff */
[----:B------:R-:W-:Y:S01]  /*28150*/  IADD3.X R146, PT, PT, RZ, R55, RZ, P5, !PT ;  /* 0x00000037ff927210 */ /* 0x000fe20002ffe4ff */
[----:B------:R-:W-:-:S03]  /*28160*/  IMAD.WIDE.U32 R164, R68, R158, RZ ;  /* 0x0000009e44a47225 */ /* 0x000fc600078e00ff */
[----:B------:R-:W-:Y:S01]  /*28170*/  LEA.HI RZ, P5, R146, R106, RZ, 0xd ;  /* 0x0000006a92ff7211 */ /* 0x000fe200078b68ff */
[----:B-1----:R-:W-:Y:S01]  /*28180*/  IMAD.WIDE.U32 R150, R34, R136, RZ ;  /* 0x0000008822967225 */ /* 0x002fe200078e00ff */
[----:B------:R-:W-:Y:S02]  /*28190*/  IADD3.X R145, P1, PT, R131, R145, RZ, P1, !PT ;  /* 0x0000009183917210 */ /* 0x000fe40000f3e4ff */
[----:B------:R-:W-:Y:S01]  /*281a0*/  IADD3.X R136, PT, PT, RZ, R108, RZ, P5, !PT ;  /* 0x0000006cff887210 */ /* 0x000fe20002ffe4ff */
[----:B------:R-:W-:Y:S02]  /*281b0*/  IMAD.MOV.U32 R128, RZ, RZ, R147 ;  /* 0x000000ffff807224 */ /* 0x000fe400078e0093 */
[----:B------:R-:W-:-:S04]  /*281c0*/  IMAD.WIDE.U32.X R162, R39, R43, R58, P6 ;  /* 0x0000002b27a27225 */ /* 0x000fc800030e043a */
[----:B------:R-:W-:-:S04]  /*281d0*/  IMAD.WIDE.U32 R164, P6, R39, R37, R164 ;  /* 0x0000002527a47225 */ /* 0x000fc800078c00a4 */
[----:B------:R-:W-:-:S04]  /*281e0*/  IMAD.WIDE.U32 R148, R37, R158, RZ ;  /* 0x0000009e25947225 */ /* 0x000fc800078e00ff */
[----:B0-----:R-:W-:-:S04]  /*281f0*/  IMAD.WIDE.U32 R146, R43, R140, RZ ;  /* 0x0000008c2b927225 */ /* 0x001fc800078e00ff */
[----:B--2---:R-:W-:-:S04]  /*28200*/  IMAD.WIDE.U32 R150, P5, R36, R139, R150 ;  /* 0x0000008b24967225 */ /* 0x004fc800078a0096 */
[----:B------:R-:W-:Y:S01]  /*28210*/  IMAD.WIDE.U32.X R78, R56, R69, R78, P4 ;  /* 0x00000045384e7225 */ /* 0x000fe200020e044e */
[----:B------:R-:W-:-:S03]  /*28220*/  IADD3 R131, P4, PT, R149, R164, RZ ;  /* 0x000000a495837210 */ /* 0x000fc60007f9e0ff */
[----:B------:R-:W-:Y:S01]  /*28230*/  IMAD.MOV.U32 R58, RZ, RZ, R165 ;  /* 0x000000ffff3a7224 */ /* 0x000fe200078e00a5 */
[----:B------:R-:W-:Y:S01]  /*28240*/  IADD3.X R135, P0, P1, R162, R135, R78, P1, P0 ;  /* 0x00000087a2877210 */ /* 0x000fe2000090044e */
[----:B------:R-:W-:Y:S02]  /*28250*/  IMAD.X R139, RZ, RZ, RZ, P5 ;  /* 0x000000ffff8b7224 */ /* 0x000fe400028e06ff */
[----:B------:R-:W-:-:S04]  /*28260*/  IMAD.WIDE.U32 R164, R36, R138, RZ ;  /* 0x0000008a24a47225 */ /* 0x000fc800078e00ff */
[----:B---3--:R-:W-:Y:S01]  /*28270*/  IMAD.WIDE.U32 R146, P5, R40, R133, R146 ;  /* 0x0000008528927225 */ /* 0x008fe200078a0092 */
[----:B------:R-:W-:-:S03]  /*28280*/  IADD3.X R149, PT, PT, R163, R155, R79, P0, P1 ;  /* 0x0000009ba3957210 */ /* 0x000fc600007e244f */
[----:B------:R-:W-:Y:S01]  /*28290*/  IMAD.WIDE.U32 R132, R40, R132, RZ ;  /* 0x0000008428847225 */ /* 0x000fe200078e00ff */
[----:B------:R-:W-:-:S03]  /*282a0*/  MOV R138, R151 ;  /* 0x00000097008a7202 */ /* 0x000fc60000000f00 */
[----:B------:R-:W-:Y:S01]  /*282b0*/  IMAD.X R59, RZ, RZ, RZ, P6 ;  /* 0x000000ffff3b7224 */ /* 0x000fe200030e06ff */
[----:B------:R-:W-:Y:S01]  /*282c0*/  LEA.HI RZ, P6, R136, R33, RZ, 0xd ;  /* 0x0000002188ff7211 */ /* 0x000fe200078d68ff */
[----:B----4-:R-:W-:Y:S01]  /*282d0*/  IMAD.WIDE.U32 R78, R75, R142, RZ ;  /* 0x0000008e4b4e7225 */ /* 0x010fe200078e00ff */
[----:B------:R-:W-:Y:S02]  /*282e0*/  IADD3 R136, P0, PT, R165, R150, RZ ;  /* 0x00000096a5887210 */ /* 0x000fe40007f1e0ff */
[----:B------:R-:W-:Y:S01]  /*282f0*/  IADD3 R140, P1, PT, R133, R146, RZ ;  /* 0x00000092858c7210 */ /* 0x000fe20007f3e0ff */
[----:B------:R-:W-:Y:S01]  /*28300*/  IMAD.X R163, RZ, RZ, RZ, P5 ;  /* 0x000000ffffa37224 */ /* 0x000fe200028e06ff */
[----:B------:R-:W0:Y:S01]  /*28310*/  LDC.64 R150, c[0x3][0x8] ;  /* 0x00c00200ff967b82 */ /* 0x000e220000000a00 */
[----:B------:R-:W-:Y:S02]  /*28320*/  IMAD.MOV.U32 R162, RZ, RZ, R147 ;  /* 0x000000ffffa27224 */ /* 0x000fe400078e0093 */
[----:B------:R-:W-:Y:S01]  /*28330*/  IMAD.WIDE.U32.X R138, R34, R137, R138, P0 ;  /* 0x00000089228a7225 */ /* 0x000fe200000e048a */
[----:B------:R-:W-:-:S03]  /*28340*/  IADD3 R164, P0, PT, R164, R132, RZ ;  /* 0x00000084a4a47210 */ /* 0x000fc60007f1e0ff */
[----:B------:R-:W-:Y:S01]  /*28350*/  IMAD.WIDE.U32.X R162, R43, R141, R162, P1 ;  /* 0x0000008d2ba27225 */ /* 0x000fe200008e04a2 */
[----:B------:R-:W-:Y:S01]  /*28360*/  LOP3.LUT R42, R42, 0x7ffff, RZ, 0xc0, !PT ;  /* 0x0007ffff2a2a7812 */ /* 0x000fe200078ec0ff */
[----:B------:R-:W1:Y:S02]  /*28370*/  LDC.64 R146, c[0x3][RZ] ;  /* 0x00c00000ff927b82 */ /* 0x000e640000000a00 */
[----:B------:R-:W-:-:S04]  /*28380*/  IMAD.WIDE.U32 R132, P1, R52, R157, R78 ;  /* 0x0000009d34847225 */ /* 0x000fc8000782004e */
[----:B------:R-:W-:Y:S02]  /*28390*/  IMAD.WIDE.U32 R156, R52, R156, RZ ;  /* 0x0000009c349c7225 */ /* 0x000fe400078e00ff */
[----:B------:R-:W2:Y:S01]  /*283a0*/  LDC.64 R78, c[0x3][0x8] ;  /* 0x00c00200ff4e7b82 */ /* 0x000ea20000000a00 */
[----:B------:R-:W-:Y:S01]  /*283b0*/  IADD3.X R142, P0, PT, R140, R136, RZ, P0, !PT ;  /* 0x000000888c8e7210 */ /* 0x000fe2000071e4ff */
[----:B------:R-:W-:Y:S01]  /*283c0*/  IMAD.MOV.U32 R140, RZ, RZ, R133 ;  /* 0x000000ffff8c7224 */ /* 0x000fe200078e0085 */
[----:B------:R-:W-:Y:S02]  /*283d0*/  IADD3.X R141, PT, PT, RZ, RZ, RZ, P1, !PT ;  /* 0x000000ffff8d7210 */ /* 0x000fe40000ffe4ff */
[----:B------:R-:W-:Y:S02]  /*283e0*/  IADD3 R155, P5, PT, R157, R132, RZ ;  /* 0x000000849d9b7210 */ /* 0x000fe40007fbe0ff */
[----:B------:R-:W-:Y:S01]  /*283f0*/  IADD3 R164, P1, PT, R164, R156, RZ ;  /* 0x0000009ca4a47210 */ /* 0x000fe20007f3e0ff */
[----:B------:R-:W3:Y:S01]  /*28400*/  LDC.64 R136, c[0x3][RZ] ;  /* 0x00c00000ff887b82 */ /* 0x000ee20000000a00 */
[----:B------:R-:W-:-:S02]  /*28410*/  IMAD.X R132, RZ, RZ, R42, P6 ;  /* 0x000000ffff847224 */ /* 0x000fc400030e062a */
[----:B------:R-:W-:Y:S01]  /*28420*/  IMAD.WIDE.U32.X R140, R75, R143, R140, P5 ;  /* 0x0000008f4b8c7225 */ /* 0x000fe200028e048c */
[----:B------:R-:W-:Y:S02]  /*28430*/  IADD3.X R156, P1, PT, R142, R155, RZ, P1, !PT ;  /* 0x0000009b8e9c7210 */ /* 0x000fe40000f3e4ff */
[----:B------:R-:W-:Y:S02]  /*28440*/  LEA.HI RZ, P5, R132, R50, RZ, 0xd ;  /* 0x0000003284ff7211 */ /* 0x000fe400078b68ff */
[----:B------:R-:W4:Y:S01]  /*28450*/  LDC.64 R132, c[0x3][0x10] ;  /* 0x00c00400ff847b82 */ /* 0x000f220000000a00 */
[----:B------:R-:W-:Y:S01]  /*28460*/  IADD3.X R155, P0, P6, R140, R138, R162, P1, P0 ;  /* 0x0000008a8c9b7210 */ /* 0x000fe20000e004a2 */
[----:B0-----:R-:W-:Y:S01]  /*28470*/  IMAD.WIDE.U32 R142, R43, R150, RZ ;  /* 0x000000962b8e7225 */ /* 0x001fe200078e00ff */
[----:B------:R-:W-:Y:S02]  /*28480*/  SHF.L.W.U32.HI R157, R60, 0xd, R62 ;  /* 0x0000000d3c9d7819 */ /* 0x000fe40000010e3e */
[----:B------:R-:W-:-:S03]  /*28490*/  IADD3.X R162, PT, PT, R141, R139, R163, P0, P6 ;  /* 0x0000008b8da27210 */ /* 0x000fc600007ec4a3 */
[----:B------:R-:W0:Y:S01]  /*284a0*/  LDC.64 R138, c[0x3][0x10] ;  /* 0x00c00400ff8a7b82 */ /* 0x000e220000000a00 */
[----:B------:R-:W-:Y:S01]  /*284b0*/  SHF.L.W.U32.HI R71, R62, 0xd, R71 ;  /* 0x0000000d3e477819 */ /* 0x000fe20000010e47 */
[----:B--2---:R-:W-:Y:S01]  /*284c0*/  IMAD.WIDE.U32 R142, P6, R40, R79, R142 ;  /* 0x0000004f288e7225 */ /* 0x004fe200078c008e */
[----:B------:R-:W-:-:S03]  /*284d0*/  IADD3 R62, P1, PT, R157, R153, RZ ;  /* 0x000000999d3e7210 */ /* 0x000fc60007f3e0ff */
[----:B------:R-:W-:Y:S01]  /*284e0*/  IMAD.WIDE.U32 R78, R40, R78, RZ ;  /* 0x0000004e284e7225 */ /* 0x000fe200078e00ff */
[----:B------:R-:W-:Y:S02]  /*284f0*/  IADD3 R164, P0, PT, R164, R144, RZ ;  /* 0x00000090a4a47210 */ /* 0x000fe40007f1e0ff */
[----:B------:R-:W-:Y:S01]  /*28500*/  IADD3.X R71, P1, PT, R71, R145, RZ, P1, !PT ;  /* 0x0000009147477210 */ /* 0x000fe20000f3e4ff */
[----:B---3--:R-:W-:Y:S01]  /*28510*/  IMAD.WIDE.U32 R144, R69, R136, RZ ;  /* 0x0000008845907225 */ /* 0x008fe200078e00ff */
[----:B------:R-:W-:Y:S02]  /*28520*/  IADD3.X R141, PT, PT, RZ, RZ, RZ, P6, !PT ;  /* 0x000000ffff8d7210 */ /* 0x000fe400037fe4ff */
[----:B------:R-:W-:Y:S01]  /*28530*/  IADD3 R136, P6, PT, R79, R142, RZ ;  /* 0x0000008e4f887210 */ /* 0x000fe20007fde0ff */
[----:B------:R-:W-:Y:S02]  /*28540*/  IMAD.MOV.U32 R140, RZ, RZ, R143 ;  /* 0x000000ffff8c7224 */ /* 0x000fe400078e008f */
[----:B------:R-:W2:Y:S01]  /*28550*/  LDC.64 R142, c[0x3][0x18] ;  /* 0x00c00600ff8e7b82 */ /* 0x000ea20000000a00 */
[----:B------:R-:W-:Y:S01]  /*28560*/  IADD3.X R53, P0, PT, R156, R53, RZ, P0, !PT ;  /* 0x000000359c357210 */ /* 0x000fe2000071e4ff */
[----:B------:R-:W-:Y:S01]  /*28570*/  IMAD.WIDE.U32.X R128, R39, R69, R128, P3 ;  /* 0x0000004527807225 */ /* 0x000fe200018e0480 */
[----:B------:R-:W-:-:S03]  /*28580*/  IADD3.X R135, P1, PT, RZ, R135, RZ, P1, !PT ;  /* 0x00000087ff877210 */ /* 0x000fc60000f3e4ff */
[----:B------:R-:W-:Y:S02]  /*28590*/  IMAD.WIDE.U32.X R140, R43, R151, R140, P6 ;  /* 0x000000972b8c7225 */ /* 0x000fe400030e048c */
[----:B------:R-:W3:Y:S02]  /*285a0*/  LDC.64 R150, c[0x3][0x18] ;  /* 0x00c00600ff967b82 */ /* 0x000ee40000000a00 */
[----:B-1----:R-:W-:-:S04]  /*285b0*/  IMAD.WIDE.U32 R156, R38, R146, RZ ;  /* 0x00000092269c7225 */ /* 0x002fc800078e00ff */
[----:B------:R-:W-:-:S04]  /*285c0*/  IMAD.WIDE.U32 R144, P3, R38, R147, R144 ;  /* 0x0000009326907225 */ /* 0x000fc80007860090 */
[----:B----4-:R-:W-:Y:S01]  /*285d0*/  IMAD.WIDE.U32 R146, R34, R132, RZ ;  /* 0x0000008422927225 */ /* 0x010fe200078e00ff */
[----:B------:R-:W-:-:S03]  /*285e0*/  IADD3 R153, P6, PT, R78, R156, RZ ;  /* 0x0000009c4e997210 */ /* 0x000fc60007fde0ff */
[----:B------:R-:W-:Y:S01]  /*285f0*/  IMAD.X R79, RZ, RZ, RZ, P3 ;  /* 0x000000ffff4f7224 */ /* 0x000fe200018e06ff */
[----:B------:R-:W-:Y:S01]  /*28600*/  IADD3 R144, P3, PT, R157, R144, RZ ;  /* 0x000000909d907210 */ /* 0x000fe20007f7e0ff */
[----:B------:R-:W-:Y:S01]  /*28610*/  IMAD.MOV.U32 R64, RZ, RZ, R171 ;  /* 0x000000ffff407224 */ /* 0x000fe200078e00ab */
[----:B------:R-:W-:Y:S01]  /*28620*/  IADD3.X R149, PT, PT, RZ, R149, RZ, P1, !PT ;  /* 0x00000095ff957210 */ /* 0x000fe20000ffe4ff */
[----:B0-----:R-:W-:Y:S01]  /*28630*/  IMAD.WIDE.U32 R156, R36, R138, RZ ;  /* 0x0000008a249c7225 */ /* 0x001fe200078e00ff */
[----:B------:R-:W-:-:S03]  /*28640*/  LOP3.LUT R45, R45, 0x7ffff, RZ, 0xc0, !PT ;  /* 0x0007ffff2d2d7812 */ /* 0x000fc600078ec0ff */
[----:B------:R-:W-:Y:S02]  /*28650*/  IMAD.MOV.U32 R78, RZ, RZ, R145 ;  /* 0x000000ffff4e7224 */ /* 0x000fe400078e0091 */
[----:B------:R-:W-:Y:S01]  /*28660*/  IMAD.WIDE.U32 R146, P1, R36, R139, R146 ;  /* 0x0000008b24927225 */ /* 0x000fe20007820092 */
[----:B------:R-:W-:Y:S02]  /*28670*/  SHF.L.W.U32.HI R149, R135, 0xd, R149 ;  /* 0x0000000d87957819 */ /* 0x000fe40000010e95 */
[----:B------:R-:W-:Y:S01]  /*28680*/  SHF.L.W.U32.HI R132, R71, 0xd, R135 ;  /* 0x0000000d47847819 */ /* 0x000fe20000010e87 */
[----:B------:R-:W-:Y:S01]  /*28690*/  IMAD.WIDE.U32.X R64, R56, R68, R64, P2 ;  /* 0x0000004438407225 */ /* 0x000fe200010e0440 */
[----:B------:R-:W-:Y:S02]  /*286a0*/  IADD3 R80, P2, PT, R164, R80, RZ ;  /* 0x00000050a4507210 */ /* 0x000fe40007f5e0ff */
[----:B------:R-:W-:Y:S01]  /*286b0*/  IADD3.X R135, PT, PT, RZ, R45, RZ, P5, !PT ;  /* 0x0000002dff877210 */ /* 0x000fe20002ffe4ff */
[----:B------:R-:W-:Y:S01]  /*286c0*/  IMAD.WIDE.U32.X R78, R69, R137, R78, P3 ;  /* 0x00000089454e7225 */ /* 0x000fe200018e044e */
[----:B------:R-:W-:-:S02]  /*286d0*/  IADD3 R138, P3, PT, R153, R156, RZ ;  /* 0x0000009c998a7210 */ /* 0x000fc40007f7e0ff */
[----:B------:R-:W-:Y:S01]  /*286e0*/  IADD3.X R144, P6, PT, R144, R136, RZ, P6, !PT ;  /* 0x0000008890907210 */ /* 0x000fe200037de4ff */
[----:B------:R-:W-:Y:S01]  /*286f0*/  IMAD.X R137, RZ, RZ, RZ, P1 ;  /* 0x000000ffff897224 */ /* 0x000fe200008e06ff */
[----:B------:R-:W-:Y:S01]  /*28700*/  IADD3 R156, P5, PT, R157, R146, RZ ;  /* 0x000000929d9c7210 */ /* 0x000fe20007fbe0ff */
[----:B------:R-:W-:Y:S01]  /*28710*/  IMAD.MOV.U32 R136, RZ, RZ, R147 ;  /* 0x000000ffff887224 */ /* 0x000fe200078e0093 */
[----:B------:R-:W-:Y:S02]  /*28720*/  IADD3.X R81, P2, PT, R53, R81, RZ, P2, !PT ;  /* 0x0000005135517210 */ /* 0x000fe4000175e4ff */
[----:B------:R-:W-:Y:S01]  /*28730*/  IADD3 R53, P1, PT, R132, R80, RZ ;  /* 0x0000005084357210 */ /* 0x000fe20007f3e0ff */
[----:B------:R-:W-:Y:S01]  /*28740*/  IMAD.WIDE.U32.X R136, R34, R133, R136, P5 ;  /* 0x0000008522887225 */ /* 0x000fe200028e0488 */
[----:B------:R-:W-:-:S03]  /*28750*/  IADD3.X R155, P0, P2, R128, R155, R64, P2, P0 ;  /* 0x0000009b809b7210 */ /* 0x000fc60001200440 */
[----:B--2---:R-:W-:Y:S01]  /*28760*/  IMAD.WIDE.U32 R132, R75, R142, RZ ;  /* 0x0000008e4b847225 */ /* 0x004fe200078e00ff */
[----:B------:R-:W-:Y:S02]  /*28770*/  IADD3.X R144, P3, PT, R144, R156, RZ, P3, !PT ;  /* 0x0000009c90907210 */ /* 0x000fe40001f7e4ff */
[----:B------:R-:W-:Y:S02]  /*28780*/  LEA.HI RZ, P5, R135, R72, RZ, 0xd ;  /* 0x0000004887ff7211 */ /* 0x000fe400078b68ff */
[----:B------:R-:W-:Y:S01]  /*28790*/  IADD3.X R162, PT, PT, R129, R162, R65, P0, P2 ;  /* 0x000000a281a27210 */ /* 0x000fe200007e4441 */
[----:B---3--:R-:W-:Y:S01]  /*287a0*/  IMAD.WIDE.U32 R128, R52, R150, RZ ;  /* 0x0000009634807225 */ /* 0x008fe200078e00ff */
[----:B------:R-:W-:Y:S01]  /*287b0*/  IADD3.X R135, P1, PT, R149, R81, RZ, P1, !PT ;  /* 0x0000005195877210 */ /* 0x000fe20000f3e4ff */
[----:B------:R-:W0:Y:S01]  /*287c0*/  LDC.64 R64, c[0x3][0x8] ;  /* 0x00c00200ff407b82 */ /* 0x000e220000000a00 */
[----:B------:R-:W-:Y:S01]  /*287d0*/  IADD3.X R145, P3, P6, R136, R140, R78, P3, P6 ;  /* 0x0000008c88917210 */ /* 0x000fe20001e6c44e */
[----:B------:R-:W-:Y:S01]  /*287e0*/  IMAD.WIDE.U32 R132, P0, R52, R151, R132 ;  /* 0x0000009734847225 */ /* 0x000fe20007800084 */
[----:B------:R-:W-:-:S05]  /*287f0*/  IADD3 R138, P2, PT, R138, R128, RZ ;  /* 0x000000808a8a7210 */ /* 0x000fca0007f5e0ff */
[----:B------:R-:W1:Y:S01]  /*28800*/  LDC.64 R80, c[0x3][RZ] ;  /* 0x00c00000ff507b82 */ /* 0x000e620000000a00 */
[----:B------:R-:W-:Y:S02]  /*28810*/  IADD3.X R151, PT, PT, R137, R141, R79, P3, P6 ;  /* 0x0000008d89977210 */ /* 0x000fe40001fec44f */
[----:B------:R-:W-:-:S05]  /*28820*/  IADD3 R132, P3, PT, R129, R132, RZ ;  /* 0x0000008481847210 */ /* 0x000fca0007f7e0ff */
[----:B------:R-:W2:Y:S01]  /*28830*/  LDC.64 R128, c[0x3][RZ] ;  /* 0x00c00000ff807b82 */ /* 0x000ea20000000a00 */
[----:B------:R-:W-:Y:S01]  /*28840*/  IMAD.X R139, RZ, RZ, RZ, P0 ;  /* 0x000000ffff8b7224 */ /* 0x000fe200000e06ff */
[----:B------:R-:W-:-:S06]  /*28850*/  IADD3 R150, P0, PT, R138, R148, RZ ;  /* 0x000000948a967210 */ /* 0x000fcc0007f1e0ff */
[----:B------:R-:W3:Y:S01]  /*28860*/  LDC.64 R78, c[0x3][0x8] ;  /* 0x00c00200ff4e7b82 */ /* 0x000ee20000000a00 */
[----:B------:R-:W-:Y:S02]  /*28870*/  MOV R138, R133 ;  /* 0x00000085008a7202 */ /* 0x000fe40000000f00 */
[----:B------:R-:W-:Y:S02]  /*28880*/  IADD3.X R155, P1, PT, RZ, R155, RZ, P1, !PT ;  /* 0x0000009bff9b7210 */ /* 0x000fe40000f3e4ff */
[----:B------:R-:W-:Y:S01]  /*28890*/  IADD3.X R144, P2, PT, R144, R132, RZ, P2, !PT ;  /* 0x0000008490907210 */ /* 0x000fe2000175e4ff */
[----:B------:R-:W-:Y:S02]  /*288a0*/  IMAD.WIDE.U32.X R138, R75, R143, R138, P3 ;  /* 0x0000008f4b8a7225 */ /* 0x000fe400018e048a */
[----:B------:R-:W4:Y:S01]  /*288b0*/  LDC.64 R136, c[0x3][0x10] ;  /* 0x00c00400ff887b82 */ /* 0x000f220000000a00 */
[----:B------:R-:W-:Y:S01]  /*288c0*/  LOP3.LUT R147, R77, 0x7ffff, RZ, 0xc0, !PT ;  /* 0x0007ffff4d937812 */ /* 0x000fe200078ec0ff */
[----:B------:R-:W-:Y:S01]  /*288d0*/  IMAD.WIDE.U32.X R140, R39, R68, R58, P4 ;  /* 0x00000044278c7225 */ /* 0x000fe200020e043a */
[----:B------:R-:W-:-:S03]  /*288e0*/  IADD3.X R146, P0, PT, R144, R131, RZ, P0, !PT ;  /* 0x0000008390927210 */ /* 0x000fc6000071e4ff */
[----:B------:R-:W-:Y:S01]  /*288f0*/  IMAD.X R153, RZ, RZ, R162, P1 ;  /* 0x000000ffff997224 */ /* 0x000fe200008e06a2 */
[----:B------:R-:W-:Y:S01]  /*28900*/  IADD3.X R131, P0, P2, R140, R145, R138, P0, P2 ;  /* 0x000000918c837210 */ /* 0x000fe2000020448a */
[----:B------:R-:W4:Y:S01]  /*28910*/  LDC.64 R132, c[0x3][0x10] ;  /* 0x00c00400ff847b82 */ /* 0x000f220000000a00 */
[----:B------:R-:W-:Y:S02]  /*28920*/  IMAD.X R147, RZ, RZ, R147, P5 ;  /* 0x000000ffff937224 */ /* 0x000fe400028e0693 */
[----:B------:R-:W-:Y:S01]  /*28930*/  SHF.L.W.U32.HI R153, R155, 0xd, R153 ;  /* 0x0000000d9b997819 */ /* 0x000fe20000010e99 */
[----:B-1----:R-:W-:Y:S01]  /*28940*/  IMAD.WIDE.U32 R144, R68, R80, RZ ;  /* 0x0000005044907225 */ /* 0x002fe200078e00ff */
[----:B------:R-:W-:-:S03]  /*28950*/  SHF.L.W.U32.HI R155, R135, 0xd, R155 ;  /* 0x0000000d879b7819 */ /* 0x000fc60000010e9b */
[----:B0-----:R-:W-:Y:S01]  /*28960*/  IMAD.WIDE.U32 R142, R69, R64, RZ ;  /* 0x00000040458e7225 */ /* 0x001fe200078e00ff */
[----:B------:R-:W0:Y:S01]  /*28970*/  LDC.64 R58, c[0x3][0x18] ;  /* 0x00c00600ff3a7b82 */ /* 0x000e220000000a00 */
[----:B------:R-:W-:Y:S02]  /*28980*/  SHF.R.U32.HI R147, RZ, 0x13, R147 ;  /* 0x00000013ff937819 */ /* 0x000fe40000011693 */
[----:B------:R-:W-:Y:S02]  /*28990*/  IADD3 R150, P3, PT, R155, R150, RZ ;  /* 0x000000969b967210 */ /* 0x000fe40007f7e0ff */
[----:B------:R-:W-:Y:S01]  /*289a0*/  IADD3.X R151, PT, PT, R141, R151, R139, P0, P2 ;  /* 0x000000978d977210 */ /* 0x000fe200007e448b */
[----:B--2---:R-:W-:Y:S01]  /*289b0*/  IMAD.WIDE.U32 R140, P4, R37, R129, R144 ;  /* 0x00000081258c7225 */ /* 0x004fe20007880090 */
[----:B------:R-:W-:Y:S01]  /*289c0*/  IADD3.X R153, P3, PT, R153, R146, RZ, P3, !PT ;  /* 0x0000009299997210 */ /* 0x000fe20001f7e4ff */
[----:B------:R-:W1:Y:S02]  /*289d0*/  LDC.64 R138, c[0x3][0x18] ;  /* 0x00c00600ff8a7b82 */ /* 0x000e640000000a00 */
[----:B---3--:R-:W-:-:S04]  /*289e0*/  IMAD.WIDE.U32 R142, P0, R38, R79, R142 ;  /* 0x0000004f268e7225 */ /* 0x008fc8000780008e */
[----:B------:R-:W-:-:S04]  /*289f0*/  IMAD.WIDE.U32 R144, R38, R78, RZ ;  /* 0x0000004e26907225 */ /* 0x000fc800078e00ff */
[----:B------:R-:W-:Y:S01]  /*28a00*/  IMAD.WIDE.U32 R128, R37, R128, RZ ;  /* 0x0000008025807225 */ /* 0x000fe200078e00ff */
[----:B------:R-:W-:-:S03]  /*28a10*/  IADD3 R64, P2, PT, R145, R142, RZ ;  /* 0x0000008e91407210 */ /* 0x000fc60007f5e0ff */
[----:B------:R-:W-:Y:S02]  /*28a20*/  IMAD.WIDE.U32 R54, R147, 0x13, R54 ;  /* 0x0000001393367825 */ /* 0x000fe400078e0036 */
[----:B------:R-:W2:Y:S02]  /*28a30*/  LDC.64 R146, c[0x3][0x20] ;  /* 0x00c00800ff927b82 */ /* 0x000ea40000000a00 */
[----:B------:R-:W-:Y:S01]  /*28a40*/  IMAD.MOV.U32 R78, RZ, RZ, R143 ;  /* 0x000000ffff4e7224 */ /* 0x000fe200078e008f */
[----:B------:R-:W-:Y:S01]  /*28a50*/  MOV R142, R141 ;  /* 0x0000008d008e7202 */ /* 0x000fe20000000f00 */
[----:B------:R-:W-:Y:S01]  /*28a60*/  IMAD.X R143, RZ, RZ, RZ, P4 ;  /* 0x000000ffff8f7224 */ /* 0x000fe200020e06ff */
[----:B------:R-:W-:Y:S01]  /*28a70*/  IADD3 R80, P4, PT, R129, R140, RZ ;  /* 0x0000008c81507210 */ /* 0x000fe20007f9e0ff */
[----:B----4-:R-:W-:Y:S01]  /*28a80*/  IMAD.WIDE.U32 R148, R43, R136, RZ ;  /* 0x000000882b947225 */ /* 0x010fe200078e00ff */
[----:B------:R-:W-:Y:S02]  /*28a90*/  IADD3 R144, P1, PT, R144, R128, RZ ;  /* 0x0000008090907210 */ /* 0x000fe40007f3e0ff */
[----:B------:R-:W3:Y:S01]  /*28aa0*/  LDC.64 R128, c[0x3][0x20] ;  /* 0x00c00800ff807b82 */ /* 0x000ee20000000a00 */
[----:B------:R-:W-:-:S04]  /*28ab0*/  IMAD.WIDE.U32.X R142, R68, R81, R142, P4 ;  /* 0x00000051448e7225 */ /* 0x000fc800020e048e */
[----:B------:R-:W-:Y:S01]  /*28ac0*/  HFMA2 R81, -RZ, RZ, 0, 0 ;  /* 0x00000000ff517431 */ /* 0x000fe200000001ff */
[----:B------:R-:W-:Y:S01]  /*28ad0*/  IADD3.X R79, PT, PT, RZ, RZ, RZ, P0, !PT ;  /* 0x000000ffff4f7210 */ /* 0x000fe200007fe4ff */
[----:B------:R-:W-:-:S04]  /*28ae0*/  IMAD.WIDE.U32 R148, P0, R40, R133, R148 ;  /* 0x0000008528947225 */ /* 0x000fc80007800094 */
[----:B------:R-:W-:Y:S01]  /*28af0*/  IMAD.WIDE.U32 R132, R40, R132, RZ ;  /* 0x0000008428847225 */ /* 0x000fe200078e00ff */
[----:B------:R-:W-:-:S03]  /*28b00*/  IADD3.X R80, P1, PT, R80, R64, RZ, P1, !PT ;  /* 0x0000004050507210 */ /* 0x000fc60000f3e4ff */
[----:B0-----:R-:W-:Y:S01]  /*28b10*/  IMAD.WIDE.U32 R140, R34, R58, RZ ;  /* 0x0000003a228c7225 */ /* 0x001fe200078e00ff */
[----:B------:R-:W-:-:S03]  /*28b20*/  IADD3 R58, P4, PT, R133, R148, RZ ;  /* 0x00000094853a7210 */ /* 0x000fc60007f9e0ff */
[----:B------:R-:W-:-:S04]  /*28b30*/  IMAD.WIDE.U32.X R78, R69, R65, R78, P2 ;  /* 0x00000041454e7225 */ /* 0x000fc800010e044e */
[----:B------:R-:W-:Y:S02]  /*28b40*/  IMAD.X R65, RZ, RZ, RZ, P0 ;  /* 0x000000ffff417224 */ /* 0x000fe400000e06ff */
[----:B------:R-:W-:Y:S02]  /*28b50*/  IMAD.MOV.U32 R64, RZ, RZ, R149 ;  /* 0x000000ffff407224 */ /* 0x000fe400078e0095 */
[----:B------:R-:W-:Y:S01]  /*28b60*/  IMAD.IADD R55, R55, 0x1, R81 ;  /* 0x0000000137377824 */ /* 0x000fe200078e0251 */
[----:B------:R-:W-:Y:S01]  /*28b70*/  IADD3 R144, P2, PT, R144, R132, RZ ;  /* 0x0000008490907210 */ /* 0x000fe20007f5e0ff */
[----:B-1----:R-:W-:-:S04]  /*28b80*/  IMAD.WIDE.U32 R140, P0, R36, R139, R140 ;  /* 0x0000008b248c7225 */ /* 0x002fc8000780008c */
[----:B------:R-:W-:Y:S01]  /*28b90*/  IMAD.WIDE.U32.X R64, R43, R137, R64, P4 ;  /* 0x000000892b407225 */ /* 0x000fe200020e0440 */
[----:B------:R-:W-:-:S03]  /*28ba0*/  LEA.HI R106, P4, R55, R106, RZ, 0xd ;  /* 0x0000006a376a7211 */ /* 0x000fc600078968ff */
[----:B------:R-:W-:Y:S01]  /*28bb0*/  IMAD.WIDE.U32 R138, R36, R138, RZ ;  /* 0x0000008a248a7225 */ /* 0x000fe200078e00ff */
[----:B------:R-:W-:-:S03]  /*28bc0*/  IADD3.X R58, P2, PT, R80, R58, RZ, P2, !PT ;  /* 0x0000003a503a7210 */ /* 0x000fc6000175e4ff */
[----:B--2---:R-:W-:Y:S01]  /*28bd0*/  IMAD.WIDE.U32 R132, R75, R146, RZ ;  /* 0x000000924b847225 */ /* 0x004fe200078e00ff */
[----:B------:R-:W-:Y:S02]  /*28be0*/  IADD3 R136, P5, PT, R139, R140, RZ ;  /* 0x0000008c8b887210 */ /* 0x000fe40007fbe0ff */
[----:B------:R-:W-:Y:S01]  /*28bf0*/  MOV R80, R141 ;  /* 0x0000008d00507202 */ /* 0x000fe20000000f00 */
[----:B------:R-:W-:Y:S02]  /*28c00*/  IMAD.X R81, RZ, RZ, RZ, P0 ;  /* 0x000000ffff517224 */ /* 0x000fe400000e06ff */
[----:B------:R-:W-:Y:S02]  /*28c10*/  IMAD.X R108, RZ, RZ, R108, P4 ;  /* 0x000000ffff6c7224 */ /* 0x000fe400020e066c */
[----:B---3--:R-:W-:Y:S01]  /*28c20*/  IMAD.WIDE.U32 R132, P4, R52, R129, R132 ;  /* 0x0000008134847225 */ /* 0x008fe20007880084 */
[----:B------:R-:W-:Y:S02]  /*28c30*/  IADD3.X R131, P3, PT, RZ, R131, RZ, P3, !PT ;  /* 0x00000083ff837210 */ /* 0x000fe40001f7e4ff */
[----:B------:R-:W-:Y:S01]  /*28c40*/  IADD3 R144, P0, PT, R144, R138, RZ ;  /* 0x0000008a90907210 */ /* 0x000fe20007f1e0ff */
[----:B------:R-:W-:Y:S01]  /*28c50*/  IMAD.WIDE.U32 R128, R52, R128, RZ ;  /* 0x0000008034807225 */ /* 0x000fe200078e00ff */
[----:B------:R-:W-:-:S03]  /*28c60*/  IADD3.X R151, PT, PT, RZ, R151, RZ, P3, !PT ;  /* 0x00000097ff977210 */ /* 0x000fc60001ffe4ff */
[----:B------:R-:W-:-:S04]  /*28c70*/  IMAD.WIDE.U32.X R80, R34, R59, R80, P5 ;  /* 0x0000003b22507225 */ /* 0x000fc800028e0450 */
[----:B------:R-:W-:Y:S01]  /*28c80*/  IMAD.X R59, RZ, RZ, RZ, P4 ;  /* 0x000000ffff3b7224 */ /* 0x000fe200020e06ff */
[----:B------:R-:W-:Y:S02]  /*28c90*/  LEA.HI R33, P4, R108, R33, RZ, 0xd ;  /* 0x000000216c217211 */ /* 0x000fe400078968ff */
[----:B------:R-:W-:Y:S01]  /*28ca0*/  IADD3.X R136, P0, PT, R58, R136, RZ, P0, !PT ;  /* 0x000000883a887210 */ /* 0x000fe2000071e4ff */
[----:B------:R-:W-:Y:S01]  /*28cb0*/  IMAD.MOV.U32 R58, RZ, RZ, R133 ;  /* 0x000000ffff3a7224 */ /* 0x000fe200078e0085 */
[----:B------:R-:W-:Y:S01]  /*28cc0*/  IADD3 R129, P5, PT, R129, R132, RZ ;  /* 0x0000008481817210 */ /* 0x000fe20007fbe0ff */
[----:B------:R-:W-:Y:S01]  /*28cd0*/  IMAD.X R42, RZ, RZ, R42, P4 ;  /* 0x000000ffff2a7224 */ /* 0x000fe200020e062a */
[----:B------:R-:W-:Y:S02]  /*28ce0*/  SHF.L.W.U32.HI R151, R131, 0xd, R151 ;  /* 0x0000000d83977819 */ /* 0x000fe40000010e97 */
[----:B------:R-:W-:Y:S02]  /*28cf0*/  IADD3 R144, P3, PT, R144, R128, RZ ;  /* 0x0000008090907210 */ /* 0x000fe40007f7e0ff */
[----:B------:R-:W-:Y:S01]  /*28d00*/  SHF.L.W.U32.HI R131, R153, 0xd, R131 ;  /* 0x0000000d99837819 */ /* 0x000fe20000010e83 */
[----:B------:R-:W-:Y:S01]  /*28d10*/  IMAD.WIDE.U32.X R58, R75, R147, R58, P5 ;  /* 0x000000934b3a7225 */ /* 0x000fe200028e043a */
[----:B------:R-:W-:-:S02]  /*28d20*/  IADD3.X R64, P2, P5, R64, R78, R142, P2, P1 ;  /* 0x0000004e40407210 */ /* 0x000fc4000154248e */
[----:B------:R-:W-:Y:S02]  /*28d30*/  LEA.HI R50, P4, R42, R50, RZ, 0xd ;  /* 0x000000322a327211 */ /* 0x000fe400078968ff */
[----:B------:R-:W-:Y:S02]  /*28d40*/  IADD3.X R129, P3, PT, R136, R129, RZ, P3, !PT ;  /* 0x0000008188817210 */ /* 0x000fe40001f7e4ff */
[----:B------:R-:W-:Y:S02]  /*28d50*/  IADD3 R144, P1, PT, R131, R144, RZ ;  /* 0x0000009083907210 */ /* 0x000fe40007f3e0ff */
[----:B------:R-:W-:Y:S02]  /*28d60*/  IADD3.X R45, PT, PT, RZ, R45, RZ, P4, !PT ;  /* 0x0000002dff2d7210 */ /* 0x000fe400027fe4ff */
[----:B------:R-:W-:Y:S02]  /*28d70*/  IADD3.X R65, PT, PT, R65, R79, R143, P2, P5 ;  /* 0x0000004f41417210 */ /* 0x000fe400017ea48f */
[----:B------:R-:W-:-:S02]  /*28d80*/  IADD3.X R64, P0, P3, R58, R64, R80, P3, P0 ;  /* 0x000000403a407210 */ /* 0x000fc40001b00450 */
[----:B------:R-:W-:Y:S02]  /*28d90*/  IADD3.X R129, P1, PT, R151, R129, RZ, P1, !PT ;  /* 0x0000008197817210 */ /* 0x000fe40000f3e4ff */
[----:B------:R-:W-:Y:S02]  /*28da0*/  LEA.HI R72, P2, R45, R72, RZ, 0xd ;  /* 0x000000482d487211 */ /* 0x000fe400078568ff */
[----:B------:R-:W-:Y:S02]  /*28db0*/  IADD3.X R65, PT, PT, R59, R65, R81, P0, P3 ;  /* 0x000000413b417210 */ /* 0x000fe400007e6451 */
[----:B------:R-:W-:Y:S02]  /*28dc0*/  IADD3.X R64, P1, PT, RZ, R64, RZ, P1, !PT ;  /* 0x00000040ff407210 */ /* 0x000fe40000f3e4ff */
[----:B------:R-:W-:Y:S01]  /*28dd0*/  LOP3.LUT R72, R106, R54, R72, 0xfe, !PT ;  /* 0x000000366a487212 */ /* 0x000fe200078efe48 */
[----:B------:R-:W-:Y:S02]  /*28de0*/  IMAD.X R77, RZ, RZ, R77, P2 ;  /* 0x000000ffff4d7224 */ /* 0x000fe400010e064d */
[----:B------:R-:W-:Y:S01]  /*28df0*/  IMAD.X R65, RZ, RZ, R65, P1 ;  /* 0x000000ffff417224 */ /* 0x000fe200008e0641 */
[----:B------:R-:W-:-:S02]  /*28e00*/  LOP3.LUT R50, R50, R72, R33, 0xfe, !PT ;  /* 0x0000004832327212 */ /* 0x000fc400078efe21 */
[----:B------:R-:W-:Y:S02]  /*28e10*/  SHF.L.W.U32.HI R33, R129, 0xd, R64 ;  /* 0x0000000d81217819 */ /* 0x000fe40000010e40 */
[----:B------:R-:W-:Y:S02]  /*28e20*/  LOP3.LUT R131, R60, 0x7ffff, RZ, 0xc0, !PT ;  /* 0x0007ffff3c837812 */ /* 0x000fe400078ec0ff */
[----:B------:R-:W-:Y:S02]  /*28e30*/  SHF.L.W.U32.HI R64, R64, 0xd, R65 ;  /* 0x0000000d40407819 */ /* 0x000fe40000010e41 */
[----:B------:R-:W-:Y:S01]  /*28e40*/  LOP3.LUT R55, R108, R55, R77, 0xfe, !PT ;  /* 0x000000376c377212 */ /* 0x000fe200078efe4d */
[----:B------:R-:W-:Y:S01]  /*28e50*/  IMAD.WIDE.U32 R130, R33, 0x13, R130 ;  /* 0x0000001321827825 */ /* 0x000fe200078e0082 */
[----:B------:R-:W-:Y:S02]  /*28e60*/  LOP3.LUT R49, R48, R49, R41, 0xfe, !PT ;  /* 0x0000003130317212 */ /* 0x000fe400078efe29 */
[----:B------:R-:W-:Y:S01]  /*28e70*/  ISETP.NE.U32.AND P0, PT, R47, RZ, PT ;  /* 0x000000ff2f00720c */ /* 0x000fe20003f05070 */
[----:B------:R-:W-:Y:S01]  /*28e80*/  IMAD R41, R64, 0x13, RZ ;  /* 0x0000001340297824 */ /* 0x000fe200078e02ff */
[----:B------:R-:W-:-:S02]  /*28e90*/  LOP3.LUT R42, R45, R55, R42, 0xfe, !PT ;  /* 0x000000372d2a7212 */ /* 0x000fc400078efe2a */
[----:B------:R-:W-:Y:S02]  /*28ea0*/  ISETP.NE.U32.AND P1, PT, R50, RZ, PT ;  /* 0x000000ff3200720c */ /* 0x000fe40003f25070 */
[----:B------:R-:W-:Y:S02]  /*28eb0*/  LOP3.LUT P0, RZ, R49, 0x7ffff, RZ, 0xc0, P0 ;  /* 0x0007ffff31ff7812 */ /* 0x000fe4000000c0ff */
[----:B------:R-:W-:Y:S02]  /*28ec0*/  LOP3.LUT P1, RZ, R42, 0x7ffff, RZ, 0xc0, P1 ;  /* 0x0007ffff2aff7812 */ /* 0x000fe4000082c0ff */
[----:B------:R-:W-:Y:S02]  /*28ed0*/  IADD3 R41, PT, PT, R131, R41, RZ ;  /* 0x0000002983297210 */ /* 0x000fe40007ffe0ff */
[----:B------:R-:W-:Y:S02]  /*28ee0*/  PLOP3.LUT P0, PT, P0, P1, PT, 0x2f, 0xf2 ;  /* 0x0000000000f2781c */ /* 0x000fe40000702577 */
[----:B------:R-:W-:-:S02]  /*28ef0*/  LOP3.LUT R33, R71, 0x7ffff, RZ, 0xc0, !PT ;  /* 0x0007ffff47217812 */ /* 0x000fc400078ec0ff */
[----:B------:R-:W-:-:S05]  /*28f00*/  LEA.HI R45, P1, R41, R62, RZ, 0xd ;  /* 0x0000003e292d7211 */ /* 0x000fca00078368ff */
[----:B------:R-:W-:Y:S01]  /*28f10*/  IMAD.X R33, RZ, RZ, R33, P1 ;  /* 0x000000ffff217224 */ /* 0x000fe200008e0621 */
[----:B------:R-:W-:-:S04]  /*28f20*/  SEL R64, R53, R40, P0 ;  /* 0x0000002835407207 */ /* 0x000fc80000000000 */
[----:B------:R-:W-:Y:S02]  /*28f30*/  SEL R33, R33, R34, P0 ;  /* 0x0000002221217207 */ /* 0x000fe40000000000 */
[----:B------:R-:W-:Y:S02]  /*28f40*/  @P0 LOP3.LUT R43, R135, 0x7ffff, RZ, 0xc0, !PT ;  /* 0x0007ffff872b0812 */ /* 0x000fe400078ec0ff */
[----:B------:R-:W-:Y:S02]  /*28f50*/  LEA.HI R34, P1, R33, R64, RZ, 0xd ;  /* 0x0000004021227211 */ /* 0x000fe400078368ff */
[----:B------:R-:W-:-:S03]  /*28f60*/  SEL R150, R150, R38, P0 ;  /* 0x0000002696967207 */ /* 0x000fc60000000000 */
[----:B------:R-:W-:Y:S01]  /*28f70*/  IMAD.X R55, RZ, RZ, R43, P1 ;  /* 0x000000ffff377224 */ /* 0x000fe200008e062b */
[----:B------:R-:W-:-:S04]  /*28f80*/  @P0 LOP3.LUT R69, R153, 0x7ffff, RZ, 0xc0, !PT ;  /* 0x0007ffff99450812 */ /* 0x000fc800078ec0ff */
[----:B------:R-:W-:Y:S02]  /*28f90*/  LEA.HI R38, P1, R55, R150, RZ, 0xd ;  /* 0x0000009637267211 */ /* 0x000fe400078368ff */
[----:B------:R-:W-:Y:S02]  /*28fa0*/  SEL R144, R144, R37, P0 ;  /* 0x0000002590907207 */ /* 0x000fe40000000000 */
[----:B------:R-:W-:Y:S02]  /*28fb0*/  IADD3.X R49, PT, PT, RZ, R69, RZ, P1, !PT ;  /* 0x00000045ff317210 */ /* 0x000fe40000ffe4ff */
[----:B------:R-:W-:Y:S02]  /*28fc0*/  @P0 LOP3.LUT R68, R129, 0x7ffff, RZ, 0xc0, !PT ;  /* 0x0007ffff81440812 */ /* 0x000fe400078ec0ff */
[----:B------:R-:W-:Y:S02]  /*28fd0*/  LEA.HI R47, P1, R49, R144, RZ, 0xd ;  /* 0x00000090312f7211 */ /* 0x000fe400078368ff */
[----:B------:R-:W-:-:S03]  /*28fe0*/  @P0 LOP3.LUT R75, R41, 0x7ffff, RZ, 0xc0, !PT ;  /* 0x0007ffff294b0812 */ /* 0x000fc600078ec0ff */
[----:B------:R-:W-:Y:S02]  /*28ff0*/  IMAD.X R42, RZ, RZ, R68, P1 ;  /* 0x000000ffff2a7224 */ /* 0x000fe400008e0644 */
[----:B------:R-:W-:Y:S01]  /*29000*/  HFMA2 R37, -RZ, RZ, 0, 0 ;  /* 0x00000000ff257431 */ /* 0x000fe200000001ff */
[----:B------:R-:W-:Y:S01]  /*29010*/  SEL R52, R130, R52, P0 ;  /* 0x0000003482347207 */ /* 0x000fe20000000000 */
[----:B------:R-:W-:Y:S01]  /*29020*/  IMAD.MOV.U32 R53, RZ, RZ, R75 ;  /* 0x000000ffff357224 */ /* 0x000fe200078e004b */
[----:B------:R-:W-:-:S05]  /*29030*/  SHF.R.U32.HI R41, RZ, 0x13, R42 ;  /* 0x00000013ff297819 */ /* 0x000fca000001162a */
[----:B------:R-:W-:-:S04]  /*29040*/  IMAD.WIDE.U32 R40, R41, 0x13, R52 ;  /* 0x0000001329287825 */ /* 0x000fc800078e0034 */
[----:B------:R-:W-:Y:S01]  /*29050*/  IMAD.IADD R41, R41, 0x1, R37 ;  /* 0x0000000129297824 */ /* 0x000fe200078e0225 */
[----:B------:R-:W-:-:S04]  /*29060*/  IADD3 RZ, P1, PT, R40, 0x13, RZ ;  /* 0x0000001328ff7810 */ /* 0x000fc80007f3e0ff */
[----:B------:R-:W-:-:S05]  /*29070*/  LOP3.LUT R37, R41, 0x7ffff, RZ, 0xc0, !PT ;  /* 0x0007ffff29257812 */ /* 0x000fca00078ec0ff */
[----:B------:R-:W-:Y:S01]  /*29080*/  IMAD.X R37, RZ, RZ, R37, P1 ;  /* 0x000000ffff257224 */ /* 0x000fe200008e0625 */
[----:B------:R-:W-:Y:S02]  /*29090*/  SEL R36, R45, R36, P0 ;  /* 0x000000242d247207 */ /* 0x000fe40000000000 */
[----:B------:R-:W-:Y:S02]  /*290a0*/  SHF.R.U32.HI R41, RZ, 0x13, R41 ;  /* 0x00000013ff297819 */ /* 0x000fe40000011629 */
[----:B------:R-:W-:Y:S02]  /*290b0*/  SHF.R.U32.HI R37, RZ, 0x13, R37 ;  /* 0x00000013ff257819 */ /* 0x000fe40000011625 */
[----:B------:R-:W-:Y:S02]  /*290c0*/  LOP3.LUT R45, R33, 0x7ffff, RZ, 0xc0, !PT ;  /* 0x0007ffff212d7812 */ /* 0x000fe400078ec0ff */
[----:B------:R-:W-:-:S04]  /*290d0*/  IADD3 RZ, P0, P1, R37, R41, R36 ;  /* 0x0000002925ff7210 */ /* 0x000fc8000791e024 */
[----:B------:R-:W-:Y:S02]  /*290e0*/  IADD3.X R37, PT, PT, RZ, RZ, R45, P0, P1 ;  /* 0x000000ffff257210 */ /* 0x000fe400007e242d */
[----:B------:R-:W-:Y:S02]  /*290f0*/  LOP3.LUT R41, R55, 0x7ffff, RZ, 0xc0, !PT ;  /* 0x0007ffff37297812 */ /* 0x000fe400078ec0ff */
[----:B------:R-:W-:-:S04]  /*29100*/  LEA.HI RZ, P0, R37, R34, RZ, 0xd ;  /* 0x0000002225ff7211 */ /* 0x000fc800078168ff */
[----:B------:R-:W-:Y:S02]  /*29110*/  IADD3.X R37, PT, PT, RZ, R41, RZ, P0, !PT ;  /* 0x00000029ff257210 */ /* 0x000fe400007fe4ff */
[----:B------:R-:W-:Y:S02]  /*29120*/  LOP3.LUT R34, R49, 0x7ffff, RZ, 0xc0, !PT ;  /* 0x0007ffff31227812 */ /* 0x000fe400078ec0ff */
[----:B------:R-:W-:-:S05]  /*29130*/  LEA.HI RZ, P0, R37, R38, RZ, 0xd ;  /* 0x0000002625ff7211 */ /* 0x000fca00078168ff */
[----:B------:R-:W-:Y:S01]  /*29140*/  IMAD.X R34, RZ, RZ, R34, P0 ;  /* 0x000000ffff227224 */ /* 0x000fe200000e0622 */
[----:B------:R-:W-:-:S04]  /*29150*/  LOP3.LUT R37, R42, 0x7ffff, RZ, 0xc0, !PT ;  /* 0x0007ffff2a257812 */ /* 0x000fc800078ec0ff */
[----:B------:R-:W-:-:S05]  /*29160*/  LEA.HI RZ, P0, R34, R47, RZ, 0xd ;  /* 0x0000002f22ff7211 */ /* 0x000fca00078168ff */
[----:B------:R-:W-:-:S05]  /*29170*/  IMAD.X R37, RZ, RZ, R37, P0 ;  /* 0x000000ffff257224 */ /* 0x000fca00000e0625 */
[----:B------:R-:W-:-:S04]  /*29180*/  LEA.HI R34, R37, R40, RZ, 0xd ;  /* 0x0000002825227211 */ /* 0x000fc800078f68ff */
[----:B------:R-:W-:Y:S02]  /*29190*/  LOP3.LUT R34, R34, 0x1, RZ, 0xc0, !PT ;  /* 0x0000000122227812 */ /* 0x000fe400078ec0ff */
[----:B------:R-:W-:Y:S02]  /*291a0*/  IADD3 R137, P1, PT, -R52, -0x26, RZ ;  /* 0xffffffda34897810 */ /* 0x000fe40007f3e1ff */
[----:B------:R-:W-:Y:S02]  /*291b0*/  ISETP.NE.U32.AND P0, PT, R34, 0x1, PT ;  /* 0x000000012200780c */ /* 0x000fe40003f05070 */
[----:B------:R-:W-:Y:S02]  /*291c0*/  IADD3.X R34, PT, PT, ~R75, 0xfffff, RZ, P1, !PT ;  /* 0x000fffff4b227810 */ /* 0x000fe40000ffe5ff */
[----:B------:R-:W-:Y:S02]  /*291d0*/  IADD3 R41, P2, PT, -R64, -0x2, RZ ;  /* 0xfffffffe40297810 */ /* 0x000fe40007f5e1ff */
[----:B------:R-:W-:-:S02]  /*291e0*/  ISETP.NE.U32.AND.EX P0, PT, RZ, RZ, PT, P0 ;  /* 0x000000ffff00720c */ /* 0x000fc40003f05100 */
[----:B------:R-:W-:Y:S02]  /*291f0*/  IADD3 R37, P1, PT, -R36, -0x2, RZ ;  /* 0xfffffffe24257810 */ /* 0x000fe40007f3e1ff */
[----:B------:R-:W-:Y:S02]  /*29200*/  IADD3.X R38, PT, PT, ~R43, 0xfffff, RZ, P2, !PT ;  /* 0x000fffff2b267810 */ /* 0x000fe400017fe5ff */
[----:B------:R-:W-:Y:S02]  /*29210*/  IADD3.X R78, PT, PT, ~R33, 0xfffff, RZ, P1, !PT ;  /* 0x000fffff214e7810 */ /* 0x000fe40000ffe5ff */
[----:B------:R-:W-:Y:S01]  /*29220*/  SEL R36, R37, R36, !P0 ;  /* 0x0000002425247207 */ /* 0x000fe20004000000 */
[----:B------:R-:W-:Y:S01]  /*29230*/  IMAD.WIDE.U32 R54, R2, 0x13, RZ ;  /* 0x0000001302367825 */ /* 0x000fe200078e00ff */
[----:B------:R-:W-:Y:S02]  /*29240*/  IADD3 R37, P1, PT, -R150, -0x2, RZ ;  /* 0xfffffffe96257810 */ /* 0x000fe40007f3e1ff */
[----:B------:R-:W-:-:S02]  /*29250*/  SEL R75, R34, R75, !P0 ;  /* 0x0000004b224b7207 */ /* 0x000fc40004000000 */
[----:B------:R-:W-:Y:S01]  /*29260*/  SEL R64, R41, R64, !P0 ;  /* 0x0000004029407207 */ /* 0x000fe20004000000 */
[----:B------:R-:W-:Y:S01]  /*29270*/  IMAD.WIDE.U32 R40, R196, 0x13, RZ ;  /* 0x00000013c4287825 */ /* 0x000fe200078e00ff */
[----:B------:R-:W-:Y:S02]  /*29280*/  SEL R43, R38, R43, !P0 ;  /* 0x0000002b262b7207 */ /* 0x000fe40004000000 */
[----:B------:R-:W-:Y:S01]  /*29290*/  SEL R136, R137, R52, !P0 ;  /* 0x0000003489887207 */ /* 0x000fe20004000000 */
[----:B------:R-:W-:Y:S01]  /*292a0*/  IMAD R45, R233, 0x13, RZ ;  /* 0x00000013e92d7824 */ /* 0x000fe200078e02ff */
[----:B------:R-:W-:Y:S02]  /*292b0*/  IADD3.X R34, PT, PT, ~R69, 0xfffff, RZ, P1, !PT ;  /* 0x000fffff45227810 */ /* 0x000fe40000ffe5ff */
[----:B------:R-:W-:Y:S01]  /*292c0*/  IADD3 R79, P1, PT, -R144, -0x2, RZ ;  /* 0xfffffffe904f7810 */ /* 0x000fe20007f3e1ff */
[----:B------:R-:W-:Y:S01]  /*292d0*/  IMAD.WIDE.U32 R128, R75, R102, RZ ;  /* 0x000000664b807225 */ /* 0x000fe200078e00ff */
[----:B------:R-:W-:-:S02]  /*292e0*/  SEL R78, R78, R33, !P0 ;  /* 0x000000214e4e7207 */ /* 0x000fc40004000000 */
[----:B------:R-:W-:Y:S01]  /*292f0*/  SEL R33, R37, R150, !P0 ;  /* 0x0000009625217207 */ /* 0x000fe20004000000 */
[----:B------:R-:W-:Y:S01]  /*29300*/  IMAD.WIDE.U32 R52, R43, R54, RZ ;  /* 0x000000362b347225 */ /* 0x000fe200078e00ff */
[----:B------:R-:W-:Y:S02]  /*29310*/  SEL R69, R34, R69, !P0 ;  /* 0x0000004522457207 */ /* 0x000fe40004000000 */
[----:B------:R-:W-:Y:S01]  /*29320*/  IADD3.X R37, PT, PT, ~R68, 0xfffff, RZ, P1, !PT ;  /* 0x000fffff44257810 */ /* 0x000fe20000ffe5ff */
[----:B------:R-:W-:Y:S02]  /*29330*/  IMAD R47, R203, 0x13, RZ ;  /* 0x00000013cb2f7824 */ /* 0x000fe400078e02ff */
[----:B------:R-:W-:Y:S02]  /*29340*/  IMAD.IADD R34, R55, 0x1, R45 ;  /* 0x0000000137227824 */ /* 0x000fe400078e022d */
[----:B------:R-:W-:-:S04]  /*29350*/  IMAD.WIDE.U32 R58, R136, R102, RZ ;  /* 0x00000066883a7225 */ /* 0x000fc800078e00ff */
[----:B------:R-:W-:Y:S01]  /*29360*/  IMAD.WIDE.U32 R80, R36, R40, RZ ;  /* 0x0000002824507225 */ /* 0x000fe200078e00ff */
[----:B------:R-:W-:Y:S02]  /*29370*/  SEL R79, R79, R144, !P0 ;  /* 0x000000904f4f7207 */ /* 0x000fe40004000000 */
[----:B------:R-:W-:Y:S01]  /*29380*/  SEL R68, R37, R68, !P0 ;  /* 0x0000004425447207 */ /* 0x000fe20004000000 */
[----:B------:R-:W-:Y:S01]  /*29390*/  IMAD.WIDE.U32 R48, R78, R40, RZ ;  /* 0x000000284e307225 */ /* 0x000fe200078e00ff */
[----:B------:R-:W-:Y:S02]  /*293a0*/  IADD3 R38, PT, PT, R41, R47, RZ ;  /* 0x0000002f29267210 */ /* 0x000fe40007ffe0ff */
[----:B------:R-:W-:Y:S01]  /*293b0*/  IADD3 R37, P0, PT, R58, R80, RZ ;  /* 0x000000503a257210 */ /* 0x000fe20007f1e0ff */
[----:B------:R-:W-:-:S04]  /*293c0*/  IMAD.WIDE.U32 R128, P2, R136, R109, R128 ;  /* 0x0000006d88807225 */ /* 0x000fc80007840080 */
[----:B------:R-:W-:-:S04]  /*293d0*/  IMAD.WIDE.U32 R130, R64, R54, RZ ;  /* 0x0000003640827225 */ /* 0x000fc800078e00ff */
[----:B------:R-:W-:Y:S01]  /*293e0*/  IMAD.WIDE.U32 R52, P6, R34, R64, R52 ;  /* 0x0000004022347225 */ /* 0x000fe200078c0034 */
[----:B------:R-:W-:-:S03]  /*293f0*/  IADD3 R42, P3, PT, R37, R130, RZ ;  /* 0x00000082252a7210 */ /* 0x000fc60007f7e0ff */
[----:B------:R-:W-:Y:S01]  /*29400*/  IMAD.X R139, RZ, RZ, RZ, P2 ;  /* 0x000000ffff8b7224 */ /* 0x000fe200010e06ff */
[----:B------:R-:W-:Y:S01]  /*29410*/  IADD3 R45, P2, PT, R131, R52, RZ ;  /* 0x00000034832d7210 */ /* 0x000fe20007f5e0ff */
[----:B------:R-:W-:-:S04]  /*29420*/  IMAD.WIDE.U32 R48, P1, R38, R36, R48 ;  /* 0x0000002426307225 */ /* 0x000fc80007820030 */
[----:B------:R-:W-:-:S04]  /*29430*/  IMAD.WIDE.U32 R130, R0, 0x13, RZ ;  /* 0x0000001300827825 */ /* 0x000fc800078e00ff */
[----:B------:R-:W-:Y:S01]  /*29440*/  IMAD.WIDE.U32 R148, R8, 0x13, RZ ;  /* 0x0000001308947825 */ /* 0x000fe200078e00ff */
[----:B------:R-:W-:-:S03]  /*29450*/  IADD3 R55, P5, PT, R59, R128, RZ ;  /* 0x000000803b377210 */ /* 0x000fc60007fbe0ff */
[----:B------:R-:W-:Y:S01]  /*29460*/  IMAD R41, R9, 0x13, RZ ;  /* 0x0000001309297824 */ /* 0x000fe200078e02ff */
[----:B------:R-:W-:Y:S01]  /*29470*/  IADD3 R80, P4, PT, R81, R48, RZ ;  /* 0x0000003051507210 */ /* 0x000fe20007f9e0ff */
[----:B------:R-:W-:Y:S01]  /*29480*/  IMAD R37, R10, 0x13, RZ ;  /* 0x000000130a257824 */ /* 0x000fe200078e02ff */
[----:B------:R-:W-:Y:S01]  /*29490*/  MOV R142, R49 ;  /* 0x00000031008e7202 */ /* 0x000fe20000000f00 */
[----:B------:R-:W-:Y:S01]  /*294a0*/  IMAD.WIDE.U32 R132, R68, R148, RZ ;  /* 0x0000009444847225 */ /* 0x000fe200078e00ff */
[----:B------:R-:W-:Y:S02]  /*294b0*/  MOV R138, R129 ;  /* 0x00000081008a7202 */ /* 0x000fe40000000f00 */
[----:B------:R-:W-:Y:S01]  /*294c0*/  IADD3 R50, PT, PT, R149, R41, RZ ;  /* 0x0000002995327210 */ /* 0x000fe20007ffe0ff */
[----:B------:R-:W-:-:S04]  /*294d0*/  IMAD.WIDE.U32 R48, R69, R130, RZ ;  /* 0x0000008245307225 */ /* 0x000fc800078e00ff */
[----:B------:R-:W-:Y:S01]  /*294e0*/  IMAD.WIDE.U32 R58, R75, R8, RZ ;  /* 0x000000084b3a7225 */ /* 0x000fe200078e00ff */
[----:B------:R-:W-:-:S03]  /*294f0*/  IADD3.X R55, P0, PT, R55, R80, RZ, P0, !PT ;  /* 0x0000005037377210 */ /* 0x000fc6000071e4ff */
[----:B------:R-:W-:Y:S02]  /*29500*/  IMAD.IADD R37, R131, 0x1, R37 ;  /* 0x0000000183257824 */ /* 0x000fe400078e0225 */
[----:B------:R-:W-:Y:S02]  /*29510*/  IMAD.X R143, RZ, RZ, RZ, P1 ;  /* 0x000000ffff8f7224 */ /* 0x000fe400008e06ff */
[----:B------:R-:W-:Y:S02]  /*29520*/  IMAD.X R145, RZ, RZ, RZ, P6 ;  /* 0x000000ffff917224 */ /* 0x000fe400030e06ff */
[----:B------:R-:W-:Y:S02]  /*29530*/  IMAD.MOV.U32 R144, RZ, RZ, R53 ;  /* 0x000000ffff907224 */ /* 0x000fe400078e0035 */
[----:B------:R-:W-:Y:S01]  /*29540*/  IMAD.WIDE.U32.X R138, R75, R109, R138, P5 ;  /* 0x0000006d4b8a7225 */ /* 0x000fe200028e048a */
[----:B------:R-:W-:-:S03]  /*29550*/  IADD3.X R45, P3, PT, R55, R45, RZ, P3, !PT ;  /* 0x0000002d372d7210 */ /* 0x000fc60001f7e4ff */
[----:B------:R-:W-:-:S04]  /*29560*/  IMAD.WIDE.U32 R148, R79, R148, RZ ;  /* 0x000000944f947225 */ /* 0x000fc800078e00ff */
[----:B------:R-:W-:-:S04]  /*29570*/  IMAD.WIDE.U32 R128, R136, R8, RZ ;  /* 0x0000000888807225 */ /* 0x000fc800078e00ff */
[----:B------:R-:W-:-:S04]  /*29580*/  IMAD.WIDE.U32 R80, R78, R102, RZ ;  /* 0x000000664e507225 */ /* 0x000fc800078e00ff */
[----:B------:R-:W-:-:S04]  /*29590*/  IMAD.WIDE.U32 R132, P6, R50, R79, R132 ;  /* 0x0000004f32847225 */ /* 0x000fc800078c0084 */
[----:B------:R-:W-:-:S04]  /*295a0*/  IMAD.WIDE.U32 R140, R36, R102, RZ ;  /* 0x00000066248c7225 */ /* 0x000fc800078e00ff */
[----:B------:R-:W-:-:S04]  /*295b0*/  IMAD.WIDE.U32 R48, P1, R37, R33, R48 ;  /* 0x0000002125307225 */ /* 0x000fc80007820030 */
[----:B------:R-:W-:-:S04]  /*295c0*/  IMAD.WIDE.U32 R58, P5, R136, R9, R58 ;  /* 0x00000009883a7225 */ /* 0x000fc800078a003a */
[----:B------:R-:W-:-:S04]  /*295d0*/  IMAD.WIDE.U32.X R142, R38, R78, R142, P4 ;  /* 0x0000004e268e7225 */ /* 0x000fc800020e048e */
[----:B------:R-:W-:Y:S01]  /*295e0*/  IMAD.WIDE.U32.X R144, R34, R43, R144, P2 ;  /* 0x0000002b22907225 */ /* 0x000fe200010e0490 */
[----:B------:R-:W-:Y:S02]  /*295f0*/  IADD3 R62, P4, PT, R128, R140, RZ ;  /* 0x0000008c803e7210 */ /* 0x000fe40007f9e0ff */
[----:B------:R-:W-:Y:S01]  /*29600*/  IADD3 R47, P2, PT, R129, R58, RZ ;  /* 0x0000003a812f7210 */ /* 0x000fe20007f5e0ff */
[----:B------:R-:W-:Y:S01]  /*29610*/  IMAD.X R53, RZ, RZ, RZ, P6 ;  /* 0x000000ffff357224 */ /* 0x000fe200030e06ff */
[----:B------:R-:W-:Y:S01]  /*29620*/  IADD3 R41, P6, PT, R149, R132, RZ ;  /* 0x0000008495297210 */ /* 0x000fe20007fde0ff */
[----:B------:R-:W-:Y:S01]  /*29630*/  IMAD.MOV.U32 R52, RZ, RZ, R133 ;  /* 0x000000ffff347224 */ /* 0x000fe200078e0085 */
[----:B------:R-:W-:Y:S01]  /*29640*/  IADD3.X R133, PT, PT, RZ, RZ, RZ, P1, !PT ;  /* 0x000000ffff857210 */ /* 0x000fe20000ffe4ff */
[----:B------:R-:W-:Y:S01]  /*29650*/  IMAD.WIDE.U32 R80, P1, R36, R109, R80 ;  /* 0x0000006d24507225 */ /* 0x000fe20007820050 */
[----:B------:R-:W-:-:S03]  /*29660*/  IADD3.X R159, P0, P3, R144, R142, R138, P3, P0 ;  /* 0x0000008e909f7210 */ /* 0x000fc60001b0048a */
[----:B------:R-:W-:-:S04]  /*29670*/  IMAD.WIDE.U32 R128, R33, R130, RZ ;  /* 0x0000008221807225 */ /* 0x000fc800078e00ff */
[----:B------:R-:W-:Y:S01]  /*29680*/  IMAD.WIDE.U32 R146, R43, R40, RZ ;  /* 0x000000282b927225 */ /* 0x000fe200078e00ff */
[----:B------:R-:W-:Y:S02]  /*29690*/  IADD3.X R149, PT, PT, R145, R143, R139, P0, P3 ;  /* 0x0000008f91957210 */ /* 0x000fe400007e648b */
[----:B------:R-:W-:Y:S01]  /*296a0*/  IADD3 R55, P0, PT, R129, R48, RZ ;  /* 0x0000003081377210 */ /* 0x000fe20007f1e0ff */
[----:B------:R-:W-:Y:S01]  /*296b0*/  IMAD.WIDE.U32.X R52, R50, R68, R52, P6 ;  /* 0x0000004432347225 */ /* 0x000fe200030e0434 */
[----:B------:R-:W-:-:S03]  /*296c0*/  IADD3 R50, P6, PT, R141, R80, RZ ;  /* 0x000000508d327210 */ /* 0x000fc60007fde0ff */
[----:B------:R-:W-:-:S04]  /*296d0*/  IMAD.WIDE.U32 R140, R64, R40, RZ ;  /* 0x00000028408c7225 */ /* 0x000fc800078e00ff */
[----:B------:R-:W-:-:S04]  /*296e0*/  IMAD.WIDE.U32 R142, P3, R38, R64, R146 ;  /* 0x00000040268e7225 */ /* 0x000fc80007860092 */
[----:B------:R-:W-:Y:S02]  /*296f0*/  IMAD.MOV.U32 R132, RZ, RZ, R49 ;  /* 0x000000ffff847224 */ /* 0x000fe400078e0031 */
[----:B------:R-:W-:Y:S01]  /*29700*/  IMAD.X R139, RZ, RZ, RZ, P5 ;  /* 0x000000ffff8b7224 */ /* 0x000fe200028e06ff */
[----:B------:R-:W-:Y:S01]  /*29710*/  IADD3 R62, P5, PT, R62, R140, RZ ;  /* 0x0000008c3e3e7210 */ /* 0x000fe20007fbe0ff */
[----:B------:R-:W-:Y:S01]  /*29720*/  IMAD.WIDE.U32.X R48, R37, R69, R132, P0 ;  /* 0x0000004525307225 */ /* 0x000fe200000e0484 */
[----:B------:R-:W-:-:S03]  /*29730*/  IADD3 R60, P0, PT, R141, R142, RZ ;  /* 0x0000008e8d3c7210 */ /* 0x000fc60007f1e0ff */
[----:B------:R-:W-:Y:S01]  /*29740*/  IMAD.WIDE.U32 R144, R69, R54, RZ ;  /* 0x0000003645907225 */ /* 0x000fe200078e00ff */
[----:B------:R-:W-:-:S03]  /*29750*/  IADD3.X R129, PT, PT, RZ, RZ, RZ, P1, !PT ;  /* 0x000000ffff817210 */ /* 0x000fc60000ffe4ff */
[----:B------:R-:W-:Y:S02]  /*29760*/  IMAD.MOV.U32 R138, RZ, RZ, R59 ;  /* 0x000000ffff8a7224 */ /* 0x000fe400078e003b */
[----:B------:R-:W-:Y:S01]  /*29770*/  IMAD.WIDE.U32 R140, R68, R130, RZ ;  /* 0x00000082448c7225 */ /* 0x000fe200078e00ff */
[----:B------:R-:W-:Y:S02]  /*29780*/  IADD3 R42, P1, PT, R42, R128, RZ ;  /* 0x000000802a2a7210 */ /* 0x000fe40007f3e0ff */
[----:B------:R-:W-:Y:S01]  /*29790*/  IADD3.X R133, PT, PT, RZ, RZ, RZ, P3, !PT ;  /* 0x000000ffff857210 */ /* 0x000fe20001ffe4ff */
[----:B------:R-:W-:Y:S02]  /*297a0*/  IMAD.MOV.U32 R128, RZ, RZ, R81 ;  /* 0x000000ffff807224 */ /* 0x000fe400078e0051 */
[----:B------:R-:W-:Y:S01]  /*297b0*/  IMAD.WIDE.U32.X R58, R75, R9, R138, P2 ;  /* 0x000000094b3a7225 */ /* 0x000fe200010e048a */
[----:B------:R-:W-:-:S03]  /*297c0*/  IADD3.X R47, P4, PT, R47, R50, RZ, P4, !PT ;  /* 0x000000322f2f7210 */ /* 0x000fc6000279e4ff */
[----:B------:R-:W-:-:S04]  /*297d0*/  IMAD.WIDE.U32 R80, R33, R54, RZ ;  /* 0x0000003621507225 */ /* 0x000fc800078e00ff */
[----:B------:R-:W-:-:S04]  /*297e0*/  IMAD.WIDE.U32 R138, P3, R34, R33, R144 ;  /* 0x00000021228a7225 */ /* 0x000fc80007860090 */
[----:B------:R-:W-:Y:S02]  /*297f0*/  IMAD.MOV.U32 R132, RZ, RZ, R143 ;  /* 0x000000ffff847224 */ /* 0x000fe400078e008f */
[----:B------:R-:W-:-:S04]  /*29800*/  IMAD.WIDE.U32 R140, P2, R37, R79, R140 ;  /* 0x0000004f258c7225 */ /* 0x000fc8000784008c */
[----:B------:R-:W-:Y:S01]  /*29810*/  IMAD.WIDE.U32 R130, R79, R130, RZ ;  /* 0x000000824f827225 */ /* 0x000fe200078e00ff */
[----:B------:R-:W-:-:S03]  /*29820*/  IADD3.X R47, P5, PT, R47, R60, RZ, P5, !PT ;  /* 0x0000003c2f2f7210 */ /* 0x000fc60002fbe4ff */
[----:B------:R-:W-:Y:S01]  /*29830*/  IMAD.WIDE.U32.X R128, R78, R109, R128, P6 ;  /* 0x0000006d4e807225 */ /* 0x000fe200030e0480 */
[----:B------:R-:W-:-:S03]  /*29840*/  IADD3 R65, P6, PT, R81, R138, RZ ;  /* 0x0000008a51417210 */ /* 0x000fc60007fde0ff */
[----:B------:R-:W-:Y:S01]  /*29850*/  IMAD.WIDE.U32.X R132, R38, R43, R132, P0 ;  /* 0x0000002b26847225 */ /* 0x000fe200000e0484 */
[----:B------:R-:W-:Y:S02]  /*29860*/  IADD3 R62, P0, PT, R62, R80, RZ ;  /* 0x000000503e3e7210 */ /* 0x000fe40007f1e0ff */
[----:B------:R-:W-:Y:S01]  /*29870*/  MOV R80, R141 ;  /* 0x0000008d00507202 */ /* 0x000fe20000000f00 */
[----:B------:R-:W-:Y:S01]  /*29880*/  IMAD.X R81, RZ, RZ, RZ, P2 ;  /* 0x000000ffff517224 */ /* 0x000fe200010e06ff */
[----:B------:R-:W-:Y:S01]  /*29890*/  IADD3 R153, P2, PT, R131, R140, RZ ;  /* 0x0000008c83997210 */ /* 0x000fe20007f5e0ff */
[----:B------:R-:W-:Y:S01]  /*298a0*/  IMAD.X R131, RZ, RZ, RZ, P3 ;  /* 0x000000ffff837224 */ /* 0x000fe200018e06ff */
[----:B------:R-:W-:Y:S02]  /*298b0*/  IADD3 R148, P3, PT, R42, R148, RZ ;  /* 0x000000942a947210 */ /* 0x000fe40007f7e0ff */
[----:B------:R-:W-:Y:S01]  /*298c0*/  IADD3.X R45, P1, PT, R45, R55, RZ, P1, !PT ;  /* 0x000000372d2d7210 */ /* 0x000fe20000f3e4ff */
[----:B------:R-:W-:Y:S01]  /*298d0*/  IMAD.WIDE.U32.X R80, R37, R68, R80, P2 ;  /* 0x0000004425507225 */ /* 0x000fe200010e0450 */
[----:B------:R-:W-:-:S02]  /*298e0*/  IADD3.X R151, P4, P5, R132, R128, R58, P5, P4 ;  /* 0x0000008084977210 */ /* 0x000fc40002d8843a */
[----:B------:R-:W-:Y:S01]  /*298f0*/  IADD3 R155, P2, PT, R62, R130, RZ ;  /* 0x000000823e9b7210 */ /* 0x000fe20007f5e0ff */
[----:B------:R-:W-:Y:S01]  /*29900*/  IMAD.MOV.U32 R130, RZ, RZ, R139 ;  /* 0x000000ffff827224 */ /* 0x000fe200078e008b */
[----:B------:R-:W-:Y:S02]  /*29910*/  IADD3.X R37, P3, PT, R45, R41, RZ, P3, !PT ;  /* 0x000000292d257210 */ /* 0x000fe40001f7e4ff */
[----:B------:R-:W-:Y:S02]  /*29920*/  IADD3.X R47, P0, PT, R47, R65, RZ, P0, !PT ;  /* 0x000000412f2f7210 */ /* 0x000fe4000071e4ff */
[----:B------:R-:W-:Y:S01]  /*29930*/  IADD3.X R137, PT, PT, R133, R129, R59, P4, P5 ;  /* 0x0000008185897210 */ /* 0x000fe200027ea43b */
[----:B------:R-:W-:Y:S01]  /*29940*/  IMAD.WIDE.U32 R128, R10, R136, RZ ;  /* 0x000000880a807225 */ /* 0x000fe200078e00ff */
[----:B------:R-:W-:Y:S02]  /*29950*/  IADD3.X R159, P1, P3, R52, R159, R48, P3, P1 ;  /* 0x0000009f349f7210 */ /* 0x000fe40001b22430 */
[----:B------:R-:W-:Y:S01]  /*29960*/  IADD3.X R153, P4, PT, R47, R153, RZ, P2, !PT ;  /* 0x000000992f997210 */ /* 0x000fe2000179e4ff */
[----:B------:R-:W-:Y:S01]  /*29970*/  IMAD.WIDE.U32.X R130, R34, R69, R130, P6 ;  /* 0x0000004522827225 */ /* 0x000fe200030e0482 */
[----:B------:R-:W-:-:S03]  /*29980*/  IADD3.X R149, PT, PT, R53, R149, R49, P1, P3 ;  /* 0x0000009535957210 */ /* 0x000fc60000fe6431 */
[----:B------:R-:W-:Y:S01]  /*29990*/  IMAD.WIDE.U32 R132, R78, R8, RZ ;  /* 0x000000084e847225 */ /* 0x000fe200078e00ff */
[----:B------:R-:W-:-:S03]  /*299a0*/  IADD3.X R151, P4, P5, R80, R151, R130, P4, P0 ;  /* 0x0000009750977210 */ /* 0x000fc60002580482 */
[----:B------:R-:W-:-:S04]  /*299b0*/  IMAD.WIDE.U32 R58, R0, R136, RZ ;  /* 0x00000088003a7225 */ /* 0x000fc800078e00ff */
[----:B------:R-:W-:-:S04]  /*299c0*/  IMAD.WIDE.U32 R48, R36, R8, RZ ;  /* 0x0000000824307225 */ /* 0x000fc800078e00ff */
[----:B------:R-:W-:-:S04]  /*299d0*/  IMAD.WIDE.U32 R128, P2, R75, R0, R128 ;  /* 0x000000004b807225 */ /* 0x000fc80007840080 */
[----:B------:R-:W-:Y:S01]  /*299e0*/  IMAD.WIDE.U32 R52, R43, R102, RZ ;  /* 0x000000662b347225 */ /* 0x000fe200078e00ff */
[----:B------:R-:W-:Y:S02]  /*299f0*/  IADD3 R50, P1, PT, R58, R48, RZ ;  /* 0x000000303a327210 */ /* 0x000fe40007f3e0ff */
[----:B------:R-:W-:Y:S01]  /*29a00*/  IADD3 R41, P0, PT, R59, R128, RZ ;  /* 0x000000803b297210 */ /* 0x000fe20007f1e0ff */
[----:B------:R-:W-:Y:S01]  /*29a10*/  IMAD.WIDE.U32 R132, P3, R36, R9, R132 ;  /* 0x0000000924847225 */ /* 0x000fe20007860084 */
[----:B------:R-:W-:-:S03]  /*29a20*/  IADD3.X R137, PT, PT, R81, R137, R131, P4, P5 ;  /* 0x0000008951897210 */ /* 0x000fc600027ea483 */
[----:B------:R-:W-:Y:S01]  /*29a30*/  IMAD.WIDE.U32 R58, R64, R102, RZ ;  /* 0x00000066403a7225 */ /* 0x000fe200078e00ff */
[----:B------:R-:W-:-:S03]  /*29a40*/  IADD3 R42, P5, PT, R49, R132, RZ ;  /* 0x00000084312a7210 */ /* 0x000fc60007fbe0ff */
[----:B------:R-:W-:Y:S01]  /*29a50*/  IMAD.WIDE.U32 R52, P4, R64, R109, R52 ;  /* 0x0000006d40347225 */ /* 0x000fe20007880034 */
[----:B------:R-:W-:-:S03]  /*29a60*/  IADD3.X R49, PT, PT, RZ, RZ, RZ, P2, !PT ;  /* 0x000000ffff317210 */ /* 0x000fc600017fe4ff */
[----:B------:R-:W-:Y:S01]  /*29a70*/  IMAD.WIDE.U32 R80, R69, R40, RZ ;  /* 0x0000002845507225 */ /* 0x000fe200078e00ff */
[----:B------:R-:W-:-:S03]  /*29a80*/  IADD3 R45, P2, PT, R59, R52, RZ ;  /* 0x000000343b2d7210 */ /* 0x000fc60007f5e0ff */
[----:B------:R-:W-:Y:S01]  /*29a90*/  IMAD.WIDE.U32 R130, R68, R54, RZ ;  /* 0x0000003644827225 */ /* 0x000fe200078e00ff */
[----:B------:R-:W-:-:S03]  /*29aa0*/  IADD3 R50, P6, PT, R50, R58, RZ ;  /* 0x0000003a32327210 */ /* 0x000fc60007fde0ff */
[----:B------:R-:W-:Y:S02]  /*29ab0*/  IMAD.X R59, RZ, RZ, RZ, P3 ;  /* 0x000000ffff3b7224 */ /* 0x000fe400018e06ff */
[----:B------:R-:W-:Y:S01]  /*29ac0*/  IMAD.MOV.U32 R48, RZ, RZ, R129 ;  /* 0x000000ffff307224 */ /* 0x000fe200078e0081 */
[----:B------:R-:W-:Y:S01]  /*29ad0*/  IADD3.X R129, PT, PT, RZ, RZ, RZ, P4, !PT ;  /* 0x000000ffff817210 */ /* 0x000fe200027fe4ff */
[----:B------:R-:W-:Y:S01]  /*29ae0*/  IMAD.WIDE.U32 R138, R33, R40, RZ ;  /* 0x00000028218a7225 */ /* 0x000fe200078e00ff */
[----:B------:R-:W-:-:S03]  /*29af0*/  IADD3.X R41, P1, PT, R41, R42, RZ, P1, !PT ;  /* 0x0000002a29297210 */ /* 0x000fc60000f3e4ff */
[----:B------:R-:W-:-:S04]  /*29b00*/  IMAD.WIDE.U32 R80, P3, R38, R33, R80 ;  /* 0x0000002126507225 */ /* 0x000fc80007860050 */
[----:B------:R-:W-:-:S04]  /*29b10*/  IMAD.WIDE.U32 R130, P4, R34, R79, R130 ;  /* 0x0000004f22827225 */ /* 0x000fc80007880082 */
[----:B------:R-:W-:Y:S02]  /*29b20*/  IMAD.MOV.U32 R58, RZ, RZ, R133 ;  /* 0x000000ffff3a7224 */ /* 0x000fe400078e0085 */
[----:B------:R-:W-:Y:S01]  /*29b30*/  IMAD.WIDE.U32 R132, R79, R54, RZ ;  /* 0x000000364f847225 */ /* 0x000fe200078e00ff */
[----:B------:R-:W-:-:S03]  /*29b40*/  IADD3.X R41, P6, PT, R41, R45, RZ, P6, !PT ;  /* 0x0000002d29297210 */ /* 0x000fc600037de4ff */
[----:B------:R-:W-:Y:S02]  /*29b50*/  IMAD.MOV.U32 R128, RZ, RZ, R53 ;  /* 0x000000ffff807224 */ /* 0x000fe400078e0035 */
[----:B------:R-:W-:Y:S01]  /*29b60*/  IMAD.WIDE.U32.X R48, R75, R10, R48, P0 ;  /* 0x0000000a4b307225 */ /* 0x000fe200000e0430 */
[----:B------:R-:W-:-:S03]  /*29b70*/  IADD3 R50, P0, PT, R50, R138, RZ ;  /* 0x0000008a32327210 */ /* 0x000fc60007f1e0ff */
[----:B------:R-:W-:Y:S01]  /*29b80*/  IMAD.WIDE.U32 R52, R233, R136, RZ ;  /* 0x00000088e9347225 */ /* 0x000fe200078e00ff */
[----:B------:R-:W-:-:S03]  /*29b90*/  MOV R138, R131 ;  /* 0x00000083008a7202 */ /* 0x000fc60000000f00 */
[----:B------:R-:W-:Y:S01]  /*29ba0*/  IMAD.X R55, RZ, RZ, RZ, P3 ;  /* 0x000000ffff377224 */ /* 0x000fe200018e06ff */
[----:B------:R-:W-:Y:S01]  /*29bb0*/  IADD3 R47, P3, PT, R139, R80, RZ ;  /* 0x000000508b2f7210 */ /* 0x000fe20007f7e0ff */
[----:B------:R-:W-:Y:S01]  /*29bc0*/  IMAD.WIDE.U32.X R58, R78, R9, R58, P5 ;  /* 0x000000094e3a7225 */ /* 0x000fe200028e043a */
[----:B------:R-:W-:Y:S02]  /*29bd0*/  IADD3.X R139, PT, PT, RZ, RZ, RZ, P4, !PT ;  /* 0x000000ffff8b7210 */ /* 0x000fe400027fe4ff */
[----:B------:R-:W-:Y:S01]  /*29be0*/  IADD3 R60, P4, PT, R133, R130, RZ ;  /* 0x00000082853c7210 */ /* 0x000fe20007f9e0ff */
[----:B------:R-:W-:Y:S01]  /*29bf0*/  IMAD.WIDE.U32.X R128, R43, R109, R128, P2 ;  /* 0x0000006d2b807225 */ /* 0x000fe200010e0480 */
[----:B------:R-:W-:Y:S02]  /*29c00*/  IADD3 R45, P5, PT, R50, R132, RZ ;  /* 0x00000084322d7210 */ /* 0x000fe40007fbe0ff */
[----:B------:R-:W-:Y:S01]  /*29c10*/  IADD3.X R47, P0, PT, R41, R47, RZ, P0, !PT ;  /* 0x0000002f292f7210 */ /* 0x000fe2000071e4ff */
[----:B------:R-:W-:-:S02]  /*29c20*/  IMAD.MOV.U32 R54, RZ, RZ, R81 ;  /* 0x000000ffff367224 */ /* 0x000fc400078e0051 */
[----:B------:R-:W-:Y:S01]  /*29c30*/  IMAD.WIDE.U32 R80, R2, R136, RZ ;  /* 0x0000008802507225 */ /* 0x000fe200078e00ff */
[----:B------:R-:W-:-:S03]  /*29c40*/  IADD3.X R42, P1, P6, R128, R58, R48, P6, P1 ;  /* 0x0000003a802a7210 */ /* 0x000fc60003622430 */
[----:B------:R-:W-:-:S04]  /*29c50*/  IMAD.WIDE.U32 R132, R0, R36, RZ ;  /* 0x0000002400847225 */ /* 0x000fc800078e00ff */
[----:B------:R-:W-:Y:S01]  /*29c60*/  IMAD.WIDE.U32 R52, P2, R75, R2, R52 ;  /* 0x000000024b347225 */ /* 0x000fe20007840034 */
[----:B------:R-:W-:-:S03]  /*29c70*/  IADD3.X R60, P5, PT, R47, R60, RZ, P5, !PT ;  /* 0x0000003c2f3c7210 */ /* 0x000fc60002fbe4ff */
[----:B------:R-:W-:Y:S01]  /*29c80*/  IMAD.WIDE.U32.X R138, R34, R68, R138, P4 ;  /* 0x00000044228a7225 */ /* 0x000fe200020e048a */
[----:B------:R-:W-:-:S03]  /*29c90*/  IADD3 R41, P4, PT, R81, R52, RZ ;  /* 0x0000003451297210 */ /* 0x000fc60007f9e0ff */
[----:B------:R-:W-:-:S04]  /*29ca0*/  IMAD.WIDE.U32 R130, R10, R36, RZ ;  /* 0x000000240a827225 */ /* 0x000fc800078e00ff */
[----:B------:R-:W-:Y:S01]  /*29cb0*/  IMAD.WIDE.U32.X R54, R38, R69, R54, P3 ;  /* 0x0000004526367225 */ /* 0x000fe200018e0436 */
[----:B------:R-:W-:Y:S02]  /*29cc0*/  IADD3 R34, P3, PT, R80, R132, RZ ;  /* 0x0000008450227210 */ /* 0x000fe40007f7e0ff */
[----:B------:R-:W-:Y:S01]  /*29cd0*/  IADD3.X R52, PT, PT, R129, R59, R49, P1, P6 ;  /* 0x0000003b81347210 */ /* 0x000fe20000fec431 */
[----:B------:R-:W-:Y:S01]  /*29ce0*/  IMAD.WIDE.U32 R80, R43, R8, RZ ;  /* 0x000000082b507225 */ /* 0x000fe200078e00ff */
[----:B------:R-:W-:-:S03]  /*29cf0*/  IADD3.X R59, P0, P5, R138, R42, R54, P5, P0 ;  /* 0x0000002a8a3b7210 */ /* 0x000fc60002d00436 */
[----:B------:R-:W-:Y:S01]  /*29d00*/  IMAD.WIDE.U32 R48, P1, R78, R0, R130 ;  /* 0x000000004e307225 */ /* 0x000fe20007820082 */
[----:B------:R-:W-:-:S03]  /*29d10*/  IADD3.X R52, PT, PT, R139, R52, R55, P0, P5 ;  /* 0x000000348b347210 */ /* 0x000fc600007ea437 */
[----:B------:R-:W-:-:S04]  /*29d20*/  IMAD.WIDE.U32 R130, R64, R8, RZ ;  /* 0x0000000840827225 */ /* 0x000fc800078e00ff */
[----:B------:R-:W-:-:S04]  /*29d30*/  IMAD.WIDE.U32 R80, P6, R64, R9, R80 ;  /* 0x0000000940507225 */ /* 0x000fc800078c0050 */
[----:B------:R-:W-:Y:S01]  /*29d40*/  IMAD.X R129, RZ, RZ, RZ, P2 ;  /* 0x000000ffff817224 */ /* 0x000fe200010e06ff */
[----:B------:R-:W-:Y:S01]  /*29d50*/  IADD3 R42, P2, PT, R133, R48, RZ ;  /* 0x00000030852a7210 */ /* 0x000fe20007f5e0ff */
[----:B------:R-:W-:Y:S01]  /*29d60*/  IMAD.WIDE.U32 R54, R203, R136, RZ ;  /* 0x00000088cb367225 */ /* 0x000fe200078e00ff */
[----:B------:R-:W-:-:S03]  /*29d70*/  IADD3.X R133, PT, PT, RZ, RZ, RZ, P1, !PT ;  /* 0x000000ffff857210 */ /* 0x000fc60000ffe4ff */
[----:B------:R-:W-:Y:S01]  /*29d80*/  IMAD.WIDE.U32 R140, R233, R36, RZ ;  /* 0x00000024e98c7225 */ /* 0x000fe200078e00ff */
[----:B------:R-:W-:Y:S02]  /*29d90*/  IADD3 R62, P0, PT, R131, R80, RZ ;  /* 0x00000050833e7210 */ /* 0x000fe40007f1e0ff */
[----:B------:R-:W-:Y:S01]  /*29da0*/  MOV R142, R81 ;  /* 0x00000051008e7202 */ /* 0x000fe20000000f00 */
[----:B------:R-:W-:Y:S02]  /*29db0*/  IMAD.MOV.U32 R132, RZ, RZ, R49 ;  /* 0x000000ffff847224 */ /* 0x000fe400078e0031 */
[----:B------:R-:W-:Y:S01]  /*29dc0*/  IMAD.WIDE.U32 R48, R10, R64, RZ ;  /* 0x000000400a307225 */ /* 0x000fe200078e00ff */
[----:B------:R-:W-:-:S03]  /*29dd0*/  IADD3 R34, P5, PT, R34, R130, RZ ;  /* 0x0000008222227210 */ /* 0x000fc60007fbe0ff */
[----:B------:R-:W-:Y:S02]  /*29de0*/  IMAD.X R143, RZ, RZ, RZ, P6 ;  /* 0x000000ffff8f7224 */ /* 0x000fe400030e06ff */
[----:B------:R-:W-:-:S04]  /*29df0*/  IMAD.WIDE.U32 R138, R196, R136, RZ ;  /* 0x00000088c48a7225 */ /* 0x000fc800078e00ff */
[----:B------:R-:W-:-:S04]  /*29e00*/  IMAD.WIDE.U32 R54, P1, R75, R196, R54 ;  /* 0x000000c44b367225 */ /* 0x000fc80007820036 */
[----:B------:R-:W-:Y:S02]  /*29e10*/  IMAD.MOV.U32 R128, RZ, RZ, R53 ;  /* 0x000000ffff807224 */ /* 0x000fe400078e0035 */
[----:B------:R-:W-:-:S04]  /*29e20*/  IMAD.WIDE.U32 R130, R2, R36, RZ ;  /* 0x0000002402827225 */ /* 0x000fc800078e00ff */
[----:B------:R-:W-:Y:S01]  /*29e30*/  IMAD.WIDE.U32.X R80, R78, R10, R132, P2 ;  /* 0x0000000a4e507225 */ /* 0x000fe200010e0484 */
[----:B------:R-:W-:-:S03]  /*29e40*/  IADD3 R50, P6, PT, R139, R54, RZ ;  /* 0x000000368b327210 */ /* 0x000fc60007fde0ff */
[----:B------:R-:W-:-:S04]  /*29e50*/  IMAD.WIDE.U32 R140, P2, R78, R2, R140 ;  /* 0x000000024e8c7225 */ /* 0x000fc8000784008c */
[----:B------:R-:W-:-:S04]  /*29e60*/  IMAD.WIDE.U32.X R142, R43, R9, R142, P0 ;  /* 0x000000092b8e7225 */ /* 0x000fc800000e048e */
[----:B------:R-:W-:Y:S01]  /*29e70*/  IMAD.WIDE.U32 R48, P0, R43, R0, R48 ;  /* 0x000000002b307225 */ /* 0x000fe20007800030 */
[----:B------:R-:W-:-:S03]  /*29e80*/  IADD3.X R42, P3, PT, R41, R42, RZ, P3, !PT ;  /* 0x0000002a292a7210 */ /* 0x000fc60001f7e4ff */
[----:B------:R-:W-:Y:S01]  /*29e90*/  IMAD.WIDE.U32.X R128, R75, R233, R128, P4 ;  /* 0x000000e94b807225 */ /* 0x000fe200020e0480 */
[----:B------:R-:W-:-:S03]  /*29ea0*/  IADD3 R47, P4, PT, R138, R130, RZ ;  /* 0x000000828a2f7210 */ /* 0x000fc60007f9e0ff */
[----:B------:R-:W-:-:S04]  /*29eb0*/  IMAD.WIDE.U32 R144, R0, R64, RZ ;  /* 0x0000004000907225 */ /* 0x000fc800078e00ff */
[----:B------:R-:W-:Y:S01]  /*29ec0*/  IMAD.X R139, RZ, RZ, RZ, P1 ;  /* 0x000000ffff8b7224 */ /* 0x000fe200008e06ff */
[----:B------:R-:W-:Y:S01]  /*29ed0*/  IADD3 R130, P1, PT, R131, R140, RZ ;  /* 0x0000008c83827210 */ /* 0x000fe20007f3e0ff */
[----:B------:R-:W-:Y:S01]  /*29ee0*/  IMAD.X R133, RZ, RZ, RZ, P2 ;  /* 0x000000ffff857224 */ /* 0x000fe200010e06ff */
[----:B------:R-:W-:Y:S02]  /*29ef0*/  IADD3.X R131, PT, PT, RZ, RZ, RZ, P0, !PT ;  /* 0x000000ffff837210 */ /* 0x000fe400007fe4ff */
[----:B------:R-:W-:Y:S02]  /*29f00*/  IADD3 R47, P2, PT, R47, R144, RZ ;  /* 0x000000902f2f7210 */ /* 0x000fe40007f5e0ff */
[----:B------:R-:W-:Y:S01]  /*29f10*/  IADD3 R71, P0, PT, R145, R48, RZ ;  /* 0x0000003091477210 */ /* 0x000fe20007f1e0ff */
[----:B------:R-:W-:Y:S01]  /*29f20*/  IMAD.WIDE.U32 R144, R75, R104, RZ ;  /* 0x000000684b907225 */ /* 0x000fe200078e00ff */
[----:B------:R-:W-:Y:S02]  /*29f30*/  IADD3.X R41, P4, PT, R50, R130, RZ, P4, !PT ;  /* 0x0000008232297210 */ /* 0x000fe4000279e4ff */
[----:B------:R-:W-:Y:S01]  /*29f40*/  MOV R130, R49 ;  /* 0x0000003100827202 */ /* 0x000fe20000000f00 */
[----:B------:R-:W-:Y:S01]  /*29f50*/  IMAD.MOV.U32 R138, RZ, RZ, R55 ;  /* 0x000000ffff8a7224 */ /* 0x000fe200078e0037 */
[----:B------:R-:W-:Y:S01]  /*29f60*/  IADD3.X R62, P5, PT, R42, R62, RZ, P5, !PT ;  /* 0x0000003e2a3e7210 */ /* 0x000fe20002fbe4ff */
[----:B------:R-:W-:-:S02]  /*29f70*/  IMAD.MOV.U32 R132, RZ, RZ, R141 ;  /* 0x000000ffff847224 */ /* 0x000fc400078e008d */
[----:B------:R-:W-:Y:S01]  /*29f80*/  IMAD.WIDE.U32.X R138, R75, R203, R138, P6 ;  /* 0x000000cb4b8a7225 */ /* 0x000fe200030e048a */
[----:B------:R-:W-:Y:S02]  /*29f90*/  IADD3.X R42, P3, P5, R142, R80, R128, P5, P3 ;  /* 0x000000508e2a7210 */ /* 0x000fe40002d66480 */
[----:B------:R-:W-:Y:S01]  /*29fa0*/  IADD3.X R71, P2, PT, R41, R71, RZ, P2, !PT ;  /* 0x0000004729477210 */ /* 0x000fe2000175e4ff */
[----:B------:R-:W-:Y:S01]  /*29fb0*/  IMAD.WIDE.U32 R48, R136, R104, RZ ;  /* 0x0000006888307225 */ /* 0x000fe200078e00ff */
[----:B------:R-:W-:-:S03]  /*29fc0*/  IADD3.X R65, PT, PT, R143, R81, R129, P3, P5 ;  /* 0x000000518f417210 */ /* 0x000fc60001fea481 */
[----:B------:R-:W-:-:S04]  /*29fd0*/  IMAD.WIDE.U32 R54, R36, R126, RZ ;  /* 0x0000007e24367225 */ /* 0x000fc800078e00ff */
[----:B------:R-:W-:-:S04]  /*29fe0*/  IMAD.WIDE.U32 R144, P6, R136, R107, R144 ;  /* 0x0000006b88907225 */ /* 0x000fc800078c0090 */
[----:B------:R-:W-:-:S04]  /*29ff0*/  IMAD.WIDE.U32.X R132, R78, R233, R132, P1 ;  /* 0x000000e94e847225 */ /* 0x000fc800008e0484 */
[----:B------:R-:W-:Y:S01]  /*2a000*/  IMAD.WIDE.U32.X R130, R43, R10, R130, P0 ;  /* 0x0000000a2b827225 */ /* 0x000fe200000e0482 */
[----:B------:R-:W-:Y:S02]  /*2a010*/  IADD3 R58, P1, PT, R48, R54, RZ ;  /* 0x00000036303a7210 */ /* 0x000fe40007f3e0ff */
[----:B------:R-:W-:Y:S01]  /*2a020*/  IADD3 R50, P0, PT, R49, R144, RZ ;  /* 0x0000009031327210 */ /* 0x000fe20007f1e0ff */
[----:B------:R-:W-:Y:S01]  /*2a030*/  IMAD.WIDE.U32 R80, R68, R40, RZ ;  /* 0x0000002844507225 */ /* 0x000fe200078e00ff */
[----:B------:R-:W-:-:S03]  /*2a040*/  IADD3.X R168, P2, P4, R130, R132, R138, P2, P4 ;  /* 0x0000008482a87210 */ /* 0x000fc6000144848a */
[----:B------:R-:W-:Y:S01]  /*2a050*/  IMAD.WIDE.U32 R48, R78, R126, RZ ;  /* 0x0000007e4e307225 */ /* 0x000fe200078e00ff */
[----:B------:R-:W-:-:S03]  /*2a060*/  IADD3.X R169, PT, PT, R131, R133, R139, P2, P4 ;  /* 0x0000008583a97210 */ /* 0x000fc600017e848b */
[----:B------:R-:W-:-:S04]  /*2a070*/  IMAD.WIDE.U32 R140, R69, R102, RZ ;  /* 0x00000066458c7225 */ /* 0x000fc800078e00ff */
[----:B------:R-:W-:-:S04]  /*2a080*/  IMAD.WIDE.U32 R146, R43, R46, RZ ;  /* 0x0000002e2b927225 */ /* 0x000fc800078e00ff */
[----:B------:R-:W-:-:S04]  /*2a090*/  IMAD.WIDE.U32 R80, P2, R38, R79, R80 ;  /* 0x0000004f26507225 */ /* 0x000fc80007840050 */
[----:B------:R-:W-:-:S04]  /*2a0a0*/  IMAD.WIDE.U32 R48, P3, R36, R67, R48 ;  /* 0x0000004324307225 */ /* 0x000fc80007860030 */
[----:B------:R-:W-:Y:S01]  /*2a0b0*/  IMAD.WIDE.U32 R128, R69, R8, RZ ;  /* 0x0000000845807225 */ /* 0x000fe200078e00ff */
[----:B------:R-:W-:-:S03]  /*2a0c0*/  IADD3 R54, P4, PT, R55, R48, RZ ;  /* 0x0000003037367210 */ /* 0x000fc60007f9e0ff */
[----:B------:R-:W-:-:S04]  /*2a0d0*/  IMAD.WIDE.U32 R140, P5, R33, R109, R140 ;  /* 0x0000006d218c7225 */ /* 0x000fc800078a008c */
[----:B------:R-:W-:Y:S02]  /*2a0e0*/  IMAD.X R41, RZ, RZ, RZ, P2 ;  /* 0x000000ffff297224 */ /* 0x000fe400010e06ff */
[----:B------:R-:W-:-:S04]  /*2a0f0*/  IMAD.WIDE.U32 R138, R64, R46, RZ ;  /* 0x0000002e408a7225 */ /* 0x000fc800078e00ff */
[----:B------:R-:W-:-:S04]  /*2a100*/  IMAD.WIDE.U32 R146, P2, R64, R61, R146 ;  /* 0x0000003d40927225 */ /* 0x000fc80007840092 */
[----:B------:R-:W-:-:S04]  /*2a110*/  IMAD.WIDE.U32 R142, R33, R102, RZ ;  /* 0x00000066218e7225 */ /* 0x000fc800078e00ff */
[----:B------:R-:W-:Y:S02]  /*2a120*/  IMAD.X R55, RZ, RZ, RZ, P5 ;  /* 0x000000ffff377224 */ /* 0x000fe400028e06ff */
[----:B------:R-:W-:-:S04]  /*2a130*/  IMAD.WIDE.U32 R128, P5, R33, R9, R128 ;  /* 0x0000000921807225 */ /* 0x000fc800078a0080 */
[----:B------:R-:W-:Y:S01]  /*2a140*/  IMAD.X R133, RZ, RZ, RZ, P6 ;  /* 0x000000ffff857224 */ /* 0x000fe200030e06ff */
[----:B------:R-:W-:Y:S01]  /*2a150*/  IADD3 R48, P6, PT, R139, R146, RZ ;  /* 0x000000928b307210 */ /* 0x000fe20007fde0ff */
[----:B------:R-:W-:Y:S01]  /*2a160*/  IMAD.X R139, RZ, RZ, RZ, P3 ;  /* 0x000000ffff8b7224 */ /* 0x000fe200018e06ff */
[----:B------:R-:W-:Y:S02]  /*2a170*/  IADD3 R72, P3, PT, R143, R140, RZ ;  /* 0x0000008c8f487210 */ /* 0x000fe40007f7e0ff */
[----:B------:R-:W-:Y:S02]  /*2a180*/  IADD3.X R143, PT, PT, RZ, RZ, RZ, P2, !PT ;  /* 0x000000ffff8f7210 */ /* 0x000fe400017fe4ff */
[----:B------:R-:W-:Y:S02]  /*2a190*/  IADD3.X R131, PT, PT, RZ, RZ, RZ, P5, !PT ;  /* 0x000000ffff837210 */ /* 0x000fe40002ffe4ff */
[----:B------:R-:W-:Y:S01]  /*2a1a0*/  IADD3 R53, P2, PT, R34, R142, RZ ;  /* 0x0000008e22357210 */ /* 0x000fe20007f5e0ff */
[----:B------:R-:W-:Y:S01]  /*2a1b0*/  IMAD.MOV.U32 R132, RZ, RZ, R145 ;  /* 0x000000ffff847224 */ /* 0x000fe200078e0091 */
[----:B------:R-:W-:Y:S01]  /*2a1c0*/  IADD3 R58, P5, PT, R58, R138, RZ ;  /* 0x0000008a3a3a7210 */ /* 0x000fe20007fbe0ff */
[----:B------:R-:W-:Y:S01]  /*2a1d0*/  IMAD.MOV.U32 R138, RZ, RZ, R49 ;  /* 0x000000ffff8a7224 */ /* 0x000fe200078e0031 */
[----:B------:R-:W-:-:S02]  /*2a1e0*/  MOV R142, R147 ;  /* 0x00000093008e7202 */ /* 0x000fc40000000f00 */
[----:B------:R-:W-:Y:S01]  /*2a1f0*/  IADD3.X R34, P1, PT, R50, R54, RZ, P1, !PT ;  /* 0x0000003632227210 */ /* 0x000fe20000f3e4ff */
[----:B------:R-:W-:-:S03]  /*2a200*/  IMAD.WIDE.U32.X R132, R75, R107, R132, P0 ;  /* 0x0000006b4b847225 */ /* 0x000fc600000e0484 */
[----:B------:R-:W-:Y:S01]  /*2a210*/  IADD3.X R34, P5, PT, R34, R48, RZ, P5, !PT ;  /* 0x0000003022227210 */ /* 0x000fe20002fbe4ff */
[----:B------:R-:W-:-:S04]  /*2a220*/  IMAD.WIDE.U32.X R138, R78, R67, R138, P4 ;  /* 0x000000434e8a7225 */ /* 0x000fc800020e048a */
[----:B------:R-:W-:-:S04]  /*2a230*/  IMAD.WIDE.U32.X R142, R43, R61, R142, P6 ;  /* 0x0000003d2b8e7225 */ /* 0x000fc800030e048e */
[----:B------:R-:W-:Y:S01]  /*2a240*/  IMAD.WIDE.U32 R144, R33, R8, RZ ;  /* 0x0000000821907225 */ /* 0x000fe200078e00ff */
[----:B------:R-:W-:-:S03]  /*2a250*/  IADD3.X R50, P1, P5, R142, R138, R132, P5, P1 ;  /* 0x0000008a8e327210 */ /* 0x000fc60002d22484 */
[----:B------:R-:W-:Y:S01]  /*2a260*/  IMAD.WIDE.U32 R48, R79, R40, RZ ;  /* 0x000000284f307225 */ /* 0x000fe200078e00ff */
[----:B------:R-:W-:-:S03]  /*2a270*/  IADD3 R77, P0, PT, R47, R144, RZ ;  /* 0x000000902f4d7210 */ /* 0x000fc60007f1e0ff */
[----:B------:R-:W-:Y:S01]  /*2a280*/  IMAD.MOV.U32 R54, RZ, RZ, R141 ;  /* 0x000000ffff367224 */ /* 0x000fe200078e008d */
[----:B------:R-:W-:Y:S01]  /*2a290*/  IADD3 R49, P6, PT, R49, R80, RZ ;  /* 0x0000005031317210 */ /* 0x000fe20007fde0ff */
[----:B------:R-:W-:Y:S01]  /*2a2a0*/  IMAD.WIDE.U32 R140, R68, R102, RZ ;  /* 0x00000066448c7225 */ /* 0x000fe200078e00ff */
[----:B------:R-:W-:Y:S02]  /*2a2b0*/  IADD3.X R47, PT, PT, R143, R139, R133, P1, P5 ;  /* 0x0000008b8f2f7210 */ /* 0x000fe40000fea485 */
[----:B------:R-:W-:Y:S01]  /*2a2c0*/  IADD3 R53, P1, PT, R53, R48, RZ ;  /* 0x0000003035357210 */ /* 0x000fe20007f3e0ff */
[----:B------:R-:W-:Y:S01]  /*2a2d0*/  IMAD.MOV.U32 R40, RZ, RZ, R81 ;  /* 0x000000ffff287224 */ /* 0x000fe200078e0051 */
[----:B------:R-:W-:Y:S01]  /*2a2e0*/  IADD3.X R62, P2, PT, R62, R72, RZ, P2, !PT ;  /* 0x000000483e3e7210 */ /* 0x000fe2000175e4ff */
[----:B------:R-:W-:Y:S01]  /*2a2f0*/  IMAD.WIDE.U32 R80, P5, R79, R109, R140 ;  /* 0x0000006d4f507225 */ /* 0x000fe200078a008c */
[----:B------:R-:W-:Y:S02]  /*2a300*/  IADD3 R106, P4, PT, R145, R128, RZ ;  /* 0x00000080916a7210 */ /* 0x000fe40007f9e0ff */
[----:B------:R-:W-:Y:S01]  /*2a310*/  MOV R130, R129 ;  /* 0x0000008100827202 */ /* 0x000fe20000000f00 */
[----:B------:R-:W-:Y:S01]  /*2a320*/  IMAD.WIDE.U32 R128, R79, R102, RZ ;  /* 0x000000664f807225 */ /* 0x000fe200078e00ff */
[----:B------:R-:W-:-:S03]  /*2a330*/  IADD3.X R49, P1, PT, R62, R49, RZ, P1, !PT ;  /* 0x000000313e317210 */ /* 0x000fc60000f3e4ff */
[----:B------:R-:W-:-:S04]  /*2a340*/  IMAD.WIDE.U32.X R40, R38, R68, R40, P6 ;  /* 0x0000004426287225 */ /* 0x000fc800030e0428 */
[----:B------:R-:W-:Y:S01]  /*2a350*/  IMAD.WIDE.U32.X R54, R69, R109, R54, P3 ;  /* 0x0000006d45367225 */ /* 0x000fe200018e0436 */
[----:B------:R-:W-:Y:S02]  /*2a360*/  IADD3 R38, P6, PT, R129, R80, RZ ;  /* 0x0000005081267210 */ /* 0x000fe40007fde0ff */
[----:B------:R-:W-:Y:S01]  /*2a370*/  IADD3 R77, P3, PT, R77, R128, RZ ;  /* 0x000000804d4d7210 */ /* 0x000fe20007f7e0ff */
[----:B------:R-:W-:Y:S01]  /*2a380*/  IMAD.X R143, RZ, RZ, RZ, P5 ;  /* 0x000000ffff8f7224 */ /* 0x000fe200028e06ff */
[----:B------:R-:W-:Y:S01]  /*2a390*/  IADD3.X R48, P1, P2, R40, R42, R54, P1, P2 ;  /* 0x0000002a28307210 */ /* 0x000fe20000a24436 */
[----:B------:R-:W-:Y:S01]  /*2a3a0*/  IMAD.MOV.U32 R142, RZ, RZ, R81 ;  /* 0x000000ffff8e7224 */ /* 0x000fe200078e0051 */
[----:B------:R-:W-:Y:S01]  /*2a3b0*/  IADD3.X R106, P0, PT, R71, R106, RZ, P0, !PT ;  /* 0x0000006a476a7210 */ /* 0x000fe2000071e4ff */
[----:B------:R-:W-:Y:S01]  /*2a3c0*/  IMAD.WIDE.U32 R164, R3, 0x13, RZ ;  /* 0x0000001303a47825 */ /* 0x000fe200078e00ff */
[----:B------:R-:W-:Y:S02]  /*2a3d0*/  IADD3.X R40, PT, PT, R41, R65, R55, P1, P2 ;  /* 0x0000004129287210 */ /* 0x000fe40000fe4437 */
[----:B------:R-:W-:Y:S01]  /*2a3e0*/  IADD3.X R38, P3, PT, R106, R38, RZ, P3, !PT ;  /* 0x000000266a267210 */ /* 0x000fe20001f7e4ff */
[----:B------:R-:W-:-:S04]  /*2a3f0*/  IMAD.WIDE.U32 R132, R6, 0x13, RZ ;  /* 0x0000001306847825 */ /* 0x000fc800078e00ff */
[----:B------:R-:W-:-:S04]  /*2a400*/  IMAD.WIDE.U32 R54, R78, R104, RZ ;  /* 0x000000684e367225 */ /* 0x000fc800078e00ff */
[----:B------:R-:W-:-:S04]  /*2a410*/  IMAD.WIDE.U32.X R130, R69, R9, R130, P4 ;  /* 0x0000000945827225 */ /* 0x000fc800020e0482 */
[----:B------:R-:W-:-:S04]  /*2a420*/  IMAD.WIDE.U32.X R142, R68, R109, R142, P6 ;  /* 0x0000006d448e7225 */ /* 0x000fc800030e048e */
[----:B------:R-:W-:Y:S01]  /*2a430*/  IMAD R71, R5, 0x13, RZ ;  /* 0x0000001305477824 */ /* 0x000fe200078e02ff */
[----:B------:R-:W-:Y:S01]  /*2a440*/  IADD3.X R168, P0, P4, R142, R168, R130, P3, P0 ;  /* 0x000000a88ea87210 */ /* 0x000fe20001c00482 */
[----:B------:R-:W-:Y:S02]  /*2a450*/  IMAD R62, R7, 0x13, RZ ;  /* 0x00000013073e7824 */ /* 0x000fe400078e02ff */
[----:B------:R-:W-:Y:S01]  /*2a460*/  IMAD.WIDE.U32 R138, R75, R6, RZ ;  /* 0x000000064b8a7225 */ /* 0x000fe200078e00ff */
[----:B------:R-:W-:-:S03]  /*2a470*/  IADD3 R41, PT, PT, R165, R71, RZ ;  /* 0x00000047a5297210 */ /* 0x000fc60007ffe0ff */
[----:B------:R-:W-:-:S04]  /*2a480*/  IMAD.WIDE.U32 R140, R69, R164, RZ ;  /* 0x000000a4458c7225 */ /* 0x000fc800078e00ff */
[----:B------:R-:W-:-:S04]  /*2a490*/  IMAD.WIDE.U32 R144, R136, R6, RZ ;  /* 0x0000000688907225 */ /* 0x000fc800078e00ff */
[----:B------:R-:W-:-:S04]  /*2a4a0*/  IMAD.WIDE.U32 R80, R36, R104, RZ ;  /* 0x0000006824507225 */ /* 0x000fc800078e00ff */
[----:B------:R-:W-:-:S04]  /*2a4b0*/  IMAD.WIDE.U32 R128, R68, R132, RZ ;  /* 0x0000008444807225 */ /* 0x000fc800078e00ff */
[----:B------:R-:W-:Y:S01]  /*2a4c0*/  IMAD.WIDE.U32 R54, P3, R36, R107, R54 ;  /* 0x0000006b24367225 */ /* 0x000fe20007860036 */
[----:B------:R-:W-:-:S03]  /*2a4d0*/  IADD3.X R169, PT, PT, R143, R169, R131, P0, P4 ;  /* 0x000000a98fa97210 */ /* 0x000fc600007e8483 */
[----:B------:R-:W-:Y:S01]  /*2a4e0*/  IMAD.IADD R42, R133, 0x1, R62 ;  /* 0x00000001852a7824 */ /* 0x000fe200078e023e */
[----:B------:R-:W-:Y:S01]  /*2a4f0*/  IADD3 R65, P1, PT, R144, R80, RZ ;  /* 0x0000005090417210 */ /* 0x000fe20007f3e0ff */
[----:B------:R-:W-:Y:S01]  /*2a500*/  IMAD.WIDE.U32 R138, P2, R136, R7, R138 ;  /* 0x00000007888a7225 */ /* 0x000fe2000784008a */
[----:B------:R-:W-:-:S03]  /*2a510*/  IADD3 R54, P0, PT, R81, R54, RZ ;  /* 0x0000003651367210 */ /* 0x000fc60007f1e0ff */
[----:B------:R-:W-:-:S04]  /*2a520*/  IMAD.WIDE.U32 R140, P4, R41, R33, R140 ;  /* 0x00000021298c7225 */ /* 0x000fc8000788008c */
[----:B------:R-:W-:-:S04]  /*2a530*/  IMAD.WIDE.U32 R80, P6, R42, R79, R128 ;  /* 0x0000004f2a507225 */ /* 0x000fc800078c0080 */
[----:B------:R-:W-:Y:S01]  /*2a540*/  IMAD.WIDE.U32 R132, R79, R132, RZ ;  /* 0x000000844f847225 */ /* 0x000fe200078e00ff */
[----:B------:R-:W-:Y:S02]  /*2a550*/  IADD3 R62, P5, PT, R145, R138, RZ ;  /* 0x0000008a913e7210 */ /* 0x000fe40007fbe0ff */
[----:B------:R-:W-:Y:S01]  /*2a560*/  IADD3.X R145, PT, PT, RZ, RZ, RZ, P6, !PT ;  /* 0x000000ffff917210 */ /* 0x000fe200037fe4ff */
[----:B------:R-:W-:Y:S01]  /*2a570*/  IMAD.X R131, RZ, RZ, RZ, P4 ;  /* 0x000000ffff837224 */ /* 0x000fe200020e06ff */
[----:B------:R-:W-:Y:S01]  /*2a580*/  IADD3 R71, P4, PT, R133, R80, RZ ;  /* 0x0000005085477210 */ /* 0x000fe20007f9e0ff */
[----:B------:R-:W-:-:S04]  /*2a590*/  IMAD.WIDE.U32 R128, R43, R126, RZ ;  /* 0x0000007e2b807225 */ /* 0x000fc800078e00ff */
[----:B------:R-:W-:-:S04]  /*2a5a0*/  IMAD.WIDE.U32 R142, R33, R164, RZ ;  /* 0x000000a4218e7225 */ /* 0x000fc800078e00ff */
[----:B------:R-:W-:Y:S01]  /*2a5b0*/  IMAD.MOV.U32 R144, RZ, RZ, R81 ;  /* 0x000000ffff907224 */ /* 0x000fe200078e0051 */
[----:B------:R-:W-:Y:S01]  /*2a5c0*/  IADD3 R72, P6, PT, R143, R140, RZ ;  /* 0x0000008c8f487210 */ /* 0x000fe20007fde0ff */
[----:B------:R-:W-:Y:S02]  /*2a5d0*/  IMAD.MOV.U32 R130, RZ, RZ, R141 ;  /* 0x000000ffff827224 */ /* 0x000fe400078e008d */
[----:B------:R-:W-:-:S04]  /*2a5e0*/  IMAD.WIDE.U32.X R80, R42, R68, R144, P4 ;  /* 0x000000442a507225 */ /* 0x000fc800020e0490 */
[----:B------:R-:W-:-:S04]  /*2a5f0*/  IMAD.WIDE.U32 R128, P4, R64, R67, R128 ;  /* 0x0000004340807225 */ /* 0x000fc80007880080 */
[----:B------:R-:W-:-:S04]  /*2a600*/  IMAD.WIDE.U32 R140, R64, R126, RZ ;  /* 0x0000007e408c7225 */ /* 0x000fc800078e00ff */
[----:B------:R-:W-:Y:S01]  /*2a610*/  IMAD.X R145, RZ, RZ, RZ, P3 ;  /* 0x000000ffff917224 */ /* 0x000fe200018e06ff */
[----:B------:R-:W-:Y:S01]  /*2a620*/  IADD3 R58, P3, PT, R58, R142, RZ ;  /* 0x0000008e3a3a7210 */ /* 0x000fe20007f7e0ff */
[----:B------:R-:W-:Y:S01]  /*2a630*/  IMAD.WIDE.U32.X R130, R41, R69, R130, P6 ;  /* 0x0000004529827225 */ /* 0x000fe200030e0482 */
[----:B------:R-:W-:Y:S02]  /*2a640*/  IADD3.X R147, PT, PT, RZ, RZ, RZ, P4, !PT ;  /* 0x000000ffff937210 */ /* 0x000fe400027fe4ff */
[----:B------:R-:W-:Y:S01]  /*2a650*/  IADD3 R106, P6, PT, R141, R128, RZ ;  /* 0x000000808d6a7210 */ /* 0x000fe20007fde0ff */
[----:B------:R-:W-:Y:S01]  /*2a660*/  IMAD.MOV.U32 R146, RZ, RZ, R129 ;  /* 0x000000ffff927224 */ /* 0x000fe200078e0081 */
[----:B------:R-:W-:Y:S01]  /*2a670*/  IADD3 R150, P4, PT, R58, R132, RZ ;  /* 0x000000843a967210 */ /* 0x000fe20007f9e0ff */
[----:B------:R-:W-:Y:S01]  /*2a680*/  IMAD.WIDE.U32 R128, R5, R136, RZ ;  /* 0x0000008805807225 */ /* 0x000fe200078e00ff */
[----:B------:R-:W-:Y:S02]  /*2a690*/  IADD3.X R34, P3, PT, R34, R72, RZ, P3, !PT ;  /* 0x0000004822227210 */ /* 0x000fe40001f7e4ff */
[----:B------:R-:W-:Y:S01]  /*2a6a0*/  IADD3.X R143, PT, PT, RZ, RZ, RZ, P2, !PT ;  /* 0x000000ffff8f7210 */ /* 0x000fe200017fe4ff */
[----:B------:R-:W-:Y:S01]  /*2a6b0*/  IMAD.MOV.U32 R142, RZ, RZ, R139 ;  /* 0x000000ffff8e7224 */ /* 0x000fe200078e008b */
[----:B------:R-:W-:Y:S01]  /*2a6c0*/  IADD3.X R34, P4, PT, R34, R71, RZ, P4, !PT ;  /* 0x0000004722227210 */ /* 0x000fe2000279e4ff */
[----:B------:R-:W-:Y:S01]  /*2a6d0*/  IMAD.MOV.U32 R144, RZ, RZ, R55 ;  /* 0x000000ffff907224 */ /* 0x000fe200078e0037 */
[----:B------:R-:W-:Y:S01]  /*2a6e0*/  IADD3.X R62, P1, PT, R62, R54, RZ, P1, !PT ;  /* 0x000000363e3e7210 */ /* 0x000fe20000f3e4ff */
[----:B------:R-:W-:Y:S01]  /*2a6f0*/  IMAD.WIDE.U32.X R142, R75, R7, R142, P5 ;  /* 0x000000074b8e7225 */ /* 0x000fe200028e048e */
[----:B------:R-:W-:-:S03]  /*2a700*/  IADD3.X R80, P3, P4, R80, R50, R130, P4, P3 ;  /* 0x0000003250507210 */ /* 0x000fc60002466482 */
[----:B------:R-:W-:-:S04]  /*2a710*/  IMAD.WIDE.U32 R132, R3, R136, RZ ;  /* 0x0000008803847225 */ /* 0x000fc800078e00ff */
[----:B------:R-:W-:-:S04]  /*2a720*/  IMAD.WIDE.U32 R54, R36, R6, RZ ;  /* 0x0000000624367225 */ /* 0x000fc800078e00ff */
[----:B------:R-:W-:-:S04]  /*2a730*/  IMAD.WIDE.U32 R138, R78, R6, RZ ;  /* 0x000000064e8a7225 */ /* 0x000fc800078e00ff */
[----:B------:R-:W-:Y:S01]  /*2a740*/  IMAD.WIDE.U32 R128, P5, R75, R3, R128 ;  /* 0x000000034b807225 */ /* 0x000fe200078a0080 */
[----:B------:R-:W-:Y:S02]  /*2a750*/  IADD3 R42, P2, PT, R65, R140, RZ ;  /* 0x0000008c412a7210 */ /* 0x000fe40007f5e0ff */
[----:B------:R-:W-:Y:S01]  /*2a760*/  IADD3.X R81, PT, PT, R81, R47, R131, P3, P4 ;  /* 0x0000002f51517210 */ /* 0x000fe20001fe8483 */
[----:B------:R-:W-:Y:S01]  /*2a770*/  IMAD.WIDE.U32.X R144, R78, R107, R144, P0 ;  /* 0x0000006b4e907225 */ /* 0x000fe200000e0490 */
[----:B------:R-:W-:-:S03]  /*2a780*/  IADD3 R72, P0, PT, R132, R54, RZ ;  /* 0x0000003684487210 */ /* 0x000fc60007f1e0ff */
[----:B------:R-:W-:Y:S01]  /*2a790*/  IMAD.WIDE.U32.X R146, R43, R67, R146, P6 ;  /* 0x000000432b927225 */ /* 0x000fe200030e0492 */
[----:B------:R-:W-:-:S03]  /*2a7a0*/  IADD3 R50, P6, PT, R133, R128, RZ ;  /* 0x0000008085327210 */ /* 0x000fc60007fde0ff */
[----:B------:R-:W-:Y:S01]  /*2a7b0*/  IMAD.WIDE.U32 R132, R43, R104, RZ ;  /* 0x000000682b847225 */ /* 0x000fe200078e00ff */
[----:B------:R-:W-:-:S03]  /*2a7c0*/  IADD3.X R106, P2, PT, R62, R106, RZ, P2, !PT ;  /* 0x0000006a3e6a7210 */ /* 0x000fc6000175e4ff */
[----:B------:R-:W-:Y:S01]  /*2a7d0*/  IMAD.WIDE.U32 R138, P3, R36, R7, R138 ;  /* 0x00000007248a7225 */ /* 0x000fe2000786008a */
[----:B------:R-:W-:Y:S02]  /*2a7e0*/  IADD3.X R131, PT, PT, RZ, RZ, RZ, P5, !PT ;  /* 0x000000ffff837210 */ /* 0x000fe40002ffe4ff */
[----:B------:R-:W-:Y:S01]  /*2a7f0*/  IADD3.X R108, P1, P2, R146, R144, R142, P2, P1 ;  /* 0x00000090926c7210 */ /* 0x000fe2000122248e */
[----:B------:R-:W-:Y:S01]  /*2a800*/  IMAD.WIDE.U32 R140, R64, R104, RZ ;  /* 0x00000068408c7225 */ /* 0x000fe200078e00ff */
[----:B------:R-:W-:-:S03]  /*2a810*/  IADD3 R47, P5, PT, R55, R138, RZ ;  /* 0x0000008a372f7210 */ /* 0x000fc60007fbe0ff */
[----:B------:R-:W-:-:S04]  /*2a820*/  IMAD.WIDE.U32 R132, P4, R64, R107, R132 ;  /* 0x0000006b40847225 */ /* 0x000fc80007880084 */
[----:B------:R-:W-:Y:S01]  /*2a830*/  IMAD.WIDE.U32 R54, R225, R136, RZ ;  /* 0x00000088e1367225 */ /* 0x000fe200078e00ff */
[----:B------:R-:W-:Y:S02]  /*2a840*/  IADD3.X R65, PT, PT, R147, R145, R143, P1, P2 ;  /* 0x0000009193417210 */ /* 0x000fe40000fe448f */
[----:B------:R-:W-:Y:S01]  /*2a850*/  IADD3 R72, P1, PT, R72, R140, RZ ;  /* 0x0000008c48487210 */ /* 0x000fe20007f3e0ff */
[----:B------:R-:W-:Y:S01]  /*2a860*/  IMAD.X R157, RZ, RZ, RZ, P3 ;  /* 0x000000ffff9d7224 */ /* 0x000fe200018e06ff */
[----:B------:R-:W-:Y:S01]  /*2a870*/  IADD3 R161, P2, PT, R141, R132, RZ ;  /* 0x000000848da17210 */ /* 0x000fe20007f5e0ff */
[----:B------:R-:W-:Y:S02]  /*2a880*/  IMAD.MOV.U32 R130, RZ, RZ, R129 ;  /* 0x000000ffff827224 */ /* 0x000fe400078e0081 */
[----:B------:R-:W-:-:S04]  /*2a890*/  IMAD.WIDE.U32 R142, R4, R136, RZ ;  /* 0x00000088048e7225 */ /* 0x000fc800078e00ff */
[----:B------:R-:W-:-:S04]  /*2a8a0*/  IMAD.WIDE.U32 R140, R3, R36, RZ ;  /* 0x00000024038c7225 */ /* 0x000fc800078e00ff */
[----:B------:R-:W-:Y:S01]  /*2a8b0*/  IMAD.WIDE.U32 R54, P3, R75, R4, R54 ;  /* 0x000000044b367225 */ /* 0x000fe20007860036 */
[----:B------:R-:W-:-:S03]  /*2a8c0*/  IADD3.X R147, PT, PT, RZ, RZ, RZ, P4, !PT ;  /* 0x000000ffff937210 */ /* 0x000fc600027fe4ff */
[----:B------:R-:W-:Y:S01]  /*2a8d0*/  IMAD.WIDE.U32 R128, R5, R36, RZ ;  /* 0x0000002405807225 */ /* 0x000fe200078e00ff */
[----:B------:R-:W-:-:S03]  /*2a8e0*/  IADD3 R71, P4, PT, R142, R140, RZ ;  /* 0x0000008c8e477210 */ /* 0x000fc60007f9e0ff */
[----:B------:R-:W-:Y:S02]  /*2a8f0*/  IMAD.MOV.U32 R156, RZ, RZ, R139 ;  /* 0x000000ffff9c7224 */ /* 0x000fe400078e008b */
[----:B------:R-:W-:Y:S01]  /*2a900*/  IMAD.WIDE.U32.X R130, R75, R5, R130, P6 ;  /* 0x000000054b827225 */ /* 0x000fe200030e0482 */
[----:B------:R-:W-:-:S03]  /*2a910*/  IADD3 R54, P6, PT, R143, R54, RZ ;  /* 0x000000368f367210 */ /* 0x000fc60007fde0ff */
[----:B------:R-:W-:-:S04]  /*2a920*/  IMAD.WIDE.U32 R142, R43, R6, RZ ;  /* 0x000000062b8e7225 */ /* 0x000fc800078e00ff */
[----:B------:R-:W-:Y:S02]  /*2a930*/  IMAD.MOV.U32 R146, RZ, RZ, R133 ;  /* 0x000000ffff927224 */ /* 0x000fe400078e0085 */
[----:B------:R-:W-:-:S04]  /*2a940*/  IMAD.WIDE.U32.X R156, R78, R7, R156, P5 ;  /* 0x000000074e9c7225 */ /* 0x000fc800028e049c */
[----:B------:R-:W-:Y:S01]  /*2a950*/  IMAD.WIDE.U32 R128, P5, R78, R3, R128 ;  /* 0x000000034e807225 */ /* 0x000fe200078a0080 */
[----:B------:R-:W-:-:S03]  /*2a960*/  IADD3.X R139, PT, PT, RZ, RZ, RZ, P3, !PT ;  /* 0x000000ffff8b7210 */ /* 0x000fc60001ffe4ff */
[----:B------:R-:W-:Y:S01]  /*2a970*/  IMAD.WIDE.U32.X R146, R43, R107, R146, P2 ;  /* 0x0000006b2b927225 */ /* 0x000fe200010e0492 */
[----:B------:R-:W-:-:S03]  /*2a980*/  IADD3 R140, P3, PT, R141, R128, RZ ;  /* 0x000000808d8c7210 */ /* 0x000fc60007f7e0ff */
[----:B------:R-:W-:Y:S01]  /*2a990*/  IMAD.WIDE.U32 R132, R64, R6, RZ ;  /* 0x0000000640847225 */ /* 0x000fe200078e00ff */
[----:B------:R-:W-:-:S03]  /*2a9a0*/  IADD3.X R47, P0, PT, R50, R47, RZ, P0, !PT ;  /* 0x0000002f322f7210 */ /* 0x000fc6000071e4ff */
[----:B------:R-:W-:Y:S01]  /*2a9b0*/  IMAD.WIDE.U32 R142, P2, R64, R7, R142 ;  /* 0x00000007408e7225 */ /* 0x000fe2000784008e */
[----:B------:R-:W-:Y:S02]  /*2a9c0*/  MOV R138, R55 ;  /* 0x00000037008a7202 */ /* 0x000fe40000000f00 */
[----:B------:R-:W-:Y:S01]  /*2a9d0*/  IADD3.X R54, P4, PT, R54, R140, RZ, P4, !PT ;  /* 0x0000008c36367210 */ /* 0x000fe2000279e4ff */
[----:B------:R-:W-:Y:S01]  /*2a9e0*/  IMAD.X R145, RZ, RZ, RZ, P2 ;  /* 0x000000ffff917224 */ /* 0x000fe200010e06ff */
[----:B------:R-:W-:Y:S01]  /*2a9f0*/  IADD3 R62, P2, PT, R133, R142, RZ ;  /* 0x0000008e853e7210 */ /* 0x000fe20007f5e0ff */
[----:B------:R-:W-:Y:S01]  /*2aa00*/  IMAD.X R141, RZ, RZ, RZ, P5 ;  /* 0x000000ffff8d7224 */ /* 0x000fe200028e06ff */
[----:B------:R-:W-:Y:S01]  /*2aa10*/  IADD3.X R161, P1, PT, R47, R161, RZ, P1, !PT ;  /* 0x000000a12fa17210 */ /* 0x000fe20000f3e4ff */
[----:B------:R-:W-:Y:S01]  /*2aa20*/  IMAD.MOV.U32 R140, RZ, RZ, R129 ;  /* 0x000000ffff8c7224 */ /* 0x000fe200078e0081 */
[----:B------:R-:W-:Y:S01]  /*2aa30*/  IADD3 R71, P5, PT, R71, R132, RZ ;  /* 0x0000008447477210 */ /* 0x000fe20007fbe0ff */
[----:B------:R-:W-:-:S02]  /*2aa40*/  IMAD.MOV.U32 R144, RZ, RZ, R143 ;  /* 0x000000ffff907224 */ /* 0x000fc400078e008f */
[----:B------:R-:W-:Y:S01]  /*2aa50*/  IMAD.WIDE.U32 R166, R232, R136, RZ ;  /* 0x00000088e8a67225 */ /* 0x000fe200078e00ff */
[----:B------:R-:W-:-:S03]  /*2aa60*/  IADD3.X R55, P0, P1, R146, R156, R130, P1, P0 ;  /* 0x0000009c92377210 */ /* 0x000fc60000900482 */
[----:B------:R-:W-:Y:S01]  /*2aa70*/  IMAD.WIDE.U32 R132, R4, R36, RZ ;  /* 0x0000002404847225 */ /* 0x000fe200078e00ff */
[----:B------:R-:W-:-:S03]  /*2aa80*/  IADD3.X R62, P5, PT, R54, R62, RZ, P5, !PT ;  /* 0x0000003e363e7210 */ /* 0x000fc60002fbe4ff */
[----:B------:R-:W-:-:S04]  /*2aa90*/  IMAD.WIDE.U32 R162, R68, R164, RZ ;  /* 0x000000a444a27225 */ /* 0x000fc800078e00ff */
[----:B------:R-:W-:-:S04]  /*2aaa0*/  IMAD.WIDE.U32.X R138, R75, R225, R138, P6 ;  /* 0x000000e14b8a7225 */ /* 0x000fc800030e048a */
[----:B------:R-:W-:-:S04]  /*2aab0*/  IMAD.WIDE.U32.X R140, R78, R5, R140, P3 ;  /* 0x000000054e8c7225 */ /* 0x000fc800018e048c */
[----:B------:R-:W-:Y:S01]  /*2aac0*/  IMAD.WIDE.U32.X R144, R43, R7, R144, P2 ;  /* 0x000000072b907225 */ /* 0x000fe200010e0490 */
[----:B------:R-:W-:Y:S02]  /*2aad0*/  IADD3 R47, P2, PT, R166, R132, RZ ;  /* 0x00000084a62f7210 */ /* 0x000fe40007f5e0ff */
[----:B------:R-:W-:Y:S01]  /*2aae0*/  IADD3.X R166, PT, PT, R147, R157, R131, P0, P1 ;  /* 0x0000009d93a67210 */ /* 0x000fe200007e2483 */
[----:B------:R-:W-:Y:S01]  /*2aaf0*/  IMAD.WIDE.U32 R142, R225, R36, RZ ;  /* 0x00000024e18e7225 */ /* 0x000fe200078e00ff */
[----:B------:R-:W-:-:S03]  /*2ab00*/  IADD3.X R58, P4, P1, R144, R140, R138, P5, P4 ;  /* 0x0000008c903a7210 */ /* 0x000fc6000298848a */
[----:B------:R-:W-:-:S04]  /*2ab10*/  IMAD.WIDE.U32 R130, P0, R41, R79, R162 ;  /* 0x0000004f29827225 */ /* 0x000fc800078000a2 */
[----:B------:R-:W-:Y:S01]  /*2ab20*/  IMAD.WIDE.U32 R164, R79, R164, RZ ;  /* 0x000000a44fa47225 */ /* 0x000fe200078e00ff */
[----:B------:R-:W-:Y:S02]  /*2ab30*/  IADD3.X R54, PT, PT, R145, R141, R139, P4, P1 ;  /* 0x0000008d91367210 */ /* 0x000fe400027e248b */
[----:B------:R-:W-:Y:S01]  /*2ab40*/  IADD3.X R145, PT, PT, RZ, RZ, RZ, P0, !PT ;  /* 0x000000ffff917210 */ /* 0x000fe200007fe4ff */
[----:B------:R-:W-:Y:S01]  /*2ab50*/  IMAD.WIDE.U32 R128, R239, R136, RZ ;  /* 0x00000088ef807225 */ /* 0x000fe200078e00ff */
[----:B------:R-:W-:-:S03]  /*2ab60*/  IADD3 R165, P1, PT, R165, R130, RZ ;  /* 0x00000082a5a57210 */ /* 0x000fc60007f3e0ff */
[----:B------:R-:W-:-:S04]  /*2ab70*/  IMAD.WIDE.U32 R142, P5, R78, R4, R142 ;  /* 0x000000044e8e7225 */ /* 0x000fc800078a008e */
[----:B------:R-:W-:-:S04]  /*2ab80*/  IMAD.WIDE.U32 R146, R69, R46, RZ ;  /* 0x0000002e45927225 */ /* 0x000fc800078e00ff */
[----:B------:R-:W-:Y:S01]  /*2ab90*/  IMAD.WIDE.U32 R138, R5, R64, RZ ;  /* 0x00000040058a7225 */ /* 0x000fe200078e00ff */
[----:B------:R-:W-:-:S03]  /*2aba0*/  IADD3 R50, P4, PT, R133, R142, RZ ;  /* 0x0000008e85327210 */ /* 0x000fc60007f9e0ff */
[----:B------:R-:W-:Y:S02]  /*2abb0*/  IMAD.MOV.U32 R144, RZ, RZ, R131 ;  /* 0x000000ffff907224 */ /* 0x000fe400078e0083 */
[----:B------:R-:W-:-:S04]  /*2abc0*/  IMAD.WIDE.U32 R128, P6, R75, R232, R128 ;  /* 0x000000e84b807225 */ /* 0x000fc800078c0080 */
[----:B------:R-:W-:-:S04]  /*2abd0*/  IMAD.WIDE.U32 R132, P0, R33, R61, R146 ;  /* 0x0000003d21847225 */ /* 0x000fc80007800092 */
[----:B------:R-:W-:-:S04]  /*2abe0*/  IMAD.WIDE.U32.X R144, R41, R68, R144, P1 ;  /* 0x0000004429907225 */ /* 0x000fc800008e0490 */
[----:B------:R-:W-:-:S04]  /*2abf0*/  IMAD.WIDE.U32 R140, R3, R64, RZ ;  /* 0x00000040038c7225 */ /* 0x000fc800078e00ff */
[----:B------:R-:W-:Y:S01]  /*2ac00*/  IMAD.WIDE.U32 R138, P1, R43, R3, R138 ;  /* 0x000000032b8a7225 */ /* 0x000fe2000782008a */
[----:B------:R-:W-:-:S03]  /*2ac10*/  IADD3.X R131, PT, PT, RZ, RZ, RZ, P6, !PT ;  /* 0x000000ffff837210 */ /* 0x000fc600037fe4ff */
[----:B------:R-:W-:-:S04]  /*2ac20*/  IMAD.WIDE.U32 R156, R33, R46, RZ ;  /* 0x0000002e219c7225 */ /* 0x000fc800078e00ff */
[----:B------:R-:W-:Y:S01]  /*2ac30*/  IMAD.X R147, RZ, RZ, RZ, P0 ;  /* 0x000000ffff937224 */ /* 0x000fe200000e06ff */
[----:B------:R-:W-:Y:S02]  /*2ac40*/  IADD3 R41, P0, PT, R47, R140, RZ ;  /* 0x0000008c2f297210 */ /* 0x000fe40007f1e0ff */
[----:B------:R-:W-:Y:S01]  /*2ac50*/  IADD3 R47, P6, PT, R141, R138, RZ ;  /* 0x0000008a8d2f7210 */ /* 0x000fe20007fde0ff */
[----:B------:R-:W-:Y:S01]  /*2ac60*/  IMAD.X R141, RZ, RZ, RZ, P5 ;  /* 0x000000ffff8d7224 */ /* 0x000fe200028e06ff */
[----:B------:R-:W-:Y:S01]  /*2ac70*/  IADD3 R170, P5, PT, R157, R132, RZ ;  /* 0x000000849daa7210 */ /* 0x000fe20007fbe0ff */
[----:B------:R-:W-:Y:S01]  /*2ac80*/  IMAD.X R157, RZ, RZ, RZ, P1 ;  /* 0x000000ffff9d7224 */ /* 0x000fe200008e06ff */
[----:B------:R-:W-:Y:S02]  /*2ac90*/  IADD3 R167, P3, PT, R167, R128, RZ ;  /* 0x00000080a7a77210 */ /* 0x000fe40007f7e0ff */
[----:B------:R-:W-:Y:S01]  /*2aca0*/  IADD3 R135, P1, PT, R42, R156, RZ ;  /* 0x0000009c2a877210 */ /* 0x000fe20007f3e0ff */
[----:B------:R-:W-:Y:S01]  /*2acb0*/  IMAD.MOV.U32 R130, RZ, RZ, R129 ;  /* 0x000000ffff827224 */ /* 0x000fe200078e0081 */
[----:B------:R-:W-:Y:S01]  /*2acc0*/  MOV R156, R139 ;  /* 0x0000008b009c7202 */ /* 0x000fe20000000f00 */
[----:B------:R-:W-:Y:S01]  /*2acd0*/  IMAD.MOV.U32 R140, RZ, RZ, R143 ;  /* 0x000000ffff8c7224 */ /* 0x000fe200078e008f */
[----:B------:R-:W-:Y:S01]  /*2ace0*/  IADD3.X R50, P2, PT, R167, R50, RZ, P2, !PT ;  /* 0x00000032a7327210 */ /* 0x000fe2000175e4ff */
[----:B------:R-:W-:-:S03]  /*2acf0*/  IMAD.WIDE.U32.X R130, R75, R239, R130, P3 ;  /* 0x000000ef4b827225 */ /* 0x000fc600018e0482 */
[----:B------:R-:W-:Y:S01]  /*2ad00*/  IADD3.X R50, P0, PT, R50, R47, RZ, P0, !PT ;  /* 0x0000002f32327210 */ /* 0x000fe2000071e4ff */
[----:B------:R-:W-:-:S04]  /*2ad10*/  IMAD.WIDE.U32.X R140, R78, R225, R140, P4 ;  /* 0x000000e14e8c7225 */ /* 0x000fc800020e048c */
[----:B------:R-:W-:-:S04]  /*2ad20*/  IMAD.WIDE.U32.X R156, R43, R5, R156, P6 ;  /* 0x000000052b9c7225 */ /* 0x000fc800030e049c */
[----:B------:R-:W-:Y:S01]  /*2ad30*/  IMAD.WIDE.U32 R142, R69, R126, RZ ;  /* 0x0000007e458e7225 */ /* 0x000fe200078e00ff */
[----:B------:R-:W-:Y:S02]  /*2ad40*/  IADD3.X R42, P4, P6, R156, R140, R130, P0, P2 ;  /* 0x0000008c9c2a7210 */ /* 0x000fe40000684482 */
[----:B------:R-:W-:Y:S02]  /*2ad50*/  MOV R146, R133 ;  /* 0x0000008500927202 */ /* 0x000fe40000000f00 */
[----:B------:R-:W-:Y:S01]  /*2ad60*/  IADD3.X R47, PT, PT, R157, R141, R131, P4, P6 ;  /* 0x0000008d9d2f7210 */ /* 0x000fe200027ec483 */
[----:B------:R-:W-:-:S04]  /*2ad70*/  IMAD.WIDE.U32 R130, R68, R46, RZ ;  /* 0x0000002e44827225 */ /* 0x000fc800078e00ff */
[----:B------:R-:W-:-:S04]  /*2ad80*/  IMAD.WIDE.U32 R142, P4, R33, R67, R142 ;  /* 0x00000043218e7225 */ /* 0x000fc8000788008e */
[----:B------:R-:W-:-:S04]  /*2ad90*/  IMAD.WIDE.U32 R156, R33, R126, RZ ;  /* 0x0000007e219c7225 */ /* 0x000fc800078e00ff */
[----:B------:R-:W-:Y:S01]  /*2ada0*/  IMAD.X R141, RZ, RZ, RZ, P4 ;  /* 0x000000ffff8d7224 */ /* 0x000fe200020e06ff */
[----:B------:R-:W-:Y:S01]  /*2adb0*/  IADD3 R72, P4, PT, R72, R156, RZ ;  /* 0x0000009c48487210 */ /* 0x000fe20007f9e0ff */
[----:B------:R-:W-:Y:S01]  /*2adc0*/  IMAD.WIDE.U32.X R146, R69, R61, R146, P5 ;  /* 0x0000003d45927225 */ /* 0x000fe200028e0492 */
[----:B------:R-:W-:-:S03]  /*2add0*/  IADD3 R142, P5, PT, R157, R142, RZ ;  /* 0x0000008e9d8e7210 */ /* 0x000fc60007fbe0ff */
[----:B------:R-:W-:Y:S01]  /*2ade0*/  IMAD.WIDE.U32 R130, P6, R79, R61, R130 ;  /* 0x0000003d4f827225 */ /* 0x000fe200078c0082 */
[----:B------:R-:W-:-:S03]  /*2adf0*/  IADD3 R135, P0, PT, R135, R164, RZ ;  /* 0x000000a487877210 */ /* 0x000fc60007f1e0ff */
[----:B------:R-:W-:Y:S01]  /*2ae00*/  IMAD.WIDE.U32 R156, R79, R46, RZ ;  /* 0x0000002e4f9c7225 */ /* 0x000fe200078e00ff */
[----:B------:R-:W-:-:S03]  /*2ae10*/  IADD3.X R106, P1, PT, R106, R170, RZ, P1, !PT ;  /* 0x000000aa6a6a7210 */ /* 0x000fc60000f3e4ff */
[----:B------:R-:W-:Y:S01]  /*2ae20*/  IMAD.MOV.U32 R140, RZ, RZ, R143 ;  /* 0x000000ffff8c7224 */ /* 0x000fe200078e008f */
[----:B------:R-:W-:Y:S02]  /*2ae30*/  IADD3.X R143, PT, PT, RZ, RZ, RZ, P6, !PT ;  /* 0x000000ffff8f7210 */ /* 0x000fe400037fe4ff */
[----:B------:R-:W-:Y:S01]  /*2ae40*/  IADD3 R46, P6, PT, R157, R130, RZ ;  /* 0x000000829d2e7210 */ /* 0x000fe20007fde0ff */
[----:B------:R-:W-:Y:S01]  /*2ae50*/  IMAD.WIDE.U32.X R140, R69, R67, R140, P5 ;  /* 0x00000043458c7225 */ /* 0x000fe200028e048c */
[----:B------:R-:W-:Y:S02]  /*2ae60*/  IADD3.X R161, P4, PT, R161, R142, RZ, P4, !PT ;  /* 0x0000008ea1a17210 */ /* 0x000fe4000279e4ff */
[----:B------:R-:W-:Y:S01]  /*2ae70*/  IADD3.X R106, P0, PT, R106, R165, RZ, P0, !PT ;  /* 0x000000a56a6a7210 */ /* 0x000fe2000071e4ff */
[----:B------:R-:W-:Y:S01]  /*2ae80*/  IMAD.MOV.U32 R142, RZ, RZ, R131 ;  /* 0x000000ffff8e7224 */ /* 0x000fe200078e0083 */
[----:B------:R-:W-:Y:S01]  /*2ae90*/  IADD3 R72, P5, PT, R72, R156, RZ ;  /* 0x0000009c48487210 */ /* 0x000fe20007fbe0ff */
[----:B------:R-:W-:Y:S01]  /*2aea0*/  IMAD.WIDE.U32 R162, R95, UR14, RZ ;  /* 0x0000000e5fa27c25 */ /* 0x000fe2000f8e00ff */
[----:B------:R-:W-:-:S03]  /*2aeb0*/  IADD3.X R108, P0, P1, R144, R108, R146, P0, P1 ;  /* 0x0000006c906c7210 */ /* 0x000fc60000102492 */
[----:B------:R-:W-:Y:S01]  /*2aec0*/  IMAD.WIDE.U32.X R142, R68, R61, R142, P6 ;  /* 0x0000003d448e7225 */ /* 0x000fe200030e048e */
[----:B------:R-:W-:-:S03]  /*2aed0*/  IADD3.X R61, P5, PT, R161, R46, RZ, P5, !PT ;  /* 0x0000002ea13d7210 */ /* 0x000fc60002fbe4ff */
[----:B------:R-:W-:Y:S01]  /*2aee0*/  IMAD.WIDE.U32 R138, R93, UR12, RZ ;  /* 0x0000000c5d8a7c25 */ /* 0x000fe2000f8e00ff */
[----:B------:R-:W-:Y:S02]  /*2aef0*/  IADD3.X R65, PT, PT, R145, R65, R147, P0, P1 ;  /* 0x0000004191417210 */ /* 0x000fe400007e2493 */
[----:B------:R-:W-:Y:S01]  /*2af00*/  IADD3.X R55, P5, P1, R142, R55, R140, P5, P4 ;  /* 0x000000378e377210 */ /* 0x000fe200029a848c */
[----:B------:R-:W-:-:S04]  /*2af10*/  IMAD.WIDE.U32 R132, R94, UR10, RZ ;  /* 0x0000000a5e847c25 */ /* 0x000fc8000f8e00ff */
[----:B------:R-:W-:-:S04]  /*2af20*/  IMAD.WIDE.U32 R162, P2, R94, UR11, R162 ;  /* 0x0000000b5ea27c25 */ /* 0x000fc8000f8400a2 */
[----:B------:R-:W-:-:S04]  /*2af30*/  IMAD.WIDE.U32 R130, R96, UR32, RZ ;  /* 0x0000002060827c25 */ /* 0x000fc8000f8e00ff */
[----:B------:R-:W-:Y:S01]  /*2af40*/  IMAD.WIDE.U32 R156, R97, UR36, RZ ;  /* 0x00000024619c7c25 */ /* 0x000fe2000f8e00ff */
[----:B------:R-:W-:-:S03]  /*2af50*/  IADD3 R189, P0, PT, R132, R130, RZ ;  /* 0x0000008284bd7210 */ /* 0x000fc60007f1e0ff */
[----:B------:R-:W-:Y:S01]  /*2af60*/  IMAD.WIDE.U32 R128, R92, UR8, RZ ;  /* 0x000000085c807c25 */ /* 0x000fe2000f8e00ff */
[----:B------:R-:W-:-:S03]  /*2af70*/  IADD3 R161, P4, PT, R133, R162, RZ ;  /* 0x000000a285a17210 */ /* 0x000fc60007f9e0ff */
[----:B------:R-:W-:Y:S01]  /*2af80*/  IMAD.WIDE.U32 R138, P3, R92, UR9, R138 ;  /* 0x000000095c8a7c25 */ /* 0x000fe2000f86008a */
[----:B------:R-:W-:Y:S01]  /*2af90*/  IADD3.X R46, PT, PT, R143, R166, R141, P5, P1 ;  /* 0x000000a68f2e7210 */ /* 0x000fe20002fe248d */
[----:B------:R-:W0:Y:S02]  /*2afa0*/  LDCU.128 UR8, c[0x3][URZ] ;  /* 0x00c00000ff0877ac */ /* 0x000e240008000c00 */
[----:B------:R-:W-:Y:S01]  /*2afb0*/  IMAD.WIDE.U32 R156, P5, R96, UR33, R156 ;  /* 0x00000021609c7c25 */ /* 0x000fe2000f8a009c */
[----:B------:R-:W-:-:S03]  /*2afc0*/  IADD3 R162, P6, PT, R129, R138, RZ ;  /* 0x0000008a81a27210 */ /* 0x000fc60007fde0ff */
[----:B------:R-:W-:Y:S01]  /*2afd0*/  IMAD.WIDE.U32 R132, R127, R98, RZ ;  /* 0x000000627f847225 */ /* 0x000fe200078e00ff */
[----:B------:R-:W-:-:S03]  /*2afe0*/  MOV R142, R139 ;  /* 0x0000008b008e7202 */ /* 0x000fc60000000f00 */
[----:B------:R-:W-:-:S04]  /*2aff0*/  IMAD.WIDE.U32 R146, R63, R100, RZ ;  /* 0x000000643f927225 */ /* 0x000fc800078e00ff */
[----:B------:R-:W-:Y:S01]  /*2b000*/  IMAD.X R143, RZ, RZ, RZ, P3 ;  /* 0x000000ffff8f7224 */ /* 0x000fe200018e06ff */
[----:B------:R-:W-:Y:S01]  /*2b010*/  IADD3 R156, P3, PT, R131, R156, RZ ;  /* 0x0000009c839c7210 */ /* 0x000fe20007f7e0ff */
[----:B------:R-:W-:-:S04]  /*2b020*/  IMAD.WIDE.U32 R130, P1, R99, R160, R132 ;  /* 0x000000a063827225 */ /* 0x000fc80007820084 */
[----:B------:R-:W-:-:S04]  /*2b030*/  IMAD.WIDE.U32 R132, R160, R98, RZ ;  /* 0x00000062a0847225 */ /* 0x000fc800078e00ff */
[----:B------:R-:W-:-:S04]  /*2b040*/  IMAD.WIDE.U32.X R142, R93, UR13, R142, P6 ;  /* 0x0000000d5d8e7c25 */ /* 0x000fc8000b0e048e */
[----:B------:R-:W-:Y:S01]  /*2b050*/  IMAD.WIDE.U32 R146, P6, R101, R154, R146 ;  /* 0x0000009a65927225 */ /* 0x000fe200078c0092 */
[----:B------:R-:W-:-:S03]  /*2b060*/  MOV R166, R131 ;  /* 0x0000008300a67202 */ /* 0x000fc60000000f00 */
[----:B------:R-:W-:Y:S01]  /*2b070*/  IMAD.X R167, RZ, RZ, RZ, P1 ;  /* 0x000000ffffa77224 */ /* 0x000fe200008e06ff */
[----:B------:R-:W-:Y:S01]  /*2b080*/  IADD3 R193, P1, PT, R128, R132, RZ ;  /* 0x0000008480c17210 */ /* 0x000fe20007f3e0ff */
[----:B------:R-:W-:-:S04]  /*2b090*/  IMAD.WIDE.U32 R140, R93, UR28, RZ ;  /* 0x0000001c5d8c7c25 */ /* 0x000fc8000f8e00ff */
[----:B------:R-:W-:Y:S01]  /*2b0a0*/  IMAD.X R129, RZ, RZ, RZ, P6 ;  /* 0x000000ffff817224 */ /* 0x000fe200030e06ff */
[----:B------:R-:W-:Y:S01]  /*2b0b0*/  IADD3 R128, P6, PT, R133, R130, RZ ;  /* 0x0000008285807210 */ /* 0x000fe20007fde0ff */
[----:B------:R-:W-:-:S04]  /*2b0c0*/  IMAD.WIDE.U32 R144, R154, R100, RZ ;  /* 0x000000649a907225 */ /* 0x000fc800078e00ff */
[----:B------:R-:W-:Y:S01]  /*2b0d0*/  IMAD.X R139, RZ, RZ, RZ, P2 ;  /* 0x000000ffff8b7224 */ /* 0x000fe200010e06ff */
[----:B------:R-:W-:Y:S01]  /*2b0e0*/  IADD3.X R162, P1, PT, R162, R128, RZ, P1, !PT ;  /* 0x00000080a2a27210 */ /* 0x000fe20000f3e4ff */
[----:B------:R-:W-:-:S04]  /*2b0f0*/  IMAD.WIDE.U32 R140, P2, R92, UR25, R140 ;  /* 0x000000195c8c7c25 */ /* 0x000fc8000f84008c */
[----:B------:R-:W-:Y:S01]  /*2b100*/  IMAD.WIDE.U32.X R166, R99, R127, R166, P6 ;  /* 0x0000007f63a67225 */ /* 0x000fe200030e04a6 */
[----:B------:R-:W-:-:S03]  /*2b110*/  IADD3 R192, P6, PT, R145, R146, RZ ;  /* 0x0000009291c07210 */ /* 0x000fc60007fde0ff */
[----:B------:R-:W-:Y:S01]  /*2b120*/  IMAD.WIDE.U32 R164, R92, UR24, RZ ;  /* 0x000000185ca47c25 */ /* 0x000fe2000f8e00ff */
[----:B------:R-:W-:-:S03]  /*2b130*/  IADD3.X R131, PT, PT, RZ, RZ, RZ, P2, !PT ;  /* 0x000000ffff837210 */ /* 0x000fc600017fe4ff */
[----:B------:R-:W-:Y:S01]  /*2b140*/  IMAD.MOV.U32 R128, RZ, RZ, R147 ;  /* 0x000000ffff807224 */ /* 0x000fe200078e0093 */
[----:B------:R-:W-:Y:S01]  /*2b150*/  IADD3 R188, P2, PT, R165, R140, RZ ;  /* 0x0000008ca5bc7210 */ /* 0x000fe20007f5e0ff */
[----:B------:R-:W-:Y:S01]  /*2b160*/  IMAD.MOV.U32 R138, RZ, RZ, R163 ;  /* 0x000000ffff8a7224 */ /* 0x000fe200078e00a3 */
[----:B------:R-:W-:Y:S01]  /*2b170*/  MOV R130, R141 ;  /* 0x0000008d00827202 */ /* 0x000fe20000000f00 */
[----:B------:R-:W-:Y:S01]  /*2b180*/  IMAD.WIDE.U32.X R128, R101, R63, R128, P6 ;  /* 0x0000003f65807225 */ /* 0x000fe200030e0480 */
[----:B------:R-:W-:-:S03]  /*2b190*/  IADD3 R193, P6, PT, R193, R144, RZ ;  /* 0x00000090c1c17210 */ /* 0x000fc60007fde0ff */
[----:B------:R-:W-:Y:S01]  /*2b1a0*/  IMAD.WIDE.U32 R140, R97, UR22, RZ ;  /* 0x00000016618c7c25 */ /* 0x000fe2000f8e00ff */
[----:B------:R-:W-:-:S03]  /*2b1b0*/  IADD3.X R156, P0, PT, R156, R161, RZ, P0, !PT ;  /* 0x000000a19c9c7210 */ /* 0x000fc6000071e4ff */
[----:B------:R-:W-:Y:S01]  /*2b1c0*/  IMAD.WIDE.U32.X R144, R95, UR15, R138, P4 ;  /* 0x0000000f5f907c25 */ /* 0x000fe2000a0e048a */
[----:B------:R-:W1:Y:S01]  /*2b1d0*/  LDCU.128 UR12, c[0x3][URZ] ;  /* 0x00c00000ff0c77ac */ /* 0x000e620008000c00 */
[----:B------:R-:W-:Y:S02]  /*2b1e0*/  IADD3.X R192, P4, PT, R162, R192, RZ, P6, !PT ;  /* 0x000000c0a2c07210 */ /* 0x000fe4000379e4ff */
[----:B------:R-:W-:Y:S01]  /*2b1f0*/  IMAD.X R133, RZ, RZ, RZ, P5 ;  /* 0x000000ffff857224 */ /* 0x000fe200028e06ff */
[----:B------:R-:W-:Y:S01]  /*2b200*/  IADD3 R189, P5, PT, R189, R164, RZ ;  /* 0x000000a4bdbd7210 */ /* 0x000fe20007fbe0ff */
[----:B------:R-:W-:Y:S02]  /*2b210*/  IMAD.MOV.U32 R132, RZ, RZ, R157 ;  /* 0x000000ffff847224 */ /* 0x000fe400078e009d */
[----:B------:R-:W-:Y:S01]  /*2b220*/  IMAD.WIDE.U32 R146, R96, UR18, RZ ;  /* 0x0000001260927c25 */ /* 0x000fe2000f8e00ff */
[----:B------:R-:W-:-:S03]  /*2b230*/  IADD3.X R191, P1, P4, R128, R166, R142, P4, P1 ;  /* 0x000000a680bf7210 */ /* 0x000fc6000242248e */
[----:B0-----:R-:W-:Y:S01]  /*2b240*/  IMAD.WIDE.U32 R138, R100, UR8, RZ ;  /* 0x00000008648a7c25 */ /* 0x001fe2000f8e00ff */
[----:B------:R-:W-:-:S03]  /*2b250*/  IADD3.X R188, P5, PT, R156, R188, RZ, P5, !PT ;  /* 0x000000bc9cbc7210 */ /* 0x000fc60002fbe4ff */
[----:B------:R-:W-:-:S04]  /*2b260*/  IMAD.WIDE.U32 R140, P6, R96, UR19, R140 ;  /* 0x00000013608c7c25 */ /* 0x000fc8000f8c008c */
[----:B------:R-:W-:Y:S01]  /*2b270*/  IMAD.WIDE.U32.X R132, R97, UR37, R132, P3 ;  /* 0x0000002561847c25 */ /* 0x000fe200098e0484 */
[----:B------:R-:W-:-:S03]  /*2b280*/  IADD3 R172, P3, PT, R146, R138, RZ ;  /* 0x0000008a92ac7210 */ /* 0x000fc60007f7e0ff */
[----:B------:R-:W-:Y:S01]  /*2b290*/  IMAD.WIDE.U32.X R130, R93, UR29, R130, P2 ;  /* 0x0000001d5d827c25 */ /* 0x000fe200090e0482 */
[----:B------:R-:W-:Y:S02]  /*2b2a0*/  IADD3 R138, P2, PT, R147, R140, RZ ;  /* 0x0000008c938a7210 */ /* 0x000fe40007f5e0ff */
[----:B------:R-:W-:Y:S01]  /*2b2b0*/  IADD3.X R190, PT, PT, R129, R167, R143, P1, P4 ;  /* 0x000000a781be7210 */ /* 0x000fe20000fe848f */
[----:B------:R-:W-:Y:S01]  /*2b2c0*/  IMAD.WIDE.U32 R146, R69, R104, RZ ;  /* 0x0000006845927225 */ /* 0x000fe200078e00ff */
[----:B------:R-:W-:Y:S02]  /*2b2d0*/  IADD3.X R175, P5, P1, R130, R144, R132, P5, P0 ;  /* 0x0000009082af7210 */ /* 0x000fe400029a0484 */
[----:B------:R-:W-:Y:S02]  /*2b2e0*/  SHF.L.W.U32.HI R128, R37, 0xd, R159 ;  /* 0x0000000d25807819 */ /* 0x000fe40000010e9f */
[----:B------:R-:W-:Y:S01]  /*2b2f0*/  IADD3.X R171, PT, PT, R131, R145, R133, P5, P1 ;  /* 0x0000009183ab7210 */ /* 0x000fe20002fe2485 */
[----:B------:R-:W-:Y:S01]  /*2b300*/  IMAD.WIDE.U32 R146, P4, R33, R107, R146 ;  /* 0x0000006b21927225 */ /* 0x000fe20007880092 */
[----:B------:R-:W-:-:S03]  /*2b310*/  IADD3 R155, P0, PT, R128, R155, RZ ;  /* 0x0000009b809b7210 */ /* 0x000fc60007f1e0ff */
[----:B------:R-:W-:Y:S01]  /*2b320*/  IMAD.WIDE.U32 R130, R33, R104, RZ ;  /* 0x0000006821827225 */ /* 0x000fe200078e00ff */
[----:B------:R-:W-:-:S03]  /*2b330*/  SHF.L.W.U32.HI R159, R159, 0xd, R149 ;  /* 0x0000000d9f9f7819 */ /* 0x000fc60000010e95 */
[----:B------:R-:W-:Y:S01]  /*2b340*/  IMAD.WIDE.U32 R142, R68, R126, RZ ;  /* 0x0000007e448e7225 */ /* 0x000fe200078e00ff */
[----:B------:R-:W-:-:S03]  /*2b350*/  IADD3 R131, P1, PT, R131, R146, RZ ;  /* 0x0000009283837210 */ /* 0x000fc60007f3e0ff */
[----:B-1----:R-:W-:Y:S01]  /*2b360*/  IMAD.WIDE.U32 R132, R101, UR12, RZ ;  /* 0x0000000c65847c25 */ /* 0x002fe2000f8e00ff */
[----:B------:R-:W-:-:S03]  /*2b370*/  MOV R128, R147 ;  /* 0x0000009300807202 */ /* 0x000fc60000000f00 */
[----:B------:R-:W-:Y:S01]  /*2b380*/  IMAD.WIDE.U32 R144, R95, UR44, RZ ;  /* 0x0000002c5f907c25 */ /* 0x000fe2000f8e00ff */
[----:B------:R-:W-:-:S03]  /*2b390*/  IADD3.X R159, P0, PT, R159, R153, RZ, P0, !PT ;  /* 0x000000999f9f7210 */ /* 0x000fc6000071e4ff */
[----:B------:R-:W-:Y:S02]  /*2b3a0*/  IMAD.X R129, RZ, RZ, RZ, P4 ;  /* 0x000000ffff817224 */ /* 0x000fe400020e06ff */
[----:B------:R-:W-:Y:S01]  /*2b3b0*/  IMAD.WIDE.U32 R142, P4, R79, R67, R142 ;  /* 0x000000434f8e7225 */ /* 0x000fe2000788008e */
[----:B------:R-:W-:-:S03]  /*2b3c0*/  LEA.HI.X R151, P0, R149, R151, RZ, 0xd, P0 ;  /* 0x0000009795977211 */ /* 0x000fc60000016cff */
[----:B------:R-:W-:-:S04]  /*2b3d0*/  IMAD.WIDE.U32 R146, P5, R100, UR9, R132 ;  /* 0x0000000964927c25 */ /* 0x000fc8000f8a0084 */
[----:B------:R-:W-:-:S04]  /*2b3e0*/  IMAD.WIDE.U32.X R128, R69, R107, R128, P1 ;  /* 0x0000006b45807225 */ /* 0x000fc800008e0480 */
[C---:B------:R-:W-:Y:S01]  /*2b3f0*/  IMAD.WIDE.U32 R162, R94.reuse, UR40, RZ ;  /* 0x000000285ea27c25 */ /* 0x040fe2000f8e00ff */
[----:B------:R-:W-:Y:S01]  /*2b400*/  MOV R156, R143 ;  /* 0x0000008f009c7202 */ /* 0x000fe20000000f00 */
[----:B------:R-:W0:Y:S02]  /*2b410*/  LDCU.64 UR8, c[0x3][0x20] ;  /* 0x00c00400ff0877ac */ /* 0x000e240008000a00 */
[----:B------:R-:W-:-:S04]  /*2b420*/  IMAD.WIDE.U32 R144, P1, R94, UR41, R144 ;  /* 0x000000295e907c25 */ /* 0x000fc8000f820090 */
[----:B------:R-:W-:Y:S01]  /*2b430*/  IMAD.X R157, RZ, RZ, RZ, P4 ;  /* 0x000000ffff9d7224 */ /* 0x000fe200020e06ff */
[----:B------:R-:W-:Y:S01]  /*2b440*/  IADD3 R149, P4, PT, R139, R146, RZ ;  /* 0x000000928b957210 */ /* 0x000fe20007f9e0ff */
[----:B------:R-:W-:Y:S01]  /*2b450*/  IMAD.X R133, RZ, RZ, RZ, P6 ;  /* 0x000000ffff857224 */ /* 0x000fe200030e06ff */
[----:B------:R-:W-:Y:S02]  /*2b460*/  IADD3.X R146, PT, PT, RZ, R137, RZ, P0, !PT ;  /* 0x00000089ff927210 */ /* 0x000fe400007fe4ff */
[----:B------:R-:W-:Y:S01]  /*2b470*/  SHF.L.W.U32.HI R139, R34, 0xd, R80 ;  /* 0x0000000d228b7819 */ /* 0x000fe20000010e50 */
[----:B------:R-:W-:Y:S01]  /*2b480*/  IMAD.MOV.U32 R132, RZ, RZ, R141 ;  /* 0x000000ffff847224 */ /* 0x000fe200078e008d */
[----:B------:R-:W-:Y:S02]  /*2b490*/  IADD3 R172, P0, PT, R172, R162, RZ ;  /* 0x000000a2acac7210 */ /* 0x000fe40007f1e0ff */
[----:B------:R-:W-:Y:S01]  /*2b4a0*/  IADD3 R137, P6, PT, R163, R144, RZ ;  /* 0x00000090a3897210 */ /* 0x000fe20007fde0ff */
[----:B------:R-:W-:-:S04]  /*2b4b0*/  IMAD.WIDE.U32 R162, R79, R126, RZ ;  /* 0x0000007e4fa27225 */ /* 0x000fc800078e00ff */
[----:B------:R-:W-:Y:S01]  /*2b4c0*/  IMAD.X R141, RZ, RZ, RZ, P5 ;  /* 0x000000ffff8d7224 */ /* 0x000fe200028e06ff */
[----:B------:R-:W-:Y:S02]  /*2b4d0*/  IADD3 R126, P5, PT, R139, R135, RZ ;  /* 0x000000878b7e7210 */ /* 0x000fe40007fbe0ff */
[----:B------:R-:W-:Y:S02]  /*2b4e0*/  SHF.L.W.U32.HI R135, R80, 0xd, R81 ;  /* 0x0000000d50877819 */ /* 0x000fe40000010e51 */
[----:B------:R-:W-:Y:S02]  /*2b4f0*/  IADD3.X R139, PT, PT, RZ, RZ, RZ, P1, !PT ;  /* 0x000000ffff8b7210 */ /* 0x000fe40000ffe4ff */
[----:B------:R-:W-:Y:S02]  /*2b500*/  IADD3 R80, P1, PT, R163, R142, RZ ;  /* 0x0000008ea3507210 */ /* 0x000fe40007f3e0ff */
[----:B------:R-:W-:-:S03]  /*2b510*/  IADD3.X R106, P5, PT, R135, R106, RZ, P5, !PT ;  /* 0x0000006a876a7210 */ /* 0x000fc60002fbe4ff */
[----:B------:R-:W-:Y:S01]  /*2b520*/  IMAD.WIDE.U32.X R156, R68, R67, R156, P1 ;  /* 0x00000043449c7225 */ /* 0x000fe200008e049c */
[----:B------:R-:W-:Y:S02]  /*2b530*/  LEA.HI.X R108, P5, R81, R108, RZ, 0xd, P5 ;  /* 0x0000006c516c7211 */ /* 0x000fe400028b6cff */
[----:B------:R-:W-:Y:S01]  /*2b540*/  SHF.L.W.U32.HI R67, R159, 0xd, R151 ;  /* 0x0000000d9f437819 */ /* 0x000fe20000010e97 */
[----:B------:R-:W-:Y:S01]  /*2b550*/  IMAD.WIDE.U32.X R132, R97, UR23, R132, P2 ;  /* 0x0000001761847c25 */ /* 0x000fe200090e0484 */
[----:B------:R-:W-:Y:S02]  /*2b560*/  IADD3 R71, P1, PT, R71, R130, RZ ;  /* 0x0000008247477210 */ /* 0x000fe40007f3e0ff */
[----:B------:R-:W-:Y:S01]  /*2b570*/  IADD3 R45, P2, PT, R67, R45, RZ ;  /* 0x0000002d432d7210 */ /* 0x000fe20007f5e0ff */
[----:B------:R-:W-:Y:S01]  /*2b580*/  IMAD.MOV.U32 R140, RZ, RZ, R147 ;  /* 0x000000ffff8c7224 */ /* 0x000fe200078e0093 */
[----:B------:R-:W-:Y:S01]  /*2b590*/  SHF.L.W.U32.HI R67, R106, 0xd, R108 ;  /* 0x0000000d6a437819 */ /* 0x000fe20000010e6c */
[----:B------:R-:W-:Y:S01]  /*2b5a0*/  IMAD.X R65, RZ, RZ, R65, P5 ;  /* 0x000000ffff417224 */ /* 0x000fe200028e0641 */
[----:B------:R-:W-:Y:S01]  /*2b5b0*/  SHF.L.W.U32.HI R151, R151, 0xd, R146 ;  /* 0x0000000d97977819 */ /* 0x000fe20000010e92 */
[----:B------:R-:W-:Y:S01]  /*2b5c0*/  IMAD.WIDE.U32.X R140, R101, UR13, R140, P4 ;  /* 0x0000000d658c7c25 */ /* 0x000fe2000a0e048c */
[----:B------:R-:W-:-:S02]  /*2b5d0*/  IADD3 R162, P5, PT, R71, R162, RZ ;  /* 0x000000a247a27210 */ /* 0x000fc40007fbe0ff */
[----:B------:R-:W-:Y:S02]  /*2b5e0*/  IADD3.X R131, P1, PT, R62, R131, RZ, P1, !PT ;  /* 0x000000833e837210 */ /* 0x000fe40000f3e4ff */
[----:B------:R-:W-:Y:S01]  /*2b5f0*/  IADD3.X R149, P3, PT, R149, R138, RZ, P3, !PT ;  /* 0x0000008a95957210 */ /* 0x000fe20001f7e4ff */
[----:B------:R-:W-:Y:S01]  /*2b600*/  IMAD.MOV.U32 R138, RZ, RZ, R145 ;  /* 0x000000ffff8a7224 */ /* 0x000fe200078e0091 */
[----:B------:R-:W-:Y:S02]  /*2b610*/  IADD3 R72, P4, PT, R67, R72, RZ ;  /* 0x0000004843487210 */ /* 0x000fe40007f9e0ff */
[----:B------:R-:W-:Y:S02]  /*2b620*/  IADD3.X R62, P2, PT, R151, R60, RZ, P2, !PT ;  /* 0x0000003c973e7210 */ /* 0x000fe4000175e4ff */
[----:B------:R-:W-:Y:S02]  /*2b630*/  SHF.L.W.U32.HI R67, R108, 0xd, R65 ;  /* 0x0000000d6c437819 */ /* 0x000fe40000010e41 */
[----:B------:R-:W-:Y:S01]  /*2b640*/  IADD3.X R60, P5, PT, R131, R80, RZ, P5, !PT ;  /* 0x00000050833c7210 */ /* 0x000fe20002fbe4ff */
[----:B------:R-:W-:Y:S01]  /*2b650*/  IMAD.WIDE.U32.X R138, R95, UR45, R138, P6 ;  /* 0x0000002d5f8a7c25 */ /* 0x000fe2000b0e048a */
[----:B------:R-:W-:-:S02]  /*2b660*/  IADD3.X R137, P0, PT, R149, R137, RZ, P0, !PT ;  /* 0x0000008995897210 */ /* 0x000fc4000071e4ff */
[----:B------:R-:W-:Y:S01]  /*2b670*/  IADD3.X R67, P4, PT, R67, R61, RZ, P4, !PT ;  /* 0x0000003d43437210 */ /* 0x000fe2000279e4ff */
[----:B------:R-:W-:Y:S01]  /*2b680*/  IMAD.WIDE.U32 R80, R69, R6, RZ ;  /* 0x0000000645507225 */ /* 0x000fe200078e00ff */
[----:B------:R-:W-:Y:S02]  /*2b690*/  LEA.HI.X R146, P2, R146, R59, RZ, 0xd, P2 ;  /* 0x0000003b92927211 */ /* 0x000fe40001056cff */
[----:B------:R-:W-:Y:S01]  /*2b6a0*/  IADD3.X R61, P5, P6, R156, R58, R128, P5, P1 ;  /* 0x0000003a9c3d7210 */ /* 0x000fe20002ea2480 */
[----:B------:R-:W-:Y:S01]  /*2b6b0*/  IMAD.WIDE.U32 R58, R33, R6, RZ ;  /* 0x00000006213a7225 */ /* 0x000fe200078e00ff */
[----:B------:R-:W-:Y:S02]  /*2b6c0*/  IADD3.X R135, P3, P0, R138, R132, R140, P0, P3 ;  /* 0x000000848a877210 */ /* 0x000fe4000006648c */
[----:B------:R-:W-:Y:S01]  /*2b6d0*/  IADD3.X R128, PT, PT, R157, R54, R129, P5, P6 ;  /* 0x000000369d807210 */ /* 0x000fe20002fec481 */
[----:B------:R-:W-:Y:S01]  /*2b6e0*/  IMAD.WIDE.U32 R80, P1, R33, R7, R80 ;  /* 0x0000000721507225 */ /* 0x000fe20007820050 */
[----:B------:R-:W-:-:S03]  /*2b6f0*/  SHF.L.W.U32.HI R54, R62, 0xd, R146 ;  /* 0x0000000d3e367819 */ /* 0x000fc60000010e92 */
[----:B------:R-:W-:Y:S01]  /*2b700*/  IMAD.X R129, RZ, RZ, R52, P2 ;  /* 0x000000ffff817224 */ /* 0x000fe200010e0634 */
[----:B------:R-:W-:Y:S02]  /*2b710*/  IADD3.X R153, PT, PT, R139, R133, R141, P3, P0 ;  /* 0x000000858b997210 */ /* 0x000fe40001fe048d */
[----:B------:R-:W-:Y:S02]  /*2b720*/  LEA.HI.X R55, P4, R65, R55, RZ, 0xd, P4 ;  /* 0x0000003741377211 */ /* 0x000fe40002096cff */
[----:B------:R-:W-:Y:S02]  /*2b730*/  IADD3 R71, P0, PT, R41, R58, RZ ;  /* 0x0000003a29477210 */ /* 0x000fe40007f1e0ff */
[----:B------:R-:W-:Y:S01]  /*2b740*/  IADD3 R41, P2, PT, R54, R53, RZ ;  /* 0x0000003536297210 */ /* 0x000fe20007f5e0ff */
[----:B------:R-:W-:Y:S01]  /*2b750*/  IMAD.WIDE.U32 R52, R68, R104, RZ ;  /* 0x0000006844347225 */ /* 0x000fe200078e00ff */
[----:B------:R-:W-:Y:S02]  /*2b760*/  IADD3 R65, P5, PT, R59, R80, RZ ;  /* 0x000000503b417210 */ /* 0x000fe40007fbe0ff */
[----:B------:R-:W-:-:S02]  /*2b770*/  SHF.L.W.U32.HI R108, R146, 0xd, R129 ;  /* 0x0000000d926c7819 */ /* 0x000fc40000010e81 */
[----:B------:R-:W-:Y:S02]  /*2b780*/  SHF.L.W.U32.HI R54, R67, 0xd, R55 ;  /* 0x0000000d43367819 */ /* 0x000fe40000010e37 */
[----:B------:R-:W-:Y:S01]  /*2b790*/  IADD3.X R80, PT, PT, RZ, R46, RZ, P4, !PT ;  /* 0x0000002eff507210 */ /* 0x000fe200027fe4ff */
[----:B------:R-:W-:Y:S01]  /*2b7a0*/  IMAD.X R59, RZ, RZ, RZ, P1 ;  /* 0x000000ffff3b7224 */ /* 0x000fe200008e06ff */
[----:B------:R-:W-:Y:S01]  /*2b7b0*/  IADD3.X R108, P2, PT, R108, R49, RZ, P2, !PT ;  /* 0x000000316c6c7210 */ /* 0x000fe2000175e4ff */
[----:B------:R-:W-:Y:S01]  /*2b7c0*/  IMAD.WIDE.U32 R52, P1, R79, R107, R52 ;  /* 0x0000006b4f347225 */ /* 0x000fe20007820034 */
[----:B------:R-:W-:Y:S02]  /*2b7d0*/  IADD3 R46, P3, PT, R54, R162, RZ ;  /* 0x000000a2362e7210 */ /* 0x000fe40007f7e0ff */
[----:B------:R-:W-:Y:S01]  /*2b7e0*/  SHF.L.W.U32.HI R49, R55, 0xd, R80 ;  /* 0x0000000d37317819 */ /* 0x000fe20000010e50 */
[----:B------:R-:W-:-:S03]  /*2b7f0*/  IMAD.WIDE.U32 R54, R79, R104, RZ ;  /* 0x000000684f367225 */ /* 0x000fc600078e00ff */
[----:B------:R-:W-:Y:S01]  /*2b800*/  IADD3.X R60, P3, PT, R49, R60, RZ, P3, !PT ;  /* 0x0000003c313c7210 */ /* 0x000fe20001f7e4ff */
[----:B------:R-:W-:Y:S01]  /*2b810*/  IMAD.MOV.U32 R58, RZ, RZ, R81 ;  /* 0x000000ffff3a7224 */ /* 0x000fe200078e0051 */
[----:B------:R-:W-:Y:S02]  /*2b820*/  IADD3.X R81, PT, PT, RZ, RZ, RZ, P1, !PT ;  /* 0x000000ffff517210 */ /* 0x000fe40000ffe4ff */
[----:B------:R-:W-:Y:S02]  /*2b830*/  IADD3 R71, P1, PT, R71, R54, RZ ;  /* 0x0000003647477210 */ /* 0x000fe40007f3e0ff */
[----:B------:R-:W-:Y:S02]  /*2b840*/  LEA.HI.X R54, P3, R80, R61, RZ, 0xd, P3 ;  /* 0x0000003d50367211 */ /* 0x000fe40001876cff */
[----:B------:R-:W-:Y:S02]  /*2b850*/  LEA.HI.X R129, P4, R129, R48, RZ, 0xd, P2 ;  /* 0x0000003081817211 */ /* 0x000fe40001096cff */
[----:B------:R-:W-:Y:S01]  /*2b860*/  SHF.L.W.U32.HI R195, R60, 0xd, R54 ;  /* 0x0000000d3cc37819 */ /* 0x000fe20000010e36 */
[----:B------:R-:W-:Y:S01]  /*2b870*/  IMAD.MOV.U32 R80, RZ, RZ, R53 ;  /* 0x000000ffff507224 */ /* 0x000fe200078e0035 */
[----:B------:R-:W-:-:S02]  /*2b880*/  IADD3 R55, P6, PT, R55, R52, RZ ;  /* 0x0000003437377210 */ /* 0x000fc40007fde0ff */
[----:B------:R-:W-:Y:S01]  /*2b890*/  SHF.L.W.U32.HI R48, R108, 0xd, R129 ;  /* 0x0000000d6c307819 */ /* 0x000fe20000010e81 */
[----:B------:R-:W-:Y:S01]  /*2b8a0*/  IMAD.WIDE.U32.X R58, R69, R7, R58, P5 ;  /* 0x00000007453a7225 */ /* 0x000fe200028e043a */
[----:B------:R-:W-:Y:S02]  /*2b8b0*/  IADD3.X R50, P0, PT, R50, R65, RZ, P0, !PT ;  /* 0x0000004132327210 */ /* 0x000fe4000071e4ff */
[----:B------:R-:W-:Y:S01]  /*2b8c0*/  IADD3 R195, P5, PT, R195, R71, RZ ;  /* 0x00000047c3c37210 */ /* 0x000fe20007fbe0ff */
[----:B------:R-:W-:Y:S01]  /*2b8d0*/  IMAD.X R53, RZ, RZ, R40, P4 ;  /* 0x000000ffff357224 */ /* 0x000fe200020e0628 */
[----:B------:R-:W-:Y:S01]  /*2b8e0*/  IADD3 R77, P2, PT, R48, R77, RZ ;  /* 0x0000004d304d7210 */ /* 0x000fe20007f5e0ff */
[----:B------:R-:W-:Y:S01]  /*2b8f0*/  IMAD.WIDE.U32.X R80, R68, R107, R80, P6 ;  /* 0x0000006b44507225 */ /* 0x000fe200030e0450 */
[----:B------:R-:W-:Y:S02]  /*2b900*/  LOP3.LUT R71, R60, 0x7ffff, RZ, 0xc0, !PT ;  /* 0x0007ffff3c477812 */ /* 0x000fe400078ec0ff */
[----:B------:R-:W-:Y:S01]  /*2b910*/  IADD3.X R55, P1, PT, R50, R55, RZ, P1, !PT ;  /* 0x0000003732377210 */ /* 0x000fe20000f3e4ff */
[----:B------:R-:W-:Y:S01]  /*2b920*/  IMAD.WIDE.U32 R48, R46, 0x13, RZ ;  /* 0x000000132e307825 */ /* 0x000fe200078e00ff */
[----:B------:R-:W-:-:S02]  /*2b930*/  LOP3.LUT R52, R108, 0x7ffff, RZ, 0xc0, !PT ;  /* 0x0007ffff6c347812 */ /* 0x000fc400078ec0ff */
[----:B------:R-:W-:Y:S02]  /*2b940*/  IADD3.X R65, PT, PT, RZ, R128, RZ, P3, !PT ;  /* 0x00000080ff417210 */ /* 0x000fe40001ffe4ff */
[----:B------:R-:W-:Y:S01]  /*2b950*/  SHF.L.W.U32.HI R50, R129, 0xd, R53 ;  /* 0x0000000d81327819 */ /* 0x000fe20000010e35 */
[----:B------:R-:W-:Y:S01]  /*2b960*/  IMAD R108, R71, 0x13, RZ ;  /* 0x00000013476c7824 */ /* 0x000fe200078e02ff */
[----:B------:R-:W-:Y:S01]  /*2b970*/  SHF.L.W.U32.HI R40, R54, 0xd, R65 ;  /* 0x0000000d36287819 */ /* 0x000fe20000010e41 */
[----:B------:R-:W-:Y:S01]  /*2b980*/  IMAD.WIDE.U32 R60, R72, 0x13, RZ ;  /* 0x00000013483c7825 */ /* 0x000fe200078e00ff */
[----:B------:R-:W-:Y:S02]  /*2b990*/  IADD3.X R42, P0, P1, R80, R42, R58, P1, P0 ;  /* 0x0000002a502a7210 */ /* 0x000fe4000090043a */
[----:B------:R-:W-:Y:S01]  /*2b9a0*/  IADD3.X R50, P2, PT, R50, R38, RZ, P2, !PT ;  /* 0x0000002632327210 */ /* 0x000fe2000175e4ff */
[----:B------:R-:W-:Y:S01]  /*2b9b0*/  IMAD.WIDE.U32 R128, R52, R48, RZ ;  /* 0x0000003034807225 */ /* 0x000fe200078e00ff */
[----:B------:R-:W-:-:S02]  /*2b9c0*/  IADD3.X R40, P5, PT, R40, R55, RZ, P5, !PT ;  /* 0x0000003728287210 */ /* 0x000fc40002fbe4ff */
[----:B------:R-:W-:Y:S01]  /*2b9d0*/  IADD3.X R47, PT, PT, R81, R47, R59, P0, P1 ;  /* 0x0000002f512f7210 */ /* 0x000fe200007e243b */
[----:B------:R-:W-:Y:S01]  /*2b9e0*/  IMAD.IADD R108, R49, 0x1, R108 ;  /* 0x00000001316c7824 */ /* 0x000fe200078e026c */
[----:B------:R-:W-:Y:S01]  /*2b9f0*/  LEA.HI.X R168, P0, R53, R168, RZ, 0xd, P2 ;  /* 0x000000a835a87211 */ /* 0x000fe20001016cff */
[----:B------:R-:W-:Y:S01]  /*2ba00*/  IMAD.WIDE.U32 R130, R41, R48, RZ ;  /* 0x0000003029827225 */ /* 0x000fe200078e00ff */
[----:B------:R-:W-:-:S03]  /*2ba10*/  LOP3.LUT R67, R67, 0x7ffff, RZ, 0xc0, !PT ;  /* 0x0007ffff43437812 */ /* 0x000fc600078ec0ff */
[----:B------:R-:W-:Y:S01]  /*2ba20*/  IMAD.WIDE.U32 R54, R77, R60, RZ ;  /* 0x0000003c4d367225 */ /* 0x000fe200078e00ff */
[----:B------:R-:W-:Y:S02]  /*2ba30*/  LEA.HI.X R53, P5, R65, R42, RZ, 0xd, P5 ;  /* 0x0000002a41357211 */ /* 0x000fe400028b6cff */
[----:B------:R-:W-:Y:S01]  /*2ba40*/  LOP3.LUT R59, R50, 0x7ffff, RZ, 0xc0, !PT ;  /* 0x0007ffff323b7812 */ /* 0x000fe200078ec0ff */
[----:B------:R-:W-:Y:S01]  /*2ba50*/  IMAD.WIDE.U32 R128, P3, R108, R41, R128 ;  /* 0x000000296c807225 */ /* 0x000fe20007860080 */
[----:B------:R-:W-:Y:S02]  /*2ba60*/  LOP3.LUT R149, R37, 0x7ffff, RZ, 0xc0, !PT ;  /* 0x0007ffff25957812 */ /* 0x000fe400078ec0ff */
[----:B------:R-:W-:Y:S02]  /*2ba70*/  SHF.L.W.U32.HI R42, R50, 0xd, R168 ;  /* 0x0000000d322a7819 */ /* 0x000fe40000010ea8 */
[----:B------:R-:W-:Y:S01]  /*2ba80*/  IADD3 R49, P1, PT, R130, R54, RZ ;  /* 0x0000003682317210 */ /* 0x000fe20007f3e0ff */
[----:B------:R-:W-:Y:S01]  /*2ba90*/  IMAD R54, R67, 0x13, RZ ;  /* 0x0000001343367824 */ /* 0x000fe200078e02ff */
[----:B------:R-:W-:Y:S01]  /*2baa0*/  IADD3 R38, P2, PT, R131, R128, RZ ;  /* 0x0000008083267210 */ /* 0x000fe20007f5e0ff */
[----:B------:R-:W-:Y:S01]  /*2bab0*/  IMAD.MOV.U32 R144, RZ, RZ, R129 ;  /* 0x000000ffff907224 */ /* 0x000fe200078e0081 */
[----:B------:R-:W-:Y:S01]  /*2bac0*/  LOP3.LUT R218, R40, 0x7ffff, RZ, 0xc0, !PT ;  /* 0x0007ffff28da7812 */ /* 0x000fe200078ec0ff */
[----:B------:R-:W-:Y:S01]  /*2bad0*/  IMAD.WIDE.U32 R142, R195, 0x13, RZ ;  /* 0x00000013c38e7825 */ /* 0x000fe200078e00ff */
[----:B------:R-:W-:-:S02]  /*2bae0*/  IADD3.X R50, PT, PT, RZ, R47, RZ, P5, !PT ;  /* 0x0000002fff327210 */ /* 0x000fc40002ffe4ff */
[----:B------:R-:W-:Y:S01]  /*2baf0*/  LOP3.LUT R47, R62, 0x7ffff, RZ, 0xc0, !PT ;  /* 0x0007ffff3e2f7812 */ /* 0x000fe200078ec0ff */
[----:B------:R-:W-:Y:S01]  /*2bb00*/  IMAD.WIDE.U32 R128, R59, R60, RZ ;  /* 0x0000003c3b807225 */ /* 0x000fe200078e00ff */
[----:B------:R-:W-:-:S03]  /*2bb10*/  IADD3.X R169, PT, PT, RZ, R169, RZ, P0, !PT ;  /* 0x000000a9ffa97210 */ /* 0x000fc600007fe4ff */
[----:B------:R-:W-:Y:S01]  /*2bb20*/  IMAD.WIDE.U32 R148, R42, 0x13, R148 ;  /* 0x000000132a947825 */ /* 0x000fe200078e0094 */
[----:B------:R-:W-:-:S03]  /*2bb30*/  LOP3.LUT R151, R34, 0x7ffff, RZ, 0xc0, !PT ;  /* 0x0007ffff22977812 */ /* 0x000fc600078ec0ff */
[----:B------:R-:W-:Y:S01]  /*2bb40*/  IMAD.IADD R42, R61, 0x1, R54 ;  /* 0x000000013d2a7824 */ /* 0x000fe200078e0236 */
[----:B------:R-:W-:Y:S01]  /*2bb50*/  SHF.L.W.U32.HI R34, R40, 0xd, R53 ;  /* 0x0000000d28227819 */ /* 0x000fe20000010e35 */
[----:B------:R-:W-:Y:S02]  /*2bb60*/  IMAD R65, R218, 0x13, RZ ;  /* 0x00000013da417824 */ /* 0x000fe400078e02ff */
[----:B------:R-:W-:Y:S01]  /*2bb70*/  IMAD.WIDE.U32 R128, P0, R42, R77, R128 ;  /* 0x0000004d2a807225 */ /* 0x000fe20007800080 */
[----:B------:R-:W-:-:S03]  /*2bb80*/  SHF.L.W.U32.HI R37, R168, 0xd, R169 ;  /* 0x0000000da8257819 */ /* 0x000fc60000010ea9 */
[----:B------:R-:W-:Y:S01]  /*2bb90*/  IMAD.WIDE.U32 R80, R47, R142, RZ ;  /* 0x0000008e2f507225 */ /* 0x000fe200078e00ff */
[----:B------:R-:W-:-:S03]  /*2bba0*/  SHF.L.W.U32.HI R40, R53, 0xd, R50 ;  /* 0x0000000d35287819 */ /* 0x000fc60000010e32 */
[----:B------:R-:W-:Y:S01]  /*2bbb0*/  IMAD.WIDE.U32 R132, R59, R142, RZ ;  /* 0x0000008e3b847225 */ /* 0x000fe200078e00ff */
[----:B------:R-:W-:-:S03]  /*2bbc0*/  MOV R146, R129 ;  /* 0x0000008100927202 */ /* 0x000fc60000000f00 */
[----:B------:R-:W-:Y:S02]  /*2bbd0*/  IMAD.IADD R65, R143, 0x1, R65 ;  /* 0x000000018f417824 */ /* 0x000fe400078e0241 */
[----:B------:R-:W-:Y:S02]  /*2bbe0*/  IMAD.X R145, RZ, RZ, RZ, P3 ;  /* 0x000000ffff917224 */ /* 0x000fe400018e06ff */
[----:B------:R-:W-:Y:S01]  /*2bbf0*/  IMAD.WIDE.U32 R150, R34, 0x13, R150 ;  /* 0x0000001322967825 */ /* 0x000fe200078e0096 */
[----:B------:R-:W-:-:S03]  /*2bc00*/  IADD3 R34, P3, PT, R55, R128, RZ ;  /* 0x0000008037227210 */ /* 0x000fc60007f7e0ff */
[----:B------:R-:W-:-:S04]  /*2bc10*/  IMAD.WIDE.U32 R130, R45, R142, RZ ;  /* 0x0000008e2d827225 */ /* 0x000fc800078e00ff */
[----:B------:R-:W-:-:S04]  /*2bc20*/  IMAD.WIDE.U32 R80, P6, R65, R45, R80 ;  /* 0x0000002d41507225 */ /* 0x000fc800078c0050 */
[----:B------:R-:W-:-:S04]  /*2bc30*/  IMAD.WIDE.U32 R54, R77, R142, RZ ;  /* 0x0000008e4d367225 */ /* 0x000fc800078e00ff */
[----:B------:R-:W-:Y:S01]  /*2bc40*/  IMAD.WIDE.U32 R128, P5, R65, R77, R132 ;  /* 0x0000004d41807225 */ /* 0x000fe200078a0084 */
[----:B------:R-:W-:-:S03]  /*2bc50*/  IADD3.X R38, P1, PT, R38, R34, RZ, P1, !PT ;  /* 0x0000002226267210 */ /* 0x000fc60000f3e4ff */
[----:B------:R-:W-:Y:S02]  /*2bc60*/  IMAD R37, R37, 0x13, RZ ;  /* 0x0000001325257824 */ /* 0x000fe400078e02ff */
[----:B------:R-:W-:Y:S02]  /*2bc70*/  IMAD R40, R40, 0x13, RZ ;  /* 0x0000001328287824 */ /* 0x000fe400078e02ff */
[----:B------:R-:W-:Y:S01]  /*2bc80*/  IMAD.X R147, RZ, RZ, RZ, P0 ;  /* 0x000000ffff937224 */ /* 0x000fe200000e06ff */
[----:B------:R-:W-:Y:S01]  /*2bc90*/  IADD3 R143, P0, PT, R49, R130, RZ ;  /* 0x00000082318f7210 */ /* 0x000fe20007f1e0ff */
[----:B------:R-:W-:Y:S01]  /*2bca0*/  IMAD R61, R46, R148, RZ ;  /* 0x000000942e3d7224 */ /* 0x000fe200078e02ff */
[----:B------:R-:W-:Y:S01]  /*2bcb0*/  IADD3 R130, P4, PT, R131, R80, RZ ;  /* 0x0000005083827210 */ /* 0x000fe20007f9e0ff */
[----:B------:R-:W-:Y:S01]  /*2bcc0*/  IMAD.X R141, RZ, RZ, RZ, P6 ;  /* 0x000000ffff8d7224 */ /* 0x000fe200030e06ff */
[----:B------:R-:W-:Y:S01]  /*2bcd0*/  IADD3 R34, P6, PT, R55, R128, RZ ;  /* 0x0000008037227210 */ /* 0x000fe20007fde0ff */
[----:B------:R-:W-:Y:S01]  /*2bce0*/  IMAD.IADD R50, R151, 0x1, R40 ;  /* 0x0000000197327824 */ /* 0x000fe200078e0228 */
[----:B------:R-:W-:Y:S01]  /*2bcf0*/  IADD3 R55, PT, PT, R149, R37, RZ ;  /* 0x0000002595377210 */ /* 0x000fe20007ffe0ff */
[----:B------:R-:W-:Y:S01]  /*2bd00*/  IMAD.WIDE.U32.X R144, R108, R52, R144, P2 ;  /* 0x000000346c907225 */ /* 0x000fe200010e0490 */
[----:B------:R-:W-:-:S03]  /*2bd10*/  IADD3 R61, P2, PT, R61, R54, RZ ;  /* 0x000000363d3d7210 */ /* 0x000fc60007f5e0ff */
[----:B------:R-:W-:Y:S01]  /*2bd20*/  IMAD.MOV.U32 R140, RZ, RZ, R81 ;  /* 0x000000ffff8c7224 */ /* 0x000fe200078e0051 */
[----:B------:R-:W-:Y:S01]  /*2bd30*/  IADD3.X R54, P0, PT, R38, R130, RZ, P0, !PT ;  /* 0x0000008226367210 */ /* 0x000fe2000071e4ff */
[----:B------:R-:W-:Y:S01]  /*2bd40*/  IMAD.WIDE.U32 R80, R71, R148, RZ ;  /* 0x0000009447507225 */ /* 0x000fe200078e00ff */
[----:B------:R-:W-:Y:S02]  /*2bd50*/  LOP3.LUT R149, R55, 0x7ffff, RZ, 0xc0, !PT ;  /* 0x0007ffff37957812 */ /* 0x000fe400078ec0ff */
[----:B------:R-:W-:Y:S01]  /*2bd60*/  LOP3.LUT R151, R50, 0x7ffff, RZ, 0xc0, !PT ;  /* 0x0007ffff32977812 */ /* 0x000fe200078ec0ff */
[----:B------:R-:W-:-:S04]  /*2bd70*/  IMAD.WIDE.U32 R130, R52, R150, RZ ;  /* 0x0000009634827225 */ /* 0x000fc800078e00ff */
[----:B------:R-:W-:-:S04]  /*2bd80*/  IMAD.WIDE.U32.X R146, R42, R59, R146, P3 ;  /* 0x0000003b2a927225 */ /* 0x000fc800018e0492 */
[----:B------:R-:W-:Y:S01]  /*2bd90*/  IMAD.WIDE.U32.X R140, R65, R47, R140, P4 ;  /* 0x0000002f418c7225 */ /* 0x000fe200020e048c */
[----:B------:R-:W-:-:S03]  /*2bda0*/  MOV R132, R129 ;  /* 0x0000008100847202 */ /* 0x000fc60000000f00 */
[----:B------:R-:W-:Y:S01]  /*2bdb0*/  IMAD.X R133, RZ, RZ, RZ, P5 ;  /* 0x000000ffff857224 */ /* 0x000fe200028e06ff */
[----:B------:R-:W-:Y:S01]  /*2bdc0*/  IADD3.X R62, P0, P5, R140, R146, R144, P0, P1 ;  /* 0x000000928c3e7210 */ /* 0x000fe20000502490 */
[----:B------:R-:W-:-:S04]  /*2bdd0*/  IMAD.WIDE.U32 R138, R46, R148, RZ ;  /* 0x000000942e8a7225 */ /* 0x000fc800078e00ff */
[----:B------:R-:W-:-:S04]  /*2bde0*/  IMAD.WIDE.U32 R80, P4, R46, R149, R80 ;  /* 0x000000952e507225 */ /* 0x000fc80007880050 */
[----:B------:R-:W-:Y:S01]  /*2bdf0*/  IMAD.WIDE.U32 R128, P3, R151, R41, R130 ;  /* 0x0000002997807225 */ /* 0x000fe20007860082 */
[----:B------:R-:W-:-:S03]  /*2be00*/  IADD3 R37, P1, PT, R139, R80, RZ ;  /* 0x000000508b257210 */ /* 0x000fc60007f3e0ff */
[----:B------:R-:W-:Y:S01]  /*2be10*/  IMAD.WIDE.U32 R130, R41, R150, RZ ;  /* 0x0000009629827225 */ /* 0x000fe200078e00ff */
[----:B------:R-:W-:Y:S02]  /*2be20*/  IADD3.X R53, PT, PT, R141, R147, R145, P0, P5 ;  /* 0x000000938d357210 */ /* 0x000fe400007ea491 */
[----:B------:R-:W-:Y:S01]  /*2be30*/  MOV R138, R81 ;  /* 0x00000051008a7202 */ /* 0x000fe20000000f00 */
[----:B------:R-:W-:Y:S01]  /*2be40*/  IMAD.X R145, RZ, RZ, RZ, P3 ;  /* 0x000000ffff917224 */ /* 0x000fe200018e06ff */
[----:B------:R-:W-:Y:S01]  /*2be50*/  IADD3 R38, P3, PT, R131, R128, RZ ;  /* 0x0000008083267210 */ /* 0x000fe20007f7e0ff */
[----:B------:R-:W-:Y:S01]  /*2be60*/  IMAD.X R139, RZ, RZ, RZ, P4 ;  /* 0x000000ffff8b7224 */ /* 0x000fe200020e06ff */
[----:B------:R-:W-:Y:S01]  /*2be70*/  IADD3 R61, P0, PT, R61, R130, RZ ;  /* 0x000000823d3d7210 */ /* 0x000fe20007f1e0ff */
[----:B------:R-:W-:Y:S01]  /*2be80*/  IMAD.MOV.U32 R144, RZ, RZ, R129 ;  /* 0x000000ffff907224 */ /* 0x000fe200078e0081 */
        /* <DEDUP_REMOVED lines=12> */
[----:B------:R-:W-:-:S04]  /*2bf50*/  IMAD.WIDE.U32 R128, R41, R60, RZ ;  /* 0x0000003c29807225 */ /* 0x000fc800078e00ff */
[----:B------:R-:W-:-:S04]  /*2bf60*/  IMAD.WIDE.U32 R144, P6, R42, R41, R146 ;  /* 0x000000292a907225 */ /* 0x000fc800078c0092 */
[----:B------:R-:W-:Y:S01]  /*2bf70*/  IMAD.WIDE.U32 R138, R77, R48, RZ ;  /* 0x000000304d8a7225 */ /* 0x000fe200078e00ff */
[----:B------:R-:W-:-:S03]  /*2bf80*/  IADD3 R161, P2, PT, R131, R140, RZ ;  /* 0x0000008c83a17210 */ /* 0x000fc60007f5e0ff */
[----:B------:R-:W-:-:S04]  /*2bf90*/  IMAD.WIDE.U32 R80, P1, R65, R41, R80 ;  /* 0x0000002941507225 */ /* 0x000fc80007820050 */
[----:B------:R-:W-:-:S04]  /*2bfa0*/  IMAD.WIDE.U32 R132, R41, R142, RZ ;  /* 0x0000008e29847225 */ /* 0x000fc800078e00ff */
[----:B------:R-:W-:Y:S01]  /*2bfb0*/  IMAD.WIDE.U32 R48, R59, R48, RZ ;  /* 0x000000303b307225 */ /* 0x000fe200078e00ff */
[----:B------:R-:W-:Y:S02]  /*2bfc0*/  IADD3 R58, P4, PT, R130, R128, RZ ;  /* 0x00000080823a7210 */ /* 0x000fe40007f9e0ff */
[----:B------:R-:W-:Y:S01]  /*2bfd0*/  IADD3 R60, P3, PT, R129, R144, RZ ;  /* 0x00000090813c7210 */ /* 0x000fe20007f7e0ff */
[----:B------:R-:W-:Y:S01]  /*2bfe0*/  IMAD.X R131, RZ, RZ, RZ, P1 ;  /* 0x000000ffff837224 */ /* 0x000fe200008e06ff */
[----:B------:R-:W-:Y:S01]  /*2bff0*/  IADD3 R128, P1, PT, R132, R138, RZ ;  /* 0x0000008a84807210 */ /* 0x000fe20007f3e0ff */
[----:B------:R-:W-:Y:S01]  /*2c000*/  IMAD.WIDE.U32 R156, R67, R148, RZ ;  /* 0x00000094439c7225 */ /* 0x000fe200078e00ff */
[----:B------:R-:W-:Y:S02]  /*2c010*/  IADD3 R40, P5, PT, R133, R80, RZ ;  /* 0x0000005085287210 */ /* 0x000fe40007fbe0ff */
[----:B------:R-:W-:Y:S01]  /*2c020*/  MOV R130, R81 ;  /* 0x0000005100827202 */ /* 0x000fe20000000f00 */
[----:B------:R-:W-:-:S02]  /*2c030*/  IMAD.X R129, RZ, RZ, RZ, P0 ;  /* 0x000000ffff817224 */ /* 0x000fc400000e06ff */
[----:B------:R-:W-:-:S04]  /*2c040*/  IMAD.WIDE.U32 R132, P0, R108, R77, R48 ;  /* 0x0000004d6c847225 */ /* 0x000fc80007800030 */
[----:B------:R-:W-:Y:S02]  /*2c050*/  IMAD.X R81, RZ, RZ, RZ, P6 ;  /* 0x000000ffff517224 */ /* 0x000fe400030e06ff */
[----:B------:R-:W-:Y:S01]  /*2c060*/  IMAD.WIDE.U32.X R130, R65, R52, R130, P5 ;  /* 0x0000003441827225 */ /* 0x000fe200028e0482 */
[----:B------:R-:W-:-:S03]  /*2c070*/  IADD3 R138, P5, PT, R139, R132, RZ ;  /* 0x000000848b8a7210 */ /* 0x000fc60007fbe0ff */
[----:B------:R-:W-:-:S04]  /*2c080*/  IMAD.WIDE.U32 R146, R72, R148, RZ ;  /* 0x0000009448927225 */ /* 0x000fc800078e00ff */
[----:B------:R-:W-:Y:S01]  /*2c090*/  IMAD.WIDE.U32 R156, P6, R72, R149, R156 ;  /* 0x00000095489c7225 */ /* 0x000fe200078c009c */
[----:B------:R-:W-:Y:S02]  /*2c0a0*/  IADD3.X R40, P1, PT, R138, R40, RZ, P1, !PT ;  /* 0x000000288a287210 */ /* 0x000fe40000f3e4ff */
[----:B------:R-:W-:Y:S01]  /*2c0b0*/  IADD3.X R163, PT, PT, RZ, RZ, RZ, P0, !PT ;  /* 0x000000ffffa37210 */ /* 0x000fe200007fe4ff */
[----:B------:R-:W-:Y:S01]  /*2c0c0*/  IMAD.X R139, RZ, RZ, RZ, P6 ;  /* 0x000000ffff8b7224 */ /* 0x000fe200030e06ff */
[----:B------:R-:W-:Y:S01]  /*2c0d0*/  IADD3 R48, P6, PT, R147, R156, RZ ;  /* 0x0000009c93307210 */ /* 0x000fe20007fde0ff */
[----:B------:R-:W-:Y:S01]  /*2c0e0*/  IMAD.MOV.U32 R162, RZ, RZ, R133 ;  /* 0x000000ffffa27224 */ /* 0x000fe200078e0085 */
[----:B------:R-:W-:Y:S02]  /*2c0f0*/  MOV R138, R157 ;  /* 0x0000009d008a7202 */ /* 0x000fe40000000f00 */
[----:B------:R-:W-:Y:S01]  /*2c100*/  IADD3 R49, P0, PT, R128, R146, RZ ;  /* 0x0000009280317210 */ /* 0x000fe20007f1e0ff */
[----:B------:R-:W-:-:S03]  /*2c110*/  IMAD.WIDE.U32.X R132, R108, R59, R162, P5 ;  /* 0x0000003b6c847225 */ /* 0x000fc600028e04a2 */
[----:B------:R-:W-:Y:S01]  /*2c120*/  IADD3.X R48, P0, PT, R40, R48, RZ, P0, !PT ;  /* 0x0000003028307210 */ /* 0x000fe2000071e4ff */
[----:B------:R-:W-:-:S04]  /*2c130*/  IMAD.WIDE.U32.X R138, R67, R149, R138, P6 ;  /* 0x00000095438a7225 */ /* 0x000fc800030e048a */
[----:B------:R-:W-:Y:S01]  /*2c140*/  IMAD.MOV.U32 R128, RZ, RZ, R141 ;  /* 0x000000ffff807224 */ /* 0x000fe200078e008d */
[----:B------:R-:W-:Y:S01]  /*2c150*/  IADD3.X R40, P0, P1, R138, R130, R132, P0, P1 ;  /* 0x000000828a287210 */ /* 0x000fe20000102484 */
[----:B------:R-:W-:Y:S02]  /*2c160*/  IMAD.MOV.U32 R80, RZ, RZ, R145 ;  /* 0x000000ffff507224 */ /* 0x000fe400078e0091 */
[----:B------:R-:W-:-:S04]  /*2c170*/  IMAD.WIDE.U32 R140, R47, R72, RZ ;  /* 0x000000482f8c7225 */ /* 0x000fc800078e00ff */
[----:B------:R-:W-:-:S04]  /*2c180*/  IMAD.WIDE.U32 R144, R218, R148, RZ ;  /* 0x00000094da907225 */ /* 0x000fc800078e00ff */
[----:B------:R-:W-:Y:S01]  /*2c190*/  IMAD.WIDE.U32.X R80, R42, R52, R80, P3 ;  /* 0x000000342a507225 */ /* 0x000fe200018e0450 */
[----:B------:R-:W-:-:S03]  /*2c1a0*/  IADD3.X R42, PT, PT, R139, R131, R133, P0, P1 ;  /* 0x000000838b2a7210 */ /* 0x000fc600007e2485 */
[----:B------:R-:W-:-:S04]  /*2c1b0*/  IMAD.WIDE.U32 R130, R45, R72, RZ ;  /* 0x000000482d827225 */ /* 0x000fc800078e00ff */
[----:B------:R-:W-:Y:S01]  /*2c1c0*/  IMAD.WIDE.U32 R140, P3, R67, R45, R140 ;  /* 0x0000002d438c7225 */ /* 0x000fe2000786008c */
[----:B------:R-:W-:-:S03]  /*2c1d0*/  IADD3.X R156, P4, PT, R60, R161, RZ, P4, !PT ;  /* 0x000000a13c9c7210 */ /* 0x000fc6000279e4ff */
[----:B------:R-:W-:-:S04]  /*2c1e0*/  IMAD.WIDE.U32 R138, R195, R148, RZ ;  /* 0x00000094c38a7225 */ /* 0x000fc800078e00ff */
[----:B------:R-:W-:Y:S01]  /*2c1f0*/  IMAD.WIDE.U32 R144, P1, R195, R149, R144 ;  /* 0x00000095c3907225 */ /* 0x000fe20007820090 */
[----:B------:R-:W-:-:S03]  /*2c200*/  IADD3 R60, P6, PT, R131, R140, RZ ;  /* 0x0000008c833c7210 */ /* 0x000fc60007fde0ff */
[----:B------:R-:W-:-:S04]  /*2c210*/  IMAD.WIDE.U32 R132, R59, R150, RZ ;  /* 0x000000963b847225 */ /* 0x000fc800078e00ff */
[----:B------:R-:W-:Y:S01]  /*2c220*/  IMAD.WIDE.U32.X R128, R108, R47, R128, P2 ;  /* 0x0000002f6c807225 */ /* 0x000fe200010e0480 */
[----:B------:R-:W-:Y:S02]  /*2c230*/  IADD3 R140, P2, PT, R139, R144, RZ ;  /* 0x000000908b8c7210 */ /* 0x000fe40007f5e0ff */
[----:B------:R-:W-:Y:S01]  /*2c240*/  IADD3.X R139, PT, PT, RZ, RZ, RZ, P3, !PT ;  /* 0x000000ffff8b7210 */ /* 0x000fe20001ffe4ff */
[----:B------:R-:W-:Y:S01]  /*2c250*/  IMAD.WIDE.U32 R146, R77, R150, RZ ;  /* 0x000000964d927225 */ /* 0x000fe200078e00ff */
[----:B------:R-:W-:-:S03]  /*2c260*/  IADD3 R108, P0, PT, R138, R130, RZ ;  /* 0x000000828a6c7210 */ /* 0x000fc60007f1e0ff */
[----:B------:R-:W-:Y:S01]  /*2c270*/  IMAD.WIDE.U32 R132, P3, R151, R77, R132 ;  /* 0x0000004d97847225 */ /* 0x000fe20007860084 */
[----:B------:R-:W-:-:S03]  /*2c280*/  MOV R130, R145 ;  /* 0x0000009100827202 */ /* 0x000fc60000000f00 */
[----:B------:R-:W-:Y:S01]  /*2c290*/  IMAD.X R131, RZ, RZ, RZ, P1 ;  /* 0x000000ffff837224 */ /* 0x000fe200008e06ff */
[----:B------:R-:W-:Y:S01]  /*2c2a0*/  IADD3 R108, P1, PT, R108, R146, RZ ;  /* 0x000000926c6c7210 */ /* 0x000fe20007f3e0ff */
[----:B------:R-:W-:Y:S01]  /*2c2b0*/  IMAD.MOV.U32 R138, RZ, RZ, R141 ;  /* 0x000000ffff8a7224 */ /* 0x000fe200078e008d */
[----:B------:R-:W-:Y:S01]  /*2c2c0*/  IADD3 R146, P5, PT, R147, R132, RZ ;  /* 0x0000008493927210 */ /* 0x000fe20007fbe0ff */
[----:B------:R-:W-:Y:S01]  /*2c2d0*/  IMAD.X R141, RZ, RZ, RZ, P3 ;  /* 0x000000ffff8d7224 */ /* 0x000fe200018e06ff */
[----:B------:R-:W-:Y:S01]  /*2c2e0*/  IADD3.X R60, P0, PT, R60, R140, RZ, P0, !PT ;  /* 0x0000008c3c3c7210 */ /* 0x000fe2000071e4ff */
[----:B------:R-:W-:Y:S01]  /*2c2f0*/  IMAD.MOV.U32 R140, RZ, RZ, R133 ;  /* 0x000000ffff8c7224 */ /* 0x000fe200078e0085 */
[----:B------:R-:W-:Y:S01]  /*2c300*/  LEA.HI R55, P3, R55, R155, RZ, 0xd ;  /* 0x0000009b37377211 */ /* 0x000fe200078768ff */
[----:B------:R-:W-:Y:S01]  /*2c310*/  IMAD.WIDE.U32.X R130, R218, R149, R130, P2 ;  /* 0x00000095da827225 */ /* 0x000fe200010e0482 */
[----:B------:R-:W-:Y:S02]  /*2c320*/  IADD3.X R155, P1, PT, R60, R146, RZ, P1, !PT ;  /* 0x000000923c9b7210 */ /* 0x000fe40000f3e4ff */
[----:B------:R-:W-:Y:S01]  /*2c330*/  LEA.HI R50, P2, R50, R126, RZ, 0xd ;  /* 0x0000007e32327211 */ /* 0x000fe200078568ff */
[----:B------:R-:W-:Y:S01]  /*2c340*/  IMAD.WIDE.U32 R132, R149, R150, RZ ;  /* 0x0000009695847225 */ /* 0x000fe200078e00ff */
[----:B------:R-:W-:-:S03]  /*2c350*/  LOP3.LUT R60, R106, 0x7ffff, RZ, 0xc0, !PT ;  /* 0x0007ffff6a3c7812 */ /* 0x000fc600078ec0ff */
[----:B------:R-:W-:Y:S01]  /*2c360*/  IMAD.WIDE.U32.X R138, R67, R47, R138, P6 ;  /* 0x0000002f438a7225 */ /* 0x000fe200030e048a */
[----:B------:R-:W-:-:S03]  /*2c370*/  LOP3.LUT R159, R159, 0x7ffff, RZ, 0xc0, !PT ;  /* 0x0007ffff9f9f7812 */ /* 0x000fc600078ec0ff */
[----:B------:R-:W-:Y:S01]  /*2c380*/  IMAD.WIDE.U32.X R140, R151, R59, R140, P5 ;  /* 0x0000003b978c7225 */ /* 0x000fe200028e048c */
[----:B------:R-:W-:-:S03]  /*2c390*/  IADD3.X R60, PT, PT, RZ, R60, RZ, P2, !PT ;  /* 0x0000003cff3c7210 */ /* 0x000fc600017fe4ff */
[----:B------:R-:W-:Y:S01]  /*2c3a0*/  IMAD.WIDE.U32 R144, R148, R150, RZ ;  /* 0x0000009694907225 */ /* 0x000fe200078e00ff */
[----:B------:R-:W-:-:S03]  /*2c3b0*/  IADD3.X R167, P2, P6, R140, R130, R138, P1, P0 ;  /* 0x000000828ca77210 */ /* 0x000fc60000e4048a */
[----:B------:R-:W-:Y:S01]  /*2c3c0*/  IMAD.WIDE.U32 R132, P5, R151, R148, R132 ;  /* 0x0000009497847225 */ /* 0x000fe200078a0084 */
[----:B------:R-:W-:-:S03]  /*2c3d0*/  IADD3 R126, P0, PT, R58, R144, RZ ;  /* 0x000000903a7e7210 */ /* 0x000fc60007f1e0ff */
[----:B------:R-:W-:Y:S01]  /*2c3e0*/  IMAD.X R58, RZ, RZ, R159, P3 ;  /* 0x000000ffff3a7224 */ /* 0x000fe200018e069f */
[----:B------:R-:W-:Y:S02]  /*2c3f0*/  IADD3 R157, P1, PT, R145, R132, RZ ;  /* 0x00000084919d7210 */ /* 0x000fe40007f3e0ff */
[----:B------:R-:W-:Y:S01]  /*2c400*/  IADD3.X R166, PT, PT, R141, R131, R139, P2, P6 ;  /* 0x000000838da67210 */ /* 0x000fe200017ec48b */
[----:B------:R-:W-:-:S04]  /*2c410*/  IMAD.WIDE.U32 R130, R60, R148, RZ ;  /* 0x000000943c827225 */ /* 0x000fc800078e00ff */
[----:B------:R-:W-:Y:S01]  /*2c420*/  IMAD.WIDE.U32 R144, R58, R150, RZ ;  /* 0x000000963a907225 */ /* 0x000fe200078e00ff */
[----:B------:R-:W-:-:S03]  /*2c430*/  MOV R138, R133 ;  /* 0x00000085008a7202 */ /* 0x000fc60000000f00 */
[----:B------:R-:W-:Y:S02]  /*2c440*/  IMAD.X R139, RZ, RZ, RZ, P5 ;  /* 0x000000ffff8b7224 */ /* 0x000fe400028e06ff */
[----:B------:R-:W-:-:S04]  /*2c450*/  IMAD.WIDE.U32 R140, R55, R150, RZ ;  /* 0x00000096378c7225 */ /* 0x000fc800078e00ff */
[----:B------:R-:W-:-:S04]  /*2c460*/  IMAD.WIDE.U32 R130, P5, R50, R149, R130 ;  /* 0x0000009532827225 */ /* 0x000fc800078a0082 */
[----:B------:R-:W-:Y:S01]  /*2c470*/  IMAD.WIDE.U32 R132, P6, R151, R55, R144 ;  /* 0x0000003797847225 */ /* 0x000fe200078c0090 */
[----:B------:R-:W-:Y:S02]  /*2c480*/  IADD3.X R157, P3, PT, R156, R157, RZ, P0, !PT ;  /* 0x0000009d9c9d7210 */ /* 0x000fe4000077e4ff */
[----:B------:R-:W-:Y:S01]  /*2c490*/  IADD3 R143, P2, PT, R143, R140, RZ ;  /* 0x0000008c8f8f7210 */ /* 0x000fe20007f5e0ff */
[----:B------:R-:W-:Y:S01]  /*2c4a0*/  IMAD.X R145, RZ, RZ, RZ, P5 ;  /* 0x000000ffff917224 */ /* 0x000fe200028e06ff */
[----:B------:R-:W-:Y:S01]  /*2c4b0*/  IADD3 R156, P5, PT, R141, R132, RZ ;  /* 0x000000848d9c7210 */ /* 0x000fe20007fbe0ff */
[----:B------:R-:W-:-:S04]  /*2c4c0*/  IMAD.WIDE.U32 R146, R50, R148, RZ ;  /* 0x0000009432927225 */ /* 0x000fc800078e00ff */
[----:B------:R-:W-:Y:S01]  /*2c4d0*/  IMAD.WIDE.U32 R140, R58, R142, RZ ;  /* 0x0000008e3a8c7225 */ /* 0x000fe200078e00ff */
[----:B------:R-:W-:-:S03]  /*2c4e0*/  IADD3 R168, P0, PT, R143, R146, RZ ;  /* 0x000000928fa87210 */ /* 0x000fc60007f1e0ff */
[----:B------:R-:W-:Y:S01]  /*2c4f0*/  IMAD.WIDE.U32.X R138, R151, R149, R138, P1 ;  /* 0x00000095978a7225 */ /* 0x000fe200008e048a */
[----:B------:R-:W-:-:S03]  /*2c500*/  IADD3 R106, P1, PT, R147, R130, RZ ;  /* 0x00000082936a7210 */ /* 0x000fc60007f3e0ff */
[----:B------:R-:W-:Y:S01]  /*2c510*/  IMAD.MOV.U32 R144, RZ, RZ, R131 ;  /* 0x000000ffff907224 */ /* 0x000fe200078e0083 */
[----:B------:R-:W-:Y:S01]  /*2c520*/  IADD3.X R131, PT, PT, RZ, RZ, RZ, P6, !PT ;  /* 0x000000ffff837210 */ /* 0x000fe200037fe4ff */
[----:B------:R-:W-:-:S04]  /*2c530*/  IMAD.WIDE.U32 R142, R55, R142, RZ ;  /* 0x0000008e378e7225 */ /* 0x000fc800078e00ff */
[----:B------:R-:W-:-:S04]  /*2c540*/  IMAD.WIDE.U32 R140, P6, R65, R55, R140 ;  /* 0x00000037418c7225 */ /* 0x000fc800078c008c */
[----:B------:R-:W-:Y:S02]  /*2c550*/  IMAD.MOV.U32 R130, RZ, RZ, R133 ;  /* 0x000000ffff827224 */ /* 0x000fe400078e0085 */
[----:B------:R-:W-:-:S04]  /*2c560*/  IMAD.WIDE.U32 R146, R50, 0x13, RZ ;  /* 0x0000001332927825 */ /* 0x000fc800078e00ff */
[----:B------:R-:W-:Y:S01]  /*2c570*/  IMAD.WIDE.U32.X R132, R60, R149, R144, P1 ;  /* 0x000000953c847225 */ /* 0x000fe200008e0490 */
[----:B------:R-:W-:-:S03]  /*2c580*/  IADD3 R126, P1, PT, R126, R142, RZ ;  /* 0x0000008e7e7e7210 */ /* 0x000fc60007f3e0ff */
[----:B------:R-:W-:Y:S01]  /*2c590*/  IMAD.WIDE.U32.X R130, R151, R58, R130, P5 ;  /* 0x0000003a97827225 */ /* 0x000fe200028e0482 */
[----:B------:R-:W-:-:S03]  /*2c5a0*/  IADD3 R159, P5, PT, R143, R140, RZ ;  /* 0x0000008c8f9f7210 */ /* 0x000fc60007fbe0ff */
[----:B------:R-:W-:Y:S01]  /*2c5b0*/  IMAD R140, R60, 0x13, RZ ;  /* 0x000000133c8c7824 */ /* 0x000fe200078e02ff */
[----:B------:R-:W-:Y:S01]  /*2c5c0*/  IADD3.X R159, P1, PT, R157, R159, RZ, P1, !PT ;  /* 0x0000009f9d9f7210 */ /* 0x000fe20000f3e4ff */
[----:B------:R-:W-:Y:S01]  /*2c5d0*/  IMAD.WIDE.U32 R144, R59, R146, RZ ;  /* 0x000000923b907225 */ /* 0x000fe200078e00ff */
[----:B------:R-:W-:-:S03]  /*2c5e0*/  IADD3.X R143, PT, PT, RZ, RZ, RZ, P6, !PT ;  /* 0x000000ffff8f7210 */ /* 0x000fc600037fe4ff */
[----:B------:R-:W-:Y:S02]  /*2c5f0*/  IMAD.IADD R157, R147, 0x1, R140 ;  /* 0x00000001939d7824 */ /* 0x000fe400078e028c */
[----:B------:R-:W-:-:S04]  /*2c600*/  IMAD.WIDE.U32 R146, R77, R146, RZ ;  /* 0x000000924d927225 */ /* 0x000fc800078e00ff */
[----:B------:R-:W-:Y:S02]  /*2c610*/  IMAD.MOV.U32 R142, RZ, RZ, R141 ;  /* 0x000000ffff8e7224 */ /* 0x000fe400078e008d */
[----:B------:R-:W-:-:S04]  /*2c620*/  IMAD.WIDE.U32 R144, P6, R157, R77, R144 ;  /* 0x0000004d9d907225 */ /* 0x000fc800078c0090 */
[----:B------:R-:W-:Y:S01]  /*2c630*/  IMAD.WIDE.U32.X R140, R65, R58, R142, P5 ;  /* 0x0000003a418c7225 */ /* 0x000fe200028e048e */
[----:B------:R-:W-:Y:S02]  /*2c640*/  IADD3 R126, P5, PT, R126, R146, RZ ;  /* 0x000000927e7e7210 */ /* 0x000fe40007fbe0ff */
[----:B------:R-:W-:Y:S01]  /*2c650*/  MOV R142, R145 ;  /* 0x00000091008e7202 */ /* 0x000fe20000000f00 */
[----:B------:R-:W-:Y:S01]  /*2c660*/  IMAD.X R143, RZ, RZ, RZ, P6 ;  /* 0x000000ffff8f7224 */ /* 0x000fe200030e06ff */
[----:B------:R-:W-:Y:S02]  /*2c670*/  IADD3 R146, P6, PT, R147, R144, RZ ;  /* 0x0000009093927210 */ /* 0x000fe40007fde0ff */
[----:B------:R-:W-:Y:S02]  /*2c680*/  IADD3.X R156, P2, PT, R54, R156, RZ, P2, !PT ;  /* 0x0000009c369c7210 */ /* 0x000fe4000175e4ff */
[----:B------:R-:W-:Y:S01]  /*2c690*/  IADD3.X R65, P3, P4, R138, R128, R80, P3, P4 ;  /* 0x000000808a417210 */ /* 0x000fe20001c68450 */
[----:B------:R-:W-:Y:S01]  /*2c6a0*/  IMAD.WIDE.U32.X R142, R157, R59, R142, P6 ;  /* 0x0000003b9d8e7225 */ /* 0x000fe200030e048e */
[----:B------:R-:W-:-:S02]  /*2c6b0*/  IADD3.X R54, P5, PT, R159, R146, RZ, P5, !PT ;  /* 0x000000929f367210 */ /* 0x000fc40002fbe4ff */
[----:B------:R-:W-:Y:S01]  /*2c6c0*/  IADD3.X R106, P0, PT, R156, R106, RZ, P0, !PT ;  /* 0x0000006a9c6a7210 */ /* 0x000fe2000071e4ff */
[----:B------:R-:W-:Y:S01]  /*2c6d0*/  IMAD R128, R72, R55, RZ ;  /* 0x0000003748807224 */ /* 0x000fe200078e02ff */
[----:B------:R-:W-:Y:S01]  /*2c6e0*/  IADD3.X R129, PT, PT, R139, R129, R81, P3, P4 ;  /* 0x000000818b817210 */ /* 0x000fe20001fe8451 */
[----:B------:R-:W-:Y:S01]  /*2c6f0*/  IMAD.WIDE.U32 R80, R47, R150, RZ ;  /* 0x000000962f507225 */ /* 0x000fe200078e00ff */
[----:B------:R-:W-:Y:S02]  /*2c700*/  IADD3.X R65, P1, P5, R142, R65, R140, P5, P1 ;  /* 0x000000418e417210 */ /* 0x000fe40002d2248c */
[----:B------:R-:W-:Y:S02]  /*2c710*/  IADD3.X R138, P2, P3, R132, R62, R130, P0, P2 ;  /* 0x0000003e848a7210 */ /* 0x000fe40000344482 */
[----:B------:R-:W-:Y:S02]  /*2c720*/  IADD3 R61, P0, PT, R61, R128, RZ ;  /* 0x000000803d3d7210 */ /* 0x000fe40007f1e0ff */
[----:B------:R-:W-:-:S02]  /*2c730*/  IADD3.X R53, PT, PT, R133, R53, R131, P2, P3 ;  /* 0x0000003585357210 */ /* 0x000fc400017e6483 */
[----:B------:R-:W-:Y:S01]  /*2c740*/  IADD3.X R140, PT, PT, R143, R129, R141, P1, P5 ;  /* 0x000000818f8c7210 */ /* 0x000fe20000fea48d */
[----:B------:R-:W-:Y:S01]  /*2c750*/  IMAD.WIDE.U32 R128, P3, R151, R45, R80 ;  /* 0x0000002d97807225 */ /* 0x000fe20007860050 */
[----:B------:R-:W-:-:S03]  /*2c760*/  SHF.L.W.U32.HI R62, R54, 0xd, R65 ;  /* 0x0000000d363e7819 */ /* 0x000fc60000010e41 */
[----:B------:R-:W-:-:S04]  /*2c770*/  IMAD.WIDE.U32 R130, R45, R150, RZ ;  /* 0x000000962d827225 */ /* 0x000fc800078e00ff */
[----:B------:R-:W-:Y:S01]  /*2c780*/  IMAD.WIDE.U32 R80, R58, R50, RZ ;  /* 0x000000323a507225 */ /* 0x000fe200078e00ff */
[----:B------:R-:W-:Y:S02]  /*2c790*/  IADD3 R168, P1, PT, R62, R168, RZ ;  /* 0x000000a83ea87210 */ /* 0x000fe40007f3e0ff */
[----:B------:R-:W-:Y:S01]  /*2c7a0*/  SHF.L.W.U32.HI R62, R65, 0xd, R140 ;  /* 0x0000000d413e7819 */ /* 0x000fe20000010e8c */
[----:B------:R-:W-:Y:S01]  /*2c7b0*/  IMAD R165, R55, R50, RZ ;  /* 0x0000003237a57224 */ /* 0x000fe200078e02ff */
[----:B------:R-:W-:Y:S01]  /*2c7c0*/  IADD3 R49, P2, PT, R49, R130, RZ ;  /* 0x0000008231317210 */ /* 0x000fe20007f5e0ff */
[----:B------:R-:W-:Y:S01]  /*2c7d0*/  IMAD.WIDE.U32 R132, R55, R50, RZ ;  /* 0x0000003237847225 */ /* 0x000fe200078e00ff */
[----:B------:R-:W-:-:S03]  /*2c7e0*/  IADD3 R128, P5, PT, R131, R128, RZ ;  /* 0x0000008083807210 */ /* 0x000fc60007fbe0ff */
[----:B------:R-:W-:Y:S01]  /*2c7f0*/  IMAD.WIDE.U32 R130, P6, R60, R55, R80 ;  /* 0x000000373c827225 */ /* 0x000fe200078c0050 */
[----:B------:R-:W-:Y:S02]  /*2c800*/  IADD3.X R62, P1, PT, R62, R106, RZ, P1, !PT ;  /* 0x0000006a3e3e7210 */ /* 0x000fe40000f3e4ff */
[----:B------:R-:W-:Y:S01]  /*2c810*/  IADD3 R165, P4, PT, R49, R165, RZ ;  /* 0x000000a531a57210 */ /* 0x000fe20007f9e0ff */
[----:B------:R-:W-:Y:S01]  /*2c820*/  IMAD.X R81, RZ, RZ, RZ, P6 ;  /* 0x000000ffff517224 */ /* 0x000fe200030e06ff */
[----:B------:R-:W-:Y:S02]  /*2c830*/  IADD3.X R128, P2, PT, R48, R128, RZ, P2, !PT ;  /* 0x0000008030807210 */ /* 0x000fe4000175e4ff */
[----:B------:R-:W-:Y:S01]  /*2c840*/  IADD3 R132, P6, PT, R133, R130, RZ ;  /* 0x0000008285847210 */ /* 0x000fe20007fde0ff */
[----:B------:R-:W-:Y:S01]  /*2c850*/  IMAD.X R49, RZ, RZ, RZ, P3 ;  /* 0x000000ffff317224 */ /* 0x000fe200018e06ff */
[----:B------:R-:W-:Y:S01]  /*2c860*/  MOV R48, R129 ;  /* 0x0000008100307202 */ /* 0x000fe20000000f00 */
[----:B------:R-:W-:Y:S01]  /*2c870*/  IMAD.MOV.U32 R80, RZ, RZ, R131 ;  /* 0x000000ffff507224 */ /* 0x000fe200078e0083 */
[----:B------:R-:W-:-:S02]  /*2c880*/  LEA.HI.X R65, P1, R140, R138, RZ, 0xd, P1 ;  /* 0x0000008a8c417211 */ /* 0x000fc40000836cff */
[----:B------:R-:W-:Y:S01]  /*2c890*/  IADD3.X R164, P4, PT, R128, R132, RZ, P4, !PT ;  /* 0x0000008480a47210 */ /* 0x000fe2000279e4ff */
[----:B------:R-:W-:Y:S01]  /*2c8a0*/  IMAD.WIDE.U32 R132, R67, R55, RZ ;  /* 0x0000003743847225 */ /* 0x000fe200078e00ff */
[----:B------:R-:W-:-:S03]  /*2c8b0*/  SHF.L.W.U32.HI R106, R62, 0xd, R65 ;  /* 0x0000000d3e6a7819 */ /* 0x000fc60000010e41 */
[----:B------:R-:W-:-:S04]  /*2c8c0*/  IMAD.WIDE.U32.X R48, R151, R47, R48, P5 ;  /* 0x0000002f97307225 */ /* 0x000fc800028e0430 */
[----:B------:R-:W-:-:S04]  /*2c8d0*/  IMAD.WIDE.U32.X R80, R60, R58, R80, P6 ;  /* 0x0000003a3c507225 */ /* 0x000fc800030e0450 */
[----:B------:R-:W-:Y:S02]  /*2c8e0*/  IMAD.X R53, RZ, RZ, R53, P1 ;  /* 0x000000ffff357224 */ /* 0x000fe400008e0635 */
[----:B------:R-:W-:Y:S01]  /*2c8f0*/  IMAD.WIDE.U32 R130, R47, R50, RZ ;  /* 0x000000322f827225 */ /* 0x000fe200078e00ff */
[----:B------:R-:W-:Y:S02]  /*2c900*/  IADD3.X R40, P4, P5, R80, R40, R48, P4, P2 ;  /* 0x0000002850287210 */ /* 0x000fe40002584430 */
[----:B------:R-:W-:Y:S01]  /*2c910*/  IADD3 R165, P3, PT, R106, R165, RZ ;  /* 0x000000a56aa57210 */ /* 0x000fe20007f7e0ff */
[----:B------:R-:W-:Y:S01]  /*2c920*/  IMAD.WIDE.U32 R128, R72, R55, RZ ;  /* 0x0000003748807225 */ /* 0x000fe200078e00ff */
[----:B------:R-:W-:-:S03]  /*2c930*/  SHF.L.W.U32.HI R65, R65, 0xd, R53 ;  /* 0x0000000d41417819 */ /* 0x000fc60000010e35 */
[----:B------:R-:W-:Y:S01]  /*2c940*/  IMAD.WIDE.U32 R132, P1, R72, R58, R132 ;  /* 0x0000003a48847225 */ /* 0x000fe20007820084 */
[----:B------:R-:W-:Y:S02]  /*2c950*/  IADD3.X R42, PT, PT, R81, R42, R49, P4, P5 ;  /* 0x0000002a512a7210 */ /* 0x000fe400027ea431 */
[----:B------:R-:W-:Y:S01]  /*2c960*/  IADD3.X R164, P5, PT, R65, R164, RZ, P3, !PT ;  /* 0x000000a441a47210 */ /* 0x000fe20001fbe4ff */
[----:B------:R-:W-:Y:S01]  /*2c970*/  IMAD.WIDE.U32 R138, R45, R50, RZ ;  /* 0x000000322d8a7225 */ /* 0x000fe200078e00ff */
[----:B------:R-:W-:-:S03]  /*2c980*/  IADD3 R128, P4, PT, R129, R132, RZ ;  /* 0x0000008481807210 */ /* 0x000fc60007f9e0ff */
[----:B------:R-:W-:-:S04]  /*2c990*/  IMAD.WIDE.U32 R130, P2, R60, R45, R130 ;  /* 0x0000002d3c827225 */ /* 0x000fc80007840082 */
[----:B------:R-:W-:Y:S01]  /*2c9a0*/  IMAD R48, R45, R50, RZ ;  /* 0x000000322d307224 */ /* 0x000fe200078e02ff */
[----:B------:R-:W-:Y:S01]  /*2c9b0*/  IADD3.X R49, PT, PT, RZ, RZ, RZ, P1, !PT ;  /* 0x000000ffff317210 */ /* 0x000fe20000ffe4ff */
[----:B------:R-:W-:Y:S01]  /*2c9c0*/  IMAD.X R129, RZ, RZ, RZ, P2 ;  /* 0x000000ffff817224 */ /* 0x000fe200010e06ff */
[----:B------:R-:W-:Y:S02]  /*2c9d0*/  IADD3 R138, P3, PT, R139, R130, RZ ;  /* 0x000000828b8a7210 */ /* 0x000fe40007f7e0ff */
[----:B------:R-:W-:Y:S02]  /*2c9e0*/  LEA.HI.X R40, P1, R53, R40, RZ, 0xd, P5 ;  /* 0x0000002835287211 */ /* 0x000fe40002836cff */
[----:B------:R-:W-:Y:S02]  /*2c9f0*/  IADD3 R61, P2, PT, R61, R48, RZ ;  /* 0x000000303d3d7210 */ /* 0x000fe40007f5e0ff */
[----:B------:R-:W-:Y:S01]  /*2ca00*/  IADD3.X R38, P0, PT, R38, R128, RZ, P0, !PT ;  /* 0x0000008026267210 */ /* 0x000fe2000071e4ff */
[----:B------:R-:W-:Y:S01]  /*2ca10*/  IMAD.MOV.U32 R48, RZ, RZ, R133 ;  /* 0x000000ffff307224 */ /* 0x000fe200078e0085 */
[----:B------:R-:W-:-:S02]  /*2ca20*/  MOV R128, R131 ;  /* 0x0000008300807202 */ /* 0x000fc40000000f00 */
[----:B------:R-:W-:Y:S01]  /*2ca30*/  IADD3.X R159, P2, PT, R38, R138, RZ, P2, !PT ;  /* 0x0000008a269f7210 */ /* 0x000fe2000175e4ff */
[----:B------:R-:W-:Y:S01]  /*2ca40*/  IMAD.X R38, RZ, RZ, R42, P1 ;  /* 0x000000ffff267224 */ /* 0x000fe200008e062a */
[----:B------:R-:W-:Y:S01]  /*2ca50*/  SHF.L.W.U32.HI R161, R164, 0xd, R40 ;  /* 0x0000000da4a17819 */ /* 0x000fe20000010e28 */
[----:B------:R-:W-:-:S04]  /*2ca60*/  IMAD.WIDE.U32.X R48, R67, R58, R48, P4 ;  /* 0x0000003a43307225 */ /* 0x000fc800020e0430 */
[----:B------:R-:W-:Y:S01]  /*2ca70*/  IMAD.WIDE.U32.X R128, R60, R47, R128, P3 ;  /* 0x0000002f3c807225 */ /* 0x000fe200018e0480 */
[----:B------:R-:W-:Y:S02]  /*2ca80*/  IADD3 R161, P1, PT, R161, R61, RZ ;  /* 0x0000003da1a17210 */ /* 0x000fe40007f3e0ff */
[----:B------:R-:W-:Y:S01]  /*2ca90*/  SHF.L.W.U32.HI R40, R40, 0xd, R38 ;  /* 0x0000000d28287819 */ /* 0x000fe20000010e26 */
[----:B------:R-:W-:Y:S01]  /*2caa0*/  IMAD.WIDE.U32 R140, R71, R55, RZ ;  /* 0x00000037478c7225 */ /* 0x000fe200078e00ff */
[----:B------:R-:W-:-:S03]  /*2cab0*/  IADD3.X R37, P0, P2, R128, R37, R48, P2, P0 ;  /* 0x0000002580257210 */ /* 0x000fc60001200430 */
[----:B------:R-:W-:Y:S01]  /*2cac0*/  IMAD.WIDE.U32 R156, R52, R50, RZ ;  /* 0x00000032349c7225 */ /* 0x000fe200078e00ff */
[----:B------:R-:W-:-:S03]  /*2cad0*/  IADD3.X R159, P1, PT, R40, R159, RZ, P1, !PT ;  /* 0x0000009f289f7210 */ /* 0x000fc60000f3e4ff */
[----:B------:R-:W-:Y:S01]  /*2cae0*/  IMAD.WIDE.U32 R80, R46, R55, RZ ;  /* 0x000000372e507225 */ /* 0x000fe200078e00ff */
[----:B------:R-:W-:-:S03]  /*2caf0*/  IADD3.X R34, PT, PT, R129, R34, R49, P0, P2 ;  /* 0x0000002281227210 */ /* 0x000fc600007e4431 */
[----:B------:R-:W-:Y:S01]  /*2cb00*/  IMAD.WIDE.U32 R140, P4, R46, R58, R140 ;  /* 0x0000003a2e8c7225 */ /* 0x000fe2000788008c */
[----:B------:R-:W-:Y:S02]  /*2cb10*/  IADD3 R108, P6, PT, R108, R80, RZ ;  /* 0x000000506c6c7210 */ /* 0x000fe40007fde0ff */
[----:B------:R-:W-:Y:S01]  /*2cb20*/  LEA.HI.X R37, P0, R38, R37, RZ, 0xd, P1 ;  /* 0x0000002526257211 */ /* 0x000fe20000816cff */
[----:B------:R-:W-:Y:S01]  /*2cb30*/  IMAD.WIDE.U32 R130, R41, R50, RZ ;  /* 0x0000003229827225 */ /* 0x000fe200078e00ff */
[----:B------:R-:W-:-:S03]  /*2cb40*/  IADD3 R80, P2, PT, R81, R140, RZ ;  /* 0x0000008c51507210 */ /* 0x000fc60007f5e0ff */
[----:B------:R-:W-:Y:S01]  /*2cb50*/  IMAD.WIDE.U32 R156, P3, R60, R41, R156 ;  /* 0x000000293c9c7225 */ /* 0x000fe2000786009c */
[----:B------:R-:W-:Y:S02]  /*2cb60*/  IADD3 R108, P5, PT, R108, R130, RZ ;  /* 0x000000826c6c7210 */ /* 0x000fe40007fbe0ff */
[----:B------:R-:W-:Y:S01]  /*2cb70*/  IADD3.X R80, P6, PT, R155, R80, RZ, P6, !PT ;  /* 0x000000509b507210 */ /* 0x000fe200037de4ff */
[----:B------:R-:W-:Y:S01]  /*2cb80*/  IMAD.X R53, RZ, RZ, R34, P0 ;  /* 0x000000ffff357224 */ /* 0x000fe200000e0622 */
[----:B------:R-:W-:Y:S02]  /*2cb90*/  IADD3 R130, P1, PT, R131, R156, RZ ;  /* 0x0000009c83827210 */ /* 0x000fe40007f3e0ff */
[----:B------:R-:W-:Y:S02]  /*2cba0*/  SHF.L.W.U32.HI R156, R159, 0xd, R37 ;  /* 0x0000000d9f9c7819 */ /* 0x000fe40000010e25 */
[----:B------:R-:W-:Y:S02]  /*2cbb0*/  IADD3.X R49, P5, PT, R80, R130, RZ, P5, !PT ;  /* 0x0000008250317210 */ /* 0x000fe40002fbe4ff */
[----:B------:R-:W-:-:S02]  /*2cbc0*/  IADD3 R156, P0, PT, R156, R108, RZ ;  /* 0x0000006c9c9c7210 */ /* 0x000fc40007f1e0ff */
[----:B------:R-:W-:Y:S01]  /*2cbd0*/  SHF.L.W.U32.HI R37, R37, 0xd, R53 ;  /* 0x0000000d25257819 */ /* 0x000fe20000010e35 */
[----:B-----5:R-:W-:Y:S01]  /*2cbe0*/  IMAD.WIDE.U32 R80, R118, 0x13, RZ ;  /* 0x0000001376507825 */ /* 0x020fe200078e00ff */
[----:B------:R-:W-:Y:S02]  /*2cbf0*/  LOP3.LUT R32, R32, 0xfffffffd, RZ, 0xc0, !PT ;  /* 0xfffffffd20207812 */ /* 0x000fe400078ec0ff */
[----:B------:R-:W-:Y:S01]  /*2cc00*/  IADD3.X R49, P0, PT, R37, R49, RZ, P0, !PT ;  /* 0x0000003125317210 */ /* 0x000fe2000071e4ff */
[----:B------:R-:W-:Y:S01]  /*2cc10*/  IMAD R34, R119, 0x13, RZ ;  /* 0x0000001377227824 */ /* 0x000fe200078e02ff */
[----:B------:R-:W-:Y:S02]  /*2cc20*/  @P6 LOP3.LUT R32, R32, 0x2, RZ, 0xfc, !PT ;  /* 0x0000000220206812 */ /* 0x000fe400078efcff */
[----:B------:R-:W-:Y:S02]  /*2cc30*/  LOP3.LUT R140, R49, 0x7ffff, RZ, 0xc0, !PT ;  /* 0x0007ffff318c7812 */ /* 0x000fe400078ec0ff */
[----:B------:R-:W-:-:S02]  /*2cc40*/  LOP3.LUT R32, R32, 0xfffffffe, RZ, 0xc0, !PT ;  /* 0xfffffffe20207812 */ /* 0x000fc400078ec0ff */
[----:B------:R-:W-:Y:S01]  /*2cc50*/  IADD3 R34, PT, PT, R81, R34, RZ ;  /* 0x0000002251227210 */ /* 0x000fe20007ffe0ff */
[----:B------:R-:W-:Y:S01]  /*2cc60*/  IMAD.WIDE.U32 R128, R140, R80, RZ ;  /* 0x000000508c807225 */ /* 0x000fe200078e00ff */
[----:B------:R-:W-:-:S03]  /*2cc70*/  @P5 LOP3.LUT R32, R32, 0x1, RZ, 0xfc, !PT ;  /* 0x0000000120205812 */ /* 0x000fc600078efcff */
[----:B------:R-:W-:-:S04]  /*2cc80*/  IMAD.WIDE.U32 R80, R156, R80, RZ ;  /* 0x000000509c507225 */ /* 0x000fc800078e00ff */
[----:B------:R-:W-:-:S04]  /*2cc90*/  IMAD.WIDE.U32 R128, P5, R34, R156, R128 ;  /* 0x0000009c22807225 */ /* 0x000fc800078a0080 */
[----:B------:R-:W-:Y:S01]  /*2cca0*/  IMAD.X R131, RZ, RZ, RZ, P5 ;  /* 0x000000ffff837224 */ /* 0x000fe200028e06ff */
[----:B------:R-:W-:Y:S01]  /*2ccb0*/  IADD3 R65, P5, PT, R81, R128, RZ ;  /* 0x0000008051417210 */ /* 0x000fe20007fbe0ff */
[----:B------:R-:W-:Y:S01]  /*2ccc0*/  IMAD.MOV.U32 R130, RZ, RZ, R129 ;  /* 0x000000ffff827224 */ /* 0x000fe200078e0081 */
[----:B------:R-:W-:Y:S01]  /*2ccd0*/  LOP3.LUT R164, R164, 0x7ffff, RZ, 0xc0, !PT ;  /* 0x0007ffffa4a47812 */ /* 0x000fe200078ec0ff */
[----:B------:R-:W-:-:S04]  /*2cce0*/  IMAD.WIDE.U32 R144, R122, 0x13, RZ ;  /* 0x000000137a907825 */ /* 0x000fc800078e00ff */
[----:B------:R-:W-:-:S04]  /*2ccf0*/  IMAD.WIDE.U32.X R130, R140, R34, R130, P5 ;  /* 0x000000228c827225 */ /* 0x000fc800028e0482 */
[----:B------:R-:W-:Y:S02]  /*2cd00*/  IMAD R34, R123, 0x13, RZ ;  /* 0x000000137b227824 */ /* 0x000fe400078e02ff */
[----:B------:R-:W-:-:S03]  /*2cd10*/  IMAD.WIDE.U32 R128, R164, R144, RZ ;  /* 0x00000090a4807225 */ /* 0x000fc600078e00ff */
[----:B------:R-:W-:Y:S01]  /*2cd20*/  IADD3 R173, PT, PT, R145, R34, RZ ;  /* 0x0000002291ad7210 */ /* 0x000fe20007ffe0ff */
[----:B------:R-:W-:-:S04]  /*2cd30*/  IMAD.WIDE.U32 R142, R165, R144, RZ ;  /* 0x00000090a58e7225 */ /* 0x000fc800078e00ff */
[----:B------:R-:W-:Y:S01]  /*2cd40*/  IMAD.WIDE.U32 R128, P5, R173, R165, R128 ;  /* 0x000000a5ad807225 */ /* 0x000fe200078a0080 */
[----:B------:R-:W-:-:S03]  /*2cd50*/  LOP3.LUT R159, R159, 0x7ffff, RZ, 0xc0, !PT ;  /* 0x0007ffff9f9f7812 */ /* 0x000fc600078ec0ff */
[----:B------:R-:W-:Y:S01]  /*2cd60*/  IMAD.X R133, RZ, RZ, RZ, P5 ;  /* 0x000000ffff857224 */ /* 0x000fe200028e06ff */
[----:B------:R-:W-:Y:S01]  /*2cd70*/  IADD3 R37, P5, PT, R143, R128, RZ ;  /* 0x000000808f257210 */ /* 0x000fe20007fbe0ff */
[----:B------:R-:W-:-:S04]  /*2cd80*/  IMAD.WIDE.U32 R138, R120, 0x13, RZ ;  /* 0x00000013788a7825 */ /* 0x000fc800078e00ff */
[----:B------:R-:W-:Y:S02]  /*2cd90*/  IMAD.MOV.U32 R132, RZ, RZ, R129 ;  /* 0x000000ffff847224 */ /* 0x000fe400078e0081 */
[----:B------:R-:W-:Y:S02]  /*2cda0*/  IMAD R34, R121, 0x13, RZ ;  /* 0x0000001379227824 */ /* 0x000fe400078e02ff */
[----:B------:R-:W-:-:S03]  /*2cdb0*/  IMAD.WIDE.U32.X R128, R164, R173, R132, P5 ;  /* 0x000000ada4807225 */ /* 0x000fc600028e0484 */
[----:B------:R-:W-:Y:S01]  /*2cdc0*/  IADD3 R34, PT, PT, R139, R34, RZ ;  /* 0x000000228b227210 */ /* 0x000fe20007ffe0ff */
        /* <DEDUP_REMOVED lines=16> */
[----:B------:R-:W-:Y:S01]  /*2ced0*/  IMAD.WIDE.U32 R214, R124, 0x13, RZ ;  /* 0x000000137cd67825 */ /* 0x000fe200078e00ff */
[----:B------:R-:W-:Y:S02]  /*2cee0*/  IADD3.X R131, PT, PT, RZ, RZ, RZ, P5, !PT ;  /* 0x000000ffff837210 */ /* 0x000fe40002ffe4ff */
[----:B------:R-:W-:Y:S01]  /*2cef0*/  IADD3 R61, P5, PT, R139, R128, RZ ;  /* 0x000000808b3d7210 */ /* 0x000fe20007fbe0ff */
[----:B------:R-:W-:Y:S02]  /*2cf00*/  IMAD.MOV.U32 R130, RZ, RZ, R129 ;  /* 0x000000ffff827224 */ /* 0x000fe400078e0081 */
[----:B------:R-:W-:Y:S02]  /*2cf10*/  IMAD R235, R125, 0x13, RZ ;  /* 0x000000137deb7824 */ /* 0x000fe400078e02ff */
[----:B------:R-:W-:-:S04]  /*2cf20*/  IMAD.WIDE.U32.X R128, R140, R34, R130, P5 ;  /* 0x000000228c807225 */ /* 0x000fc800028e0482 */
[----:B------:R-:W-:-:S04]  /*2cf30*/  IMAD.WIDE.U32 R130, R164, R214, RZ ;  /* 0x000000d6a4827225 */ /* 0x000fc800078e00ff */
[----:B------:R-:W-:Y:S02]  /*2cf40*/  IMAD.IADD R235, R215, 0x1, R235 ;  /* 0x00000001d7eb7824 */ /* 0x000fe400078e02eb */
[----:B------:R-:W-:-:S04]  /*2cf50*/  IMAD.WIDE.U32 R142, R165, R214, RZ ;  /* 0x000000d6a58e7225 */ /* 0x000fc800078e00ff */
[----:B------:R-:W-:-:S05]  /*2cf60*/  IMAD.WIDE.U32 R130, P5, R235, R165, R130 ;  /* 0x000000a5eb827225 */ /* 0x000fca00078a0082 */
[----:B------:R-:W-:Y:S01]  /*2cf70*/  IADD3.X R133, PT, PT, RZ, RZ, RZ, P5, !PT ;  /* 0x000000ffff857210 */ /* 0x000fe20002ffe4ff */
[----:B------:R-:W-:Y:S01]  /*2cf80*/  IMAD.MOV.U32 R132, RZ, RZ, R131 ;  /* 0x000000ffff847224 */ /* 0x000fe200078e0083 */
[----:B------:R-:W-:-:S05]  /*2cf90*/  IADD3 R34, P5, PT, R143, R130, RZ ;  /* 0x000000828f227210 */ /* 0x000fca0007fbe0ff */
[----:B------:R-:W-:-:S04]  /*2cfa0*/  IMAD.WIDE.U32.X R130, R164, R235, R132, P5 ;  /* 0x000000eba4827225 */ /* 0x000fc800028e0484 */
[----:B------:R-:W-:-:S04]  /*2cfb0*/  IMAD.WIDE.U32 R132, R159, R144, RZ ;  /* 0x000000909f847225 */ /* 0x000fc800078e00ff */
[----:B------:R-:W-:-:S04]  /*2cfc0*/  IMAD.WIDE.U32 R146, R161, R144, RZ ;  /* 0x00000090a1927225 */ /* 0x000fc800078e00ff */
[----:B------:R-:W-:-:S04]  /*2cfd0*/  IMAD.WIDE.U32 R132, P5, R173, R161, R132 ;  /* 0x000000a1ad847225 */ /* 0x000fc800078a0084 */
[----:B------:R-:W-:Y:S01]  /*2cfe0*/  IMAD.X R163, RZ, RZ, RZ, P5 ;  /* 0x000000ffffa37224 */ /* 0x000fe200028e06ff */
[----:B------:R-:W-:Y:S02]  /*2cff0*/  MOV R162, R133 ;  /* 0x0000008500a27202 */ /* 0x000fe40000000f00 */
[----:B------:R-:W-:-:S05]  /*2d000*/  IADD3 R37, P5, PT, R147, R132, RZ ;  /* 0x0000008493257210 */ /* 0x000fca0007fbe0ff */
        /* <DEDUP_REMOVED lines=10> */
[----:B------:R-:W-:Y:S01]  /*2d0b0*/  IMAD.X R131, RZ, RZ, RZ, P5 ;  /* 0x000000ffff837224 */ /* 0x000fe200028e06ff */
[----:B------:R-:W-:Y:S01]  /*2d0c0*/  IADD3 R37, P5, PT, R143, R128, RZ ;  /* 0x000000808f257210 */ /* 0x000fe20007fbe0ff */
[----:B------:R-:W-:-:S04]  /*2d0d0*/  IMAD.MOV.U32 R130, RZ, RZ, R129 ;  /* 0x000000ffff827224 */ /* 0x000fc800078e0081 */
[----:B------:R-:W-:-:S04]  /*2d0e0*/  IMAD.WIDE.U32.X R128, R117, R164, R130, P5 ;  /* 0x000000a475807225 */ /* 0x000fc800028e0482 */
[----:B------:R-:W-:-:S04]  /*2d0f0*/  IMAD.WIDE.U32 R130, R159, R214, RZ ;  /* 0x000000d69f827225 */ /* 0x000fc800078e00ff */
        /* <DEDUP_REMOVED lines=51> */
[----:B------:R-:W-:-:S04]  /*2d430*/  IMAD.WIDE.U32 R138, R159, R118, RZ ;  /* 0x000000769f8a7225 */ /* 0x000fc800078e00ff */
[----:B------:R-:W-:-:S04]  /*2d440*/  IMAD.MOV.U32 R132, RZ, RZ, R131 ;  /* 0x000000ffff847224 */ /* 0x000fc800078e0083 */
[----:B------:R-:W-:-:S04]  /*2d450*/  IMAD.WIDE.U32.X R130, R121, R164, R132, P5 ;  /* 0x000000a479827225 */ /* 0x000fc800028e0484 */
[----:B------:R-:W-:-:S04]  /*2d460*/  IMAD.WIDE.U32 R138, P5, R119, R161, R138 ;  /* 0x000000a1778a7225 */ /* 0x000fc800078a008a */
[----:B------:R-:W-:Y:S01]  /*2d470*/  IMAD.WIDE.U32 R132, R161, R118, RZ ;  /* 0x00000076a1847225 */ /* 0x000fe200078e00ff */
[----:B------:R-:W-:-:S03]  /*2d480*/  IADD3.X R143, PT, PT, RZ, RZ, RZ, P5, !PT ;  /* 0x000000ffff8f7210 */ /* 0x000fc60002ffe4ff */
[----:B------:R-:W-:Y:S01]  /*2d490*/  IMAD.MOV.U32 R142, RZ, RZ, R139 ;  /* 0x000000ffff8e7224 */ /* 0x000fe200078e008b */
[----:B------:R-:W-:-:S05]  /*2d4a0*/  IADD3 R133, P5, PT, R133, R138, RZ ;  /* 0x0000008a85857210 */ /* 0x000fca0007fbe0ff */
[----:B------:R-:W-:-:S04]  /*2d4b0*/  IMAD.WIDE.U32.X R138, R119, R159, R142, P5 ;  /* 0x0000009f778a7225 */ /* 0x000fc800028e048e */
[----:B------:R-:W-:-:S04]  /*2d4c0*/  IMAD.WIDE.U32 R142, R140, R116, RZ ;  /* 0x000000748c8e7225 */ /* 0x000fc800078e00ff */
[----:B------:R-:W-:-:S04]  /*2d4d0*/  IMAD.WIDE.U32 R146, R156, R116, RZ ;  /* 0x000000749c927225 */ /* 0x000fc800078e00ff */
[----:B------:R-:W-:Y:S01]  /*2d4e0*/  IMAD.WIDE.U32 R142, P5, R117, R156, R142 ;  /* 0x0000009c758e7225 */ /* 0x000fe200078a008e */
[----:B------:R1:W-:Y:S03]  /*2d4f0*/  STL [R1+0x30], R173 ;  /* 0x000030ad01007387 */ /* 0x0003e60000100800 */
[----:B------:R-:W-:Y:S01]  /*2d500*/  IMAD.X R145, RZ, RZ, RZ, P5 ;  /* 0x000000ffff917224 */ /* 0x000fe200028e06ff */
[----:B------:R-:W-:Y:S02]  /*2d510*/  MOV R144, R143 ;  /* 0x0000008f00907202 */ /* 0x000fe40000000f00 */
[----:B-1----:R-:W-:-:S05]  /*2d520*/  IADD3 R173, P5, PT, R147, R142, RZ ;  /* 0x0000008e93ad7210 */ /* 0x002fca0007fbe0ff */
[----:B------:R-:W-:Y:S01]  /*2d530*/  IMAD.WIDE.U32.X R144, R117, R140, R144, P5 ;  /* 0x0000008c75907225 */ /* 0x000fe200028e0490 */
[----:B------:R-:W-:-:S04]  /*2d540*/  IADD3 R159, P5, PT, R128, R132, RZ ;  /* 0x00000084809f7210 */ /* 0x000fc80007fbe0ff */
[----:B------:R-:W-:Y:S02]  /*2d550*/  IADD3.X R129, P5, PT, R129, R133, RZ, P5, !PT ;  /* 0x0000008581817210 */ /* 0x000fe40002fbe4ff */
[----:B------:R-:W-:-:S04]  /*2d560*/  IADD3 R159, P6, PT, R159, R146, RZ ;  /* 0x000000929f9f7210 */ /* 0x000fc80007fde0ff */
[----:B------:R-:W-:Y:S02]  /*2d570*/  IADD3.X R173, P6, PT, R129, R173, RZ, P6, !PT ;  /* 0x000000ad81ad7210 */ /* 0x000fe400037de4ff */
[----:B------:R-:W1:Y:S02]  /*2d580*/  LDC.64 R128, c[0x3][0x8] ;  /* 0x00c00200ff807b82 */ /* 0x000e640000000a00 */
[----:B------:R-:W-:-:S04]  /*2d590*/  IADD3.X R185, P5, P6, R144, R138, R130, P6, P5 ;  /* 0x0000008a90b97210 */ /* 0x000fc800036aa482 */
[----:B------:R-:W-:Y:S02]  /*2d5a0*/  IADD3.X R184, PT, PT, R145, R139, R131, P5, P6 ;  /* 0x0000008b91b87210 */ /* 0x000fe40002fec483 */
[----:B------:R-:W2:Y:S02]  /*2d5b0*/  LDC.64 R130, c[0x3][0x8] ;  /* 0x00c00200ff827b82 */ /* 0x000ea40000000a00 */
[----:B--2---:R-:W-:-:S04]  /*2d5c0*/  IMAD.WIDE.U32 R132, R93, R130, RZ ;  /* 0x000000825d847225 */ /* 0x004fc800078e00ff */
[----:B-1----:R-:W-:-:S04]  /*2d5d0*/  IMAD.WIDE.U32 R132, P5, R92, R129, R132 ;  /* 0x000000815c847225 */ /* 0x002fc800078a0084 */
[----:B------:R-:W-:-:S04]  /*2d5e0*/  IMAD.WIDE.U32 R128, R92, R128, RZ ;  /* 0x000000805c807225 */ /* 0x000fc800078e00ff */
[----:B------:R-:W-:Y:S01]  /*2d5f0*/  IMAD.X R139, RZ, RZ, RZ, P5 ;  /* 0x000000ffff8b7224 */ /* 0x000fe200028e06ff */
[----:B------:R-:W-:Y:S01]  /*2d600*/  IADD3 R129, P5, PT, R129, R132, RZ ;  /* 0x0000008481817210 */ /* 0x000fe20007fbe0ff */
[----:B------:R-:W-:-:S04]  /*2d610*/  IMAD.MOV.U32 R138, RZ, RZ, R133 ;  /* 0x000000ffff8a7224 */ /* 0x000fc800078e0085 */
[----:B------:R-:W-:-:S04]  /*2d620*/  IMAD.WIDE.U32.X R130, R93, R131, R138, P5 ;  /* 0x000000835d827225 */ /* 0x000fc800028e048a */
[----:B------:R-:W-:-:S04]  /*2d630*/  IMAD.WIDE.U32 R138, R95, UR20, RZ ;  /* 0x000000145f8a7c25 */ /* 0x000fc8000f8e00ff */
[----:B------:R-:W-:-:S04]  /*2d640*/  IMAD.WIDE.U32 R132, R94, UR16, RZ ;  /* 0x000000105e847c25 */ /* 0x000fc8000f8e00ff */
[----:B------:R-:W-:Y:S01]  /*2d650*/  IMAD.WIDE.U32 R138, P5, R94, UR17, R138 ;  /* 0x000000115e8a7c25 */ /* 0x000fe2000f8a008a */
[----:B------:R-:W1:Y:S04]  /*2d660*/  LDCU.128 UR16, c[0x3][URZ] ;  /* 0x00c00000ff1077ac */ /* 0x000e680008000c00 */
[----:B------:R-:W-:Y:S01]  /*2d670*/  IADD3.X R143, PT, PT, RZ, RZ, RZ, P5, !PT ;  /* 0x000000ffff8f7210 */ /* 0x000fe20002ffe4ff */
[----:B------:R-:W-:Y:S01]  /*2d680*/  IMAD.MOV.U32 R142, RZ, RZ, R139 ;  /* 0x000000ffff8e7224 */ /* 0x000fe200078e008b */
[----:B------:R-:W-:-:S05]  /*2d690*/  IADD3 R133, P5, PT, R133, R138, RZ ;  /* 0x0000008a85857210 */ /* 0x000fca0007fbe0ff */
[----:B------:R-:W-:Y:S01]  /*2d6a0*/  IMAD.WIDE.U32.X R138, R95, UR21, R142, P5 ;  /* 0x000000155f8a7c25 */ /* 0x000fe2000a8e048e */
[----:B------:R-:W2:Y:S03]  /*2d6b0*/  LDCU.128 UR20, c[0x3][0x10] ;  /* 0x00c00200ff1477ac */ /* 0x000ea60008000c00 */
        /* <DEDUP_REMOVED lines=33> */
[----:B------:R-:W-:-:S04]  /*2d8d0*/  IMAD.WIDE.U32 R130, R93, UR30, RZ ;  /* 0x0000001e5d827c25 */ /* 0x000fc8000f8e00ff */
[----:B------:R-:W-:-:S04]  /*2d8e0*/  IMAD.WIDE.U32 R128, R92, UR26, RZ ;  /* 0x0000001a5c807c25 */ /* 0x000fc8000f8e00ff */
[----:B------:R-:W-:Y:S01]  /*2d8f0*/  IMAD.WIDE.U32 R130, P5, R92, UR27, R130 ;  /* 0x0000001b5c827c25 */ /* 0x000fe2000f8a0082 */
[----:B------:R-:W3:Y:S03]  /*2d900*/  LDCU.128 UR24, c[0x3][0x10] ;  /* 0x00c00200ff1877ac */ /* 0x000ee60008000c00 */
[----:B------:R-:W-:Y:S01]  /*2d910*/  IMAD.X R133, RZ, RZ, RZ, P5 ;  /* 0x000000ffff857224 */ /* 0x000fe200028e06ff */
[----:B------:R-:W-:Y:S02]  /*2d920*/  MOV R132, R131 ;  /* 0x0000008300847202 */ /* 0x000fe40000000f00 */
[----:B------:R-:W-:-:S05]  /*2d930*/  IADD3 R129, P5, PT, R129, R130, RZ ;  /* 0x0000008281817210 */ /* 0x000fca0007fbe0ff */
[----:B------:R-:W-:Y:S01]  /*2d940*/  IMAD.WIDE.U32.X R130, R93, UR31, R132, P5 ;  /* 0x0000001f5d827c25 */ /* 0x000fe2000a8e0484 */
[----:B------:R-:W4:Y:S03]  /*2d950*/  LDCU.128 UR28, c[0x3][URZ] ;  /* 0x00c00000ff1c77ac */ /* 0x000f260008000c00 */
        /* <DEDUP_REMOVED lines=10> */
[----:B------:R-:W-:Y:S01]  /*2da00*/  IADD3.X R206, P6, PT, R129, R206, RZ, P6, !PT ;  /* 0x000000ce81ce7210 */ /* 0x000fe200037de4ff */
[----:B------:R-:W-:-:S03]  /*2da10*/  IMAD.WIDE.U32 R128, R56, R96, RZ ;  /* 0x0000006038807225 */ /* 0x000fc600078e00ff */
[----:B------:R-:W-:Y:S01]  /*2da20*/  IADD3.X R208, P5, P6, R138, R135, R130, P6, P5 ;  /* 0x000000878ad07210 */ /* 0x000fe200036aa482 */
[----:B------:R-:W-:-:S03]  /*2da30*/  IMAD.WIDE.U32 R132, R152, R96, RZ ;  /* 0x0000006098847225 */ /* 0x000fc600078e00ff */
[----:B------:R-:W-:Y:S01]  /*2da40*/  IADD3.X R207, PT, PT, R139, R153, R131, P5, P6 ;  /* 0x000000998bcf7210 */ /* 0x000fe20002fec483 */
        /* <DEDUP_REMOVED lines=11> */
[----:B------:R-:W-:Y:S01]  /*2db00*/  IMAD.WIDE.U32.X R142, R95, R39, R142, P5 ;  /* 0x000000275f8e7225 */ /* 0x000fe200028e048e */
[----:B------:R-:W-:-:S04]  /*2db10*/  IADD3 R193, P5, PT, R193, R132, RZ ;  /* 0x00000084c1c17210 */ /* 0x000fc80007fbe0ff */
[----:B------:R-:W-:Y:S02]  /*2db20*/  IADD3.X R133, P5, PT, R192, R133, RZ, P5, !PT ;  /* 0x00000085c0857210 */ /* 0x000fe40002fbe4ff */
[----:B------:R-:W-:Y:S01]  /*2db30*/  IADD3 R140, P6, PT, R193, R130, RZ ;  /* 0x00000082c18c7210 */ /* 0x000fe20007fde0ff */
[----:B------:R-:W-:-:S03]  /*2db40*/  IMAD.WIDE.U32 R130, R101, UR38, RZ ;  /* 0x0000002665827c25 */ /* 0x000fc6000f8e00ff */
[----:B------:R-:W-:-:S04]  /*2db50*/  IADD3.X R188, P6, PT, R133, R188, RZ, P6, !PT ;  /* 0x000000bc85bc7210 */ /* 0x000fc800037de4ff */
[----:B------:R-:W-:-:S04]  /*2db60*/  IADD3.X R171, P5, P6, R142, R191, R128, P6, P5 ;  /* 0x000000bf8eab7210 */ /* 0x000fc800036aa480 */
[----:B------:R-:W-:Y:S01]  /*2db70*/  IADD3.X R190, PT, PT, R143, R190, R129, P5, P6 ;  /* 0x000000be8fbe7210 */ /* 0x000fe20002fec481 */
[----:B------:R-:W-:-:S04]  /*2db80*/  IMAD.WIDE.U32 R130, P5, R100, UR35, R130 ;  /* 0x0000002364827c25 */ /* 0x000fc8000f8a0082 */
[----:B------:R-:W-:Y:S01]  /*2db90*/  IMAD.WIDE.U32 R128, R100, UR34, RZ ;  /* 0x0000002264807c25 */ /* 0x000fe2000f8e00ff */
[----:B------:R-:W-:Y:S01]  /*2dba0*/  LOP3.LUT R62, R62, 0x7ffff, RZ, 0xc0, !PT ;  /* 0x0007ffff3e3e7812 */ /* 0x000fe200078ec0ff */
[----:B------:R-:W0:Y:S02]  /*2dbb0*/  LDCU.128 UR32, c[0x3][URZ] ;  /* 0x00c00000ff2077ac */ /* 0x000e240008000c00 */
[----:B------:R-:W-:Y:S01]  /*2dbc0*/  IMAD.X R133, RZ, RZ, RZ, P5 ;  /* 0x000000ffff857224 */ /* 0x000fe200028e06ff */
[----:B------:R-:W-:Y:S01]  /*2dbd0*/  IADD3 R129, P5, PT, R129, R130, RZ ;  /* 0x0000008281817210 */ /* 0x000fe20007fbe0ff */
[----:B----4-:R-:W-:-:S04]  /*2dbe0*/  IMAD.WIDE.U32 R138, R99, UR28, RZ ;  /* 0x0000001c638a7c25 */ /* 0x010fc8000f8e00ff */
[----:B------:R-:W-:-:S04]  /*2dbf0*/  IMAD.MOV.U32 R132, RZ, RZ, R131 ;  /* 0x000000ffff847224 */ /* 0x000fc800078e0083 */
[----:B------:R-:W-:Y:S01]  /*2dc00*/  IMAD.WIDE.U32.X R130, R101, UR39, R132, P5 ;  /* 0x0000002765827c25 */ /* 0x000fe2000a8e0484 */
[----:B------:R-:W4:Y:S03]  /*2dc10*/  LDCU.128 UR36, c[0x3][URZ] ;  /* 0x00c00000ff2477ac */ /* 0x000f260008000c00 */
[----:B-1----:R-:W-:-:S04]  /*2dc20*/  IMAD.WIDE.U32 R138, P5, R98, UR17, R138 ;  /* 0x00000011628a7c25 */ /* 0x002fc8000f8a008a */
[----:B------:R-:W-:Y:S01]  /*2dc30*/  IMAD.WIDE.U32 R132, R98, UR16, RZ ;  /* 0x0000001062847c25 */ /* 0x000fe2000f8e00ff */
[----:B------:R-:W-:Y:S01]  /*2dc40*/  IADD3.X R143, PT, PT, RZ, RZ, RZ, P5, !PT ;  /* 0x000000ffff8f7210 */ /* 0x000fe20002ffe4ff */
[----:B------:R-:W1:Y:S02]  /*2dc50*/  LDCU.64 UR16, c[0x3][URZ] ;  /* 0x00c00000ff1077ac */ /* 0x000e640008000a00 */
[----:B------:R-:W-:Y:S01]  /*2dc60*/  IMAD.MOV.U32 R142, RZ, RZ, R139 ;  /* 0x000000ffff8e7224 */ /* 0x000fe200078e008b */
[----:B------:R-:W-:-:S05]  /*2dc70*/  IADD3 R133, P5, PT, R133, R138, RZ ;  /* 0x0000008a85857210 */ /* 0x000fca0007fbe0ff */
[----:B------:R-:W-:-:S04]  /*2dc80*/  IMAD.WIDE.U32.X R138, R99, UR29, R142, P5 ;  /* 0x0000001d638a7c25 */ /* 0x000fc8000a8e048e */
[----:B---3--:R-:W-:-:S04]  /*2dc90*/  IMAD.WIDE.U32 R142, R97, UR24, RZ ;  /* 0x00000018618e7c25 */ /* 0x008fc8000f8e00ff */
[----:B--2---:R-:W-:-:S04]  /*2dca0*/  IMAD.WIDE.U32 R146, R96, UR20, RZ ;  /* 0x0000001460927c25 */ /* 0x004fc8000f8e00ff */
[----:B------:R-:W-:-:S04]  /*2dcb0*/  IMAD.WIDE.U32 R142, P5, R96, UR21, R142 ;  /* 0x00000015608e7c25 */ /* 0x000fc8000f8a008e */
[----:B------:R-:W-:Y:S01]  /*2dcc0*/  IMAD.X R145, RZ, RZ, RZ, P5 ;  /* 0x000000ffff917224 */ /* 0x000fe200028e06ff */
[----:B------:R-:W-:Y:S02]  /*2dcd0*/  MOV R144, R143 ;  /* 0x0000008f00907202 */ /* 0x000fe40000000f00 */
[----:B------:R-:W-:-:S05]  /*2dce0*/  IADD3 R135, P5, PT, R147, R142, RZ ;  /* 0x0000008e93877210 */ /* 0x000fca0007fbe0ff */
[----:B------:R-:W-:Y:S01]  /*2dcf0*/  IMAD.WIDE.U32.X R144, R97, UR25, R144, P5 ;  /* 0x0000001961907c25 */ /* 0x000fe2000a8e0490 */
        /* <DEDUP_REMOVED lines=9> */
[----:B------:R-:W2:Y:S03]  /*2dd90*/  LDCU.128 UR40, c[0x3][URZ] ;  /* 0x00c00000ff2877ac */ /* 0x000ea60008000c00 */
[----:B------:R-:W-:Y:S01]  /*2dda0*/  IMAD.X R133, RZ, RZ, RZ, P5 ;  /* 0x000000ffff857224 */ /* 0x000fe200028e06ff */
[----:B------:R-:W-:Y:S01]  /*2ddb0*/  IADD3 R129, P5, PT, R129, R130, RZ ;  /* 0x0000008281817210 */ /* 0x000fe20007fbe0ff */
[----:B------:R-:W-:-:S04]  /*2ddc0*/  IMAD.MOV.U32 R132, RZ, RZ, R131 ;  /* 0x000000ffff847224 */ /* 0x000fc800078e0083 */
[----:B------:R-:W-:Y:S01]  /*2ddd0*/  IMAD.WIDE.U32.X R130, R95, UR47, R132, P5 ;  /* 0x0000002f5f827c25 */ /* 0x000fe2000a8e0484 */
[----:B------:R-:W3:Y:S03]  /*2dde0*/  LDCU.128 UR44, c[0x3][URZ] ;  /* 0x00c00000ff2c77ac */ /* 0x000ee60008000c00 */
[----:B0-----:R-:W-:-:S04]  /*2ddf0*/  IMAD.WIDE.U32 R132, R93, UR8, RZ ;  /* 0x000000085d847c25 */ /* 0x001fc8000f8e00ff */
[----:B------:R-:W-:-:S04]  /*2de00*/  IMAD.WIDE.U32 R142, R92, UR4, RZ ;  /* 0x000000045c8e7c25 */ /* 0x000fc8000f8e00ff */
[----:B------:R-:W-:Y:S01]  /*2de10*/  IMAD.WIDE.U32 R132, P5, R92, UR5, R132 ;  /* 0x000000055c847c25 */ /* 0x000fe2000f8a0084 */
[----:B------:R-:W0:Y:S04]  /*2de20*/  LDCU.64 UR4, c[0x3][URZ] ;  /* 0x00c00000ff0477ac */ /* 0x000e280008000a00 */
[----:B------:R-:W-:Y:S01]  /*2de30*/  IADD3.X R139, PT, PT, RZ, RZ, RZ, P5, !PT ;  /* 0x000000ffff8b7210 */ /* 0x000fe20002ffe4ff */
[----:B------:R-:W-:Y:S01]  /*2de40*/  IMAD.MOV.U32 R138, RZ, RZ, R133 ;  /* 0x000000ffff8a7224 */ /* 0x000fe200078e0085 */
[----:B------:R-:W-:-:S05]  /*2de50*/  IADD3 R198, P5, PT, R143, R132, RZ ;  /* 0x000000848fc67210 */ /* 0x000fca0007fbe0ff */
[----:B------:R-:W-:Y:S01]  /*2de60*/  IMAD.WIDE.U32.X R138, R93, UR9, R138, P5 ;  /* 0x000000095d8a7c25 */ /* 0x000fe2000a8e048a */
[----:B------:R-:W-:-:S04]  /*2de70*/  IADD3 R146, P5, PT, R146, R128, RZ ;  /* 0x0000008092927210 */ /* 0x000fc80007fbe0ff */
[----:B------:R-:W-:Y:S02]  /*2de80*/  IADD3.X R129, P5, PT, R135, R129, RZ, P5, !PT ;  /* 0x0000008187817210 */ /* 0x000fe40002fbe4ff */
[----:B------:R-:W-:-:S04]  /*2de90*/  IADD3 R194, P6, PT, R146, R142, RZ ;  /* 0x0000008e92c27210 */ /* 0x000fc80007fde0ff */
[----:B------:R-:W-:Y:S01]  /*2dea0*/  IADD3.X R198, P6, PT, R129, R198, RZ, P6, !PT ;  /* 0x000000c681c67210 */ /* 0x000fe200037de4ff */
[----:B------:R-:W-:-:S03]  /*2deb0*/  IMAD.WIDE.U32 R128, R127, R90, RZ ;  /* 0x0000005a7f807225 */ /* 0x000fc600078e00ff */
[----:B------:R-:W-:-:S04]  /*2dec0*/  IADD3.X R199, P5, P6, R138, R199, R130, P6, P5 ;  /* 0x000000c78ac77210 */ /* 0x000fc800036aa482 */
[----:B------:R-:W-:Y:S01]  /*2ded0*/  IADD3.X R197, PT, PT, R139, R197, R131, P5, P6 ;  /* 0x000000c58bc57210 */ /* 0x000fe20002fec483 */
[----:B------:R-:W-:-:S04]  /*2dee0*/  IMAD.WIDE.U32 R128, P5, R91, R160, R128 ;  /* 0x000000a05b807225 */ /* 0x000fc800078a0080 */
[----:B------:R-:W-:Y:S01]  /*2def0*/  IMAD.WIDE.U32 R160, R160, R90, RZ ;  /* 0x0000005aa0a07225 */ /* 0x000fe200078e00ff */
[----:B------:R-:W-:-:S03]  /*2df00*/  MOV R130, R129 ;  /* 0x0000008100827202 */ /* 0x000fc60000000f00 */
[----:B------:R-:W-:Y:S01]  /*2df10*/  IMAD.X R131, RZ, RZ, RZ, P5 ;  /* 0x000000ffff837224 */ /* 0x000fe200028e06ff */
[----:B------:R-:W-:Y:S01]  /*2df20*/  IADD3 R135, P5, PT, R161, R128, RZ ;  /* 0x00000080a1877210 */ /* 0x000fe20007fbe0ff */
[----:B--2---:R-:W-:-:S04]  /*2df30*/  IMAD.WIDE.U32 R132, R85, UR40, RZ ;  /* 0x0000002855847c25 */ /* 0x004fc8000f8e00ff */
[----:B------:R-:W-:-:S04]  /*2df40*/  IMAD.WIDE.U32.X R128, R91, R127, R130, P5 ;  /* 0x0000007f5b807225 */ /* 0x000fc800028e0482 */
[----:B---3--:R-:W-:-:S04]  /*2df50*/  IMAD.WIDE.U32 R132, P5, R84, UR45, R132 ;  /* 0x0000002d54847c25 */ /* 0x008fc8000f8a0084 */
[----:B------:R-:W-:-:S04]  /*2df60*/  IMAD.WIDE.U32 R130, R84, UR44, RZ ;  /* 0x0000002c54827c25 */ /* 0x000fc8000f8e00ff */
[----:B------:R-:W-:Y:S01]  /*2df70*/  IMAD.X R139, RZ, RZ, RZ, P5 ;  /* 0x000000ffff8b7224 */ /* 0x000fe200028e06ff */
[----:B------:R-:W-:Y:S01]  /*2df80*/  IADD3 R127, P5, PT, R131, R132, RZ ;  /* 0x00000084837f7210 */ /* 0x000fe20007fbe0ff */
[----:B------:R-:W-:-:S04]  /*2df90*/  IMAD.MOV.U32 R138, RZ, RZ, R133 ;  /* 0x000000ffff8a7224 */ /* 0x000fc800078e0085 */
[----:B------:R-:W-:-:S04]  /*2dfa0*/  IMAD.WIDE.U32.X R132, R85, UR41, R138, P5 ;  /* 0x0000002955847c25 */ /* 0x000fc8000a8e048a */
[----:B------:R-:W-:-:S04]  /*2dfb0*/  IMAD.WIDE.U32 R138, R63, R88, RZ ;  /* 0x000000583f8a7225 */ /* 0x000fc800078e00ff */
[----:B------:R-:W-:-:S04]  /*2dfc0*/  IMAD.WIDE.U32 R142, R154, R88, RZ ;  /* 0x000000589a8e7225 */ /* 0x000fc800078e00ff */
[----:B------:R-:W-:-:S05]  /*2dfd0*/  IMAD.WIDE.U32 R138, P5, R89, R154, R138 ;  /* 0x0000009a598a7225 */ /* 0x000fca00078a008a */
[----:B------:R-:W-:Y:S02]  /*2dfe0*/  IADD3.X R131, PT, PT, RZ, RZ, RZ, P5, !PT ;  /* 0x000000ffff837210 */ /* 0x000fe40002ffe4ff */
[----:B------:R-:W-:Y:S01]  /*2dff0*/  IADD3 R160, P5, PT, R130, R160, RZ ;  /* 0x000000a082a07210 */ /* 0x000fe20007fbe0ff */
[----:B------:R-:W-:Y:S01]  /*2e000*/  IMAD.MOV.U32 R130, RZ, RZ, R139 ;  /* 0x000000ffff827224 */ /* 0x000fe200078e008b */
[----:B------:R-:W-:Y:S02]  /*2e010*/  IADD3 R138, P6, PT, R143, R138, RZ ;  /* 0x0000008a8f8a7210 */ /* 0x000fe40007fde0ff */
[----:B------:R-:W-:-:S03]  /*2e020*/  IADD3.X R135, P5, PT, R127, R135, RZ, P5, !PT ;  /* 0x000000877f877210 */ /* 0x000fc60002fbe4ff */
[----:B------:R-:W-:Y:S01]  /*2e030*/  IMAD.WIDE.U32.X R130, R89, R63, R130, P6 ;  /* 0x0000003f59827225 */ /* 0x000fe200030e0482 */
        /* <DEDUP_REMOVED lines=8> */
[----:B------:R-:W-:Y:S02]  /*2e0c0*/  MOV R130, R129 ;  /* 0x0000008100827202 */ /* 0x000fe40000000f00 */
        /* <DEDUP_REMOVED lines=13> */
[----:B------:R-:W-:Y:S01]  /*2e1a0*/  IADD3.X R128, P5, P6, R130, R127, R128, P6, P5 ;  /* 0x0000007f82807210 */ /* 0x000fe200036aa480 */
[----:B------:R-:W-:Y:S01]  /*2e1b0*/  IMAD.X R133, RZ, RZ, RZ, P3 ;  /* 0x000000ffff857224 */ /* 0x000fe200018e06ff */
[----:B------:R-:W-:Y:S02]  /*2e1c0*/  MOV R132, R157 ;  /* 0x0000009d00847202 */ /* 0x000fe40000000f00 */
[----:B------:R-:W-:Y:S01]  /*2e1d0*/  IADD3.X R129, PT, PT, R131, R143, R129, P5, P6 ;  /* 0x0000008f83817210 */ /* 0x000fe20002fec481 */
[----:B------:R-:W-:Y:S01]  /*2e1e0*/  IMAD.MOV.U32 R130, RZ, RZ, R141 ;  /* 0x000000ffff827224 */ /* 0x000fe200078e008d */
[----:B------:R-:W-:Y:S01]  /*2e1f0*/  IADD3.X R131, PT, PT, RZ, RZ, RZ, P4, !PT ;  /* 0x000000ffff837210 */ /* 0x000fe200027fe4ff */
[----:B------:R-:W-:Y:S01]  /*2e200*/  IMAD.WIDE.U32.X R132, R60, R52, R132, P1 ;  /* 0x000000343c847225 */ /* 0x000fe200008e0484 */
[C---:B------:R-:W-:Y:S02]  /*2e210*/  LOP3.LUT P5, RZ, R32.reuse, 0x2, RZ, 0xc0, !PT ;  /* 0x0000000220ff7812 */ /* 0x040fe400078ac0ff */
[----:B------:R-:W-:Y:S01]  /*2e220*/  LOP3.LUT P6, RZ, R32, 0x1, RZ, 0xc0, !PT ;  /* 0x0000000120ff7812 */ /* 0x000fe200078cc0ff */
[----:B------:R-:W-:-:S03]  /*2e230*/  IMAD.WIDE.U32.X R130, R71, R58, R130, P2 ;  /* 0x0000003a47827225 */ /* 0x000fc600010e0482 */
        /* <DEDUP_REMOVED lines=9> */
[----:B------:R-:W-:-:S05]  /*2e2d0*/  IMAD.IADD R53, R127, 0x1, R53 ;  /* 0x000000017f357824 */ /* 0x000fca00078e0235 */
[C---:B------:R-:W-:Y:S01]  /*2e2e0*/  LOP3.LUT R138, R53.reuse, 0x7ffff, RZ, 0xc0, !PT ;  /* 0x0007ffff358a7812 */ /* 0x040fe200078ec0ff */
[----:B------:R-:W-:Y:S01]  /*2e2f0*/  IMAD.WIDE.U32 R132, R126, R116, RZ ;  /* 0x000000747e847225 */ /* 0x000fe200078e00ff */
[----:B------:R-:W-:-:S03]  /*2e300*/  LEA.HI R53, P1, R53, R168, RZ, 0xd ;  /* 0x000000a835357211 */ /* 0x000fc600078368ff */
[----:B------:R-:W-:Y:S01]  /*2e310*/  IMAD.WIDE.U32 R130, R138, R116, RZ ;  /* 0x000000748a827225 */ /* 0x000fe200078e00ff */
[----:B------:R-:W-:Y:S02]  /*2e320*/  IADD3 R144, P0, PT, R81, R132, RZ ;  /* 0x0000008451907210 */ /* 0x000fe40007f1e0ff */
[----:B------:R-:W-:Y:S01]  /*2e330*/  IADD3.X R81, PT, PT, RZ, R62, RZ, P1, !PT ;  /* 0x0000003eff517210 */ /* 0x000fe20000ffe4ff */
[----:B------:R-:W-:-:S03]  /*2e340*/  IMAD.WIDE.U32 R130, P2, R117, R126, R130 ;  /* 0x0000007e75827225 */ /* 0x000fc60007840082 */
[----:B------:R-:W-:Y:S01]  /*2e350*/  IADD3 R54, P3, PT, R133, R130, RZ ;  /* 0x0000008285367210 */ /* 0x000fe20007f7e0ff */
[----:B------:R-:W-:-:S04]  /*2e360*/  IMAD.WIDE.U32 R132, R81, R214, RZ ;  /* 0x000000d651847225 */ /* 0x000fc800078e00ff */
[----:B------:R-:W-:-:S04]  /*2e370*/  IMAD.WIDE.U32 R142, R53, R214, RZ ;  /* 0x000000d6358e7225 */ /* 0x000fc800078e00ff */
[----:B------:R-:W-:Y:S01]  /*2e380*/  IMAD.WIDE.U32 R132, P4, R235, R53, R132 ;  /* 0x00000035eb847225 */ /* 0x000fe20007880084 */
[----:B------:R-:W-:Y:S02]  /*2e390*/  IADD3 R144, P1, PT, R144, R142, RZ ;  /* 0x0000008e90907210 */ /* 0x000fe40007f3e0ff */
[----:B------:R-:W-:Y:S02]  /*2e3a0*/  IADD3.X R54, P0, PT, R65, R54, RZ, P0, !PT ;  /* 0x0000003641367210 */ /* 0x000fe4000071e4ff */
        /* <DEDUP_REMOVED lines=9> */
[----:B------:R-:W-:Y:S01]  /*2e440*/  IMAD.WIDE.U32 R142, R126, R118, RZ ;  /* 0x000000767e8e7225 */ /* 0x000fe200078e00ff */
[----:B------:R-:W-:-:S03]  /*2e450*/  IADD3.X R65, P0, P1, R156, R169, R132, P1, P0 ;  /* 0x000000a99c417210 */ /* 0x000fc60000900484 */
[----:B------:R-:W-:Y:S01]  /*2e460*/  IMAD.WIDE.U32 R130, P2, R119, R126, R130 ;  /* 0x0000007e77827225 */ /* 0x000fe20007840082 */
[----:B------:R-:W-:Y:S02]  /*2e470*/  IADD3.X R132, PT, PT, R157, R80, R133, P0, P1 ;  /* 0x000000509d847210 */ /* 0x000fe400007e2485 */
[----:B------:R-:W-:Y:S02]  /*2e480*/  IADD3 R40, P0, PT, R40, R142, RZ ;  /* 0x0000008e28287210 */ /* 0x000fe40007f1e0ff */
[----:B------:R-:W-:-:S04]  /*2e490*/  IADD3 R142, P3, PT, R143, R130, RZ ;  /* 0x000000828f8e7210 */ /* 0x000fc80007f7e0ff */
[----:B------:R-:W-:Y:S01]  /*2e4a0*/  IADD3.X R61, P0, PT, R61, R142, RZ, P0, !PT ;  /* 0x0000008e3d3d7210 */ /* 0x000fe2000071e4ff */
[----:B------:R-:W-:-:S04]  /*2e4b0*/  IMAD.WIDE.U32 R142, R81, R116, RZ ;  /* 0x00000074518e7225 */ /* 0x000fc800078e00ff */
        /* <DEDUP_REMOVED lines=10> */
[----:B------:R-:W-:-:S03]  /*2e560*/  IMAD.WIDE.U32.X R160, R117, R81, R160, P5 ;  /* 0x0000005175a07225 */ /* 0x000fc600028e04a0 */
[----:B------:R-:W-:Y:S01]  /*2e570*/  IADD3.X R80, P0, P1, R160, R48, R156, P1, P0 ;  /* 0x00000030a0507210 */ /* 0x000fe2000090049c */
[----:B------:R-:W-:-:S04]  /*2e580*/  IMAD.WIDE.U32 R48, R138, R120, RZ ;  /* 0x000000788a307225 */ /* 0x000fc800078e00ff */
[----:B------:R-:W-:-:S04]  /*2e590*/  IMAD.WIDE.U32 R130, R126, R120, RZ ;  /* 0x000000787e827225 */ /* 0x000fc800078e00ff */
[----:B------:R-:W-:Y:S01]  /*2e5a0*/  IMAD.WIDE.U32 R48, P2, R121, R126, R48 ;  /* 0x0000007e79307225 */ /* 0x000fe20007840030 */
[----:B------:R-:W-:Y:S02]  /*2e5b0*/  IADD3.X R127, PT, PT, R161, R34, R157, P0, P1 ;  /* 0x00000022a17f7210 */ /* 0x000fe400007e249d */
[----:B------:R-:W-:Y:S02]  /*2e5c0*/  IADD3 R38, P0, PT, R38, R130, RZ ;  /* 0x0000008226267210 */ /* 0x000fe40007f1e0ff */
[----:B------:R-:W-:Y:S01]  /*2e5d0*/  IADD3 R175, P3, PT, R131, R48, RZ ;  /* 0x0000003083af7210 */ /* 0x000fe20007f7e0ff */
[----:B------:R-:W-:-:S04]  /*2e5e0*/  IMAD.WIDE.U32 R130, R81, R118, RZ ;  /* 0x0000007651827225 */ /* 0x000fc800078e00ff */
[----:B------:R-:W-:Y:S01]  /*2e5f0*/  IMAD.WIDE.U32 R142, R53, R118, RZ ;  /* 0x00000076358e7225 */ /* 0x000fe200078e00ff */
[----:B------:R-:W-:-:S03]  /*2e600*/  IADD3.X R175, P0, PT, R37, R175, RZ, P0, !PT ;  /* 0x000000af25af7210 */ /* 0x000fc6000071e4ff */
[----:B------:R-:W-:Y:S01]  /*2e610*/  IMAD.WIDE.U32 R130, P4, R119, R53, R130 ;  /* 0x0000003577827225 */ /* 0x000fe20007880082 */
[----:B------:R-:W-:Y:S02]  /*2e620*/  IADD3 R37, P1, PT, R38, R142, RZ ;  /* 0x0000008e26257210 */ /* 0x000fe40007f3e0ff */
[----:B------:R-:W-:Y:S01]  /*2e630*/  IADD3 R142, P5, PT, R143, R130, RZ ;  /* 0x000000828f8e7210 */ /* 0x000fe20007fbe0ff */
[----:B------:R-:W-:Y:S01]  /*2e640*/  IMAD.X R157, RZ, RZ, RZ, P4 ;  /* 0x000000ffff9d7224 */ /* 0x000fe200020e06ff */
[----:B------:R-:W-:Y:S02]  /*2e650*/  IADD3.X R143, PT, PT, RZ, RZ, RZ, P2, !PT ;  /* 0x000000ffff8f7210 */ /* 0x000fe400017fe4ff */
[----:B------:R-:W-:Y:S01]  /*2e660*/  IADD3.X R175, P1, PT, R175, R142, RZ, P1, !PT ;  /* 0x0000008eafaf7210 */ /* 0x000fe20000f3e4ff */
[----:B------:R-:W-:Y:S01]  /*2e670*/  IMAD.MOV.U32 R142, RZ, RZ, R49 ;  /* 0x000000ffff8e7224 */ /* 0x000fe200078e0031 */
[----:B------:R-:W-:-:S03]  /*2e680*/  MOV R156, R131 ;  /* 0x00000083009c7202 */ /* 0x000fc60000000f00 */
[----:B------:R-:W-:-:S04]  /*2e690*/  IMAD.WIDE.U32.X R130, R121, R138, R142, P3 ;  /* 0x0000008a79827225 */ /* 0x000fc800018e048e */
[----:B------:R-:W-:-:S04]  /*2e6a0*/  IMAD.WIDE.U32.X R156, R119, R81, R156, P5 ;  /* 0x00000051779c7225 */ /* 0x000fc800028e049c */
[----:B------:R-:W-:Y:S01]  /*2e6b0*/  IMAD.WIDE.U32 R48, R63, R90, RZ ;  /* 0x0000005a3f307225 */ /* 0x000fe200078e00ff */
[----:B------:R-:W-:-:S03]  /*2e6c0*/  IADD3.X R172, P0, P1, R156, R155, R130, P1, P0 ;  /* 0x0000009b9cac7210 */ /* 0x000fc60000900482 */
[----:B------:R-:W-:Y:S01]  /*2e6d0*/  IMAD.WIDE.U32 R142, R138, R122, RZ ;  /* 0x0000007a8a8e7225 */ /* 0x000fe200078e00ff */
[----:B------:R-:W-:-:S03]  /*2e6e0*/  IADD3.X R130, PT, PT, R157, R42, R131, P0, P1 ;  /* 0x0000002a9d827210 */ /* 0x000fc600007e2483 */
[----:B------:R-:W-:-:S04]  /*2e6f0*/  IMAD.WIDE.U32 R48, P0, R91, R154, R48 ;  /* 0x0000009a5b307225 */ /* 0x000fc80007800030 */
[----:B------:R-:W-:-:S04]  /*2e700*/  IMAD.WIDE.U32 R156, R154, R90, RZ ;  /* 0x0000005a9a9c7225 */ /* 0x000fc800078e00ff */
[----:B------:R-:W-:-:S04]  /*2e710*/  IMAD.WIDE.U32 R154, P3, R123, R126, R142 ;  /* 0x0000007e7b9a7225 */ /* 0x000fc8000786008e */
[----:B------:R-:W-:-:S04]  /*2e720*/  IMAD.WIDE.U32 R142, R126, R122, RZ ;  /* 0x0000007a7e8e7225 */ /* 0x000fc800078e00ff */
[----:B------:R-:W-:Y:S01]  /*2e730*/  IMAD.WIDE.U32 R162, R81, R120, RZ ;  /* 0x0000007851a27225 */ /* 0x000fe200078e00ff */
[----:B------:R-:W-:Y:S02]  /*2e740*/  IADD3 R38, P5, PT, R143, R154, RZ ;  /* 0x0000009a8f267210 */ /* 0x000fe40007fbe0ff */
[----:B------:R-:W-:Y:S01]  /*2e750*/  IADD3 R108, P1, PT, R108, R142, RZ ;  /* 0x0000008e6c6c7210 */ /* 0x000fe20007f3e0ff */
[----:B------:R-:W-:Y:S01]  /*2e760*/  IMAD.X R143, RZ, RZ, RZ, P0 ;  /* 0x000000ffff8f7224 */ /* 0x000fe200000e06ff */
[----:B------:R-:W-:Y:S01]  /*2e770*/  IADD3 R34, P0, PT, R157, R48, RZ ;  /* 0x000000309d227210 */ /* 0x000fe20007f1e0ff */
[----:B------:R-:W-:Y:S02]  /*2e780*/  IMAD.MOV.U32 R142, RZ, RZ, R49 ;  /* 0x000000ffff8e7224 */ /* 0x000fe400078e0031 */
[----:B------:R-:W-:-:S04]  /*2e790*/  IMAD.WIDE.U32 R164, R85, UR14, RZ ;  /* 0x0000000e55a47c25 */ /* 0x000fc8000f8e00ff */
[----:B------:R-:W-:-:S04]  /*2e7a0*/  IMAD.WIDE.U32 R162, P2, R121, R53, R162 ;  /* 0x0000003579a27225 */ /* 0x000fc800078400a2 */
[----:B------:R-:W-:-:S04]  /*2e7b0*/  IMAD.WIDE.U32 R48, R53, R120, RZ ;  /* 0x0000007835307225 */ /* 0x000fc800078e00ff */
[----:B------:R-:W-:Y:S01]  /*2e7c0*/  IMAD.WIDE.U32.X R62, R91, R63, R142, P0 ;  /* 0x0000003f5b3e7225 */ /* 0x000fe200000e048e */
[----:B------:R-:W-:Y:S02]  /*2e7d0*/  IADD3 R131, P0, PT, R108, R48, RZ ;  /* 0x000000306c837210 */ /* 0x000fe40007f1e0ff */
[----:B------:R-:W-:Y:S01]  /*2e7e0*/  IADD3 R189, P4, PT, R49, R162, RZ ;  /* 0x000000a231bd7210 */ /* 0x000fe20007f9e0ff */
[----:B------:R-:W-:-:S04]  /*2e7f0*/  IMAD.WIDE.U32 R164, P6, R84, UR11, R164 ;  /* 0x0000000b54a47c25 */ /* 0x000fc8000f8c00a4 */
[----:B------:R-:W-:Y:S01]  /*2e800*/  IMAD.WIDE.U32 R48, R84, UR10, RZ ;  /* 0x0000000a54307c25 */ /* 0x000fe2000f8e00ff */
[----:B------:R-:W-:Y:S01]  /*2e810*/  IADD3.X R106, P1, PT, R106, R38, RZ, P1, !PT ;  /* 0x000000266a6a7210 */ /* 0x000fe20000f3e4ff */
[----:B------:R-:W2:Y:S01]  /*2e820*/  LDCU.128 UR8, c[0x3][0x10] ;  /* 0x00c00200ff0877ac */ /* 0x000ea20008000c00 */
[----:B------:R-:W-:Y:S01]  /*2e830*/  IADD3.X R161, PT, PT, RZ, RZ, RZ, P6, !PT ;  /* 0x000000ffffa17210 */ /* 0x000fe200037fe4ff */
[----:B------:R-:W-:Y:S01]  /*2e840*/  IMAD.MOV.U32 R160, RZ, RZ, R165 ;  /* 0x000000ffffa07224 */ /* 0x000fe200078e00a5 */
[----:B------:R-:W-:Y:S01]  /*2e850*/  IADD3 R38, P6, PT, R49, R164, RZ ;  /* 0x000000a431267210 */ /* 0x000fe20007fde0ff */
[----:B------:R-:W-:Y:S01]  /*2e860*/  IMAD.WIDE.U32 R164, R83, UR32, RZ ;  /* 0x0000002053a47c25 */ /* 0x000fe2000f8e00ff */
[----:B------:R-:W-:-:S03]  /*2e870*/  IADD3.X R49, PT, PT, RZ, RZ, RZ, P2, !PT ;  /* 0x000000ffff317210 */ /* 0x000fc600017fe4ff */
[----:B----4-:R-:W-:-:S04]  /*2e880*/  IMAD.WIDE.U32 R166, R82, UR36, RZ ;  /* 0x0000002452a67c25 */ /* 0x010fc8000f8e00ff */
[----:B------:R-:W-:-:S04]  /*2e890*/  IMAD.WIDE.U32 R164, P2, R82, UR37, R164 ;  /* 0x0000002552a47c25 */ /* 0x000fc8000f8400a4 */
[----:B------:R-:W-:Y:S01]  /*2e8a0*/  IMAD.X R143, RZ, RZ, RZ, P3 ;  /* 0x000000ffff8f7224 */ /* 0x000fe200018e06ff */
[----:B------:R-:W-:Y:S01]  /*2e8b0*/  IADD3 R42, P3, PT, R48, R166, RZ ;  /* 0x000000a6302a7210 */ /* 0x000fe20007f7e0ff */
[----:B------:R-:W-:Y:S01]  /*2e8c0*/  IMAD.WIDE.U32.X R160, R85, UR15, R160, P6 ;  /* 0x0000000f55a07c25 */ /* 0x000fe2000b0e04a0 */
[----:B------:R-:W-:Y:S01]  /*2e8d0*/  IADD3 R166, P6, PT, R167, R164, RZ ;  /* 0x000000a4a7a67210 */ /* 0x000fe20007fde0ff */
[----:B------:R-:W3:Y:S02]  /*2e8e0*/  LDCU.128 UR12, c[0x3][0x10] ;  /* 0x00c00200ff0c77ac */ /* 0x000ee40008000c00 */
[----:B------:R-:W-:Y:S01]  /*2e8f0*/  IMAD.MOV.U32 R142, RZ, RZ, R155 ;  /* 0x000000ffff8e7224 */ /* 0x000fe200078e009b */
[----:B------:R-:W-:Y:S01]  /*2e900*/  IADD3.X R155, PT, PT, RZ, RZ, RZ, P2, !PT ;  /* 0x000000ffff9b7210 */ /* 0x000fe200017fe4ff */
[----:B------:R-:W-:Y:S01]  /*2e910*/  IMAD.MOV.U32 R154, RZ, RZ, R165 ;  /* 0x000000ffff9a7224 */ /* 0x000fe200078e00a5 */
[----:B------:R-:W-:Y:S02]  /*2e920*/  IADD3 R156, P2, PT, R42, R156, RZ ;  /* 0x0000009c2a9c7210 */ /* 0x000fe40007f5e0ff */
[----:B------:R-:W-:Y:S01]  /*2e930*/  IADD3.X R38, P3, PT, R166, R38, RZ, P3, !PT ;  /* 0x00000026a6267210 */ /* 0x000fe20001f7e4ff */
[----:B------:R-:W-:-:S03]  /*2e940*/  IMAD.WIDE.U32.X R154, R83, UR33, R154, P6 ;  /* 0x00000021539a7c25 */ /* 0x000fc6000b0e049a */
[----:B------:R-:W-:-:S04]  /*2e950*/  IADD3.X R34, P2, PT, R38, R34, RZ, P2, !PT ;  /* 0x0000002226227210 */ /* 0x000fc8000175e4ff */
[----:B------:R-:W-:-:S04]  /*2e960*/  IADD3.X R42, P2, P3, R62, R160, R154, P2, P3 ;  /* 0x000000a03e2a7210 */ /* 0x000fc8000134649a */
[----:B------:R-:W-:Y:S01]  /*2e970*/  IADD3.X R135, PT, PT, R63, R161, R155, P2, P3 ;  /* 0x000000a13f877210 */ /* 0x000fe200017e649b */
[----:B------:R-:W-:-:S04]  /*2e980*/  IMAD.WIDE.U32 R154, R56, R88, RZ ;  /* 0x00000058389a7225 */ /* 0x000fc800078e00ff */
[----:B------:R-:W-:-:S04]  /*2e990*/  IMAD.WIDE.U32 R62, R152, R88, RZ ;  /* 0x00000058983e7225 */ /* 0x000fc800078e00ff */
[----:B------:R-:W-:Y:S01]  /*2e9a0*/  IMAD.WIDE.U32 R154, P6, R89, R152, R154 ;  /* 0x00000098599a7225 */ /* 0x000fe200078c009a */
[----:B------:R-:W-:Y:S02]  /*2e9b0*/  IADD3 R147, P2, PT, R156, R62, RZ ;  /* 0x0000003e9c937210 */ /* 0x000fe40007f5e0ff */
[----:B------:R-:W-:-:S04]  /*2e9c0*/  IADD3 R62, P3, PT, R63, R154, RZ ;  /* 0x0000009a3f3e7210 */ /* 0x000fc80007f7e0ff */
[----:B------:R-:W-:Y:S02]  /*2e9d0*/  IADD3.X R34, P2, PT, R34, R62, RZ, P2, !PT ;  /* 0x0000003e22227210 */ /* 0x000fe4000175e4ff */
[----:B------:R-:W-:Y:S01]  /*2e9e0*/  MOV R62, R155 ;  /* 0x0000009b003e7202 */ /* 0x000fe20000000f00 */
[----:B------:R-:W-:-:S04]  /*2e9f0*/  IMAD.WIDE.U32 R154, R39, R86, RZ ;  /* 0x00000056279a7225 */ /* 0x000fc800078e00ff */
[----:B------:R-:W-:Y:S02]  /*2ea00*/  IMAD.X R63, RZ, RZ, RZ, P6 ;  /* 0x000000ffff3f7224 */ /* 0x000fe400030e06ff */
[----:B------:R-:W-:-:S04]  /*2ea10*/  IMAD.WIDE.U32 R154, P6, R87, R158, R154 ;  /* 0x0000009e579a7225 */ /* 0x000fc800078c009a */
[----:B------:R-:W-:-:S04]  /*2ea20*/  IMAD.WIDE.U32 R160, R158, R86, RZ ;  /* 0x000000569ea07225 */ /* 0x000fc800078e00ff */
[----:B------:R-:W-:Y:S01]  /*2ea30*/  IMAD.X R157, RZ, RZ, RZ, P6 ;  /* 0x000000ffff9d7224 */ /* 0x000fe200030e06ff */
[----:B------:R-:W-:Y:S01]  /*2ea40*/  IADD3 R145, P6, PT, R161, R154, RZ ;  /* 0x0000009aa1917210 */ /* 0x000fe20007fde0ff */
[----:B------:R-:W-:Y:S01]  /*2ea50*/  IMAD.WIDE.U32.X R62, R89, R56, R62, P3 ;  /* 0x00000038593e7225 */ /* 0x000fe200018e043e */
[----:B------:R-:W-:-:S03]  /*2ea60*/  IADD3 R147, P3, PT, R147, R160, RZ ;  /* 0x000000a093937210 */ /* 0x000fc60007f7e0ff */
[----:B------:R-:W-:Y:S01]  /*2ea70*/  IMAD.MOV.U32 R156, RZ, RZ, R155 ;  /* 0x000000ffff9c7224 */ /* 0x000fe200078e009b */
[----:B------:R-:W-:-:S03]  /*2ea80*/  IADD3.X R145, P3, PT, R34, R145, RZ, P3, !PT ;  /* 0x0000009122917210 */ /* 0x000fc60001f7e4ff */
[----:B------:R-:W-:-:S03]  /*2ea90*/  IMAD.WIDE.U32.X R156, R87, R39, R156, P6 ;  /* 0x00000027579c7225 */ /* 0x000fc600030e049c */
[----:B------:R-:W-:Y:S01]  /*2eaa0*/  IADD3.X R42, P2, P3, R156, R42, R62, P3, P2 ;  /* 0x0000002a9c2a7210 */ /* 0x000fe20001b4443e */
[----:B------:R-:W-:-:S03]  /*2eab0*/  IMAD.WIDE.U32 R154, R83, UR30, RZ ;  /* 0x0000001e539a7c25 */ /* 0x000fc6000f8e00ff */
[----:B------:R-:W-:Y:S01]  /*2eac0*/  IADD3.X R135, PT, PT, R157, R135, R63, P2, P3 ;  /* 0x000000879d877210 */ /* 0x000fe200017e643f */
[----:B-1----:R-:W-:-:S04]  /*2ead0*/  IMAD.WIDE.U32 R62, R87, UR16, RZ ;  /* 0x00000010573e7c25 */ /* 0x002fc8000f8e00ff */
[----:B------:R-:W-:Y:S02]  /*2eae0*/  IMAD.MOV.U32 R48, RZ, RZ, R163 ;  /* 0x000000ffff307224 */ /* 0x000fe400078e00a3 */
[----:B------:R-:W-:-:S04]  /*2eaf0*/  IMAD.WIDE.U32 R154, P2, R82, UR19, R154 ;  /* 0x00000013529a7c25 */ /* 0x000fc8000f84009a */
[----:B------:R-:W-:-:S04]  /*2eb00*/  IMAD.WIDE.U32 R162, R82, UR18, RZ ;  /* 0x0000001252a27c25 */ /* 0x000fc8000f8e00ff */
[C---:B0-----:R-:W-:Y:S01]  /*2eb10*/  IMAD.WIDE.U32 R156, R86.reuse, UR4, RZ ;  /* 0x00000004569c7c25 */ /* 0x041fe2000f8e00ff */
[----:B------:R-:W-:Y:S01]  /*2eb20*/  IADD3.X R161, PT, PT, RZ, RZ, RZ, P2, !PT ;  /* 0x000000ffffa17210 */ /* 0x000fe200017fe4ff */
[----:B------:R-:W0:Y:S02]  /*2eb30*/  LDCU.64 UR18, c[0x3][URZ] ;  /* 0x00c00000ff1277ac */ /* 0x000e240008000a00 */
[----:B------:R-:W-:Y:S01]  /*2eb40*/  IMAD.WIDE.U32 R62, P3, R86, UR5, R62 ;  /* 0x00000005563e7c25 */ /* 0x000fe2000f86003e */
[----:B------:R-:W-:Y:S01]  /*2eb50*/  IADD3 R38, P6, PT, R163, R154, RZ ;  /* 0x0000009aa3267210 */ /* 0x000fe20007fde0ff */
[----:B------:R-:W1:Y:S01]  /*2eb60*/  LDCU.64 UR4, c[0x3][URZ] ;  /* 0x00c00000ff0477ac */ /* 0x000e620008000a00 */
[----:B------:R-:W-:Y:S01]  /*2eb70*/  IADD3 R34, P2, PT, R162, R156, RZ ;  /* 0x0000009ca2227210 */ /* 0x000fe20007f5e0ff */
[----:B------:R-:W-:Y:S01]  /*2eb80*/  IMAD.X R163, RZ, RZ, RZ, P3 ;  /* 0x000000ffffa37224 */ /* 0x000fe200018e06ff */
[----:B------:R-:W-:Y:S02]  /*2eb90*/  IADD3 R156, P3, PT, R157, R62, RZ ;  /* 0x0000003e9d9c7210 */ /* 0x000fe40007f7e0ff */
[----:B------:R-:W-:Y:S01]  /*2eba0*/  MOV R162, R63 ;  /* 0x0000003f00a27202 */ /* 0x000fe20000000f00 */
[----:B---3--:R-:W-:-:S04]  /*2ebb0*/  IMAD.WIDE.U32 R62, R85, UR12, RZ ;  /* 0x0000000c553e7c25 */ /* 0x008fc8000f8e00ff */
[----:B------:R-:W-:Y:S02]  /*2ebc0*/  IMAD.MOV.U32 R160, RZ, RZ, R155 ;  /* 0x000000ffffa07224 */ /* 0x000fe400078e009b */
[----:B--2---:R-:W-:-:S04]  /*2ebd0*/  IMAD.WIDE.U32 R154, R84, UR8, RZ ;  /* 0x00000008549a7c25 */ /* 0x004fc8000f8e00ff */
[----:B------:R-:W-:-:S04]  /*2ebe0*/  IMAD.WIDE.U32.X R160, R83, UR31, R160, P6 ;  /* 0x0000001f53a07c25 */ /* 0x000fc8000b0e04a0 */
[----:B------:R-:W-:Y:S01]  /*2ebf0*/  IMAD.WIDE.U32 R62, P6, R84, UR9, R62 ;  /* 0x00000009543e7c25 */ /* 0x000fe2000f8c003e */
[----:B------:R-:W-:Y:S01]  /*2ec00*/  IADD3.X R38, P2, PT, R156, R38, RZ, P2, !PT ;  /* 0x000000269c267210 */ /* 0x000fe2000175e4ff */
[----:B------:R-:W2:Y:S02]  /*2ec10*/  LDCU.64 UR8, c[0x3][0x10] ;  /* 0x00c00200ff0877ac */ /* 0x000ea40008000a00 */
[----:B------:R-:W-:Y:S01]  /*2ec20*/  IMAD.WIDE.U32.X R162, R87, UR17, R162, P3 ;  /* 0x0000001157a27c25 */ /* 0x000fe200098e04a2 */
[----:B------:R-:W-:Y:S01]  /*2ec30*/  IADD3 R61, P3, PT, R34, R154, RZ ;  /* 0x0000009a223d7210 */ /* 0x000fe20007f7e0ff */
[----:B------:R-:W3:Y:S02]  /*2ec40*/  LDCU.64 UR16, c[0x3][0x20] ;  /* 0x00c00400ff1077ac */ /* 0x000ee40008000a00 */
[----:B------:R-:W-:Y:S01]  /*2ec50*/  IMAD.X R157, RZ, RZ, RZ, P6 ;  /* 0x000000ffff9d7224 */ /* 0x000fe200030e06ff */
[----:B------:R-:W-:Y:S01]  /*2ec60*/  IADD3 R154, P6, PT, R155, R62, RZ ;  /* 0x0000003e9b9a7210 */ /* 0x000fe20007fde0ff */
[----:B------:R-:W-:-:S03]  /*2ec70*/  IMAD.MOV.U32 R156, RZ, RZ, R63 ;  /* 0x000000ffff9c7224 */ /* 0x000fc600078e003f */
[----:B------:R-:W-:Y:S01]  /*2ec80*/  IADD3.X R38, P3, PT, R38, R154, RZ, P3, !PT ;  /* 0x0000009a26267210 */ /* 0x000fe20001f7e4ff */
[----:B------:R-:W-:Y:S01]  /*2ec90*/  IMAD.WIDE.U32.X R156, R85, UR13, R156, P6 ;  /* 0x0000000d559c7c25 */ /* 0x000fe2000b0e049c */
[----:B------:R-:W-:Y:S01]  /*2eca0*/  IADD3.X R189, P0, PT, R106, R189, RZ, P0, !PT ;  /* 0x000000bd6abd7210 */ /* 0x000fe2000071e4ff */
[----:B------:R-:W4:Y:S02]  /*2ecb0*/  LDCU.64 UR12, c[0x3][URZ] ;  /* 0x00c00000ff0c77ac */ /* 0x000f240008000a00 */
        /* <DEDUP_REMOVED lines=8> */
[----:B------:R-:W-:Y:S02]  /*2ed40*/  IMAD.MOV.U32 R62, RZ, RZ, R155 ;  /* 0x000000ffff3e7224 */ /* 0x000fe400078e009b */
[----:B------:R-:W-:Y:S01]  /*2ed50*/  IMAD.WIDE.U32 R154, R39, R88, RZ ;  /* 0x00000058279a7225 */ /* 0x000fe200078e00ff */
[----:B------:R-:W-:-:S03]  /*2ed60*/  IADD3.X R63, PT, PT, RZ, RZ, RZ, P6, !PT ;  /* 0x000000ffff3f7210 */ /* 0x000fc600037fe4ff */
[----:B------:R-:W-:-:S04]  /*2ed70*/  IMAD.WIDE.U32 R160, R158, R88, RZ ;  /* 0x000000589ea07225 */ /* 0x000fc800078e00ff */
[----:B------:R-:W-:-:S04]  /*2ed80*/  IMAD.WIDE.U32 R154, P6, R89, R158, R154 ;  /* 0x0000009e599a7225 */ /* 0x000fc800078c009a */
[----:B------:R-:W-:Y:S01]  /*2ed90*/  IMAD.X R157, RZ, RZ, RZ, P6 ;  /* 0x000000ffff9d7224 */ /* 0x000fe200030e06ff */
[----:B------:R-:W-:Y:S01]  /*2eda0*/  IADD3 R165, P6, PT, R161, R154, RZ ;  /* 0x0000009aa1a57210 */ /* 0x000fe20007fde0ff */
[----:B------:R-:W-:Y:S01]  /*2edb0*/  IMAD.WIDE.U32.X R142, R123, R138, R142, P5 ;  /* 0x0000008a7b8e7225 */ /* 0x000fe200028e048e */
[----:B------:R-:W-:-:S03]  /*2edc0*/  MOV R156, R155 ;  /* 0x0000009b009c7202 */ /* 0x000fc60000000f00 */
[----:B------:R-:W-:-:S04]  /*2edd0*/  IMAD.WIDE.U32.X R48, R121, R81, R48, P4 ;  /* 0x0000005179307225 */ /* 0x000fc800020e0430 */
[----:B------:R-:W-:Y:S01]  /*2ede0*/  IMAD.WIDE.U32.X R62, R91, R56, R62, P3 ;  /* 0x000000385b3e7225 */ /* 0x000fe200018e043e */
[----:B------:R-:W-:Y:S02]  /*2edf0*/  IADD3 R141, P3, PT, R61, R160, RZ ;  /* 0x000000a03d8d7210 */ /* 0x000fe40007f7e0ff */
[----:B------:R-:W-:Y:S01]  /*2ee00*/  IADD3.X R169, P0, P1, R48, R174, R142, P0, P1 ;  /* 0x000000ae30a97210 */ /* 0x000fe2000010248e */
[----:B------:R-:W-:Y:S01]  /*2ee10*/  IMAD.WIDE.U32.X R156, R89, R39, R156, P6 ;  /* 0x00000027599c7225 */ /* 0x000fe200030e049c */
[----:B------:R-:W-:Y:S02]  /*2ee20*/  IADD3.X R165, P3, PT, R38, R165, RZ, P3, !PT ;  /* 0x000000a526a57210 */ /* 0x000fe40001f7e4ff */
[----:B------:R-:W-:Y:S01]  /*2ee30*/  IADD3.X R170, PT, PT, R49, R170, R143, P0, P1 ;  /* 0x000000aa31aa7210 */ /* 0x000fe200007e248f */
[----:B------:R-:W-:Y:S01]  /*2ee40*/  IMAD.WIDE.U32 R48, R138, R124, RZ ;  /* 0x0000007c8a307225 */ /* 0x000fe200078e00ff */
[----:B------:R-:W-:-:S03]  /*2ee50*/  IADD3.X R34, P2, P3, R156, R34, R62, P3, P2 ;  /* 0x000000229c227210 */ /* 0x000fc60001b4443e */
[----:B------:R-:W-:Y:S01]  /*2ee60*/  IMAD.WIDE.U32 R142, R126, R124, RZ ;  /* 0x0000007c7e8e7225 */ /* 0x000fe200078e00ff */
[----:B------:R-:W-:-:S03]  /*2ee70*/  IADD3.X R63, PT, PT, R157, R162, R63, P2, P3 ;  /* 0x000000a29d3f7210 */ /* 0x000fc600017e643f */
[----:B------:R-:W-:Y:S01]  /*2ee80*/  IMAD.WIDE.U32 R48, P2, R125, R126, R48 ;  /* 0x0000007e7d307225 */ /* 0x000fe20007840030 */
[----:B------:R-:W-:Y:S02]  /*2ee90*/  IADD3 R159, P1, PT, R159, R142, RZ ;  /* 0x0000008e9f9f7210 */ /* 0x000fe40007f3e0ff */
[----:B------:R-:W-:Y:S01]  /*2eea0*/  IADD3 R61, P3, PT, R143, R48, RZ ;  /* 0x000000308f3d7210 */ /* 0x000fe20007f7e0ff */
[----:B------:R-:W-:-:S04]  /*2eeb0*/  IMAD.WIDE.U32 R142, R81, R122, RZ ;  /* 0x0000007a518e7225 */ /* 0x000fc800078e00ff */
[----:B------:R-:W-:-:S04]  /*2eec0*/  IMAD.WIDE.U32 R154, R53, R122, RZ ;  /* 0x0000007a359a7225 */ /* 0x000fc800078e00ff */
[----:B------:R-:W-:Y:S01]  /*2eed0*/  IMAD.WIDE.U32 R142, P4, R123, R53, R142 ;  /* 0x000000357b8e7225 */ /* 0x000fe2000788008e */
[----:B------:R-:W-:-:S03]  /*2eee0*/  IADD3 R168, P0, PT, R159, R154, RZ ;  /* 0x0000009a9fa87210 */ /* 0x000fc60007f1e0ff */
[----:B----4-:R-:W-:Y:S01]  /*2eef0*/  IMAD.WIDE.U32 R160, R89, UR12, RZ ;  /* 0x0000000c59a07c25 */ /* 0x010fe2000f8e00ff */
[----:B------:R-:W-:-:S03]  /*2ef00*/  IADD3 R38, P5, PT, R155, R142, RZ ;  /* 0x0000008e9b267210 */ /* 0x000fc60007fbe0ff */
[----:B------:R-:W-:Y:S02]  /*2ef10*/  IMAD.X R155, RZ, RZ, RZ, P2 ;  /* 0x000000ffff9b7224 */ /* 0x000fe400010e06ff */
[----:B------:R-:W-:Y:S01]  /*2ef20*/  IMAD.MOV.U32 R154, RZ, RZ, R49 ;  /* 0x000000ffff9a7224 */ /* 0x000fe200078e0031 */
[----:B------:R-:W-:Y:S01]  /*2ef30*/  IADD3.X R49, PT, PT, RZ, RZ, RZ, P4, !PT ;  /* 0x000000ffff317210 */ /* 0x000fe200027fe4ff */
[----:B-1----:R-:W-:-:S04]  /*2ef40*/  IMAD.WIDE.U32 R160, P4, R88, UR5, R160 ;  /* 0x0000000558a07c25 */ /* 0x002fc8000f8800a0 */
[----:B------:R-:W-:-:S04]  /*2ef50*/  IMAD.WIDE.U32.X R138, R125, R138, R154, P3 ;  /* 0x0000008a7d8a7225 */ /* 0x000fc800018e049a */
[----:B------:R-:W-:Y:S01]  /*2ef60*/  IMAD.WIDE.U32 R154, R88, UR4, RZ ;  /* 0x00000004589a7c25 */ /* 0x000fe2000f8e00ff */
[----:B------:R-:W1:Y:S03]  /*2ef70*/  LDCU.64 UR4, c[0x3][0x10] ;  /* 0x00c00200ff0477ac */ /* 0x000e660008000a00 */
[----:B------:R-:W-:Y:S02]  /*2ef80*/  IMAD.MOV.U32 R48, RZ, RZ, R143 ;  /* 0x000000ffff307224 */ /* 0x000fe400078e008f */
[----:B------:R-:W-:-:S04]  /*2ef90*/  IMAD.WIDE.U32 R156, R87, UR42, RZ ;  /* 0x0000002a579c7c25 */ /* 0x000fc8000f8e00ff */
[----:B------:R-:W-:-:S04]  /*2efa0*/  IMAD.WIDE.U32.X R142, R123, R81, R48, P5 ;  /* 0x000000517b8e7225 */ /* 0x000fc800028e0430 */
[----:B------:R-:W-:-:S04]  /*2efb0*/  IMAD.WIDE.U32 R48, R86, UR46, RZ ;  /* 0x0000002e56307c25 */ /* 0x000fc8000f8e00ff */
[----:B------:R-:W-:Y:S01]  /*2efc0*/  IMAD.WIDE.U32 R156, P3, R86, UR47, R156 ;  /* 0x0000002f569c7c25 */ /* 0x000fe2000f86009c */
[----:B------:R-:W-:Y:S02]  /*2efd0*/  IADD3 R53, P2, PT, R48, R154, RZ ;  /* 0x0000009a30357210 */ /* 0x000fe40007f5e0ff */
[----:B------:R-:W-:Y:S01]  /*2efe0*/  IADD3 R154, P6, PT, R155, R160, RZ ;  /* 0x000000a09b9a7210 */ /* 0x000fe20007fde0ff */
[----:B------:R-:W-:Y:S01]  /*2eff0*/  IMAD.MOV.U32 R48, RZ, RZ, R157 ;  /* 0x000000ffff307224 */ /* 0x000fe200078e009d */
[----:B------:R-:W-:Y:S01]  /*2f000*/  IADD3 R62, P5, PT, R49, R156, RZ ;  /* 0x0000009c313e7210 */ /* 0x000fe20007fbe0ff */
[----:B--2---:R-:W-:Y:S01]  /*2f010*/  IMAD.WIDE.U32 R156, R83, UR8, RZ ;  /* 0x00000008539c7c25 */ /* 0x004fe2000f8e00ff */
[----:B------:R-:W-:Y:S02]  /*2f020*/  IADD3.X R155, PT, PT, RZ, RZ, RZ, P4, !PT ;  /* 0x000000ffff9b7210 */ /* 0x000fe400027fe4ff */
[----:B------:R-:W-:Y:S01]  /*2f030*/  IADD3.X R62, P2, PT, R154, R62, RZ, P2, !PT ;  /* 0x0000003e9a3e7210 */ /* 0x000fe2000175e4ff */
[----:B------:R-:W-:-:S02]  /*2f040*/  IMAD.MOV.U32 R154, RZ, RZ, R161 ;  /* 0x000000ffff9a7224 */ /* 0x000fc400078e00a1 */
[----:B-1----:R-:W-:-:S04]  /*2f050*/  IMAD.WIDE.U32 R156, P4, R82, UR5, R156 ;  /* 0x00000005529c7c25 */ /* 0x002fc8000f88009c */
[----:B------:R-:W-:Y:S01]  /*2f060*/  IMAD.WIDE.U32 R160, R82, UR4, RZ ;  /* 0x0000000452a07c25 */ /* 0x000fe2000f8e00ff */
[----:B------:R-:W-:Y:S01]  /*2f070*/  IADD3.X R163, PT, PT, RZ, RZ, RZ, P4, !PT ;  /* 0x000000ffffa37210 */ /* 0x000fe200027fe4ff */
[----:B------:R-:W1:Y:S02]  /*2f080*/  LDCU.64 UR4, c[0x3][URZ] ;  /* 0x00c00000ff0477ac */ /* 0x000e640008000a00 */
[----:B------:R-:W-:Y:S01]  /*2f090*/  IMAD.X R49, RZ, RZ, RZ, P3 ;  /* 0x000000ffff317224 */ /* 0x000fe200018e06ff */
[----:B------:R-:W-:Y:S01]  /*2f0a0*/  IADD3 R53, P3, PT, R53, R160, RZ ;  /* 0x000000a035357210 */ /* 0x000fe20007f7e0ff */
[----:B------:R-:W-:Y:S01]  /*2f0b0*/  IMAD.MOV.U32 R162, RZ, RZ, R157 ;  /* 0x000000ffffa27224 */ /* 0x000fe200078e009d */
[----:B------:R-:W-:Y:S01]  /*2f0c0*/  IADD3 R160, P4, PT, R161, R156, RZ ;  /* 0x0000009ca1a07210 */ /* 0x000fe20007f9e0ff */
[----:B------:R-:W-:-:S03]  /*2f0d0*/  IMAD.WIDE.U32.X R48, R87, UR43, R48, P5 ;  /* 0x0000002b57307c25 */ /* 0x000fc6000a8e0430 */
[----:B------:R-:W-:Y:S01]  /*2f0e0*/  IADD3.X R62, P3, PT, R62, R160, RZ, P3, !PT ;  /* 0x000000a03e3e7210 */ /* 0x000fe20001f7e4ff */
[----:B------:R-:W-:Y:S01]  /*2f0f0*/  IMAD.WIDE.U32.X R154, R89, UR13, R154, P6 ;  /* 0x0000000d599a7c25 */ /* 0x000fe2000b0e049a */
[----:B------:R-:W-:Y:S01]  /*2f100*/  IADD3.X R173, P1, PT, R173, R61, RZ, P1, !PT ;  /* 0x0000003dadad7210 */ /* 0x000fe20000f3e4ff */
[----:B------:R-:W2:Y:S02]  /*2f110*/  LDCU.64 UR12, c[0x3][0x10] ;  /* 0x00c00200ff0c77ac */ /* 0x000ea40008000a00 */
[----:B------:R-:W-:-:S04]  /*2f120*/  IMAD.WIDE.U32.X R162, R83, UR9, R162, P4 ;  /* 0x0000000953a27c25 */ /* 0x000fc8000a0e04a2 */
[----:B------:R-:W-:Y:S01]  /*2f130*/  IMAD.WIDE.U32 R156, R85, UR26, RZ ;  /* 0x0000001a559c7c25 */ /* 0x000fe2000f8e00ff */
[----:B------:R-:W-:Y:S01]  /*2f140*/  IADD3.X R61, P2, P3, R162, R48, R154, P3, P2 ;  /* 0x00000030a23d7210 */ /* 0x000fe20001b4449a */
[----:B------:R-:W4:Y:S03]  /*2f150*/  LDCU.64 UR8, c[0x3][0x10] ;  /* 0x00c00200ff0877ac */ /* 0x000f260008000a00 */
[----:B------:R-:W-:Y:S01]  /*2f160*/  IADD3.X R162, PT, PT, R163, R49, R155, P2, P3 ;  /* 0x00000031a3a27210 */ /* 0x000fe200017e649b */
[----:B------:R-:W-:-:S04]  /*2f170*/  IMAD.WIDE.U32 R48, R84, UR22, RZ ;  /* 0x0000001654307c25 */ /* 0x000fc8000f8e00ff */
[----:B------:R-:W-:Y:S01]  /*2f180*/  IMAD.WIDE.U32 R156, P4, R84, UR23, R156 ;  /* 0x00000017549c7c25 */ /* 0x000fe2000f88009c */
[----:B------:R-:W-:Y:S01]  /*2f190*/  IADD3 R53, P2, PT, R53, R48, RZ ;  /* 0x0000003035357210 */ /* 0x000fe20007f5e0ff */
[----:B------:R-:W4:Y:S01]  /*2f1a0*/  LDCU.128 UR20, c[0x3][0x80] ;  /* 0x00c01000ff1477ac */ /* 0x000f220008000c00 */
        /* <DEDUP_REMOVED lines=9> */
[----:B------:R-:W-:Y:S02]  /*2f240*/  IMAD.X R157, RZ, RZ, RZ, P6 ;  /* 0x000000ffff9d7224 */ /* 0x000fe400030e06ff */
[----:B------:R-:W-:Y:S01]  /*2f250*/  IMAD.MOV.U32 R156, RZ, RZ, R49 ;  /* 0x000000ffff9c7224 */ /* 0x000fe200078e0031 */
[----:B------:R-:W-:Y:S01]  /*2f260*/  IADD3.X R53, P3, PT, R62, R53, RZ, P3, !PT ;  /* 0x000000353e357210 */ /* 0x000fe20001f7e4ff */
[----:B------:R-:W-:Y:S01]  /*2f270*/  IMAD.WIDE.U32.X R154, R85, UR27, R154, P5 ;  /* 0x0000001b559a7c25 */ /* 0x000fe2000a8e049a */
[----:B------:R-:W-:Y:S01]  /*2f280*/  IADD3.X R38, P0, PT, R173, R38, RZ, P0, !PT ;  /* 0x00000026ad267210 */ /* 0x000fe2000071e4ff */
[----:B------:R-:W4:Y:S02]  /*2f290*/  LDCU.128 UR24, c[0x3][0x80] ;  /* 0x00c01000ff1877ac */ /* 0x000f240008000c00 */
[----:B------:R-:W-:-:S03]  /*2f2a0*/  IMAD.WIDE.U32.X R156, R91, R39, R156, P4 ;  /* 0x000000275b9c7225 */ /* 0x000fc600020e049c */
[----:B------:R-:W-:Y:S02]  /*2f2b0*/  IADD3.X R48, P2, P3, R156, R61, R154, P3, P2 ;  /* 0x0000003d9c307210 */ /* 0x000fe40001b4449a */
[----:B------:R-:W-:-:S04]  /*2f2c0*/  IADD3.X R61, P0, P1, R142, R185, R138, P0, P1 ;  /* 0x000000b98e3d7210 */ /* 0x000fc8000010248a */
[----:B------:R-:W-:Y:S01]  /*2f2d0*/  IADD3.X R62, PT, PT, R143, R184, R139, P0, P1 ;  /* 0x000000b88f3e7210 */ /* 0x000fe200007e248b */
[----:B------:R-:W-:-:S04]  /*2f2e0*/  IMAD.WIDE.U32 R138, R56, R100, RZ ;  /* 0x00000064388a7225 */ /* 0x000fc800078e00ff */
[----:B------:R-:W-:-:S04]  /*2f2f0*/  IMAD.WIDE.U32 R138, P1, R101, R152, R138 ;  /* 0x00000098658a7225 */ /* 0x000fc8000782008a */
[----:B------:R-:W-:Y:S01]  /*2f300*/  IMAD.WIDE.U32 R152, R152, R100, RZ ;  /* 0x0000006498987225 */ /* 0x000fe200078e00ff */
[----:B------:R-:W-:Y:S02]  /*2f310*/  IADD3.X R49, PT, PT, R157, R162, R155, P2, P3 ;  /* 0x000000a29d317210 */ /* 0x000fe400017e649b */
[----:B------:R-:W-:Y:S02]  /*2f320*/  MOV R142, R139 ;  /* 0x0000008b008e7202 */ /* 0x000fe40000000f00 */
[----:B------:R-:W-:Y:S02]  /*2f330*/  IADD3 R108, P0, PT, R176, R152, RZ ;  /* 0x00000098b06c7210 */ /* 0x000fe40007f1e0ff */
[----:B------:R-:W-:Y:S01]  /*2f340*/  IADD3 R152, P3, PT, R153, R138, RZ ;  /* 0x0000008a99987210 */ /* 0x000fe20007f7e0ff */
[----:B------:R-:W-:-:S04]  /*2f350*/  IMAD.WIDE.U32 R138, R39, R96, RZ ;  /* 0x00000060278a7225 */ /* 0x000fc800078e00ff */
[----:B------:R-:W-:Y:S02]  /*2f360*/  IMAD.X R143, RZ, RZ, RZ, P1 ;  /* 0x000000ffff8f7224 */ /* 0x000fe400008e06ff */
[----:B------:R-:W-:-:S04]  /*2f370*/  IMAD.WIDE.U32 R138, P2, R97, R158, R138 ;  /* 0x0000009e618a7225 */ /* 0x000fc8000784008a */
[----:B------:R-:W-:Y:S01]  /*2f380*/  IMAD.WIDE.U32 R158, R158, R96, RZ ;  /* 0x000000609e9e7225 */ /* 0x000fe200078e00ff */
[----:B------:R-:W-:-:S03]  /*2f390*/  IADD3.X R177, P0, PT, R177, R152, RZ, P0, !PT ;  /* 0x00000098b1b17210 */ /* 0x000fc6000071e4ff */
[----:B------:R-:W-:Y:S01]  /*2f3a0*/  IMAD.WIDE.U32.X R142, R101, R56, R142, P3 ;  /* 0x00000038658e7225 */ /* 0x000fe200018e048e */
[----:B------:R-:W-:Y:S02]  /*2f3b0*/  IADD3 R126, P3, PT, R159, R138, RZ ;  /* 0x0000008a9f7e7210 */ /* 0x000fe40007f7e0ff */
[----:B------:R-:W-:Y:S01]  /*2f3c0*/  IADD3 R108, P1, PT, R108, R158, RZ ;  /* 0x0000009e6c6c7210 */ /* 0x000fe20007f3e0ff */
[----:B------:R-:W-:Y:S02]  /*2f3d0*/  IMAD.X R153, RZ, RZ, RZ, P2 ;  /* 0x000000ffff997224 */ /* 0x000fe400010e06ff */
[----:B------:R-:W-:Y:S01]  /*2f3e0*/  IMAD.MOV.U32 R152, RZ, RZ, R139 ;  /* 0x000000ffff987224 */ /* 0x000fe200078e008b */
[----:B------:R-:W-:-:S03]  /*2f3f0*/  IADD3.X R126, P1, PT, R177, R126, RZ, P1, !PT ;  /* 0x0000007eb17e7210 */ /* 0x000fc60000f3e4ff */
[----:B------:R-:W-:Y:S01]  /*2f400*/  IMAD.WIDE.U32.X R152, R97, R39, R152, P3 ;  /* 0x0000002761987225 */ /* 0x000fe200018e0498 */
[----:B------:R-:W-:Y:S02]  /*2f410*/  SHF.L.W.U32.HI R174, R137, 0xd, R128 ;  /* 0x0000000d89ae7819 */ /* 0x000fe40000010e80 */
[----:B------:R-:W-:Y:S02]  /*2f420*/  IADD3.X R106, P0, P1, R152, R183, R142, P1, P0 ;  /* 0x000000b7986a7210 */ /* 0x000fe4000090048e */
[----:B------:R-:W-:Y:S02]  /*2f430*/  SHF.L.W.U32.HI R129, R128, 0xd, R129 ;  /* 0x0000000d80817819 */ /* 0x000fe40000010e81 */
[----:B------:R-:W-:Y:S02]  /*2f440*/  IADD3.X R81, PT, PT, R153, R182, R143, P0, P1 ;  /* 0x000000b699517210 */ /* 0x000fe400007e248f */
[----:B------:R-:W-:Y:S01]  /*2f450*/  IADD3 R174, P0, PT, R174, R147, RZ ;  /* 0x00000093aeae7210 */ /* 0x000fe20007f1e0ff */
[----:B0-----:R-:W-:-:S03]  /*2f460*/  IMAD.WIDE.U32 R142, R91, UR18, RZ ;  /* 0x000000125b8e7c25 */ /* 0x001fc6000f8e00ff */
[----:B------:R-:W-:Y:S01]  /*2f470*/  IADD3.X R162, P0, PT, R129, R145, RZ, P0, !PT ;  /* 0x0000009181a27210 */ /* 0x000fe2000071e4ff */
[----:B-1----:R-:W-:-:S03]  /*2f480*/  IMAD.WIDE.U32 R152, R90, UR4, RZ ;  /* 0x000000045a987c25 */ /* 0x002fc6000f8e00ff */
[----:B------:R-:W-:Y:S01]  /*2f490*/  IADD3.X R42, P0, PT, RZ, R42, RZ, P0, !PT ;  /* 0x0000002aff2a7210 */ /* 0x000fe2000071e4ff */
[----:B------:R-:W-:Y:S01]  /*2f4a0*/  IMAD.WIDE.U32 R142, P2, R90, UR5, R142 ;  /* 0x000000055a8e7c25 */ /* 0x000fe2000f84008e */
[----:B------:R-:W0:Y:S02]  /*2f4b0*/  LDCU.64 UR4, c[0x3][0x20] ;  /* 0x00c00400ff0477ac */ /* 0x000e240008000a00 */
[----:B------:R-:W-:Y:S02]  /*2f4c0*/  IADD3.X R135, PT, PT, RZ, R135, RZ, P0, !PT ;  /* 0x00000087ff877210 */ /* 0x000fe400007fe4ff */
[----:B------:R-:W-:Y:S02]  /*2f4d0*/  SHF.L.W.U32.HI R182, R162, 0xd, R42 ;  /* 0x0000000da2b67819 */ /* 0x000fe40000010e2a */
[----:B------:R-:W-:Y:S02]  /*2f4e0*/  SHF.L.W.U32.HI R135, R42, 0xd, R135 ;  /* 0x0000000d2a877819 */ /* 0x000fe40000010e87 */
[----:B------:R-:W-:Y:S01]  /*2f4f0*/  IADD3 R182, P0, PT, R182, R141, RZ ;  /* 0x0000008db6b67210 */ /* 0x000fe20007f1e0ff */
[----:B------:R-:W-:-:S03]  /*2f500*/  IMAD.WIDE.U32 R138, R88, UR38, RZ ;  /* 0x00000026588a7c25 */ /* 0x000fc6000f8e00ff */
[----:B------:R-:W-:Y:S01]  /*2f510*/  IADD3.X R165, P0, PT, R135, R165, RZ, P0, !PT ;  /* 0x000000a587a57210 */ /* 0x000fe2000071e4ff */
[----:B------:R-:W-:Y:S01]  /*2f520*/  IMAD.WIDE.U32 R128, R89, UR34, RZ ;  /* 0x0000002259807c25 */ /* 0x000fe2000f8e00ff */
[----:B------:R-:W-:Y:S02]  /*2f530*/  IADD3 R145, P3, PT, R138, R152, RZ ;  /* 0x000000988a917210 */ /* 0x000fe40007f7e0ff */
[----:B------:R-:W-:Y:S01]  /*2f540*/  IADD3 R142, P6, PT, R153, R142, RZ ;  /* 0x0000008e998e7210 */ /* 0x000fe20007fde0ff */
[----:B---3--:R-:W-:Y:S01]  /*2f550*/  IMAD.WIDE.U32 R152, R85, UR16, RZ ;  /* 0x0000001055987c25 */ /* 0x008fe2000f8e00ff */
[----:B------:R-:W-:-:S03]  /*2f560*/  IADD3.X R34, P0, PT, RZ, R34, RZ, P0, !PT ;  /* 0x00000022ff227210 */ /* 0x000fc6000071e4ff */
[----:B------:R-:W-:-:S04]  /*2f570*/  IMAD.WIDE.U32 R128, P5, R88, UR39, R128 ;  /* 0x0000002758807c25 */ /* 0x000fc8000f8a0080 */
[----:B------:R-:W-:Y:S02]  /*2f580*/  IMAD.X R56, RZ, RZ, R63, P0 ;  /* 0x000000ffff387224 */ /* 0x000fe400000e063f */
[----:B------:R-:W-:Y:S01]  /*2f590*/  IMAD.WIDE.U32 R154, R83, UR14, RZ ;  /* 0x0000000e539a7c25 */ /* 0x000fe2000f8e00ff */
[----:B------:R-:W-:-:S03]  /*2f5a0*/  IADD3 R39, P4, PT, R139, R128, RZ ;  /* 0x000000808b277210 */ /* 0x000fc60007f9e0ff */
[----:B0-----:R-:W-:Y:S01]  /*2f5b0*/  IMAD.WIDE.U32 R152, P0, R84, UR5, R152 ;  /* 0x0000000554987c25 */ /* 0x001fe2000f800098 */
[----:B------:R-:W-:-:S03]  /*2f5c0*/  SHF.L.W.U32.HI R42, R54, 0xd, R65 ;  /* 0x0000000d362a7819 */ /* 0x000fc60000010e41 */
[----:B------:R-:W-:Y:S02]  /*2f5d0*/  IMAD.X R139, RZ, RZ, RZ, P0 ;  /* 0x000000ffff8b7224 */ /* 0x000fe400000e06ff */
[----:B------:R-:W-:-:S04]  /*2f5e0*/  IMAD.WIDE.U32 R154, P0, R82, UR11, R154 ;  /* 0x0000000b529a7c25 */ /* 0x000fc8000f80009a */
[----:B--2---:R-:W-:Y:S01]  /*2f5f0*/  IMAD.WIDE.U32 R158, R87, UR12, RZ ;  /* 0x0000000c579e7c25 */ /* 0x004fe2000f8e00ff */
[----:B------:R-:W-:Y:S02]  /*2f600*/  IADD3 R42, P1, PT, R42, R133, RZ ;  /* 0x000000852a2a7210 */ /* 0x000fe40007f3e0ff */
[----:B------:R-:W-:Y:S01]  /*2f610*/  IADD3.X R133, PT, PT, RZ, RZ, RZ, P0, !PT ;  /* 0x000000ffff857210 */ /* 0x000fe200007fe4ff */
[----:B----4-:R-:W-:-:S04]  /*2f620*/  IMAD.WIDE.U32 R156, R86, UR8, RZ ;  /* 0x00000008569c7c25 */ /* 0x010fc8000f8e00ff */
[----:B------:R-:W-:-:S04]  /*2f630*/  IMAD.WIDE.U32 R158, P0, R86, UR9, R158 ;  /* 0x00000009569e7c25 */ /* 0x000fc8000f80009e */
[----:B------:R-:W-:Y:S01]  /*2f640*/  IMAD.X R161, RZ, RZ, RZ, P0 ;  /* 0x000000ffffa17224 */ /* 0x000fe200000e06ff */
[----:B------:R-:W-:Y:S01]  /*2f650*/  IADD3 R147, P0, PT, R157, R158, RZ ;  /* 0x0000009e9d937210 */ /* 0x000fe20007f1e0ff */
[----:B------:R-:W-:Y:S01]  /*2f660*/  IMAD.MOV.U32 R160, RZ, RZ, R159 ;  /* 0x000000ffffa07224 */ /* 0x000fe200078e009f */
[----:B------:R-:W-:-:S03]  /*2f670*/  SHF.L.W.U32.HI R132, R65, 0xd, R132 ;  /* 0x0000000d41847819 */ /* 0x000fc60000010e84 */
[----:B------:R-:W-:Y:S01]  /*2f680*/  IMAD.WIDE.U32.X R158, R87, UR13, R160, P0 ;  /* 0x0000000d579e7c25 */ /* 0x000fe200080e04a0 */
[----:B------:R-:W-:Y:S01]  /*2f690*/  MOV R173, R203 ;  /* 0x000000cb00ad7202 */ /* 0x000fe20000000f00 */
[----:B------:R-:W0:Y:S02]  /*2f6a0*/  LDCU.64 UR12, c[0x3][0x78] ;  /* 0x00c00f00ff0c77ac */ /* 0x000e240008000a00 */
[----:B------:R-:W-:Y:S01]  /*2f6b0*/  IMAD.WIDE.U32 R160, R84, UR4, RZ ;  /* 0x0000000454a07c25 */ /* 0x000fe2000f8e00ff */
[----:B------:R-:W-:Y:S02]  /*2f6c0*/  SHF.L.W.U32.HI R56, R34, 0xd, R56 ;  /* 0x0000000d22387819 */ /* 0x000fe40000010e38 */
[----:B------:R-:W-:Y:S01]  /*2f6d0*/  SHF.L.W.U32.HI R203, R165, 0xd, R34 ;  /* 0x0000000da5cb7819 */ /* 0x000fe20000010e22 */
[----:B------:R-:W-:Y:S01]  /*2f6e0*/  IMAD.MOV.U32 R138, RZ, RZ, R153 ;  /* 0x000000ffff8a7224 */ /* 0x000fe200078e0099 */
[----:B------:R-:W-:Y:S01]  /*2f6f0*/  IADD3.X R34, P1, PT, R132, R40, RZ, P1, !PT ;  /* 0x0000002884227210 */ /* 0x000fe20000f3e4ff */
[----:B------:R-:W-:Y:S01]  /*2f700*/  IMAD.MOV.U32 R166, RZ, RZ, R129 ;  /* 0x000000ffffa67224 */ /* 0x000fe200078e0081 */
[----:B------:R-:W-:Y:S01]  /*2f710*/  IADD3.X R167, PT, PT, RZ, RZ, RZ, P5, !PT ;  /* 0x000000ffffa77210 */ /* 0x000fe20002ffe4ff */
[----:B------:R-:W-:Y:S01]  /*2f720*/  IMAD.WIDE.U32 R128, R82, UR10, RZ ;  /* 0x0000000a52807c25 */ /* 0x000fe2000f8e00ff */
[----:B------:R-:W-:Y:S01]  /*2f730*/  IADD3 R40, P5, PT, R161, R152, RZ ;  /* 0x00000098a1287210 */ /* 0x000fe20007fbe0ff */
[----:B------:R-:W1:Y:S02]  /*2f740*/  LDCU.128 UR8, c[0x3][0x80] ;  /* 0x00c01000ff0877ac */ /* 0x000e640008000c00 */
[----:B------:R-:W-:-:S02]  /*2f750*/  IMAD.X R153, RZ, RZ, RZ, P2 ;  /* 0x000000ffff997224 */ /* 0x000fc400010e06ff */
[----:B------:R-:W-:-:S04]  /*2f760*/  IMAD.MOV.U32 R152, RZ, RZ, R143 ;  /* 0x000000ffff987224 */ /* 0x000fc800078e008f */
[----:B------:R-:W-:Y:S01]  /*2f770*/  IMAD.WIDE.U32.X R152, R91, UR19, R152, P6 ;  /* 0x000000135b987c25 */ /* 0x000fe2000b0e0498 */
[----:B------:R-:W2:Y:S01]  /*2f780*/  LDCU.64 UR18, c[0x3][0x78] ;  /* 0x00c00f00ff1277ac */ /* 0x000ea20008000a00 */
[----:B------:R-:W-:Y:S02]  /*2f790*/  IADD3.X R39, P3, PT, R142, R39, RZ, P3, !PT ;  /* 0x000000278e277210 */ /* 0x000fe40001f7e4ff */
[----:B------:R-:W-:Y:S01]  /*2f7a0*/  IMAD.WIDE.U32.X R166, R89, UR35, R166, P4 ;  /* 0x0000002359a67c25 */ /* 0x000fe2000a0e04a6 */
[----:B------:R-:W-:Y:S02]  /*2f7b0*/  IADD3 R65, P4, PT, R129, R154, RZ ;  /* 0x0000009a81417210 */ /* 0x000fe40007f9e0ff */
[----:B------:R-:W-:-:S04]  /*2f7c0*/  IADD3 R129, P2, PT, R145, R156, RZ ;  /* 0x0000009c91817210 */ /* 0x000fc80007f5e0ff */
[----:B------:R-:W-:Y:S01]  /*2f7d0*/  IADD3.X R147, P2, PT, R39, R147, RZ, P2, !PT ;  /* 0x0000009327937210 */ /* 0x000fe2000175e4ff */
[----:B-1----:R-:W-:-:S03]  /*2f7e0*/  UIMAD.WIDE.U32 UR4, UR8, 0x13, URZ ;  /* 0x00000013080478a5 */ /* 0x002fc6000f8e00ff */
[----:B------:R-:W-:Y:S01]  /*2f7f0*/  IADD3.X R63, P2, P3, R158, R166, R152, P2, P3 ;  /* 0x000000a69e3f7210 */ /* 0x000fe20001346498 */
[----:B------:R-:W-:-:S03]  /*2f800*/  UIMAD UR8, UR9, 0x13, URZ ;  /* 0x00000013090878a4 */ /* 0x000fc6000f8e02ff */
[----:B------:R-:W-:Y:S01]  /*2f810*/  IADD3.X R166, PT, PT, R159, R167, R153, P2, P3 ;  /* 0x000000a79fa67210 */ /* 0x000fe200017e6499 */
[----:B--2---:R-:W-:Y:S01]  /*2f820*/  IMAD.WIDE.U32 R152, R149, UR18, RZ ;  /* 0x0000001295987c25 */ /* 0x004fe2000f8e00ff */
[----:B------:R-:W-:-:S03]  /*2f830*/  UIADD3 UR8, UPT, UPT, UR5, UR8, URZ ;  /* 0x0000000805087290 */ /* 0x000fc6000fffe0ff */
[----:B------:R-:W-:Y:S01]  /*2f840*/  IMAD.WIDE.U32 R142, R59, UR4, RZ ;  /* 0x000000043b8e7c25 */ /* 0x000fe2000f8e00ff */
[----:B------:R-:W-:-:S03]  /*2f850*/  MOV R132, R155 ;  /* 0x0000009b00847202 */ /* 0x000fc60000000f00 */
[----:B0-----:R-:W-:-:S04]  /*2f860*/  IMAD.WIDE.U32 R152, P2, R148, UR13, R152 ;  /* 0x0000000d94987c25 */ /* 0x001fc8000f840098 */
[----:B------:R-:W-:Y:S01]  /*2f870*/  IMAD.WIDE.U32 R158, R148, UR12, RZ ;  /* 0x0000000c949e7c25 */ /* 0x000fe2000f8e00ff */
[----:B------:R-:W-:-:S03]  /*2f880*/  UIMAD UR9, UR11, 0x13, URZ ;  /* 0x000000130b0978a4 */ /* 0x000fc6000f8e02ff */
[----:B------:R-:W-:Y:S01]  /*2f890*/  IMAD.WIDE.U32 R154, R77, UR4, RZ ;  /* 0x000000044d9a7c25 */ /* 0x000fe2000f8e00ff */
[----:B------:R-:W-:-:S03]  /*2f8a0*/  UIMAD.WIDE.U32 UR4, UR10, 0x13, URZ ;  /* 0x000000130a0478a5 */ /* 0x000fc6000f8e00ff */
[----:B------:R-:W-:Y:S01]  /*2f8b0*/  IMAD.WIDE.U32 R142, P3, R77, UR8, R142 ;  /* 0x000000084d8e7c25 */ /* 0x000fe2000f86008e */
[----:B------:R-:W-:Y:S01]  /*2f8c0*/  IADD3.X R157, PT, PT, RZ, RZ, RZ, P2, !PT ;  /* 0x000000ffff9d7210 */ /* 0x000fe200017fe4ff */
[----:B------:R-:W0:Y:S01]  /*2f8d0*/  LDCU.64 UR12, c[0x3][0x78] ;  /* 0x00c00f00ff0c77ac */ /* 0x000e220008000a00 */
[----:B------:R-:W-:Y:S01]  /*2f8e0*/  IADD3 R39, P6, PT, R159, R152, RZ ;  /* 0x000000989f277210 */ /* 0x000fe20007fde0ff */
[----:B------:R-:W-:Y:S01]  /*2f8f0*/  IMAD.X R159, RZ, RZ, RZ, P3 ;  /* 0x000000ffff9f7224 */ /* 0x000fe200018e06ff */
[----:B------:R-:W-:Y:S01]  /*2f900*/  IADD3 R135, P2, PT, R158, R154, RZ ;  /* 0x0000009a9e877210 */ /* 0x000fe20007f5e0ff */
[----:B------:R-:W-:Y:S01]  /*2f910*/  IMAD.MOV.U32 R158, RZ, RZ, R143 ;  /* 0x000000ffff9e7224 */ /* 0x000fe200078e008f */
[----:B------:R-:W-:Y:S01]  /*2f920*/  IADD3 R154, P3, PT, R155, R142, RZ ;  /* 0x0000008e9b9a7210 */ /* 0x000fe20007f7e0ff */
[----:B------:R-:W-:Y:S01]  /*2f930*/  UIADD3 UR5, UPT, UPT, UR5, UR9, URZ ;  /* 0x0000000905057290 */ /* 0x000fe2000fffe0ff */
[----:B------:R-:W-:Y:S01]  /*2f940*/  MOV R156, R153 ;  /* 0x00000099009c7202 */ /* 0x000fe20000000f00 */
[----:B------:R-:W-:-:S04]  /*2f950*/  IMAD.WIDE.U32 R142, R52, UR4, RZ ;  /* 0x00000004348e7c25 */ /* 0x000fc8000f8e00ff */
[----:B------:R-:W-:Y:S01]  /*2f960*/  IMAD.WIDE.U32.X R156, R149, UR19, R156, P6 ;  /* 0x00000013959c7c25 */ /* 0x000fe2000b0e049c */
[----:B------:R-:W1:Y:S03]  /*2f970*/  LDCU.64 UR18, c[0x3][0x78] ;  /* 0x00c00f00ff1277ac */ /* 0x000e660008000a00 */
[----:B------:R-:W-:-:S04]  /*2f980*/  IMAD.WIDE.U32 R152, R41, UR4, RZ ;  /* 0x0000000429987c25 */ /* 0x000fc8000f8e00ff */
[----:B------:R-:W-:Y:S01]  /*2f990*/  IMAD.WIDE.U32 R142, P6, R41, UR5, R142 ;  /* 0x00000005298e7c25 */ /* 0x000fe2000f8c008e */
[----:B------:R-:W-:-:S03]  /*2f9a0*/  IADD3.X R39, P2, PT, R39, R154, RZ, P2, !PT ;  /* 0x0000009a27277210 */ /* 0x000fc6000175e4ff */
[----:B------:R-:W-:Y:S01]  /*2f9b0*/  IMAD.WIDE.U32.X R158, R59, UR8, R158, P3 ;  /* 0x000000083b9e7c25 */ /* 0x000fe200098e049e */
[----:B------:R-:W-:Y:S01]  /*2f9c0*/  IADD3 R135, P3, PT, R135, R152, RZ ;  /* 0x0000009887877210 */ /* 0x000fe20007f7e0ff */
[----:B------:R-:W2:Y:S02]  /*2f9d0*/  LDCU.128 UR8, c[0x3][0x80] ;  /* 0x00c01000ff0877ac */ /* 0x000ea40008000c00 */
[----:B------:R-:W-:Y:S01]  /*2f9e0*/  IMAD.X R155, RZ, RZ, RZ, P6 ;  /* 0x000000ffff9b7224 */ /* 0x000fe200030e06ff */
[----:B------:R-:W-:Y:S01]  /*2f9f0*/  IADD3 R152, P6, PT, R153, R142, RZ ;  /* 0x0000008e99987210 */ /* 0x000fe20007fde0ff */
[----:B------:R-:W-:-:S03]  /*2fa00*/  IMAD.MOV.U32 R154, RZ, RZ, R143 ;  /* 0x000000ffff9a7224 */ /* 0x000fc600078e008f */
[----:B------:R-:W-:Y:S01]  /*2fa10*/  IADD3.X R39, P3, PT, R39, R152, RZ, P3, !PT ;  /* 0x0000009827277210 */ /* 0x000fe20001f7e4ff */
[----:B------:R-:W-:-:S04]  /*2fa20*/  IMAD.WIDE.U32.X R154, R52, UR5, R154, P6 ;  /* 0x00000005349a7c25 */ /* 0x000fc8000b0e049a */
[----:B0-----:R-:W-:Y:S01]  /*2fa30*/  IMAD.WIDE.U32 R142, R58, UR12, RZ ;  /* 0x0000000c3a8e7c25 */ /* 0x001fe2000f8e00ff */
[----:B------:R-:W-:Y:S01]  /*2fa40*/  IADD3.X R141, P2, P3, R154, R158, R156, P3, P2 ;  /* 0x0000009e9a8d7210 */ /* 0x000fe20001b4449c */
[----:B------:R-:W0:Y:S03]  /*2fa50*/  LDCU UR12, c[0x3][0x84] ;  /* 0x00c01080ff0c77ac */ /* 0x000e260008000800 */
[----:B------:R-:W-:Y:S01]  /*2fa60*/  IADD3.X R145, PT, PT, R155, R159, R157, P2, P3 ;  /* 0x0000009f9b917210 */ /* 0x000fe200017e649d */
[----:B-1----:R-:W-:Y:S01]  /*2fa70*/  IMAD.WIDE.U32 R142, P3, R55, UR19, R142 ;  /* 0x00000013378e7c25 */ /* 0x002fe2000f86008e */
[----:B------:R-:W-:-:S03]  /*2fa80*/  IADD3 R158, P2, PT, R129, R128, RZ ;  /* 0x00000080819e7210 */ /* 0x000fc60007f5e0ff */
[----:B------:R-:W-:Y:S01]  /*2fa90*/  IMAD.WIDE.U32 R154, R55, UR18, RZ ;  /* 0x00000012379a7c25 */ /* 0x000fe2000f8e00ff */
[----:B------:R-:W-:-:S03]  /*2faa0*/  IADD3.X R129, PT, PT, RZ, RZ, RZ, P3, !PT ;  /* 0x000000ffff817210 */ /* 0x000fc60001ffe4ff */
[----:B------:R-:W-:Y:S01]  /*2fab0*/  IMAD.MOV.U32 R128, RZ, RZ, R143 ;  /* 0x000000ffff807224 */ /* 0x000fe200078e008f */
[----:B------:R-:W-:Y:S01]  /*2fac0*/  IADD3 R161, P3, PT, R155, R142, RZ ;  /* 0x0000008e9ba17210 */ /* 0x000fe20007f7e0ff */
[----:B--2---:R-:W-:-:S04]  /*2fad0*/  IMAD.WIDE.U32 R142, R149, UR8, RZ ;  /* 0x00000008958e7c25 */ /* 0x004fc8000f8e00ff */
[----:B------:R-:W-:Y:S01]  /*2fae0*/  IMAD.WIDE.U32 R152, R148, UR24, RZ ;  /* 0x0000001894987c25 */ /* 0x000fe2000f8e00ff */
[----:B------:R-:W-:-:S03]  /*2faf0*/  IADD3 R203, P0, PT, R203, R163, RZ ;  /* 0x000000a3cbcb7210 */ /* 0x000fc60007f1e0ff */
[----:B0-----:R-:W-:-:S04]  /*2fb00*/  IMAD.WIDE.U32 R142, P6, R148, UR12, R142 ;  /* 0x0000000c948e7c25 */ /* 0x001fc8000f8c008e */
[----:B------:R-:W-:Y:S01]  /*2fb10*/  IMAD.WIDE.U32.X R128, R58, UR13, R128, P3 ;  /* 0x0000000d3a807c25 */ /* 0x000fe200098e0480 */
[----:B------:R-:W-:Y:S01]  /*2fb20*/  IADD3 R163, P3, PT, R152, R154, RZ ;  /* 0x0000009a98a37210 */ /* 0x000fe20007f7e0ff */
[----:B------:R-:W0:Y:S02]  /*2fb30*/  LDCU.64 UR12, c[0x3][0x78] ;  /* 0x00c00f00ff0c77ac */ /* 0x000e240008000a00 */
[----:B------:R-:W-:Y:S01]  /*2fb40*/  IMAD.X R155, RZ, RZ, RZ, P6 ;  /* 0x000000ffff9b7224 */ /* 0x000fe200030e06ff */
[----:B------:R-:W-:Y:S02]  /*2fb50*/  IADD3 R152, P6, PT, R153, R142, RZ ;  /* 0x0000008e99987210 */ /* 0x000fe40007fde0ff */
[----:B------:R-:W-:Y:S02]  /*2fb60*/  MOV R154, R143 ;  /* 0x0000008f009a7202 */ /* 0x000fe40000000f00 */
[----:B------:R-:W-:Y:S01]  /*2fb70*/  IADD3.X R161, P3, PT, R161, R152, RZ, P3, !PT ;  /* 0x00000098a1a17210 */ /* 0x000fe20001f7e4ff */
[----:B------:R-:W-:-:S04]  /*2fb80*/  IMAD.WIDE.U32 R152, R59, UR4, RZ ;  /* 0x000000043b987c25 */ /* 0x000fc8000f8e00ff */
[----:B------:R-:W-:-:S04]  /*2fb90*/  IMAD.WIDE.U32.X R142, R149, UR25, R154, P6 ;  /* 0x00000019958e7c25 */ /* 0x000fc8000b0e049a */
[----:B------:R-:W-:-:S04]  /*2fba0*/  IMAD.WIDE.U32 R152, P6, R77, UR5, R152 ;  /* 0x000000054d987c25 */ /* 0x000fc8000f8c0098 */
[----:B------:R-:W-:Y:S01]  /*2fbb0*/  IMAD.WIDE.U32 R154, R77, UR4, RZ ;  /* 0x000000044d9a7c25 */ /* 0x000fe2000f8e00ff */
[----:B------:R-:W-:-:S03]  /*2fbc0*/  IADD3.X R159, P2, PT, R147, R65, RZ, P2, !PT ;  /* 0x00000041939f7210 */ /* 0x000fc6000175e4ff */
[----:B------:R-:W-:Y:S01]  /*2fbd0*/  IMAD.X R157, RZ, RZ, RZ, P6 ;  /* 0x000000ffff9d7224 */ /* 0x000fe200030e06ff */
[----:B------:R-:W-:Y:S01]  /*2fbe0*/  IADD3 R65, P6, PT, R155, R152, RZ ;  /* 0x000000989b417210 */ /* 0x000fe20007fde0ff */
[----:B------:R-:W-:-:S04]  /*2fbf0*/  IMAD.MOV.U32 R156, RZ, RZ, R153 ;  /* 0x000000ffff9c7224 */ /* 0x000fc800078e0099 */
[----:B------:R-:W-:Y:S01]  /*2fc00*/  IMAD.WIDE.U32.X R156, R59, UR5, R156, P6 ;  /* 0x000000053b9c7c25 */ /* 0x000fe2000b0e049c */
[----:B------:R-:W-:Y:S01]  /*2fc10*/  IADD3 R163, P6, PT, R163, R154, RZ ;  /* 0x0000009aa3a37210 */ /* 0x000fe20007fde0ff */
[----:B------:R-:W1:Y:S03]  /*2fc20*/  LDCU.64 UR4, c[0x3][0x78] ;  /* 0x00c00f00ff0477ac */ /* 0x000e660008000a00 */
[----:B------:R-:W-:Y:S01]  /*2fc30*/  IADD3.X R161, P6, PT, R161, R65, RZ, P6, !PT ;  /* 0x00000041a1a17210 */ /* 0x000fe200037de4ff */
[----:B------:R-:W-:Y:S01]  /*2fc40*/  IMAD.WIDE.U32.X R138, R85, UR17, R138, P5 ;  /* 0x00000011558a7c25 */ /* 0x000fe2000a8e048a */
[----:B------:R-:W2:Y:S02]  /*2fc50*/  LDCU.128 UR16, c[0x3][0x80] ;  /* 0x00c01000ff1077ac */ /* 0x000ea40008000c00 */
[----:B------:R-:W-:-:S04]  /*2fc60*/  IADD3.X R147, P3, P6, R156, R142, R128, P6, P3 ;  /* 0x0000008e9c937210 */ /* 0x000fc80003666480 */
[----:B------:R-:W-:Y:S02]  /*2fc70*/  IADD3.X R129, PT, PT, R157, R143, R129, P3, P6 ;  /* 0x0000008f9d817210 */ /* 0x000fe40001fec481 */
[----:B------:R-:W-:Y:S01]  /*2fc80*/  IADD3 R65, P3, PT, R158, R160, RZ ;  /* 0x000000a09e417210 */ /* 0x000fe20007f7e0ff */
[----:B------:R-:W-:-:S03]  /*2fc90*/  IMAD.WIDE.U32.X R132, R83, UR15, R132, P4 ;  /* 0x0000000f53847c25 */ /* 0x000fc6000a0e0484 */
[----:B------:R-:W-:-:S04]  /*2fca0*/  IADD3.X R128, P3, PT, R159, R40, RZ, P3, !PT ;  /* 0x000000289f807210 */ /* 0x000fc80001f7e4ff */
[----:B------:R-:W-:-:S04]  /*2fcb0*/  IADD3.X R63, P2, P3, R138, R63, R132, P3, P2 ;  /* 0x0000003f8a3f7210 */ /* 0x000fc80001b44484 */
[----:B------:R-:W-:Y:S01]  /*2fcc0*/  IADD3.X R40, PT, PT, R139, R166, R133, P2, P3 ;  /* 0x000000a68b287210 */ /* 0x000fe200017e6485 */
[----:B-1----:R-:W-:Y:S01]  /*2fcd0*/  IMAD.WIDE.U32 R132, R47, UR4, RZ ;  /* 0x000000042f847c25 */ /* 0x002fe2000f8e00ff */
[----:B------:R-:W1:Y:S03]  /*2fce0*/  LDCU UR4, c[0x3][0x8c] ;  /* 0x00c01180ff0477ac */ /* 0x000e660008000800 */
[----:B--2---:R-:W-:-:S04]  /*2fcf0*/  IMAD.WIDE.U32 R138, R58, UR16, RZ ;  /* 0x000000103a8a7c25 */ /* 0x004fc8000f8e00ff */
[----:B0-----:R-:W-:-:S04]  /*2fd00*/  IMAD.WIDE.U32 R142, R45, UR12, RZ ;  /* 0x0000000c2d8e7c25 */ /* 0x001fc8000f8e00ff */
[----:B------:R-:W-:-:S04]  /*2fd10*/  IMAD.WIDE.U32 R152, R55, UR20, RZ ;  /* 0x0000001437987c25 */ /* 0x000fc8000f8e00ff */
[----:B------:R-:W-:-:S04]  /*2fd20*/  IMAD.WIDE.U32 R132, P6, R45, UR13, R132 ;  /* 0x0000000d2d847c25 */ /* 0x000fc8000f8c0084 */
[----:B------:R-:W-:Y:S01]  /*2fd30*/  IMAD.WIDE.U32 R138, P3, R55, UR9, R138 ;  /* 0x00000009378a7c25 */ /* 0x000fe2000f86008a */
[----:B------:R-:W-:Y:S01]  /*2fd40*/  IADD3 R164, P2, PT, R152, R142, RZ ;  /* 0x0000008e98a47210 */ /* 0x000fe20007f5e0ff */
[----:B------:R-:W0:Y:S01]  /*2fd50*/  LDCU.128 UR12, c[0x3][0x90] ;  /* 0x00c01200ff0c77ac */ /* 0x000e220008000c00 */
[----:B------:R-:W-:Y:S02]  /*2fd60*/  IADD3 R160, P5, PT, R143, R132, RZ ;  /* 0x000000848fa07210 */ /* 0x000fe40007fbe0ff */
[----:B------:R-:W-:-:S04]  /*2fd70*/  IADD3 R152, P4, PT, R153, R138, RZ ;  /* 0x0000008a99987210 */ /* 0x000fc80007f9e0ff */
[----:B------:R-:W-:Y:S01]  /*2fd80*/  IADD3.X R160, P2, PT, R160, R152, RZ, P2, !PT ;  /* 0x00000098a0a07210 */ /* 0x000fe2000175e4ff */
[----:B------:R-:W-:Y:S01]  /*2fd90*/  IMAD.WIDE.U32 R152, R149, UR10, RZ ;  /* 0x0000000a95987c25 */ /* 0x000fe2000f8e00ff */
[----:B------:R-:W-:-:S03]  /*2fda0*/  IADD3.X R143, PT, PT, RZ, RZ, RZ, P6, !PT ;  /* 0x000000ffff8f7210 */ /* 0x000fc600037fe4ff */
[----:B------:R-:W-:-:S04]  /*2fdb0*/  IMAD.WIDE.U32 R154, R148, UR26, RZ ;  /* 0x0000001a949a7c25 */ /* 0x000fc8000f8e00ff */
[----:B-1----:R-:W-:Y:S01]  /*2fdc0*/  IMAD.WIDE.U32 R152, P6, R148, UR4, R152 ;  /* 0x0000000494987c25 */ /* 0x002fe2000f8c0098 */
[----:B------:R-:W-:-:S03]  /*2fdd0*/  MOV R142, R133 ;  /* 0x00000085008e7202 */ /* 0x000fc60000000f00 */
[----:B------:R-:W-:Y:S01]  /*2fde0*/  IMAD.X R157, RZ, RZ, RZ, P3 ;  /* 0x000000ffff9d7224 */ /* 0x000fe200018e06ff */
[----:B------:R-:W-:Y:S01]  /*2fdf0*/  IADD3 R164, P3, PT, R164, R154, RZ ;  /* 0x0000009aa4a47210 */ /* 0x000fe20007f7e0ff */
[----:B------:R-:W-:Y:S01]  /*2fe00*/  IMAD.X R159, RZ, RZ, RZ, P6 ;  /* 0x000000ffff9f7224 */ /* 0x000fe200030e06ff */
[----:B------:R-:W-:Y:S01]  /*2fe10*/  IADD3 R154, P6, PT, R155, R152, RZ ;  /* 0x000000989b9a7210 */ /* 0x000fe20007fde0ff */
[----:B------:R-:W-:Y:S02]  /*2fe20*/  IMAD.MOV.U32 R158, RZ, RZ, R153 ;  /* 0x000000ffff9e7224 */ /* 0x000fe400078e0099 */
[----:B------:R-:W-:Y:S01]  /*2fe30*/  IMAD.MOV.U32 R156, RZ, RZ, R139 ;  /* 0x000000ffff9c7224 */ /* 0x000fe200078e008b */
[----:B------:R-:W-:Y:S01]  /*2fe40*/  IADD3.X R132, P1, PT, RZ, R80, RZ, P1, !PT ;  /* 0x00000050ff847210 */ /* 0x000fe20000f3e4ff */
[----:B------:R-:W-:Y:S01]  /*2fe50*/  IMAD.WIDE.U32.X R158, R149, UR27, R158, P6 ;  /* 0x0000001b959e7c25 */ /* 0x000fe2000b0e049e */
[----:B0-----:R-:W-:Y:S01]  /*2fe60*/  UIMAD UR4, UR15, 0x13, URZ ;  /* 0x000000130f0478a4 */ /* 0x001fe2000f8e02ff */
[----:B------:R-:W-:Y:S01]  /*2fe70*/  IADD3.X R160, P3, PT, R160, R154, RZ, P3, !PT ;  /* 0x0000009aa0a07210 */ /* 0x000fe20001f7e4ff */
[----:B------:R-:W-:Y:S01]  /*2fe80*/  UIMAD.WIDE.U32 UR8, UR14, 0x13, URZ ;  /* 0x000000130e0878a5 */ /* 0x000fe2000f8e00ff */
[----:B------:R-:W-:Y:S01]  /*2fe90*/  IMAD.WIDE.U32.X R142, R47, UR5, R142, P5 ;  /* 0x000000052f8e7c25 */ /* 0x000fe2000a8e048e */
[----:B------:R-:W-:Y:S01]  /*2fea0*/  IADD3.X R80, PT, PT, RZ, R127, RZ, P1, !PT ;  /* 0x0000007fff507210 */ /* 0x000fe20000ffe4ff */
[----:B------:R-:W-:-:S02]  /*2feb0*/  UIMAD UR10, UR13, 0x13, URZ ;  /* 0x000000130d0a78a4 */ /* 0x000fc4000f8e02ff */
[----:B------:R-:W-:Y:S01]  /*2fec0*/  IMAD.WIDE.U32.X R156, R58, UR21, R156, P4 ;  /* 0x000000153a9c7c25 */ /* 0x000fe2000a0e049c */
[----:B------:R-:W-:Y:S01]  /*2fed0*/  UIADD3 UR9, UPT, UPT, UR9, UR4, URZ ;  /* 0x0000000409097290 */ /* 0x000fe2000fffe0ff */
[----:B------:R-:W-:Y:S01]  /*2fee0*/  SHF.L.W.U32.HI R80, R132, 0xd, R80 ;  /* 0x0000000d84507819 */ /* 0x000fe20000010e50 */
[----:B------:R-:W-:Y:S01]  /*2fef0*/  UIMAD.WIDE.U32 UR4, UR12, 0x13, URZ ;  /* 0x000000130c0478a5 */ /* 0x000fe2000f8e00ff */
[----:B------:R-:W-:Y:S01]  /*2ff00*/  IADD3.X R156, P2, P3, R158, R156, R142, P3, P2 ;  /* 0x0000009c9e9c7210 */ /* 0x000fe20001b4448e */
[----:B------:R-:W-:Y:S01]  /*2ff10*/  IMAD.WIDE.U32 R152, R55, UR8, RZ ;  /* 0x0000000837987c25 */ /* 0x000fe2000f8e00ff */
[----:B------:R-:W-:Y:S01]  /*2ff20*/  SHF.L.W.U32.HI R132, R34, 0xd, R132 ;  /* 0x0000000d22847819 */ /* 0x000fe20000010e84 */
[----:B------:R-:W0:Y:S01]  /*2ff30*/  LDCU.64 UR14, c[0x3][0x78] ;  /* 0x00c00f00ff0e77ac */ /* 0x000e220008000a00 */
[----:B------:R-:W-:Y:S01]  /*2ff40*/  IADD3.X R157, PT, PT, R159, R157, R143, P2, P3 ;  /* 0x0000009d9f9d7210 */ /* 0x000fe200017e648f */
[----:B------:R-:W-:Y:S01]  /*2ff50*/  IMAD.WIDE.U32 R142, R55, UR9, RZ ;  /* 0x00000009378e7c25 */ /* 0x000fe2000f8e00ff */
[----:B------:R-:W-:Y:S01]  /*2ff60*/  IADD3 R37, P1, PT, R132, R37, RZ ;  /* 0x0000002584257210 */ /* 0x000fe20007f3e0ff */
[----:B------:R-:W-:-:S02]  /*2ff70*/  UIADD3 UR5, UPT, UPT, UR5, UR10, URZ ;  /* 0x0000000a05057290 */ /* 0x000fc4000fffe0ff */
[----:B------:R-:W-:Y:S01]  /*2ff80*/  IMAD.WIDE.U32 R132, R47, UR4, RZ ;  /* 0x000000042f847c25 */ /* 0x000fe2000f8e00ff */
[----:B------:R-:W1:Y:S03]  /*2ff90*/  LDCU.64 UR12, c[0x3][0x78] ;  /* 0x00c00f00ff0c77ac */ /* 0x000e660008000a00 */
[----:B------:R-:W-:Y:S01]  /*2ffa0*/  IMAD.WIDE.U32 R142, P2, R58, UR8, R142 ;  /* 0x000000083a8e7c25 */ /* 0x000fe2000f84008e */
[----:B------:R-:W2:Y:S03]  /*2ffb0*/  LDCU.128 UR24, c[0x3][0x80] ;  /* 0x00c01000ff1877ac */ /* 0x000ea60008000c00 */
[----:B------:R-:W-:Y:S01]  /*2ffc0*/  IMAD.WIDE.U32 R132, P3, R45, UR5, R132 ;  /* 0x000000052d847c25 */ /* 0x000fe2000f860084 */
[----:B------:R-:W-:-:S03]  /*2ffd0*/  IADD3 R127, P5, PT, R153, R142, RZ ;  /* 0x0000008e997f7210 */ /* 0x000fc60007fbe0ff */
[----:B------:R-:W-:-:S04]  /*2ffe0*/  IMAD.WIDE.U32 R154, R45, UR4, RZ ;  /* 0x000000042d9a7c25 */ /* 0x000fc8000f8e00ff */
[----:B------:R-:W-:Y:S01]  /*2fff0*/  IMAD.X R139, RZ, RZ, RZ, P2 ;  /* 0x000000ffff8b7224 */ /* 0x000fe200010e06ff */
[----:B------:R-:W-:Y:S01]  /*30000*/  IADD3 R135, P2, PT, R135, R154, RZ ;  /* 0x0000009a87877210 */ /* 0x000fe20007f5e0ff */
[----:B------:R-:W-:Y:S01]  /*30010*/  IMAD.MOV.U32 R142, RZ, RZ, R133 ;  /* 0x000000ffff8e7224 */ /* 0x000fe200078e0085 */
[----:B------:R-:W-:Y:S01]  /*30020*/  IADD3 R133, P4, PT, R155, R132, RZ ;  /* 0x000000849b857210 */ /* 0x000fe20007f9e0ff */
[----:B------:R-:W-:Y:S01]  /*30030*/  IMAD.MOV.U32 R138, RZ, RZ, R143 ;  /* 0x000000ffff8a7224 */ /* 0x000fe200078e008f */
[----:B------:R-:W-:Y:S02]  /*30040*/  IADD3.X R143, PT, PT, RZ, RZ, RZ, P3, !PT ;  /* 0x000000ffff8f7210 */ /* 0x000fe40001ffe4ff */
[----:B------:R-:W-:Y:S02]  /*30050*/  IADD3 R132, P3, PT, R135, R152, RZ ;  /* 0x0000009887847210 */ /* 0x000fe40007f7e0ff */
[----:B------:R-:W-:Y:S01]  /*30060*/  IADD3.X R133, P2, PT, R39, R133, RZ, P2, !PT ;  /* 0x0000008527857210 */ /* 0x000fe2000175e4ff */
[----:B------:R-:W-:-:S03]  /*30070*/  IMAD.WIDE.U32.X R142, R47, UR5, R142, P4 ;  /* 0x000000052f8e7c25 */ /* 0x000fc6000a0e048e */
[----:B------:R-:W-:Y:S01]  /*30080*/  IADD3.X R133, P3, PT, R133, R127, RZ, P3, !PT ;  /* 0x0000007f85857210 */ /* 0x000fe20001f7e4ff */
[----:B------:R-:W-:-:S03]  /*30090*/  IMAD.WIDE.U32.X R138, R58, UR9, R138, P5 ;  /* 0x000000093a8a7c25 */ /* 0x000fc6000a8e048a */
[----:B------:R-:W-:-:S04]  /*300a0*/  IADD3.X R141, P2, P3, R138, R141, R142, P3, P2 ;  /* 0x0000008d8a8d7210 */ /* 0x000fc80001b4448e */
[----:B------:R-:W-:Y:S01]  /*300b0*/  IADD3.X R145, PT, PT, R139, R145, R143, P2, P3 ;  /* 0x000000918b917210 */ /* 0x000fe200017e648f */
[----:B------:R-:W-:-:S04]  /*300c0*/  IMAD.WIDE.U32 R138, R52, UR4, RZ ;  /* 0x00000004348a7c25 */ /* 0x000fc8000f8e00ff */
[----:B------:R-:W-:-:S04]  /*300d0*/  IMAD.WIDE.U32 R142, R41, UR4, RZ ;  /* 0x00000004298e7c25 */ /* 0x000fc8000f8e00ff */
[----:B------:R-:W-:Y:S01]  /*300e0*/  IMAD.WIDE.U32 R138, P4, R41, UR5, R138 ;  /* 0x00000005298a7c25 */ /* 0x000fe2000f88008a */
[----:B------:R-:W-:Y:S02]  /*300f0*/  IADD3 R163, P3, PT, R163, R142, RZ ;  /* 0x0000008ea3a37210 */ /* 0x000fe40007f7e0ff */
[----:B------:R-:W-:Y:S01]  /*30100*/  IADD3 R39, P5, PT, R143, R138, RZ ;  /* 0x0000008a8f277210 */ /* 0x000fe20007fbe0ff */
[----:B------:R-:W-:-:S04]  /*30110*/  IMAD.WIDE.U32 R142, R47, UR8, RZ ;  /* 0x000000082f8e7c25 */ /* 0x000fc8000f8e00ff */
[----:B------:R-:W-:-:S04]  /*30120*/  IMAD.WIDE.U32 R152, R45, UR8, RZ ;  /* 0x000000082d987c25 */ /* 0x000fc8000f8e00ff */
[----:B------:R-:W-:Y:S01]  /*30130*/  IMAD.WIDE.U32 R142, P2, R45, UR9, R142 ;  /* 0x000000092d8e7c25 */ /* 0x000fe2000f84008e */
[----:B------:R-:W-:-:S03]  /*30140*/  IADD3.X R39, P3, PT, R161, R39, RZ, P3, !PT ;  /* 0x00000027a1277210 */ /* 0x000fc60001f7e4ff */
[----:B------:R-:W-:Y:S01]  /*30150*/  IMAD.X R155, RZ, RZ, RZ, P2 ;  /* 0x000000ffff9b7224 */ /* 0x000fe200010e06ff */
[----:B------:R-:W-:Y:S01]  /*30160*/  IADD3 R219, P6, PT, R153, R142, RZ ;  /* 0x0000008e99db7210 */ /* 0x000fe20007fde0ff */
[----:B------:R-:W-:Y:S01]  /*30170*/  IMAD.MOV.U32 R142, RZ, RZ, R139 ;  /* 0x000000ffff8e7224 */ /* 0x000fe200078e008b */
[----:B------:R-:W-:Y:S01]  /*30180*/  MOV R154, R143 ;  /* 0x0000008f009a7202 */ /* 0x000fe20000000f00 */
[----:B------:R-:W-:Y:S01]  /*30190*/  IMAD.X R143, RZ, RZ, RZ, P4 ;  /* 0x000000ffff8f7224 */ /* 0x000fe200020e06ff */
[----:B------:R-:W-:-:S03]  /*301a0*/  IADD3 R224, P2, PT, R163, R152, RZ ;  /* 0x00000098a3e07210 */ /* 0x000fc60007f5e0ff */
[----:B------:R-:W-:Y:S01]  /*301b0*/  IMAD.WIDE.U32.X R154, R47, UR9, R154, P6 ;  /* 0x000000092f9a7c25 */ /* 0x000fe2000b0e049a */
[----:B------:R-:W-:-:S03]  /*301c0*/  IADD3.X R219, P2, PT, R39, R219, RZ, P2, !PT ;  /* 0x000000db27db7210 */ /* 0x000fc6000175e4ff */
[----:B------:R-:W-:-:S04]  /*301d0*/  IMAD.WIDE.U32.X R142, R52, UR5, R142, P5 ;  /* 0x00000005348e7c25 */ /* 0x000fc8000a8e048e */
[----:B------:R-:W-:Y:S01]  /*301e0*/  IMAD.WIDE.U32 R138, R59, UR4, RZ ;  /* 0x000000043b8a7c25 */ /* 0x000fe2000f8e00ff */
[----:B------:R-:W-:-:S04]  /*301f0*/  IADD3.X R147, P2, P3, R154, R147, R142, P2, P3 ;  /* 0x000000939a937210 */ /* 0x000fc8000134648e */
[----:B------:R-:W-:Y:S01]  /*30200*/  IADD3.X R39, PT, PT, R155, R129, R143, P2, P3 ;  /* 0x000000819b277210 */ /* 0x000fe200017e648f */
[----:B------:R-:W-:-:S04]  /*30210*/  IMAD.WIDE.U32 R138, P6, R77, UR5, R138 ;  /* 0x000000054d8a7c25 */ /* 0x000fc8000f8c008a */
[----:B------:R-:W-:-:S03]  /*30220*/  IMAD.WIDE.U32 R142, R77, UR4, RZ ;  /* 0x000000044d8e7c25 */ /* 0x000fc6000f8e00ff */
[----:B------:R-:W-:Y:S02]  /*30230*/  IADD3 R164, P3, PT, R164, R142, RZ ;  /* 0x0000008ea4a47210 */ /* 0x000fe40007f7e0ff */
[----:B------:R-:W-:Y:S01]  /*30240*/  IADD3 R127, P4, PT, R143, R138, RZ ;  /* 0x0000008a8f7f7210 */ /* 0x000fe20007f9e0ff */
[----:B------:R-:W-:-:S04]  /*30250*/  IMAD.WIDE.U32 R142, R52, UR8, RZ ;  /* 0x00000008348e7c25 */ /* 0x000fc8000f8e00ff */
[----:B------:R-:W-:-:S04]  /*30260*/  IMAD.WIDE.U32 R154, R41, UR8, RZ ;  /* 0x00000008299a7c25 */ /* 0x000fc8000f8e00ff */
[----:B------:R-:W-:Y:S01]  /*30270*/  IMAD.WIDE.U32 R142, P5, R41, UR9, R142 ;  /* 0x00000009298e7c25 */ /* 0x000fe2000f8a008e */
[----:B------:R-:W-:Y:S02]  /*30280*/  IADD3.X R153, PT, PT, RZ, RZ, RZ, P6, !PT ;  /* 0x000000ffff997210 */ /* 0x000fe400037fe4ff */
[----:B------:R-:W-:Y:S01]  /*30290*/  IADD3 R221, P2, PT, R164, R154, RZ ;  /* 0x0000009aa4dd7210 */ /* 0x000fe20007f5e0ff */
[----:B------:R-:W-:Y:S01]  /*302a0*/  IMAD.MOV.U32 R154, RZ, RZ, R143 ;  /* 0x000000ffff9a7224 */ /* 0x000fe200078e008f */
[----:B------:R-:W-:Y:S01]  /*302b0*/  IADD3 R129, P6, PT, R155, R142, RZ ;  /* 0x0000008e9b817210 */ /* 0x000fe20007fde0ff */
[----:B------:R-:W-:Y:S01]  /*302c0*/  IMAD.X R155, RZ, RZ, RZ, P5 ;  /* 0x000000ffff9b7224 */ /* 0x000fe200028e06ff */
[----:B------:R-:W-:Y:S02]  /*302d0*/  MOV R152, R139 ;  /* 0x0000008b00987202 */ /* 0x000fe40000000f00 */
[----:B------:R-:W-:Y:S01]  /*302e0*/  IADD3.X R127, P3, PT, R160, R127, RZ, P3, !PT ;  /* 0x0000007fa07f7210 */ /* 0x000fe20001f7e4ff */
[----:B------:R-:W-:-:S03]  /*302f0*/  IMAD.WIDE.U32.X R154, R52, UR9, R154, P6 ;  /* 0x00000009349a7c25 */ /* 0x000fc6000b0e049a */
[----:B------:R-:W-:Y:S01]  /*30300*/  IADD3.X R129, P2, PT, R127, R129, RZ, P2, !PT ;  /* 0x000000817f817210 */ /* 0x000fe2000175e4ff */
[----:B------:R-:W-:Y:S01]  /*30310*/  IMAD.WIDE.U32.X R152, R59, UR5, R152, P4 ;  /* 0x000000053b987c25 */ /* 0x000fe2000a0e0498 */
[----:B------:R-:W-:Y:S01]  /*30320*/  SHF.L.W.U32.HI R138, R133, 0xd, R141 ;  /* 0x0000000d858a7819 */ /* 0x000fe20000010e8d */
[----:B------:R-:W3:Y:S01]  /*30330*/  LDCU.64 UR4, c[0x3][0x80] ;  /* 0x00c01000ff0477ac */ /* 0x000ee20008000a00 */
[----:B------:R-:W-:Y:S02]  /*30340*/  IADD3.X R135, P2, P3, R154, R156, R152, P2, P3 ;  /* 0x0000009c9a877210 */ /* 0x000fe40001346498 */
[----:B------:R-:W-:Y:S02]  /*30350*/  SHF.L.W.U32.HI R145, R141, 0xd, R145 ;  /* 0x0000000d8d917819 */ /* 0x000fe40000010e91 */
[----:B------:R-:W-:Y:S02]  /*30360*/  IADD3.X R127, PT, PT, R155, R157, R153, P2, P3 ;  /* 0x0000009d9b7f7210 */ /* 0x000fe400017e6499 */
[----:B------:R-:W-:-:S04]  /*30370*/  IADD3 R224, P2, PT, R138, R224, RZ ;  /* 0x000000e08ae07210 */ /* 0x000fc80007f5e0ff */
[----:B------:R-:W-:Y:S02]  /*30380*/  IADD3.X R219, P2, PT, R145, R219, RZ, P2, !PT ;  /* 0x000000db91db7210 */ /* 0x000fe4000175e4ff */
[----:B------:R-:W-:Y:S02]  /*30390*/  IADD3.X R80, P3, PT, R80, R175, RZ, P1, !PT ;  /* 0x000000af50507210 */ /* 0x000fe40000f7e4ff */
[----:B------:R-:W-:-:S05]  /*303a0*/  IADD3.X R147, P1, PT, RZ, R147, RZ, P2, !PT ;  /* 0x00000093ff937210 */ /* 0x000fca000173e4ff */
[----:B------:R-:W-:Y:S01]  /*303b0*/  IMAD.X R141, RZ, RZ, R39, P1 ;  /* 0x000000ffff8d7224 */ /* 0x000fe200008e0627 */
[----:B------:R-:W-:Y:S02]  /*303c0*/  IADD3.X R172, P1, PT, RZ, R172, RZ, P3, !PT ;  /* 0x000000acffac7210 */ /* 0x000fe40001f3e4ff */
[----:B------:R-:W-:-:S03]  /*303d0*/  SHF.L.W.U32.HI R39, R219, 0xd, R147 ;  /* 0x0000000ddb277819 */ /* 0x000fc60000010e93 */
[----:B------:R-:W-:Y:S01]  /*303e0*/  IMAD.X R130, RZ, RZ, R130, P1 ;  /* 0x000000ffff827224 */ /* 0x000fe200008e0682 */
[----:B------:R-:W-:Y:S02]  /*303f0*/  IADD3 R221, P2, PT, R39, R221, RZ ;  /* 0x000000dd27dd7210 */ /* 0x000fe40007f5e0ff */
[----:B------:R-:W-:Y:S02]  /*30400*/  SHF.L.W.U32.HI R39, R80, 0xd, R172 ;  /* 0x0000000d50277819 */ /* 0x000fe40000010eac */
[----:B------:R-:W-:Y:S02]  /*30410*/  SHF.L.W.U32.HI R145, R172, 0xd, R130 ;  /* 0x0000000dac917819 */ /* 0x000fe40000010e82 */
[----:B------:R-:W-:Y:S01]  /*30420*/  IADD3 R39, P1, PT, R39, R131, RZ ;  /* 0x0000008327277210 */ /* 0x000fe20007f3e0ff */
[----:B0-----:R-:W-:-:S04]  /*30430*/  IMAD.WIDE.U32 R130, R52, UR14, RZ ;  /* 0x0000000e34827c25 */ /* 0x001fc8000f8e00ff */
[----:B------:R-:W-:-:S04]  /*30440*/  IMAD.WIDE.U32 R154, R58, UR18, RZ ;  /* 0x000000123a9a7c25 */ /* 0x000fc8000f8e00ff */
[----:B-1----:R-:W-:-:S04]  /*30450*/  IMAD.WIDE.U32 R130, P6, R41, UR13, R130 ;  /* 0x0000000d29827c25 */ /* 0x002fc8000f8c0082 */
[----:B------:R-:W-:-:S04]  /*30460*/  IMAD.WIDE.U32 R142, R41, UR12, RZ ;  /* 0x0000000c298e7c25 */ /* 0x000fc8000f8e00ff */
[----:B--2---:R-:W-:Y:S01]  /*30470*/  IMAD.WIDE.U32 R138, R45, UR24, RZ ;  /* 0x000000182d8a7c25 */ /* 0x004fe2000f8e00ff */
[----:B------:R-:W-:-:S03]  /*30480*/  IADD3 R130, P5, PT, R143, R130, RZ ;  /* 0x000000828f827210 */ /* 0x000fc60007fbe0ff */
[C---:B------:R-:W-:Y:S01]  /*30490*/  IMAD.WIDE.U32 R154, P3, R55.reuse, UR11, R154 ;  /* 0x0000000b379a7c25 */ /* 0x040fe2000f86009a */
[----:B------:R-:W-:Y:S01]  /*304a0*/  IADD3 R138, P4, PT, R138, R142, RZ ;  /* 0x0000008e8a8a7210 */ /* 0x000fe20007f9e0ff */
[----:B------:R-:W0:Y:S02]  /*304b0*/  LDCU.64 UR10, c[0x3][0x78] ;  /* 0x00c00f00ff0a77ac */ /* 0x000e240008000a00 */
[----:B------:R-:W-:Y:S01]  /*304c0*/  IMAD.WIDE.U32 R142, R55, UR22, RZ ;  /* 0x00000016378e7c25 */ /* 0x000fe2000f8e00ff */
[----:B------:R-:W-:Y:S02]  /*304d0*/  SHF.L.W.U32.HI R141, R147, 0xd, R141 ;  /* 0x0000000d938d7819 */ /* 0x000fe40000010e8d */
[----:B------:R-:W-:Y:S01]  /*304e0*/  IADD3.X R153, PT, PT, RZ, RZ, RZ, P3, !PT ;  /* 0x000000ffff997210 */ /* 0x000fe20001ffe4ff */
[----:B------:R-:W-:Y:S01]  /*304f0*/  IMAD.MOV.U32 R152, RZ, RZ, R155 ;  /* 0x000000ffff987224 */ /* 0x000fe200078e009b */
[----:B------:R-:W-:Y:S01]  /*30500*/  IADD3 R147, P3, PT, R143, R154, RZ ;  /* 0x0000009a8f937210 */ /* 0x000fe20007f7e0ff */
[----:B---3--:R-:W-:Y:S01]  /*30510*/  IMAD.WIDE.U32 R154, R47, UR4, RZ ;  /* 0x000000042f9a7c25 */ /* 0x008fe2000f8e00ff */
[----:B------:R-:W-:Y:S01]  /*30520*/  MOV R156, R131 ;  /* 0x00000083009c7202 */ /* 0x000fe20000000f00 */
[----:B------:R-:W1:Y:S02]  /*30530*/  LDCU UR4, c[0x3][0x94] ;  /* 0x00c01280ff0477ac */ /* 0x000e640008000800 */
[----:B------:R-:W-:Y:S01]  /*30540*/  IMAD.WIDE.U32.X R152, R58, UR23, R152, P3 ;  /* 0x000000173a987c25 */ /* 0x000fe200098e0498 */
[----:B------:R-:W2:Y:S03]  /*30550*/  LDCU.128 UR20, c[0x3][0x90] ;  /* 0x00c01200ff1477ac */ /* 0x000ea60008000c00 */
[----:B------:R-:W-:-:S04]  /*30560*/  IMAD.WIDE.U32 R154, P3, R45, UR17, R154 ;  /* 0x000000112d9a7c25 */ /* 0x000fc8000f86009a */
[----:B------:R-:W-:Y:S01]  /*30570*/  IMAD.X R157, RZ, RZ, RZ, P6 ;  /* 0x000000ffff9d7224 */ /* 0x000fe200030e06ff */
[----:B------:R-:W-:Y:S01]  /*30580*/  IADD3 R139, P6, PT, R139, R154, RZ ;  /* 0x0000009a8b8b7210 */ /* 0x000fe20007fde0ff */
[----:B------:R-:W-:Y:S01]  /*30590*/  IMAD.X R131, RZ, RZ, RZ, P3 ;  /* 0x000000ffff837224 */ /* 0x000fe200018e06ff */
[----:B------:R-:W-:Y:S02]  /*305a0*/  IADD3 R142, P3, PT, R138, R142, RZ ;  /* 0x0000008e8a8e7210 */ /* 0x000fe40007f7e0ff */
[----:B------:R-:W-:Y:S01]  /*305b0*/  IADD3.X R130, P4, PT, R130, R139, RZ, P4, !PT ;  /* 0x0000008b82827210 */ /* 0x000fe2000279e4ff */
[----:B------:R-:W-:Y:S01]  /*305c0*/  IMAD.WIDE.U32.X R156, R52, UR15, R156, P5 ;  /* 0x0000000f349c7c25 */ /* 0x000fe2000a8e049c */
[----:B------:R-:W3:Y:S02]  /*305d0*/  LDCU.128 UR12, c[0x3][0x90] ;  /* 0x00c01200ff0c77ac */ /* 0x000ee40008000c00 */
[----:B------:R-:W-:Y:S01]  /*305e0*/  IADD3.X R147, P3, PT, R130, R147, RZ, P3, !PT ;  /* 0x0000009382937210 */ /* 0x000fe20001f7e4ff */
[----:B------:R-:W-:-:S04]  /*305f0*/  IMAD.MOV.U32 R130, RZ, RZ, R155 ;  /* 0x000000ffff827224 */ /* 0x000fc800078e009b */
[----:B------:R-:W-:-:S03]  /*30600*/  IMAD.WIDE.U32.X R130, R47, UR25, R130, P6 ;  /* 0x000000192f827c25 */ /* 0x000fc6000b0e0482 */
[----:B------:R-:W-:-:S04]  /*30610*/  IADD3.X R156, P3, P4, R152, R130, R156, P3, P4 ;  /* 0x00000082989c7210 */ /* 0x000fc80001c6849c */
[----:B------:R-:W-:Y:S01]  /*30620*/  IADD3.X R157, PT, PT, R153, R131, R157, P3, P4 ;  /* 0x00000083999d7210 */ /* 0x000fe20001fe849d */
[----:B--2---:R-:W-:-:S04]  /*30630*/  IMAD.WIDE.U32 R130, R149, UR20, RZ ;  /* 0x0000001495827c25 */ /* 0x004fc8000f8e00ff */
[----:B---3--:R-:W-:-:S04]  /*30640*/  IMAD.WIDE.U32 R138, R148, UR12, RZ ;  /* 0x0000000c948a7c25 */ /* 0x008fc8000f8e00ff */
[----:B-1----:R-:W-:Y:S01]  /*30650*/  IMAD.WIDE.U32 R130, P3, R148, UR4, R130 ;  /* 0x0000000494827c25 */ /* 0x002fe2000f860082 */
[----:B------:R-:W-:Y:S01]  /*30660*/  IADD3 R193, P4, PT, R142, R138, RZ ;  /* 0x0000008a8ec17210 */ /* 0x000fe20007f9e0ff */
[----:B------:R-:W1:Y:S01]  /*30670*/  LDCU UR4, c[0x3][0x80] ;  /* 0x00c01000ff0477ac */ /* 0x000e620008000800 */
[----:B------:R-:W-:Y:S01]  /*30680*/  IADD3 R130, P5, PT, R139, R130, RZ ;  /* 0x000000828b827210 */ /* 0x000fe20007fbe0ff */
[----:B------:R-:W-:Y:S01]  /*30690*/  IMAD.WIDE.U32 R138, R59, UR8, RZ ;  /* 0x000000083b8a7c25 */ /* 0x000fe2000f8e00ff */
[----:B------:R-:W-:Y:S02]  /*306a0*/  IADD3.X R153, PT, PT, RZ, RZ, RZ, P3, !PT ;  /* 0x000000ffff997210 */ /* 0x000fe40001ffe4ff */
[----:B------:R-:W-:Y:S01]  /*306b0*/  MOV R152, R131 ;  /* 0x0000008300987202 */ /* 0x000fe20000000f00 */
[----:B------:R-:W-:-:S04]  /*306c0*/  IMAD.WIDE.U32 R142, R77, UR8, RZ ;  /* 0x000000084d8e7c25 */ /* 0x000fc8000f8e00ff */
[----:B------:R-:W-:-:S04]  /*306d0*/  IMAD.WIDE.U32 R138, P6, R77, UR9, R138 ;  /* 0x000000094d8a7c25 */ /* 0x000fc8000f8c008a */
[----:B------:R-:W-:Y:S01]  /*306e0*/  IMAD.X R155, RZ, RZ, RZ, P6 ;  /* 0x000000ffff9b7224 */ /* 0x000fe200030e06ff */
[----:B------:R-:W-:Y:S01]  /*306f0*/  IADD3 R192, P6, PT, R143, R138, RZ ;  /* 0x0000008a8fc07210 */ /* 0x000fe20007fde0ff */
[----:B------:R-:W-:Y:S02]  /*30700*/  IMAD.MOV.U32 R154, RZ, RZ, R139 ;  /* 0x000000ffff9a7224 */ /* 0x000fe400078e008b */
[----:B------:R-:W-:Y:S01]  /*30710*/  IMAD.WIDE.U32.X R152, R149, UR13, R152, P5 ;  /* 0x0000000d95987c25 */ /* 0x000fe2000a8e0498 */
[----:B------:R-:W2:Y:S03]  /*30720*/  LDCU.64 UR12, c[0x3][0x78] ;  /* 0x00c00f00ff0c77ac */ /* 0x000ea60008000a00 */
[----:B------:R-:W-:Y:S01]  /*30730*/  IMAD.WIDE.U32.X R154, R59, UR9, R154, P6 ;  /* 0x000000093b9a7c25 */ /* 0x000fe2000b0e049a */
[----:B------:R-:W3:Y:S01]  /*30740*/  LDCU.64 UR8, c[0x3][0x80] ;  /* 0x00c01000ff0877ac */ /* 0x000ee20008000a00 */
[----:B------:R-:W-:-:S02]  /*30750*/  IADD3 R193, P3, PT, R193, R142, RZ ;  /* 0x0000008ec1c17210 */ /* 0x000fc40007f7e0ff */
[----:B------:R-:W-:Y:S01]  /*30760*/  IADD3.X R130, P4, PT, R147, R130, RZ, P4, !PT ;  /* 0x0000008293827210 */ /* 0x000fe2000279e4ff */
[----:B-1----:R-:W-:Y:S01]  /*30770*/  IMAD.WIDE.U32 R138, R52, UR4, RZ ;  /* 0x00000004348a7c25 */ /* 0x002fe2000f8e00ff */
[----:B------:R-:W1:Y:S02]  /*30780*/  LDCU UR4, c[0x3][0x88] ;  /* 0x00c01100ff0477ac */ /* 0x000e640008000800 */
[----:B------:R-:W-:-:S04]  /*30790*/  IADD3.X R192, P3, PT, R130, R192, RZ, P3, !PT ;  /* 0x000000c082c07210 */ /* 0x000fc80001f7e4ff */
[----:B------:R-:W-:Y:S01]  /*307a0*/  IADD3.X R147, P3, P4, R154, R156, R152, P3, P4 ;  /* 0x0000009c9a937210 */ /* 0x000fe20001c68498 */
[----:B--2---:R-:W-:-:S03]  /*307b0*/  IMAD.WIDE.U32 R142, R59, UR12, RZ ;  /* 0x0000000c3b8e7c25 */ /* 0x004fc6000f8e00ff */
[----:B------:R-:W-:Y:S01]  /*307c0*/  IADD3.X R156, PT, PT, R155, R157, R153, P3, P4 ;  /* 0x0000009d9b9c7210 */ /* 0x000fe20001fe8499 */
[----:B------:R-:W-:-:S04]  /*307d0*/  IMAD.WIDE.U32 R138, P5, R41, UR5, R138 ;  /* 0x00000005298a7c25 */ /* 0x000fc8000f8a008a */
[----:B---3--:R-:W-:Y:S01]  /*307e0*/  IMAD.WIDE.U32 R152, R41, UR8, RZ ;  /* 0x0000000829987c25 */ /* 0x008fe2000f8e00ff */
[----:B------:R-:W2:Y:S03]  /*307f0*/  LDCU UR8, c[0x3][0x90] ;  /* 0x00c01200ff0877ac */ /* 0x000ea60008000800 */
[----:B0-----:R-:W-:Y:S01]  /*30800*/  IMAD.WIDE.U32 R130, R77, UR10, RZ ;  /* 0x0000000a4d827c25 */ /* 0x001fe2000f8e00ff */
[----:B------:R-:W-:-:S03]  /*30810*/  IADD3 R154, P4, PT, R153, R138, RZ ;  /* 0x0000008a999a7210 */ /* 0x000fc60007f9e0ff */
[----:B------:R-:W-:Y:S01]  /*30820*/  IMAD.WIDE.U32 R142, P6, R77, UR11, R142 ;  /* 0x0000000b4d8e7c25 */ /* 0x000fe2000f8c008e */
[----:B------:R-:W-:-:S03]  /*30830*/  IADD3 R155, P3, PT, R152, R130, RZ ;  /* 0x00000082989b7210 */ /* 0x000fc60007f7e0ff */
[----:B------:R-:W-:Y:S01]  /*30840*/  IMAD.X R153, RZ, RZ, RZ, P5 ;  /* 0x000000ffff997224 */ /* 0x000fe200028e06ff */
[----:B------:R-:W-:Y:S02]  /*30850*/  IADD3 R130, P5, PT, R131, R142, RZ ;  /* 0x0000008e83827210 */ /* 0x000fe40007fbe0ff */
[----:B------:R-:W-:Y:S01]  /*30860*/  MOV R152, R139 ;  /* 0x0000008b00987202 */ /* 0x000fe20000000f00 */
[----:B-1----:R-:W-:Y:S01]  /*30870*/  IMAD.WIDE.U32 R138, R47, UR4, RZ ;  /* 0x000000042f8a7c25 */ /* 0x002fe2000f8e00ff */
[----:B------:R-:W-:Y:S01]  /*30880*/  IADD3.X R154, P3, PT, R130, R154, RZ, P3, !PT ;  /* 0x0000009a829a7210 */ /* 0x000fe20001f7e4ff */
[----:B------:R-:W0:Y:S02]  /*30890*/  LDCU.64 UR4, c[0x3][0x90] ;  /* 0x00c01200ff0477ac */ /* 0x000e240008000a00 */
[----:B------:R-:W-:Y:S02]  /*308a0*/  IMAD.MOV.U32 R130, RZ, RZ, R143 ;  /* 0x000000ffff827224 */ /* 0x000fe400078e008f */
[----:B------:R-:W-:-:S04]  /*308b0*/  IMAD.WIDE.U32 R142, R45, UR26, RZ ;  /* 0x0000001a2d8e7c25 */ /* 0x000fc8000f8e00ff */
[----:B------:R-:W-:Y:S02]  /*308c0*/  IMAD.X R131, RZ, RZ, RZ, P6 ;  /* 0x000000ffff837224 */ /* 0x000fe400030e06ff */
[----:B------:R-:W-:-:S04]  /*308d0*/  IMAD.WIDE.U32 R138, P6, R45, UR19, R138 ;  /* 0x000000132d8a7c25 */ /* 0x000fc8000f8c008a */
[----:B------:R-:W-:Y:S01]  /*308e0*/  IMAD.WIDE.U32.X R152, R52, UR9, R152, P4 ;  /* 0x0000000934987c25 */ /* 0x000fe2000a0e0498 */
[----:B------:R-:W-:-:S03]  /*308f0*/  IADD3 R142, P4, PT, R155, R142, RZ ;  /* 0x0000008e9b8e7210 */ /* 0x000fc60007f9e0ff */
[----:B------:R-:W-:Y:S01]  /*30900*/  IMAD.X R155, RZ, RZ, RZ, P6 ;  /* 0x000000ffff9b7224 */ /* 0x000fe200030e06ff */
[----:B------:R-:W-:-:S04]  /*30910*/  IADD3 R143, P6, PT, R143, R138, RZ ;  /* 0x0000008a8f8f7210 */ /* 0x000fc80007fde0ff */
[----:B------:R-:W-:Y:S02]  /*30920*/  IADD3.X R143, P4, PT, R154, R143, RZ, P4, !PT ;  /* 0x0000008f9a8f7210 */ /* 0x000fe4000279e4ff */
[----:B------:R-:W-:Y:S01]  /*30930*/  MOV R154, R139 ;  /* 0x0000008b009a7202 */ /* 0x000fe20000000f00 */
[----:B------:R-:W-:-:S04]  /*30940*/  IMAD.WIDE.U32.X R130, R59, UR13, R130, P5 ;  /* 0x0000000d3b827c25 */ /* 0x000fc8000a8e0482 */
[----:B------:R-:W-:-:S04]  /*30950*/  IMAD.WIDE.U32.X R154, R47, UR27, R154, P6 ;  /* 0x0000001b2f9a7c25 */ /* 0x000fc8000b0e049a */
[----:B--2---:R-:W-:Y:S01]  /*30960*/  IMAD.WIDE.U32 R138, R58, UR8, RZ ;  /* 0x000000083a8a7c25 */ /* 0x004fe2000f8e00ff */
[----:B------:R-:W-:-:S04]  /*30970*/  IADD3.X R163, P3, P4, R154, R152, R130, P4, P3 ;  /* 0x000000989aa37210 */ /* 0x000fc80002466482 */
[----:B------:R-:W-:Y:S01]  /*30980*/  IADD3.X R164, PT, PT, R155, R153, R131, P3, P4 ;  /* 0x000000999ba47210 */ /* 0x000fe20001fe8483 */
[----:B0-----:R-:W-:-:S04]  /*30990*/  IMAD.WIDE.U32 R130, R55, UR4, RZ ;  /* 0x0000000437827c25 */ /* 0x001fc8000f8e00ff */
[----:B------:R-:W-:Y:S01]  /*309a0*/  IMAD.WIDE.U32 R138, P4, R55, UR21, R138 ;  /* 0x00000015378a7c25 */ /* 0x000fe2000f88008a */
[----:B------:R-:W-:-:S03]  /*309b0*/  IADD3 R191, P3, PT, R142, R130, RZ ;  /* 0x000000828ebf7210 */ /* 0x000fc60007f7e0ff */
[----:B------:R-:W-:Y:S01]  /*309c0*/  IMAD.MOV.U32 R130, RZ, RZ, R139 ;  /* 0x000000ffff827224 */ /* 0x000fe200078e008b */
[----:B------:R-:W-:Y:S01]  /*309d0*/  IADD3 R158, P5, PT, R131, R138, RZ ;  /* 0x0000008a839e7210 */ /* 0x000fe20007fbe0ff */
[----:B------:R-:W-:-:S03]  /*309e0*/  IMAD.WIDE.U32 R138, R149, UR22, RZ ;  /* 0x00000016958a7c25 */ /* 0x000fc6000f8e00ff */
[----:B------:R-:W-:Y:S01]  /*309f0*/  IADD3.X R158, P3, PT, R143, R158, RZ, P3, !PT ;  /* 0x0000009e8f9e7210 */ /* 0x000fe20001f7e4ff */
[----:B------:R-:W-:-:S04]  /*30a00*/  IMAD.WIDE.U32 R142, R148, UR14, RZ ;  /* 0x0000000e948e7c25 */ /* 0x000fc8000f8e00ff */
[----:B------:R-:W-:-:S04]  /*30a10*/  IMAD.WIDE.U32 R138, P6, R148, UR15, R138 ;  /* 0x0000000f948a7c25 */ /* 0x000fc8000f8c008a */
[----:B------:R-:W-:Y:S01]  /*30a20*/  IMAD.X R131, RZ, RZ, RZ, P4 ;  /* 0x000000ffff837224 */ /* 0x000fe200020e06ff */
[----:B------:R-:W-:Y:S02]  /*30a30*/  IADD3 R191, P4, PT, R191, R142, RZ ;  /* 0x0000008ebfbf7210 */ /* 0x000fe40007f9e0ff */
[----:B------:R-:W-:Y:S01]  /*30a40*/  IADD3.X R153, PT, PT, RZ, RZ, RZ, P6, !PT ;  /* 0x000000ffff997210 */ /* 0x000fe200037fe4ff */
[----:B------:R-:W-:Y:S01]  /*30a50*/  IMAD.MOV.U32 R152, RZ, RZ, R139 ;  /* 0x000000ffff987224 */ /* 0x000fe200078e008b */
[----:B------:R-:W-:Y:S01]  /*30a60*/  IADD3 R142, P6, PT, R143, R138, RZ ;  /* 0x0000008a8f8e7210 */ /* 0x000fe20007fde0ff */
[----:B------:R-:W-:-:S03]  /*30a70*/  IMAD.WIDE.U32.X R130, R58, UR5, R130, P5 ;  /* 0x000000053a827c25 */ /* 0x000fc6000a8e0482 */
[----:B------:R-:W-:Y:S01]  /*30a80*/  IADD3.X R158, P4, PT, R158, R142, RZ, P4, !PT ;  /* 0x0000008e9e9e7210 */ /* 0x000fe2000279e4ff */
[----:B------:R-:W-:-:S03]  /*30a90*/  IMAD.WIDE.U32.X R152, R149, UR23, R152, P6 ;  /* 0x0000001795987c25 */ /* 0x000fc6000b0e0498 */
[----:B------:R-:W-:-:S04]  /*30aa0*/  IADD3.X R163, P3, P4, R152, R163, R130, P4, P3 ;  /* 0x000000a398a37210 */ /* 0x000fc80002466482 */
[----:B------:R-:W-:Y:S02]  /*30ab0*/  IADD3.X R164, PT, PT, R153, R164, R131, P3, P4 ;  /* 0x000000a499a47210 */ /* 0x000fe40001fe8483 */
[----:B------:R-:W-:Y:S02]  /*30ac0*/  IADD3.X R56, P3, PT, R56, R53, RZ, P0, !PT ;  /* 0x0000003538387210 */ /* 0x000fe4000077e4ff */
[----:B------:R-:W-:Y:S02]  /*30ad0*/  IADD3.X R145, P0, PT, R145, R189, RZ, P1, !PT ;  /* 0x000000bd91917210 */ /* 0x000fe40000f1e4ff */
[----:B------:R-:W-:Y:S01]  /*30ae0*/  IADD3.X R48, P1, PT, RZ, R48, RZ, P3, !PT ;  /* 0x00000030ff307210 */ /* 0x000fe20001f3e4ff */
[----:B------:R-:W-:Y:S01]  /*30af0*/  IMAD.MOV.U32 R185, RZ, RZ, R196 ;  /* 0x000000ffffb97224 */ /* 0x000fe200078e00c4 */
[----:B------:R-:W-:Y:S02]  /*30b00*/  IADD3.X R169, P0, PT, RZ, R169, RZ, P0, !PT ;  /* 0x000000a9ffa97210 */ /* 0x000fe4000071e4ff */
[----:B------:R-:W-:-:S02]  /*30b10*/  IADD3.X R196, P2, PT, R141, R129, RZ, P2, !PT ;  /* 0x000000818dc47210 */ /* 0x000fc4000175e4ff */
[----:B------:R-:W-:Y:S01]  /*30b20*/  SHF.L.W.U32.HI R176, R56, 0xd, R48 ;  /* 0x0000000d38b07819 */ /* 0x000fe20000010e30 */
[----:B------:R-:W-:Y:S01]  /*30b30*/  IMAD.X R49, RZ, RZ, R49, P1 ;  /* 0x000000ffff317224 */ /* 0x000fe200008e0631 */
[----:B------:R-:W-:Y:S02]  /*30b40*/  IADD3.X R170, PT, PT, RZ, R170, RZ, P0, !PT ;  /* 0x000000aaffaa7210 */ /* 0x000fe400007fe4ff */
[----:B------:R-:W-:Y:S02]  /*30b50*/  IADD3 R176, P0, PT, R176, R65, RZ ;  /* 0x00000041b0b07210 */ /* 0x000fe40007f1e0ff */
[----:B------:R-:W-:Y:S02]  /*30b60*/  IADD3.X R135, P2, PT, RZ, R135, RZ, P2, !PT ;  /* 0x00000087ff877210 */ /* 0x000fe4000175e4ff */
[----:B------:R-:W-:Y:S01]  /*30b70*/  SHF.L.W.U32.HI R65, R145, 0xd, R169 ;  /* 0x0000000d91417819 */ /* 0x000fe20000010ea9 */
[----:B------:R0:W-:Y:S01]  /*30b80*/  STL.64 [R1+0xe0], R214 ;  /* 0x0000e0d601007387 */ /* 0x0001e20000100a00 */
[----:B------:R-:W-:Y:S01]  /*30b90*/  SHF.L.W.U32.HI R48, R48, 0xd, R49 ;  /* 0x0000000d30307819 */ /* 0x000fe20000010e31 */
[----:B------:R-:W-:Y:S01]  /*30ba0*/  IMAD.X R127, RZ, RZ, R127, P2 ;  /* 0x000000ffff7f7224 */ /* 0x000fe200010e067f */
[----:B------:R-:W-:-:S02]  /*30bb0*/  SHF.L.W.U32.HI R49, R169, 0xd, R170 ;  /* 0x0000000da9317819 */ /* 0x000fc40000010eaa */
[----:B------:R-:W-:Y:S02]  /*30bc0*/  IADD3 R65, P1, PT, R65, R168, RZ ;  /* 0x000000a841417210 */ /* 0x000fe40007f3e0ff */
[----:B0-----:R-:W-:Y:S02]  /*30bd0*/  SHF.L.W.U32.HI R214, R188, 0xd, R171 ;  /* 0x0000000dbcd67819 */ /* 0x001fe40000010eab */
[----:B------:R-:W-:Y:S02]  /*30be0*/  SHF.L.W.U32.HI R127, R135, 0xd, R127 ;  /* 0x0000000d877f7819 */ /* 0x000fe40000010e7f */
[----:B------:R-:W-:Y:S02]  /*30bf0*/  IADD3 R214, P2, PT, R214, R108, RZ ;  /* 0x0000006cd6d67210 */ /* 0x000fe40007f5e0ff */
[----:B------:R-:W-:Y:S02]  /*30c00*/  IADD3.X R108, P4, PT, R49, R38, RZ, P1, !PT ;  /* 0x00000026316c7210 */ /* 0x000fe40000f9e4ff */
[----:B------:R-:W-:-:S02]  /*30c10*/  SHF.L.W.U32.HI R135, R196, 0xd, R135 ;  /* 0x0000000dc4877819 */ /* 0x000fc40000010e87 */
[----:B------:R-:W-:Y:S02]  /*30c20*/  LOP3.LUT R38, R108, 0x7ffff, RZ, 0xc0, !PT ;  /* 0x0007ffff6c267812 */ /* 0x000fe400078ec0ff */
[----:B------:R-:W-:Y:S02]  /*30c30*/  SHF.L.W.U32.HI R53, R171, 0xd, R190 ;  /* 0x0000000dab357819 */ /* 0x000fe40000010ebe */
[----:B------:R-:W-:Y:S01]  /*30c40*/  IADD3 R193, P3, PT, R135, R193, RZ ;  /* 0x000000c187c17210 */ /* 0x000fe20007f7e0ff */
[----:B------:R-:W-:Y:S01]  /*30c50*/  IMAD.WIDE.U32 R130, R65, 0x13, RZ ;  /* 0x0000001341827825 */ /* 0x000fe200078e00ff */
[----:B------:R-:W-:Y:S02]  /*30c60*/  IADD3.X R48, P0, PT, R48, R128, RZ, P0, !PT ;  /* 0x0000008030307210 */ /* 0x000fe4000071e4ff */
[----:B------:R-:W-:Y:S01]  /*30c70*/  LOP3.LUT R49, R145, 0x7ffff, RZ, 0xc0, !PT ;  /* 0x0007ffff91317812 */ /* 0x000fe200078ec0ff */
[----:B------:R-:W-:Y:S01]  /*30c80*/  IMAD R128, R38, 0x13, RZ ;  /* 0x0000001326807824 */ /* 0x000fe200078e02ff */
[----:B------:R-:W-:-:S02]  /*30c90*/  IADD3.X R192, P1, PT, R127, R192, RZ, P3, !PT ;  /* 0x000000c07fc07210 */ /* 0x000fc40001f3e4ff */
[----:B------:R-:W-:Y:S01]  /*30ca0*/  IADD3.X R53, P2, PT, R53, R126, RZ, P2, !PT ;  /* 0x0000007e35357210 */ /* 0x000fe2000175e4ff */
[----:B------:R-:W-:-:S04]  /*30cb0*/  IMAD.WIDE.U32 R126, R39, 0x13, RZ ;  /* 0x00000013277e7825 */ /* 0x000fc800078e00ff */
[----:B------:R-:W-:Y:S02]  /*30cc0*/  IMAD R135, R49, 0x13, RZ ;  /* 0x0000001331877824 */ /* 0x000fe400078e02ff */
[----:B------:R-:W-:Y:S02]  /*30cd0*/  IMAD.IADD R131, R131, 0x1, R128 ;  /* 0x0000000183837824 */ /* 0x000fe400078e0280 */
[----:B------:R-:W-:Y:S01]  /*30ce0*/  IMAD.WIDE.U32 R128, R121, R126, RZ ;  /* 0x0000007e79807225 */ /* 0x000fe200078e00ff */
[----:B------:R-:W-:-:S03]  /*30cf0*/  IADD3 R135, PT, PT, R127, R135, RZ ;  /* 0x000000877f877210 */ /* 0x000fc60007ffe0ff */
[----:B------:R-:W-:Y:S01]  /*30d00*/  IMAD.WIDE.U32 R138, R131, R118, RZ ;  /* 0x00000076838a7225 */ /* 0x000fe200078e00ff */
[----:B------:R-:W-:Y:S02]  /*30d10*/  IADD3.X R106, P6, PT, RZ, R106, RZ, P2, !PT ;  /* 0x0000006aff6a7210 */ /* 0x000fe400017de4ff */
[----:B------:R-:W-:Y:S01]  /*30d20*/  IADD3.X R61, P2, PT, RZ, R61, RZ, P4, !PT ;  /* 0x0000003dff3d7210 */ /* 0x000fe2000275e4ff */
[----:B------:R-:W-:-:S04]  /*30d30*/  IMAD.WIDE.U32 R142, R120, R126, RZ ;  /* 0x0000007e788e7225 */ /* 0x000fc800078e00ff */
[----:B------:R-:W-:Y:S01]  /*30d40*/  IMAD.WIDE.U32 R152, R130, R118, RZ ;  /* 0x0000007682987225 */ /* 0x000fe200078e00ff */
[----:B------:R-:W-:-:S03]  /*30d50*/  LOP3.LUT R145, R54, 0x7ffff, RZ, 0xc0, !PT ;  /* 0x0007ffff36917812 */ /* 0x000fc600078ec0ff */
[----:B------:R-:W-:Y:S01]  /*30d60*/  IMAD.WIDE.U32 R128, P4, R120, R135, R128 ;  /* 0x0000008778807225 */ /* 0x000fe20007880080 */
[----:B------:R-:W-:-:S03]  /*30d70*/  SHF.L.W.U32.HI R108, R108, 0xd, R61 ;  /* 0x0000000d6c6c7819 */ /* 0x000fc60000010e3d */
[----:B------:R-:W-:-:S04]  /*30d80*/  IMAD.WIDE.U32 R138, P3, R119, R130, R138 ;  /* 0x00000082778a7225 */ /* 0x000fc8000786008a */
[----:B------:R-:W-:Y:S01]  /*30d90*/  IMAD.X R127, RZ, RZ, R62, P2 ;  /* 0x000000ffff7f7224 */ /* 0x000fe200010e063e */
[----:B------:R-:W-:Y:S01]  /*30da0*/  IADD3 R141, P2, PT, R152, R142, RZ ;  /* 0x0000008e988d7210 */ /* 0x000fe20007f5e0ff */
[----:B------:R-:W-:Y:S01]  /*30db0*/  IMAD.X R81, RZ, RZ, R81, P6 ;  /* 0x000000ffff517224 */ /* 0x000fe200030e0651 */
[----:B------:R-:W-:Y:S02]  /*30dc0*/  IADD3 R62, P5, PT, R143, R128, RZ ;  /* 0x000000808f3e7210 */ /* 0x000fe40007fbe0ff */
[----:B------:R-:W-:Y:S01]  /*30dd0*/  IADD3 R152, P6, PT, R153, R138, RZ ;  /* 0x0000008a99987210 */ /* 0x000fe20007fde0ff */
[----:B------:R-:W-:Y:S01]  /*30de0*/  IMAD.WIDE.U32 R144, R108, 0x13, R144 ;  /* 0x000000136c907825 */ /* 0x000fe200078e0090 */
[----:B------:R-:W-:Y:S02]  /*30df0*/  SHF.L.W.U32.HI R54, R61, 0xd, R127 ;  /* 0x0000000d3d367819 */ /* 0x000fe40000010e7f */
[----:B------:R-:W-:Y:S02]  /*30e00*/  IADD3.X R108, P2, PT, R152, R62, RZ, P2, !PT ;  /* 0x0000003e986c7210 */ /* 0x000fe4000175e4ff */
[----:B------:R-:W-:-:S02]  /*30e10*/  SHF.L.W.U32.HI R61, R106, 0xd, R81 ;  /* 0x0000000d6a3d7819 */ /* 0x000fc40000010e51 */
[----:B------:R-:W-:Y:S01]  /*30e20*/  LOP3.LUT R62, R80, 0x7ffff, RZ, 0xc0, !PT ;  /* 0x0007ffff503e7812 */ /* 0x000fe200078ec0ff */
[----:B------:R-:W-:Y:S01]  /*30e30*/  IMAD.MOV.U32 R80, RZ, RZ, R129 ;  /* 0x000000ffff507224 */ /* 0x000fe200078e0081 */
[----:B------:R-:W-:Y:S01]  /*30e40*/  SHF.L.W.U32.HI R106, R53, 0xd, R106 ;  /* 0x0000000d356a7819 */ /* 0x000fe20000010e6a */
[----:B------:R-:W-:Y:S01]  /*30e50*/  IMAD.WIDE.U32 R128, R37, 0x13, RZ ;  /* 0x0000001325807825 */ /* 0x000fe200078e00ff */
[----:B------:R-:W-:Y:S02]  /*30e60*/  IADD3.X R143, PT, PT, RZ, RZ, RZ, P3, !PT ;  /* 0x000000ffff8f7210 */ /* 0x000fe40001ffe4ff */
[----:B------:R-:W-:Y:S01]  /*30e70*/  IADD3 R177, P3, PT, R106, R200, RZ ;  /* 0x000000c86ab17210 */ /* 0x000fe20007f7e0ff */
[----:B------:R-:W-:Y:S01]  /*30e80*/  IMAD R106, R62, 0x13, RZ ;  /* 0x000000133e6a7824 */ /* 0x000fe200078e02ff */
[----:B------:R-:W-:Y:S01]  /*30e90*/  MOV R142, R139 ;  /* 0x0000008b008e7202 */ /* 0x000fe20000000f00 */
[----:B------:R-:W-:-:S04]  /*30ea0*/  IMAD.WIDE.U32 R138, R123, R128, RZ ;  /* 0x000000807b8a7225 */ /* 0x000fc800078e00ff */
[----:B------:R-:W-:Y:S02]  /*30eb0*/  IMAD.IADD R129, R129, 0x1, R106 ;  /* 0x0000000181817824 */ /* 0x000fe400078e026a */
[----:B------:R-:W-:Y:S02]  /*30ec0*/  IMAD.X R81, RZ, RZ, RZ, P4 ;  /* 0x000000ffff517224 */ /* 0x000fe400020e06ff */
[----:B------:R-:W-:-:S04]  /*30ed0*/  IMAD.WIDE.U32 R152, R122, R128, RZ ;  /* 0x000000807a987225 */ /* 0x000fc800078e00ff */
[----:B------:R-:W-:-:S04]  /*30ee0*/  IMAD.WIDE.U32 R138, P4, R122, R129, R138 ;  /* 0x000000817a8a7225 */ /* 0x000fc8000788008a */
[----:B------:R-:W-:Y:S01]  /*30ef0*/  IMAD.WIDE.U32.X R80, R121, R135, R80, P5 ;  /* 0x0000008779507225 */ /* 0x000fe200028e0450 */
[----:B------:R-:W-:Y:S02]  /*30f00*/  IADD3 R141, P5, PT, R141, R152, RZ ;  /* 0x000000988d8d7210 */ /* 0x000fe40007fbe0ff */
[----:B------:R-:W-:Y:S01]  /*30f10*/  MOV R154, R139 ;  /* 0x0000008b009a7202 */ /* 0x000fe20000000f00 */
[----:B------:R-:W-:Y:S01]  /*30f20*/  IMAD.X R155, RZ, RZ, RZ, P4 ;  /* 0x000000ffff9b7224 */ /* 0x000fe200020e06ff */
[----:B------:R-:W-:Y:S01]  /*30f30*/  IADD3 R152, P4, PT, R153, R138, RZ ;  /* 0x0000008a99987210 */ /* 0x000fe20007f9e0ff */
[----:B------:R-:W-:Y:S01]  /*30f40*/  IMAD R54, R54, 0x13, RZ ;  /* 0x0000001336367824 */ /* 0x000fe200078e02ff */
[----:B------:R-:W-:-:S03]  /*30f50*/  IADD3.X R147, P1, PT, RZ, R147, RZ, P1, !PT ;  /* 0x00000093ff937210 */ /* 0x000fc60000f3e4ff */
[----:B------:R-:W-:Y:S02]  /*30f60*/  IMAD.IADD R54, R145, 0x1, R54 ;  /* 0x0000000191367824 */ /* 0x000fe400078e0236 */
[----:B------:R-:W-:Y:S01]  /*30f70*/  IMAD.WIDE.U32.X R154, R123, R129, R154, P4 ;  /* 0x000000817b9a7225 */ /* 0x000fe200020e049a */
[----:B------:R-:W-:Y:S02]  /*30f80*/  IADD3.X R61, P4, PT, R61, R202, RZ, P3, !PT ;  /* 0x000000ca3d3d7210 */ /* 0x000fe40001f9e4ff */
[C---:B------:R-:W-:Y:S01]  /*30f90*/  LOP3.LUT R145, R54.reuse, 0x7ffff, RZ, 0xc0, !PT ;  /* 0x0007ffff36917812 */ /* 0x040fe200078ec0ff */
[----:B------:R-:W-:Y:S01]  /*30fa0*/  IMAD.X R156, RZ, RZ, R156, P1 ;  /* 0x000000ffff9c7224 */ /* 0x000fe200008e069c */
[----:B------:R-:W-:Y:S01]  /*30fb0*/  LEA.HI R42, P1, R54, R42, RZ, 0xd ;  /* 0x0000002a362a7211 */ /* 0x000fe200078368ff */
[----:B------:R-:W-:Y:S01]  /*30fc0*/  IMAD.WIDE.U32.X R142, R119, R131, R142, P6 ;  /* 0x00000083778e7225 */ /* 0x000fe200030e048e */
[----:B------:R-:W-:Y:S02]  /*30fd0*/  IADD3.X R108, P5, PT, R108, R152, RZ, P5, !PT ;  /* 0x000000986c6c7210 */ /* 0x000fe40002fbe4ff */
[----:B------:R-:W-:-:S02]  /*30fe0*/  IADD3.X R205, P4, PT, RZ, R205, RZ, P4, !PT ;  /* 0x000000cdffcd7210 */ /* 0x000fc4000279e4ff */
[----:B------:R-:W-:Y:S02]  /*30ff0*/  LOP3.LUT R54, R34, 0x7ffff, RZ, 0xc0, !PT ;  /* 0x0007ffff22367812 */ /* 0x000fe400078ec0ff */
[----:B------:R-:W-:Y:S02]  /*31000*/  IADD3.X R127, P2, P5, R154, R80, R142, P5, P2 ;  /* 0x000000509a7f7210 */ /* 0x000fe40002d4448e */
[----:B------:R-:W-:Y:S01]  /*31010*/  SHF.L.W.U32.HI R34, R61, 0xd, R205 ;  /* 0x0000000d3d227819 */ /* 0x000fe20000010ecd */
[----:B------:R-:W-:Y:S01]  /*31020*/  IMAD.X R54, RZ, RZ, R54, P1 ;  /* 0x000000ffff367224 */ /* 0x000fe200008e0636 */
[----:B------:R-:W-:Y:S01]  /*31030*/  IADD3.X R106, PT, PT, R155, R81, R143, P2, P5 ;  /* 0x000000519b6a7210 */ /* 0x000fe200017ea48f */
[----:B------:R-:W-:Y:S01]  /*31040*/  IMAD.WIDE.U32 R142, R42, 0x13, RZ ;  /* 0x000000132a8e7825 */ /* 0x000fe200078e00ff */
[----:B------:R-:W-:-:S03]  /*31050*/  IADD3 R201, P1, PT, R34, R201, RZ ;  /* 0x000000c922c97210 */ /* 0x000fc60007f3e0ff */
[----:B------:R-:W-:Y:S02]  /*31060*/  IMAD R34, R54, 0x13, RZ ;  /* 0x0000001336227824 */ /* 0x000fe400078e02ff */
[----:B------:R-:W-:Y:S01]  /*31070*/  IMAD.WIDE.U32 R80, R145, R116, RZ ;  /* 0x0000007491507225 */ /* 0x000fe200078e00ff */
[----:B------:R-:W-:-:S03]  /*31080*/  SHF.L.W.U32.HI R190, R147, 0xd, R156 ;  /* 0x0000000d93be7819 */ /* 0x000fc60000010e9c */
[----:B------:R-:W-:Y:S02]  /*31090*/  IMAD.IADD R34, R143, 0x1, R34 ;  /* 0x000000018f227824 */ /* 0x000fe400078e0222 */
[----:B------:R-:W-:-:S04]  /*310a0*/  IMAD.WIDE.U32 R80, P6, R117, R144, R80 ;  /* 0x0000009075507225 */ /* 0x000fc800078c0050 */
[----:B------:R-:W-:-:S04]  /*310b0*/  IMAD.WIDE.U32 R138, R144, R116, RZ ;  /* 0x00000074908a7225 */ /* 0x000fc800078e00ff */
[----:B------:R-:W-:Y:S01]  /*310c0*/  IMAD.WIDE.U32 R156, R34, R124, RZ ;  /* 0x0000007c229c7225 */ /* 0x000fe200078e00ff */
[----:B------:R-:W-:Y:S02]  /*310d0*/  IADD3 R139, P5, PT, R139, R80, RZ ;  /* 0x000000508b8b7210 */ /* 0x000fe40007fbe0ff */
[----:B------:R-:W-:Y:S01]  /*310e0*/  IADD3.X R153, PT, PT, RZ, RZ, RZ, P6, !PT ;  /* 0x000000ffff997210 */ /* 0x000fe200037fe4ff */
[----:B------:R-:W-:Y:S01]  /*310f0*/  IMAD.MOV.U32 R152, RZ, RZ, R81 ;  /* 0x000000ffff987224 */ /* 0x000fe200078e0051 */
[----:B------:R-:W-:Y:S01]  /*31100*/  IADD3 R141, P3, PT, R141, R138, RZ ;  /* 0x0000008a8d8d7210 */ /* 0x000fe20007f7e0ff */
[----:B------:R-:W-:-:S04]  /*31110*/  IMAD.WIDE.U32 R156, P6, R125, R142, R156 ;  /* 0x0000008e7d9c7225 */ /* 0x000fc800078c009c */
[----:B------:R-:W-:Y:S01]  /*31120*/  IMAD.WIDE.U32 R80, R142, R124, RZ ;  /* 0x0000007c8e507225 */ /* 0x000fe200078e00ff */
[----:B------:R-:W-:Y:S02]  /*31130*/  IADD3.X R139, P3, PT, R108, R139, RZ, P3, !PT ;  /* 0x0000008b6c8b7210 */ /* 0x000fe40001f7e4ff */
[----:B------:R-:W-:Y:S01]  /*31140*/  MOV R154, R157 ;  /* 0x0000009d009a7202 */ /* 0x000fe20000000f00 */
[----:B------:R-:W-:Y:S01]  /*31150*/  IMAD.X R155, RZ, RZ, RZ, P6 ;  /* 0x000000ffff9b7224 */ /* 0x000fe200030e06ff */
[----:B------:R-:W-:Y:S02]  /*31160*/  IADD3 R81, P6, PT, R81, R156, RZ ;  /* 0x0000009c51517210 */ /* 0x000fe40007fde0ff */
[----:B------:R-:W-:Y:S02]  /*31170*/  IADD3.X R108, PT, PT, RZ, R204, RZ, P4, !PT ;  /* 0x000000ccff6c7210 */ /* 0x000fe400027fe4ff */
[----:B------:R-:W-:Y:S01]  /*31180*/  IADD3 R138, P4, PT, R141, R80, RZ ;  /* 0x000000508d8a7210 */ /* 0x000fe20007f9e0ff */
[----:B------:R-:W-:-:S03]  /*31190*/  IMAD.WIDE.U32.X R152, R117, R145, R152, P5 ;  /* 0x0000009175987225 */ /* 0x000fc600028e0498 */
[----:B------:R-:W-:Y:S01]  /*311a0*/  IADD3.X R81, P4, PT, R139, R81, RZ, P4, !PT ;  /* 0x000000518b517210 */ /* 0x000fe2000279e4ff */
[----:B------:R-:W-:Y:S01]  /*311b0*/  IMAD.WIDE.U32.X R154, R125, R34, R154, P6 ;  /* 0x000000227d9a7225 */ /* 0x000fe200030e049a */
[----:B------:R-:W-:Y:S02]  /*311c0*/  SHF.L.W.U32.HI R147, R192, 0xd, R147 ;  /* 0x0000000dc0937819 */ /* 0x000fe40000010e93 */
[----:B------:R-:W-:Y:S02]  /*311d0*/  IADD3.X R127, P3, P4, R154, R127, R152, P4, P3 ;  /* 0x0000007f9a7f7210 */ /* 0x000fe40002466498 */
[----:B------:R-:W-:Y:S02]  /*311e0*/  IADD3.X R63, P0, PT, RZ, R63, RZ, P0, !PT ;  /* 0x0000003fff3f7210 */ /* 0x000fe4000071e4ff */
[----:B------:R-:W-:Y:S01]  /*311f0*/  IADD3.X R139, PT, PT, R155, R106, R153, P3, P4 ;  /* 0x0000006a9b8b7210 */ /* 0x000fe20001fe8499 */
[----:B------:R-:W-:Y:S01]  /*31200*/  IMAD.WIDE.U32 R152, R38, R116, RZ ;  /* 0x0000007426987225 */ /* 0x000fe200078e00ff */
[----:B------:R-:W-:-:S03]  /*31210*/  IADD3 R191, P2, PT, R147, R191, RZ ;  /* 0x000000bf93bf7210 */ /* 0x000fc60007f5e0ff */
[----:B------:R-:W-:Y:S01]  /*31220*/  IMAD.X R40, RZ, RZ, R40, P0 ;  /* 0x000000ffff287224 */ /* 0x000fe200000e0628 */
[----:B------:R-:W-:Y:S01]  /*31230*/  IADD3.X R190, P0, PT, R190, R158, RZ, P2, !PT ;  /* 0x0000009ebebe7210 */ /* 0x000fe2000171e4ff */
[----:B------:R-:W-:Y:S01]  /*31240*/  IMAD.WIDE.U32 R158, R49, R118, RZ ;  /* 0x00000076319e7225 */ /* 0x000fe200078e00ff */
[----:B------:R-:W-:-:S03]  /*31250*/  SHF.L.W.U32.HI R108, R205, 0xd, R108 ;  /* 0x0000000dcd6c7819 */ /* 0x000fc60000010e6c */
[----:B------:R-:W-:Y:S01]  /*31260*/  IMAD.WIDE.U32 R154, R39, R118, RZ ;  /* 0x00000076279a7225 */ /* 0x000fe200078e00ff */
[----:B------:R-:W-:-:S03]  /*31270*/  SHF.L.W.U32.HI R143, R63, 0xd, R40 ;  /* 0x0000000d3f8f7819 */ /* 0x000fc60000010e28 */
[----:B------:R-:W-:Y:S01]  /*31280*/  IMAD.WIDE.U32 R156, R65, R116, RZ ;  /* 0x00000074419c7225 */ /* 0x000fe200078e00ff */
[----:B------:R-:W-:-:S03]  /*31290*/  IADD3.X R40, P2, PT, R108, R206, RZ, P1, !PT ;  /* 0x000000ce6c287210 */ /* 0x000fc60000f5e4ff */
[----:B------:R-:W-:Y:S01]  /*312a0*/  IMAD.WIDE.U32 R152, P5, R117, R65, R152 ;  /* 0x0000004175987225 */ /* 0x000fe200078a0098 */
[----:B------:R-:W-:-:S03]  /*312b0*/  IADD3 R106, P1, PT, R156, R154, RZ ;  /* 0x0000009a9c6a7210 */ /* 0x000fc60007f3e0ff */
[----:B------:R-:W-:Y:S01]  /*312c0*/  IMAD.WIDE.U32 R158, P6, R119, R39, R158 ;  /* 0x00000027779e7225 */ /* 0x000fe200078c009e */
[----:B------:R-:W-:Y:S02]  /*312d0*/  IADD3 R156, P4, PT, R157, R152, RZ ;  /* 0x000000989d9c7210 */ /* 0x000fe40007f9e0ff */
[----:B------:R-:W-:Y:S01]  /*312e0*/  MOV R154, R153 ;  /* 0x00000099009a7202 */ /* 0x000fe20000000f00 */
[----:B------:R-:W-:Y:S01]  /*312f0*/  IMAD.WIDE.U32 R152, R62, R120, RZ ;  /* 0x000000783e987225 */ /* 0x000fe200078e00ff */
[----:B------:R-:W-:Y:S02]  /*31300*/  IADD3 R80, P3, PT, R155, R158, RZ ;  /* 0x0000009e9b507210 */ /* 0x000fe40007f7e0ff */
[----:B------:R-:W-:Y:S01]  /*31310*/  IADD3.X R157, PT, PT, RZ, RZ, RZ, P6, !PT ;  /* 0x000000ffff9d7210 */ /* 0x000fe200037fe4ff */
[----:B------:R-:W-:Y:S01]  /*31320*/  IMAD.WIDE.U32 R160, R37, R120, RZ ;  /* 0x0000007825a07225 */ /* 0x000fe200078e00ff */
[----:B------:R-:W-:Y:S02]  /*31330*/  LOP3.LUT R147, R137, 0x7ffff, RZ, 0xc0, !PT ;  /* 0x0007ffff89937812 */ /* 0x000fe400078ec0ff */
[----:B------:R-:W-:Y:S01]  /*31340*/  SHF.L.W.U32.HI R63, R48, 0xd, R63 ;  /* 0x0000000d303f7819 */ /* 0x000fe20000010e3f */
[----:B------:R-:W-:Y:S01]  /*31350*/  IMAD.WIDE.U32 R152, P6, R121, R37, R152 ;  /* 0x0000002579987225 */ /* 0x000fe200078c0098 */
[----:B------:R-:W-:-:S02]  /*31360*/  IADD3.X R208, P2, PT, RZ, R208, RZ, P2, !PT ;  /* 0x000000d0ffd07210 */ /* 0x000fc4000175e4ff */
[----:B------:R-:W-:Y:S01]  /*31370*/  IADD3.X R80, P1, PT, R156, R80, RZ, P1, !PT ;  /* 0x000000509c507210 */ /* 0x000fe20000f3e4ff */
[----:B------:R-:W-:Y:S01]  /*31380*/  IMAD.X R155, RZ, RZ, RZ, P5 ;  /* 0x000000ffff9b7224 */ /* 0x000fe200028e06ff */
[----:B------:R-:W-:Y:S01]  /*31390*/  IADD3 R106, P5, PT, R106, R160, RZ ;  /* 0x000000a06a6a7210 */ /* 0x000fe20007fbe0ff */
[----:B------:R-:W-:Y:S02]  /*313a0*/  IMAD.MOV.U32 R156, RZ, RZ, R159 ;  /* 0x000000ffff9c7224 */ /* 0x000fe400078e009f */
[----:B------:R-:W-:Y:S01]  /*313b0*/  IMAD.X R159, RZ, RZ, RZ, P6 ;  /* 0x000000ffff9f7224 */ /* 0x000fe200030e06ff */
[----:B------:R-:W-:Y:S01]  /*313c0*/  IADD3 R160, P6, PT, R161, R152, RZ ;  /* 0x00000098a1a07210 */ /* 0x000fe20007fde0ff */
[----:B------:R-:W-:Y:S01]  /*313d0*/  IMAD.WIDE.U32 R146, R63, 0x13, R146 ;  /* 0x000000133f927825 */ /* 0x000fe200078e0092 */
[----:B------:R-:W-:-:S03]  /*313e0*/  SHF.L.W.U32.HI R251, R40, 0xd, R208 ;  /* 0x0000000d28fb7819 */ /* 0x000fc60000010ed0 */
[----:B------:R-:W-:Y:S02]  /*313f0*/  IMAD.MOV.U32 R158, RZ, RZ, R153 ;  /* 0x000000ffff9e7224 */ /* 0x000fe400078e0099 */
[----:B------:R-:W-:Y:S01]  /*31400*/  IMAD.X R63, RZ, RZ, R207, P2 ;  /* 0x000000ffff3f7224 */ /* 0x000fe200010e06cf */
[----:B------:R-:W-:Y:S01]  /*31410*/  IADD3.X R80, P5, PT, R80, R160, RZ, P5, !PT ;  /* 0x000000a050507210 */ /* 0x000fe20002fbe4ff */
[----:B------:R-:W-:Y:S01]  /*31420*/  IMAD.WIDE.U32.X R152, R121, R62, R158, P6 ;  /* 0x0000003e79987225 */ /* 0x000fe200030e049e */
[----:B------:R-:W-:-:S03]  /*31430*/  IADD3 R251, P2, PT, R251, R194, RZ ;  /* 0x000000c2fbfb7210 */ /* 0x000fc60007f5e0ff */
[----:B------:R-:W-:Y:S01]  /*31440*/  IMAD.WIDE.U32.X R156, R119, R49, R156, P3 ;  /* 0x00000031779c7225 */ /* 0x000fe200018e049c */
[----:B------:R-:W-:-:S03]  /*31450*/  SHF.L.W.U32.HI R63, R208, 0xd, R63 ;  /* 0x0000000dd03f7819 */ /* 0x000fc60000010e3f */
[----:B------:R-:W-:Y:S01]  /*31460*/  IMAD.WIDE.U32.X R154, R117, R38, R154, P4 ;  /* 0x00000026759a7225 */ /* 0x000fe200020e049a */
[----:B------:R-:W-:Y:S02]  /*31470*/  IADD3.X R163, P0, PT, RZ, R163, RZ, P0, !PT ;  /* 0x000000a3ffa37210 */ /* 0x000fe4000071e4ff */
[----:B------:R-:W-:Y:S02]  /*31480*/  IADD3.X R63, P2, PT, R63, R198, RZ, P2, !PT ;  /* 0x000000c63f3f7210 */ /* 0x000fe4000175e4ff */
[----:B------:R-:W-:Y:S02]  /*31490*/  IADD3.X R137, P1, P5, R152, R156, R154, P5, P1 ;  /* 0x0000009c98897210 */ /* 0x000fe40002d2249a */
[----:B------:R-:W-:Y:S02]  /*314a0*/  IADD3.X R164, PT, PT, RZ, R164, RZ, P0, !PT ;  /* 0x000000a4ffa47210 */ /* 0x000fe400007fe4ff */
[----:B------:R-:W-:Y:S01]  /*314b0*/  IADD3.X R108, PT, PT, R153, R157, R155, P1, P5 ;  /* 0x0000009d996c7210 */ /* 0x000fe20000fea49b */
[----:B------:R-:W-:Y:S01]  /*314c0*/  IMAD.WIDE.U32 R152, R121, R130, RZ ;  /* 0x0000008279987225 */ /* 0x000fe200078e00ff */
[----:B------:R-:W-:-:S02]  /*314d0*/  IADD3.X R199, P0, PT, RZ, R199, RZ, P2, !PT ;  /* 0x000000c7ffc77210 */ /* 0x000fc4000171e4ff */
[----:B------:R-:W-:Y:S01]  /*314e0*/  SHF.L.W.U32.HI R222, R163, 0xd, R164 ;  /* 0x0000000da3de7819 */ /* 0x000fe20000010ea4 */
[----:B------:R-:W-:-:S04]  /*314f0*/  IMAD.WIDE.U32 R156, R120, R130, RZ ;  /* 0x00000082789c7225 */ /* 0x000fc800078e00ff */
[----:B------:R-:W-:Y:S02]  /*31500*/  IMAD.X R164, RZ, RZ, R197, P0 ;  /* 0x000000ffffa47224 */ /* 0x000fe400000e06c5 */
[----:B------:R-:W-:-:S04]  /*31510*/  IMAD.WIDE.U32 R152, P0, R120, R131, R152 ;  /* 0x0000008378987225 */ /* 0x000fc80007800098 */
[----:B------:R-:W-:Y:S01]  /*31520*/  IMAD.WIDE.U32 R158, R145, R118, RZ ;  /* 0x00000076919e7225 */ /* 0x000fe200078e00ff */
[----:B------:R-:W-:Y:S02]  /*31530*/  SHF.L.W.U32.HI R141, R190, 0xd, R163 ;  /* 0x0000000dbe8d7819 */ /* 0x000fe40000010ea3 */
[----:B------:R-:W-:Y:S01]  /*31540*/  IADD3 R163, P2, PT, R157, R152, RZ ;  /* 0x000000989da37210 */ /* 0x000fe20007f5e0ff */
[----:B------:R-:W-:Y:S02]  /*31550*/  IMAD.X R155, RZ, RZ, RZ, P0 ;  /* 0x000000ffff9b7224 */ /* 0x000fe400000e06ff */
[----:B------:R-:W-:-:S04]  /*31560*/  IMAD.WIDE.U32 R158, P0, R119, R144, R158 ;  /* 0x00000090779e7225 */ /* 0x000fc8000780009e */
[----:B------:R-:W-:-:S04]  /*31570*/  IMAD.WIDE.U32 R156, R123, R126, RZ ;  /* 0x0000007e7b9c7225 */ /* 0x000fc800078e00ff */
[----:B------:R-:W-:-:S04]  /*31580*/  IMAD.WIDE.U32 R160, R144, R118, RZ ;  /* 0x0000007690a07225 */ /* 0x000fc800078e00ff */
[----:B------:R-:W-:Y:S01]  /*31590*/  IMAD.WIDE.U32 R156, P1, R122, R135, R156 ;  /* 0x000000877a9c7225 */ /* 0x000fe2000782009c */
[----:B------:R-:W-:-:S03]  /*315a0*/  IADD3 R166, P3, PT, R161, R158, RZ ;  /* 0x0000009ea1a67210 */ /* 0x000fc60007f7e0ff */
[----:B------:R-:W-:-:S04]  /*315b0*/  IMAD.WIDE.U32 R160, R122, R126, RZ ;  /* 0x0000007e7aa07225 */ /* 0x000fc800078e00ff */
[----:B------:R-:W-:Y:S01]  /*315c0*/  IMAD.MOV.U32 R158, RZ, RZ, R157 ;  /* 0x000000ffff9e7224 */ /* 0x000fe200078e009d */
[----:B------:R-:W-:Y:S01]  /*315d0*/  IADD3 R160, P4, PT, R161, R156, RZ ;  /* 0x0000009ca1a07210 */ /* 0x000fe20007f9e0ff */
[----:B------:R-:W-:Y:S02]  /*315e0*/  IMAD R156, R122, R126, RZ ;  /* 0x0000007e7a9c7224 */ /* 0x000fe400078e02ff */
[----:B------:R-:W-:Y:S01]  /*315f0*/  IMAD R157, R120, R130, RZ ;  /* 0x00000082789d7224 */ /* 0x000fe200078e02ff */
[----:B------:R-:W-:Y:S01]  /*31600*/  MOV R154, R153 ;  /* 0x00000099009a7202 */ /* 0x000fe20000000f00 */
[----:B------:R-:W-:-:S03]  /*31610*/  IMAD.X R153, RZ, RZ, RZ, P0 ;  /* 0x000000ffff997224 */ /* 0x000fc600000e06ff */
[----:B------:R-:W-:Y:S01]  /*31620*/  IADD3 R156, P0, PT, R157, R156, RZ ;  /* 0x0000009c9d9c7210 */ /* 0x000fe20007f1e0ff */
[----:B------:R-:W-:-:S03]  /*31630*/  IMAD.MOV.U32 R152, RZ, RZ, R159 ;  /* 0x000000ffff987224 */ /* 0x000fc600078e009f */
[----:B------:R-:W-:Y:S01]  /*31640*/  IADD3.X R157, P0, PT, R163, R160, RZ, P0, !PT ;  /* 0x000000a0a39d7210 */ /* 0x000fe2000071e4ff */
[----:B------:R-:W-:Y:S01]  /*31650*/  IMAD R160, R144, R118, RZ ;  /* 0x0000007690a07224 */ /* 0x000fe200078e02ff */
[----:B------:R-:W-:Y:S01]  /*31660*/  IADD3.X R159, PT, PT, RZ, RZ, RZ, P1, !PT ;  /* 0x000000ffff9f7210 */ /* 0x000fe20000ffe4ff */
[----:B------:R-:W-:-:S03]  /*31670*/  IMAD.WIDE.U32.X R154, R121, R131, R154, P2 ;  /* 0x00000083799a7225 */ /* 0x000fc600010e049a */
        /* <DEDUP_REMOVED lines=8> */
[----:B------:R-:W-:Y:S01]  /*31700*/  IMAD.WIDE.U32 R154, P4, R124, R129, R154 ;  /* 0x000000817c9a7225 */ /* 0x000fe2000788009a */
[----:B------:R-:W-:-:S03]  /*31710*/  IADD3 R156, P0, PT, R156, R152, RZ ;  /* 0x000000989c9c7210 */ /* 0x000fc60007f1e0ff */
[----:B------:R-:W-:Y:S01]  /*31720*/  IMAD R158, R42, R116, RZ ;  /* 0x000000742a9e7224 */ /* 0x000fe200078e02ff */
[----:B------:R-:W-:Y:S01]  /*31730*/  IADD3 R154, P5, PT, R153, R154, RZ ;  /* 0x0000009a999a7210 */ /* 0x000fe20007fbe0ff */
[----:B------:R-:W-:-:S03]  /*31740*/  IMAD.WIDE.U32 R152, R54, R116, RZ ;  /* 0x0000007436987225 */ /* 0x000fc600078e00ff */
[----:B------:R-:W-:Y:S02]  /*31750*/  IADD3.X R154, P0, PT, R157, R154, RZ, P0, !PT ;  /* 0x0000009a9d9a7210 */ /* 0x000fe4000071e4ff */
[----:B------:R-:W-:Y:S01]  /*31760*/  IADD3 R158, P1, PT, R156, R158, RZ ;  /* 0x0000009e9c9e7210 */ /* 0x000fe20007f3e0ff */
[----:B------:R-:W-:-:S04]  /*31770*/  IMAD.WIDE.U32 R152, P2, R117, R42, R152 ;  /* 0x0000002a75987225 */ /* 0x000fc80007840098 */
[----:B------:R-:W-:Y:S01]  /*31780*/  IMAD.WIDE.U32 R156, R42, R116, RZ ;  /* 0x000000742a9c7225 */ /* 0x000fe200078e00ff */
[----:B------:R-:W-:-:S04]  /*31790*/  MOV R156, R155 ;  /* 0x0000009b009c7202 */ /* 0x000fc80000000f00 */
[----:B------:R-:W-:Y:S01]  /*317a0*/  IADD3 R152, P3, PT, R157, R152, RZ ;  /* 0x000000989d987210 */ /* 0x000fe20007f7e0ff */
[----:B------:R-:W-:Y:S02]  /*317b0*/  IMAD.X R157, RZ, RZ, RZ, P4 ;  /* 0x000000ffff9d7224 */ /* 0x000fe400020e06ff */
[----:B------:R-:W-:Y:S01]  /*317c0*/  IMAD.X R155, RZ, RZ, RZ, P2 ;  /* 0x000000ffff9b7224 */ /* 0x000fe200010e06ff */
[----:B------:R-:W-:Y:S01]  /*317d0*/  IADD3.X R152, P1, PT, R154, R152, RZ, P1, !PT ;  /* 0x000000989a987210 */ /* 0x000fe20000f3e4ff */
        /* <DEDUP_REMOVED lines=10> */
[----:B------:R-:W-:-:S04]  /*31880*/  IMAD.WIDE.U32 R158, P2, R117, R37, R158 ;  /* 0x00000025759e7225 */ /* 0x000fc8000784009e */
[----:B------:R-:W-:Y:S01]  /*31890*/  IMAD.WIDE.U32 R154, R37, R116, RZ ;  /* 0x00000074259a7225 */ /* 0x000fe200078e00ff */
[----:B------:R-:W-:-:S03]  /*318a0*/  IADD3.X R127, P0, PT, R127, R152, RZ, P0, !PT ;  /* 0x000000987f7f7210 */ /* 0x000fc6000071e4ff */
[----:B------:R-:W-:Y:S01]  /*318b0*/  IMAD.MOV.U32 R152, RZ, RZ, R159 ;  /* 0x000000ffff987224 */ /* 0x000fe200078e009f */
[----:B------:R-:W-:Y:S01]  /*318c0*/  IADD3 R139, P3, PT, R155, R158, RZ ;  /* 0x0000009e9b8b7210 */ /* 0x000fe20007f7e0ff */
[----:B------:R-:W-:-:S04]  /*318d0*/  IMAD.WIDE.U32 R156, P1, R122, R131, R156 ;  /* 0x000000837a9c7225 */ /* 0x000fc8000782009c */
[----:B------:R-:W-:-:S04]  /*318e0*/  IMAD.WIDE.U32 R158, R122, R130, RZ ;  /* 0x000000827a9e7225 */ /* 0x000fc800078e00ff */
[----:B------:R-:W-:Y:S01]  /*318f0*/  IMAD.X R155, RZ, RZ, RZ, P1 ;  /* 0x000000ffff9b7224 */ /* 0x000fe200008e06ff */
[----:B------:R-:W-:Y:S02]  /*31900*/  IADD3 R166, P1, PT, R154, R158, RZ ;  /* 0x0000009e9aa67210 */ /* 0x000fe40007f3e0ff */
[----:B------:R-:W-:Y:S02]  /*31910*/  MOV R154, R157 ;  /* 0x0000009d009a7202 */ /* 0x000fe40000000f00 */
[----:B------:R-:W-:Y:S01]  /*31920*/  IADD3 R158, P4, PT, R159, R156, RZ ;  /* 0x0000009c9f9e7210 */ /* 0x000fe20007f9e0ff */
[----:B------:R-:W-:Y:S01]  /*31930*/  IMAD.WIDE.U32 R156, R145, R120, RZ ;  /* 0x00000078919c7225 */ /* 0x000fe200078e00ff */
[----:B------:R-:W-:-:S03]  /*31940*/  IADD3.X R153, PT, PT, RZ, RZ, RZ, P2, !PT ;  /* 0x000000ffff997210 */ /* 0x000fc600017fe4ff */
[----:B------:R-:W-:-:S04]  /*31950*/  IMAD.WIDE.U32 R160, R144, R120, RZ ;  /* 0x0000007890a07225 */ /* 0x000fc800078e00ff */
[----:B------:R-:W-:Y:S01]  /*31960*/  IMAD.WIDE.U32 R156, P2, R121, R144, R156 ;  /* 0x00000090799c7225 */ /* 0x000fe2000784009c */
[----:B------:R-:W-:-:S03]  /*31970*/  IADD3.X R139, P1, PT, R139, R158, RZ, P1, !PT ;  /* 0x0000009e8b8b7210 */ /* 0x000fc60000f3e4ff */
        /* <DEDUP_REMOVED lines=15> */
[----:B------:R-:W-:Y:S01]  /*31a70*/  IMAD.WIDE.U32 R152, R54, R118, RZ ;  /* 0x0000007636987225 */ /* 0x000fe200078e00ff */
[----:B------:R-:W-:Y:S02]  /*31a80*/  IADD3.X R157, PT, PT, RZ, RZ, RZ, P2, !PT ;  /* 0x000000ffff9d7210 */ /* 0x000fe400017fe4ff */
[----:B------:R-:W-:Y:S01]  /*31a90*/  IADD3.X R139, P1, PT, R139, R158, RZ, P1, !PT ;  /* 0x0000009e8b8b7210 */ /* 0x000fe20000f3e4ff */
[----:B------:R-:W-:Y:S02]  /*31aa0*/  IMAD.MOV.U32 R156, RZ, RZ, R155 ;  /* 0x000000ffff9c7224 */ /* 0x000fe400078e009b */
[----:B------:R-:W-:-:S04]  /*31ab0*/  IMAD.WIDE.U32 R152, P2, R119, R42, R152 ;  /* 0x0000002a77987225 */ /* 0x000fc80007840098 */
[----:B------:R-:W-:Y:S01]  /*31ac0*/  IMAD.WIDE.U32 R158, R42, R118, RZ ;  /* 0x000000762a9e7225 */ /* 0x000fe200078e00ff */
[----:B------:R-:W-:-:S03]  /*31ad0*/  IADD3.X R163, P0, PT, RZ, R163, RZ, P0, !PT ;  /* 0x000000a3ffa37210 */ /* 0x000fc6000071e4ff */
[----:B------:R-:W-:Y:S01]  /*31ae0*/  IMAD.WIDE.U32.X R154, R125, R135, R156, P3 ;  /* 0x000000877d9a7225 */ /* 0x000fe200018e049c */
[----:B------:R-:W-:Y:S02]  /*31af0*/  MOV R156, R153 ;  /* 0x00000099009c7202 */ /* 0x000fe40000000f00 */
[----:B------:R-:W-:Y:S01]  /*31b00*/  IADD3 R135, P3, PT, R159, R152, RZ ;  /* 0x000000989f877210 */ /* 0x000fe20007f7e0ff */
[----:B------:R-:W-:Y:S01]  /*31b10*/  IMAD.X R157, RZ, RZ, RZ, P2 ;  /* 0x000000ffff9d7224 */ /* 0x000fe200010e06ff */
[----:B------:R-:W-:Y:S01]  /*31b20*/  IADD3 R161, P2, PT, R161, R158, RZ ;  /* 0x0000009ea1a17210 */ /* 0x000fe20007f5e0ff */
[----:B------:R-:W-:Y:S02]  /*31b30*/  IMAD.X R167, RZ, RZ, R167, P0 ;  /* 0x000000ffffa77224 */ /* 0x000fe400000e06a7 */
[----:B------:R-:W-:Y:S01]  /*31b40*/  IMAD.WIDE.U32.X R156, R119, R54, R156, P3 ;  /* 0x00000036779c7225 */ /* 0x000fe200018e049c */
[----:B------:R-:W-:Y:S02]  /*31b50*/  IADD3.X R135, P2, PT, R139, R135, RZ, P2, !PT ;  /* 0x000000878b877210 */ /* 0x000fe4000175e4ff */
[----:B------:R-:W-:-:S02]  /*31b60*/  SHF.L.W.U32.HI R152, R127, 0xd, R163 ;  /* 0x0000000d7f987819 */ /* 0x000fc40000010ea3 */
[----:B------:R-:W-:Y:S02]  /*31b70*/  IADD3.X R139, P1, P2, R156, R160, R154, P2, P1 ;  /* 0x000000a09c8b7210 */ /* 0x000fe4000122249a */
[----:B------:R-:W-:Y:S02]  /*31b80*/  SHF.L.W.U32.HI R167, R163, 0xd, R167 ;  /* 0x0000000da3a77819 */ /* 0x000fe40000010ea7 */
[----:B------:R-:W-:Y:S01]  /*31b90*/  IADD3 R163, P0, PT, R152, R161, RZ ;  /* 0x000000a198a37210 */ /* 0x000fe20007f1e0ff */
[----:B------:R-:W-:Y:S01]  /*31ba0*/  IMAD.WIDE.U32 R152, R49, R116, RZ ;  /* 0x0000007431987225 */ /* 0x000fe200078e00ff */
[----:B------:R-:W-:-:S03]  /*31bb0*/  IADD3.X R166, PT, PT, R157, R166, R155, P1, P2 ;  /* 0x000000a69da67210 */ /* 0x000fc60000fe449b */
[----:B------:R-:W-:-:S04]  /*31bc0*/  IMAD.WIDE.U32 R156, R62, R118, RZ ;  /* 0x000000763e9c7225 */ /* 0x000fc800078e00ff */
[----:B------:R-:W-:-:S04]  /*31bd0*/  IMAD.WIDE.U32 R152, P2, R117, R39, R152 ;  /* 0x0000002775987225 */ /* 0x000fc80007840098 */
[----:B------:R-:W-:-:S04]  /*31be0*/  IMAD.WIDE.U32 R158, R39, R116, RZ ;  /* 0x00000074279e7225 */ /* 0x000fc800078e00ff */
[----:B------:R-:W-:-:S04]  /*31bf0*/  IMAD.WIDE.U32 R156, P1, R119, R37, R156 ;  /* 0x00000025779c7225 */ /* 0x000fc8000782009c */
[----:B------:R-:W-:Y:S01]  /*31c00*/  IMAD.WIDE.U32 R160, R37, R118, RZ ;  /* 0x0000007625a07225 */ /* 0x000fe200078e00ff */
[----:B------:R-:W-:Y:S02]  /*31c10*/  IADD3 R159, P3, PT, R159, R152, RZ ;  /* 0x000000989f9f7210 */ /* 0x000fe40007f7e0ff */
[----:B------:R-:W-:Y:S01]  /*31c20*/  MOV R154, R153 ;  /* 0x00000099009a7202 */ /* 0x000fe20000000f00 */
[----:B------:R-:W-:Y:S01]  /*31c30*/  IMAD.MOV.U32 R152, RZ, RZ, R157 ;  /* 0x000000ffff987224 */ /* 0x000fe200078e009d */
[----:B------:R-:W-:Y:S01]  /*31c40*/  IADD3 R161, P4, PT, R161, R156, RZ ;  /* 0x0000009ca1a17210 */ /* 0x000fe20007f9e0ff */
[----:B------:R-:W-:Y:S01]  /*31c50*/  IMAD.X R153, RZ, RZ, RZ, P1 ;  /* 0x000000ffff997224 */ /* 0x000fe200008e06ff */
[----:B------:R-:W-:Y:S01]  /*31c60*/  IADD3 R168, P1, PT, R158, R160, RZ ;  /* 0x000000a09ea87210 */ /* 0x000fe20007f3e0ff */
[----:B------:R-:W-:Y:S01]  /*31c70*/  IMAD.WIDE.U32 R156, R145, R122, RZ ;  /* 0x0000007a919c7225 */ /* 0x000fe200078e00ff */
[----:B------:R-:W-:Y:S02]  /*31c80*/  IADD3.X R135, P0, PT, R167, R135, RZ, P0, !PT ;  /* 0x00000087a7877210 */ /* 0x000fe4000071e4ff */
[----:B------:R-:W-:Y:S01]  /*31c90*/  IADD3.X R167, P1, PT, R159, R161, RZ, P1, !PT ;  /* 0x000000a19fa77210 */ /* 0x000fe20000f3e4ff */
[----:B------:R-:W-:-:S02]  /*31ca0*/  IMAD.X R155, RZ, RZ, RZ, P2 ;  /* 0x000000ffff9b7224 */ /* 0x000fc400010e06ff */
[----:B------:R-:W-:-:S04]  /*31cb0*/  IMAD.WIDE.U32 R156, P2, R123, R144, R156 ;  /* 0x000000907b9c7225 */ /* 0x000fc8000784009c */
[----:B------:R-:W-:Y:S01]  /*31cc0*/  IMAD.WIDE.U32 R160, R144, R122, RZ ;  /* 0x0000007a90a07225 */ /* 0x000fe200078e00ff */
[----:B------:R-:W-:-:S03]  /*31cd0*/  IADD3.X R159, PT, PT, RZ, RZ, RZ, P2, !PT ;  /* 0x000000ffff9f7210 */ /* 0x000fc600017fe4ff */
[----:B------:R-:W-:Y:S01]  /*31ce0*/  IMAD.MOV.U32 R158, RZ, RZ, R157 ;  /* 0x000000ffff9e7224 */ /* 0x000fe200078e009d */
[----:B------:R-:W-:Y:S02]  /*31cf0*/  IADD3 R156, P5, PT, R161, R156, RZ ;  /* 0x0000009ca19c7210 */ /* 0x000fe40007fbe0ff */
        /* <DEDUP_REMOVED lines=10> */
[----:B------:R-:W-:Y:S02]  /*31da0*/  MOV R152, R155 ;  /* 0x0000009b00987202 */ /* 0x000fe40000000f00 */
[----:B------:R-:W-:Y:S01]  /*31db0*/  IADD3 R157, P3, PT, R157, R154, RZ ;  /* 0x0000009a9d9d7210 */ /* 0x000fe20007f7e0ff */
[----:B------:R-:W-:-:S04]  /*31dc0*/  IMAD.WIDE.U32 R154, R54, R120, RZ ;  /* 0x00000078369a7225 */ /* 0x000fc800078e00ff */
[----:B------:R-:W-:Y:S01]  /*31dd0*/  IMAD.X R153, RZ, RZ, RZ, P1 ;  /* 0x000000ffff997224 */ /* 0x000fe200008e06ff */
[----:B------:R-:W-:Y:S01]  /*31de0*/  IADD3 R168, P1, PT, R168, R156, RZ ;  /* 0x0000009ca8a87210 */ /* 0x000fe20007f3e0ff */
[----:B------:R-:W-:-:S04]  /*31df0*/  IMAD.WIDE.U32 R154, P2, R121, R42, R154 ;  /* 0x0000002a799a7225 */ /* 0x000fc8000784009a */
[----:B------:R-:W-:Y:S01]  /*31e00*/  IMAD.WIDE.U32 R158, R42, R120, RZ ;  /* 0x000000782a9e7225 */ /* 0x000fe200078e00ff */
[----:B------:R-:W-:-:S03]  /*31e10*/  IADD3.X R160, P1, PT, R160, R157, RZ, P1, !PT ;  /* 0x0000009da0a07210 */ /* 0x000fc60000f3e4ff */
[----:B------:R-:W-:Y:S01]  /*31e20*/  IMAD.WIDE.U32.X R152, R125, R131, R152, P3 ;  /* 0x000000837d987225 */ /* 0x000fe200018e0498 */
[----:B------:R-:W-:-:S03]  /*31e30*/  IADD3 R154, P3, PT, R159, R154, RZ ;  /* 0x0000009a9f9a7210 */ /* 0x000fc60007f7e0ff */
[----:B------:R-:W-:Y:S01]  /*31e40*/  IMAD.X R157, RZ, RZ, RZ, P2 ;  /* 0x000000ffff9d7224 */ /* 0x000fe200010e06ff */
[----:B------:R-:W-:Y:S01]  /*31e50*/  IADD3 R215, P2, PT, R168, R158, RZ ;  /* 0x0000009ea8d77210 */ /* 0x000fe20007f5e0ff */
[----:B------:R-:W-:-:S03]  /*31e60*/  IMAD.MOV.U32 R156, RZ, RZ, R155 ;  /* 0x000000ffff9c7224 */ /* 0x000fc600078e009b */
[----:B------:R-:W-:Y:S01]  /*31e70*/  IADD3.X R158, P2, PT, R160, R154, RZ, P2, !PT ;  /* 0x0000009aa09e7210 */ /* 0x000fe2000175e4ff */
        /* <DEDUP_REMOVED lines=8> */
[----:B------:R-:W-:Y:S02]  /*31f00*/  IADD3.X R139, P1, PT, RZ, R139, RZ, P0, !PT ;  /* 0x0000008bff8b7210 */ /* 0x000fe4000073e4ff */
[----:B------:R-:W-:Y:S01]  /*31f10*/  IADD3.X R80, P0, PT, R80, R154, RZ, P2, !PT ;  /* 0x0000009a50507210 */ /* 0x000fe2000171e4ff */
[----:B------:R-:W-:-:S04]  /*31f20*/  IMAD.WIDE.U32 R154, R54, R122, RZ ;  /* 0x0000007a369a7225 */ /* 0x000fc800078e00ff */
[----:B------:R-:W-:Y:S01]  /*31f30*/  IMAD.WIDE.U32 R156, R42, R122, RZ ;  /* 0x0000007a2a9c7225 */ /* 0x000fe200078e00ff */
[----:B------:R-:W-:-:S03]  /*31f40*/  IADD3.X R131, PT, PT, RZ, R166, RZ, P1, !PT ;  /* 0x000000a6ff837210 */ /* 0x000fc60000ffe4ff */
[----:B------:R-:W-:Y:S01]  /*31f50*/  IMAD.WIDE.U32 R154, P5, R123, R42, R154 ;  /* 0x0000002a7b9a7225 */ /* 0x000fe200078a009a */
[----:B------:R-:W-:Y:S02]  /*31f60*/  SHF.L.W.U32.HI R152, R135, 0xd, R139 ;  /* 0x0000000d87987819 */ /* 0x000fe40000010e8b */
[----:B------:R-:W-:Y:S02]  /*31f70*/  IADD3 R217, P1, PT, R106, R156, RZ ;  /* 0x0000009c6ad97210 */ /* 0x000fe40007f3e0ff */
[----:B------:R-:W-:Y:S02]  /*31f80*/  IADD3 R156, P6, PT, R157, R154, RZ ;  /* 0x0000009a9d9c7210 */ /* 0x000fe40007fde0ff */
[----:B------:R-:W-:Y:S02]  /*31f90*/  SHF.L.W.U32.HI R131, R139, 0xd, R131 ;  /* 0x0000000d8b837819 */ /* 0x000fe40000010e83 */
[----:B------:R-:W-:Y:S02]  /*31fa0*/  IADD3 R215, P2, PT, R152, R215, RZ ;  /* 0x000000d798d77210 */ /* 0x000fe40007f5e0ff */
[----:B------:R-:W-:Y:S01]  /*31fb0*/  IADD3.X R80, P1, PT, R80, R156, RZ, P1, !PT ;  /* 0x0000009c50507210 */ /* 0x000fe20000f3e4ff */
[----:B------:R-:W-:Y:S01]  /*31fc0*/  IMAD.MOV.U32 R156, RZ, RZ, R153 ;  /* 0x000000ffff9c7224 */ /* 0x000fe200078e0099 */
[----:B------:R-:W-:Y:S01]  /*31fd0*/  IADD3.X R153, PT, PT, RZ, RZ, RZ, P5, !PT ;  /* 0x000000ffff997210 */ /* 0x000fe20002ffe4ff */
[----:B------:R-:W-:Y:S01]  /*31fe0*/  IMAD.X R157, RZ, RZ, RZ, P3 ;  /* 0x000000ffff9d7224 */ /* 0x000fe200018e06ff */
[----:B------:R-:W-:Y:S01]  /*31ff0*/  IADD3.X R158, P2, PT, R131, R158, RZ, P2, !PT ;  /* 0x0000009e839e7210 */ /* 0x000fe2000175e4ff */
[----:B------:R-:W-:-:S02]  /*32000*/  IMAD.MOV.U32 R152, RZ, RZ, R155 ;  /* 0x000000ffff987224 */ /* 0x000fc400078e009b */
[----:B------:R-:W-:Y:S01]  /*32010*/  IMAD.WIDE.U32.X R156, R125, R145, R156, P4 ;  /* 0x000000917d9c7225 */ /* 0x000fe200020e049c */
[----:B------:R-:W-:-:S03]  /*32020*/  IADD3.X R161, P2, PT, RZ, R161, RZ, P2, !PT ;  /* 0x000000a1ffa17210 */ /* 0x000fc6000175e4ff */
[----:B------:R-:W-:Y:S01]  /*32030*/  IMAD.WIDE.U32.X R152, R123, R54, R152, P6 ;  /* 0x000000367b987225 */ /* 0x000fe200030e0498 */
[----:B------:R-:W-:-:S03]  /*32040*/  SHF.L.W.U32.HI R106, R158, 0xd, R161 ;  /* 0x0000000d9e6a7819 */ /* 0x000fc60000010ea1 */
[----:B------:R-:W-:Y:S01]  /*32050*/  IMAD.X R167, RZ, RZ, R167, P2 ;  /* 0x000000ffffa77224 */ /* 0x000fe200010e06a7 */
[----:B------:R-:W-:-:S04]  /*32060*/  IADD3.X R137, P0, P1, R152, R137, R156, P1, P0 ;  /* 0x0000008998897210 */ /* 0x000fc8000090049c */
[----:B------:R-:W-:Y:S02]  /*32070*/  IADD3.X R108, PT, PT, R153, R108, R157, P0, P1 ;  /* 0x0000006c996c7210 */ /* 0x000fe400007e249d */
[----:B------:R-:W-:Y:S02]  /*32080*/  SHF.L.W.U32.HI R156, R161, 0xd, R167 ;  /* 0x0000000da19c7819 */ /* 0x000fe40000010ea7 */
[----:B------:R-:W-:Y:S02]  /*32090*/  IADD3 R217, P1, PT, R106, R217, RZ ;  /* 0x000000d96ad97210 */ /* 0x000fe40007f3e0ff */
[----:B------:R-:W-:Y:S02]  /*320a0*/  LEA.HI R106, P3, R9, R0, RZ, 0xd ;  /* 0x00000000096a7211 */ /* 0x000fe400078768ff */
[----:B------:R-:W-:Y:S02]  /*320b0*/  IADD3.X R156, P2, PT, R156, R80, RZ, P1, !PT ;  /* 0x000000509c9c7210 */ /* 0x000fe40000f5e4ff */
[----:B------:R-:W-:-:S02]  /*320c0*/  IADD3.X R161, PT, PT, RZ, R10, RZ, P3, !PT ;  /* 0x0000000affa17210 */ /* 0x000fc40001ffe4ff */
[----:B------:R-:W-:Y:S02]  /*320d0*/  IADD3.X R137, P2, PT, RZ, R137, RZ, P2, !PT ;  /* 0x00000089ff897210 */ /* 0x000fe4000175e4ff */
[----:B------:R-:W-:Y:S02]  /*320e0*/  LEA.HI R131, P3, R161, R2, RZ, 0xd ;  /* 0x00000002a1837211 */ /* 0x000fe400078768ff */
[----:B------:R-:W-:Y:S02]  /*320f0*/  IADD3.X R108, PT, PT, RZ, R108, RZ, P2, !PT ;  /* 0x0000006cff6c7210 */ /* 0x000fe400017fe4ff */
[----:B------:R-:W-:Y:S02]  /*32100*/  LOP3.LUT R139, R81, 0x7ffff, RZ, 0xc0, !PT ;  /* 0x0007ffff518b7812 */ /* 0x000fe400078ec0ff */
[----:B------:R-:W-:Y:S01]  /*32110*/  SHF.L.W.U32.HI R81, R137, 0xd, R108 ;  /* 0x0000000d89517819 */ /* 0x000fe20000010e6c */
[----:B------:R-:W-:Y:S01]  /*32120*/  IMAD.X R166, RZ, RZ, R233, P3 ;  /* 0x000000ffffa67224 */ /* 0x000fe200018e06e9 */
[----:B------:R-:W-:-:S05]  /*32130*/  SHF.L.W.U32.HI R137, R156, 0xd, R137 ;  /* 0x0000000d9c897819 */ /* 0x000fca0000010e89 */
[----:B------:R-:W-:Y:S01]  /*32140*/  IMAD.WIDE.U32 R138, R137, 0x13, R138 ;  /* 0x00000013898a7825 */ /* 0x000fe200078e008a */
[----:B------:R-:W-:-:S05]  /*32150*/  LEA.HI R137, P3, R166, R185, RZ, 0xd ;  /* 0x000000b9a6897211 */ /* 0x000fca00078768ff */
[----:B------:R-:W-:Y:S01]  /*32160*/  IMAD.X R157, RZ, RZ, R173, P3 ;  /* 0x000000ffff9d7224 */ /* 0x000fe200018e06ad */
[----:B------:R-:W-:Y:S01]  /*32170*/  MOV R108, R102 ;  /* 0x00000066006c7202 */ /* 0x000fe20000000f00 */
[----:B------:R-:W-:Y:S02]  /*32180*/  IMAD.MOV.U32 R152, RZ, RZ, R138 ;  /* 0x000000ffff987224 */ /* 0x000fe400078e008a */
[----:B------:R-:W-:Y:S01]  /*32190*/  IMAD R81, R81, 0x13, RZ ;  /* 0x0000001351517824 */ /* 0x000fe200078e02ff */
[----:B------:R-:W-:Y:S01]  /*321a0*/  SHF.R.U32.HI R138, RZ, 0x13, R157 ;  /* 0x00000013ff8a7819 */ /* 0x000fe2000001169d */
[----:B------:R-:W-:Y:S02]  /*321b0*/  IMAD.MOV.U32 R159, RZ, RZ, RZ ;  /* 0x000000ffff9f7224 */ /* 0x000fe400078e00ff */
[----:B------:R-:W-:Y:S02]  /*321c0*/  IMAD.IADD R206, R139, 0x1, R81 ;  /* 0x000000018bce7824 */ /* 0x000fe400078e0251 */
[----:B------:R-:W-:-:S04]  /*321d0*/  IMAD.WIDE.U32 R138, R138, 0x13, R108 ;  /* 0x000000138a8a7825 */ /* 0x000fc800078e006c */
[----:B------:R-:W-:Y:S01]  /*321e0*/  IMAD.IADD R159, R139, 0x1, R159 ;  /* 0x000000018b9f7824 */ /* 0x000fe200078e029f */
[----:B------:R-:W-:-:S04]  /*321f0*/  IADD3 RZ, P4, PT, R138, 0x13, RZ ;  /* 0x000000138aff7810 */ /* 0x000fc80007f9e0ff */
[C---:B------:R-:W-:Y:S02]  /*32200*/  LOP3.LUT R139, R159.reuse, 0x7ffff, RZ, 0xc0, !PT ;  /* 0x0007ffff9f8b7812 */ /* 0x040fe400078ec0ff */
[----:B------:R-:W-:Y:S02]  /*32210*/  LEA.HI R159, P3, R159, R8, RZ, 0xd ;  /* 0x000000089f9f7211 */ /* 0x000fe400078768ff */
[----:B------:R-:W-:Y:S02]  /*32220*/  IADD3.X R81, PT, PT, RZ, R139, RZ, P4, !PT ;  /* 0x0000008bff517210 */ /* 0x000fe400027fe4ff */
[----:B------:R-:W-:Y:S02]  /*32230*/  LOP3.LUT R160, R9, 0x7ffff, RZ, 0xc0, !PT ;  /* 0x0007ffff09a07812 */ /* 0x000fe400078ec0ff */
[----:B------:R-:W-:-:S03]  /*32240*/  LEA.HI RZ, P4, R81, R159, RZ, 0xd ;  /* 0x0000009f51ff7211 */ /* 0x000fc600078968ff */
[----:B------:R-:W-:-:S04]  /*32250*/  IMAD.X R160, RZ, RZ, R160, P3 ;  /* 0x000000ffffa07224 */ /* 0x000fc800018e06a0 */
[----:B------:R-:W-:Y:S01]  /*32260*/  IMAD.X R81, RZ, RZ, R160, P4 ;  /* 0x000000ffff517224 */ /* 0x000fe200020e06a0 */
[----:B------:R-:W-:-:S04]  /*32270*/  LOP3.LUT R161, R161, 0x7ffff, RZ, 0xc0, !PT ;  /* 0x0007ffffa1a17812 */ /* 0x000fc800078ec0ff */
[----:B------:R-:W-:-:S04]  /*32280*/  LEA.HI RZ, P3, R81, R106, RZ, 0xd ;  /* 0x0000006a51ff7211 */ /* 0x000fc800078768ff */
[----:B------:R-:W-:Y:S02]  /*32290*/  IADD3.X R81, PT, PT, RZ, R161, RZ, P3, !PT ;  /* 0x000000a1ff517210 */ /* 0x000fe40001ffe4ff */
[----:B------:R-:W-:Y:S02]  /*322a0*/  LOP3.LUT R166, R166, 0x7ffff, RZ, 0xc0, !PT ;  /* 0x0007ffffa6a67812 */ /* 0x000fe400078ec0ff */
[----:B------:R-:W-:-:S05]  /*322b0*/  LEA.HI RZ, P3, R81, R131, RZ, 0xd ;  /* 0x0000008351ff7211 */ /* 0x000fca00078768ff */
[----:B------:R-:W-:-:S05]  /*322c0*/  IMAD.X R81, RZ, RZ, R166, P3 ;  /* 0x000000ffff517224 */ /* 0x000fca00018e06a6 */
[----:B------:R-:W-:Y:S02]  /*322d0*/  LEA.HI RZ, P3, R81, R137, RZ, 0xd ;  /* 0x0000008951ff7211 */ /* 0x000fe400078768ff */
[----:B------:R-:W-:-:S05]  /*322e0*/  LOP3.LUT R81, R157, 0x7ffff, RZ, 0xc0, !PT ;  /* 0x0007ffff9d517812 */ /* 0x000fca00078ec0ff */
[----:B------:R-:W-:-:S05]  /*322f0*/  IMAD.X R81, RZ, RZ, R81, P3 ;  /* 0x000000ffff517224 */ /* 0x000fca00018e0651 */
[----:B------:R-:W-:-:S05]  /*32300*/  SHF.R.U32.HI R154, RZ, 0x13, R81 ;  /* 0x00000013ff9a7819 */ /* 0x000fca0000011651 */
[----:B------:R-:W-:Y:S02]  /*32310*/  IMAD.WIDE.U32 R154, R154, 0x13, R138 ;  /* 0x000000139a9a7825 */ /* 0x000fe400078e008a */
[----:B------:R-:W0:Y:S01]  /*32320*/  LDC.64 R138, c[0x0][0x3a0] ;  /* 0x0000e800ff8a7b82 */ /* 0x000e220000000a00 */
[----:B------:R-:W-:Y:S01]  /*32330*/  IADD3 R210, P0, PT, R212, R210, RZ ;  /* 0x000000d2d4d27210 */ /* 0x000fe20007f1e0ff */
[----:B------:R-:W-:Y:S01]  /*32340*/  UMOV UR4, URZ ;  /* 0x000000ff00047c82 */ /* 0x000fe20008000000 */
[----:B------:R-:W-:Y:S01]  /*32350*/  MOV R167, R154 ;  /* 0x0000009a00a77202 */ /* 0x000fe20000000f00 */
[----:B------:R-:W-:Y:S01]  /*32360*/  VIADD R155, R155, UR4 ;  /* 0x000000049b9b7c36 */ /* 0x000fe20008000000 */
[----:B------:R-:W-:Y:S02]  /*32370*/  IADD3 R80, P1, PT, R210, R216, RZ ;  /* 0x000000d8d2507210 */ /* 0x000fe40007f3e0ff */
[----:B------:R-:W-:Y:S02]  /*32380*/  IADD3.X R81, P0, PT, R238, R223, RZ, P0, !PT ;  /* 0x000000dfee517210 */ /* 0x000fe4000071e4ff */
[----:B------:R-:W-:-:S02]  /*32390*/  LOP3.LUT R153, R206, 0x7ffff, RZ, 0xc0, !PT ;  /* 0x0007ffffce997812 */ /* 0x000fc400078ec0ff */
[----:B------:R-:W-:Y:S02]  /*323a0*/  IADD3.X R81, P1, PT, R81, R231, RZ, P1, !PT ;  /* 0x000000e751517210 */ /* 0x000fe40000f3e4ff */
[----:B------:R-:W-:Y:S02]  /*323b0*/  LEA.HI R206, P2, R206, R129, RZ, 0xd ;  /* 0x00000081cece7211 */ /* 0x000fe400078568ff */
[----:B------:R-:W-:Y:S01]  /*323c0*/  IADD3.X R129, P0, P1, R180, R178, R186, P1, P0 ;  /* 0x000000b2b4817210 */ /* 0x000fe200009004ba */
[----:B0-----:R0:W-:Y:S03]  /*323d0*/  STG.E.U8 desc[UR6][R138.64], R167 ;  /* 0x000000a78a007986 */ /* 0x0011e6000c101106 */
[----:B------:R-:W-:Y:S02]  /*323e0*/  IADD3.X R178, PT, PT, R181, R179, R187, P0, P1 ;  /* 0x000000b3b5b27210 */ /* 0x000fe400007e24bb */
[----:B------:R-:W-:-:S02]  /*323f0*/  LEA.HI R159, P0, R155, R159, RZ, 0xd ;  /* 0x0000009f9b9f7211 */ /* 0x000fc400078168ff */
[----:B0-----:R-:W-:-:S05]  /*32400*/  SHF.R.U64 R167, R154, 0x8, R155 ;  /* 0x000000089aa77819 */ /* 0x001fca000000129b */
[----:B------:R0:W-:Y:S02]  /*32410*/  STG.E.U8 desc[UR6][R138.64+0x1], R167 ;  /* 0x000001a78a007986 */ /* 0x0001e4000c101106 */
[C-C-:B0-----:R-:W-:Y:S02]  /*32420*/  SHF.R.U64 R167, R154.reuse, 0x10, R155.reuse ;  /* 0x000000109aa77819 */ /* 0x141fe4000000129b */
[----:B------:R-:W-:-:S05]  /*32430*/  SHF.R.U64 R154, R154, 0x18, R155 ;  /* 0x000000189a9a7819 */ /* 0x000fca000000129b */
[----:B------:R0:W-:Y:S01]  /*32440*/  STG.E.U8 desc[UR6][R138.64+0x3], R154 ;  /* 0x0000039a8a007986 */ /* 0x0001e2000c101106 */
[----:B------:R-:W-:-:S03]  /*32450*/  IADD3.X R160, PT, PT, RZ, R160, RZ, P0, !PT ;  /* 0x000000a0ffa07210 */ /* 0x000fc600007fe4ff */
[----:B------:R1:W-:Y:S01]  /*32460*/  STG.E.U8 desc[UR6][R138.64+0x4], R155 ;  /* 0x0000049b8a007986 */ /* 0x0003e2000c101106 */
[----:B0-----:R-:W-:-:S05]  /*32470*/  IMAD.SHL.U32 R154, R159, 0x80000, RZ ;  /* 0x000800009f9a7824 */ /* 0x001fca00078e00ff */
[--C-:B------:R-:W-:Y:S02]  /*32480*/  LOP3.LUT R154, R154, 0x70000, R155.reuse, 0xf8, !PT ;  /* 0x000700009a9a7812 */ /* 0x100fe400078ef89b */
[----:B-1----:R-:W-:-:S05]  /*32490*/  SHF.R.U32.HI R155, RZ, 0x8, R155 ;  /* 0x00000008ff9b7819 */ /* 0x002fca000001169b */
[----:B------:R0:W-:Y:S02]  /*324a0*/  STG.E.U8 desc[UR6][R138.64+0x5], R155 ;  /* 0x0000059b8a007986 */ /* 0x0001e4000c101106 */
[----:B0-----:R-:W-:-:S05]  /*324b0*/  SHF.R.U64 R155, R159, 0xd, R160 ;  /* 0x0000000d9f9b7819 */ /* 0x001fca00000012a0 */
[----:B------:R0:W-:Y:S02]  /*324c0*/  STG.E.U8 desc[UR6][R138.64+0x8], R155 ;  /* 0x0000089b8a007986 */ /* 0x0001e4000c101106 */
[----:B0-----:R-:W-:-:S05]  /*324d0*/  SHF.R.U64 R155, R159, 0x5, R160 ;  /* 0x000000059f9b7819 */ /* 0x001fca00000012a0 */
[----:B------:R0:W-:Y:S01]  /*324e0*/  STG.E.U8 desc[UR6][R138.64+0x7], R155 ;  /* 0x0000079b8a007986 */ /* 0x0001e2000c101106 */
[----:B------:R-:W-:Y:S02]  /*324f0*/  LEA.HI R106, P0, R160, R106, RZ, 0xd ;  /* 0x0000006aa06a7211 */ /* 0x000fe400078168ff */
[----:B0-----:R-:W-:-:S05]  /*32500*/  SHF.R.U64 R155, R159, 0x15, R160 ;  /* 0x000000159f9b7819 */ /* 0x001fca00000012a0 */
[----:B------:R0:W-:Y:S01]  /*32510*/  STG.E.U8 desc[UR6][R138.64+0x9], R155 ;  /* 0x0000099b8a007986 */ /* 0x0001e2000c101106 */
[--C-:B------:R-:W-:Y:S02]  /*32520*/  SHF.R.U64 R159, R159, 0x1d, R160.reuse ;  /* 0x0000001d9f9f7819 */ /* 0x100fe400000012a0 */
[--C-:B0-----:R-:W-:Y:S02]  /*32530*/  SHF.R.U32.HI R155, RZ, 0x5, R160.reuse ;  /* 0x00000005ff9b7819 */ /* 0x101fe400000116a0 */
[----:B------:R-:W-:-:S03]  /*32540*/  SHF.R.U32.HI R160, RZ, 0xd, R160 ;  /* 0x0000000dffa07819 */ /* 0x000fc600000116a0 */
[----:B------:R0:W-:Y:S01]  /*32550*/  STG.E.U8 desc[UR6][R138.64+0xb], R155 ;  /* 0x00000b9b8a007986 */ /* 0x0001e2000c101106 */
[----:B------:R-:W-:Y:S01]  /*32560*/  SHF.R.U32.HI R154, RZ, 0x10, R154 ;  /* 0x00000010ff9a7819 */ /* 0x000fe2000001169a */
[----:B------:R-:W-:Y:S02]  /*32570*/  IMAD.X R161, RZ, RZ, R161, P0 ;  /* 0x000000ffffa17224 */ /* 0x000fe400000e06a1 */
[----:B0-----:R-:W-:Y:S02]  /*32580*/  IMAD.SHL.U32 R155, R106, 0x40, RZ ;  /* 0x000000406a9b7824 */ /* 0x001fe400078e00ff */
[----:B------:R0:W-:Y:S03]  /*32590*/  STG.E.U8 desc[UR6][R138.64+0x6], R154 ;  /* 0x0000069a8a007986 */ /* 0x0001e6000c101106 */
[----:B------:R-:W-:-:S05]  /*325a0*/  LOP3.LUT R155, R155, 0x3f, R160, 0xf8, !PT ;  /* 0x0000003f9b9b7812 */ /* 0x000fca00078ef8a0 */
[----:B------:R1:W-:Y:S01]  /*325b0*/  STG.E.U8 desc[UR6][R138.64+0xc], R155 ;  /* 0x00000c9b8a007986 */ /* 0x0003e2000c101106 */
[----:B0-----:R-:W-:-:S05]  /*325c0*/  SHF.R.U64 R154, R106, 0x2, R161 ;  /* 0x000000026a9a7819 */ /* 0x001fca00000012a1 */
[----:B------:R0:W-:Y:S01]  /*325d0*/  STG.E.U8 desc[UR6][R138.64+0xd], R154 ;  /* 0x00000d9a8a007986 */ /* 0x0001e2000c101106 */
[----:B-1----:R-:W-:-:S05]  /*325e0*/  SHF.R.U64 R155, R106, 0xa, R161 ;  /* 0x0000000a6a9b7819 */ /* 0x002fca00000012a1 */
[----:B------:R1:W-:Y:S01]  /*325f0*/  STG.E.U8 desc[UR6][R138.64+0xe], R155 ;  /* 0x00000e9b8a007986 */ /* 0x0003e2000c101106 */
[----:B0-----:R-:W-:Y:S02]  /*32600*/  LEA.HI R154, P0, R161, R131, RZ, 0xd ;  /* 0x00000083a19a7211 */ /* 0x001fe400078168ff */
[C-C-:B------:R-:W-:Y:S02]  /*32610*/  SHF.R.U64 R131, R106.reuse, 0x1a, R161.reuse ;  /* 0x0000001a6a837819 */ /* 0x140fe400000012a1 */
[--C-:B-1----:R-:W-:Y:S02]  /*32620*/  SHF.R.U64 R155, R106, 0x12, R161.reuse ;  /* 0x000000126a9b7819 */ /* 0x102fe400000012a1 */
[----:B------:R-:W-:Y:S02]  /*32630*/  SHF.R.U32.HI R106, RZ, 0x2, R161 ;  /* 0x00000002ff6a7819 */ /* 0x000fe400000116a1 */
[----:B------:R-:W-:-:S03]  /*32640*/  IADD3.X R166, PT, PT, RZ, R166, RZ, P0, !PT ;  /* 0x000000a6ffa67210 */ /* 0x000fc600007fe4ff */
[----:B------:R0:W-:Y:S04]  /*32650*/  STG.E.U8 desc[UR6][R138.64+0x11], R106 ;  /* 0x0000116a8a007986 */ /* 0x0001e8000c101106 */
[----:B------:R1:W-:Y:S01]  /*32660*/  STG.E.U8 desc[UR6][R138.64+0x10], R131 ;  /* 0x000010838a007986 */ /* 0x0003e2000c101106 */
[----:B0-----:R-:W-:-:S05]  /*32670*/  IMAD.SHL.U32 R106, R154, 0x2000000, RZ ;  /* 0x020000009a6a7824 */ /* 0x001fca00078e00ff */
[----:B-1----:R-:W-:Y:S02]  /*32680*/  LOP3.LUT R131, R106, 0x1000000, R131, 0xf8, !PT ;  /* 0x010000006a837812 */ /* 0x002fe400078ef883 */
[C---:B------:R-:W-:Y:S01]  /*32690*/  SHF.L.U64.HI R106, R154.reuse, 0x19, R166 ;  /* 0x000000199a6a7819 */ /* 0x040fe200000102a6 */
[----:B------:R0:W-:Y:S03]  /*326a0*/  STG.E.U8 desc[UR6][R138.64+0xf], R155 ;  /* 0x00000f9b8a007986 */ /* 0x0001e6000c101106 */
[----:B------:R-:W-:Y:S02]  /*326b0*/  SHF.R.U64 R106, R131, 0x18, R106 ;  /* 0x00000018836a7819 */ /* 0x000fe4000000126a */
[--C-:B------:R-:W-:Y:S02]  /*326c0*/  SHF.R.U64 R131, R154, 0xf, R166.reuse ;  /* 0x0000000f9a837819 */ /* 0x100fe400000012a6 */
[----:B------:R-:W-:Y:S01]  /*326d0*/  LEA.HI R137, P0, R166, R137, RZ, 0xd ;  /* 0x00000089a6897211 */ /* 0x000fe200078168ff */
[----:B------:R1:W-:Y:S01]  /*326e0*/  STG.E.U8 desc[UR6][R138.64+0x13], R106 ;  /* 0x0000136a8a007986 */ /* 0x0003e2000c101106 */
[----:B0-----:R-:W-:-:S03]  /*326f0*/  SHF.R.U64 R155, R154, 0x7, R166 ;  /* 0x000000079a9b7819 */ /* 0x001fc600000012a6 */
[----:B------:R0:W-:Y:S01]  /*32700*/  STG.E.U8 desc[UR6][R138.64+0x15], R131 ;  /* 0x000015838a007986 */ /* 0x0001e2000c101106 */
[----:B------:R-:W-:-:S03]  /*32710*/  IMAD.X R157, RZ, RZ, R157, P0 ;  /* 0x000000ffff9d7224 */ /* 0x000fc600000e069d */
[----:B------:R2:W-:Y:S01]  /*32720*/  STG.E.U8 desc[UR6][R138.64+0x14], R155 ;  /* 0x0000149b8a007986 */ /* 0x0005e2000c101106 */
[----:B-1----:R-:W-:Y:S02]  /*32730*/  SHF.R.U32.HI R106, RZ, 0x7, R166 ;  /* 0x00000007ff6a7819 */ /* 0x002fe400000116a6 */
[----:B0-----:R-:W-:-:S03]  /*32740*/  SHF.L.U32 R131, R137, 0xc, RZ ;  /* 0x0000000c89837819 */ /* 0x001fc600000006ff */
[----:B------:R0:W-:Y:S01]  /*32750*/  STG.E.U8 desc[UR6][R138.64+0x18], R106 ;  /* 0x0000186a8a007986 */ /* 0x0001e2000c101106 */
[C-C-:B--2---:R-:W-:Y:S02]  /*32760*/  SHF.R.U64 R155, R154.reuse, 0x17, R166.reuse ;  /* 0x000000179a9b7819 */ /* 0x144fe400000012a6 */
[----:B------:R-:W-:Y:S02]  /*32770*/  SHF.R.U64 R154, R154, 0x1f, R166 ;  /* 0x0000001f9a9a7819 */ /* 0x000fe400000012a6 */
[----:B0-----:R-:W-:Y:S02]  /*32780*/  LOP3.LUT R106, R131, 0xf00, R106, 0xf8, !PT ;  /* 0x00000f00836a7812 */ /* 0x001fe400078ef86a */
[C---:B------:R-:W-:Y:S01]  /*32790*/  SHF.L.U64.HI R131, R137.reuse, 0xc, R157 ;  /* 0x0000000c89837819 */ /* 0x040fe2000001029d */
[----:B------:R0:W-:Y:S01]  /*327a0*/  STG.E.U8 desc[UR6][R138.64+0x17], R154 ;  /* 0x0000179a8a007986 */ /* 0x0001e2000c101106 */
[----:B------:R-:W-:Y:S02]  /*327b0*/  SHF.R.U32.HI R161, RZ, 0xa, R161 ;  /* 0x0000000affa17819 */ /* 0x000fe400000116a1 */
[----:B------:R-:W-:Y:S01]  /*327c0*/  SHF.R.U64 R106, R106, 0x8, R131 ;  /* 0x000000086a6a7819 */ /* 0x000fe20000001283 */
[----:B------:R1:W-:Y:S01]  /*327d0*/  STG.E.U8 desc[UR6][R138.64+0x2], R167 ;  /* 0x000002a78a007986 */ /* 0x0003e2000c101106 */
[----:B------:R-:W-:-:S02]  /*327e0*/  SHF.R.U64 R131, R137, 0xc, R157 ;  /* 0x0000000c89837819 */ /* 0x000fc4000000129d */
[----:B0-----:R-:W-:-:S03]  /*327f0*/  SHF.R.U64 R154, R137, 0x4, R157 ;  /* 0x00000004899a7819 */ /* 0x001fc6000000129d */
[----:B------:R0:W-:Y:S01]  /*32800*/  STG.E.U8 desc[UR6][R138.64+0x1b], R131 ;  /* 0x00001b838a007986 */ /* 0x0001e2000c101106 */
[----:B-1----:R-:W-:-:S03]  /*32810*/  LEA.HI R167, P0, R7, R3, RZ, 0xd ;  /* 0x0000000307a77211 */ /* 0x002fc600078168ff */
[----:B------:R1:W-:Y:S04]  /*32820*/  STG.E.U8 desc[UR6][R138.64+0x1a], R154 ;  /* 0x00001a9a8a007986 */ /* 0x0003e8000c101106 */
[----:B------:R2:W-:Y:S01]  /*32830*/  STG.E.U8 desc[UR6][R138.64+0x12], R161 ;  /* 0x000012a18a007986 */ /* 0x0005e2000c101106 */
[--C-:B0-----:R-:W-:Y:S02]  /*32840*/  SHF.R.U32.HI R131, RZ, 0x4, R157.reuse ;  /* 0x00000004ff837819 */ /* 0x101fe4000001169d */
[C-C-:B-1----:R-:W-:Y:S02]  /*32850*/  SHF.R.U64 R154, R137.reuse, 0x14, R157.reuse ;  /* 0x00000014899a7819 */ /* 0x142fe4000000129d */
[--C-:B------:R-:W-:Y:S02]  /*32860*/  SHF.R.U64 R137, R137, 0x1c, R157.reuse ;  /* 0x0000001c89897819 */ /* 0x100fe4000000129d */
[----:B------:R-:W-:Y:S01]  /*32870*/  SHF.R.U32.HI R157, RZ, 0xc, R157 ;  /* 0x0000000cff9d7819 */ /* 0x000fe2000001169d */
[----:B--2---:R-:W-:Y:S01]  /*32880*/  IMAD.X R161, RZ, RZ, R5, P0 ;  /* 0x000000ffffa17224 */ /* 0x004fe200000e0605 */
[----:B------:R0:W-:Y:S02]  /*32890*/  STG.E.U8 desc[UR6][R138.64+0x1e], R131 ;  /* 0x00001e838a007986 */ /* 0x0001e4000c101106 */
[----:B------:R-:W-:-:S05]  /*328a0*/  LOP3.LUT R157, R157, 0x7f, RZ, 0xc0, !PT ;  /* 0x0000007f9d9d7812 */ /* 0x000fca00078ec0ff */
[----:B------:R1:W-:Y:S01]  /*328b0*/  STG.E.U8 desc[UR6][R138.64+0x1f], R157 ;  /* 0x00001f9d8a007986 */ /* 0x0003e2000c101106 */
[----:B0-----:R-:W-:-:S05]  /*328c0*/  LEA.HI R131, P0, R161, R4, RZ, 0xd ;  /* 0x00000004a1837211 */ /* 0x001fca00078168ff */
[----:B-1----:R-:W-:Y:S01]  /*328d0*/  IMAD.X R157, RZ, RZ, R225, P0 ;  /* 0x000000ffff9d7224 */ /* 0x002fe200000e06e1 */
[----:B------:R0:W-:Y:S04]  /*328e0*/  STG.E.U8 desc[UR6][R138.64+0xa], R159 ;  /* 0x00000a9f8a007986 */ /* 0x0001e8000c101106 */
[----:B------:R-:W-:Y:S01]  /*328f0*/  LEA.HI R160, P0, R157, R232, RZ, 0xd ;  /* 0x000000e89da07211 */ /* 0x000fe200078168ff */
[----:B------:R1:W-:Y:S03]  /*32900*/  STG.E.U8 desc[UR6][R138.64+0x1c], R154 ;  /* 0x00001c9a8a007986 */ /* 0x0003e6000c101106 */
[----:B0-----:R-:W-:Y:S01]  /*32910*/  IADD3.X R159, PT, PT, RZ, R239, RZ, P0, !PT ;  /* 0x000000efff9f7210 */ /* 0x001fe200007fe4ff */
[----:B------:R0:W-:Y:S03]  /*32920*/  STG.E.U8 desc[UR6][R138.64+0x19], R106 ;  /* 0x0000196a8a007986 */ /* 0x0001e6000c101106 */
[----:B-1----:R-:W-:Y:S01]  /*32930*/  SHF.R.U32.HI R154, RZ, 0x13, R159 ;  /* 0x00000013ff9a7819 */ /* 0x002fe2000001169f */
[----:B------:R1:W-:Y:S04]  /*32940*/  STG.E.U8 desc[UR6][R138.64+0x16], R155 ;  /* 0x0000169b8a007986 */ /* 0x0003e8000c101106 */
[----:B------:R2:W-:Y:S01]  /*32950*/  STG.E.U8 desc[UR6][R138.64+0x1d], R137 ;  /* 0x00001d898a007986 */ /* 0x0005e2000c101106 */
[----:B0-----:R-:W-:-:S04]  /*32960*/  IMAD.MOV.U32 R106, RZ, RZ, R104 ;  /* 0x000000ffff6a7224 */ /* 0x001fc800078e0068 */
[----:B-1----:R-:W-:-:S04]  /*32970*/  IMAD.WIDE.U32 R154, R154, 0x13, R106 ;  /* 0x000000139a9a7825 */ /* 0x002fc800078e006a */
[----:B--2---:R-:W-:Y:S01]  /*32980*/  IMAD.MOV.U32 R137, RZ, RZ, RZ ;  /* 0x000000ffff897224 */ /* 0x004fe200078e00ff */
[----:B------:R-:W-:-:S04]  /*32990*/  IADD3 RZ, P1, PT, R154, 0x13, RZ ;  /* 0x000000139aff7810 */ /* 0x000fc80007f3e0ff */
[----:B------:R-:W-:-:S04]  /*329a0*/  IADD3 R137, PT, PT, R155, R137, RZ ;  /* 0x000000899b897210 */ /* 0x000fc80007ffe0ff */
[C---:B------:R-:W-:Y:S02]  /*329b0*/  LOP3.LUT R155, R137.reuse, 0x7ffff, RZ, 0xc0, !PT ;  /* 0x0007ffff899b7812 */ /* 0x040fe400078ec0ff */
[----:B------:R-:W-:Y:S02]  /*329c0*/  LEA.HI R137, P0, R137, R6, RZ, 0xd ;  /* 0x0000000689897211 */ /* 0x000fe400078168ff */
[----:B------:R-:W-:Y:S01]  /*329d0*/  LOP3.LUT R168, R7, 0x7ffff, RZ, 0xc0, !PT ;  /* 0x0007ffff07a87812 */ /* 0x000fe200078ec0ff */
[----:B------:R-:W-:-:S04]  /*329e0*/  IMAD.X R166, RZ, RZ, R155, P1 ;  /* 0x000000ffffa67224 */ /* 0x000fc800008e069b */
[----:B------:R-:W-:Y:S01]  /*329f0*/  IMAD.X R168, RZ, RZ, R168, P0 ;  /* 0x000000ffffa87224 */ /* 0x000fe200000e06a8 */
        /* <DEDUP_REMOVED lines=8> */
[----:B------:R-:W-:Y:S02]  /*32a80*/  LEA.HI RZ, P0, R166, R160, RZ, 0xd ;  /* 0x000000a0a6ff7211 */ /* 0x000fe400078168ff */
[----:B------:R-:W-:-:S04]  /*32a90*/  LOP3.LUT R166, R159, 0x7ffff, RZ, 0xc0, !PT ;  /* 0x0007ffff9fa67812 */ /* 0x000fc800078ec0ff */
[----:B------:R-:W-:-:S04]  /*32aa0*/  IADD3.X R166, PT, PT, RZ, R166, RZ, P0, !PT ;  /* 0x000000a6ffa67210 */ /* 0x000fc800007fe4ff */
[----:B------:R-:W-:-:S05]  /*32ab0*/  SHF.R.U32.HI R166, RZ, 0x13, R166 ;  /* 0x00000013ffa67819 */ /* 0x000fca00000116a6 */
[----:B------:R-:W-:-:S04]  /*32ac0*/  IMAD.WIDE.U32 R154, R166, 0x13, R154 ;  /* 0x00000013a69a7825 */ /* 0x000fc800078e009a */
[----:B------:R-:W-:Y:S02]  /*32ad0*/  IMAD.MOV.U32 R166, RZ, RZ, R154 ;  /* 0x000000ffffa67224 */ /* 0x000fe400078e009a */
[----:B------:R-:W-:-:S03]  /*32ae0*/  VIADD R155, R155, UR4 ;  /* 0x000000049b9b7c36 */ /* 0x000fc60008000000 */
[----:B------:R0:W-:Y:S02]  /*32af0*/  STG.E.U8 desc[UR6][R138.64+0x20], R166 ;  /* 0x000020a68a007986 */ /* 0x0001e4000c101106 */
[----:B------:R-:W-:Y:S02]  /*32b00*/  LEA.HI R137, P0, R155, R137, RZ, 0xd ;  /* 0x000000899b897211 */ /* 0x000fe400078168ff */
[----:B0-----:R-:W-:-:S05]  /*32b10*/  SHF.R.U64 R166, R154, 0x8, R155 ;  /* 0x000000089aa67819 */ /* 0x001fca000000129b */
[----:B------:R0:W-:Y:S02]  /*32b20*/  STG.E.U8 desc[UR6][R138.64+0x21], R166 ;  /* 0x000021a68a007986 */ /* 0x0001e4000c101106 */
[C-C-:B0-----:R-:W-:Y:S02]  /*32b30*/  SHF.R.U64 R166, R154.reuse, 0x10, R155.reuse ;  /* 0x000000109aa67819 */ /* 0x141fe4000000129b */
[----:B------:R-:W-:-:S03]  /*32b40*/  SHF.R.U64 R154, R154, 0x18, R155 ;  /* 0x000000189a9a7819 */ /* 0x000fc6000000129b */
[----:B------:R0:W-:Y:S04]  /*32b50*/  STG.E.U8 desc[UR6][R138.64+0x22], R166 ;  /* 0x000022a68a007986 */ /* 0x0001e8000c101106 */
[----:B------:R1:W-:Y:S04]  /*32b60*/  STG.E.U8 desc[UR6][R138.64+0x23], R154 ;  /* 0x0000239a8a007986 */ /* 0x0003e8000c101106 */
[----:B------:R2:W-:Y:S01]  /*32b70*/  STG.E.U8 desc[UR6][R138.64+0x24], R155 ;  /* 0x0000249b8a007986 */ /* 0x0005e2000c101106 */
[----:B0-----:R-:W-:-:S04]  /*32b80*/  SHF.L.U32 R166, R137, 0x13, RZ ;  /* 0x0000001389a67819 */ /* 0x001fc800000006ff */
[--C-:B------:R-:W-:Y:S02]  /*32b90*/  LOP3.LUT R166, R166, 0x70000, R155.reuse, 0xf8, !PT ;  /* 0x00070000a6a67812 */ /* 0x100fe400078ef89b */
[----:B-1----:R-:W-:Y:S01]  /*32ba0*/  SHF.R.U32.HI R154, RZ, 0x8, R155 ;  /* 0x00000008ff9a7819 */ /* 0x002fe2000001169b */
[----:B--2---:R-:W-:Y:S01]  /*32bb0*/  IMAD.X R155, RZ, RZ, R168, P0 ;  /* 0x000000ffff9b7224 */ /* 0x004fe200000e06a8 */
[----:B------:R-:W-:-:S05]  /*32bc0*/  LEA.HI R170, P0, R75, R36, RZ, 0xd ;  /* 0x000000244baa7211 */ /* 0x000fca00078168ff */
[----:B------:R-:W-:-:S05]  /*32bd0*/  IMAD.X R36, RZ, RZ, R78, P0 ;  /* 0x000000ffff247224 */ /* 0x000fca00000e064e */
[----:B------:R-:W-:Y:S02]  /*32be0*/  LEA.HI R64, P0, R36, R64, RZ, 0xd ;  /* 0x0000004024407211 */ /* 0x000fe400078168ff */
[----:B------:R-:W-:Y:S02]  /*32bf0*/  SHF.R.U64 R78, R137, 0x5, R155 ;  /* 0x00000005894e7819 */ /* 0x000fe4000000129b */
[----:B------:R-:W-:-:S04]  /*32c00*/  IADD3.X R169, PT, PT, RZ, R43, RZ, P0, !PT ;  /* 0x0000002bffa97210 */ /* 0x000fc800007fe4ff */
[----:B------:R-:W-:Y:S01]  /*32c10*/  LEA.HI R43, P0, R169, R33, RZ, 0xd ;  /* 0x00000021a92b7211 */ /* 0x000fe200078168ff */
[----:B------:R0:W-:Y:S04]  /*32c20*/  STG.E.U8 desc[UR6][R138.64+0x27], R78 ;  /* 0x0000274e8a007986 */ /* 0x0001e8000c101106 */
[----:B------:R-:W-:Y:S01]  /*32c30*/  IMAD.X R168, RZ, RZ, R69, P0 ;  /* 0x000000ffffa87224 */ /* 0x000fe200000e0645 */
[----:B------:R1:W-:Y:S01]  /*32c40*/  STG.E.U8 desc[UR6][R138.64+0x25], R154 ;  /* 0x0000259a8a007986 */ /* 0x0003e2000c101106 */
[C-C-:B0-----:R-:W-:Y:S02]  /*32c50*/  SHF.R.U64 R78, R137.reuse, 0x15, R155.reuse ;  /* 0x00000015894e7819 */ /* 0x141fe4000000129b */
[----:B-1----:R-:W-:-:S03]  /*32c60*/  SHF.R.U64 R154, R137, 0xd, R155 ;  /* 0x0000000d899a7819 */ /* 0x002fc6000000129b */
[----:B------:R0:W-:Y:S01]  /*32c70*/  STG.E.U8 desc[UR6][R138.64+0x29], R78 ;  /* 0x0000294e8a007986 */ /* 0x0001e2000c101106 */
[----:B------:R-:W-:-:S03]  /*32c80*/  SHF.R.U64 R137, R137, 0x1d, R155 ;  /* 0x0000001d89897819 */ /* 0x000fc6000000129b */
[----:B------:R1:W-:Y:S01]  /*32c90*/  STG.E.U8 desc[UR6][R138.64+0x28], R154 ;  /* 0x0000289a8a007986 */ /* 0x0003e2000c101106 */
[----:B0-----:R-:W-:-:S03]  /*32ca0*/  LEA.HI R78, P0, R168, R79, RZ, 0xd ;  /* 0x0000004fa84e7211 */ /* 0x001fc600078168ff */
[----:B------:R0:W-:Y:S02]  /*32cb0*/  STG.E.U8 desc[UR6][R138.64+0x2a], R137 ;  /* 0x00002a898a007986 */ /* 0x0001e4000c101106 */
[----:B-1----:R-:W-:Y:S01]  /*32cc0*/  IMAD.X R154, RZ, RZ, R68, P0 ;  /* 0x000000ffff9a7224 */ /* 0x002fe200000e0644 */
[----:B------:R-:W-:-:S04]  /*32cd0*/  SHF.R.U32.HI R33, RZ, 0x5, R155 ;  /* 0x00000005ff217819 */ /* 0x000fc8000001169b */
[----:B------:R-:W-:Y:S02]  /*32ce0*/  SHF.R.U32.HI R68, RZ, 0x13, R154 ;  /* 0x00000013ff447819 */ /* 0x000fe4000001169a */
[----:B0-----:R-:W-:Y:S01]  /*32cf0*/  LOP3.LUT R137, R75, 0x7ffff, RZ, 0xc0, !PT ;  /* 0x0007ffff4b897812 */ /* 0x001fe200078ec0ff */
[----:B------:R0:W-:Y:S02]  /*32d00*/  STG.E.U8 desc[UR6][R138.64+0x2b], R33 ;  /* 0x00002b218a007986 */ /* 0x0001e4000c101106 */
[----:B------:R-:W-:-:S04]  /*32d10*/  IMAD.WIDE.U32 R136, R68, 0x13, R136 ;  /* 0x0000001344887825 */ /* 0x000fc800078e0088 */
[----:B------:R-:W-:Y:S01]  /*32d20*/  HFMA2 R68, -RZ, RZ, 0, 0 ;  /* 0x00000000ff447431 */ /* 0x000fe200000001ff */
[----:B------:R-:W-:Y:S02]  /*32d30*/  SHF.R.U32.HI R75, RZ, 0xd, R155 ;  /* 0x0000000dff4b7819 */ /* 0x000fe4000001169b */
[----:B0-----:R-:W-:Y:S02]  /*32d40*/  LEA.HI R33, P0, R155, R167, RZ, 0xd ;  /* 0x000000a79b217211 */ /* 0x001fe400078168ff */
[----:B------:R-:W-:-:S03]  /*32d50*/  IMAD.IADD R68, R137, 0x1, R68 ;  /* 0x0000000189447824 */ /* 0x000fc600078e0244 */
[----:B------:R-:W-:Y:S01]  /*32d60*/  IMAD.SHL.U32 R69, R33, 0x40, RZ ;  /* 0x0000004021457824 */ /* 0x000fe200078e00ff */
[----:B------:R-:W-:-:S04]  /*32d70*/  IADD3 RZ, P3, PT, R136, 0x13, RZ ;  /* 0x0000001388ff7810 */ /* 0x000fc80007f7e0ff */
[----:B------:R-:W-:Y:S02]  /*32d80*/  LOP3.LUT R75, R69, 0x3f, R75, 0xf8, !PT ;  /* 0x0000003f454b7812 */ /* 0x000fe400078ef84b */
[----:B------:R-:W-:Y:S02]  /*32d90*/  LOP3.LUT R69, R68, 0x7ffff, RZ, 0xc0, !PT ;  /* 0x0007ffff44457812 */ /* 0x000fe400078ec0ff */
[----:B------:R-:W-:Y:S02]  /*32da0*/  LOP3.LUT R171, R36, 0x7ffff, RZ, 0xc0, !PT ;  /* 0x0007ffff24ab7812 */ /* 0x000fe400078ec0ff */
[----:B------:R-:W-:Y:S02]  /*32db0*/  LEA.HI R170, P1, R68, R170, RZ, 0xd ;  /* 0x000000aa44aa7211 */ /* 0x000fe400078368ff */
[----:B------:R-:W-:-:S03]  /*32dc0*/  IADD3.X R36, PT, PT, RZ, R69, RZ, P3, !PT ;  /* 0x00000045ff247210 */ /* 0x000fc60001ffe4ff */
[----:B------:R-:W-:Y:S01]  /*32dd0*/  IMAD.X R171, RZ, RZ, R171, P1 ;  /* 0x000000ffffab7224 */ /* 0x000fe200008e06ab */
[----:B------:R-:W-:-:S05]  /*32de0*/  LEA.HI RZ, P3, R36, R170, RZ, 0xd ;  /* 0x000000aa24ff7211 */ /* 0x000fca00078768ff */
        /* <DEDUP_REMOVED lines=9> */
[----:B------:R-:W-:Y:S01]  /*32e80*/  IMAD.X R36, RZ, RZ, R36, P1 ;  /* 0x000000ffff247224 */ /* 0x000fe200008e0624 */
[----:B------:R-:W-:Y:S01]  /*32e90*/  MOV R68, R136 ;  /* 0x0000008800447202 */ /* 0x000fe20000000f00 */
[----:B------:R-:W-:-:S03]  /*32ea0*/  IMAD.X R161, RZ, RZ, R161, P0 ;  /* 0x000000ffffa17224 */ /* 0x000fc600000e06a1 */
[----:B------:R-:W-:Y:S01]  /*32eb0*/  SHF.R.U32.HI R36, RZ, 0x13, R36 ;  /* 0x00000013ff247819 */ /* 0x000fe20000011624 */
[----:B------:R0:W-:Y:S04]  /*32ec0*/  STG.E.U8 desc[UR6][R138.64+0x2c], R75 ;  /* 0x00002c4b8a007986 */ /* 0x0001e8000c101106 */
[----:B------:R-:W-:Y:S01]  /*32ed0*/  IMAD.WIDE.U32 R68, R36, 0x13, R68 ;  /* 0x0000001324447825 */ /* 0x000fe200078e0044 */
[----:B------:R-:W-:Y:S02]  /*32ee0*/  SHF.R.U64 R36, R33, 0x2, R161 ;  /* 0x0000000221247819 */ /* 0x000fe400000012a1 */
[----:B------:R-:W-:-:S03]  /*32ef0*/  LEA.HI R45, P0, R58, R45, RZ, 0xd ;  /* 0x0000002d3a2d7211 */ /* 0x000fc600078168ff */
[----:B------:R1:W-:Y:S01]  /*32f00*/  STG.E.U8 desc[UR6][R138.64+0x2d], R36 ;  /* 0x00002d248a007986 */ /* 0x0003e2000c101106 */
[----:B0-----:R-:W-:-:S05]  /*32f10*/  SHF.R.U64 R75, R33, 0x12, R161 ;  /* 0x00000012214b7819 */ /* 0x001fca00000012a1 */
[----:B------:R0:W-:Y:S01]  /*32f20*/  STG.E.U8 desc[UR6][R138.64+0x2f], R75 ;  /* 0x00002f4b8a007986 */ /* 0x0001e2000c101106 */
[----:B-1----:R-:W-:-:S05]  /*32f30*/  SHF.R.U64 R36, R33, 0xa, R161 ;  /* 0x0000000a21247819 */ /* 0x002fca00000012a1 */
[----:B------:R1:W-:Y:S01]  /*32f40*/  STG.E.U8 desc[UR6][R138.64+0x2e], R36 ;  /* 0x00002e248a007986 */ /* 0x0003e2000c101106 */
[----:B0-----:R-:W-:-:S05]  /*32f50*/  IMAD.X R75, RZ, RZ, R47, P0 ;  /* 0x000000ffff4b7224 */ /* 0x001fca00000e062f */
[----:B------:R-:W-:Y:S02]  /*32f60*/  LEA.HI R41, P0, R75, R41, RZ, 0xd ;  /* 0x000000294b297211 */ /* 0x000fe400078168ff */
[----:B-1----:R-:W-:-:S05]  /*32f70*/  SHF.R.U32.HI R36, RZ, 0x2, R161 ;  /* 0x00000002ff247819 */ /* 0x002fca00000116a1 */
[----:B------:R0:W-:Y:S02]  /*32f80*/  STG.E.U8 desc[UR6][R138.64+0x31], R36 ;  /* 0x000031248a007986 */ /* 0x0001e4000c101106 */
[----:B0-----:R-:W-:-:S04]  /*32f90*/  IADD3.X R36, PT, PT, RZ, R52, RZ, P0, !PT ;  /* 0x00000034ff247210 */ /* 0x001fc800007fe4ff */
[----:B------:R-:W-:-:S04]  /*32fa0*/  LEA.HI R47, P0, R36, R77, RZ, 0xd ;  /* 0x0000004d242f7211 */ /* 0x000fc800078168ff */
[----:B------:R-:W-:-:S04]  /*32fb0*/  IADD3.X R79, PT, PT, RZ, R59, RZ, P0, !PT ;  /* 0x0000003bff4f7210 */ /* 0x000fc800007fe4ff */
[----:B------:R-:W-:-:S05]  /*32fc0*/  SHF.R.U32.HI R59, RZ, 0x13, R79 ;  /* 0x00000013ff3b7819 */ /* 0x000fca000001164f */
[----:B------:R-:W-:-:S04]  /*32fd0*/  IMAD.WIDE.U32 R148, R59, 0x13, R148 ;  /* 0x000000133b947825 */ /* 0x000fc800078e0094 */
[----:B------:R-:W-:-:S04]  /*32fe0*/  IMAD.MOV.U32 R59, RZ, RZ, RZ ;  /* 0x000000ffff3b7224 */ /* 0x000fc800078e00ff */
[----:B------:R-:W-:Y:S01]  /*32ff0*/  IMAD.IADD R59, R149, 0x1, R59 ;  /* 0x00000001953b7824 */ /* 0x000fe200078e023b */
[----:B------:R-:W-:-:S04]  /*33000*/  IADD3 RZ, P0, PT, R148, 0x13, RZ ;  /* 0x0000001394ff7810 */ /* 0x000fc80007f1e0ff */
[C---:B------:R-:W-:Y:S02]  /*33010*/  LOP3.LUT R149, R59.reuse, 0x7ffff, RZ, 0xc0, !PT ;  /* 0x0007ffff3b957812 */ /* 0x040fe400078ec0ff */
[----:B------:R-:W-:Y:S02]  /*33020*/  LEA.HI R55, P1, R59, R55, RZ, 0xd ;  /* 0x000000373b377211 */ /* 0x000fe400078368ff */
[----:B------:R-:W-:Y:S02]  /*33030*/  IADD3.X R59, PT, PT, RZ, R149, RZ, P0, !PT ;  /* 0x00000095ff3b7210 */ /* 0x000fe400007fe4ff */
[----:B------:R-:W-:Y:S02]  /*33040*/  LOP3.LUT R77, R58, 0x7ffff, RZ, 0xc0, !PT ;  /* 0x0007ffff3a4d7812 */ /* 0x000fe400078ec0ff */
[----:B------:R-:W-:-:S03]  /*33050*/  LEA.HI RZ, P3, R59, R55, RZ, 0xd ;  /* 0x000000373bff7211 */ /* 0x000fc600078768ff */
[----:B------:R-:W-:Y:S01]  /*33060*/  IMAD.X R77, RZ, RZ, R77, P1 ;  /* 0x000000ffff4d7224 */ /* 0x000fe200008e064d */
[----:B------:R-:W-:-:S03]  /*33070*/  LEA.HI R59, P0, R161, R131, RZ, 0xd ;  /* 0x00000083a13b7211 */ /* 0x000fc600078168ff */
[----:B------:R-:W-:Y:S01]  /*33080*/  IMAD.X R58, RZ, RZ, R77, P3 ;  /* 0x000000ffff3a7224 */ /* 0x000fe200018e064d */
[----:B------:R-:W-:-:S04]  /*33090*/  SHF.R.U64 R33, R33, 0x1a, R161 ;  /* 0x0000001a21217819 */ /* 0x000fc800000012a1 */
[----:B------:R-:W-:Y:S02]  /*330a0*/  LEA.HI RZ, P1, R58, R45, RZ, 0xd ;  /* 0x0000002d3aff7211 */ /* 0x000fe400078368ff */
[----:B------:R-:W-:Y:S02]  /*330b0*/  SHF.L.U32 R58, R59, 0x19, RZ ;  /* 0x000000193b3a7819 */ /* 0x000fe400000006ff */
[----:B------:R-:W-:Y:S01]  /*330c0*/  LOP3.LUT R75, R75, 0x7ffff, RZ, 0xc0, !PT ;  /* 0x0007ffff4b4b7812 */ /* 0x000fe200078ec0ff */
[----:B------:R0:W-:Y:S01]  /*330d0*/  STG.E.U8 desc[UR6][R138.64+0x30], R33 ;  /* 0x000030218a007986 */ /* 0x0001e2000c101106 */
[----:B------:R-:W-:-:S03]  /*330e0*/  LOP3.LUT R58, R58, 0x1000000, R33, 0xf8, !PT ;  /* 0x010000003a3a7812 */ /* 0x000fc600078ef821 */
[----:B------:R-:W-:Y:S02]  /*330f0*/  IMAD.X R131, RZ, RZ, R75, P1 ;  /* 0x000000ffff837224 */ /* 0x000fe400008e064b */
[----:B0-----:R-:W-:-:S03]  /*33100*/  IMAD.X R33, RZ, RZ, R157, P0 ;  /* 0x000000ffff217224 */ /* 0x001fc600000e069d */
[----:B------:R-:W-:Y:S02]  /*33110*/  LEA.HI RZ, P0, R131, R41, RZ, 0xd ;  /* 0x0000002983ff7211 */ /* 0x000fe400078168ff */
[C-C-:B------:R-:W-:Y:S02]  /*33120*/  SHF.L.U64.HI R136, R59.reuse, 0x19, R33.reuse ;  /* 0x000000193b887819 */ /* 0x140fe40000010221 */
[----:B------:R-:W-:Y:S02]  /*33130*/  LOP3.LUT R131, R36, 0x7ffff, RZ, 0xc0, !PT ;  /* 0x0007ffff24837812 */ /* 0x000fe400078ec0ff */
[----:B------:R-:W-:Y:S02]  /*33140*/  SHF.R.U64 R36, R58, 0x18, R136 ;  /* 0x000000183a247819 */ /* 0x000fe40000001288 */
[----:B------:R-:W-:Y:S02]  /*33150*/  SHF.R.U64 R58, R59, 0x7, R33 ;  /* 0x000000073b3a7819 */ /* 0x000fe40000001221 */
[----:B------:R-:W-:-:S02]  /*33160*/  IADD3.X R136, PT, PT, RZ, R131, RZ, P0, !PT ;  /* 0x00000083ff887210 */ /* 0x000fc400007fe4ff */
[----:B------:R-:W-:Y:S01]  /*33170*/  LOP3.LUT R127, R127, 0x7ffff, RZ, 0xc0, !PT ;  /* 0x0007ffff7f7f7812 */ /* 0x000fe200078ec0ff */
[----:B------:R0:W-:Y:S01]  /*33180*/  STG.E.U8 desc[UR6][R138.64+0x34], R58 ;  /* 0x0000343a8a007986 */ /* 0x0001e2000c101106 */
[----:B------:R-:W-:-:S03]  /*33190*/  LEA.HI RZ, P0, R136, R47, RZ, 0xd ;  /* 0x0000002f88ff7211 */ /* 0x000fc600078168ff */
[----:B------:R-:W-:Y:S01]  /*331a0*/  IMAD.X R127, RZ, RZ, R127, P2 ;  /* 0x000000ffff7f7224 */ /* 0x000fe200010e067f */
[----:B------:R-:W-:Y:S02]  /*331b0*/  SHF.R.U64 R136, R59, 0xf, R33 ;  /* 0x0000000f3b887819 */ /* 0x000fe40000001221 */
[----:B0-----:R-:W-:Y:S02]  /*331c0*/  LOP3.LUT R58, R79, 0x7ffff, RZ, 0xc0, !PT ;  /* 0x0007ffff4f3a7812 */ /* 0x001fe400078ec0ff */
[----:B------:R-:W-:-:S03]  /*331d0*/  LOP3.LUT R213, R135, 0x7ffff, RZ, 0xc0, !PT ;  /* 0x0007ffff87d57812 */ /* 0x000fc600078ec0ff */
[----:B------:R-:W-:Y:S01]  /*331e0*/  IMAD.X R58, RZ, RZ, R58, P0 ;  /* 0x000000ffff3a7224 */ /* 0x000fe200000e063a */
[----:B------:R-:W-:Y:S01]  /*331f0*/  LEA.HI R212, P0, R127, R163, RZ, 0xd ;  /* 0x000000a37fd47211 */ /* 0x000fe200078168ff */
[----:B------:R0:W-:Y:S01]  /*33200*/  STG.E.U8 desc[UR6][R138.64+0x35], R136 ;  /* 0x000035888a007986 */ /* 0x0001e2000c101106 */
[----:B------:R-:W-:Y:S02]  /*33210*/  LEA.HI R160, P1, R33, R160, RZ, 0xd ;  /* 0x000000a021a07211 */ /* 0x000fe400078368ff */
[----:B------:R-:W-:Y:S02]  /*33220*/  IADD3.X R213, PT, PT, RZ, R213, RZ, P0, !PT ;  /* 0x000000d5ffd57210 */ /* 0x000fe400007fe4ff */
[----:B------:R-:W-:Y:S01]  /*33230*/  LOP3.LUT R216, R158, 0x7ffff, RZ, 0xc0, !PT ;  /* 0x0007ffff9ed87812 */ /* 0x000fe200078ec0ff */
[----:B------:R-:W-:Y:S01]  /*33240*/  IMAD.SHL.U32 R135, R160, 0x1000, RZ ;  /* 0x00001000a0877824 */ /* 0x000fe200078e00ff */
[----:B------:R-:W-:Y:S01]  /*33250*/  LEA.HI R215, P0, R213, R215, RZ, 0xd ;  /* 0x000000d7d5d77211 */ /* 0x000fe200078168ff */
[----:B------:R-:W-:Y:S01]  /*33260*/  IMAD.X R159, RZ, RZ, R159, P1 ;  /* 0x000000ffff9f7224 */ /* 0x000fe200008e069f */
[----:B0-----:R-:W-:-:S02]  /*33270*/  SHF.R.U32.HI R136, RZ, 0x13, R58 ;  /* 0x00000013ff887819 */ /* 0x001fc4000001163a */
[C-C-:B------:R-:W-:Y:S02]  /*33280*/  SHF.R.U64 R58, R59.reuse, 0x17, R33.reuse ;  /* 0x000000173b3a7819 */ /* 0x140fe40000001221 */
[--C-:B------:R-:W-:Y:S02]  /*33290*/  SHF.R.U64 R59, R59, 0x1f, R33.reuse ;  /* 0x0000001f3b3b7819 */ /* 0x100fe40000001221 */
[----:B------:R-:W-:Y:S01]  /*332a0*/  SHF.R.U32.HI R33, RZ, 0x7, R33 ;  /* 0x00000007ff217819 */ /* 0x000fe20000011621 */
[----:B------:R-:W-:-:S03]  /*332b0*/  IMAD.X R216, RZ, RZ, R216, P0 ;  /* 0x000000ffffd87224 */ /* 0x000fc600000e06d8 */
[----:B------:R-:W-:Y:S01]  /*332c0*/  LOP3.LUT R135, R135, 0xf00, R33, 0xf8, !PT ;  /* 0x00000f0087877812 */ /* 0x000fe200078ef821 */
[----:B------:R0:W-:Y:S01]  /*332d0*/  STG.E.U8 desc[UR6][R138.64+0x38], R33 ;  /* 0x000038218a007986 */ /* 0x0001e2000c101106 */
[----:B------:R-:W-:-:S03]  /*332e0*/  LEA.HI R217, P0, R216, R217, RZ, 0xd ;  /* 0x000000d9d8d97211 */ /* 0x000fc600078168ff */
[----:B------:R1:W-:Y:S01]  /*332f0*/  STG.E.U8 desc[UR6][R138.64+0x33], R36 ;  /* 0x000033248a007986 */ /* 0x0003e2000c101106 */
[----:B0-----:R-:W-:-:S04]  /*33300*/  SHF.L.U64.HI R33, R160, 0xc, R159 ;  /* 0x0000000ca0217819 */ /* 0x001fc8000001029f */
[----:B------:R-:W-:Y:S02]  /*33310*/  SHF.R.U64 R135, R135, 0x8, R33 ;  /* 0x0000000887877819 */ /* 0x000fe40000001221 */
[----:B-1----:R-:W-:Y:S02]  /*33320*/  LOP3.LUT R36, R156, 0x7ffff, RZ, 0xc0, !PT ;  /* 0x0007ffff9c247812 */ /* 0x002fe400078ec0ff */
[----:B------:R-:W-:Y:S02]  /*33330*/  SHF.R.U64 R33, R160, 0x4, R159 ;  /* 0x00000004a0217819 */ /* 0x000fe4000000129f */
[----:B------:R-:W-:Y:S01]  /*33340*/  IADD3.X R36, PT, PT, RZ, R36, RZ, P0, !PT ;  /* 0x00000024ff247210 */ /* 0x000fe200007fe4ff */
[----:B------:R-:W-:Y:S02]  /*33350*/  IMAD.WIDE.U32 R148, R136, 0x13, R148 ;  /* 0x0000001388947825 */ /* 0x000fe400078e0094 */
[----:B------:R0:W-:Y:S01]  /*33360*/  STG.E.U8 desc[UR6][R138.64+0x3a], R33 ;  /* 0x00003a218a007986 */ /* 0x0001e2000c101106 */
[----:B------:R-:W-:-:S05]  /*33370*/  SHF.R.U32.HI R136, RZ, 0x13, R36 ;  /* 0x00000013ff887819 */ /* 0x000fca0000011624 */
[----:B------:R-:W-:Y:S01]  /*33380*/  IMAD.WIDE.U32 R136, R136, 0x13, R152 ;  /* 0x0000001388887825 */ /* 0x000fe200078e0098 */
[----:B0-----:R-:W-:-:S05]  /*33390*/  SHF.R.U64 R33, R160, 0xc, R159 ;  /* 0x0000000ca0217819 */ /* 0x001fca000000129f */
[----:B------:R0:W-:Y:S01]  /*333a0*/  STG.E.U8 desc[UR6][R138.64+0x3b], R33 ;  /* 0x00003b218a007986 */ /* 0x0001e2000c101106 */
[----:B------:R-:W-:Y:S01]  /*333b0*/  IADD3 RZ, P1, PT, R136, 0x13, RZ ;  /* 0x0000001388ff7810 */ /* 0x000fe20007f3e0ff */
[----:B0-----:R-:W-:-:S04]  /*333c0*/  IMAD.MOV.U32 R33, RZ, RZ, RZ ;  /* 0x000000ffff217224 */ /* 0x001fc800078e00ff */
[----:B------:R-:W-:-:S05]  /*333d0*/  IMAD.IADD R33, R137, 0x1, R33 ;  /* 0x0000000189217824 */ /* 0x000fca00078e0221 */
[C---:B------:R-:W-:Y:S02]  /*333e0*/  LEA.HI R206, P0, R33.reuse, R206, RZ, 0xd ;  /* 0x000000ce21ce7211 */ /* 0x040fe400078168ff */
[----:B------:R-:W-:Y:S01]  /*333f0*/  LOP3.LUT R33, R33, 0x7ffff, RZ, 0xc0, !PT ;  /* 0x0007ffff21217812 */ /* 0x000fe200078ec0ff */
[----:B------:R-:W-:Y:S01]  /*33400*/  VIADD R52, R69, UR4 ;  /* 0x0000000445347c36 */ /* 0x000fe20008000000 */
[----:B------:R0:W-:Y:S02]  /*33410*/  STG.E.U8 desc[UR6][R138.64+0x36], R58 ;  /* 0x0000363a8a007986 */ /* 0x0001e4000c101106 */
[----:B------:R-:W-:Y:S02]  /*33420*/  IADD3.X R33, PT, PT, RZ, R33, RZ, P1, !PT ;  /* 0x00000021ff217210 */ /* 0x000fe40000ffe4ff */
[----:B------:R-:W-:Y:S02]  /*33430*/  LEA.HI R170, P2, R52, R170, RZ, 0xd ;  /* 0x000000aa34aa7211 */ /* 0x000fe400078568ff */
[----:B------:R-:W-:-:S02]  /*33440*/  LEA.HI RZ, P1, R33, R206, RZ, 0xd ;  /* 0x000000ce21ff7211 */ /* 0x000fc400078368ff */
[--C-:B------:R-:W-:Y:S02]  /*33450*/  SHF.R.U32.HI R33, RZ, 0x4, R159.reuse ;  /* 0x00000004ff217819 */ /* 0x100fe4000001169f */
[----:B0-----:R-:W-:Y:S01]  /*33460*/  SHF.R.U64 R58, R160, 0x14, R159 ;  /* 0x00000014a03a7819 */ /* 0x001fe2000000129f */
[----:B------:R-:W-:Y:S01]  /*33470*/  STG.E.U8 desc[UR6][R138.64+0x37], R59 ;  /* 0x0000373b8a007986 */ /* 0x000fe2000c101106 */
[----:B------:R-:W-:-:S03]  /*33480*/  IMAD.X R171, RZ, RZ, R171, P2 ;  /* 0x000000ffffab7224 */ /* 0x000fc600010e06ab */
[----:B------:R0:W-:Y:S04]  /*33490*/  STG.E.U8 desc[UR6][R138.64+0x3c], R58 ;  /* 0x00003c3a8a007986 */ /* 0x0001e8000c101106 */
[----:B------:R1:W-:Y:S01]  /*334a0*/  STG.E.U8 desc[UR6][R138.64+0x3e], R33 ;  /* 0x00003e218a007986 */ /* 0x0003e2000c101106 */
[----:B0-----:R-:W-:Y:S01]  /*334b0*/  IMAD.WIDE.U32 R58, R65, 0x13, RZ ;  /* 0x00000013413a7825 */ /* 0x001fe200078e00ff */
[----:B------:R-:W-:-:S03]  /*334c0*/  SHF.R.U32.HI R58, RZ, 0x8, R52 ;  /* 0x00000008ff3a7819 */ /* 0x000fc60000011634 */
[----:B-1----:R-:W-:Y:S02]  /*334d0*/  IMAD R33, R38, 0x13, RZ ;  /* 0x0000001326217824 */ /* 0x002fe400078e02ff */
[----:B------:R0:W-:Y:S02]  /*334e0*/  STG.E.U8 desc[UR6][R138.64+0x45], R58 ;  /* 0x0000453a8a007986 */ /* 0x0001e4000c101106 */
[----:B------:R-:W-:Y:S01]  /*334f0*/  IMAD.IADD R33, R59, 0x1, R33 ;  /* 0x000000013b217824 */ /* 0x000fe200078e0221 */
[----:B------:R-:W-:Y:S01]  /*33500*/  SHF.L.U32 R59, R170, 0x13, RZ ;  /* 0x00000013aa3b7819 */ /* 0x000fe200000006ff */
[----:B------:R-:W-:Y:S01]  /*33510*/  IMAD.MOV.U32 R69, RZ, RZ, R68 ;  /* 0x000000ffff457224 */ /* 0x000fe200078e0044 */
[C-C-:B------:R-:W-:Y:S01]  /*33520*/  SHF.R.U64 R172, R68.reuse, 0x8, R52.reuse ;  /* 0x0000000844ac7819 */ /* 0x140fe20000001234 */
[----:B------:R1:W-:Y:S01]  /*33530*/  STG.E.U8 desc[UR6][R138.64+0x44], R52 ;  /* 0x000044348a007986 */ /* 0x0003e2000c101106 */
[----:B------:R-:W-:Y:S02]  /*33540*/  SHF.R.U64 R173, R68, 0x10, R52 ;  /* 0x0000001044ad7819 */ /* 0x000fe40000001234 */
[----:B------:R-:W-:-:S02]  /*33550*/  LOP3.LUT R210, R127, 0x7ffff, RZ, 0xc0, !PT ;  /* 0x0007ffff7fd27812 */ /* 0x000fc400078ec0ff */
[--C-:B0-----:R-:W-:Y:S02]  /*33560*/  SHF.R.U64 R58, R170, 0xd, R171.reuse ;  /* 0x0000000daa3a7819 */ /* 0x101fe400000012ab */
[----:B------:R-:W-:Y:S01]  /*33570*/  SHF.R.U64 R68, R68, 0x18, R52 ;  /* 0x0000001844447819 */ /* 0x000fe20000001234 */
[----:B------:R-:W-:Y:S02]  /*33580*/  IMAD.X R210, RZ, RZ, R210, P0 ;  /* 0x000000ffffd27224 */ /* 0x000fe400000e06d2 */
[----:B------:R0:W-:Y:S01]  /*33590*/  STG.E.U8 desc[UR6][R138.64+0x48], R58 ;  /* 0x0000483a8a007986 */ /* 0x0001e2000c101106 */
[----:B-1----:R-:W-:Y:S02]  /*335a0*/  LOP3.LUT R52, R59, 0x70000, R52, 0xf8, !PT ;  /* 0x000700003b347812 */ /* 0x002fe400078ef834 */
[----:B------:R-:W-:-:S05]  /*335b0*/  SHF.R.U64 R59, R170, 0x15, R171 ;  /* 0x00000015aa3b7819 */ /* 0x000fca00000012ab */
[----:B------:R1:W-:Y:S01]  /*335c0*/  STG.E.U8 desc[UR6][R138.64+0x49], R59 ;  /* 0x0000493b8a007986 */ /* 0x0003e2000c101106 */
[----:B0-----:R-:W-:-:S05]  /*335d0*/  SHF.R.U64 R58, R170, 0x5, R171 ;  /* 0x00000005aa3a7819 */ /* 0x001fca00000012ab */
[----:B------:R0:W-:Y:S01]  /*335e0*/  STG.E.U8 desc[UR6][R138.64+0x47], R58 ;  /* 0x0000473a8a007986 */ /* 0x0001e2000c101106 */
[----:B-1----:R-:W-:Y:S01]  /*335f0*/  IMAD.X R59, RZ, RZ, R210, P1 ;  /* 0x000000ffff3b7224 */ /* 0x002fe200008e06d2 */
[----:B------:R-:W-:Y:S02]  /*33600*/  LEA.HI R64, P1, R171, R64, RZ, 0xd ;  /* 0x00000040ab407211 */ /* 0x000fe400078368ff */
[----:B------:R-:W-:Y:S02]  /*33610*/  SHF.R.U32.HI R52, RZ, 0x10, R52 ;  /* 0x00000010ff347819 */ /* 0x000fe40000011634 */
[----:B0-----:R-:W-:Y:S01]  /*33620*/  SHF.R.U32.HI R58, RZ, 0x5, R171 ;  /* 0x00000005ff3a7819 */ /* 0x001fe200000116ab */
[----:B------:R-:W-:Y:S01]  /*33630*/  IMAD.X R169, RZ, RZ, R169, P1 ;  /* 0x000000ffffa97224 */ /* 0x000fe200008e06a9 */
[--C-:B------:R-:W-:Y:S02]  /*33640*/  SHF.R.U64 R170, R170, 0x1d, R171.reuse ;  /* 0x0000001daaaa7819 */ /* 0x100fe400000012ab */
[----:B------:R-:W-:Y:S01]  /*33650*/  SHF.R.U32.HI R171, RZ, 0xd, R171 ;  /* 0x0000000dffab7819 */ /* 0x000fe200000116ab */
[----:B------:R0:W-:Y:S01]  /*33660*/  STG.E.U8 desc[UR6][R138.64+0x4b], R58 ;  /* 0x00004b3a8a007986 */ /* 0x0001e2000c101106 */
[----:B------:R-:W-:-:S02]  /*33670*/  LEA.HI RZ, P0, R59, R212, RZ, 0xd ;  /* 0x000000d43bff7211 */ /* 0x000fc400078168ff */
[----:B------:R-:W-:Y:S01]  /*33680*/  LOP3.LUT R213, R213, 0x7ffff, RZ, 0xc0, !PT ;  /* 0x0007ffffd5d57812 */ /* 0x000fe200078ec0ff */
[----:B------:R1:W-:Y:S01]  /*33690*/  STG.E.U8 desc[UR6][R138.64+0x46], R52 ;  /* 0x000046348a007986 */ /* 0x0003e2000c101106 */
[----:B------:R-:W-:Y:S02]  /*336a0*/  LEA.HI R43, P1, R169, R43, RZ, 0xd ;  /* 0x0000002ba92b7211 */ /* 0x000fe400078368ff */
[----:B0-----:R-:W-:Y:S01]  /*336b0*/  SHF.L.U32 R58, R64, 0x6, RZ ;  /* 0x00000006403a7819 */ /* 0x001fe200000006ff */
[----:B------:R-:W-:-:S03]  /*336c0*/  IMAD.X R59, RZ, RZ, R213, P0 ;  /* 0x000000ffff3b7224 */ /* 0x000fc600000e06d5 */
[----:B------:R-:W-:Y:S02]  /*336d0*/  LOP3.LUT R58, R58, 0x3f, R171, 0xf8, !PT ;  /* 0x0000003f3a3a7812 */ /* 0x000fe400078ef8ab */
[----:B-1----:R-:W-:Y:S01]  /*336e0*/  SHF.R.U64 R52, R64, 0x2, R169 ;  /* 0x0000000240347819 */ /* 0x002fe200000012a9 */
[----:B------:R-:W-:Y:S02]  /*336f0*/  IMAD.X R155, RZ, RZ, R155, P1 ;  /* 0x000000ffff9b7224 */ /* 0x000fe400008e069b */
[----:B------:R0:W-:Y:S01]  /*33700*/  STG.E.U8 desc[UR6][R138.64+0x4c], R58 ;  /* 0x00004c3a8a007986 */ /* 0x0001e2000c101106 */
[----:B------:R-:W-:-:S03]  /*33710*/  LEA.HI RZ, P0, R59, R215, RZ, 0xd ;  /* 0x000000d73bff7211 */ /* 0x000fc600078168ff */
[----:B------:R1:W-:Y:S01]  /*33720*/  STG.E.U8 desc[UR6][R138.64+0x4d], R52 ;  /* 0x00004d348a007986 */ /* 0x0003e2000c101106 */
[----:B------:R-:W-:Y:S02]  /*33730*/  SHF.L.U32 R59, R43, 0x19, RZ ;  /* 0x000000192b3b7819 */ /* 0x000fe400000006ff */
[C-C-:B0-----:R-:W-:Y:S02]  /*33740*/  SHF.R.U64 R58, R64.reuse, 0xa, R169.reuse ;  /* 0x0000000a403a7819 */ /* 0x141fe400000012a9 */
[C-C-:B-1----:R-:W-:Y:S02]  /*33750*/  SHF.R.U64 R52, R64.reuse, 0x12, R169.reuse ;  /* 0x0000001240347819 */ /* 0x142fe400000012a9 */
[----:B------:R-:W-:Y:S01]  /*33760*/  SHF.R.U64 R64, R64, 0x1a, R169 ;  /* 0x0000001a40407819 */ /* 0x000fe200000012a9 */
[----:B------:R0:W-:Y:S01]  /*33770*/  STG.E.U8 desc[UR6][R138.64+0x4e], R58 ;  /* 0x00004e3a8a007986 */ /* 0x0001e2000c101106 */
[----:B------:R-:W-:Y:S02]  /*33780*/  LOP3.LUT R216, R216, 0x7ffff, RZ, 0xc0, !PT ;  /* 0x0007ffffd8d87812 */ /* 0x000fe400078ec0ff */
[----:B------:R-:W-:Y:S01]  /*33790*/  LOP3.LUT R59, R59, 0x1000000, R64, 0xf8, !PT ;  /* 0x010000003b3b7812 */ /* 0x000fe200078ef840 */
[----:B------:R1:W-:Y:S01]  /*337a0*/  STG.E.U8 desc[UR6][R138.64+0x4f], R52 ;  /* 0x00004f348a007986 */ /* 0x0003e2000c101106 */
[----:B0-----:R-:W-:-:S02]  /*337b0*/  SHF.L.U64.HI R58, R43, 0x19, R155 ;  /* 0x000000192b3a7819 */ /* 0x001fc4000001029b */
[----:B-1----:R-:W-:Y:S02]  /*337c0*/  SHF.R.U32.HI R52, RZ, 0x2, R169 ;  /* 0x00000002ff347819 */ /* 0x002fe400000116a9 */
[----:B------:R-:W-:Y:S02]  /*337d0*/  SHF.R.U64 R58, R59, 0x18, R58 ;  /* 0x000000183b3a7819 */ /* 0x000fe4000000123a */
[----:B------:R-:W-:Y:S01]  /*337e0*/  SHF.R.U64 R59, R43, 0x7, R155 ;  /* 0x000000072b3b7819 */ /* 0x000fe2000000129b */
[----:B------:R0:W-:Y:S01]  /*337f0*/  STG.E.U8 desc[UR6][R138.64+0x51], R52 ;  /* 0x000051348a007986 */ /* 0x0001e2000c101106 */
[----:B------:R-:W-:-:S03]  /*33800*/  LEA.HI R78, P1, R155, R78, RZ, 0xd ;  /* 0x0000004e9b4e7211 */ /* 0x000fc600078368ff */
[----:B------:R1:W-:Y:S04]  /*33810*/  STG.E.U8 desc[UR6][R138.64+0x43], R68 ;  /* 0x000043448a007986 */ /* 0x0003e8000c101106 */
[----:B------:R2:W-:Y:S01]  /*33820*/  STG.E.U8 desc[UR6][R138.64+0x54], R59 ;  /* 0x0000543b8a007986 */ /* 0x0005e2000c101106 */
[----:B0-----:R-:W-:Y:S01]  /*33830*/  IMAD.X R52, RZ, RZ, R216, P0 ;  /* 0x000000ffff347224 */ /* 0x001fe200000e06d8 */
[----:B-1----:R-:W-:-:S04]  /*33840*/  SHF.R.U64 R68, R43, 0xf, R155 ;  /* 0x0000000f2b447819 */ /* 0x002fc8000000129b */
[----:B------:R-:W-:Y:S02]  /*33850*/  LEA.HI RZ, P0, R52, R217, RZ, 0xd ;  /* 0x000000d934ff7211 */ /* 0x000fe400078168ff */
[----:B--2---:R-:W-:Y:S01]  /*33860*/  LOP3.LUT R59, R36, 0x7ffff, RZ, 0xc0, !PT ;  /* 0x0007ffff243b7812 */ /* 0x004fe200078ec0ff */
[----:B------:R0:W-:Y:S01]  /*33870*/  STG.E.U8 desc[UR6][R138.64+0x50], R64 ;  /* 0x000050408a007986 */ /* 0x0001e2000c101106 */
[C-C-:B------:R-:W-:Y:S02]  /*33880*/  SHF.R.U64 R52, R43.reuse, 0x17, R155.reuse ;  /* 0x000000172b347819 */ /* 0x140fe4000000129b */
[--C-:B------:R-:W-:Y:S01]  /*33890*/  SHF.R.U64 R43, R43, 0x1f, R155.reuse ;  /* 0x0000001f2b2b7819 */ /* 0x100fe2000000129b */
[----:B------:R1:W-:Y:S01]  /*338a0*/  STG.E.U8 desc[UR6][R138.64+0x55], R68 ;  /* 0x000055448a007986 */ /* 0x0003e2000c101106 */
[----:B------:R-:W-:-:S03]  /*338b0*/  SHF.R.U32.HI R155, RZ, 0x7, R155 ;  /* 0x00000007ff9b7819 */ /* 0x000fc6000001169b */
[----:B------:R2:W-:Y:S01]  /*338c0*/  STG.E.U8 desc[UR6][R138.64+0x40], R69 ;  /* 0x000040458a007986 */ /* 0x0005e2000c101106 */
[----:B0-----:R-:W-:Y:S01]  /*338d0*/  SHF.L.U32 R64, R78, 0xc, RZ ;  /* 0x0000000c4e407819 */ /* 0x001fe200000006ff */
[----:B-1----:R-:W-:Y:S02]  /*338e0*/  IMAD.X R68, RZ, RZ, R59, P0 ;  /* 0x000000ffff447224 */ /* 0x002fe400000e063b */
[----:B------:R-:W-:Y:S01]  /*338f0*/  IMAD R143, R143, 0x13, RZ ;  /* 0x000000138f8f7824 */ /* 0x000fe200078e02ff */
[----:B--2---:R-:W-:Y:S02]  /*33900*/  LOP3.LUT R69, R64, 0xf00, R155, 0xf8, !PT ;  /* 0x00000f0040457812 */ /* 0x004fe400078ef89b */
[----:B------:R-:W-:Y:S01]  /*33910*/  SHF.R.U32.HI R64, RZ, 0x13, R68 ;  /* 0x00000013ff407819 */ /* 0x000fe20000011644 */
[----:B------:R-:W-:-:S03]  /*33920*/  IMAD.IADD R143, R147, 0x1, R143 ;  /* 0x00000001938f7824 */ /* 0x000fc600078e028f */
[----:B------:R-:W-:Y:S01]  /*33930*/  IADD3 R175, PT, PT, R64, R136, RZ ;  /* 0x0000008840af7210 */ /* 0x000fe20007ffe0ff */
[----:B------:R0:W-:Y:S01]  /*33940*/  STG.E.U8 desc[UR6][R138.64+0x57], R43 ;  /* 0x0000572b8a007986 */ /* 0x0001e2000c101106 */
[----:B------:R-:W-:Y:S01]  /*33950*/  IMAD.X R59, RZ, RZ, R154, P1 ;  /* 0x000000ffff3b7224 */ /* 0x000fe200008e069a */
[----:B------:R-:W-:Y:S02]  /*33960*/  LOP3.LUT R181, R162, 0x7ffff, RZ, 0xc0, !PT ;  /* 0x0007ffffa2b57812 */ /* 0x000fe400078ec0ff */
[----:B------:R-:W-:Y:S02]  /*33970*/  LEA.HI R174, P1, R143, R174, RZ, 0xd ;  /* 0x000000ae8fae7211 */ /* 0x000fe400078368ff */
[----:B------:R-:W-:Y:S02]  /*33980*/  SHF.L.U64.HI R68, R78, 0xc, R59 ;  /* 0x0000000c4e447819 */ /* 0x000fe4000001023b */
[----:B0-----:R-:W-:Y:S01]  /*33990*/  LOP3.LUT R43, R175, 0x1, RZ, 0xc0, !PT ;  /* 0x00000001af2b7812 */ /* 0x001fe200078ec0ff */
[----:B------:R-:W-:-:S03]  /*339a0*/  IMAD.X R181, RZ, RZ, R181, P1 ;  /* 0x000000ffffb57224 */ /* 0x000fc600008e06b5 */
[----:B------:R-:W-:Y:S02]  /*339b0*/  ISETP.NE.U32.AND P0, PT, R43, 0x1, PT ;  /* 0x000000012b00780c */ /* 0x000fe40003f05070 */
[----:B------:R-:W-:Y:S01]  /*339c0*/  SHF.R.U64 R43, R78, 0x14, R59 ;  /* 0x000000144e2b7819 */ /* 0x000fe2000000123b */
[----:B------:R0:W-:Y:S01]  /*339d0*/  STG.E.U8 desc[UR6][R138.64+0x56], R52 ;  /* 0x000056348a007986 */ /* 0x0001e2000c101106 */
[----:B------:R-:W-:Y:S02]  /*339e0*/  LOP3.LUT R147, R143, 0x7ffff, RZ, 0xc0, !PT ;  /* 0x0007ffff8f937812 */ /* 0x000fe400078ec0ff */
[----:B------:R-:W-:Y:S01]  /*339f0*/  ISETP.NE.U32.AND.EX P0, PT, RZ, RZ, PT, P0 ;  /* 0x000000ffff00720c */ /* 0x000fe20003f05100 */
[----:B------:R-:W-:Y:S01]  /*33a00*/  VIADD R157, R149, UR4 ;  /* 0x00000004959d7c36 */ /* 0x000fe20008000000 */
[----:B------:R-:W-:Y:S01]  /*33a10*/  SHF.R.U32.HI R166, RZ, 0x10, R166 ;  /* 0x00000010ffa67819 */ /* 0x000fe200000116a6 */
[----:B------:R1:W-:Y:S01]  /*33a20*/  STG.E.U8 desc[UR6][R138.64+0x53], R58 ;  /* 0x0000533a8a007986 */ /* 0x0003e2000c101106 */
[----:B------:R-:W-:-:S03]  /*33a30*/  SHF.R.U32.HI R161, RZ, 0xa, R161 ;  /* 0x0000000affa17819 */ /* 0x000fc600000116a1 */
[----:B------:R2:W-:Y:S01]  /*33a40*/  STG.E.U8 desc[UR6][R138.64+0x5c], R43 ;  /* 0x00005c2b8a007986 */ /* 0x0005e2000c101106 */
[----:B0-----:R-:W-:Y:S02]  /*33a50*/  SHF.R.U64 R52, R69, 0x8, R68 ;  /* 0x0000000845347819 */ /* 0x001fe40000001244 */
[C-C-:B------:R-:W-:Y:S02]  /*33a60*/  SHF.R.U64 R68, R78.reuse, 0x4, R59.reuse ;  /* 0x000000044e447819 */ /* 0x140fe4000000123b */
[C-C-:B------:R-:W-:Y:S02]  /*33a70*/  SHF.R.U64 R69, R78.reuse, 0xc, R59.reuse ;  /* 0x0000000c4e457819 */ /* 0x140fe4000000123b */
[----:B------:R-:W-:Y:S02]  /*33a80*/  SHF.R.U64 R78, R78, 0x1c, R59 ;  /* 0x0000001c4e4e7819 */ /* 0x000fe4000000123b */
[----:B-1----:R-:W-:Y:S02]  /*33a90*/  SEL R58, R147, R93, !P0 ;  /* 0x0000005d933a7207 */ /* 0x002fe40004000000 */
[----:B--2---:R-:W-:Y:S01]  /*33aa0*/  SEL R43, R181, R95, !P0 ;  /* 0x0000005fb52b7207 */ /* 0x004fe20004000000 */
[----:B------:R0:W-:Y:S01]  /*33ab0*/  STG.E.U8 desc[UR6][R138.64+0x26], R166 ;  /* 0x000026a68a007986 */ /* 0x0001e2000c101106 */
[--C-:B------:R-:W-:Y:S01]  /*33ac0*/  SHF.R.U64 R167, R148, 0x10, R157.reuse ;  /* 0x0000001094a77819 */ /* 0x100fe2000000129d */
[----:B------:R-:W-:Y:S01]  /*33ad0*/  IMAD.WIDE.U32 R152, R58, R144, RZ ;  /* 0x000000903a987225 */ /* 0x000fe200078e00ff */
[C-C-:B------:R-:W-:Y:S01]  /*33ae0*/  SHF.R.U64 R168, R148.reuse, 0x18, R157.reuse ;  /* 0x0000001894a87819 */ /* 0x140fe2000000129d */
[----:B------:R1:W-:Y:S04]  /*33af0*/  STG.E.U8 desc[UR6][R138.64+0x32], R161 ;  /* 0x000032a18a007986 */ /* 0x0003e8000c101106 */
[----:B------:R2:W-:Y:S01]  /*33b00*/  STG.E.U8 desc[UR6][R138.64+0x39], R135 ;  /* 0x000039878a007986 */ /* 0x0005e2000c101106 */
[----:B0-----:R-:W-:-:S03]  /*33b10*/  SHF.R.U64 R166, R148, 0x8, R157 ;  /* 0x0000000894a67819 */ /* 0x001fc6000000129d */
[----:B------:R0:W-:Y:S01]  /*33b20*/  STG.E.U8 desc[UR6][R138.64+0x5d], R78 ;  /* 0x00005d4e8a007986 */ /* 0x0001e2000c101106 */
[----:B-1----:R-:W-:-:S03]  /*33b30*/  MOV R161, R148 ;  /* 0x0000009400a17202 */ /* 0x002fc60000000f00 */
[----:B------:R1:W-:Y:S01]  /*33b40*/  STG.E.U8 desc[UR6][R138.64+0x59], R52 ;  /* 0x000059348a007986 */ /* 0x0003e2000c101106 */
[----:B------:R-:W-:Y:S01]  /*33b50*/  IMAD.WIDE.U32 R148, R43, R130, RZ ;  /* 0x000000822b947225 */ /* 0x000fe200078e00ff */
[--C-:B--2---:R-:W-:Y:S02]  /*33b60*/  SHF.R.U32.HI R135, RZ, 0x4, R59.reuse ;  /* 0x00000004ff877819 */ /* 0x104fe4000001163b */
[----:B------:R-:W-:Y:S02]  /*33b70*/  SHF.R.U32.HI R59, RZ, 0xc, R59 ;  /* 0x0000000cff3b7819 */ /* 0x000fe4000001163b */
[----:B0-----:R-:W-:Y:S02]  /*33b80*/  SEL R78, R146, R92, !P0 ;  /* 0x0000005c924e7207 */ /* 0x001fe40004000000 */
[----:B-1----:R-:W-:Y:S01]  /*33b90*/  SEL R52, R174, R94, !P0 ;  /* 0x0000005eae347207 */ /* 0x002fe20004000000 */
[----:B------:R0:W-:Y:S01]  /*33ba0*/  STG.E.U8 desc[UR6][R138.64+0x58], R155 ;  /* 0x0000589b8a007986 */ /* 0x0001e2000c101106 */
[----:B------:R-:W-:Y:S01]  /*33bb0*/  LOP3.LUT R59, R59, 0x7f, RZ, 0xc0, !PT ;  /* 0x0000007f3b3b7812 */ /* 0x000fe200078ec0ff */
[----:B------:R-:W-:-:S02]  /*33bc0*/  IMAD.WIDE.U32 R152, P6, R78, R145, R152 ;  /* 0x000000914e987225 */ /* 0x000fc400078c0098 */
[----:B------:R-:W-:Y:S02]  /*33bd0*/  STG.E.U8 desc[UR6][R138.64+0x5a], R68 ;  /* 0x00005a448a007986 */ /* 0x000fe4000c101106 */
[C---:B------:R-:W-:Y:S02]  /*33be0*/  IMAD.WIDE.U32 R148, P3, R52.reuse, R33, R148 ;  /* 0x0000002134947225 */ /* 0x040fe40007860094 */
[----:B------:R1:W-:Y:S02]  /*33bf0*/  STG.E.U8 desc[UR6][R138.64+0x5b], R69 ;  /* 0x00005b458a007986 */ /* 0x0003e4000c101106 */
[----:B0-----:R-:W-:Y:S02]  /*33c00*/  IMAD.WIDE.U32 R154, R52, R130, RZ ;  /* 0x00000082349a7225 */ /* 0x001fe400078e00ff */
[----:B------:R0:W-:Y:S01]  /*33c10*/  STG.E.U8 desc[UR6][R138.64+0x5f], R59 ;  /* 0x00005f3b8a007986 */ /* 0x0001e2000c101106 */
[----:B------:R-:W-:Y:S01]  /*33c20*/  LOP3.LUT R204, R165, 0x7ffff, RZ, 0xc0, !PT ;  /* 0x0007ffffa5cc7812 */ /* 0x000fe200078ec0ff */
[----:B-1----:R-:W-:Y:S01]  /*33c30*/  IMAD.WIDE.U32 R68, R78, R144, RZ ;  /* 0x000000904e447225 */ /* 0x002fe200078e00ff */
[----:B------:R-:W-:-:S02]  /*33c40*/  IADD3 R148, P4, PT, R155, R148, RZ ;  /* 0x000000949b947210 */ /* 0x000fc40007f9e0ff */
[----:B0-----:R-:W-:Y:S02]  /*33c50*/  SHF.R.U32.HI R59, RZ, 0x8, R157 ;  /* 0x00000008ff3b7819 */ /* 0x001fe4000001169d */
[----:B------:R-:W-:Y:S02]  /*33c60*/  IADD3 R143, P5, PT, R69, R152, RZ ;  /* 0x00000098458f7210 */ /* 0x000fe40007fbe0ff */
[----:B------:R-:W-:Y:S01]  /*33c70*/  IADD3 R127, P1, PT, R68, R154, RZ ;  /* 0x0000009a447f7210 */ /* 0x000fe20007f3e0ff */
[----:B------:R0:W-:Y:S01]  /*33c80*/  STG.E.U8 desc[UR6][R138.64+0x65], R59 ;  /* 0x0000653b8a007986 */ /* 0x0001e2000c101106 */
[----:B------:R-:W-:Y:S02]  /*33c90*/  IMAD.WIDE.U32 R68, R39, 0x13, RZ ;  /* 0x0000001327447825 */ /* 0x000fe400078e00ff */
[----:B------:R-:W-:Y:S01]  /*33ca0*/  IADD3.X R148, P1, PT, R143, R148, RZ, P1, !PT ;  /* 0x000000948f947210 */ /* 0x000fe20000f3e4ff */
[----:B------:R1:W-:Y:S01]  /*33cb0*/  STG.E.U8 desc[UR6][R138.64+0x5e], R135 ;  /* 0x00005e878a007986 */ /* 0x0003e2000c101106 */
[----:B------:R-:W-:-:S02]  /*33cc0*/  LEA.HI R143, P2, R157, R55, RZ, 0xd ;  /* 0x000000379d8f7211 */ /* 0x000fc400078568ff */
[----:B------:R-:W-:Y:S02]  /*33cd0*/  SEL R55, R182, R96, !P0 ;  /* 0x00000060b6377207 */ /* 0x000fe40004000000 */
[----:B0-----:R-:W-:Y:S01]  /*33ce0*/  SEL R59, R204, R97, !P0 ;  /* 0x00000061cc3b7207 */ /* 0x001fe20004000000 */
[----:B-1----:R-:W-:Y:S01]  /*33cf0*/  IMAD R135, R49, 0x13, RZ ;  /* 0x0000001331877824 */ /* 0x002fe200078e02ff */
[----:B------:R-:W-:-:S03]  /*33d00*/  MOV R68, R153 ;  /* 0x0000009900447202 */ /* 0x000fc60000000f00 */
[----:B------:R-:W-:Y:S01]  /*33d10*/  IMAD.WIDE.U32 R152, R59, R126, RZ ;  /* 0x0000007e3b987225 */ /* 0x000fe200078e00ff */
[----:B------:R-:W-:-:S03]  /*33d20*/  IADD3 R135, PT, PT, R69, R135, RZ ;  /* 0x0000008745877210 */ /* 0x000fc60007ffe0ff */
[----:B------:R-:W-:-:S04]  /*33d30*/  IMAD.WIDE.U32 R154, R55, R126, RZ ;  /* 0x0000007e379a7225 */ /* 0x000fc800078e00ff */
[----:B------:R-:W-:Y:S02]  /*33d40*/  IMAD.X R77, RZ, RZ, R77, P2 ;  /* 0x000000ffff4d7224 */ /* 0x000fe400010e064d */
[----:B------:R-:W-:Y:S01]  /*33d50*/  IMAD.SHL.U32 R158, R143, 0x80000, RZ ;  /* 0x000800008f9e7824 */ /* 0x000fe200078e00ff */
[----:B------:R-:W-:Y:S01]  /*33d60*/  IADD3 R154, P2, PT, R127, R154, RZ ;  /* 0x0000009a7f9a7210 */ /* 0x000fe20007f5e0ff */
[----:B------:R-:W-:Y:S01]  /*33d70*/  IMAD.X R69, RZ, RZ, RZ, P6 ;  /* 0x000000ffff457224 */ /* 0x000fe200030e06ff */
[----:B------:R-:W-:Y:S01]  /*33d80*/  SHF.R.U64 R127, R143, 0xd, R77 ;  /* 0x0000000d8f7f7819 */ /* 0x000fe2000000124d */
[----:B------:R-:W-:Y:S01]  /*33d90*/  IMAD.WIDE.U32 R152, P6, R55, R135, R152 ;  /* 0x0000008737987225 */ /* 0x000fe200078c0098 */
[----:B------:R0:W-:Y:S01]  /*33da0*/  STG.E.U8 desc[UR6][R138.64+0x64], R157 ;  /* 0x0000649d8a007986 */ /* 0x0001e2000c101106 */
[----:B------:R-:W-:-:S03]  /*33db0*/  LOP3.LUT R158, R158, 0x70000, R157, 0xf8, !PT ;  /* 0x000700009e9e7812 */ /* 0x000fc600078ef89d */
[----:B------:R1:W-:Y:S01]  /*33dc0*/  STG.E.U8 desc[UR6][R138.64+0x68], R127 ;  /* 0x0000687f8a007986 */ /* 0x0003e2000c101106 */
[----:B------:R-:W-:Y:S01]  /*33dd0*/  MOV R156, R149 ;  /* 0x00000095009c7202 */ /* 0x000fe20000000f00 */
[----:B------:R-:W-:Y:S02]  /*33de0*/  IMAD.X R149, RZ, RZ, RZ, P6 ;  /* 0x000000ffff957224 */ /* 0x000fe400030e06ff */
[----:B0-----:R-:W-:Y:S01]  /*33df0*/  IMAD.X R157, RZ, RZ, RZ, P3 ;  /* 0x000000ffff9d7224 */ /* 0x001fe200018e06ff */
[----:B------:R-:W-:Y:S02]  /*33e00*/  IADD3 R155, P3, PT, R155, R152, RZ ;  /* 0x000000989b9b7210 */ /* 0x000fe40007f7e0ff */
[----:B-1----:R-:W-:Y:S02]  /*33e10*/  SHF.R.U64 R127, R143, 0x5, R77 ;  /* 0x000000058f7f7819 */ /* 0x002fe4000000124d */
[----:B------:R-:W-:Y:S01]  /*33e20*/  IADD3.X R155, P2, PT, R148, R155, RZ, P2, !PT ;  /* 0x0000009b949b7210 */ /* 0x000fe2000175e4ff */
[----:B------:R-:W-:-:S02]  /*33e30*/  IMAD.MOV.U32 R148, RZ, RZ, R153 ;  /* 0x000000ffff947224 */ /* 0x000fc400078e0099 */
[----:B------:R0:W-:Y:S01]  /*33e40*/  STG.E.U8 desc[UR6][R138.64+0x67], R127 ;  /* 0x0000677f8a007986 */ /* 0x0001e2000c101106 */
[----:B------:R-:W-:-:S04]  /*33e50*/  IMAD.WIDE.U32.X R68, R58, R145, R68, P5 ;  /* 0x000000913a447225 */ /* 0x000fc800028e0444 */
[----:B------:R-:W-:-:S04]  /*33e60*/  IMAD.WIDE.U32.X R156, R43, R33, R156, P4 ;  /* 0x000000212b9c7225 */ /* 0x000fc800020e049c */
[----:B------:R-:W-:Y:S01]  /*33e70*/  IMAD.WIDE.U32.X R148, R59, R135, R148, P3 ;  /* 0x000000873b947225 */ /* 0x000fe200018e0494 */
[----:B0-----:R-:W-:-:S05]  /*33e80*/  SHF.R.U64 R127, R143, 0x15, R77 ;  /* 0x000000158f7f7819 */ /* 0x001fca000000124d */
[----:B------:R0:W-:Y:S01]  /*33e90*/  STG.E.U8 desc[UR6][R138.64+0x69], R127 ;  /* 0x0000697f8a007986 */ /* 0x0001e2000c101106 */
[----:B------:R-:W-:Y:S02]  /*33ea0*/  SHF.R.U64 R160, R160, 0x1c, R159 ;  /* 0x0000001ca0a07819 */ /* 0x000fe4000000129f */
[----:B0-----:R-:W-:Y:S01]  /*33eb0*/  IADD3.X R127, P1, P2, R148, R156, R68, P2, P1 ;  /* 0x0000009c947f7210 */ /* 0x001fe20001222444 */
[----:B------:R-:W-:-:S03]  /*33ec0*/  IMAD R148, R62, 0x13, RZ ;  /* 0x000000133e947824 */ /* 0x000fc600078e02ff */
[----:B------:R-:W-:Y:S01]  /*33ed0*/  IADD3.X R156, PT, PT, R149, R157, R69, P1, P2 ;  /* 0x0000009d959c7210 */ /* 0x000fe20000fe4445 */
[----:B------:R-:W-:Y:S01]  /*33ee0*/  IMAD.WIDE.U32 R68, R37, 0x13, RZ ;  /* 0x0000001325447825 */ /* 0x000fe200078e00ff */
[----:B------:R-:W-:-:S04]  /*33ef0*/  SHF.R.U32.HI R159, RZ, 0xc, R159 ;  /* 0x0000000cff9f7819 */ /* 0x000fc8000001169f */
[----:B------:R-:W-:Y:S02]  /*33f00*/  IADD3 R68, PT, PT, R69, R148, RZ ;  /* 0x0000009445447210 */ /* 0x000fe40007ffe0ff */
[----:B------:R-:W-:Y:S02]  /*33f10*/  SEL R69, R203, R100, !P0 ;  /* 0x00000064cb457207 */ /* 0x000fe40004000000 */
[----:B------:R-:W-:-:S03]  /*33f20*/  LOP3.LUT R159, R159, 0x7f, RZ, 0xc0, !PT ;  /* 0x0000007f9f9f7812 */ /* 0x000fc600078ec0ff */
[----:B------:R-:W-:Y:S01]  /*33f30*/  IMAD.WIDE.U32 R152, R69, R128, RZ ;  /* 0x0000008045987225 */ /* 0x000fe200078e00ff */
[----:B------:R-:W-:Y:S01]  /*33f40*/  LOP3.LUT R133, R133, 0x7ffff, RZ, 0xc0, !PT ;  /* 0x0007ffff85857812 */ /* 0x000fe200078ec0ff */
[----:B------:R0:W-:Y:S01]  /*33f50*/  STG.E.U8 desc[UR6][R138.64+0x3f], R159 ;  /* 0x00003f9f8a007986 */ /* 0x0001e2000c101106 */
[----:B------:R-:W-:Y:S01]  /*33f60*/  SHF.R.U64 R143, R143, 0x1d, R77 ;  /* 0x0000001d8f8f7819 */ /* 0x000fe2000000124d */
[----:B------:R-:W-:Y:S01]  /*33f70*/  IMAD.WIDE.U32 R132, R141, 0x13, R132 ;  /* 0x000000138d847825 */ /* 0x000fe200078e0084 */
[----:B------:R-:W-:-:S03]  /*33f80*/  LOP3.LUT R141, R188, 0x7ffff, RZ, 0xc0, !PT ;  /* 0x0007ffffbc8d7812 */ /* 0x000fc600078ec0ff */
[----:B------:R1:W-:Y:S01]  /*33f90*/  STG.E.U8 desc[UR6][R138.64+0x6a], R143 ;  /* 0x00006a8f8a007986 */ /* 0x0003e2000c101106 */
[----:B------:R-:W-:Y:S02]  /*33fa0*/  LOP3.LUT R188, R56, 0x7ffff, RZ, 0xc0, !PT ;  /* 0x0007ffff38bc7812 */ /* 0x000fe400078ec0ff */
[----:B0-----:R-:W-:Y:S02]  /*33fb0*/  IADD3 R159, P1, PT, R154, R152, RZ ;  /* 0x000000989a9f7210 */ /* 0x001fe40007f3e0ff */
[----:B------:R-:W-:Y:S02]  /*33fc0*/  LEA.HI R154, P2, R77, R45, RZ, 0xd ;  /* 0x0000002d4d9a7211 */ /* 0x000fe400078568ff */
[----:B------:R-:W-:Y:S02]  /*33fd0*/  SEL R56, R188, R101, !P0 ;  /* 0x00000065bc387207 */ /* 0x000fe40004000000 */
[--C-:B-1----:R-:W-:Y:S01]  /*33fe0*/  SHF.R.U32.HI R143, RZ, 0x5, R77.reuse ;  /* 0x00000005ff8f7819 */ /* 0x102fe2000001164d */
[----:B------:R-:W-:Y:S01]  /*33ff0*/  IMAD.SHL.U32 R45, R154, 0x40, RZ ;  /* 0x000000409a2d7824 */ /* 0x000fe200078e00ff */
[----:B------:R-:W-:Y:S01]  /*34000*/  SHF.R.U32.HI R77, RZ, 0xd, R77 ;  /* 0x0000000dff4d7819 */ /* 0x000fe2000001164d */
[----:B------:R-:W-:-:S03]  /*34010*/  IMAD.WIDE.U32 R148, R56, R128, RZ ;  /* 0x0000008038947225 */ /* 0x000fc600078e00ff */
[----:B------:R-:W-:Y:S01]  /*34020*/  LOP3.LUT R77, R45, 0x3f, R77, 0xf8, !PT ;  /* 0x0000003f2d4d7812 */ /* 0x000fe200078ef84d */
[----:B------:R-:W-:Y:S01]  /*34030*/  IMAD.X R45, RZ, RZ, R75, P2 ;  /* 0x000000ffff2d7224 */ /* 0x000fe200010e064b */
[----:B------:R-:W-:Y:S01]  /*34040*/  LOP3.LUT R205, R48, 0x7ffff, RZ, 0xc0, !PT ;  /* 0x0007ffff30cd7812 */ /* 0x000fe200078ec0ff */
[----:B------:R-:W-:Y:S02]  /*34050*/  IMAD.WIDE.U32 R148, P4, R69, R68, R148 ;  /* 0x0000004445947225 */ /* 0x000fe40007880094 */
[----:B------:R0:W-:Y:S01]  /*34060*/  STG.E.U8 desc[UR6][R138.64+0x6c], R77 ;  /* 0x00006c4d8a007986 */ /* 0x0001e2000c101106 */
[----:B------:R-:W-:Y:S02]  /*34070*/  SHF.R.U64 R75, R154, 0x2, R45 ;  /* 0x000000029a4b7819 */ /* 0x000fe4000000122d */
[----:B------:R-:W-:-:S03]  /*34080*/  IADD3 R152, P3, PT, R153, R148, RZ ;  /* 0x0000009499987210 */ /* 0x000fc60007f7e0ff */
[----:B------:R1:W-:Y:S01]  /*34090*/  STG.E.U8 desc[UR6][R138.64+0x6d], R75 ;  /* 0x00006d4b8a007986 */ /* 0x0003e2000c101106 */
[----:B0-----:R-:W-:-:S05]  /*340a0*/  SHF.R.U64 R77, R154, 0x12, R45 ;  /* 0x000000129a4d7819 */ /* 0x001fca000000122d */
[----:B------:R0:W-:Y:S01]  /*340b0*/  STG.E.U8 desc[UR6][R138.64+0x6f], R77 ;  /* 0x00006f4d8a007986 */ /* 0x0001e2000c101106 */
[----:B-1----:R-:W-:Y:S02]  /*340c0*/  SHF.R.U64 R75, R154, 0xa, R45 ;  /* 0x0000000a9a4b7819 */ /* 0x002fe4000000122d */
[----:B------:R-:W-:-:S03]  /*340d0*/  IADD3.X R155, P1, PT, R155, R152, RZ, P1, !PT ;  /* 0x000000989b9b7210 */ /* 0x000fc60000f3e4ff */
[----:B------:R1:W-:Y:S01]  /*340e0*/  STG.E.U8 desc[UR6][R138.64+0x6e], R75 ;  /* 0x00006e4b8a007986 */ /* 0x0003e2000c101106 */
[----:B0-----:R-:W-:-:S03]  /*340f0*/  SEL R77, R205, R99, !P0 ;  /* 0x00000063cd4d7207 */ /* 0x001fc60004000000 */
[----:B------:R0:W-:Y:S02]  /*34100*/  STG.E.U8 desc[UR6][R138.64+0x6b], R143 ;  /* 0x00006b8f8a007986 */ /* 0x0001e4000c101106 */
[----:B------:R-:W-:Y:S01]  /*34110*/  IMAD.WIDE.U32 R152, R77, R142, RZ ;  /* 0x0000008e4d987225 */ /* 0x000fe200078e00ff */
[----:B-1----:R-:W-:Y:S02]  /*34120*/  SEL R75, R176, R98, !P0 ;  /* 0x00000062b04b7207 */ /* 0x002fe40004000000 */
[----:B------:R-:W-:Y:S02]  /*34130*/  LEA.HI R157, P2, R45, R41, RZ, 0xd ;  /* 0x000000292d9d7211 */ /* 0x000fe400078568ff */
[----:B------:R-:W-:Y:S01]  /*34140*/  SHF.R.U32.HI R148, RZ, 0x2, R45 ;  /* 0x00000002ff947819 */ /* 0x000fe2000001162d */
[----:B------:R-:W-:-:S04]  /*34150*/  IMAD.WIDE.U32 R152, P5, R75, R34, R152 ;  /* 0x000000224b987225 */ /* 0x000fc800078a0098 */
[----:B0-----:R-:W-:Y:S01]  /*34160*/  IMAD.WIDE.U32 R142, R75, R142, RZ ;  /* 0x0000008e4b8e7225 */ /* 0x001fe200078e00ff */
[----:B------:R-:W-:Y:S01]  /*34170*/  IADD3.X R131, PT, PT, RZ, R131, RZ, P2, !PT ;  /* 0x00000083ff837210 */ /* 0x000fe200017fe4ff */
[----:B------:R0:W-:Y:S01]  /*34180*/  STG.E.U8 desc[UR6][R138.64+0x71], R148 ;  /* 0x000071948a007986 */ /* 0x0001e2000c101106 */
[----:B------:R-:W-:Y:S02]  /*34190*/  SHF.R.U32.HI R158, RZ, 0x10, R158 ;  /* 0x00000010ff9e7819 */ /* 0x000fe4000001169e */
[----:B------:R-:W-:Y:S02]  /*341a0*/  IADD3 R48, P2, PT, R159, R142, RZ ;  /* 0x0000008e9f307210 */ /* 0x000fe40007f5e0ff */
[----:B------:R-:W-:Y:S01]  /*341b0*/  IADD3 R41, P6, PT, R143, R152, RZ ;  /* 0x000000988f297210 */ /* 0x000fe20007fde0ff */
[----:B------:R-:W-:Y:S01]  /*341c0*/  IMAD.X R143, RZ, RZ, RZ, P4 ;  /* 0x000000ffff8f7224 */ /* 0x000fe200020e06ff */
[----:B------:R-:W-:Y:S01]  /*341d0*/  MOV R142, R149 ;  /* 0x00000095008e7202 */ /* 0x000fe20000000f00 */
[----:B------:R-:W-:Y:S01]  /*341e0*/  IMAD.X R149, RZ, RZ, RZ, P5 ;  /* 0x000000ffff957224 */ /* 0x000fe200028e06ff */
[----:B------:R-:W-:Y:S01]  /*341f0*/  SHF.R.U64 R154, R154, 0x1a, R45 ;  /* 0x0000001a9a9a7819 */ /* 0x000fe2000000122d */
[----:B0-----:R-:W-:Y:S01]  /*34200*/  IMAD.MOV.U32 R148, RZ, RZ, R153 ;  /* 0x000000ffff947224 */ /* 0x001fe200078e0099 */
[----:B------:R0:W-:Y:S01]  /*34210*/  STG.E.U8 desc[UR6][R138.64+0x66], R158 ;  /* 0x0000669e8a007986 */ /* 0x0001e2000c101106 */
[----:B------:R-:W-:Y:S01]  /*34220*/  SHF.R.U32.HI R45, RZ, 0xa, R45 ;  /* 0x0000000aff2d7819 */ /* 0x000fe2000001162d */
[----:B------:R-:W-:-:S04]  /*34230*/  IMAD.WIDE.U32.X R142, R56, R68, R142, P3 ;  /* 0x00000044388e7225 */ /* 0x000fc800018e048e */
[----:B------:R-:W-:Y:S01]  /*34240*/  IMAD.WIDE.U32.X R148, R77, R34, R148, P6 ;  /* 0x000000224d947225 */ /* 0x000fe200030e0494 */
[----:B------:R-:W-:Y:S01]  /*34250*/  IADD3.X R34, P2, PT, R155, R41, RZ, P2, !PT ;  /* 0x000000299b227210 */ /* 0x000fe2000175e4ff */
[----:B------:R1:W-:Y:S02]  /*34260*/  STG.E.U8 desc[UR6][R138.64+0x72], R45 ;  /* 0x0000722d8a007986 */ /* 0x0003e4000c101106 */
[C---:B0-----:R-:W-:Y:S01]  /*34270*/  IMAD.SHL.U32 R158, R157.reuse, 0x2000000, RZ ;  /* 0x020000009d9e7824 */ /* 0x041fe200078e00ff */
[----:B------:R-:W-:Y:S02]  /*34280*/  IADD3.X R41, P1, P2, R148, R127, R142, P2, P1 ;  /* 0x0000007f94297210 */ /* 0x000fe4000122248e */
[C-C-:B------:R-:W-:Y:S02]  /*34290*/  SHF.R.U64 R127, R157.reuse, 0x7, R131.reuse ;  /* 0x000000079d7f7819 */ /* 0x140fe40000001283 */
[----:B------:R-:W-:Y:S02]  /*342a0*/  LOP3.LUT R158, R158, 0x1000000, R154, 0xf8, !PT ;  /* 0x010000009e9e7812 */ /* 0x000fe400078ef89a */
[----:B-1----:R-:W-:Y:S01]  /*342b0*/  SHF.L.U64.HI R45, R157, 0x19, R131 ;  /* 0x000000199d2d7819 */ /* 0x002fe20000010283 */
[----:B------:R-:W-:Y:S01]  /*342c0*/  IMAD.WIDE.U32 R152, R58, R42, RZ ;  /* 0x0000002a3a987225 */ /* 0x000fe200078e00ff */
[----:B------:R0:W-:Y:S02]  /*342d0*/  STG.E.U8 desc[UR6][R138.64+0x74], R127 ;  /* 0x0000747f8a007986 */ /* 0x0001e4000c101106 */
[----:B------:R-:W-:-:S02]  /*342e0*/  SHF.R.U64 R158, R158, 0x18, R45 ;  /* 0x000000189e9e7819 */ /* 0x000fc4000000122d */
[----:B------:R-:W-:Y:S01]  /*342f0*/  IADD3.X R45, PT, PT, R149, R156, R143, P1, P2 ;  /* 0x0000009c952d7210 */ /* 0x000fe20000fe448f */
[----:B------:R1:W-:Y:S01]  /*34300*/  STG.E.U8 desc[UR6][R138.64+0x70], R154 ;  /* 0x0000709a8a007986 */ /* 0x0003e2000c101106 */
[----:B------:R-:W-:-:S03]  /*34310*/  IMAD.WIDE.U32 R142, R78, R42, RZ ;  /* 0x0000002a4e8e7225 */ /* 0x000fc600078e00ff */
[----:B------:R2:W-:Y:S01]  /*34320*/  STG.E.U8 desc[UR6][R138.64+0x73], R158 ;  /* 0x0000739e8a007986 */ /* 0x0005e2000c101106 */
[----:B------:R-:W-:Y:S01]  /*34330*/  IMAD.WIDE.U32 R148, R43, R144, RZ ;  /* 0x000000902b947225 */ /* 0x000fe200078e00ff */
[----:B0-----:R-:W-:-:S03]  /*34340*/  SHF.R.U64 R127, R157, 0xf, R131 ;  /* 0x0000000f9d7f7819 */ /* 0x001fc60000001283 */
[----:B------:R-:W-:-:S04]  /*34350*/  IMAD.WIDE.U32 R152, P2, R78, R54, R152 ;  /* 0x000000364e987225 */ /* 0x000fc80007840098 */
[C---:B-1----:R-:W-:Y:S01]  /*34360*/  IMAD.WIDE.U32 R154, R52.reuse, R144, RZ ;  /* 0x00000090349a7225 */ /* 0x042fe200078e00ff */
[----:B------:R0:W-:Y:S01]  /*34370*/  STG.E.U8 desc[UR6][R138.64+0x75], R127 ;  /* 0x0000757f8a007986 */ /* 0x0001e2000c101106 */
[----:B--2---:R-:W-:Y:S02]  /*34380*/  LEA.HI R158, P6, R131, R47, RZ, 0xd ;  /* 0x0000002f839e7211 */ /* 0x004fe400078d68ff */
[C-C-:B------:R-:W-:Y:S02]  /*34390*/  SHF.R.U64 R156, R157.reuse, 0x17, R131.reuse ;  /* 0x000000179d9c7819 */ /* 0x140fe40000001283 */
[----:B------:R-:W-:Y:S01]  /*343a0*/  SHF.R.U64 R157, R157, 0x1f, R131 ;  /* 0x0000001f9d9d7819 */ /* 0x000fe20000001283 */
[----:B------:R-:W-:Y:S01]  /*343b0*/  IMAD.WIDE.U32 R148, P3, R52, R145, R148 ;  /* 0x0000009134947225 */ /* 0x000fe20007860094 */
[----:B------:R-:W-:Y:S02]  /*343c0*/  IADD3 R143, P5, PT, R143, R152, RZ ;  /* 0x000000988f8f7210 */ /* 0x000fe40007fbe0ff */
[----:B------:R-:W-:-:S02]  /*343d0*/  SHF.R.U32.HI R131, RZ, 0x7, R131 ;  /* 0x00000007ff837819 */ /* 0x000fc40000011683 */
[----:B0-----:R-:W-:Y:S02]  /*343e0*/  IADD3 R127, P1, PT, R142, R154, RZ ;  /* 0x0000009a8e7f7210 */ /* 0x001fe40007f3e0ff */
[----:B------:R-:W-:Y:S01]  /*343f0*/  IADD3.X R47, PT, PT, RZ, R79, RZ, P6, !PT ;  /* 0x0000004fff2f7210 */ /* 0x000fe200037fe4ff */
[----:B------:R-:W-:Y:S01]  /*34400*/  IMAD.SHL.U32 R79, R158, 0x1000, RZ ;  /* 0x000010009e4f7824 */ /* 0x000fe200078e00ff */
[----:B------:R-:W-:Y:S01]  /*34410*/  MOV R142, R153 ;  /* 0x00000099008e7202 */ /* 0x000fe20000000f00 */
[----:B------:R-:W-:Y:S01]  /*34420*/  IMAD.WIDE.U32 R152, R59, R130, RZ ;  /* 0x000000823b987225 */ /* 0x000fe200078e00ff */
[----:B------:R0:W-:Y:S01]  /*34430*/  STG.E.U8 desc[UR6][R138.64+0x78], R131 ;  /* 0x000078838a007986 */ /* 0x0001e2000c101106 */
[----:B------:R-:W-:Y:S02]  /*34440*/  IADD3 R148, P4, PT, R155, R148, RZ ;  /* 0x000000949b947210 */ /* 0x000fe40007f9e0ff */
[C---:B------:R-:W-:Y:S01]  /*34450*/  IMAD.WIDE.U32 R154, R55.reuse, R130, RZ ;  /* 0x00000082379a7225 */ /* 0x040fe200078e00ff */
[----:B------:R1:W-:Y:S03]  /*34460*/  STG.E.U8 desc[UR6][R138.64+0x77], R157 ;  /* 0x0000779d8a007986 */ /* 0x0003e6000c101106 */
[----:B------:R-:W-:Y:S01]  /*34470*/  IMAD.WIDE.U32 R152, P6, R55, R33, R152 ;  /* 0x0000002137987225 */ /* 0x000fe200078c0098 */
[----:B------:R-:W-:-:S02]  /*34480*/  IADD3.X R148, P1, PT, R143, R148, RZ, P1, !PT ;  /* 0x000000948f947210 */ /* 0x000fc40000f3e4ff */
[----:B0-----:R-:W-:Y:S02]  /*34490*/  LOP3.LUT R131, R79, 0xf00, R131, 0xf8, !PT ;  /* 0x00000f004f837812 */ /* 0x001fe400078ef883 */
[----:B------:R-:W-:Y:S01]  /*344a0*/  SHF.L.U64.HI R79, R158, 0xc, R47 ;  /* 0x0000000c9e4f7819 */ /* 0x000fe2000001022f */
[----:B------:R-:W-:Y:S01]  /*344b0*/  IMAD.X R143, RZ, RZ, RZ, P2 ;  /* 0x000000ffff8f7224 */ /* 0x000fe200010e06ff */
[----:B------:R-:W-:Y:S01]  /*344c0*/  IADD3 R127, P2, PT, R127, R154, RZ ;  /* 0x0000009a7f7f7210 */ /* 0x000fe20007f5e0ff */
[----:B-1----:R-:W-:Y:S01]  /*344d0*/  IMAD.X R157, RZ, RZ, RZ, P3 ;  /* 0x000000ffff9d7224 */ /* 0x002fe200018e06ff */
[----:B------:R-:W-:Y:S02]  /*344e0*/  SHF.R.U64 R131, R131, 0x8, R79 ;  /* 0x0000000883837819 */ /* 0x000fe4000000124f */
[----:B------:R-:W-:-:S04]  /*344f0*/  IADD3 R79, P3, PT, R155, R152, RZ ;  /* 0x000000989b4f7210 */ /* 0x000fc80007f7e0ff */
[----:B------:R-:W-:Y:S02]  /*34500*/  IADD3.X R79, P2, PT, R148, R79, RZ, P2, !PT ;  /* 0x0000004f944f7210 */ /* 0x000fe4000175e4ff */
[----:B------:R-:W-:-:S05]  /*34510*/  SHF.R.U64 R148, R158, 0x4, R47 ;  /* 0x000000049e947819 */ /* 0x000fca000000122f */
[----:B------:R0:W-:Y:S02]  /*34520*/  STG.E.U8 desc[UR6][R138.64+0x7a], R148 ;  /* 0x00007a948a007986 */ /* 0x0001e4000c101106 */
[----:B0-----:R-:W-:Y:S02]  /*34530*/  SHF.R.U64 R148, R158, 0xc, R47 ;  /* 0x0000000c9e947819 */ /* 0x001fe4000000122f */
[----:B------:R0:W-:Y:S04]  /*34540*/  STG.E.U8 desc[UR6][R138.64+0x76], R156 ;  /* 0x0000769c8a007986 */ /* 0x0001e8000c101106 */
[----:B------:R1:W-:Y:S01]  /*34550*/  STG.E.U8 desc[UR6][R138.64+0x7b], R148 ;  /* 0x00007b948a007986 */ /* 0x0003e2000c101106 */
[----:B------:R-:W-:-:S04]  /*34560*/  IMAD.WIDE.U32.X R142, R58, R54, R142, P5 ;  /* 0x000000363a8e7225 */ /* 0x000fc800028e048e */
[----:B0-----:R-:W-:Y:S01]  /*34570*/  IMAD.MOV.U32 R156, RZ, RZ, R149 ;  /* 0x000000ffff9c7224 */ /* 0x001fe200078e0095 */
[----:B-1----:R-:W-:Y:S02]  /*34580*/  SHF.R.U64 R148, R158, 0x14, R47 ;  /* 0x000000149e947819 */ /* 0x002fe4000000122f */
[----:B------:R-:W-:-:S03]  /*34590*/  IADD3.X R149, PT, PT, RZ, RZ, RZ, P6, !PT ;  /* 0x000000ffff957210 */ /* 0x000fc600037fe4ff */
[----:B------:R0:W-:Y:S01]  /*345a0*/  STG.E.U8 desc[UR6][R138.64+0x7c], R148 ;  /* 0x00007c948a007986 */ /* 0x0001e2000c101106 */
[----:B------:R-:W-:-:S04]  /*345b0*/  IMAD.WIDE.U32.X R156, R43, R145, R156, P4 ;  /* 0x000000912b9c7225 */ /* 0x000fc800020e049c */
[----:B0-----:R-:W-:-:S04]  /*345c0*/  IMAD.MOV.U32 R148, RZ, RZ, R153 ;  /* 0x000000ffff947224 */ /* 0x001fc800078e0099 */
[----:B------:R-:W-:-:S03]  /*345d0*/  IMAD.WIDE.U32.X R148, R59, R33, R148, P3 ;  /* 0x000000213b947225 */ /* 0x000fc600018e0494 */
[----:B------:R-:W-:-:S04]  /*345e0*/  IADD3.X R154, P1, P2, R148, R156, R142, P2, P1 ;  /* 0x0000009c949a7210 */ /* 0x000fc8000122248e */
[----:B------:R-:W-:Y:S01]  /*345f0*/  IADD3.X R156, PT, PT, R149, R157, R143, P1, P2 ;  /* 0x0000009d959c7210 */ /* 0x000fe20000fe448f */
[----:B------:R-:W-:-:S04]  /*34600*/  IMAD.WIDE.U32 R148, R56, R126, RZ ;  /* 0x0000007e38947225 */ /* 0x000fc800078e00ff */
[----:B------:R-:W-:-:S04]  /*34610*/  IMAD.WIDE.U32 R142, R69, R126, RZ ;  /* 0x0000007e458e7225 */ /* 0x000fc800078e00ff */
[----:B------:R-:W-:-:S04]  /*34620*/  IMAD.WIDE.U32 R148, P3, R69, R135, R148 ;  /* 0x0000008745947225 */ /* 0x000fc80007860094 */
[----:B------:R-:W-:Y:S01]  /*34630*/  IMAD.WIDE.U32 R152, R77, R128, RZ ;  /* 0x000000804d987225 */ /* 0x000fe200078e00ff */
[----:B------:R-:W-:Y:S02]  /*34640*/  IADD3 R127, P1, PT, R127, R142, RZ ;  /* 0x0000008e7f7f7210 */ /* 0x000fe40007f3e0ff */
[----:B------:R-:W-:Y:S01]  /*34650*/  IADD3 R148, P4, PT, R143, R148, RZ ;  /* 0x000000948f947210 */ /* 0x000fe20007f9e0ff */
[----:B------:R-:W-:-:S04]  /*34660*/  IMAD.WIDE.U32 R142, R75, R128, RZ ;  /* 0x000000804b8e7225 */ /* 0x000fc800078e00ff */
[----:B------:R-:W-:Y:S01]  /*34670*/  IMAD.WIDE.U32 R152, P5, R75, R68, R152 ;  /* 0x000000444b987225 */ /* 0x000fe200078a0098 */
[----:B------:R-:W-:Y:S02]  /*34680*/  IADD3 R127, P2, PT, R127, R142, RZ ;  /* 0x0000008e7f7f7210 */ /* 0x000fe40007f5e0ff */
[----:B------:R-:W-:Y:S02]  /*34690*/  IADD3.X R79, P1, PT, R79, R148, RZ, P1, !PT ;  /* 0x000000944f4f7210 */ /* 0x000fe40000f3e4ff */
[----:B------:R-:W-:Y:S01]  /*346a0*/  IADD3 R200, P6, PT, R143, R152, RZ ;  /* 0x000000988fc87210 */ /* 0x000fe20007fde0ff */
[----:B------:R-:W-:Y:S01]  /*346b0*/  IMAD.X R143, RZ, RZ, RZ, P5 ;  /* 0x000000ffff8f7224 */ /* 0x000fe200028e06ff */
[----:B------:R-:W-:Y:S01]  /*346c0*/  MOV R142, R153 ;  /* 0x00000099008e7202 */ /* 0x000fe20000000f00 */
[----:B------:R-:W-:Y:S02]  /*346d0*/  IMAD.X R153, RZ, RZ, RZ, P3 ;  /* 0x000000ffff997224 */ /* 0x000fe400018e06ff */
[----:B------:R-:W-:Y:S01]  /*346e0*/  IMAD.MOV.U32 R152, RZ, RZ, R149 ;  /* 0x000000ffff987224 */ /* 0x000fe200078e0095 */
[----:B------:R-:W-:Y:S01]  /*346f0*/  IADD3.X R200, P2, PT, R79, R200, RZ, P2, !PT ;  /* 0x000000c84fc87210 */ /* 0x000fe2000175e4ff */
        /* <DEDUP_REMOVED lines=8> */
[----:B------:R-:W-:Y:S01]  /*34780*/  IMAD.WIDE.U32 R152, P2, R58, R37, R152 ;  /* 0x000000253a987225 */ /* 0x000fe20007840098 */
[----:B------:R-:W-:-:S03]  /*34790*/  IADD3 R128, P1, PT, R148, R154, RZ ;  /* 0x0000009a94807210 */ /* 0x000fc60007f3e0ff */
[----:B------:R-:W-:Y:S01]  /*347a0*/  IMAD.WIDE.U32 R142, P3, R52, R54, R142 ;  /* 0x00000036348e7225 */ /* 0x000fe2000786008e */
[----:B------:R-:W-:-:S03]  /*347b0*/  IADD3 R149, P5, PT, R149, R152, RZ ;  /* 0x0000009895957210 */ /* 0x000fc60007fbe0ff */
[----:B------:R-:W-:Y:S02]  /*347c0*/  IMAD.MOV.U32 R148, RZ, RZ, R153 ;  /* 0x000000ffff947224 */ /* 0x000fe400078e0099 */
[----:B------:R-:W-:Y:S01]  /*347d0*/  IMAD.WIDE.U32 R152, R59, R144, RZ ;  /* 0x000000903b987225 */ /* 0x000fe200078e00ff */
[----:B------:R-:W-:Y:S01]  /*347e0*/  IADD3 R142, P4, PT, R155, R142, RZ ;  /* 0x0000008e9b8e7210 */ /* 0x000fe20007f9e0ff */
[----:B------:R-:W-:Y:S01]  /*347f0*/  STL [R1+0xd4], R175 ;  /* 0x0000d4af01007387 */ /* 0x000fe20000100800 */
[----:B------:R-:W-:Y:S01]  /*34800*/  SHF.R.U64 R158, R158, 0x1c, R47 ;  /* 0x0000001c9e9e7819 */ /* 0x000fe2000000122f */
[C---:B------:R-:W-:Y:S02]  /*34810*/  IMAD.WIDE.U32 R154, R55.reuse, R144, RZ ;  /* 0x00000090379a7225 */ /* 0x040fe400078e00ff */
[----:B------:R0:W-:Y:S02]  /*34820*/  STG.E.U8 desc[UR6][R138.64+0x4a], R170 ;  /* 0x00004aaa8a007986 */ /* 0x0001e4000c101106 */
[----:B------:R-:W-:-:S02]  /*34830*/  IMAD.WIDE.U32 R152, P6, R55, R145, R152 ;  /* 0x0000009137987225 */ /* 0x000fc400078c0098 */
[----:B------:R-:W2:Y:S01]  /*34840*/  LDL.LU.64 R184, [R1+0x10] ;  /* 0x0000100001b87983 */ /* 0x000ea20000300a00 */
[----:B------:R-:W-:-:S03]  /*34850*/  IADD3.X R142, P1, PT, R149, R142, RZ, P1, !PT ;  /* 0x0000008e958e7210 */ /* 0x000fc60000f3e4ff */
[----:B------:R1:W-:Y:S01]  /*34860*/  STG.E.U8 desc[UR6][R138.64+0x63], R168 ;  /* 0x000063a88a007986 */ /* 0x0003e2000c101106 */
[----:B------:R-:W-:-:S03]  /*34870*/  IADD3.X R149, PT, PT, RZ, RZ, RZ, P2, !PT ;  /* 0x000000ffff957210 */ /* 0x000fc600017fe4ff */
[----:B0-----:R-:W3:Y:S01]  /*34880*/  LDL.LU.64 R170, [R1+0x48] ;  /* 0x0000480001aa7983 */ /* 0x001ee20000300a00 */
[----:B------:R-:W-:-:S03]  /*34890*/  IMAD.X R157, RZ, RZ, RZ, P3 ;  /* 0x000000ffff9d7224 */ /* 0x000fc600018e06ff */
[----:B------:R0:W-:Y:S04]  /*348a0*/  STG.E.U8 desc[UR6][R138.64+0x7d], R158 ;  /* 0x00007d9e8a007986 */ /* 0x0001e8000c101106 */
[----:B-1----:R-:W4:Y:S01]  /*348b0*/  LDL.LU R168, [R1+0xc] ;  /* 0x00000c0001a87983 */ /* 0x002f220000300800 */
[----:B------:R-:W-:Y:S01]  /*348c0*/  MOV R156, R143 ;  /* 0x0000008f009c7202 */ /* 0x000fe20000000f00 */
[----:B------:R-:W-:Y:S01]  /*348d0*/  IMAD.X R143, RZ, RZ, RZ, P6 ;  /* 0x000000ffff8f7224 */ /* 0x000fe200030e06ff */
[----:B0-----:R-:W-:Y:S02]  /*348e0*/  IADD3 R158, P2, PT, R128, R154, RZ ;  /* 0x0000009a809e7210 */ /* 0x001fe40007f5e0ff */
[----:B------:R-:W-:-:S04]  /*348f0*/  IADD3 R128, P3, PT, R155, R152, RZ ;  /* 0x000000989b807210 */ /* 0x000fc80007f7e0ff */
[----:B------:R-:W-:Y:S01]  /*34900*/  IADD3.X R128, P2, PT, R142, R128, RZ, P2, !PT ;  /* 0x000000808e807210 */ /* 0x000fe2000175e4ff */
[----:B------:R-:W-:Y:S02]  /*34910*/  IMAD.MOV.U32 R142, RZ, RZ, R153 ;  /* 0x000000ffff8e7224 */ /* 0x000fe400078e0099 */
[----:B------:R-:W-:-:S04]  /*34920*/  IMAD.WIDE.U32.X R148, R58, R62, R148, P5 ;  /* 0x0000003e3a947225 */ /* 0x000fc800028e0494 */
[----:B------:R-:W-:-:S04]  /*34930*/  IMAD.WIDE.U32.X R156, R43, R54, R156, P4 ;  /* 0x000000362b9c7225 */ /* 0x000fc800020e049c */
        /* <DEDUP_REMOVED lines=11> */
[----:B------:R-:W-:-:S03]  /*349f0*/  IADD3 R126, P2, PT, R158, R148, RZ ;  /* 0x000000949e7e7210 */ /* 0x000fc60007f5e0ff */
[----:B------:R-:W-:Y:S01]  /*34a00*/  IMAD.MOV.U32 R148, RZ, RZ, R153 ;  /* 0x000000ffff947224 */ /* 0x000fe200078e0099 */
[----:B------:R-:W-:Y:S01]  /*34a10*/  IADD3 R202, P6, PT, R149, R152, RZ ;  /* 0x0000009895ca7210 */ /* 0x000fe20007fde0ff */
[----:B------:R-:W-:Y:S01]  /*34a20*/  IMAD.X R153, RZ, RZ, RZ, P3 ;  /* 0x000000ffff997224 */ /* 0x000fe200018e06ff */
[----:B------:R-:W-:Y:S02]  /*34a30*/  IADD3.X R149, PT, PT, RZ, RZ, RZ, P5, !PT ;  /* 0x000000ffff957210 */ /* 0x000fe40002ffe4ff */
[----:B------:R-:W-:Y:S02]  /*34a40*/  MOV R152, R143 ;  /* 0x0000008f00987202 */ /* 0x000fe40000000f00 */
[----:B------:R-:W-:Y:S01]  /*34a50*/  IADD3.X R128, P1, PT, R128, R142, RZ, P1, !PT ;  /* 0x0000008e80807210 */ /* 0x000fe20000f3e4ff */
[----:B------:R-:W-:-:S03]  /*34a60*/  IMAD.WIDE.U32.X R148, R77, R135, R148, P6 ;  /* 0x000000874d947225 */ /* 0x000fc600030e0494 */
[----:B------:R-:W-:Y:S01]  /*34a70*/  IADD3.X R202, P2, PT, R128, R202, RZ, P2, !PT ;  /* 0x000000ca80ca7210 */ /* 0x000fe2000175e4ff */
        /* <DEDUP_REMOVED lines=9> */
[----:B------:R-:W-:Y:S01]  /*34b10*/  IMAD.MOV.U32 R148, RZ, RZ, R153 ;  /* 0x000000ffff947224 */ /* 0x000fe200078e0099 */
[----:B------:R-:W-:Y:S01]  /*34b20*/  IADD3 R149, P5, PT, R149, R152, RZ ;  /* 0x0000009895957210 */ /* 0x000fe20007fbe0ff */
[----:B------:R-:W-:-:S04]  /*34b30*/  IMAD.WIDE.U32 R142, P3, R43, R37, R142 ;  /* 0x000000252b8e7225 */ /* 0x000fc8000786008e */
[----:B------:R-:W-:Y:S01]  /*34b40*/  IMAD.WIDE.U32 R152, R59, R42, RZ ;  /* 0x0000002a3b987225 */ /* 0x000fe200078e00ff */
[----:B------:R-:W-:-:S03]  /*34b50*/  IADD3 R142, P4, PT, R155, R142, RZ ;  /* 0x0000008e9b8e7210 */ /* 0x000fc60007f9e0ff */
[----:B------:R-:W-:Y:S01]  /*34b60*/  IMAD.WIDE.U32 R154, R55, R42, RZ ;  /* 0x0000002a379a7225 */ /* 0x000fe200078e00ff */
[----:B------:R-:W-:-:S03]  /*34b70*/  IADD3.X R142, P1, PT, R149, R142, RZ, P1, !PT ;  /* 0x0000008e958e7210 */ /* 0x000fc60000f3e4ff */
[----:B------:R-:W-:Y:S01]  /*34b80*/  IMAD.WIDE.U32 R152, P6, R55, R54, R152 ;  /* 0x0000003637987225 */ /* 0x000fe200078c0098 */
[----:B------:R0:W-:Y:S01]  /*34b90*/  STG.E.U8 desc[UR6][R138.64+0x79], R131 ;  /* 0x000079838a007986 */ /* 0x0001e2000c101106 */
[----:B------:R-:W-:Y:S02]  /*34ba0*/  IADD3.X R157, PT, PT, RZ, RZ, RZ, P3, !PT ;  /* 0x000000ffff9d7210 */ /* 0x000fe40001ffe4ff */
[----:B------:R-:W-:Y:S01]  /*34bb0*/  IMAD.X R149, RZ, RZ, RZ, P2 ;  /* 0x000000ffff957224 */ /* 0x000fe200010e06ff */
[----:B------:R-:W-:Y:S02]  /*34bc0*/  IADD3 R152, P3, PT, R155, R152, RZ ;  /* 0x000000989b987210 */ /* 0x000fe40007f7e0ff */
[----:B0-----:R-:W-:-:S04]  /*34bd0*/  IADD3 R131, P2, PT, R156, R154, RZ ;  /* 0x0000009a9c837210 */ /* 0x001fc80007f5e0ff */
[----:B------:R-:W-:Y:S02]  /*34be0*/  IADD3.X R152, P2, PT, R142, R152, RZ, P2, !PT ;  /* 0x000000988e987210 */ /* 0x000fe4000175e4ff */
[----:B------:R-:W-:Y:S01]  /*34bf0*/  SHF.R.U32.HI R142, RZ, 0x4, R47 ;  /* 0x00000004ff8e7819 */ /* 0x000fe2000001162f */
[----:B------:R-:W-:Y:S02]  /*34c00*/  IMAD.MOV.U32 R156, RZ, RZ, R143 ;  /* 0x000000ffff9c7224 */ /* 0x000fe400078e008f */
[----:B------:R-:W-:Y:S02]  /*34c10*/  IMAD.X R143, RZ, RZ, RZ, P6 ;  /* 0x000000ffff8f7224 */ /* 0x000fe400030e06ff */
[----:B------:R0:W-:Y:S01]  /*34c20*/  STG.E.U8 desc[UR6][R138.64+0x7e], R142 ;  /* 0x00007e8e8a007986 */ /* 0x0001e2000c101106 */
[----:B------:R-:W-:-:S04]  /*34c30*/  IMAD.WIDE.U32.X R148, R58, R49, R148, P5 ;  /* 0x000000313a947225 */ /* 0x000fc800028e0494 */
[----:B------:R-:W-:Y:S01]  /*34c40*/  IMAD.WIDE.U32.X R156, R43, R62, R156, P4 ;  /* 0x0000003e2b9c7225 */ /* 0x000fe200020e049c */
[----:B0-----:R-:W-:-:S05]  /*34c50*/  MOV R142, R153 ;  /* 0x00000099008e7202 */ /* 0x001fca0000000f00 */
        /* <DEDUP_REMOVED lines=8> */
[-C--:B------:R-:W-:Y:S01]  /*34ce0*/  IMAD.WIDE.U32 R148, R77, R130.reuse, RZ ;  /* 0x000000824d947225 */ /* 0x080fe200078e00ff */
[----:B------:R-:W-:Y:S02]  /*34cf0*/  SHF.L.W.U32.HI R164, R199, 0xd, R164 ;  /* 0x0000000dc7a47819 */ /* 0x000fe40000010ea4 */
[----:B------:R-:W-:Y:S01]  /*34d00*/  SHF.L.W.U32.HI R199, R63, 0xd, R199 ;  /* 0x0000000d3fc77819 */ /* 0x000fe20000010ec7 */
[----:B------:R-:W-:-:S04]  /*34d10*/  IMAD.WIDE.U32 R130, R75, R130, RZ ;  /* 0x000000824b827225 */ /* 0x000fc800078e00ff */
[----:B------:R-:W-:Y:S01]  /*34d20*/  IMAD.WIDE.U32 R148, P5, R75, R33, R148 ;  /* 0x000000214b947225 */ /* 0x000fe200078a0094 */
[----:B------:R-:W-:-:S03]  /*34d30*/  IADD3 R158, P2, PT, R158, R130, RZ ;  /* 0x000000829e9e7210 */ /* 0x000fc60007f5e0ff */
[----:B------:R-:W-:Y:S01]  /*34d40*/  IMAD.WIDE.U32 R140, R199, 0x13, R140 ;  /* 0x00000013c78c7825 */ /* 0x000fe200078e008c */
[----:B------:R-:W-:-:S03]  /*34d50*/  IADD3 R199, P6, PT, R131, R148, RZ ;  /* 0x0000009483c77210 */ /* 0x000fc60007fde0ff */
[----:B------:R-:W-:Y:S01]  /*34d60*/  IMAD.MOV.U32 R130, RZ, RZ, R149 ;  /* 0x000000ffff827224 */ /* 0x000fe200078e0095 */
[----:B------:R-:W-:Y:S01]  /*34d70*/  IADD3.X R149, PT, PT, RZ, RZ, RZ, P3, !PT ;  /* 0x000000ffff957210 */ /* 0x000fe20001ffe4ff */
[----:B------:R-:W-:Y:S01]  /*34d80*/  IMAD.X R131, RZ, RZ, RZ, P5 ;  /* 0x000000ffff837224 */ /* 0x000fe200028e06ff */
[----:B------:R-:W-:Y:S01]  /*34d90*/  IADD3.X R142, P1, PT, R152, R142, RZ, P1, !PT ;  /* 0x0000008e988e7210 */ /* 0x000fe20000f3e4ff */
[----:B------:R-:W-:Y:S02]  /*34da0*/  IMAD.MOV.U32 R148, RZ, RZ, R143 ;  /* 0x000000ffff947224 */ /* 0x000fe400078e008f */
[----:B------:R-:W-:Y:S01]  /*34db0*/  IMAD.WIDE.U32.X R130, R77, R33, R130, P6 ;  /* 0x000000214d827225 */ /* 0x000fe200030e0482 */
[----:B------:R-:W-:-:S03]  /*34dc0*/  IADD3.X R199, P2, PT, R142, R199, RZ, P2, !PT ;  /* 0x000000c78ec77210 */ /* 0x000fc6000175e4ff */
[----:B------:R-:W-:-:S03]  /*34dd0*/  IMAD.WIDE.U32.X R148, R56, R145, R148, P4 ;  /* 0x0000009138947225 */ /* 0x000fc600020e0494 */
[----:B------:R-:W-:-:S04]  /*34de0*/  IADD3.X R156, P1, P2, R130, R156, R148, P2, P1 ;  /* 0x0000009c829c7210 */ /* 0x000fc80001222494 */
[----:B------:R-:W-:Y:S01]  /*34df0*/  IADD3.X R157, PT, PT, R131, R157, R149, P1, P2 ;  /* 0x0000009d839d7210 */ /* 0x000fe20000fe4495 */
[----:B------:R-:W-:-:S04]  /*34e00*/  IMAD.WIDE.U32 R148, R38, R78, RZ ;  /* 0x0000004e26947225 */ /* 0x000fc800078e00ff */
[----:B------:R-:W-:-:S04]  /*34e10*/  IMAD.WIDE.U32 R130, R49, R52, RZ ;  /* 0x0000003431827225 */ /* 0x000fc800078e00ff */
[----:B------:R-:W-:-:S04]  /*34e20*/  IMAD.WIDE.U32 R142, R65, R78, RZ ;  /* 0x0000004e418e7225 */ /* 0x000fc800078e00ff */
[----:B------:R-:W-:Y:S01]  /*34e30*/  IMAD.WIDE.U32 R152, R39, R52, RZ ;  /* 0x0000003427987225 */ /* 0x000fe200078e00ff */
[----:B------:R-:W-:-:S03]  /*34e40*/  SHF.R.U32.HI R33, RZ, 0xc, R47 ;  /* 0x0000000cff217819 */ /* 0x000fc6000001162f */
[----:B------:R-:W-:Y:S01]  /*34e50*/  IMAD.WIDE.U32 R148, P2, R58, R65, R148 ;  /* 0x000000413a947225 */ /* 0x000fe20007840094 */
[----:B------:R-:W-:-:S03]  /*34e60*/  IADD3 R47, P1, PT, R142, R152, RZ ;  /* 0x000000988e2f7210 */ /* 0x000fc60007f3e0ff */
[----:B------:R-:W-:Y:S01]  /*34e70*/  IMAD.WIDE.U32 R130, P3, R43, R39, R130 ;  /* 0x000000272b827225 */ /* 0x000fe20007860082 */
[----:B------:R-:W-:Y:S02]  /*34e80*/  IADD3 R143, P5, PT, R143, R148, RZ ;  /* 0x000000948f8f7210 */ /* 0x000fe40007fbe0ff */
[----:B------:R-:W-:Y:S01]  /*34e90*/  MOV R142, R149 ;  /* 0x00000095008e7202 */ /* 0x000fe20000000f00 */
[-C--:B------:R-:W-:Y:S01]  /*34ea0*/  IMAD.WIDE.U32 R148, R62, R55.reuse, RZ ;  /* 0x000000373e947225 */ /* 0x080fe200078e00ff */
[----:B------:R-:W-:Y:S02]  /*34eb0*/  IADD3 R152, P4, PT, R153, R130, RZ ;  /* 0x0000008299987210 */ /* 0x000fe40007f9e0ff */
[----:B------:R-:W-:Y:S02]  /*34ec0*/  LOP3.LUT R130, R33, 0x7f, RZ, 0xc0, !PT ;  /* 0x0000007f21827812 */ /* 0x000fe400078ec0ff */
[----:B------:R-:W-:Y:S01]  /*34ed0*/  IADD3.X R33, P1, PT, R143, R152, RZ, P1, !PT ;  /* 0x000000988f217210 */ /* 0x000fe20000f3e4ff */
[----:B------:R-:W-:-:S04]  /*34ee0*/  IMAD.WIDE.U32 R152, R37, R55, RZ ;  /* 0x0000003725987225 */ /* 0x000fc800078e00ff */
[----:B------:R-:W-:Y:S01]  /*34ef0*/  IMAD.WIDE.U32 R148, P6, R59, R37, R148 ;  /* 0x000000253b947225 */ /* 0x000fe200078c0094 */
[----:B------:R0:W-:Y:S03]  /*34f00*/  STG.E.U8 desc[UR6][R138.64+0x7f], R130 ;  /* 0x00007f828a007986 */ /* 0x0001e6000c101106 */
[----:B------:R-:W-:Y:S01]  /*34f10*/  IMAD.X R143, RZ, RZ, RZ, P2 ;  /* 0x000000ffff8f7224 */ /* 0x000fe200010e06ff */
[----:B------:R-:W-:Y:S01]  /*34f20*/  IADD3 R47, P2, PT, R47, R152, RZ ;  /* 0x000000982f2f7210 */ /* 0x000fe20007f5e0ff */
[----:B------:R-:W-:Y:S01]  /*34f30*/  IMAD.X R155, RZ, RZ, RZ, P3 ;  /* 0x000000ffff9b7224 */ /* 0x000fe200018e06ff */
[----:B------:R-:W-:Y:S01]  /*34f40*/  IADD3 R152, P3, PT, R153, R148, RZ ;  /* 0x0000009499987210 */ /* 0x000fe20007f7e0ff */
[----:B------:R-:W-:Y:S01]  /*34f50*/  IMAD.MOV.U32 R154, RZ, RZ, R131 ;  /* 0x000000ffff9a7224 */ /* 0x000fe200078e0083 */
[----:B------:R-:W-:Y:S01]  /*34f60*/  IADD3.X R131, PT, PT, RZ, RZ, RZ, P6, !PT ;  /* 0x000000ffff837210 */ /* 0x000fe200037fe4ff */
[----:B0-----:R-:W-:Y:S01]  /*34f70*/  IMAD.MOV.U32 R130, RZ, RZ, R149 ;  /* 0x000000ffff827224 */ /* 0x001fe200078e0095 */
[----:B------:R-:W-:Y:S01]  /*34f80*/  IADD3.X R33, P2, PT, R33, R152, RZ, P2, !PT ;  /* 0x0000009821217210 */ /* 0x000fe2000175e4ff */
        /* <DEDUP_REMOVED lines=20> */
[----:B------:R-:W-:-:S03]  /*350d0*/  IADD3.X R197, P2, PT, R33, R197, RZ, P2, !PT ;  /* 0x000000c521c57210 */ /* 0x000fc6000175e4ff */
[----:B------:R-:W-:-:S04]  /*350e0*/  IMAD.WIDE.U32.X R148, R56, R54, R148, P4 ;  /* 0x0000003638947225 */ /* 0x000fc800020e0494 */
[----:B------:R-:W-:-:S03]  /*350f0*/  IMAD.WIDE.U32.X R130, R77, R145, R130, P3 ;  /* 0x000000914d827225 */ /* 0x000fc600018e0482 */
[----:B------:R-:W-:-:S04]  /*35100*/  IADD3.X R153, P1, P2, R130, R153, R148, P2, P1 ;  /* 0x0000009982997210 */ /* 0x000fc80001222494 */
[----:B------:R-:W-:Y:S02]  /*35110*/  IADD3.X R152, PT, PT, R131, R152, R149, P1, P2 ;  /* 0x0000009883987210 */ /* 0x000fe40000fe4495 */
[----:B------:R-:W-:-:S04]  /*35120*/  LEA.HI R155, P1, R60, R72, RZ, 0xd ;  /* 0x000000483c9b7211 */ /* 0x000fc800078368ff */
[----:B------:R-:W-:-:S04]  /*35130*/  IADD3.X R142, PT, PT, RZ, R67, RZ, P1, !PT ;  /* 0x00000043ff8e7210 */ /* 0x000fc80000ffe4ff */
[----:B------:R-:W-:Y:S01]  /*35140*/  LEA.HI R47, P1, R142, R46, RZ, 0xd ;  /* 0x0000002e8e2f7211 */ /* 0x000fe200078368ff */
[----:B------:R0:W-:Y:S04]  /*35150*/  STG.E.U8 desc[UR6][R138.64+0x3d], R160 ;  /* 0x00003da08a007986 */ /* 0x0001e8000c101106 */
[----:B------:R-:W-:Y:S01]  /*35160*/  IMAD.X R143, RZ, RZ, R71, P1 ;  /* 0x000000ffff8f7224 */ /* 0x000fe200008e0647 */
[----:B------:R1:W-:Y:S04]  /*35170*/  STG.E.U8 desc[UR6][R138.64+0x60], R161 ;  /* 0x000060a18a007986 */ /* 0x0003e8000c101106 */
[----:B0-----:R-:W-:-:S02]  /*35180*/  LEA.HI R160, P2, R143, R195, RZ, 0xd ;  /* 0x000000c38fa07211 */ /* 0x001fc400078568ff */
[----:B-1----:R-:W-:-:S03]  /*35190*/  SHF.L.W.U32.HI R161, R34, 0xd, R41 ;  /* 0x0000000d22a17819 */ /* 0x002fc60000010e29 */
[----:B------:R-:W-:Y:S01]  /*351a0*/  IMAD.X R159, RZ, RZ, R218, P2 ;  /* 0x000000ffff9f7224 */ /* 0x000fe200010e06da */
[----:B------:R-:W-:Y:S02]  /*351b0*/  SHF.L.W.U32.HI R45, R41, 0xd, R45 ;  /* 0x0000000d292d7819 */ /* 0x000fe40000010e2d */
[----:B------:R-:W-:Y:S02]  /*351c0*/  IADD3 R161, P1, PT, R161, R127, RZ ;  /* 0x0000007fa1a17210 */ /* 0x000fe40007f3e0ff */
[----:B------:R-:W-:Y:S02]  /*351d0*/  SHF.R.U32.HI R130, RZ, 0x13, R159 ;  /* 0x00000013ff827819 */ /* 0x000fe4000001169f */
[----:B------:R-:W-:Y:S01]  /*351e0*/  IADD3.X R200, P1, PT, R45, R200, RZ, P1, !PT ;  /* 0x000000c82dc87210 */ /* 0x000fe20000f3e4ff */
[----:B------:R0:W-:Y:S02]  /*351f0*/  STG.E.U8 desc[UR6][R138.64+0x61], R166 ;  /* 0x000061a68a007986 */ /* 0x0001e4000c101106 */
[----:B------:R-:W-:Y:S01]  /*35200*/  IMAD.WIDE.U32 R130, R130, 0x13, R150 ;  /* 0x0000001382827825 */ /* 0x000fe200078e0096 */
[----:B------:R-:W-:-:S04]  /*35210*/  IADD3.X R68, P1, PT, RZ, R68, RZ, P1, !PT ;  /* 0x00000044ff447210 */ /* 0x000fc80000f3e4ff */
[----:B------:R-:W-:Y:S01]  /*35220*/  IADD3.X R41, PT, PT, RZ, R79, RZ, P1, !PT ;  /* 0x0000004fff297210 */ /* 0x000fe20000ffe4ff */
[----:B0-----:R-:W-:Y:S01]  /*35230*/  IMAD.MOV.U32 R166, RZ, RZ, RZ ;  /* 0x000000ffffa67224 */ /* 0x001fe200078e00ff */
[----:B------:R-:W-:-:S03]  /*35240*/  SHF.L.W.U32.HI R241, R200, 0xd, R68 ;  /* 0x0000000dc8f17819 */ /* 0x000fc60000010e44 */
[----:B------:R-:W-:Y:S01]  /*35250*/  IMAD.IADD R166, R131, 0x1, R166 ;  /* 0x0000000183a67824 */ /* 0x000fe200078e02a6 */
[----:B------:R-:W-:Y:S02]  /*35260*/  SHF.L.W.U32.HI R41, R68, 0xd, R41 ;  /* 0x0000000d44297819 */ /* 0x000fe40000010e29 */
[----:B------:R-:W-:Y:S02]  /*35270*/  IADD3 R241, P1, PT, R241, R126, RZ ;  /* 0x0000007ef1f17210 */ /* 0x000fe40007f3e0ff */
[----:B------:R-:W-:Y:S02]  /*35280*/  IADD3 RZ, P2, PT, R130, 0x13, RZ ;  /* 0x0000001382ff7810 */ /* 0x000fe40007f5e0ff */
[C---:B------:R-:W-:Y:S02]  /*35290*/  LOP3.LUT R131, R166.reuse, 0x7ffff, RZ, 0xc0, !PT ;  /* 0x0007ffffa6837812 */ /* 0x040fe400078ec0ff */
[----:B------:R-:W-:Y:S02]  /*352a0*/  IADD3.X R202, P1, PT, R41, R202, RZ, P1, !PT ;  /* 0x000000ca29ca7210 */ /* 0x000fe40000f3e4ff */
[----:B------:R-:W-:-:S02]  /*352b0*/  LEA.HI R166, P6, R166, R50, RZ, 0xd ;  /* 0x00000032a6a67211 */ /* 0x000fc400078d68ff */
[----:B------:R-:W-:Y:S02]  /*352c0*/  IADD3.X R41, PT, PT, RZ, R131, RZ, P2, !PT ;  /* 0x00000083ff297210 */ /* 0x000fe400017fe4ff */
[----:B------:R-:W-:Y:S02]  /*352d0*/  LOP3.LUT R165, R60, 0x7ffff, RZ, 0xc0, !PT ;  /* 0x0007ffff3ca57812 */ /* 0x000fe400078ec0ff */
[----:B------:R-:W-:-:S03]  /*352e0*/  LEA.HI RZ, P2, R41, R166, RZ, 0xd ;  /* 0x000000a629ff7211 */ /* 0x000fc600078568ff */
[----:B------:R-:W-:-:S04]  /*352f0*/  IMAD.X R165, RZ, RZ, R165, P6 ;  /* 0x000000ffffa57224 */ /* 0x000fc800030e06a5 */
[----:B------:R-:W-:Y:S01]  /*35300*/  IMAD.X R41, RZ, RZ, R165, P2 ;  /* 0x000000ffff297224 */ /* 0x000fe200010e06a5 */
[----:B------:R-:W-:-:S04]  /*35310*/  LOP3.LUT R68, R142, 0x7ffff, RZ, 0xc0, !PT ;  /* 0x0007ffff8e447812 */ /* 0x000fc800078ec0ff */
[----:B------:R-:W-:Y:S01]  /*35320*/  LEA.HI RZ, P2, R41, R155, RZ, 0xd ;  /* 0x0000009b29ff7211 */ /* 0x000fe200078568ff */
[----:B------:R0:W-:Y:S03]  /*35330*/  STG.E.U8 desc[UR6][R138.64+0x62], R167 ;  /* 0x000062a78a007986 */ /* 0x0001e6000c101106 */
[----:B------:R-:W-:Y:S02]  /*35340*/  IADD3.X R41, PT, PT, RZ, R68, RZ, P2, !PT ;  /* 0x00000044ff297210 */ /* 0x000fe400017fe4ff */
[----:B------:R-:W-:Y:S02]  /*35350*/  LOP3.LUT R79, R143, 0x7ffff, RZ, 0xc0, !PT ;  /* 0x0007ffff8f4f7812 */ /* 0x000fe400078ec0ff */
[----:B------:R-:W-:Y:S01]  /*35360*/  LEA.HI RZ, P2, R41, R47, RZ, 0xd ;  /* 0x0000002f29ff7211 */ /* 0x000fe200078568ff */
[----:B0-----:R-:W3:Y:S04]  /*35370*/  LDL.LU R167, [R1+0xb8] ;  /* 0x0000b80001a77983 */ /* 0x001ee80000300800 */
[----:B------:R-:W3:Y:S04]  /*35380*/  LDL.LU.64 R162, [R1+0x50] ;  /* 0x0000500001a27983 */ /* 0x000ee80000300a00 */
[----:B------:R-:W3:Y:S01]  /*35390*/  LDL.LU.64 R148, [R1+0x58] ;  /* 0x0000580001947983 */ /* 0x000ee20000300a00 */
[----:B------:R-:W-:Y:S01]  /*353a0*/  IMAD.X R45, RZ, RZ, R79, P2 ;  /* 0x000000ffff2d7224 */ /* 0x000fe200010e064f */
[----:B------:R-:W-:-:S02]  /*353b0*/  SHF.R.U32.HI R169, RZ, 0xa, R169 ;  /* 0x0000000affa97819 */ /* 0x000fc400000116a9 */
[----:B------:R0:W-:Y:S02]  /*353c0*/  STG.E.U8 desc[UR6][R138.64+0x41], R172 ;  /* 0x000041ac8a007986 */ /* 0x0001e4000c101106 */
[----:B------:R-:W-:Y:S02]  /*353d0*/  LEA.HI RZ, P2, R45, R160, RZ, 0xd ;  /* 0x000000a02dff7211 */ /* 0x000fe400078568ff */
[----:B------:R-:W-:Y:S01]  /*353e0*/  LOP3.LUT R45, R159, 0x7ffff, RZ, 0xc0, !PT ;  /* 0x0007ffff9f2d7812 */ /* 0x000fe200078ec0ff */
[----:B------:R1:W-:Y:S01]  /*353f0*/  STG.E.U8 desc[UR6][R138.64+0x52], R169 ;  /* 0x000052a98a007986 */ /* 0x0003e2000c101106 */
[----:B------:R-:W-:Y:S02]  /*35400*/  LEA.HI R187, P6, R54, R37, RZ, 0xd ;  /* 0x0000002536bb7211 */ /* 0x000fe400078d68ff */
[----:B0-----:R-:W-:Y:S01]  /*35410*/  IADD3 R172, P4, PT, R234, R220, RZ ;  /* 0x000000dceaac7210 */ /* 0x001fe20007f9e0ff */
[----:B------:R-:W-:-:S03]  /*35420*/  IMAD.X R37, RZ, RZ, R45, P2 ;  /* 0x000000ffff257224 */ /* 0x000fc600010e062d */
[----:B----4-:R-:W-:Y:S02]  /*35430*/  IADD3.X R41, P4, PT, R245, R168, RZ, P4, !PT ;  /* 0x000000a8f5297210 */ /* 0x010fe4000279e4ff */
[----:B-1----:R-:W4:Y:S04]  /*35440*/  LDL.LU.64 R168, [R1+0x68] ;  /* 0x0000680001a87983 */ /* 0x002f280000300a00 */
[----:B------:R-:W4:Y:S04]  /*35450*/  LDL.LU R126, [R1+0xb4] ;  /* 0x0000b400017e7983 */ /* 0x000f280000300800 */
[----:B------:R-:W4:Y:S04]  /*35460*/  LDL.LU R45, [R1+0xc0] ;  /* 0x0000c000012d7983 */ /* 0x000f280000300800 */
[----:B------:R-:W4:Y:S01]  /*35470*/  LDL.LU R127, [R1+0xcc] ;  /* 0x0000cc00017f7983 */ /* 0x000f220000300800 */
[----:B--2---:R-:W-:-:S02]  /*35480*/  IADD3 R33, P3, PT, R184, R240, RZ ;  /* 0x000000f0b8217210 */ /* 0x004fc40007f7e0ff */
[----:B------:R-:W-:Y:S02]  /*35490*/  IADD3.X R184, PT, PT, RZ, R62, RZ, P6, !PT ;  /* 0x0000003effb87210 */ /* 0x000fe400037fe4ff */
[----:B------:R-:W-:Y:S02]  /*354a0*/  SHF.L.W.U32.HI R178, R129, 0xd, R178 ;  /* 0x0000000d81b27819 */ /* 0x000fe40000010eb2 */
[----:B---3--:R-:W-:Y:S02]  /*354b0*/  IADD3 R172, P5, PT, R172, R170, RZ ;  /* 0x000000aaacac7210 */ /* 0x008fe40007fbe0ff */
[----:B------:R-:W-:Y:S02]  /*354c0*/  SHF.L.W.U32.HI R129, R81, 0xd, R129 ;  /* 0x0000000d51817819 */ /* 0x000fe40000010e81 */
[----:B------:R-:W-:Y:S02]  /*354d0*/  LEA.HI R189, P2, R184, R39, RZ, 0xd ;  /* 0x00000027b8bd7211 */ /* 0x000fe400078568ff */
[----:B------:R-:W-:-:S02]  /*354e0*/  IADD3.X R128, P1, PT, RZ, R128, RZ, P1, !PT ;  /* 0x00000080ff807210 */ /* 0x000fc40000f3e4ff */
[----:B------:R-:W-:Y:S01]  /*354f0*/  IADD3 R172, P6, PT, R129, R172, RZ ;  /* 0x000000ac81ac7210 */ /* 0x000fe20007fde0ff */
[----:B------:R-:W-:Y:S02]  /*35500*/  IMAD.X R49, RZ, RZ, R49, P2 ;  /* 0x000000ffff317224 */ /* 0x000fe400010e0631 */
[----:B------:R-:W-:Y:S01]  /*35510*/  IMAD.X R135, RZ, RZ, R135, P1 ;  /* 0x000000ffff877224 */ /* 0x000fe200008e0687 */
[----:B------:R-:W-:Y:S02]  /*35520*/  SHF.R.U32.HI R37, RZ, 0x13, R37 ;  /* 0x00000013ff257819 */ /* 0x000fe40000011625 */
[----:B------:R-:W-:-:S03]  /*35530*/  LEA.HI R194, P2, R49, R65, RZ, 0xd ;  /* 0x0000004131c27211 */ /* 0x000fc600078568ff */
[----:B------:R-:W-:Y:S01]  /*35540*/  IMAD.WIDE.U32 R130, R37, 0x13, R130 ;  /* 0x0000001325827825 */ /* 0x000fe200078e0082 */
[----:B------:R-:W-:-:S03]  /*35550*/  SHF.L.W.U32.HI R240, R202, 0xd, R128 ;  /* 0x0000000dcaf07819 */ /* 0x000fc60000010e80 */
[----:B------:R-:W-:Y:S01]  /*35560*/  IMAD.X R198, RZ, RZ, R38, P2 ;  /* 0x000000ffffc67224 */ /* 0x000fe200010e0626 */
[----:B------:R-:W-:Y:S02]  /*35570*/  IADD3 R37, PT, PT, R131, UR4, RZ ;  /* 0x0000000483257c10 */ /* 0x000fe4000fffe0ff */
[----:B------:R-:W-:Y:S02]  /*35580*/  SHF.L.W.U32.HI R128, R128, 0xd, R135 ;  /* 0x0000000d80807819 */ /* 0x000fe40000010e87 */
[----:B------:R-:W-:Y:S02]  /*35590*/  IADD3 R240, P2, PT, R240, R158, RZ ;  /* 0x0000009ef0f07210 */ /* 0x000fe40007f5e0ff */
[C-C-:B------:R-:W-:Y:S02]  /*355a0*/  SHF.R.U64 R135, R130.reuse, 0x8, R37.reuse ;  /* 0x0000000882877819 */ /* 0x140fe40000001225 */
[----:B------:R-:W-:Y:S02]  /*355b0*/  SHF.R.U64 R158, R130, 0x10, R37 ;  /* 0x00000010829e7819 */ /* 0x000fe40000001225 */
[----:B------:R-:W-:-:S04]  /*355c0*/  IADD3.X R41, P5, PT, R41, R167, RZ, P5, !PT ;  /* 0x000000a729297210 */ /* 0x000fc80002fbe4ff */
[----:B------:R-:W-:Y:S02]  /*355d0*/  IADD3.X R62, P6, PT, R178, R41, RZ, P6, !PT ;  /* 0x00000029b23e7210 */ /* 0x000fe400037de4ff */
[----:B------:R-:W-:Y:S02]  /*355e0*/  IADD3 R39, P1, PT, R148, R162, RZ ;  /* 0x000000a294277210 */ /* 0x000fe40007f3e0ff */
[----:B------:R-:W2:Y:S04]  /*355f0*/  LDL.LU R148, [R1+0xb0] ;  /* 0x0000b00001947983 */ /* 0x000ea80000300800 */
[----:B------:R-:W3:Y:S01]  /*35600*/  LDL.LU.64 R178, [R1+0x70] ;  /* 0x0000700001b27983 */ /* 0x000ee20000300a00 */
[----:B------:R-:W-:-:S03]  /*35610*/  IADD3.X R38, P4, P5, R226, R228, R236, P5, P4 ;  /* 0x000000e4e2267210 */ /* 0x000fc60002d884ec */
[----:B------:R-:W2:Y:S01]  /*35620*/  LDL.LU R149, [R1+0xc8] ;  /* 0x0000c80001957983 */ /* 0x000ea20000300800 */
[----:B------:R-:W-:-:S03]  /*35630*/  IADD3.X R226, PT, PT, R227, R229, R237, P4, P5 ;  /* 0x000000e5e3e27210 */ /* 0x000fc600027ea4ed */
[----:B------:R-:W2:Y:S01]  /*35640*/  LDL.LU R129, [R1+0xd0] ;  /* 0x0000d00001817983 */ /* 0x000ea20000300800 */
[----:B------:R-:W-:Y:S01]  /*35650*/  SHF.R.U32.HI R41, RZ, 0x13, R198 ;  /* 0x00000013ff297819 */ /* 0x000fe200000116c6 */
[----:B------:R-:W-:Y:S01]  /*35660*/  IMAD.MOV.U32 R162, RZ, RZ, R130 ;  /* 0x000000ffffa27224 */ /* 0x000fe200078e0082 */
[----:B------:R-:W-:Y:S01]  /*35670*/  SHF.R.U64 R163, R130, 0x18, R37 ;  /* 0x0000001882a37819 */ /* 0x000fe20000001225 */
[----:B------:R-:W2:Y:S01]  /*35680*/  LDL.LU.64 R170, [R1+0x20] ;  /* 0x0000200001aa7983 */ /* 0x000ea20000300a00 */
[----:B------:R-:W-:Y:S02]  /*35690*/  IADD3.X R38, P6, PT, RZ, R38, RZ, P6, !PT ;  /* 0x00000026ff267210 */ /* 0x000fe400037de4ff */
[----:B----4-:R-:W-:Y:S02]  /*356a0*/  IADD3 R33, P5, PT, R33, R168, RZ ;  /* 0x000000a821217210 */ /* 0x010fe40007fbe0ff */
[----:B------:R-:W4:Y:S01]  /*356b0*/  LDL.LU.64 R168, [R1+0x40] ;  /* 0x0000400001a87983 */ /* 0x000f220000300a00 */
[----:B------:R-:W-:-:S03]  /*356c0*/  IMAD.WIDE.U32 R144, R41, 0x13, R144 ;  /* 0x0000001329907825 */ /* 0x000fc600078e0090 */
[----:B------:R-:W4:Y:S01]  /*356d0*/  LDL.LU.64 R130, [R1] ;  /* 0x0000000001827983 */ /* 0x000f220000300a00 */
[----:B------:R-:W-:Y:S01]  /*356e0*/  IADD3.X R45, P4, PT, R45, R126, RZ, P3, !PT ;  /* 0x0000007e2d2d7210 */ /* 0x000fe20001f9e4ff */
[----:B------:R-:W-:Y:S01]  /*356f0*/  IMAD.MOV.U32 R126, RZ, RZ, RZ ;  /* 0x000000ffff7e7224 */ /* 0x000fe200078e00ff */
[----:B------:R-:W-:Y:S02]  /*35700*/  SHF.L.W.U32.HI R65, R62, 0xd, R38 ;  /* 0x0000000d3e417819 */ /* 0x000fe40000010e26 */
[----:B------:R-:W-:Y:S02]  /*35710*/  IADD3.X R41, P5, PT, R45, R127, RZ, P5, !PT ;  /* 0x0000007f2d297210 */ /* 0x000fe40002fbe4ff */
[----:B------:R-:W-:Y:S01]  /*35720*/  IADD3 R33, P3, PT, R65, R33, RZ ;  /* 0x0000002141217210 */ /* 0x000fe20007f7e0ff */
[----:B------:R-:W-:Y:S01]  /*35730*/  IMAD.IADD R65, R145, 0x1, R126 ;  /* 0x0000000191417824 */ /* 0x000fe200078e027e */
[----:B------:R-:W-:-:S04]  /*35740*/  IADD3.X R45, P4, P5, R242, R248, R246, P5, P4 ;  /* 0x000000f8f22d7210 */ /* 0x000fc80002d884f6 */
[----:B------:R-:W-:Y:S02]  /*35750*/  IADD3.X R242, PT, PT, R243, R249, R247, P4, P5 ;  /* 0x000000f9f3f27210 */ /* 0x000fe400027ea4f7 */
[C---:B------:R-:W-:Y:S02]  /*35760*/  LOP3.LUT R143, R65.reuse, 0x7ffff, RZ, 0xc0, !PT ;  /* 0x0007ffff418f7812 */ /* 0x040fe400078ec0ff */
[----:B------:R-:W-:Y:S02]  /*35770*/  LEA.HI R42, P5, R65, R42, RZ, 0xd ;  /* 0x0000002a412a7211 */ /* 0x000fe400078b68ff */
[----:B------:R-:W4:Y:S04]  /*35780*/  LDL.LU R65, [R1+0xc4] ;  /* 0x0000c40001417983 */ /* 0x000f280000300800 */
[----:B------:R-:W4:Y:S04]  /*35790*/  LDL.LU R127, [R1+0x34] ;  /* 0x00003400017f7983 */ /* 0x000f280000300800 */
[----:B------:R-:W4:Y:S01]  /*357a0*/  LDL.LU R167, [R1+0xbc] ;  /* 0x0000bc0001a77983 */ /* 0x000f220000300800 */
[----:B------:R-:W-:-:S02]  /*357b0*/  IADD3.X R226, PT, PT, RZ, R226, RZ, P6, !PT ;  /* 0x000000e2ffe27210 */ /* 0x000fc400037fe4ff */
[----:B------:R-:W-:Y:S02]  /*357c0*/  IADD3 RZ, P6, PT, R144, 0x13, RZ ;  /* 0x0000001390ff7810 */ /* 0x000fe40007fde0ff */
[----:B------:R-:W-:Y:S02]  /*357d0*/  SHF.L.W.U32.HI R38, R38, 0xd, R226 ;  /* 0x0000000d26267819 */ /* 0x000fe40000010ee2 */
[----:B------:R-:W-:Y:S02]  /*357e0*/  LOP3.LUT R229, R54, 0x7ffff, RZ, 0xc0, !PT ;  /* 0x0007ffff36e57812 */ /* 0x000fe400078ec0ff */
[----:B------:R-:W-:Y:S02]  /*357f0*/  IADD3.X R41, P4, PT, R38, R41, RZ, P3, !PT ;  /* 0x0000002926297210 */ /* 0x000fe40001f9e4ff */
[----:B------:R-:W-:Y:S01]  /*35800*/  IADD3.X R38, PT, PT, RZ, R143, RZ, P6, !PT ;  /* 0x0000008fff267210 */ /* 0x000fe200037fe4ff */
[----:B------:R-:W-:-:S03]  /*35810*/  IMAD.X R229, RZ, RZ, R229, P5 ;  /* 0x000000ffffe57224 */ /* 0x000fc600028e06e5 */
[----:B------:R-:W-:-:S04]  /*35820*/  LEA.HI RZ, P6, R38, R42, RZ, 0xd ;  /* 0x0000002a26ff7211 */ /* 0x000fc800078d68ff */
[----:B------:R-:W-:Y:S02]  /*35830*/  IADD3.X R54, PT, PT, RZ, R229, RZ, P6, !PT ;  /* 0x000000e5ff367210 */ /* 0x000fe400037fe4ff */
[----:B------:R-:W-:Y:S02]  /*35840*/  LOP3.LUT R184, R184, 0x7ffff, RZ, 0xc0, !PT ;  /* 0x0007ffffb8b87812 */ /* 0x000fe400078ec0ff */
[----:B------:R-:W-:Y:S02]  /*35850*/  LEA.HI RZ, P5, R54, R187, RZ, 0xd ;  /* 0x000000bb36ff7211 */ /* 0x000fe400078b68ff */
[----:B------:R-:W-:Y:S02]  /*35860*/  LOP3.LUT R175, R41, 0x7ffff, RZ, 0xc0, !PT ;  /* 0x0007ffff29af7812 */ /* 0x000fe400078ec0ff */
[----:B------:R-:W-:-:S03]  /*35870*/  LOP3.LUT R185, R49, 0x7ffff, RZ, 0xc0, !PT ;  /* 0x0007ffff31b97812 */ /* 0x000fc600078ec0ff */
[----:B------:R-:W-:Y:S01]  /*35880*/  IMAD R54, R175, 0x13, RZ ;  /* 0x00000013af367824 */ /* 0x000fe200078e02ff */
[----:B------:R-:W-:Y:S01]  /*35890*/  IADD3.X R199, P2, PT, R128, R199, RZ, P2, !PT ;  /* 0x000000c780c77210 */ /* 0x000fe2000175e4ff */
[----:B------:R-:W-:-:S03]  /*358a0*/  IMAD.MOV.U32 R142, RZ, RZ, R144 ;  /* 0x000000ffff8e7224 */ /* 0x000fc600078e0090 */
[----:B------:R-:W-:Y:S02]  /*358b0*/  IADD3.X R156, P2, PT, RZ, R156, RZ, P2, !PT ;  /* 0x0000009cff9c7210 */ /* 0x000fe4000175e4ff */
[----:B------:R-:W-:Y:S02]  /*358c0*/  LOP3.LUT R81, R81, 0x7ffff, RZ, 0xc0, !PT ;  /* 0x0007ffff51517812 */ /* 0x000fe400078ec0ff */
[----:B------:R-:W-:Y:S01]  /*358d0*/  SHF.L.W.U32.HI R238, R199, 0xd, R156 ;  /* 0x0000000dc7ee7819 */ /* 0x000fe20000010e9c */
[----:B------:R-:W-:Y:S01]  /*358e0*/  IMAD.MOV.U32 R231, RZ, RZ, R177 ;  /* 0x000000ffffe77224 */ /* 0x000fe200078e00b1 */
[----:B------:R0:W-:Y:S01]  /*358f0*/  STG.E.U8 desc[UR6][R138.64+0x82], R158 ;  /* 0x0000829e8a007986 */ /* 0x0001e2000c101106 */
[----:B------:R-:W-:-:S03]  /*35900*/  IMAD R164, R164, 0x13, RZ ;  /* 0x00000013a4a47824 */ /* 0x000fc600078e02ff */
[----:B------:R1:W-:Y:S01]  /*35910*/  STG.E.U8 desc[UR6][R138.64+0x84], R37 ;  /* 0x000084258a007986 */ /* 0x0003e2000c101106 */
[----:B------:R-:W-:Y:S01]  /*35920*/  IMAD.IADD R141, R141, 0x1, R164 ;  /* 0x000000018d8d7824 */ /* 0x000fe200078e02a4 */
[----:B------:R-:W-:Y:S02]  /*35930*/  LOP3.LUT R53, R53, 0x7ffff, RZ, 0xc0, !PT ;  /* 0x0007ffff35357812 */ /* 0x000fe400078ec0ff */
[----:B------:R-:W-:Y:S01]  /*35940*/  STG.E.U8 desc[UR6][R138.64+0x81], R135 ;  /* 0x000081878a007986 */ /* 0x000fe2000c101106 */
[----:B------:R-:W-:-:S03]  /*35950*/  LOP3.LUT R248, R40, 0x7ffff, RZ, 0xc0, !PT ;  /* 0x0007ffff28f87812 */ /* 0x000fc600078ec0ff */
[----:B------:R-:W-:Y:S04]  /*35960*/  STG.E.U8 desc[UR6][R138.64+0x80], R162 ;  /* 0x000080a28a007986 */ /* 0x000fe8000c101106 */
[----:B------:R-:W-:Y:S01]  /*35970*/  STG.E.U8 desc[UR6][R138.64+0x83], R163 ;  /* 0x000083a38a007986 */ /* 0x000fe2000c101106 */
[----:B------:R-:W-:Y:S01]  /*35980*/  IMAD.MOV.U32 R228, RZ, RZ, R201 ;  /* 0x000000ffffe47224 */ /* 0x000fe200078e00c9 */
[----:B------:R-:W-:Y:S02]  /*35990*/  LOP3.LUT R227, R63, 0x7ffff, RZ, 0xc0, !PT ;  /* 0x0007ffff3fe37812 */ /* 0x000fe400078ec0ff */
[----:B---3--:R-:W-:Y:S02]  /*359a0*/  IADD3 R39, P3, PT, R39, R178, RZ ;  /* 0x000000b227277210 */ /* 0x008fe40007f7e0ff */
[----:B------:R-:W-:-:S02]  /*359b0*/  IADD3.X R178, P4, PT, RZ, R45, RZ, P4, !PT ;  /* 0x0000002dffb27210 */ /* 0x000fc4000279e4ff */
[----:B--2---:R-:W-:Y:S02]  /*359c0*/  IADD3.X R45, P1, PT, R148, R149, RZ, P1, !PT ;  /* 0x00000095942d7210 */ /* 0x004fe40000f3e4ff */
[----:B------:R-:W-:Y:S01]  /*359d0*/  SHF.L.W.U32.HI R38, R41, 0xd, R178 ;  /* 0x0000000d29267819 */ /* 0x000fe20000010eb2 */
[----:B------:R-:W-:Y:S01]  /*359e0*/  IMAD.X R242, RZ, RZ, R242, P4 ;  /* 0x000000fffff27224 */ /* 0x000fe200020e06f2 */
[----:B------:R-:W-:Y:S02]  /*359f0*/  IADD3.X R45, P4, PT, R45, R129, RZ, P3, !PT ;  /* 0x000000812d2d7210 */ /* 0x000fe40001f9e4ff */
[----:B------:R-:W-:Y:S02]  /*35a00*/  IADD3 R38, P3, PT, R38, R39, RZ ;  /* 0x0000002726267210 */ /* 0x000fe40007f7e0ff */
[----:B------:R-:W-:Y:S01]  /*35a10*/  SHF.L.W.U32.HI R178, R178, 0xd, R242 ;  /* 0x0000000db2b27819 */ /* 0x000fe20000010ef2 */
[----:B------:R-:W-:-:S03]  /*35a20*/  IMAD.X R41, RZ, RZ, R184, P5 ;  /* 0x000000ffff297224 */ /* 0x000fc600028e06b8 */
[----:B------:R-:W-:Y:S02]  /*35a30*/  IADD3.X R178, P3, PT, R178, R45, RZ, P3, !PT ;  /* 0x0000002db2b27210 */ /* 0x000fe40001f7e4ff */
[----:B----4-:R-:W-:-:S04]  /*35a40*/  IADD3.X R39, P1, P4, R130, R168, R170, P4, P1 ;  /* 0x000000a882277210 */ /* 0x010fc800024224aa */
[----:B------:R-:W-:Y:S02]  /*35a50*/  IADD3.X R45, PT, PT, R131, R169, R171, P1, P4 ;  /* 0x000000a9832d7210 */ /* 0x000fe40000fe84ab */
[----:B------:R-:W-:Y:S02]  /*35a60*/  IADD3.X R39, P1, PT, RZ, R39, RZ, P3, !PT ;  /* 0x00000027ff277210 */ /* 0x000fe40001f3e4ff */
[----:B------:R-:W-:Y:S01]  /*35a70*/  LEA.HI RZ, P4, R41, R189, RZ, 0xd ;  /* 0x000000bd29ff7211 */ /* 0x000fe200078968ff */
[----:B------:R-:W-:Y:S01]  /*35a80*/  IMAD.WIDE.U32 R148, R33, 0x13, RZ ;  /* 0x0000001321947825 */ /* 0x000fe200078e00ff */
[----:B------:R-:W-:Y:S02]  /*35a90*/  IADD3.X R41, PT, PT, RZ, R45, RZ, P1, !PT ;  /* 0x0000002dff297210 */ /* 0x000fe40000ffe4ff */
[----:B------:R-:W-:Y:S01]  /*35aa0*/  SHF.L.W.U32.HI R49, R178, 0xd, R39 ;  /* 0x0000000db2317819 */ /* 0x000fe20000010e27 */
[----:B------:R-:W-:Y:S01]  /*35ab0*/  IMAD.X R45, RZ, RZ, R185, P4 ;  /* 0x000000ffff2d7224 */ /* 0x000fe200020e06b9 */
[----:B------:R-:W-:Y:S01]  /*35ac0*/  SHF.L.W.U32.HI R41, R39, 0xd, R41 ;  /* 0x0000000d27297819 */ /* 0x000fe20000010e29 */
[----:B------:R-:W-:-:S03]  /*35ad0*/  IMAD.WIDE.U32 R130, R27, R148, RZ ;  /* 0x000000941b827225 */ /* 0x000fc600078e00ff */
[----:B------:R-:W-:Y:S02]  /*35ae0*/  LEA.HI RZ, P3, R45, R194, RZ, 0xd ;  /* 0x000000c22dff7211 */ /* 0x000fe400078768ff */
[----:B------:R-:W-:Y:S01]  /*35af0*/  IADD3 R39, P1, PT, R49, R65, RZ ;  /* 0x0000004131277210 */ /* 0x000fe20007f3e0ff */
[----:B------:R-:W-:Y:S01]  /*35b00*/  IMAD.IADD R54, R149, 0x1, R54 ;  /* 0x0000000195367824 */ /* 0x000fe200078e0236 */
[----:B------:R-:W-:Y:S02]  /*35b10*/  LOP3.LUT R65, R198, 0x7ffff, RZ, 0xc0, !PT ;  /* 0x0007ffffc6417812 */ /* 0x000fe400078ec0ff */
[----:B------:R-:W-:Y:S01]  /*35b20*/  IADD3.X R41, P1, PT, R41, R127, RZ, P1, !PT ;  /* 0x0000007f29297210 */ /* 0x000fe20000f3e4ff */
[----:B------:R-:W-:-:S03]  /*35b30*/  IMAD.WIDE.U32 R130, P4, R54, R25, R130 ;  /* 0x0000001936827225 */ /* 0x000fc60007880082 */
[----:B------:R-:W-:Y:S01]  /*35b40*/  IADD3.X R49, P1, PT, RZ, R167, RZ, P1, !PT ;  /* 0x000000a7ff317210 */ /* 0x000fe20000f3e4ff */
[----:B------:R-:W-:-:S04]  /*35b50*/  IMAD.WIDE.U32 R128, R25, R148, RZ ;  /* 0x0000009419807225 */ /* 0x000fc800078e00ff */
[----:B------:R-:W-:Y:S01]  /*35b60*/  IMAD.X R65, RZ, RZ, R65, P3 ;  /* 0x000000ffff417224 */ /* 0x000fe200018e0641 */
[----:B------:R-:W-:Y:S01]  /*35b70*/  IADD3 R45, P3, PT, R129, R130, RZ ;  /* 0x00000082812d7210 */ /* 0x000fe20007f7e0ff */
[----:B------:R-:W-:-:S03]  /*35b80*/  IMAD.X R129, RZ, RZ, R252, P1 ;  /* 0x000000ffff817224 */ /* 0x000fc600008e06fc */
[----:B------:R-:W-:Y:S02]  /*35b90*/  SHF.R.U32.HI R65, RZ, 0x13, R65 ;  /* 0x00000013ff417819 */ /* 0x000fe40000011641 */
[----:B------:R-:W-:-:S03]  /*35ba0*/  SHF.L.W.U32.HI R130, R41, 0xd, R49 ;  /* 0x0000000d29827819 */ /* 0x000fc60000010e31 */
[----:B------:R-:W-:Y:S01]  /*35bb0*/  IMAD.WIDE.U32 R142, R65, 0x13, R142 ;  /* 0x00000013418e7825 */ /* 0x000fe200078e008e */
[----:B------:R-:W-:Y:S02]  /*35bc0*/  SHF.L.W.U32.HI R65, R49, 0xd, R129 ;  /* 0x0000000d31417819 */ /* 0x000fe40000010e81 */
[----:B------:R-:W-:Y:S02]  /*35bd0*/  IADD3.X R49, PT, PT, RZ, R157, RZ, P2, !PT ;  /* 0x0000009dff317210 */ /* 0x000fe400017fe4ff */
[----:B------:R-:W-:Y:S02]  /*35be0*/  MOV R126, R131 ;  /* 0x00000083007e7202 */ /* 0x000fe40000000f00 */
[----:B------:R-:W-:Y:S01]  /*35bf0*/  SHF.L.W.U32.HI R49, R156, 0xd, R49 ;  /* 0x0000000d9c317819 */ /* 0x000fe20000010e31 */
[----:B------:R-:W-:Y:S01]  /*35c00*/  IMAD.WIDE.U32 R130, R130, 0x13, R80 ;  /* 0x0000001382827825 */ /* 0x000fe200078e0050 */
[----:B------:R-:W-:-:S03]  /*35c10*/  LEA.HI R156, P2, R37, R166, RZ, 0xd ;  /* 0x000000a6259c7211 */ /* 0x000fc600078568ff */
[----:B------:R-:W-:Y:S01]  /*35c20*/  IMAD R65, R65, 0x13, RZ ;  /* 0x0000001341417824 */ /* 0x000fe200078e02ff */
[----:B------:R-:W-:Y:S02]  /*35c30*/  IADD3 R238, P1, PT, R238, R154, RZ ;  /* 0x0000009aeeee7210 */ /* 0x000fe40007f3e0ff */
[----:B------:R-:W-:Y:S01]  /*35c40*/  IADD3.X R157, PT, PT, RZ, R165, RZ, P2, !PT ;  /* 0x000000a5ff9d7210 */ /* 0x000fe200017fe4ff */
[----:B------:R-:W-:Y:S01]  /*35c50*/  IMAD.IADD R165, R131, 0x1, R65 ;  /* 0x0000000183a57824 */ /* 0x000fe200078e0241 */
[----:B------:R-:W-:Y:S02]  /*35c60*/  IADD3.X R197, P1, PT, R49, R197, RZ, P1, !PT ;  /* 0x000000c531c57210 */ /* 0x000fe40000f3e4ff */
[----:B------:R-:W-:Y:S02]  /*35c70*/  LOP3.LUT R131, R62, 0x7ffff, RZ, 0xc0, !PT ;  /* 0x0007ffff3e837812 */ /* 0x000fe400078ec0ff */
[----:B------:R-:W-:Y:S02]  /*35c80*/  LEA.HI R172, P2, R165, R172, RZ, 0xd ;  /* 0x000000aca5ac7211 */ /* 0x000fe400078568ff */
[----:B------:R-:W-:-:S02]  /*35c90*/  IADD3.X R127, PT, PT, RZ, RZ, RZ, P4, !PT ;  /* 0x000000ffff7f7210 */ /* 0x000fc400027fe4ff */
[----:B------:R-:W-:Y:S02]  /*35ca0*/  LEA.HI R62, P4, R157, R155, RZ, 0xd ;  /* 0x0000009b9d3e7211 */ /* 0x000fe400078968ff */
[----:B------:R-:W-:Y:S02]  /*35cb0*/  IADD3.X R153, P1, PT, RZ, R153, RZ, P1, !PT ;  /* 0x00000099ff997210 */ /* 0x000fe40000f3e4ff */
[----:B------:R-:W-:Y:S01]  /*35cc0*/  IADD3.X R131, PT, PT, RZ, R131, RZ, P2, !PT ;  /* 0x00000083ff837210 */ /* 0x000fe200017fe4ff */
[----:B------:R-:W-:Y:S01]  /*35cd0*/  IMAD.WIDE.U32 R80, R28, R148, RZ ;  /* 0x000000941c507225 */ /* 0x000fe200078e00ff */
[----:B------:R-:W-:-:S03]  /*35ce0*/  SHF.R.U32.HI R65, RZ, 0xd, R157 ;  /* 0x0000000dff417819 */ /* 0x000fc6000001169d */
[----:B------:R-:W-:Y:S02]  /*35cf0*/  VIADD R208, R143, UR4 ;  /* 0x000000048fd07c36 */ /* 0x000fe40008000000 */
[----:B------:R-:W-:Y:S02]  /*35d00*/  IMAD.SHL.U32 R49, R62, 0x40, RZ ;  /* 0x000000403e317824 */ /* 0x000fe400078e00ff */
[----:B------:R-:W-:-:S04]  /*35d10*/  IMAD.WIDE.U32 R154, R172, 0x13, RZ ;  /* 0x00000013ac9a7825 */ /* 0x000fc800078e00ff */
[----:B------:R-:W-:Y:S02]  /*35d20*/  IMAD.X R152, RZ, RZ, R152, P1 ;  /* 0x000000ffff987224 */ /* 0x000fe400008e0698 */
[----:B------:R-:W-:Y:S01]  /*35d30*/  IMAD R129, R131, 0x13, RZ ;  /* 0x0000001383817824 */ /* 0x000fe200078e02ff */
[C---:B------:R-:W-:Y:S01]  /*35d40*/  SHF.R.U64 R234, R142.reuse, 0x8, R208 ;  /* 0x000000088eea7819 */ /* 0x040fe200000012d0 */
[----:B------:R-:W-:Y:S01]  /*35d50*/  IMAD.MOV.U32 R246, RZ, RZ, R142 ;  /* 0x000000fffff67224 */ /* 0x000fe200078e008e */
[----:B------:R-:W-:Y:S01]  /*35d60*/  SHF.R.U64 R242, R142, 0x10, R208 ;  /* 0x000000108ef27819 */ /* 0x000fe200000012d0 */
[----:B------:R-:W-:Y:S01]  /*35d70*/  IMAD.WIDE.U32 R80, P5, R54, R26, R80 ;  /* 0x0000001a36507225 */ /* 0x000fe200078a0050 */
[----:B------:R-:W-:Y:S02]  /*35d80*/  SHF.R.U64 R245, R142, 0x18, R208 ;  /* 0x000000188ef57819 */ /* 0x000fe400000012d0 */
[----:B------:R-:W-:Y:S01]  /*35d90*/  LOP3.LUT R65, R49, 0x3f, R65, 0xf8, !PT ;  /* 0x0000003f31417812 */ /* 0x000fe200078ef841 */
[----:B------:R-:W-:Y:S01]  /*35da0*/  IMAD.WIDE.U32 R148, R26, R148, RZ ;  /* 0x000000941a947225 */ /* 0x000fe200078e00ff */
[----:B------:R-:W-:-:S02]  /*35db0*/  SHF.L.W.U32.HI R237, R153, 0xd, R152 ;  /* 0x0000000d99ed7819 */ /* 0x000fc40000010e98 */
[----:B------:R-:W-:Y:S01]  /*35dc0*/  LOP3.LUT R49, R34, 0x7ffff, RZ, 0xc0, !PT ;  /* 0x0007ffff22317812 */ /* 0x000fe200078ec0ff */
[----:B------:R-:W-:Y:S01]  /*35dd0*/  IMAD.WIDE.U32 R142, R28, R154, RZ ;  /* 0x0000009a1c8e7225 */ /* 0x000fe200078e00ff */
[----:B------:R-:W-:Y:S02]  /*35de0*/  SHF.L.W.U32.HI R153, R197, 0xd, R153 ;  /* 0x0000000dc5997819 */ /* 0x000fe40000010e99 */
[----:B------:R-:W-:Y:S01]  /*35df0*/  IADD3 R34, PT, PT, R155, R129, RZ ;  /* 0x000000819b227210 */ /* 0x000fe20007ffe0ff */
[----:B------:R-:W-:Y:S01]  /*35e00*/  IMAD.MOV.U32 R144, RZ, RZ, R81 ;  /* 0x000000ffff907224 */ /* 0x000fe200078e0051 */
[----:B------:R-:W-:Y:S01]  /*35e10*/  IADD3 R129, P2, PT, R149, R80, RZ ;  /* 0x0000005095817210 */ /* 0x000fe20007f5e0ff */
[----:B------:R-:W-:-:S04]  /*35e20*/  IMAD.WIDE.U32 R80, R153, 0x13, R48 ;  /* 0x0000001399507825 */ /* 0x000fc800078e0030 */
[----:B------:R-:W-:-:S04]  /*35e30*/  IMAD.WIDE.U32 R48, P1, R34, R26, R142 ;  /* 0x0000001a22307225 */ /* 0x000fc8000782008e */
[----:B------:R-:W-:-:S04]  /*35e40*/  IMAD.WIDE.U32 R154, R26, R154, RZ ;  /* 0x0000009a1a9a7225 */ /* 0x000fc800078e00ff */
[----:B------:R-:W-:Y:S01]  /*35e50*/  IMAD.X R143, RZ, RZ, RZ, P1 ;  /* 0x000000ffff8f7224 */ /* 0x000fe200008e06ff */
[----:B------:R-:W-:Y:S01]  /*35e60*/  IADD3 R48, P1, PT, R155, R48, RZ ;  /* 0x000000309b307210 */ /* 0x000fe20007f3e0ff */
[----:B------:R-:W-:Y:S02]  /*35e70*/  IMAD.MOV.U32 R142, RZ, RZ, R49 ;  /* 0x000000ffff8e7224 */ /* 0x000fe400078e0031 */
[----:B------:R-:W-:Y:S02]  /*35e80*/  IMAD.X R68, RZ, RZ, R68, P4 ;  /* 0x000000ffff447224 */ /* 0x000fe400020e0644 */
[----:B------:R-:W-:-:S03]  /*35e90*/  IMAD.WIDE.U32.X R142, R34, R28, R142, P1 ;  /* 0x0000001c228e7225 */ /* 0x000fc600008e048e */
[----:B------:R-:W-:Y:S01]  /*35ea0*/  LEA.HI R179, P1, R68, R47, RZ, 0xd ;  /* 0x0000002f44b37211 */ /* 0x000fe200078368ff */
[----:B------:R-:W-:Y:S02]  /*35eb0*/  IMAD.X R145, RZ, RZ, RZ, P5 ;  /* 0x000000ffff917224 */ /* 0x000fe400028e06ff */
[----:B------:R-:W-:-:S04]  /*35ec0*/  IMAD.WIDE.U32 R152, R130, R114, RZ ;  /* 0x0000007282987225 */ /* 0x000fc800078e00ff */
[----:B------:R-:W-:-:S04]  /*35ed0*/  IMAD.WIDE.U32.X R126, R54, R27, R126, P3 ;  /* 0x0000001b367e7225 */ /* 0x000fc800018e047e */
[----:B------:R-:W-:Y:S01]  /*35ee0*/  IMAD.WIDE.U32.X R144, R54, R28, R144, P2 ;  /* 0x0000001c36907225 */ /* 0x000fe200010e0490 */
[----:B------:R-:W-:Y:S02]  /*35ef0*/  IADD3 R177, P2, PT, R152, R154, RZ ;  /* 0x0000009a98b17210 */ /* 0x000fe40007f5e0ff */
[----:B------:R-:W-:Y:S01]  /*35f00*/  SHF.R.U64 R152, R62, 0x1a, R68 ;  /* 0x0000001a3e987819 */ /* 0x000fe20000001244 */
[----:B------:R-:W-:Y:S02]  /*35f10*/  IMAD.SHL.U32 R183, R179, 0x2000000, RZ ;  /* 0x02000000b3b77824 */ /* 0x000fe400078e00ff */
[----:B------:R-:W-:Y:S01]  /*35f20*/  IMAD.X R54, RZ, RZ, R79, P1 ;  /* 0x000000ffff367224 */ /* 0x000fe200008e064f */
[C---:B0-----:R-:W-:Y:S02]  /*35f30*/  SHF.L.U32 R158, R156.reuse, 0x13, RZ ;  /* 0x000000139c9e7819 */ /* 0x041fe400000006ff */
[----:B------:R-:W-:Y:S02]  /*35f40*/  SHF.R.U64 R49, R156, 0x5, R157 ;  /* 0x000000059c317819 */ /* 0x000fe4000000129d */
[----:B------:R-:W-:-:S02]  /*35f50*/  LOP3.LUT R183, R183, 0x1000000, R152, 0xf8, !PT ;  /* 0x01000000b7b77812 */ /* 0x000fc400078ef898 */
[----:B------:R-:W-:Y:S01]  /*35f60*/  SHF.L.U64.HI R34, R179, 0x19, R54 ;  /* 0x00000019b3227819 */ /* 0x000fe20000010236 */
[----:B------:R0:W-:Y:S01]  /*35f70*/  STG.E.U8 desc[UR6][R138.64+0x87], R49 ;  /* 0x000087318a007986 */ /* 0x0001e2000c101106 */
[--C-:B------:R-:W-:Y:S02]  /*35f80*/  LOP3.LUT R158, R158, 0x70000, R37.reuse, 0xf8, !PT ;  /* 0x000700009e9e7812 */ /* 0x100fe400078ef825 */
[----:B-1----:R-:W-:Y:S02]  /*35f90*/  SHF.R.U32.HI R37, RZ, 0x8, R37 ;  /* 0x00000008ff257819 */ /* 0x002fe40000011625 */
[----:B------:R-:W-:Y:S02]  /*35fa0*/  SHF.R.U64 R183, R183, 0x18, R34 ;  /* 0x00000018b7b77819 */ /* 0x000fe40000001222 */
[C-C-:B------:R-:W-:Y:S02]  /*35fb0*/  SHF.R.U64 R34, R156.reuse, 0x15, R157.reuse ;  /* 0x000000159c227819 */ /* 0x140fe4000000129d */
[----:B------:R-:W-:-:S02]  /*35fc0*/  SHF.R.U64 R47, R156, 0xd, R157 ;  /* 0x0000000d9c2f7819 */ /* 0x000fc4000000129d */
[----:B0-----:R-:W-:Y:S01]  /*35fd0*/  LEA.HI R49, P1, R54, R160, RZ, 0xd ;  /* 0x000000a036317211 */ /* 0x001fe200078368ff */
[----:B------:R0:W-:Y:S01]  /*35fe0*/  STG.E.U8 desc[UR6][R138.64+0x85], R37 ;  /* 0x000085258a007986 */ /* 0x0001e2000c101106 */
[----:B------:R-:W-:-:S03]  /*35ff0*/  SHF.R.U64 R79, R179, 0xf, R54 ;  /* 0x0000000fb34f7819 */ /* 0x000fc60000001236 */
[----:B------:R1:W-:Y:S01]  /*36000*/  STG.E.U8 desc[UR6][R138.64+0x89], R34 ;  /* 0x000089228a007986 */ /* 0x0003e2000c101106 */
[----:B------:R-:W-:-:S03]  /*36010*/  SHF.R.U64 R168, R179, 0x17, R54 ;  /* 0x00000017b3a87819 */ /* 0x000fc60000001236 */
[----:B------:R2:W-:Y:S01]  /*36020*/  STG.E.U8 desc[UR6][R138.64+0x88], R47 ;  /* 0x0000882f8a007986 */ /* 0x0005e2000c101106 */
[----:B0-----:R-:W-:Y:S01]  /*36030*/  IMAD.X R37, RZ, RZ, R159, P1 ;  /* 0x000000ffff257224 */ /* 0x001fe200008e069f */
[----:B------:R-:W-:Y:S02]  /*36040*/  LEA.HI R214, P1, R141, R214, RZ, 0xd ;  /* 0x000000d68dd67211 */ /* 0x000fe400078368ff */
[----:B-1----:R-:W-:Y:S02]  /*36050*/  LOP3.LUT R34, R165, 0x7ffff, RZ, 0xc0, !PT ;  /* 0x0007ffffa5227812 */ /* 0x002fe400078ec0ff */
[----:B------:R-:W-:Y:S02]  /*36060*/  SHF.L.U32 R135, R49, 0xc, RZ ;  /* 0x0000000c31877819 */ /* 0x000fe400000006ff */
[C-C-:B--2---:R-:W-:Y:S02]  /*36070*/  SHF.R.U64 R47, R179.reuse, 0x7, R54.reuse ;  /* 0x00000007b32f7819 */ /* 0x144fe40000001236 */
[----:B------:R-:W-:-:S02]  /*36080*/  SHF.R.U64 R179, R179, 0x1f, R54 ;  /* 0x0000001fb3b37819 */ /* 0x000fc40000001236 */
[----:B------:R-:W-:Y:S02]  /*36090*/  SHF.R.U32.HI R54, RZ, 0x7, R54 ;  /* 0x00000007ff367819 */ /* 0x000fe40000011636 */
[----:B------:R-:W-:Y:S01]  /*360a0*/  IADD3.X R247, PT, PT, RZ, R53, RZ, P1, !PT ;  /* 0x00000035fff77210 */ /* 0x000fe20000ffe4ff */
[----:B------:R-:W-:Y:S01]  /*360b0*/  IMAD.WIDE.U32 R162, R34, R30, RZ ;  /* 0x0000001e22a27225 */ /* 0x000fe200078e00ff */
[----:B------:R-:W-:Y:S02]  /*360c0*/  LOP3.LUT R135, R135, 0xf00, R54, 0xf8, !PT ;  /* 0x00000f0087877812 */ /* 0x000fe400078ef836 */
[----:B------:R-:W-:Y:S02]  /*360d0*/  SHF.L.U64.HI R223, R49, 0xc, R37 ;  /* 0x0000000c31df7819 */ /* 0x000fe40000010225 */
[----:B------:R-:W-:Y:S02]  /*360e0*/  LOP3.LUT R252, R61, 0x7ffff, RZ, 0xc0, !PT ;  /* 0x0007ffff3dfc7812 */ /* 0x000fe400078ec0ff */
[----:B------:R-:W-:Y:S01]  /*360f0*/  LEA.HI R40, P1, R247, R231, RZ, 0xd ;  /* 0x000000e7f7287211 */ /* 0x000fe200078368ff */
[----:B------:R-:W-:Y:S01]  /*36100*/  IMAD R237, R237, 0x13, RZ ;  /* 0x00000013eded7824 */ /* 0x000fe200078e02ff */
[----:B------:R-:W-:Y:S01]  /*36110*/  SHF.R.U64 R223, R135, 0x8, R223 ;  /* 0x0000000887df7819 */ /* 0x000fe200000012df */
[----:B------:R-:W-:Y:S01]  /*36120*/  IMAD.WIDE.U32 R162, P3, R31, R130, R162 ;  /* 0x000000821fa27225 */ /* 0x000fe200078600a2 */
[----:B------:R-:W-:-:S03]  /*36130*/  SHF.R.U64 R156, R156, 0x1d, R157 ;  /* 0x0000001d9c9c7819 */ /* 0x000fc6000000129d */
[----:B------:R-:W-:Y:S01]  /*36140*/  IMAD.X R135, RZ, RZ, R252, P1 ;  /* 0x000000ffff877224 */ /* 0x000fe200008e06fc */
[----:B------:R-:W-:Y:S01]  /*36150*/  IADD3 R237, PT, PT, R81, R237, RZ ;  /* 0x000000ed51ed7210 */ /* 0x000fe20007ffe0ff */
[-C--:B------:R-:W-:Y:S01]  /*36160*/  IMAD.WIDE.U32 R154, R34, R114.reuse, RZ ;  /* 0x00000072229a7225 */ /* 0x080fe200078e00ff */
[----:B------:R-:W-:Y:S02]  /*36170*/  SHF.R.U32.HI R157, RZ, 0x5, R157 ;  /* 0x00000005ff9d7819 */ /* 0x000fe4000001169d */
[----:B------:R-:W-:Y:S01]  /*36180*/  IADD3.X R167, PT, PT, RZ, RZ, RZ, P3, !PT ;  /* 0x000000ffffa77210 */ /* 0x000fe20001ffe4ff */
[----:B------:R-:W-:Y:S01]  /*36190*/  IMAD.WIDE.U32 R164, R131, R114, RZ ;  /* 0x0000007283a47225 */ /* 0x000fe200078e00ff */
[----:B------:R-:W-:Y:S01]  /*361a0*/  LEA.HI R53, P3, R135, R228, RZ, 0xd ;  /* 0x000000e487357211 */ /* 0x000fe200078768ff */
[----:B------:R-:W-:Y:S01]  /*361b0*/  STG.E.U8 desc[UR6][R138.64+0x8a], R156 ;  /* 0x00008a9c8a007986 */ /* 0x000fe2000c101106 */
[----:B------:R-:W-:Y:S01]  /*361c0*/  LOP3.LUT R81, R237, 0x7ffff, RZ, 0xc0, !PT ;  /* 0x0007ffffed517812 */ /* 0x000fe200078ec0ff */
[----:B------:R-:W-:Y:S01]  /*361d0*/  IMAD.WIDE.U32 R154, P4, R29, R130, R154 ;  /* 0x000000821d9a7225 */ /* 0x000fe2000788009a */
[----:B------:R-:W-:Y:S01]  /*361e0*/  LEA.HI R237, P5, R237, R161, RZ, 0xd ;  /* 0x000000a1eded7211 */ /* 0x000fe200078b68ff */
[----:B------:R0:W-:Y:S01]  /*361f0*/  STG.E.U8 desc[UR6][R138.64+0x8b], R157 ;  /* 0x00008b9d8a007986 */ /* 0x0001e2000c101106 */
[----:B------:R-:W-:Y:S01]  /*36200*/  SHF.R.U64 R61, R62, 0x2, R68 ;  /* 0x000000023e3d7819 */ /* 0x000fe20000001244 */
[----:B------:R-:W-:-:S02]  /*36210*/  IMAD.WIDE.U32 R160, R172, R114, RZ ;  /* 0x00000072aca07225 */ /* 0x000fc400078e00ff */
[----:B------:R1:W-:Y:S02]  /*36220*/  STG.E.U8 desc[UR6][R138.64+0x8c], R65 ;  /* 0x00008c418a007986 */ /* 0x0003e4000c101106 */
[----:B------:R-:W-:Y:S02]  /*36230*/  IMAD.X R149, RZ, RZ, RZ, P4 ;  /* 0x000000ffff957224 */ /* 0x000fe400020e06ff */
[----:B------:R-:W-:-:S04]  /*36240*/  IMAD.WIDE.U32 R164, P4, R172, R29, R164 ;  /* 0x0000001daca47225 */ /* 0x000fc800078800a4 */
[----:B0-----:R-:W-:-:S04]  /*36250*/  IMAD.WIDE.U32 R156, R130, R30, RZ ;  /* 0x0000001e829c7225 */ /* 0x001fc800078e00ff */
[----:B-1----:R-:W-:Y:S01]  /*36260*/  IMAD.X R65, RZ, RZ, R248, P3 ;  /* 0x000000ffff417224 */ /* 0x002fe200018e06f8 */
[----:B------:R-:W-:Y:S01]  /*36270*/  IADD3 R160, P1, PT, R160, R156, RZ ;  /* 0x0000009ca0a07210 */ /* 0x000fe20007f3e0ff */
[----:B------:R0:W-:Y:S01]  /*36280*/  STG.E.U8 desc[UR6][R138.64+0x8d], R61 ;  /* 0x00008d3d8a007986 */ /* 0x0001e2000c101106 */
[----:B------:R-:W-:Y:S02]  /*36290*/  SHF.R.U32.HI R158, RZ, 0x10, R158 ;  /* 0x00000010ff9e7819 */ /* 0x000fe4000001169e */
[----:B------:R-:W-:Y:S02]  /*362a0*/  IADD3 R156, P6, PT, R157, R162, RZ ;  /* 0x000000a29d9c7210 */ /* 0x000fe40007fde0ff */
[----:B------:R-:W-:Y:S01]  /*362b0*/  MOV R166, R163 ;  /* 0x000000a300a67202 */ /* 0x000fe20000000f00 */
[----:B------:R-:W-:Y:S01]  /*362c0*/  IMAD.X R159, RZ, RZ, RZ, P4 ;  /* 0x000000ffff9f7224 */ /* 0x000fe200020e06ff */
[----:B------:R-:W-:Y:S01]  /*362d0*/  IADD3 R161, P4, PT, R161, R164, RZ ;  /* 0x000000a4a1a17210 */ /* 0x000fe20007f9e0ff */
[----:B------:R1:W-:Y:S01]  /*362e0*/  STG.E.U8 desc[UR6][R138.64+0x86], R158 ;  /* 0x0000869e8a007986 */ /* 0x0003e2000c101106 */
[----:B0-----:R-:W-:-:S03]  /*362f0*/  LEA.HI R61, P3, R65, R251, RZ, 0xd ;  /* 0x000000fb413d7211 */ /* 0x001fc600078768ff */
[----:B------:R0:W-:Y:S01]  /*36300*/  STG.E.U8 desc[UR6][R138.64+0x90], R152 ;  /* 0x000090988a007986 */ /* 0x0001e2000c101106 */
[----:B------:R-:W-:Y:S01]  /*36310*/  IMAD.WIDE.U32.X R166, R34, R31, R166, P6 ;  /* 0x0000001f22a67225 */ /* 0x000fe200030e04a6 */
[C-C-:B------:R-:W-:Y:S02]  /*36320*/  SHF.R.U64 R63, R62.reuse, 0xa, R68.reuse ;  /* 0x0000000a3e3f7819 */ /* 0x140fe40000001244 */
[----:B------:R-:W-:Y:S01]  /*36330*/  SHF.R.U64 R62, R62, 0x12, R68 ;  /* 0x000000123e3e7819 */ /* 0x000fe20000001244 */
[----:B------:R-:W-:Y:S01]  /*36340*/  IMAD.X R220, RZ, RZ, R227, P3 ;  /* 0x000000ffffdc7224 */ /* 0x000fe200018e06e3 */
[----:B------:R-:W-:Y:S01]  /*36350*/  IADD3 R160, P3, PT, R160, R148, RZ ;  /* 0x00000094a0a07210 */ /* 0x000fe20007f7e0ff */
[----:B-1----:R-:W-:Y:S01]  /*36360*/  IMAD.MOV.U32 R158, RZ, RZ, R165 ;  /* 0x000000ffff9e7224 */ /* 0x002fe200078e00a5 */
[----:B0-----:R-:W-:Y:S02]  /*36370*/  IADD3 R152, P6, PT, R153, R154, RZ ;  /* 0x0000009a99987210 */ /* 0x001fe40007fde0ff */
[----:B------:R-:W-:Y:S01]  /*36380*/  IADD3.X R154, P1, PT, R156, R161, RZ, P1, !PT ;  /* 0x000000a19c9a7210 */ /* 0x000fe20000f3e4ff */
[----:B------:R-:W-:Y:S01]  /*36390*/  IMAD.WIDE.U32.X R158, R131, R29, R158, P4 ;  /* 0x0000001d839e7225 */ /* 0x000fe200020e049e */
[----:B------:R0:W-:Y:S02]  /*363a0*/  STG.E.U8 desc[UR6][R138.64+0x8f], R62 ;  /* 0x00008f3e8a007986 */ /* 0x0001e4000c101106 */
[----:B------:R-:W-:-:S02]  /*363b0*/  IADD3.X R154, P3, PT, R154, R129, RZ, P3, !PT ;  /* 0x000000819a9a7210 */ /* 0x000fc40001f7e4ff */
[----:B------:R-:W-:Y:S02]  /*363c0*/  IADD3 R177, P4, PT, R177, R128, RZ ;  /* 0x00000080b1b17210 */ /* 0x000fe40007f9e0ff */
[----:B------:R-:W-:Y:S02]  /*363d0*/  IADD3.X R171, P1, P3, R144, R158, R166, P3, P1 ;  /* 0x0000009e90ab7210 */ /* 0x000fe40001b224a6 */
[----:B------:R-:W-:Y:S02]  /*363e0*/  IADD3.X R48, P2, PT, R152, R48, RZ, P2, !PT ;  /* 0x0000003098307210 */ /* 0x000fe4000175e4ff */
[----:B0-----:R-:W-:Y:S02]  /*363f0*/  SHF.R.U32.HI R62, RZ, 0x2, R68 ;  /* 0x00000002ff3e7819 */ /* 0x001fe40000011644 */
[----:B------:R-:W-:Y:S02]  /*36400*/  LOP3.LUT R141, R141, 0x7ffff, RZ, 0xc0, !PT ;  /* 0x0007ffff8d8d7812 */ /* 0x000fe400078ec0ff */
[----:B------:R-:W-:Y:S01]  /*36410*/  SHF.R.U32.HI R158, RZ, 0x13, R220 ;  /* 0x00000013ff9e7819 */ /* 0x000fe200000116dc */
[----:B------:R-:W-:Y:S01]  /*36420*/  STG.E.U8 desc[UR6][R138.64+0x8e], R63 ;  /* 0x00008e3f8a007986 */ /* 0x000fe2000c101106 */
[----:B------:R-:W-:-:S03]  /*36430*/  IADD3.X R45, P4, PT, R48, R45, RZ, P4, !PT ;  /* 0x0000002d302d7210 */ /* 0x000fc6000279e4ff */
[----:B------:R0:W-:Y:S01]  /*36440*/  STG.E.U8 desc[UR6][R138.64+0x91], R62 ;  /* 0x0000913e8a007986 */ /* 0x0001e2000c101106 */
[----:B------:R-:W-:Y:S01]  /*36450*/  IADD3.X R180, PT, PT, R145, R159, R167, P1, P3 ;  /* 0x0000009f91b47210 */ /* 0x000fe20000fe64a7 */
[----:B------:R-:W-:Y:S01]  /*36460*/  IMAD.WIDE.U32 R158, R158, 0x13, R140 ;  /* 0x000000139e9e7825 */ /* 0x000fe200078e008c */
[----:B------:R-:W-:-:S03]  /*36470*/  MOV R148, R155 ;  /* 0x0000009b00947202 */ /* 0x000fc60000000f00 */
[----:B------:R-:W-:Y:S02]  /*36480*/  IMAD.MOV.U32 R48, RZ, RZ, RZ ;  /* 0x000000ffff307224 */ /* 0x000fe400078e00ff */
[----:B0-----:R-:W-:-:S03]  /*36490*/  IMAD.WIDE.U32 R62, R175, R23, RZ ;  /* 0x00000017af3e7225 */ /* 0x001fc600078e00ff */
[----:B------:R-:W-:Y:S02]  /*364a0*/  IADD3 R48, PT, PT, R159, R48, RZ ;  /* 0x000000309f307210 */ /* 0x000fe40007ffe0ff */
[----:B------:R-:W-:Y:S01]  /*364b0*/  SHF.R.U32.HI R68, RZ, 0xa, R68 ;  /* 0x0000000aff447819 */ /* 0x000fe20000011644 */
[----:B------:R-:W-:Y:S01]  /*364c0*/  IMAD.WIDE.U32.X R148, R34, R29, R148, P6 ;  /* 0x0000001d22947225 */ /* 0x000fe200030e0494 */
[----:B------:R-:W-:-:S03]  /*364d0*/  LOP3.LUT R178, R178, 0x7ffff, RZ, 0xc0, !PT ;  /* 0x0007ffffb2b27812 */ /* 0x000fc600078ec0ff */
[C---:B------:R-:W-:Y:S01]  /*364e0*/  IMAD.WIDE.U32 R62, P1, R33.reuse, R24, R62 ;  /* 0x00000018213e7225 */ /* 0x040fe2000782003e */
[----:B------:R0:W-:Y:S01]  /*364f0*/  STG.E.U8 desc[UR6][R138.64+0x94], R47 ;  /* 0x0000942f8a007986 */ /* 0x0001e2000c101106 */
[----:B------:R-:W-:Y:S02]  /*36500*/  LOP3.LUT R159, R48, 0x7ffff, RZ, 0xc0, !PT ;  /* 0x0007ffff309f7812 */ /* 0x000fe400078ec0ff */
[----:B------:R-:W-:Y:S01]  /*36510*/  IMAD.WIDE.U32 R156, R33, R23, RZ ;  /* 0x00000017219c7225 */ /* 0x000fe200078e00ff */
[----:B------:R1:W-:Y:S03]  /*36520*/  STG.E.U8 desc[UR6][R138.64+0x92], R68 ;  /* 0x000092448a007986 */ /* 0x0003e6000c101106 */
[----:B------:R-:W-:Y:S01]  /*36530*/  IMAD.X R129, RZ, RZ, RZ, P1 ;  /* 0x000000ffff817224 */ /* 0x000fe200008e06ff */
[----:B------:R-:W-:Y:S01]  /*36540*/  IADD3 RZ, P1, PT, R158, 0x13, RZ ;  /* 0x000000139eff7810 */ /* 0x000fe20007f3e0ff */
[----:B------:R-:W-:Y:S01]  /*36550*/  IMAD.WIDE.U32 R144, R38, 0x13, RZ ;  /* 0x0000001326907825 */ /* 0x000fe200078e00ff */
[----:B0-----:R-:W-:-:S03]  /*36560*/  IADD3.X R47, P2, P4, R126, R142, R148, P4, P2 ;  /* 0x0000008e7e2f7210 */ /* 0x001fc60002444494 */
[----:B------:R-:W-:Y:S01]  /*36570*/  IMAD R126, R178, 0x13, RZ ;  /* 0x00000013b27e7824 */ /* 0x000fe200078e02ff */
[----:B------:R-:W-:Y:S02]  /*36580*/  LOP3.LUT R186, R41, 0x7ffff, RZ, 0xc0, !PT ;  /* 0x0007ffff29ba7812 */ /* 0x000fe400078ec0ff */
[----:B-1----:R-:W-:Y:S01]  /*36590*/  SEL R68, R140, R84, !P0 ;  /* 0x000000548c447207 */ /* 0x002fe20004000000 */
[----:B------:R0:W-:Y:S01]  /*365a0*/  STG.E.U8 desc[UR6][R138.64+0x95], R79 ;  /* 0x0000954f8a007986 */ /* 0x0001e2000c101106 */
[----:B------:R-:W-:Y:S01]  /*365b0*/  IADD3 R140, P3, PT, R157, R62, RZ ;  /* 0x0000003e9d8c7210 */ /* 0x000fe20007f7e0ff */
[----:B------:R-:W-:Y:S01]  /*365c0*/  IMAD.X R62, RZ, RZ, R159, P1 ;  /* 0x000000ffff3e7224 */ /* 0x000fe200008e069f */
[----:B------:R-:W-:Y:S01]  /*365d0*/  LEA.HI R48, P1, R48, R214, RZ, 0xd ;  /* 0x000000d630307211 */ /* 0x000fe200078368ff */
[----:B------:R-:W-:Y:S01]  /*365e0*/  IMAD.WIDE.U32 R152, R27, R144, RZ ;  /* 0x000000901b987225 */ /* 0x000fe200078e00ff */
[----:B------:R1:W-:Y:S01]  /*365f0*/  STG.E.U8 desc[UR6][R138.64+0x96], R168 ;  /* 0x000096a88a007986 */ /* 0x0003e2000c101106 */
[----:B------:R-:W-:-:S02]  /*36600*/  LOP3.LUT R201, R247, 0x7ffff, RZ, 0xc0, !PT ;  /* 0x0007fffff7c97812 */ /* 0x000fc400078ec0ff */
[----:B------:R-:W-:Y:S01]  /*36610*/  IADD3 R126, PT, PT, R145, R126, RZ ;  /* 0x0000007e917e7210 */ /* 0x000fe20007ffe0ff */
[----:B------:R-:W-:Y:S01]  /*36620*/  IMAD R41, R186, 0x13, RZ ;  /* 0x00000013ba297824 */ /* 0x000fe200078e02ff */
[----:B0-----:R-:W-:Y:S01]  /*36630*/  IADD3.X R79, PT, PT, R127, R143, R149, P2, P4 ;  /* 0x0000008f7f4f7210 */ /* 0x001fe200017e8495 */
[----:B------:R-:W-:Y:S01]  /*36640*/  IMAD.WIDE.U32 R142, R39, 0x13, RZ ;  /* 0x00000013278e7825 */ /* 0x000fe200078e00ff */
[----:B------:R-:W-:-:S03]  /*36650*/  LEA.HI RZ, P2, R62, R48, RZ, 0xd ;  /* 0x000000303eff7211 */ /* 0x000fc600078568ff */
[----:B-1----:R-:W-:Y:S01]  /*36660*/  IMAD.WIDE.U32 R168, R24, R144, RZ ;  /* 0x0000009018a87225 */ /* 0x002fe200078e00ff */
[----:B------:R-:W-:-:S03]  /*36670*/  IADD3 R41, PT, PT, R143, R41, RZ ;  /* 0x000000298f297210 */ /* 0x000fc60007ffe0ff */
[----:B------:R-:W-:Y:S02]  /*36680*/  IMAD.X R201, RZ, RZ, R201, P1 ;  /* 0x000000ffffc97224 */ /* 0x000fe400008e06c9 */
[----:B------:R-:W-:Y:S02]  /*36690*/  IMAD.MOV.U32 R128, RZ, RZ, R63 ;  /* 0x000000ffff807224 */ /* 0x000fe400078e003f */
[----:B------:R-:W-:-:S04]  /*366a0*/  IMAD.WIDE.U32 R148, R25, R144, RZ ;  /* 0x0000009019947225 */ /* 0x000fc800078e00ff */
[----:B------:R-:W-:-:S04]  /*366b0*/  IMAD.WIDE.U32 R152, P6, R126, R25, R152 ;  /* 0x000000197e987225 */ /* 0x000fc800078c0098 */
[----:B------:R-:W-:-:S04]  /*366c0*/  IMAD.WIDE.U32 R168, P4, R126, R23, R168 ;  /* 0x000000177ea87225 */ /* 0x000fc800078800a8 */
[----:B------:R-:W-:-:S04]  /*366d0*/  IMAD.WIDE.U32 R62, R24, R142, RZ ;  /* 0x0000008e183e7225 */ /* 0x000fc800078e00ff */
[----:B------:R-:W-:Y:S02]  /*366e0*/  IMAD.X R143, RZ, RZ, R201, P2 ;  /* 0x000000ffff8f7224 */ /* 0x000fe400010e06c9 */
[----:B------:R-:W-:Y:S01]  /*366f0*/  IMAD.X R163, RZ, RZ, RZ, P6 ;  /* 0x000000ffffa37224 */ /* 0x000fe200030e06ff */
[----:B------:R-:W-:Y:S01]  /*36700*/  IADD3 R127, P6, PT, R149, R152, RZ ;  /* 0x00000098957f7210 */ /* 0x000fe20007fde0ff */
[----:B------:R-:W-:Y:S01]  /*36710*/  IMAD.MOV.U32 R162, RZ, RZ, R153 ;  /* 0x000000ffffa27224 */ /* 0x000fe200078e0099 */
[----:B------:R-:W-:Y:S01]  /*36720*/  IADD3.X R149, PT, PT, RZ, RZ, RZ, P4, !PT ;  /* 0x000000ffff957210 */ /* 0x000fe200027fe4ff */
[----:B------:R-:W-:Y:S01]  /*36730*/  IMAD.WIDE.U32 R62, P4, R41, R23, R62 ;  /* 0x00000017293e7225 */ /* 0x000fe2000788003e */
[----:B------:R-:W-:Y:S02]  /*36740*/  LEA.HI RZ, P2, R143, R40, RZ, 0xd ;  /* 0x000000288fff7211 */ /* 0x000fe400078568ff */
[----:B------:R-:W-:Y:S01]  /*36750*/  LOP3.LUT R207, R135, 0x7ffff, RZ, 0xc0, !PT ;  /* 0x0007ffff87cf7812 */ /* 0x000fe200078ec0ff */
[----:B------:R-:W-:Y:S01]  /*36760*/  IMAD.WIDE.U32 R152, R23, R142, RZ ;  /* 0x0000008e17987225 */ /* 0x000fe200078e00ff */
[----:B------:R-:W-:Y:S01]  /*36770*/  IADD3 R160, P1, PT, R160, R148, RZ ;  /* 0x00000094a0a07210 */ /* 0x000fe20007f3e0ff */
[----:B------:R0:W-:Y:S01]  /*36780*/  STG.E.U8 desc[UR6][R138.64+0x42], R173 ;  /* 0x000042ad8a007986 */ /* 0x0001e2000c101106 */
[----:B------:R-:W-:Y:S01]  /*36790*/  MOV R166, R63 ;  /* 0x0000003f00a67202 */ /* 0x000fe20000000f00 */
[----:B------:R-:W-:Y:S01]  /*367a0*/  IMAD.X R167, RZ, RZ, RZ, P4 ;  /* 0x000000ffffa77224 */ /* 0x000fe200020e06ff */
[----:B------:R-:W-:Y:S01]  /*367b0*/  IADD3 R170, P4, PT, R153, R62, RZ ;  /* 0x0000003e99aa7210 */ /* 0x000fe20007f9e0ff */
[----:B------:R-:W-:Y:S01]  /*367c0*/  IMAD.X R135, RZ, RZ, R207, P2 ;  /* 0x000000ffff877224 */ /* 0x000fe200010e06cf */
[----:B------:R-:W-:Y:S01]  /*367d0*/  IADD3.X R127, P1, PT, R154, R127, RZ, P1, !PT ;  /* 0x0000007f9a7f7210 */ /* 0x000fe20000f3e4ff */
[----:B------:R-:W-:Y:S01]  /*367e0*/  IMAD.WIDE.U32.X R162, R126, R27, R162, P6 ;  /* 0x0000001b7ea27225 */ /* 0x000fe200030e04a2 */
[----:B------:R-:W-:-:S02]  /*367f0*/  LOP3.LUT R211, R65, 0x7ffff, RZ, 0xc0, !PT ;  /* 0x0007ffff41d37812 */ /* 0x000fc400078ec0ff */
[----:B0-----:R-:W-:Y:S01]  /*36800*/  IADD3 R173, P2, PT, R160, R152, RZ ;  /* 0x00000098a0ad7210 */ /* 0x001fe20007f5e0ff */
[----:B------:R-:W-:Y:S01]  /*36810*/  IMAD.WIDE.U32.X R166, R41, R24, R166, P4 ;  /* 0x0000001829a67225 */ /* 0x000fe200020e04a6 */
[----:B------:R-:W-:Y:S02]  /*36820*/  LEA.HI RZ, P4, R135, R53, RZ, 0xd ;  /* 0x0000003587ff7211 */ /* 0x000fe400078968ff */
[----:B------:R-:W-:Y:S02]  /*36830*/  IADD3.X R170, P2, PT, R127, R170, RZ, P2, !PT ;  /* 0x000000aa7faa7210 */ /* 0x000fe4000175e4ff */
[----:B------:R-:W-:Y:S02]  /*36840*/  LEA.HI R62, P6, R181, R182, RZ, 0xd ;  /* 0x000000b6b53e7211 */ /* 0x000fe400078d68ff */
[----:B------:R-:W-:Y:S02]  /*36850*/  IADD3.X R171, P1, P2, R166, R171, R162, P2, P1 ;  /* 0x000000aba6ab7210 */ /* 0x000fe400012224a2 */
[----:B------:R-:W-:Y:S01]  /*36860*/  IADD3.X R65, PT, PT, RZ, R211, RZ, P4, !PT ;  /* 0x000000d3ff417210 */ /* 0x000fe200027fe4ff */
[----:B------:R-:W-:Y:S01]  /*36870*/  IMAD.WIDE.U32 R160, R28, R130, RZ ;  /* 0x000000821ca07225 */ /* 0x000fe200078e00ff */
[----:B------:R-:W-:-:S02]  /*36880*/  IADD3.X R166, PT, PT, R167, R180, R163, P1, P2 ;  /* 0x000000b4a7a67210 */ /* 0x000fc40000fe44a3 */
[----:B------:R-:W-:Y:S01]  /*36890*/  LEA.HI RZ, P2, R65, R61, RZ, 0xd ;  /* 0x0000003d41ff7211 */ /* 0x000fe200078568ff */
[----:B------:R-:W-:Y:S01]  /*368a0*/  IMAD.X R157, RZ, RZ, R204, P6 ;  /* 0x000000ffff9d7224 */ /* 0x000fe200030e06cc */
[----:B------:R-:W-:Y:S01]  /*368b0*/  LOP3.LUT R65, R220, 0x7ffff, RZ, 0xc0, !PT ;  /* 0x0007ffffdc417812 */ /* 0x000fe200078ec0ff */
[----:B------:R-:W-:-:S03]  /*368c0*/  IMAD.WIDE.U32 R160, P6, R34, R26, R160 ;  /* 0x0000001a22a07225 */ /* 0x000fc600078c00a0 */
[----:B------:R-:W-:Y:S01]  /*368d0*/  LEA.HI R63, P1, R157, R203, RZ, 0xd ;  /* 0x000000cb9d3f7211 */ /* 0x000fe200078368ff */
[----:B------:R-:W-:-:S04]  /*368e0*/  IMAD.WIDE.U32 R154, R26, R130, RZ ;  /* 0x000000821a9a7225 */ /* 0x000fc800078e00ff */
[----:B------:R-:W-:Y:S02]  /*368f0*/  IMAD.X R135, RZ, RZ, R65, P2 ;  /* 0x000000ffff877224 */ /* 0x000fe400010e0641 */
[----:B------:R-:W-:Y:S01]  /*36900*/  IMAD.X R165, RZ, RZ, RZ, P6 ;  /* 0x000000ffffa57224 */ /* 0x000fe200030e06ff */
[----:B------:R-:W-:Y:S01]  /*36910*/  IADD3 R143, P6, PT, R155, R160, RZ ;  /* 0x000000a09b8f7210 */ /* 0x000fe20007fde0ff */
[----:B------:R-:W-:Y:S01]  /*36920*/  IMAD.MOV.U32 R148, RZ, RZ, R169 ;  /* 0x000000ffff947224 */ /* 0x000fe200078e00a9 */
[----:B------:R-:W-:Y:S01]  /*36930*/  IADD3.X R169, PT, PT, RZ, R188, RZ, P1, !PT ;  /* 0x000000bcffa97210 */ /* 0x000fe20000ffe4ff */
[----:B------:R-:W-:Y:S01]  /*36940*/  IMAD.WIDE.U32 R162, R27, R172, RZ ;  /* 0x000000ac1ba27225 */ /* 0x000fe200078e00ff */
[----:B------:R-:W-:-:S03]  /*36950*/  SHF.R.U32.HI R145, RZ, 0x13, R135 ;  /* 0x00000013ff917819 */ /* 0x000fc60000011687 */
[----:B------:R-:W-:Y:S02]  /*36960*/  IMAD.MOV.U32 R164, RZ, RZ, R161 ;  /* 0x000000ffffa47224 */ /* 0x000fe400078e00a1 */
[----:B------:R-:W-:Y:S01]  /*36970*/  IMAD.WIDE.U32 R160, R25, R172, RZ ;  /* 0x000000ac19a07225 */ /* 0x000fe200078e00ff */
[----:B------:R-:W-:-:S03]  /*36980*/  LEA.HI R65, P2, R169, R176, RZ, 0xd ;  /* 0x000000b0a9417211 */ /* 0x000fc600078568ff */
[----:B------:R-:W-:Y:S01]  /*36990*/  IMAD.WIDE.U32 R162, P1, R131, R25, R162 ;  /* 0x0000001983a27225 */ /* 0x000fe200078200a2 */
[----:B------:R-:W-:-:S03]  /*369a0*/  IADD3.X R205, PT, PT, RZ, R205, RZ, P2, !PT ;  /* 0x000000cdffcd7210 */ /* 0x000fc600017fe4ff */
[----:B------:R-:W-:Y:S01]  /*369b0*/  IMAD.WIDE.U32.X R164, R34, R28, R164, P6 ;  /* 0x0000001c22a47225 */ /* 0x000fe200030e04a4 */
[----:B------:R-:W-:-:S03]  /*369c0*/  IADD3 R154, P6, PT, R160, R154, RZ ;  /* 0x0000009aa09a7210 */ /* 0x000fc60007fde0ff */
[----:B------:R-:W-:Y:S01]  /*369d0*/  IMAD.WIDE.U32 R158, R145, 0x13, R158 ;  /* 0x00000013919e7825 */ /* 0x000fe200078e009e */
[----:B------:R-:W-:-:S03]  /*369e0*/  IADD3 R160, P2, PT, R161, R162, RZ ;  /* 0x000000a2a1a07210 */ /* 0x000fc60007f5e0ff */
[----:B------:R-:W-:Y:S01]  /*369f0*/  IMAD.X R155, RZ, RZ, RZ, P1 ;  /* 0x000000ffff9b7224 */ /* 0x000fe200008e06ff */
[----:B------:R-:W-:Y:S01]  /*36a00*/  IADD3 R135, P1, PT, R154, R156, RZ ;  /* 0x0000009c9a877210 */ /* 0x000fe20007f3e0ff */
[----:B------:R-:W-:Y:S01]  /*36a10*/  IMAD.WIDE.U32 R152, R23, R144, RZ ;  /* 0x0000009017987225 */ /* 0x000fe200078e00ff */
[----:B------:R-:W-:Y:S02]  /*36a20*/  IADD3 R145, PT, PT, R159, UR4, RZ ;  /* 0x000000049f917c10 */ /* 0x000fe4000fffe0ff */
[----:B------:R-:W-:Y:S01]  /*36a30*/  SHF.R.U32.HI R159, RZ, 0x13, R205 ;  /* 0x00000013ff9f7819 */ /* 0x000fe200000116cd */
[----:B------:R-:W-:Y:S01]  /*36a40*/  IMAD.MOV.U32 R154, RZ, RZ, R163 ;  /* 0x000000ffff9a7224 */ /* 0x000fe200078e00a3 */
[----:B------:R-:W-:Y:S01]  /*36a50*/  IADD3 R127, P4, PT, R153, R168, RZ ;  /* 0x000000a8997f7210 */ /* 0x000fe20007f9e0ff */
[----:B------:R-:W-:Y:S01]  /*36a60*/  IMAD.MOV.U32 R153, RZ, RZ, R158 ;  /* 0x000000ffff997224 */ /* 0x000fe200078e009e */
[----:B------:R-:W-:Y:S01]  /*36a70*/  IADD3.X R143, P6, PT, R160, R143, RZ, P6, !PT ;  /* 0x0000008fa08f7210 */ /* 0x000fe200037de4ff */
[----:B------:R-:W-:Y:S01]  /*36a80*/  IMAD.WIDE.U32.X R154, R131, R27, R154, P2 ;  /* 0x0000001b839a7225 */ /* 0x000fe200010e049a */
[----:B------:R-:W-:-:S02]  /*36a90*/  IADD3 R156, P2, PT, R177, R152, RZ ;  /* 0x00000098b19c7210 */ /* 0x000fc40007f5e0ff */
[----:B------:R-:W-:Y:S01]  /*36aa0*/  SHF.R.U64 R152, R158, 0x8, R145 ;  /* 0x000000089e987819 */ /* 0x000fe20000001291 */
[----:B------:R-:W-:Y:S01]  /*36ab0*/  IMAD.WIDE.U32 R146, R159, 0x13, R146 ;  /* 0x000000139f927825 */ /* 0x000fe200078e0092 */
[----:B------:R-:W-:-:S03]  /*36ac0*/  IADD3.X R140, P1, PT, R143, R140, RZ, P1, !PT ;  /* 0x0000008c8f8c7210 */ /* 0x000fc60000f3e4ff */
[----:B------:R-:W-:Y:S02]  /*36ad0*/  IMAD.MOV.U32 R168, RZ, RZ, RZ ;  /* 0x000000ffffa87224 */ /* 0x000fe400078e00ff */
[----:B------:R-:W-:Y:S01]  /*36ae0*/  IMAD.WIDE.U32.X R128, R175, R24, R128, P3 ;  /* 0x00000018af807225 */ /* 0x000fe200018e0480 */
[----:B------:R-:W-:Y:S03]  /*36af0*/  STG.E.U8 desc[UR6][R138.64+0xc0], R153 ;  /* 0x0000c0998a007986 */ /* 0x000fe6000c101106 */
[----:B------:R-:W-:Y:S01]  /*36b00*/  IMAD.IADD R168, R147, 0x1, R168 ;  /* 0x0000000193a87824 */ /* 0x000fe200078e02a8 */
[----:B------:R0:W-:Y:S01]  /*36b10*/  STG.E.U8 desc[UR6][R138.64+0xc1], R152 ;  /* 0x0000c1988a007986 */ /* 0x0001e2000c101106 */
[----:B------:R-:W-:Y:S02]  /*36b20*/  IADD3.X R143, P1, P6, R128, R164, R154, P1, P6 ;  /* 0x000000a4808f7210 */ /* 0x000fe40000e2c49a */
[----:B------:R-:W-:-:S02]  /*36b30*/  IADD3 RZ, P3, PT, R146, 0x13, RZ ;  /* 0x0000001392ff7810 */ /* 0x000fc40007f7e0ff */
[C---:B------:R-:W-:Y:S02]  /*36b40*/  LOP3.LUT R147, R168.reuse, 0x7ffff, RZ, 0xc0, !PT ;  /* 0x0007ffffa8937812 */ /* 0x040fe400078ec0ff */
[----:B------:R-:W-:Y:S01]  /*36b50*/  IADD3.X R167, PT, PT, R129, R165, R155, P1, P6 ;  /* 0x000000a581a77210 */ /* 0x000fe20000fec49b */
[----:B0-----:R-:W-:Y:S01]  /*36b60*/  IMAD.WIDE.U32 R152, R41, R30, RZ ;  /* 0x0000001e29987225 */ /* 0x001fe200078e00ff */
[----:B------:R-:W-:Y:S02]  /*36b70*/  LEA.HI R168, P1, R168, R174, RZ, 0xd ;  /* 0x000000aea8a87211 */ /* 0x000fe400078368ff */
[----:B------:R-:W-:Y:S01]  /*36b80*/  LOP3.LUT R182, R181, 0x7ffff, RZ, 0xc0, !PT ;  /* 0x0007ffffb5b67812 */ /* 0x000fe200078ec0ff */
[----:B------:R-:W-:Y:S01]  /*36b90*/  IMAD.WIDE.U32 R128, P6, R31, R142, R152 ;  /* 0x0000008e1f807225 */ /* 0x000fe200078c0098 */
[----:B------:R-:W-:-:S03]  /*36ba0*/  IADD3.X R152, PT, PT, RZ, R147, RZ, P3, !PT ;  /* 0x00000093ff987210 */ /* 0x000fc60001ffe4ff */
[----:B------:R-:W-:Y:S01]  /*36bb0*/  IMAD.WIDE.U32 R154, R142, R30, RZ ;  /* 0x0000001e8e9a7225 */ /* 0x000fe200078e00ff */
[----:B------:R-:W-:-:S03]  /*36bc0*/  LEA.HI RZ, P3, R152, R168, RZ, 0xd ;  /* 0x000000a898ff7211 */ /* 0x000fc600078768ff */
[----:B------:R-:W-:Y:S02]  /*36bd0*/  IMAD.X R182, RZ, RZ, R182, P1 ;  /* 0x000000ffffb67224 */ /* 0x000fe400008e06b6 */
[----:B------:R-:W-:Y:S01]  /*36be0*/  IMAD.WIDE.U32 R160, R131, R30, RZ ;  /* 0x0000001e83a07225 */ /* 0x000fe200078e00ff */
[----:B------:R-:W-:-:S03]  /*36bf0*/  MOV R152, R129 ;  /* 0x0000008100987202 */ /* 0x000fc60000000f00 */
[----:B------:R-:W-:Y:S01]  /*36c00*/  IMAD.X R153, RZ, RZ, RZ, P6 ;  /* 0x000000ffff997224 */ /* 0x000fe200030e06ff */
[----:B------:R-:W-:Y:S01]  /*36c10*/  IADD3 R188, P6, PT, R155, R128, RZ ;  /* 0x000000809bbc7210 */ /* 0x000fe20007fde0ff */
[----:B------:R-:W-:Y:S01]  /*36c20*/  IMAD.X R129, RZ, RZ, R182, P3 ;  /* 0x000000ffff817224 */ /* 0x000fe200018e06b6 */
[----:B------:R-:W-:Y:S01]  /*36c30*/  IADD3 R128, P3, PT, R156, R154, RZ ;  /* 0x0000009a9c807210 */ /* 0x000fe20007f7e0ff */
[----:B------:R-:W-:Y:S01]  /*36c40*/  IMAD.WIDE.U32.X R148, R126, R24, R148, P4 ;  /* 0x000000187e947225 */ /* 0x000fe200020e0494 */
[----:B------:R-:W-:-:S03]  /*36c50*/  LOP3.LUT R204, R157, 0x7ffff, RZ, 0xc0, !PT ;  /* 0x0007ffff9dcc7812 */ /* 0x000fc600078ec0ff */
[----:B------:R-:W-:-:S04]  /*36c60*/  IMAD.WIDE.U32 R160, P4, R172, R31, R160 ;  /* 0x0000001faca07225 */ /* 0x000fc800078800a0 */
[----:B------:R-:W-:-:S04]  /*36c70*/  IMAD.WIDE.U32 R162, R172, R30, RZ ;  /* 0x0000001eaca27225 */ /* 0x000fc800078e00ff */
[----:B------:R-:W-:Y:S01]  /*36c80*/  IMAD.WIDE.U32 R154, R24, R130, RZ ;  /* 0x00000082189a7225 */ /* 0x000fe200078e00ff */
[C-C-:B------:R-:W-:Y:S02]  /*36c90*/  SHF.R.U64 R176, R158.reuse, 0x10, R145.reuse ;  /* 0x000000109eb07819 */ /* 0x140fe40000001291 */
[----:B------:R-:W-:Y:S01]  /*36ca0*/  SHF.R.U64 R177, R158, 0x18, R145 ;  /* 0x000000189eb17819 */ /* 0x000fe20000001291 */
[----:B------:R-:W-:Y:S01]  /*36cb0*/  IMAD.X R157, RZ, RZ, RZ, P4 ;  /* 0x000000ffff9d7224 */ /* 0x000fe200020e06ff */
[----:B------:R-:W-:Y:S01]  /*36cc0*/  IADD3 R174, P4, PT, R163, R160, RZ ;  /* 0x000000a0a3ae7210 */ /* 0x000fe20007f9e0ff */
[----:B------:R-:W-:Y:S01]  /*36cd0*/  IMAD.WIDE.U32.X R152, R41, R31, R152, P6 ;  /* 0x0000001f29987225 */ /* 0x000fe200030e0498 */
[----:B------:R-:W-:-:S03]  /*36ce0*/  LEA.HI RZ, P1, R129, R62, RZ, 0xd ;  /* 0x0000003e81ff7211 */ /* 0x000fc600078368ff */
[----:B------:R-:W-:-:S04]  /*36cf0*/  IMAD.WIDE.U32 R158, R23, R130, RZ ;  /* 0x00000082179e7225 */ /* 0x000fc800078e00ff */
[----:B------:R-:W-:Y:S02]  /*36d00*/  IMAD.MOV.U32 R156, RZ, RZ, R161 ;  /* 0x000000ffff9c7224 */ /* 0x000fe400078e00a1 */
[----:B------:R-:W-:-:S04]  /*36d10*/  IMAD.WIDE.U32 R154, P6, R34, R23, R154 ;  /* 0x00000017229a7225 */ /* 0x000fc800078c009a */
[----:B------:R-:W-:Y:S01]  /*36d20*/  IMAD.WIDE.U32 R160, R24, R172, RZ ;  /* 0x000000ac18a07225 */ /* 0x000fe200078e00ff */
[----:B------:R-:W-:-:S03]  /*36d30*/  IADD3.X R129, PT, PT, RZ, R204, RZ, P1, !PT ;  /* 0x000000ccff817210 */ /* 0x000fc60000ffe4ff */
[----:B------:R-:W-:Y:S01]  /*36d40*/  IMAD.WIDE.U32.X R156, R131, R31, R156, P4 ;  /* 0x0000001f839c7225 */ /* 0x000fe200020e049c */
[----:B------:R-:W-:Y:S02]  /*36d50*/  IADD3 R180, P4, PT, R159, R154, RZ ;  /* 0x0000009a9fb47210 */ /* 0x000fe40007f9e0ff */
[----:B------:R-:W-:Y:S01]  /*36d60*/  IADD3 R181, P1, PT, R162, R158, RZ ;  /* 0x0000009ea2b57210 */ /* 0x000fe20007f3e0ff */
[----:B------:R-:W-:Y:S02]  /*36d70*/  IMAD.X R159, RZ, RZ, RZ, P6 ;  /* 0x000000ffff9f7224 */ /* 0x000fe400030e06ff */
[----:B------:R-:W-:-:S04]  /*36d80*/  IMAD.WIDE.U32 R160, P6, R131, R23, R160 ;  /* 0x0000001783a07225 */ /* 0x000fc800078c00a0 */
[----:B------:R-:W-:Y:S01]  /*36d90*/  IMAD.WIDE.U32 R162, R23, R172, RZ ;  /* 0x000000ac17a27225 */ /* 0x000fe200078e00ff */
[----:B------:R-:W-:-:S03]  /*36da0*/  IADD3.X R165, PT, PT, RZ, RZ, RZ, P6, !PT ;  /* 0x000000ffffa57210 */ /* 0x000fc600037fe4ff */
[----:B------:R-:W-:Y:S01]  /*36db0*/  IMAD.MOV.U32 R158, RZ, RZ, R155 ;  /* 0x000000ffff9e7224 */ /* 0x000fe200078e009b */
[----:B------:R-:W-:Y:S01]  /*36dc0*/  IADD3 R172, P6, PT, R163, R160, RZ ;  /* 0x000000a0a3ac7210 */ /* 0x000fe20007fde0ff */
[----:B------:R-:W-:Y:S01]  /*36dd0*/  IMAD.WIDE.U32 R154, R27, R130, RZ ;  /* 0x000000821b9a7225 */ /* 0x000fe200078e00ff */
[----:B------:R-:W-:-:S03]  /*36de0*/  LOP3.LUT R203, R169, 0x7ffff, RZ, 0xc0, !PT ;  /* 0x0007ffffa9cb7812 */ /* 0x000fc600078ec0ff */
[----:B------:R-:W-:Y:S01]  /*36df0*/  IMAD.WIDE.U32.X R158, R34, R24, R158, P4 ;  /* 0x00000018229e7225 */ /* 0x000fe200020e049e */
[----:B------:R-:W-:-:S03]  /*36e00*/  LEA.HI RZ, P4, R129, R63, RZ, 0xd ;  /* 0x0000003f81ff7211 */ /* 0x000fc600078968ff */
[----:B------:R-:W-:Y:S01]  /*36e10*/  IMAD.MOV.U32 R164, RZ, RZ, R161 ;  /* 0x000000ffffa47224 */ /* 0x000fe200078e00a1 */
[----:B------:R-:W-:Y:S01]  /*36e20*/  IADD3.X R163, PT, PT, RZ, R203, RZ, P4, !PT ;  /* 0x000000cbffa37210 */ /* 0x000fe200027fe4ff */
[----:B------:R-:W-:Y:S01]  /*36e30*/  IMAD.WIDE.U32 R154, P4, R34, R25, R154 ;  /* 0x00000019229a7225 */ /* 0x000fe2000788009a */
[----:B------:R-:W-:-:S03]  /*36e40*/  IADD3.X R45, P2, PT, R45, R127, RZ, P2, !PT ;  /* 0x0000007f2d2d7210 */ /* 0x000fc6000175e4ff */
[----:B------:R-:W-:Y:S01]  /*36e50*/  IMAD.WIDE.U32.X R164, R131, R24, R164, P6 ;  /* 0x0000001883a47225 */ /* 0x000fe200030e04a4 */
[----:B------:R-:W-:-:S03]  /*36e60*/  IADD3.X R129, P3, PT, R45, R188, RZ, P3, !PT ;  /* 0x000000bc2d817210 */ /* 0x000fc60001f7e4ff */
[----:B------:R-:W-:Y:S01]  /*36e70*/  IMAD.WIDE.U32 R130, R25, R130, RZ ;  /* 0x0000008219827225 */ /* 0x000fe200078e00ff */
[----:B------:R-:W-:-:S03]  /*36e80*/  IADD3.X R45, P2, P3, R152, R47, R148, P3, P2 ;  /* 0x0000002f982d7210 */ /* 0x000fc60001b44494 */
[----:B------:R-:W-:Y:S01]  /*36e90*/  IMAD.X R161, RZ, RZ, RZ, P4 ;  /* 0x000000ffffa17224 */ /* 0x000fe200020e06ff */
[----:B------:R-:W-:Y:S02]  /*36ea0*/  IADD3 R162, P6, PT, R162, R130, RZ ;  /* 0x00000082a2a27210 */ /* 0x000fe40007fde0ff */
[----:B------:R-:W-:Y:S01]  /*36eb0*/  IADD3 R127, P4, PT, R131, R154, RZ ;  /* 0x0000009a837f7210 */ /* 0x000fe20007f9e0ff */
[----:B------:R-:W-:-:S04]  /*36ec0*/  IMAD.WIDE.U32 R130, R175, R114, RZ ;  /* 0x00000072af827225 */ /* 0x000fc800078e00ff */
[----:B------:R-:W-:Y:S01]  /*36ed0*/  IMAD.MOV.U32 R160, RZ, RZ, R155 ;  /* 0x000000ffffa07224 */ /* 0x000fe200078e009b */
[----:B------:R-:W-:Y:S01]  /*36ee0*/  IADD3.X R169, PT, PT, R153, R79, R149, P2, P3 ;  /* 0x0000004f99a97210 */ /* 0x000fe200017e6495 */
[----:B------:R-:W-:Y:S01]  /*36ef0*/  IMAD.WIDE.U32 R152, R33, R114, RZ ;  /* 0x0000007221987225 */ /* 0x000fe200078e00ff */
[----:B------:R-:W-:Y:S02]  /*36f00*/  LEA.HI RZ, P2, R163, R65, RZ, 0xd ;  /* 0x00000041a3ff7211 */ /* 0x000fe400078568ff */
[----:B------:R-:W-:Y:S01]  /*36f10*/  LOP3.LUT R47, R205, 0x7ffff, RZ, 0xc0, !PT ;  /* 0x0007ffffcd2f7812 */ /* 0x000fe200078ec0ff */
[----:B------:R-:W-:-:S04]  /*36f20*/  IMAD.WIDE.U32.X R160, R34, R27, R160, P4 ;  /* 0x0000001b22a07225 */ /* 0x000fc800020e04a0 */
[----:B------:R-:W-:Y:S01]  /*36f30*/  IMAD.WIDE.U32 R148, P4, R33, R29, R130 ;  /* 0x0000001d21947225 */ /* 0x000fe20007880082 */
[----:B------:R-:W-:-:S03]  /*36f40*/  IADD3.X R47, PT, PT, RZ, R47, RZ, P2, !PT ;  /* 0x0000002fff2f7210 */ /* 0x000fc600017fe4ff */
[----:B------:R-:W-:Y:S01]  /*36f50*/  IMAD.WIDE.U32 R130, R175, R30, RZ ;  /* 0x0000001eaf827225 */ /* 0x000fe200078e00ff */
[----:B------:R-:W-:Y:S02]  /*36f60*/  IADD3 R79, P2, PT, R153, R148, RZ ;  /* 0x00000094994f7210 */ /* 0x000fe40007f5e0ff */
[----:B------:R-:W-:Y:S01]  /*36f70*/  IADD3 R181, P3, PT, R181, R152, RZ ;  /* 0x00000098b5b57210 */ /* 0x000fe20007f7e0ff */
[----:B------:R-:W-:Y:S02]  /*36f80*/  IMAD.X R153, RZ, RZ, RZ, P4 ;  /* 0x000000ffff997224 */ /* 0x000fe400020e06ff */
[----:B------:R-:W-:-:S04]  /*36f90*/  IMAD.WIDE.U32 R130, P4, R33, R31, R130 ;  /* 0x0000001f21827225 */ /* 0x000fc80007880082 */
[----:B------:R-:W-:-:S04]  /*36fa0*/  IMAD.WIDE.U32 R154, R33, R30, RZ ;  /* 0x0000001e219a7225 */ /* 0x000fc800078e00ff */
[----:B------:R-:W-:Y:S01]  /*36fb0*/  IMAD.MOV.U32 R152, RZ, RZ, R149 ;  /* 0x000000ffff987224 */ /* 0x000fe200078e0095 */
[----:B------:R-:W-:Y:S02]  /*36fc0*/  IADD3.X R149, PT, PT, RZ, RZ, RZ, P4, !PT ;  /* 0x000000ffff957210 */ /* 0x000fe400027fe4ff */
[----:B------:R-:W-:Y:S01]  /*36fd0*/  IADD3 R188, P4, PT, R155, R130, RZ ;  /* 0x000000829bbc7210 */ /* 0x000fe20007f9e0ff */
[----:B------:R-:W-:Y:S01]  /*36fe0*/  IMAD.WIDE.U32.X R152, R175, R29, R152, P2 ;  /* 0x0000001daf987225 */ /* 0x000fe200010e0498 */
[----:B------:R-:W-:-:S03]  /*36ff0*/  IADD3 R34, P2, PT, R162, R154, RZ ;  /* 0x0000009aa2227210 */ /* 0x000fc60007f5e0ff */
[----:B------:R-:W-:Y:S01]  /*37000*/  IMAD.WIDE.U32 R154, R28, R144, RZ ;  /* 0x000000901c9a7225 */ /* 0x000fe200078e00ff */
[----:B------:R-:W-:-:S03]  /*37010*/  IADD3.X R180, P1, PT, R174, R180, RZ, P1, !PT ;  /* 0x000000b4aeb47210 */ /* 0x000fc60000f3e4ff */
[----:B------:R-:W-:Y:S01]  /*37020*/  IMAD.MOV.U32 R148, RZ, RZ, R131 ;  /* 0x000000ffff947224 */ /* 0x000fe200078e0083 */
[----:B------:R-:W-:-:S03]  /*37030*/  IADD3.X R180, P3, PT, R180, R79, RZ, P3, !PT ;  /* 0x0000004fb4b47210 */ /* 0x000fc60001f7e4ff */
[----:B------:R-:W-:-:S04]  /*37040*/  IMAD.WIDE.U32.X R148, R175, R31, R148, P4 ;  /* 0x0000001faf947225 */ /* 0x000fc800020e0494 */
[----:B------:R-:W-:-:S04]  /*37050*/  IMAD.WIDE.U32 R154, P4, R126, R26, R154 ;  /* 0x0000001a7e9a7225 */ /* 0x000fc8000788009a */
[----:B------:R-:W-:Y:S01]  /*37060*/  IMAD.WIDE.U32 R130, R26, R144, RZ ;  /* 0x000000901a827225 */ /* 0x000fe200078e00ff */
[----:B------:R-:W-:Y:S02]  /*37070*/  MOV R162, R155 ;  /* 0x0000009b00a27202 */ /* 0x000fe40000000f00 */
[----:B------:R-:W-:Y:S01]  /*37080*/  IADD3.X R155, P1, P3, R152, R158, R156, P3, P1 ;  /* 0x0000009e989b7210 */ /* 0x000fe20001b2249c */
[----:B------:R-:W-:Y:S01]  /*37090*/  IMAD.X R163, RZ, RZ, RZ, P4 ;  /* 0x000000ffffa37224 */ /* 0x000fe200020e06ff */
[----:B------:R-:W-:Y:S01]  /*370a0*/  IADD3 R33, P4, PT, R131, R154, RZ ;  /* 0x0000009a83217210 */ /* 0x000fe20007f9e0ff */
[----:B------:R-:W-:Y:S01]  /*370b0*/  IMAD R156, R222, 0x13, RZ ;  /* 0x00000013de9c7824 */ /* 0x000fe200078e02ff */
[----:B------:R-:W-:-:S03]  /*370c0*/  IADD3.X R172, P6, PT, R172, R127, RZ, P6, !PT ;  /* 0x0000007facac7210 */ /* 0x000fc600037de4ff */
[----:B------:R-:W-:Y:S01]  /*370d0*/  IMAD.WIDE.U32.X R126, R126, R28, R162, P4 ;  /* 0x0000001c7e7e7225 */ /* 0x000fe200020e04a2 */
[----:B------:R-:W-:Y:S02]  /*370e0*/  IADD3 R156, PT, PT, R133, R156, RZ ;  /* 0x0000009c859c7210 */ /* 0x000fe40007ffe0ff */
[----:B------:R-:W-:Y:S02]  /*370f0*/  LEA.HI R154, P4, R145, R48, RZ, 0xd ;  /* 0x00000030919a7211 */ /* 0x000fe400078968ff */
[----:B------:R-:W-:Y:S02]  /*37100*/  IADD3.X R158, P2, PT, R172, R188, RZ, P2, !PT ;  /* 0x000000bcac9e7210 */ /* 0x000fe4000175e4ff */
[----:B------:R-:W-:Y:S02]  /*37110*/  IADD3.X R163, PT, PT, R153, R159, R157, P1, P3 ;  /* 0x0000009f99a37210 */ /* 0x000fe40000fe649d */
[----:B------:R-:W-:Y:S02]  /*37120*/  LOP3.LUT R172, R219, 0x7ffff, RZ, 0xc0, !PT ;  /* 0x0007ffffdbac7812 */ /* 0x000fe400078ec0ff */
[----:B------:R-:W-:Y:S01]  /*37130*/  LEA.HI R162, P1, R156, R224, RZ, 0xd ;  /* 0x000000e09ca27211 */ /* 0x000fe200078368ff */
[----:B------:R-:W-:Y:S01]  /*37140*/  IMAD.SHL.U32 R79, R154, 0x80000, RZ ;  /* 0x000800009a4f7824 */ /* 0x000fe200078e00ff */
[----:B------:R-:W-:-:S02]  /*37150*/  SHF.R.U32.HI R47, RZ, 0x13, R47 ;  /* 0x00000013ff2f7819 */ /* 0x000fc4000001162f */
[----:B------:R-:W-:Y:S01]  /*37160*/  IADD3.X R172, PT, PT, RZ, R172, RZ, P1, !PT ;  /* 0x000000acffac7210 */ /* 0x000fe20000ffe4ff */
[----:B------:R0:W-:Y:S01]  /*37170*/  STG.E.U8 desc[UR6][R138.64+0xc4], R145 ;  /* 0x0000c4918a007986 */ /* 0x0001e2000c101106 */
[----:B------:R-:W-:Y:S01]  /*37180*/  LOP3.LUT R79, R79, 0x70000, R145, 0xf8, !PT ;  /* 0x000700004f4f7812 */ /* 0x000fe200078ef891 */
[----:B------:R-:W-:Y:S01]  /*37190*/  IMAD.WIDE.U32 R152, R27, R142, RZ ;  /* 0x0000008e1b987225 */ /* 0x000fe200078e00ff */
[----:B------:R-:W-:Y:S02]  /*371a0*/  IADD3.X R160, P2, P6, R148, R160, R164, P2, P6 ;  /* 0x000000a094a07210 */ /* 0x000fe4000164c4a4 */
[----:B------:R-:W-:Y:S02]  /*371b0*/  LOP3.LUT R174, R196, 0x7ffff, RZ, 0xc0, !PT ;  /* 0x0007ffffc4ae7812 */ /* 0x000fe400078ec0ff */
[----:B------:R-:W-:Y:S01]  /*371c0*/  LEA.HI R133, P1, R172, R221, RZ, 0xd ;  /* 0x000000ddac857211 */ /* 0x000fe200078368ff */
[----:B------:R-:W-:Y:S01]  /*371d0*/  IMAD.WIDE.U32 R146, R47, 0x13, R146 ;  /* 0x000000132f927825 */ /* 0x000fe200078e0092 */
[----:B------:R-:W-:-:S02]  /*371e0*/  IADD3.X R164, PT, PT, R149, R161, R165, P2, P6 ;  /* 0x000000a195a47210 */ /* 0x000fc400017ec4a5 */
[----:B0-----:R-:W-:Y:S01]  /*371f0*/  SHF.R.U32.HI R145, RZ, 0x8, R145 ;  /* 0x00000008ff917819 */ /* 0x001fe20000011691 */
[----:B------:R-:W-:Y:S02]  /*37200*/  IMAD.X R161, RZ, RZ, R174, P1 ;  /* 0x000000ffffa17224 */ /* 0x000fe400008e06ae */
[----:B------:R-:W-:Y:S02]  /*37210*/  VIADD R188, R147, UR4 ;  /* 0x0000000493bc7c36 */ /* 0x000fe40008000000 */
[----:B------:R0:W-:Y:S01]  /*37220*/  STG.E.U8 desc[UR6][R138.64+0xc5], R145 ;  /* 0x0000c5918a007986 */ /* 0x0001e2000c101106 */
[----:B------:R-:W-:Y:S01]  /*37230*/  IMAD.WIDE.U32 R152, P3, R41, R25, R152 ;  /* 0x0000001929987225 */ /* 0x000fe20007860098 */
[----:B------:R-:W-:-:S03]  /*37240*/  SEL R174, R174, R67, !P0 ;  /* 0x00000043aeae7207 */ /* 0x000fc60004000000 */
[----:B------:R-:W-:Y:S01]  /*37250*/  IMAD.WIDE.U32 R148, R178, R114, RZ ;  /* 0x00000072b2947225 */ /* 0x000fe200078e00ff */
[----:B------:R-:W-:Y:S01]  /*37260*/  LOP3.LUT R192, R192, 0x7ffff, RZ, 0xc0, !PT ;  /* 0x0007ffffc0c07812 */ /* 0x000fe200078ec0ff */
[----:B------:R1:W-:Y:S01]  /*37270*/  STG.E.U8 desc[UR6][R138.64+0xc2], R176 ;  /* 0x0000c2b08a007986 */ /* 0x0003e2000c101106 */
[----:B------:R-:W-:Y:S01]  /*37280*/  LEA.HI R67, P1, R161, R193, RZ, 0xd ;  /* 0x000000c1a1437211 */ /* 0x000fe200078368ff */
[----:B0-----:R-:W-:Y:S01]  /*37290*/  IMAD.WIDE.U32 R144, R25, R142, RZ ;  /* 0x0000008e19907225 */ /* 0x001fe200078e00ff */
[C-C-:B------:R-:W-:Y:S02]  /*372a0*/  SHF.R.U64 R226, R146.reuse, 0x8, R188.reuse ;  /* 0x0000000892e27819 */ /* 0x140fe400000012bc */
[C-C-:B------:R-:W-:Y:S01]  /*372b0*/  SHF.R.U64 R236, R146.reuse, 0x10, R188.reuse ;  /* 0x0000001092ec7819 */ /* 0x140fe200000012bc */
[----:B------:R-:W-:Y:S01]  /*372c0*/  IMAD.X R147, RZ, RZ, RZ, P3 ;  /* 0x000000ffff937224 */ /* 0x000fe200018e06ff */
[----:B------:R-:W-:Y:S01]  /*372d0*/  SHF.R.U64 R224, R146, 0x18, R188 ;  /* 0x0000001892e07819 */ /* 0x000fe200000012bc */
[----:B------:R-:W-:Y:S01]  /*372e0*/  IMAD.MOV.U32 R243, RZ, RZ, R146 ;  /* 0x000000fffff37224 */ /* 0x000fe200078e0092 */
[----:B-1----:R-:W-:Y:S01]  /*372f0*/  IADD3 R176, P3, PT, R145, R152, RZ ;  /* 0x0000009891b07210 */ /* 0x002fe20007f7e0ff */
[----:B------:R-:W-:Y:S01]  /*37300*/  IMAD.MOV.U32 R146, RZ, RZ, R153 ;  /* 0x000000ffff927224 */ /* 0x000fe200078e0099 */
[----:B------:R-:W-:Y:S01]  /*37310*/  SEL R48, R193, R46, !P0 ;  /* 0x0000002ec1307207 */ /* 0x000fe20004000000 */
[----:B------:R-:W-:Y:S01]  /*37320*/  IMAD.WIDE.U32 R46, P6, R38, R29, R148 ;  /* 0x0000001d262e7225 */ /* 0x000fe200078c0094 */
[----:B------:R-:W-:-:S03]  /*37330*/  IADD3.X R159, PT, PT, RZ, R192, RZ, P1, !PT ;  /* 0x000000c0ff9f7210 */ /* 0x000fc60000ffe4ff */
[----:B------:R-:W-:Y:S01]  /*37340*/  IMAD.WIDE.U32 R148, R28, R142, RZ ;  /* 0x0000008e1c947225 */ /* 0x000fe200078e00ff */
[----:B------:R-:W-:Y:S02]  /*37350*/  SEL R175, R221, R72, !P0 ;  /* 0x00000048ddaf7207 */ /* 0x000fe40004000000 */
[----:B------:R-:W-:Y:S01]  /*37360*/  LOP3.LUT R190, R190, 0x7ffff, RZ, 0xc0, !PT ;  /* 0x0007ffffbebe7812 */ /* 0x000fe200078ec0ff */
[----:B------:R-:W-:Y:S01]  /*37370*/  IMAD.WIDE.U32.X R146, R41, R27, R146, P3 ;  /* 0x0000001b29927225 */ /* 0x000fe200018e0492 */
[----:B------:R-:W-:Y:S02]  /*37380*/  LEA.HI R72, P3, R159, R191, RZ, 0xd ;  /* 0x000000bf9f487211 */ /* 0x000fe400078768ff */
[----:B------:R-:W-:Y:S01]  /*37390*/  IADD3 R181, P2, PT, R181, R130, RZ ;  /* 0x00000082b5b57210 */ /* 0x000fe20007f5e0ff */
[----:B------:R-:W-:Y:S01]  /*373a0*/  IMAD.X R145, RZ, RZ, RZ, P6 ;  /* 0x000000ffff917224 */ /* 0x000fe200030e06ff */
[----:B------:R-:W-:Y:S01]  /*373b0*/  SEL R150, R132, R150, !P0 ;  /* 0x0000009684967207 */ /* 0x000fe20004000000 */
[----:B------:R-:W-:Y:S01]  /*373c0*/  IMAD.WIDE.U32 R148, P6, R41, R26, R148 ;  /* 0x0000001a29947225 */ /* 0x000fe200078c0094 */
[----:B------:R-:W-:-:S03]  /*373d0*/  IADD3.X R33, P2, PT, R180, R33, RZ, P2, !PT ;  /* 0x00000021b4217210 */ /* 0x000fc6000175e4ff */
[----:B------:R-:W-:-:S04]  /*373e0*/  IMAD.WIDE.U32 R130, R26, R142, RZ ;  /* 0x0000008e1a827225 */ /* 0x000fc800078e00ff */
[----:B------:R-:W-:Y:S02]  /*373f0*/  IMAD.MOV.U32 R152, RZ, RZ, R132 ;  /* 0x000000ffff987224 */ /* 0x000fe400078e0084 */
[----:B------:R-:W-:Y:S01]  /*37400*/  IMAD.X R132, RZ, RZ, R190, P3 ;  /* 0x000000ffff847224 */ /* 0x000fe200018e06be */
[----:B------:R-:W-:Y:S02]  /*37410*/  IADD3 R181, P3, PT, R181, R144, RZ ;  /* 0x00000090b5b57210 */ /* 0x000fe40007f7e0ff */
[----:B------:R-:W-:Y:S02]  /*37420*/  SHF.L.W.U32.HI R196, R129, 0xd, R45 ;  /* 0x0000000d81c47819 */ /* 0x000fe40000010e2d */
[----:B------:R-:W-:Y:S02]  /*37430*/  IADD3.X R157, PT, PT, RZ, RZ, RZ, P6, !PT ;  /* 0x000000ffff9d7210 */ /* 0x000fe400037fe4ff */
[----:B------:R-:W-:Y:S01]  /*37440*/  LOP3.LUT R153, R156, 0x7ffff, RZ, 0xc0, !PT ;  /* 0x0007ffff9c997812 */ /* 0x000fe200078ec0ff */
[----:B------:R-:W-:Y:S01]  /*37450*/  IMAD.MOV.U32 R156, RZ, RZ, R149 ;  /* 0x000000ffff9c7224 */ /* 0x000fe200078e0095 */
[----:B------:R-:W-:-:S02]  /*37460*/  IADD3 R131, P6, PT, R131, R148, RZ ;  /* 0x0000009483837210 */ /* 0x000fc40007fde0ff */
[----:B------:R-:W-:Y:S02]  /*37470*/  IADD3.X R176, P3, PT, R33, R176, RZ, P3, !PT ;  /* 0x000000b021b07210 */ /* 0x000fe40001f7e4ff */
[----:B------:R-:W-:Y:S02]  /*37480*/  SHF.R.U32.HI R33, RZ, 0x13, R132 ;  /* 0x00000013ff217819 */ /* 0x000fe40000011684 */
[----:B------:R-:W-:Y:S02]  /*37490*/  IADD3 R196, P1, PT, R196, R173, RZ ;  /* 0x000000adc4c47210 */ /* 0x000fe40007f3e0ff */
[----:B------:R-:W-:Y:S01]  /*374a0*/  SHF.L.W.U32.HI R45, R45, 0xd, R169 ;  /* 0x0000000d2d2d7819 */ /* 0x000fe20000010ea9 */
[----:B------:R-:W-:Y:S01]  /*374b0*/  IMAD.WIDE.U32.X R148, R41, R28, R156, P6 ;  /* 0x0000001c29947225 */ /* 0x000fe200030e049c */
[----:B------:R-:W-:Y:S02]  /*374c0*/  SEL R151, R153, R151, !P0 ;  /* 0x0000009799977207 */ /* 0x000fe40004000000 */
[----:B------:R-:W-:Y:S01]  /*374d0*/  MOV R144, R47 ;  /* 0x0000002f00907202 */ /* 0x000fe20000000f00 */
[----:B------:R-:W-:Y:S01]  /*374e0*/  IMAD.WIDE.U32 R156, R38, R114, RZ ;  /* 0x00000072269c7225 */ /* 0x000fe200078e00ff */
[----:B------:R-:W-:-:S03]  /*374f0*/  IADD3.X R170, P1, PT, R45, R170, RZ, P1, !PT ;  /* 0x000000aa2daa7210 */ /* 0x000fc60000f3e4ff */
[----:B------:R-:W-:Y:S01]  /*37500*/  IMAD.WIDE.U32 R152, R33, 0x13, R152 ;  /* 0x0000001321987825 */ /* 0x000fe200078e0098 */
[----:B------:R-:W-:-:S03]  /*37510*/  IADD3.X R41, P2, P6, R146, R155, R126, P3, P2 ;  /* 0x0000009b92297210 */ /* 0x000fc60001e4447e */
[----:B------:R-:W-:Y:S01]  /*37520*/  IMAD.MOV.U32 R47, RZ, RZ, RZ ;  /* 0x000000ffff2f7224 */ /* 0x000fe200078e00ff */
[----:B------:R-:W-:Y:S02]  /*37530*/  LEA.HI.X R171, P1, R169, R171, RZ, 0xd, P1 ;  /* 0x000000aba9ab7211 */ /* 0x000fe40000836cff */
[----:B------:R-:W-:Y:S01]  /*37540*/  IADD3 R126, P3, PT, R157, R46, RZ ;  /* 0x0000002e9d7e7210 */ /* 0x000fe20007f7e0ff */
[----:B------:R-:W-:Y:S01]  /*37550*/  IMAD.IADD R153, R153, 0x1, R47 ;  /* 0x0000000199997824 */ /* 0x000fe200078e022f */
[----:B------:R-:W-:Y:S02]  /*37560*/  SHF.L.W.U32.HI R46, R170, 0xd, R171 ;  /* 0x0000000daa2e7819 */ /* 0x000fe40000010eab */
[----:B------:R-:W-:Y:S01]  /*37570*/  IADD3.X R166, PT, PT, RZ, R166, RZ, P1, !PT ;  /* 0x000000a6ffa67210 */ /* 0x000fe20000ffe4ff */
[----:B------:R-:W-:Y:S01]  /*37580*/  IMAD.WIDE.U32.X R144, R178, R29, R144, P3 ;  /* 0x0000001db2907225 */ /* 0x000fe200018e0490 */
[C---:B------:R-:W-:Y:S02]  /*37590*/  SEL R47, R172.reuse, R60, !P0 ;  /* 0x0000003cac2f7207 */ /* 0x040fe40004000000 */
[----:B------:R-:W-:-:S02]  /*375a0*/  LOP3.LUT R60, R172, 0x7ffff, RZ, 0xc0, !PT ;  /* 0x0007ffffac3c7812 */ /* 0x000fc400078ec0ff */
[C---:B------:R-:W-:Y:S02]  /*375b0*/  LEA.HI R155, P1, R153.reuse, R162, RZ, 0xd ;  /* 0x000000a2999b7211 */ /* 0x040fe400078368ff */
[----:B------:R-:W-:Y:S02]  /*375c0*/  IADD3 RZ, P3, PT, R152, 0x13, RZ ;  /* 0x0000001398ff7810 */ /* 0x000fe40007f7e0ff */
[----:B------:R-:W-:Y:S02]  /*375d0*/  LOP3.LUT R153, R153, 0x7ffff, RZ, 0xc0, !PT ;  /* 0x0007ffff99997812 */ /* 0x000fe400078ec0ff */
[----:B------:R-:W-:Y:S02]  /*375e0*/  IADD3.X R163, PT, PT, R147, R163, R127, P2, P6 ;  /* 0x000000a393a37210 */ /* 0x000fe400017ec47f */
[----:B------:R-:W-:Y:S02]  /*375f0*/  IADD3 R33, P2, PT, R46, R181, RZ ;  /* 0x000000b52e217210 */ /* 0x000fe40007f5e0ff */
[----:B------:R-:W-:Y:S01]  /*37600*/  SHF.L.W.U32.HI R171, R171, 0xd, R166 ;  /* 0x0000000dabab7819 */ /* 0x000fe20000010ea6 */
[----:B------:R-:W-:Y:S01]  /*37610*/  IMAD.X R60, RZ, RZ, R60, P1 ;  /* 0x000000ffff3c7224 */ /* 0x000fe200008e063c */
[----:B------:R-:W-:Y:S01]  /*37620*/  IADD3 R34, P1, PT, R34, R156, RZ ;  /* 0x0000009c22227210 */ /* 0x000fe20007f3e0ff */
[----:B------:R-:W-:Y:S01]  /*37630*/  IMAD.X R142, RZ, RZ, R153, P3 ;  /* 0x000000ffff8e7224 */ /* 0x000fe200018e0699 */
[----:B------:R-:W-:-:S02]  /*37640*/  IADD3.X R176, P2, PT, R171, R176, RZ, P2, !PT ;  /* 0x000000b0abb07210 */ /* 0x000fc4000175e4ff */
[----:B------:R-:W-:Y:S02]  /*37650*/  IADD3 R34, P3, PT, R34, R130, RZ ;  /* 0x0000008222227210 */ /* 0x000fe40007f7e0ff */
[----:B------:R-:W-:Y:S01]  /*37660*/  IADD3.X R158, P1, PT, R158, R126, RZ, P1, !PT ;  /* 0x0000007e9e9e7210 */ /* 0x000fe20000f3e4ff */
[----:B------:R-:W-:Y:S01]  /*37670*/  IMAD.WIDE.U32 R126, R178, R30, RZ ;  /* 0x0000001eb27e7225 */ /* 0x000fe200078e00ff */
[----:B------:R-:W-:Y:S02]  /*37680*/  LEA.HI.X R166, P2, R166, R41, RZ, 0xd, P2 ;  /* 0x00000029a6a67211 */ /* 0x000fe40001056cff */
[----:B------:R-:W-:Y:S02]  /*37690*/  LEA.HI RZ, P6, R142, R155, RZ, 0xd ;  /* 0x0000009b8eff7211 */ /* 0x000fe400078d68ff */
[----:B------:R-:W-:Y:S02]  /*376a0*/  IADD3.X R41, P3, PT, R158, R131, RZ, P3, !PT ;  /* 0x000000839e297210 */ /* 0x000fe40001f7e4ff */
[----:B------:R-:W-:Y:S01]  /*376b0*/  SHF.L.W.U32.HI R130, R176, 0xd, R166 ;  /* 0x0000000db0827819 */ /* 0x000fe20000010ea6 */
[----:B------:R-:W-:Y:S01]  /*376c0*/  IMAD.X R142, RZ, RZ, R60, P6 ;  /* 0x000000ffff8e7224 */ /* 0x000fe200030e063c */
[----:B------:R-:W-:Y:S01]  /*376d0*/  IADD3.X R158, PT, PT, RZ, R163, RZ, P2, !PT ;  /* 0x000000a3ff9e7210 */ /* 0x000fe200017fe4ff */
[----:B------:R-:W-:Y:S01]  /*376e0*/  IMAD.WIDE.U32 R126, P6, R38, R31, R126 ;  /* 0x0000001f267e7225 */ /* 0x000fe200078c007e */
[----:B------:R-:W-:-:S02]  /*376f0*/  IADD3 R34, P2, PT, R130, R34, RZ ;  /* 0x0000002282227210 */ /* 0x000fc40007f5e0ff */
[----:B------:R-:W-:Y:S01]  /*37700*/  SHF.L.W.U32.HI R163, R166, 0xd, R158 ;  /* 0x0000000da6a37819 */ /* 0x000fe20000010e9e */
[----:B------:R-:W-:-:S04]  /*37710*/  IMAD.WIDE.U32 R130, R38, R30, RZ ;  /* 0x0000001e26827225 */ /* 0x000fc800078e00ff */
[----:B------:R-:W-:Y:S01]  /*37720*/  IMAD.X R147, RZ, RZ, RZ, P6 ;  /* 0x000000ffff937224 */ /* 0x000fe200030e06ff */
[----:B------:R-:W-:Y:S02]  /*37730*/  IADD3.X R160, P1, P6, R148, R160, R144, P3, P1 ;  /* 0x000000a094a07210 */ /* 0x000fe40001e22490 */
[----:B------:R-:W-:Y:S01]  /*37740*/  IADD3.X R163, P2, PT, R163, R41, RZ, P2, !PT ;  /* 0x00000029a3a37210 */ /* 0x000fe2000175e4ff */
[----:B------:R-:W-:Y:S01]  /*37750*/  IMAD.WIDE.U32 R156, R186, R114, RZ ;  /* 0x00000072ba9c7225 */ /* 0x000fe200078e00ff */
[----:B------:R-:W-:Y:S02]  /*37760*/  IADD3 R41, P3, PT, R131, R126, RZ ;  /* 0x0000007e83297210 */ /* 0x000fe40007f7e0ff */
[----:B------:R-:W-:Y:S02]  /*37770*/  IADD3.X R164, PT, PT, R149, R164, R145, P1, P6 ;  /* 0x000000a495a47210 */ /* 0x000fe40000fec491 */
[----:B------:R-:W-:Y:S01]  /*37780*/  LEA.HI.X R126, P1, R158, R160, RZ, 0xd, P2 ;  /* 0x000000a09e7e7211 */ /* 0x000fe20001036cff */
[----:B------:R-:W-:Y:S01]  /*37790*/  IMAD.WIDE.U32 R156, P2, R39, R29, R156 ;  /* 0x0000001d279c7225 */ /* 0x000fe2000784009c */
[----:B------:R-:W-:-:S02]  /*377a0*/  MOV R146, R127 ;  /* 0x0000007f00927202 */ /* 0x000fc40000000f00 */
[----:B------:R-:W-:Y:S01]  /*377b0*/  LEA.HI RZ, P6, R142, R133, RZ, 0xd ;  /* 0x000000858eff7211 */ /* 0x000fe200078d68ff */
[----:B------:R-:W-:Y:S01]  /*377c0*/  IMAD.X R160, RZ, RZ, R164, P1 ;  /* 0x000000ffffa07224 */ /* 0x000fe200008e06a4 */
[----:B------:R-:W-:Y:S01]  /*377d0*/  LOP3.LUT R158, R161, 0x7ffff, RZ, 0xc0, !PT ;  /* 0x0007ffffa19e7812 */ /* 0x000fe200078ec0ff */
[----:B------:R-:W-:Y:S01]  /*377e0*/  IMAD.WIDE.U32 R38, R39, R114, RZ ;  /* 0x0000007227267225 */ /* 0x000fe200078e00ff */
[----:B------:R-:W-:-:S03]  /*377f0*/  IADD3 R135, P1, PT, R135, R130, RZ ;  /* 0x0000008287877210 */ /* 0x000fc60007f3e0ff */
[----:B------:R-:W-:Y:S01]  /*37800*/  IMAD.WIDE.U32.X R146, R178, R31, R146, P3 ;  /* 0x0000001fb2927225 */ /* 0x000fe200018e0492 */
[----:B------:R-:W-:Y:S02]  /*37810*/  IADD3.X R140, P1, PT, R140, R41, RZ, P1, !PT ;  /* 0x000000298c8c7210 */ /* 0x000fe40000f3e4ff */
[----:B------:R-:W-:Y:S01]  /*37820*/  IADD3 R135, P3, PT, R135, R38, RZ ;  /* 0x0000002687877210 */ /* 0x000fe20007f7e0ff */
[----:B------:R-:W-:Y:S01]  /*37830*/  IMAD.X R127, RZ, RZ, R158, P6 ;  /* 0x000000ffff7f7224 */ /* 0x000fe200030e069e */
[----:B------:R-:W-:Y:S02]  /*37840*/  IADD3 R39, P6, PT, R39, R156, RZ ;  /* 0x0000009c27277210 */ /* 0x000fe40007fde0ff */
[----:B------:R-:W-:Y:S02]  /*37850*/  SHF.L.W.U32.HI R41, R163, 0xd, R126 ;  /* 0x0000000da3297819 */ /* 0x000fe40000010e7e */
[----:B------:R-:W-:Y:S02]  /*37860*/  IADD3.X R131, PT, PT, RZ, RZ, RZ, P2, !PT ;  /* 0x000000ffff837210 */ /* 0x000fe400017fe4ff */
[----:B------:R-:W-:-:S02]  /*37870*/  IADD3.X R39, P3, PT, R140, R39, RZ, P3, !PT ;  /* 0x000000278c277210 */ /* 0x000fc40001f7e4ff */
[----:B------:R-:W-:Y:S02]  /*37880*/  IADD3 R41, P2, PT, R41, R135, RZ ;  /* 0x0000008729297210 */ /* 0x000fe40007f5e0ff */
[----:B------:R-:W-:Y:S01]  /*37890*/  SHF.L.W.U32.HI R178, R126, 0xd, R160 ;  /* 0x0000000d7eb27819 */ /* 0x000fe20000010ea0 */
[----:B------:R-:W-:Y:S01]  /*378a0*/  IMAD.MOV.U32 R130, RZ, RZ, R157 ;  /* 0x000000ffff827224 */ /* 0x000fe200078e009d */
[----:B------:R-:W-:Y:S02]  /*378b0*/  LOP3.LUT R249, R176, 0x7ffff, RZ, 0xc0, !PT ;  /* 0x0007ffffb0f97812 */ /* 0x000fe400078ec0ff */
[----:B------:R-:W-:Y:S01]  /*378c0*/  IADD3.X R178, P2, PT, R178, R39, RZ, P2, !PT ;  /* 0x00000027b2b27210 */ /* 0x000fe2000175e4ff */
[----:B------:R0:W-:Y:S01]  /*378d0*/  STG.E.U8 desc[UR6][R138.64+0xc3], R177 ;  /* 0x0000c3b18a007986 */ /* 0x0001e2000c101106 */
[----:B------:R-:W-:Y:S01]  /*378e0*/  SEL R50, R162, R50, !P0 ;  /* 0x00000032a2327207 */ /* 0x000fe20004000000 */
[----:B------:R-:W-:Y:S01]  /*378f0*/  IMAD.WIDE.U32.X R130, R186, R29, R130, P6 ;  /* 0x0000001dba827225 */ /* 0x000fe200030e0482 */
[----:B------:R-:W-:-:S02]  /*37900*/  LEA.HI RZ, P6, R127, R67, RZ, 0xd ;  /* 0x000000437fff7211 */ /* 0x000fc400078d68ff */
[----:B------:R-:W-:Y:S01]  /*37910*/  LOP3.LUT R140, R159, 0x7ffff, RZ, 0xc0, !PT ;  /* 0x0007ffff9f8c7812 */ /* 0x000fe200078ec0ff */
[----:B------:R-:W-:-:S04]  /*37920*/  IMAD.WIDE.U32 R38, R33, 0x13, RZ ;  /* 0x0000001321267825 */ /* 0x000fc800078e00ff */
[----:B------:R-:W-:Y:S01]  /*37930*/  IMAD R162, R249, 0x13, RZ ;  /* 0x00000013f9a27824 */ /* 0x000fe200078e02ff */
[----:B0-----:R-:W-:Y:S01]  /*37940*/  LOP3.LUT R177, R178, 0x7ffff, RZ, 0xc0, !PT ;  /* 0x0007ffffb2b17812 */ /* 0x001fe200078ec0ff */
[----:B------:R-:W-:Y:S01]  /*37950*/  IMAD.WIDE.U32 R126, R41, 0x13, RZ ;  /* 0x00000013297e7825 */ /* 0x000fe200078e00ff */
[----:B------:R-:W-:-:S03]  /*37960*/  IADD3.X R161, P1, P3, R130, R143, R146, P3, P1 ;  /* 0x0000008f82a17210 */ /* 0x000fc60001b22492 */
[----:B------:R-:W-:Y:S02]  /*37970*/  IMAD R135, R177, 0x13, RZ ;  /* 0x00000013b1877824 */ /* 0x000fe400078e02ff */
[----:B------:R-:W-:Y:S02]  /*37980*/  IMAD.IADD R162, R39, 0x1, R162 ;  /* 0x0000000127a27824 */ /* 0x000fe400078e02a2 */
[----:B------:R-:W-:Y:S01]  /*37990*/  IMAD.X R39, RZ, RZ, R140, P6 ;  /* 0x000000ffff277224 */ /* 0x000fe200030e068c */
[----:B------:R-:W-:Y:S02]  /*379a0*/  IADD3 R135, PT, PT, R127, R135, RZ ;  /* 0x000000877f877210 */ /* 0x000fe40007ffe0ff */
[----:B------:R-:W-:Y:S02]  /*379b0*/  IADD3.X R167, PT, PT, R131, R167, R147, P1, P3 ;  /* 0x000000a783a77210 */ /* 0x000fe40000fe6493 */
[----:B------:R-:W-:Y:S02]  /*379c0*/  LEA.HI RZ, P1, R39, R72, RZ, 0xd ;  /* 0x0000004827ff7211 */ /* 0x000fe400078368ff */
[----:B------:R-:W-:Y:S01]  /*379d0*/  LOP3.LUT R127, R132, 0x7ffff, RZ, 0xc0, !PT ;  /* 0x0007ffff847f7812 */ /* 0x000fe200078ec0ff */
[----:B------:R-:W-:-:S03]  /*379e0*/  IMAD.WIDE.U32 R142, R73, R38, RZ ;  /* 0x00000026498e7225 */ /* 0x000fc600078e00ff */
[----:B------:R-:W-:Y:S02]  /*379f0*/  IADD3.X R127, PT, PT, RZ, R127, RZ, P1, !PT ;  /* 0x0000007fff7f7210 */ /* 0x000fe40000ffe4ff */
[----:B------:R-:W-:Y:S01]  /*37a00*/  LEA.HI R52, P1, R58, R52, RZ, 0xd ;  /* 0x000000343a347211 */ /* 0x000fe200078368ff */
[----:B------:R-:W-:-:S04]  /*37a10*/  IMAD.WIDE.U32 R156, R66, R126, RZ ;  /* 0x0000007e429c7225 */ /* 0x000fc800078e00ff */
[----:B------:R-:W-:Y:S01]  /*37a20*/  IMAD.X R43, RZ, RZ, R43, P1 ;  /* 0x000000ffff2b7224 */ /* 0x000fe200008e062b */
[----:B------:R-:W-:Y:S01]  /*37a30*/  LOP3.LUT R166, R163, 0x7ffff, RZ, 0xc0, !PT ;  /* 0x0007ffffa3a67812 */ /* 0x000fe200078ec0ff */
[----:B------:R-:W-:-:S04]  /*37a40*/  IMAD.WIDE.U32 R130, P6, R162, R35, R142 ;  /* 0x00000023a2827225 */ /* 0x000fc800078c008e */
[----:B------:R-:W-:Y:S01]  /*37a50*/  IMAD.WIDE.U32 R156, P3, R135, R57, R156 ;  /* 0x00000039879c7225 */ /* 0x000fe2000786009c */
[----:B------:R-:W-:-:S03]  /*37a60*/  LEA.HI R159, P1, R43, R55, RZ, 0xd ;  /* 0x000000372b9f7211 */ /* 0x000fc600078368ff */
[----:B------:R-:W-:Y:S01]  /*37a70*/  IMAD.WIDE.U32 R144, R35, R38, RZ ;  /* 0x0000002623907225 */ /* 0x000fe200078e00ff */
[----:B------:R-:W-:Y:S01]  /*37a80*/  SHF.R.U32.HI R127, RZ, 0x13, R127 ;  /* 0x00000013ff7f7819 */ /* 0x000fe2000001167f */
[----:B------:R0:W-:Y:S02]  /*37a90*/  STG.E.U8 desc[UR6][R138.64+0x97], R179 ;  /* 0x000097b38a007986 */ /* 0x0001e4000c101106 */
[----:B------:R-:W-:Y:S01]  /*37aa0*/  IMAD.X R149, RZ, RZ, RZ, P3 ;  /* 0x000000ffff957224 */ /* 0x000fe200018e06ff */
[----:B------:R-:W-:Y:S01]  /*37ab0*/  IADD3 R39, P3, PT, R145, R130, RZ ;  /* 0x0000008291277210 */ /* 0x000fe20007f7e0ff */
[----:B------:R-:W-:Y:S02]  /*37ac0*/  IMAD.MOV.U32 R146, RZ, RZ, R131 ;  /* 0x000000ffff927224 */ /* 0x000fe400078e0083 */
[----:B------:R-:W-:-:S04]  /*37ad0*/  IMAD.WIDE.U32 R130, R34, 0x13, RZ ;  /* 0x0000001322827825 */ /* 0x000fc800078e00ff */
[----:B------:R-:W-:Y:S02]  /*37ae0*/  IMAD.X R164, RZ, RZ, R59, P1 ;  /* 0x000000ffffa47224 */ /* 0x000fe400008e063b */
[----:B0-----:R-:W-:Y:S02]  /*37af0*/  IMAD R179, R166, 0x13, RZ ;  /* 0x00000013a6b37824 */ /* 0x001fe400078e02ff */
[----:B------:R-:W-:Y:S01]  /*37b00*/  IMAD.WIDE.U32 R142, R57, R126, RZ ;  /* 0x0000007e398e7225 */ /* 0x000fe200078e00ff */
[----:B------:R-:W-:-:S03]  /*37b10*/  SEL R45, R191, R195, !P0 ;  /* 0x000000c3bf2d7207 */ /* 0x000fc60004000000 */
[----:B------:R-:W-:Y:S01]  /*37b20*/  IMAD.WIDE.U32 R152, R127, 0x13, R152 ;  /* 0x000000137f987825 */ /* 0x000fe200078e0098 */
[----:B------:R-:W-:Y:S02]  /*37b30*/  IADD3 R179, PT, PT, R131, R179, RZ ;  /* 0x000000b383b37210 */ /* 0x000fe40007ffe0ff */
[----:B------:R-:W-:Y:S01]  /*37b40*/  LEA.HI R131, P1, R164, R69, RZ, 0xd ;  /* 0x00000045a4837211 */ /* 0x000fe200078368ff */
[----:B------:R-:W-:Y:S01]  /*37b50*/  IMAD.X R147, RZ, RZ, RZ, P6 ;  /* 0x000000ffff937224 */ /* 0x000fe200030e06ff */
[----:B------:R-:W-:Y:S01]  /*37b60*/  IADD3 R191, P6, PT, R143, R156, RZ ;  /* 0x0000009c8fbf7210 */ /* 0x000fe20007fde0ff */
[----:B------:R-:W-:Y:S01]  /*37b70*/  VIADD R186, R153, UR4 ;  /* 0x0000000499ba7c36 */ /* 0x000fe20008000000 */
[----:B------:R-:W-:Y:S01]  /*37b80*/  MOV R148, R157 ;  /* 0x0000009d00947202 */ /* 0x000fe20000000f00 */
[----:B------:R-:W-:Y:S01]  /*37b90*/  IMAD.WIDE.U32 R156, R70, R130, RZ ;  /* 0x00000082469c7225 */ /* 0x000fe200078e00ff */
[----:B------:R-:W-:Y:S02]  /*37ba0*/  IADD3.X R56, PT, PT, RZ, R56, RZ, P1, !PT ;  /* 0x00000038ff387210 */ /* 0x000fe40000ffe4ff */
[----:B------:R-:W-:Y:S01]  /*37bb0*/  MOV R173, R228 ;  /* 0x000000e400ad7202 */ /* 0x000fe20000000f00 */
[----:B------:R-:W-:Y:S01]  /*37bc0*/  IMAD.MOV.U32 R165, RZ, RZ, R248 ;  /* 0x000000ffffa57224 */ /* 0x000fe200078e00f8 */
[C-C-:B------:R-:W-:Y:S01]  /*37bd0*/  SHF.R.U64 R228, R152.reuse, 0x8, R186.reuse ;  /* 0x0000000898e47819 */ /* 0x140fe200000012ba */
[----:B------:R-:W-:Y:S01]  /*37be0*/  IMAD.MOV.U32 R177, RZ, RZ, R231 ;  /* 0x000000ffffb17224 */ /* 0x000fe200078e00e7 */
[C-C-:B------:R-:W-:Y:S01]  /*37bf0*/  SHF.R.U64 R231, R152.reuse, 0x10, R186.reuse ;  /* 0x0000001098e77819 */ /* 0x140fe200000012ba */
[----:B------:R-:W-:Y:S01]  /*37c00*/  IMAD.MOV.U32 R193, RZ, RZ, R227 ;  /* 0x000000ffffc17224 */ /* 0x000fe200078e00e3 */
[----:B------:R-:W-:Y:S01]  /*37c10*/  SHF.R.U64 R227, R152, 0x18, R186 ;  /* 0x0000001898e37819 */ /* 0x000fe200000012ba */
[----:B------:R-:W-:Y:S01]  /*37c20*/  IMAD.MOV.U32 R248, RZ, RZ, R152 ;  /* 0x000000fffff87224 */ /* 0x000fe200078e0098 */
[----:B------:R0:W-:Y:S01]  /*37c30*/  STG.E.U8 desc[UR6][R138.64+0x98], R54 ;  /* 0x000098368a007986 */ /* 0x0001e2000c101106 */
[----:B------:R-:W-:-:S04]  /*37c40*/  IMAD.WIDE.U32 R152, R74, R130, RZ ;  /* 0x000000824a987225 */ /* 0x000fc800078e00ff */
[----:B------:R-:W-:Y:S01]  /*37c50*/  IMAD.WIDE.U32.X R148, R135, R66, R148, P6 ;  /* 0x0000004287947225 */ /* 0x000fe200030e0494 */
[----:B------:R-:W-:-:S03]  /*37c60*/  LEA.HI R180, P6, R56, R75, RZ, 0xd ;  /* 0x0000004b38b47211 */ /* 0x000fc600078d68ff */
[----:B------:R-:W-:Y:S01]  /*37c70*/  IMAD.WIDE.U32 R156, P1, R179, R74, R156 ;  /* 0x0000004ab39c7225 */ /* 0x000fe2000782009c */
[----:B0-----:R-:W-:-:S03]  /*37c80*/  SHF.R.U64 R54, R49, 0x4, R37 ;  /* 0x0000000431367819 */ /* 0x001fc60000001225 */
[----:B------:R-:W-:Y:S01]  /*37c90*/  IMAD.MOV.U32 R55, RZ, RZ, RZ ;  /* 0x000000ffff377224 */ /* 0x000fe200078e00ff */
[----:B------:R-:W-:Y:S01]  /*37ca0*/  SEL R46, R190, R218, !P0 ;  /* 0x000000dabe2e7207 */ /* 0x000fe20004000000 */
[----:B------:R-:W-:Y:S01]  /*37cb0*/  IMAD.WIDE.U32.X R146, R162, R73, R146, P3 ;  /* 0x00000049a2927225 */ /* 0x000fe200018e0492 */
[----:B------:R-:W-:Y:S01]  /*37cc0*/  IADD3 R190, P3, PT, R152, R144, RZ ;  /* 0x0000009098be7210 */ /* 0x000fe20007f7e0ff */
[----:B------:R0:W-:Y:S01]  /*37cd0*/  STG.E.U8 desc[UR6][R138.64+0x9a], R54 ;  /* 0x00009a368a007986 */ /* 0x0001e2000c101106 */
[----:B------:R-:W-:Y:S01]  /*37ce0*/  IADD3.X R181, PT, PT, RZ, R77, RZ, P6, !PT ;  /* 0x0000004dffb57210 */ /* 0x000fe200037fe4ff */
[----:B------:R-:W-:Y:S01]  /*37cf0*/  IMAD.IADD R137, R137, 0x1, R55 ;  /* 0x0000000189897824 */ /* 0x000fe200078e0237 */
[----:B------:R-:W-:Y:S02]  /*37d00*/  IADD3 R152, P6, PT, R153, R156, RZ ;  /* 0x0000009c99987210 */ /* 0x000fe40007fde0ff */
[----:B------:R-:W-:Y:S01]  /*37d10*/  SHF.R.U64 R55, R49, 0xc, R37 ;  /* 0x0000000c31377819 */ /* 0x000fe20000001225 */
[----:B------:R-:W-:Y:S01]  /*37d20*/  IMAD.X R143, RZ, RZ, RZ, P1 ;  /* 0x000000ffff8f7224 */ /* 0x000fe200008e06ff */
[----:B------:R-:W-:-:S02]  /*37d30*/  SHF.R.U32.HI R79, RZ, 0x10, R79 ;  /* 0x00000010ff4f7819 */ /* 0x000fc4000001164f */
[----:B------:R-:W-:Y:S02]  /*37d40*/  IADD3 R190, P1, PT, R190, R142, RZ ;  /* 0x0000008ebebe7210 */ /* 0x000fe40007f3e0ff */
[----:B0-----:R-:W-:Y:S02]  /*37d50*/  SHF.R.U64 R54, R49, 0x14, R37 ;  /* 0x0000001431367819 */ /* 0x001fe40000001225 */
[----:B------:R-:W-:Y:S01]  /*37d60*/  IADD3.X R39, P3, PT, R39, R152, RZ, P3, !PT ;  /* 0x0000009827277210 */ /* 0x000fe20001f7e4ff */
[----:B------:R-:W-:Y:S01]  /*37d70*/  STG.E.U8 desc[UR6][R138.64+0x9b], R55 ;  /* 0x00009b378a007986 */ /* 0x000fe2000c101106 */
[----:B------:R-:W-:Y:S01]  /*37d80*/  LOP3.LUT R137, R137, 0x7ffff, RZ, 0xc0, !PT ;  /* 0x0007ffff89897812 */ /* 0x000fe200078ec0ff */
[----:B------:R-:W-:Y:S02]  /*37d90*/  IMAD.MOV.U32 R142, RZ, RZ, R157 ;  /* 0x000000ffff8e7224 */ /* 0x000fe400078e009d */
[----:B------:R0:W-:Y:S01]  /*37da0*/  STG.E.U8 desc[UR6][R138.64+0x9c], R54 ;  /* 0x00009c368a007986 */ /* 0x0001e2000c101106 */
[----:B------:R-:W-:Y:S01]  /*37db0*/  IADD3.X R191, P1, PT, R39, R191, RZ, P1, !PT ;  /* 0x000000bf27bf7210 */ /* 0x000fe20000f3e4ff */
[----:B------:R-:W-:Y:S01]  /*37dc0*/  IMAD.WIDE.U32 R136, R64, 0x13, R136 ;  /* 0x0000001340887825 */ /* 0x000fe200078e0088 */
[----:B------:R-:W-:Y:S01]  /*37dd0*/  SHF.R.U32.HI R39, RZ, 0x13, R181 ;  /* 0x00000013ff277819 */ /* 0x000fe200000116b5 */
[----:B------:R1:W-:Y:S02]  /*37de0*/  STG.E.U8 desc[UR6][R138.64+0xc6], R79 ;  /* 0x0000c64f8a007986 */ /* 0x0003e4000c101106 */
[----:B------:R-:W-:-:S04]  /*37df0*/  IMAD.WIDE.U32.X R142, R179, R70, R142, P6 ;  /* 0x00000046b38e7225 */ /* 0x000fc800030e048e */
[----:B0-----:R-:W-:Y:S01]  /*37e00*/  IMAD.WIDE.U32 R54, R166, R134, RZ ;  /* 0x00000086a6367225 */ /* 0x001fe200078e00ff */
[----:B-1----:R-:W-:-:S03]  /*37e10*/  LOP3.LUT R79, R58, 0x7ffff, RZ, 0xc0, !PT ;  /* 0x0007ffff3a4f7812 */ /* 0x002fc600078ec0ff */
[----:B------:R-:W-:Y:S02]  /*37e20*/  VIADD R64, R137, UR4 ;  /* 0x0000000489407c36 */ /* 0x000fe40008000000 */
[----:B------:R-:W-:Y:S01]  /*37e30*/  IMAD.WIDE.U32 R58, P6, R34, R76, R54 ;  /* 0x0000004c223a7225 */ /* 0x000fe200078c0036 */
[----:B------:R-:W-:-:S03]  /*37e40*/  SHF.R.U64 R49, R49, 0x1c, R37 ;  /* 0x0000001c31317819 */ /* 0x000fc60000001225 */
[----:B------:R-:W-:-:S04]  /*37e50*/  IMAD.WIDE.U32 R78, R39, 0x13, R78 ;  /* 0x00000013274e7825 */ /* 0x000fc800078e004e */
[----:B------:R-:W-:Y:S02]  /*37e60*/  IMAD.MOV.U32 R152, RZ, RZ, RZ ;  /* 0x000000ffff987224 */ /* 0x000fe400078e00ff */
[----:B------:R-:W-:Y:S01]  /*37e70*/  IMAD.WIDE.U32 R54, R34, R134, RZ ;  /* 0x0000008622367225 */ /* 0x000fe200078e00ff */
[----:B------:R-:W-:-:S03]  /*37e80*/  MOV R219, R136 ;  /* 0x0000008800db7202 */ /* 0x000fc60000000f00 */
[----:B------:R-:W-:Y:S01]  /*37e90*/  IMAD.X R137, RZ, RZ, RZ, P6 ;  /* 0x000000ffff897224 */ /* 0x000fe200030e06ff */
[----:B------:R-:W-:Y:S01]  /*37ea0*/  IADD3.X R195, P1, P6, R148, R142, R146, P1, P3 ;  /* 0x0000008e94c37210 */ /* 0x000fe20000e26492 */
[----:B------:R-:W-:Y:S01]  /*37eb0*/  IMAD.WIDE.U32 R144, R249, R51, RZ ;  /* 0x00000033f9907225 */ /* 0x000fe200078e00ff */
[C-C-:B------:R-:W-:Y:S02]  /*37ec0*/  SHF.R.U64 R221, R136.reuse, 0x8, R64.reuse ;  /* 0x0000000888dd7819 */ /* 0x140fe40000001240 */
[C---:B------:R-:W-:Y:S01]  /*37ed0*/  SHF.R.U64 R222, R136.reuse, 0x10, R64 ;  /* 0x0000001088de7819 */ /* 0x040fe20000001240 */
[----:B------:R-:W-:Y:S01]  /*37ee0*/  IMAD.IADD R152, R79, 0x1, R152 ;  /* 0x000000014f987824 */ /* 0x000fe200078e0298 */
[----:B------:R-:W-:Y:S01]  /*37ef0*/  SHF.R.U64 R218, R136, 0x18, R64 ;  /* 0x0000001888da7819 */ /* 0x000fe20000001240 */
[----:B------:R0:W-:Y:S01]  /*37f00*/  STG.E.U8 desc[UR6][R138.64+0x9d], R49 ;  /* 0x00009d318a007986 */ /* 0x0001e2000c101106 */
[----:B------:R-:W-:Y:S02]  /*37f10*/  IADD3 R39, P3, PT, R55, R58, RZ ;  /* 0x0000003a37277210 */ /* 0x000fe40007f7e0ff */
[----:B------:R-:W-:-:S02]  /*37f20*/  MOV R136, R59 ;  /* 0x0000003b00887202 */ /* 0x000fc40000000f00 */
[----:B------:R-:W-:Y:S01]  /*37f30*/  SEL R71, R192, R71, !P0 ;  /* 0x00000047c0477207 */ /* 0x000fe20004000000 */
[----:B------:R-:W-:Y:S01]  /*37f40*/  IMAD.WIDE.U32 R58, R33, R51, RZ ;  /* 0x00000033213a7225 */ /* 0x000fe200078e00ff */
[----:B------:R-:W-:Y:S02]  /*37f50*/  IADD3.X R192, PT, PT, R149, R143, R147, P1, P6 ;  /* 0x0000008f95c07210 */ /* 0x000fe40000fec493 */
[----:B------:R-:W-:Y:S01]  /*37f60*/  IADD3 RZ, P6, PT, R78, 0x13, RZ ;  /* 0x000000134eff7810 */ /* 0x000fe20007fde0ff */
[----:B------:R-:W-:Y:S01]  /*37f70*/  IMAD.WIDE.U32 R144, P1, R33, R44, R144 ;  /* 0x0000002c21907225 */ /* 0x000fe20007820090 */
[----:B------:R-:W-:Y:S02]  /*37f80*/  LOP3.LUT R79, R152, 0x7ffff, RZ, 0xc0, !PT ;  /* 0x0007ffff984f7812 */ /* 0x000fe400078ec0ff */
[----:B0-----:R-:W-:Y:S01]  /*37f90*/  SHF.R.U32.HI R49, RZ, 0x4, R37 ;  /* 0x00000004ff317819 */ /* 0x001fe20000011625 */
[----:B------:R-:W-:Y:S01]  /*37fa0*/  IMAD.WIDE.U32.X R136, R166, R76, R136, P3 ;  /* 0x0000004ca6887225 */ /* 0x000fe200018e0488 */
[----:B------:R-:W-:-:S02]  /*37fb0*/  LEA.HI R152, P3, R152, R52, RZ, 0xd ;  /* 0x0000003498987211 */ /* 0x000fc400078768ff */
[----:B------:R-:W-:Y:S01]  /*37fc0*/  IADD3.X R52, PT, PT, RZ, R79, RZ, P6, !PT ;  /* 0x0000004fff347210 */ /* 0x000fe200037fe4ff */
[----:B------:R0:W-:Y:S01]  /*37fd0*/  STG.E.U8 desc[UR6][R138.64+0x9e], R49 ;  /* 0x00009e318a007986 */ /* 0x0001e2000c101106 */
[----:B------:R-:W-:Y:S01]  /*37fe0*/  IMAD.X R55, RZ, RZ, RZ, P1 ;  /* 0x000000ffff377224 */ /* 0x000fe200008e06ff */
[----:B------:R-:W-:Y:S01]  /*37ff0*/  LOP3.LUT R153, R43, 0x7ffff, RZ, 0xc0, !PT ;  /* 0x0007ffff2b997812 */ /* 0x000fe200078ec0ff */
[----:B------:R-:W-:Y:S01]  /*38000*/  IMAD.WIDE.U32 R142, R73, R126, RZ ;  /* 0x0000007e498e7225 */ /* 0x000fe200078e00ff */
[----:B------:R-:W-:-:S03]  /*38010*/  IADD3 R58, P1, PT, R54, R58, RZ ;  /* 0x0000003a363a7210 */ /* 0x000fc60007f3e0ff */
[----:B------:R-:W-:Y:S01]  /*38020*/  IMAD.MOV.U32 R54, RZ, RZ, R145 ;  /* 0x000000ffff367224 */ /* 0x000fe200078e0091 */
[----:B0-----:R-:W-:Y:S01]  /*38030*/  IADD3 R49, P6, PT, R59, R144, RZ ;  /* 0x000000903b317210 */ /* 0x001fe20007fde0ff */
[----:B------:R-:W-:Y:S02]  /*38040*/  IMAD.X R153, RZ, RZ, R153, P3 ;  /* 0x000000ffff997224 */ /* 0x000fe400018e0699 */
[----:B------:R-:W-:-:S04]  /*38050*/  IMAD.WIDE.U32 R142, P3, R135, R35, R142 ;  /* 0x00000023878e7225 */ /* 0x000fc8000786008e */
[----:B------:R-:W-:Y:S01]  /*38060*/  IMAD.WIDE.U32.X R144, R249, R44, R54, P6 ;  /* 0x0000002cf9907225 */ /* 0x000fe200030e0436 */
[----:B------:R-:W-:-:S03]  /*38070*/  LEA.HI RZ, P6, R52, R152, RZ, 0xd ;  /* 0x0000009834ff7211 */ /* 0x000fc600078d68ff */
[----:B------:R-:W-:Y:S01]  /*38080*/  IMAD.WIDE.U32 R54, R35, R126, RZ ;  /* 0x0000007e23367225 */ /* 0x000fe200078e00ff */
[----:B------:R-:W-:Y:S02]  /*38090*/  MOV R69, R177 ;  /* 0x000000b100457202 */ /* 0x000fe40000000f00 */
[----:B------:R-:W-:Y:S01]  /*380a0*/  IADD3.X R147, PT, PT, RZ, RZ, RZ, P3, !PT ;  /* 0x000000ffff937210 */ /* 0x000fe20001ffe4ff */
[----:B------:R-:W-:Y:S01]  /*380b0*/  IMAD.MOV.U32 R146, RZ, RZ, R143 ;  /* 0x000000ffff927224 */ /* 0x000fe200078e008f */
[----:B------:R-:W-:Y:S01]  /*380c0*/  IADD3.X R49, P1, PT, R49, R39, RZ, P1, !PT ;  /* 0x0000002731317210 */ /* 0x000fe20000f3e4ff */
[----:B------:R-:W-:Y:S01]  /*380d0*/  IMAD.X R39, RZ, RZ, R153, P6 ;  /* 0x000000ffff277224 */ /* 0x000fe200030e0699 */
[----:B------:R-:W-:Y:S02]  /*380e0*/  IADD3 R177, P3, PT, R55, R142, RZ ;  /* 0x0000008e37b17210 */ /* 0x000fe40007f7e0ff */
[----:B------:R-:W-:-:S03]  /*380f0*/  IADD3 R54, P6, PT, R58, R54, RZ ;  /* 0x000000363a367210 */ /* 0x000fc60007fde0ff */
[----:B------:R-:W-:Y:S01]  /*38100*/  IMAD.WIDE.U32.X R146, R135, R73, R146, P3 ;  /* 0x0000004987927225 */ /* 0x000fe200018e0492 */
[----:B------:R-:W-:Y:S02]  /*38110*/  IADD3.X R177, P6, PT, R49, R177, RZ, P6, !PT ;  /* 0x000000b131b17210 */ /* 0x000fe400037de4ff */
[----:B------:R-:W-:Y:S01]  /*38120*/  LEA.HI RZ, P3, R39, R159, RZ, 0xd ;  /* 0x0000009f27ff7211 */ /* 0x000fe200078768ff */
[----:B------:R-:W-:Y:S01]  /*38130*/  IMAD.WIDE.U32 R58, R70, R38, RZ ;  /* 0x00000026463a7225 */ /* 0x000fe200078e00ff */
[----:B------:R-:W-:Y:S02]  /*38140*/  IADD3.X R171, P1, P6, R146, R136, R144, P6, P1 ;  /* 0x0000008892ab7210 */ /* 0x000fe40003622490 */
[----:B------:R-:W-:Y:S01]  /*38150*/  LOP3.LUT R164, R164, 0x7ffff, RZ, 0xc0, !PT ;  /* 0x0007ffffa4a47812 */ /* 0x000fe200078ec0ff */
[----:B------:R0:W-:Y:S01]  /*38160*/  STG.E.U8 desc[UR6][R138.64+0x93], R183 ;  /* 0x000093b78a007986 */ /* 0x0001e2000c101106 */
[----:B------:R-:W-:Y:S01]  /*38170*/  IADD3.X R169, PT, PT, R147, R137, R145, P1, P6 ;  /* 0x0000008993a97210 */ /* 0x000fe20000fec491 */
[----:B------:R-:W-:Y:S01]  /*38180*/  IMAD.WIDE.U32 R142, R74, R38, RZ ;  /* 0x000000264a8e7225 */ /* 0x000fe200078e00ff */
[----:B------:R-:W-:-:S03]  /*38190*/  IADD3.X R39, PT, PT, RZ, R164, RZ, P3, !PT ;  /* 0x000000a4ff277210 */ /* 0x000fc60001ffe4ff */
[----:B------:R-:W-:Y:S01]  /*381a0*/  IMAD.WIDE.U32 R58, P3, R162, R74, R58 ;  /* 0x0000004aa23a7225 */ /* 0x000fe2000786003a */
[----:B------:R-:W-:Y:S02]  /*381b0*/  LEA.HI RZ, P6, R39, R131, RZ, 0xd ;  /* 0x0000008327ff7211 */ /* 0x000fe400078d68ff */
[----:B0-----:R-:W-:Y:S01]  /*381c0*/  LEA.HI R183, P1, R188, R168, RZ, 0xd ;  /* 0x000000a8bcb77211 */ /* 0x001fe200078368ff */
[----:B------:R-:W-:Y:S01]  /*381d0*/  IMAD.X R137, RZ, RZ, RZ, P3 ;  /* 0x000000ffff897224 */ /* 0x000fe200018e06ff */
[----:B------:R-:W-:Y:S02]  /*381e0*/  IADD3 R172, P3, PT, R143, R58, RZ ;  /* 0x0000003a8fac7210 */ /* 0x000fe40007f7e0ff */
[----:B------:R-:W-:Y:S01]  /*381f0*/  IADD3.X R182, PT, PT, RZ, R182, RZ, P1, !PT ;  /* 0x000000b6ffb67210 */ /* 0x000fe20000ffe4ff */
[----:B------:R-:W-:Y:S01]  /*38200*/  IMAD.WIDE.U32 R38, R57, R130, RZ ;  /* 0x0000008239267225 */ /* 0x000fe200078e00ff */
[----:B------:R-:W-:-:S03]  /*38210*/  LOP3.LUT R163, R56, 0x7ffff, RZ, 0xc0, !PT ;  /* 0x0007ffff38a37812 */ /* 0x000fc600078ec0ff */
[----:B------:R-:W-:Y:S02]  /*38220*/  IMAD.MOV.U32 R136, RZ, RZ, R59 ;  /* 0x000000ffff887224 */ /* 0x000fe400078e003b */
[----:B------:R-:W-:Y:S01]  /*38230*/  IMAD.X R75, RZ, RZ, R201, P4 ;  /* 0x000000ffff4b7224 */ /* 0x000fe200020e06c9 */
[----:B------:R-:W-:Y:S01]  /*38240*/  LEA.HI R43, P4, R182, R62, RZ, 0xd ;  /* 0x0000003eb62b7211 */ /* 0x000fe200078968ff */
[----:B------:R-:W-:Y:S01]  /*38250*/  IMAD.WIDE.U32.X R136, R162, R70, R136, P3 ;  /* 0x00000046a2887225 */ /* 0x000fe200018e0488 */
[----:B------:R-:W-:-:S03]  /*38260*/  IADD3 R176, P1, PT, R38, R142, RZ ;  /* 0x0000008e26b07210 */ /* 0x000fc60007f3e0ff */
[----:B------:R-:W-:-:S04]  /*38270*/  IMAD.WIDE.U32 R144, R66, R130, RZ ;  /* 0x0000008242907225 */ /* 0x000fc800078e00ff */
[----:B------:R-:W-:Y:S02]  /*38280*/  IMAD.X R38, RZ, RZ, R163, P6 ;  /* 0x000000ffff267224 */ /* 0x000fe400030e06a3 */
[----:B------:R-:W-:Y:S01]  /*38290*/  IMAD.MOV.U32 R162, RZ, RZ, R193 ;  /* 0x000000ffffa27224 */ /* 0x000fe200078e00c1 */
[----:B------:R-:W-:Y:S01]  /*382a0*/  LEA.HI.X R193, P2, R160, R161, RZ, 0xd, P2 ;  /* 0x000000a1a0c17211 */ /* 0x000fe20001056cff */
[----:B------:R-:W-:Y:S01]  /*382b0*/  IMAD.X R55, RZ, RZ, R204, P4 ;  /* 0x000000ffff377224 */ /* 0x000fe200020e06cc */
[----:B------:R-:W-:Y:S01]  /*382c0*/  LEA.HI R52, P4, R186, R155, RZ, 0xd ;  /* 0x0000009bba347211 */ /* 0x000fe200078968ff */
[----:B------:R-:W-:Y:S01]  /*382d0*/  IMAD.WIDE.U32 R58, P6, R179, R57, R144 ;  /* 0x00000039b33a7225 */ /* 0x000fe200078c0090 */
[----:B------:R-:W-:Y:S02]  /*382e0*/  LEA.HI RZ, P3, R38, R180, RZ, 0xd ;  /* 0x000000b426ff7211 */ /* 0x000fe400078768ff */
[----:B------:R-:W-:Y:S01]  /*382f0*/  LOP3.LUT R38, R181, 0x7ffff, RZ, 0xc0, !PT ;  /* 0x0007ffffb5267812 */ /* 0x000fe200078ec0ff */
[----:B------:R-:W-:Y:S01]  /*38300*/  IMAD.X R201, RZ, RZ, R167, P2 ;  /* 0x000000ffffc97224 */ /* 0x000fe200010e06a7 */
[----:B------:R-:W-:Y:S01]  /*38310*/  LEA.HI R160, P2, R75, R40, RZ, 0xd ;  /* 0x000000284ba07211 */ /* 0x000fe200078568ff */
[----:B------:R-:W-:Y:S01]  /*38320*/  IMAD.X R56, RZ, RZ, R60, P4 ;  /* 0x000000ffff387224 */ /* 0x000fe200020e063c */
[----:B------:R-:W-:Y:S01]  /*38330*/  LEA.HI R167, P4, R55, R63, RZ, 0xd ;  /* 0x0000003f37a77211 */ /* 0x000fe200078968ff */
[----:B------:R-:W-:Y:S01]  /*38340*/  IMAD.X R149, RZ, RZ, RZ, P6 ;  /* 0x000000ffff957224 */ /* 0x000fe200030e06ff */
[----:B------:R-:W-:-:S02]  /*38350*/  IADD3.X R38, PT, PT, RZ, R38, RZ, P3, !PT ;  /* 0x00000026ff267210 */ /* 0x000fc40001ffe4ff */
[----:B------:R-:W-:Y:S02]  /*38360*/  IADD3 R168, P3, PT, R39, R58, RZ ;  /* 0x0000003a27a87210 */ /* 0x000fe40007f7e0ff */
[----:B------:R-:W-:Y:S01]  /*38370*/  IADD3.X R40, PT, PT, RZ, R207, RZ, P2, !PT ;  /* 0x000000cfff287210 */ /* 0x000fe200017fe4ff */
[----:B------:R-:W-:Y:S01]  /*38380*/  IMAD.X R207, RZ, RZ, R203, P4 ;  /* 0x000000ffffcf7224 */ /* 0x000fe200020e06cb */
[----:B------:R-:W-:Y:S02]  /*38390*/  LEA.HI R58, P6, R56, R133, RZ, 0xd ;  /* 0x00000085383a7211 */ /* 0x000fe400078d68ff */
[----:B------:R-:W-:Y:S01]  /*383a0*/  LEA.HI R42, P2, R208, R42, RZ, 0xd ;  /* 0x0000002ad02a7211 */ /* 0x000fe200078568ff */
[----:B------:R-:W-:Y:S01]  /*383b0*/  IMAD.MOV.U32 R62, RZ, RZ, R165 ;  /* 0x000000ffff3e7224 */ /* 0x000fe200078e00a5 */
[----:B------:R-:W-:Y:S01]  /*383c0*/  LEA.HI R53, P4, R40, R53, RZ, 0xd ;  /* 0x0000003528357211 */ /* 0x000fe200078968ff */
[----:B------:R-:W-:Y:S02]  /*383d0*/  IMAD.X R49, RZ, RZ, R158, P6 ;  /* 0x000000ffff317224 */ /* 0x000fe400030e069e */
[----:B------:R-:W-:Y:S01]  /*383e0*/  IMAD.X R165, RZ, RZ, R229, P2 ;  /* 0x000000ffffa57224 */ /* 0x000fe200010e06e5 */
[----:B------:R-:W-:-:S02]  /*383f0*/  LEA.HI R127, P2, R207, R65, RZ, 0xd ;  /* 0x00000041cf7f7211 */ /* 0x000fc400078568ff */
[----:B------:R-:W-:Y:S02]  /*38400*/  IADD3.X R203, PT, PT, RZ, R211, RZ, P4, !PT ;  /* 0x000000d3ffcb7210 */ /* 0x000fe400027fe4ff */
[----:B------:R-:W-:Y:S01]  /*38410*/  LEA.HI R204, P4, R49, R67, RZ, 0xd ;  /* 0x0000004331cc7211 */ /* 0x000fe200078968ff */
[----:B------:R-:W-:Y:S01]  /*38420*/  IMAD.X R77, RZ, RZ, R205, P2 ;  /* 0x000000ffff4d7224 */ /* 0x000fe200010e06cd */
[----:B------:R-:W-:Y:S02]  /*38430*/  MOV R158, R166 ;  /* 0x000000a6009e7202 */ /* 0x000fe40000000f00 */
[----:B------:R-:W-:Y:S02]  /*38440*/  LEA.HI R166, P2, R165, R187, RZ, 0xd ;  /* 0x000000bba5a67211 */ /* 0x000fe400078568ff */
[----:B------:R-:W-:Y:S01]  /*38450*/  SHF.R.U32.HI R38, RZ, 0x13, R38 ;  /* 0x00000013ff267819 */ /* 0x000fe20000011626 */
[----:B------:R-:W-:Y:S01]  /*38460*/  IMAD.X R205, RZ, RZ, R140, P4 ;  /* 0x000000ffffcd7224 */ /* 0x000fe200020e068c */
[----:B------:R-:W-:-:S02]  /*38470*/  LEA.HI R187, P4, R203, R61, RZ, 0xd ;  /* 0x0000003dcbbb7211 */ /* 0x000fc400078968ff */
[----:B------:R-:W-:Y:S01]  /*38480*/  IADD3.X R140, PT, PT, RZ, R184, RZ, P2, !PT ;  /* 0x000000b8ff8c7210 */ /* 0x000fe200017fe4ff */
[----:B------:R-:W-:Y:S01]  /*38490*/  IMAD.WIDE.U32 R78, R38, 0x13, R78 ;  /* 0x00000013264e7825 */ /* 0x000fe200078e004e */
[----:B------:R-:W-:Y:S02]  /*384a0*/  LEA.HI R61, P2, R64, R206, RZ, 0xd ;  /* 0x000000ce403d7211 */ /* 0x000fe400078568ff */
[----:B------:R-:W-:Y:S01]  /*384b0*/  MOV R161, R69 ;  /* 0x0000004500a17202 */ /* 0x000fe20000000f00 */
[----:B------:R-:W-:Y:S01]  /*384c0*/  IMAD.X R206, RZ, RZ, R220, P4 ;  /* 0x000000ffffce7224 */ /* 0x000fe200020e06dc */
[----:B------:R-:W-:Y:S01]  /*384d0*/  LEA.HI R63, P4, R205, R72, RZ, 0xd ;  /* 0x00000048cd3f7211 */ /* 0x000fe200078968ff */
[----:B------:R-:W-:Y:S01]  /*384e0*/  IMAD.X R69, RZ, RZ, R210, P2 ;  /* 0x000000ffff457224 */ /* 0x000fe200010e06d2 */
[----:B------:R-:W-:Y:S01]  /*384f0*/  IADD3 R210, PT, PT, R79, UR4, RZ ;  /* 0x000000044fd27c10 */ /* 0x000fe2000fffe0ff */
[----:B------:R-:W-:Y:S01]  /*38500*/  IMAD.WIDE.U32 R156, R135, R51, RZ ;  /* 0x00000033879c7225 */ /* 0x000fe200078e00ff */
[----:B------:R-:W-:-:S02]  /*38510*/  LEA.HI R211, P2, R140, R189, RZ, 0xd ;  /* 0x000000bd8cd37211 */ /* 0x000fc400078568ff */
[----:B------:R-:W-:Y:S01]  /*38520*/  LEA.HI R60, P6, R210, R152, RZ, 0xd ;  /* 0x00000098d23c7211 */ /* 0x000fe200078d68ff */
[----:B------:R-:W-:Y:S01]  /*38530*/  IMAD.X R72, RZ, RZ, R132, P4 ;  /* 0x000000ffff487224 */ /* 0x000fe200020e0684 */
[----:B------:R-:W-:Y:S01]  /*38540*/  LEA.HI R65, P4, R69, R212, RZ, 0xd ;  /* 0x000000d445417211 */ /* 0x000fe200078968ff */
[----:B------:R-:W-:Y:S02]  /*38550*/  IMAD.X R189, RZ, RZ, R185, P2 ;  /* 0x000000ffffbd7224 */ /* 0x000fe400010e06b9 */
[----:B------:R-:W-:Y:S01]  /*38560*/  IMAD.MOV.U32 R148, RZ, RZ, R59 ;  /* 0x000000ffff947224 */ /* 0x000fe200078e003b */
[----:B------:R-:W-:Y:S01]  /*38570*/  IADD3.X R67, PT, PT, RZ, R213, RZ, P4, !PT ;  /* 0x000000d5ff437210 */ /* 0x000fe200027fe4ff */
[----:B------:R-:W-:Y:S01]  /*38580*/  IMAD.WIDE.U32 R156, P2, R44, R126, R156 ;  /* 0x0000007e2c9c7225 */ /* 0x000fe2000784009c */
[----:B------:R-:W-:-:S03]  /*38590*/  LEA.HI R194, P4, R189, R194, RZ, 0xd ;  /* 0x000000c2bdc27211 */ /* 0x000fc600078968ff */
[----:B------:R-:W-:Y:S01]  /*385a0*/  IMAD.X R59, RZ, RZ, R153, P6 ;  /* 0x000000ffff3b7224 */ /* 0x000fe200030e0699 */
[----:B------:R-:W-:Y:S01]  /*385b0*/  LEA.HI R79, P6, R67, R215, RZ, 0xd ;  /* 0x000000d7434f7211 */ /* 0x000fe200078d68ff */
[----:B------:R-:W-:Y:S01]  /*385c0*/  IMAD.WIDE.U32 R132, R126, R51, RZ ;  /* 0x000000337e847225 */ /* 0x000fe200078e00ff */
[----:B------:R-:W-:-:S03]  /*385d0*/  MOV R155, R173 ;  /* 0x000000ad009b7202 */ /* 0x000fc60000000f00 */
[----:B------:R-:W-:Y:S01]  /*385e0*/  IMAD.WIDE.U32 R152, R70, R126, RZ ;  /* 0x0000007e46987225 */ /* 0x000fe200078e00ff */
[----:B------:R-:W-:-:S03]  /*385f0*/  IADD3.X R212, PT, PT, RZ, R198, RZ, P4, !PT ;  /* 0x000000c6ffd47210 */ /* 0x000fc600027fe4ff */
[----:B------:R-:W-:Y:S01]  /*38600*/  IMAD.X R147, RZ, RZ, RZ, P2 ;  /* 0x000000ffff937224 */ /* 0x000fe200010e06ff */
[----:B------:R-:W-:Y:S01]  /*38610*/  LEA.HI R38, P2, R59, R159, RZ, 0xd ;  /* 0x0000009f3b267211 */ /* 0x000fe200078568ff */
[----:B------:R-:W-:Y:S01]  /*38620*/  IMAD.WIDE.U32 R144, R33, R134, RZ ;  /* 0x0000008621907225 */ /* 0x000fe200078e00ff */
[----:B------:R-:W-:-:S03]  /*38630*/  IADD3 R173, P4, PT, R133, R156, RZ ;  /* 0x0000009c85ad7210 */ /* 0x000fc60007f9e0ff */
[----:B------:R-:W-:Y:S01]  /*38640*/  IMAD.WIDE.U32 R142, R35, R130, RZ ;  /* 0x00000082238e7225 */ /* 0x000fe200078e00ff */
[----:B------:R-:W-:-:S03]  /*38650*/  IADD3.X R39, PT, PT, RZ, R164, RZ, P2, !PT ;  /* 0x000000a4ff277210 */ /* 0x000fc600017fe4ff */
[----:B------:R-:W-:Y:S01]  /*38660*/  IMAD.MOV.U32 R146, RZ, RZ, R157 ;  /* 0x000000ffff927224 */ /* 0x000fe200078e009d */
[----:B------:R-:W-:Y:S01]  /*38670*/  IADD3 R184, P2, PT, R144, R142, RZ ;  /* 0x0000008e90b87210 */ /* 0x000fe20007f5e0ff */
[----:B------:R-:W-:Y:S02]  /*38680*/  IMAD.X R185, RZ, RZ, R216, P6 ;  /* 0x000000ffffb97224 */ /* 0x000fe400030e06d8 */
[----:B------:R-:W-:Y:S01]  /*38690*/  IMAD.WIDE.U32 R156, R74, R126, RZ ;  /* 0x0000007e4a9c7225 */ /* 0x000fe200078e00ff */
[----:B------:R-:W-:-:S03]  /*386a0*/  SHF.R.U32.HI R126, RZ, 0xc, R37 ;  /* 0x0000000cff7e7819 */ /* 0x000fc60000011625 */
[----:B------:R-:W-:Y:S01]  /*386b0*/  IMAD.WIDE.U32 R152, P6, R135, R74, R152 ;  /* 0x0000004a87987225 */ /* 0x000fe200078c0098 */
[----:B------:R-:W-:-:S03]  /*386c0*/  LOP3.LUT R126, R126, 0x7f, RZ, 0xc0, !PT ;  /* 0x0000007f7e7e7812 */ /* 0x000fc600078ec0ff */
[----:B------:R-:W-:Y:S01]  /*386d0*/  IMAD.WIDE.U32.X R148, R179, R66, R148, P3 ;  /* 0x00000042b3947225 */ /* 0x000fe200018e0494 */
[----:B------:R-:W-:Y:S02]  /*386e0*/  IADD3 R184, P3, PT, R184, R156, RZ ;  /* 0x0000009cb8b87210 */ /* 0x000fe40007f7e0ff */
[----:B------:R-:W-:Y:S01]  /*386f0*/  MOV R156, R153 ;  /* 0x00000099009c7202 */ /* 0x000fe20000000f00 */
[----:B------:R-:W-:Y:S01]  /*38700*/  IMAD.WIDE.U32.X R146, R135, R44, R146, P4 ;  /* 0x0000002c87927225 */ /* 0x000fe200020e0492 */
[----:B------:R-:W-:-:S03]  /*38710*/  IADD3 R133, P4, PT, R157, R152, RZ ;  /* 0x000000989d857210 */ /* 0x000fc60007f9e0ff */
[----:B------:R-:W-:Y:S02]  /*38720*/  IMAD.X R157, RZ, RZ, RZ, P6 ;  /* 0x000000ffff9d7224 */ /* 0x000fe400030e06ff */
[----:B------:R-:W-:Y:S01]  /*38730*/  IMAD.MOV.U32 R164, RZ, RZ, R62 ;  /* 0x000000ffffa47224 */ /* 0x000fe200078e003e */
[----:B------:R-:W-:Y:S01]  /*38740*/  LEA.HI R62, P6, R185, R217, RZ, 0xd ;  /* 0x000000d9b93e7211 */ /* 0x000fe200078d68ff */
[----:B------:R-:W-:Y:S01]  /*38750*/  IMAD.WIDE.U32.X R152, R135, R70, R156, P4 ;  /* 0x0000004687987225 */ /* 0x000fe200020e049c */
[----:B------:R-:W-:Y:S01]  /*38760*/  MOV R217, R158 ;  /* 0x0000009e00d97202 */ /* 0x000fe20000000f00 */
[----:B------:R0:W-:Y:S01]  /*38770*/  STG.E.U8 desc[UR6][R138.64+0x9f], R126 ;  /* 0x00009f7e8a007986 */ /* 0x0001e2000c101106 */
[----:B------:R-:W-:Y:S01]  /*38780*/  LEA.HI R213, P4, R39, R131, RZ, 0xd ;  /* 0x0000008327d57211 */ /* 0x000fe200078968ff */
[----:B------:R-:W-:Y:S01]  /*38790*/  IMAD.WIDE.U32 R158, R73, R130, RZ ;  /* 0x00000082499e7225 */ /* 0x000fe200078e00ff */
[----:B------:R-:W-:Y:S02]  /*387a0*/  SHF.R.U32.HI R216, RZ, 0xd, R182 ;  /* 0x0000000dffd87819 */ /* 0x000fe400000116b6 */
[C---:B------:R-:W-:Y:S01]  /*387b0*/  SHF.L.U32 R130, R43.reuse, 0x6, RZ ;  /* 0x000000062b827819 */ /* 0x040fe200000006ff */
[----:B------:R-:W-:Y:S01]  /*387c0*/  IMAD.MOV.U32 R135, RZ, RZ, R162 ;  /* 0x000000ffff877224 */ /* 0x000fe200078e00a2 */
[----:B------:R-:W-:Y:S01]  /*387d0*/  SHF.R.U64 R162, R43, 0x1a, R55 ;  /* 0x0000001a2ba27819 */ /* 0x000fe20000001237 */
[----:B0-----:R-:W-:Y:S01]  /*387e0*/  IMAD.SHL.U32 R126, R167, 0x2000000, RZ ;  /* 0x02000000a77e7824 */ /* 0x001fe200078e00ff */
[----:B------:R-:W-:-:S02]  /*387f0*/  IADD3.X R215, PT, PT, RZ, R163, RZ, P4, !PT ;  /* 0x000000a3ffd77210 */ /* 0x000fc400027fe4ff */
[----:B------:R-:W-:Y:S02]  /*38800*/  LOP3.LUT R216, R130, 0x3f, R216, 0xf8, !PT ;  /* 0x0000003f82d87812 */ /* 0x000fe400078ef8d8 */
[----:B------:R-:W-:Y:S02]  /*38810*/  LOP3.LUT R163, R126, 0x1000000, R162, 0xf8, !PT ;  /* 0x010000007ea37812 */ /* 0x000fe400078ef8a2 */
[----:B------:R-:W-:Y:S01]  /*38820*/  SHF.L.U64.HI R130, R167, 0x19, R207 ;  /* 0x00000019a7827819 */ /* 0x000fe200000102cf */
[----:B------:R-:W-:-:S03]  /*38830*/  IMAD.SHL.U32 R131, R42, 0x80000, RZ ;  /* 0x000800002a837824 */ /* 0x000fc600078e00ff */
[----:B------:R-:W-:Y:S02]  /*38840*/  SHF.R.U64 R163, R163, 0x18, R130 ;  /* 0x00000018a3a37819 */ /* 0x000fe40000001282 */
[----:B------:R-:W-:Y:S01]  /*38850*/  SHF.R.U64 R130, R42, 0x5, R165 ;  /* 0x000000052a827819 */ /* 0x000fe200000012a5 */
[----:B------:R0:W-:Y:S01]  /*38860*/  STG.E.U8 desc[UR6][R138.64+0xa4], R208 ;  /* 0x0000a4d08a007986 */ /* 0x0001e2000c101106 */
[----:B------:R-:W-:-:S03]  /*38870*/  SHF.R.U32.HI R126, RZ, 0x8, R208 ;  /* 0x00000008ff7e7819 */ /* 0x000fc600000116d0 */
[----:B------:R1:W-:Y:S01]  /*38880*/  STG.E.U8 desc[UR6][R138.64+0xa7], R130 ;  /* 0x0000a7828a007986 */ /* 0x0003e2000c101106 */
[----:B0-----:R-:W-:Y:S02]  /*38890*/  LOP3.LUT R208, R131, 0x70000, R208, 0xf8, !PT ;  /* 0x0007000083d07812 */ /* 0x001fe400078ef8d0 */
[----:B------:R-:W-:Y:S02]  /*388a0*/  SHF.L.U32 R131, R166, 0x6, RZ ;  /* 0x00000006a6837819 */ /* 0x000fe400000006ff */
[----:B-1----:R-:W-:-:S04]  /*388b0*/  SHF.R.U32.HI R130, RZ, 0xd, R165 ;  /* 0x0000000dff827819 */ /* 0x002fc800000116a5 */
[----:B------:R-:W-:Y:S01]  /*388c0*/  LOP3.LUT R130, R131, 0x3f, R130, 0xf8, !PT ;  /* 0x0000003f83827812 */ /* 0x000fe200078ef882 */
[----:B------:R0:W-:Y:S04]  /*388d0*/  STG.E.U8 desc[UR6][R138.64+0xa5], R126 ;  /* 0x0000a57e8a007986 */ /* 0x0001e8000c101106 */
[----:B------:R1:W-:Y:S01]  /*388e0*/  STG.E.U8 desc[UR6][R138.64+0xac], R130 ;  /* 0x0000ac828a007986 */ /* 0x0003e2000c101106 */
[----:B------:R-:W-:Y:S01]  /*388f0*/  IMAD.WIDE.U32 R156, R249, R134, RZ ;  /* 0x00000086f99c7225 */ /* 0x000fe200078e00ff */
[----:B0-----:R-:W-:Y:S02]  /*38900*/  SHF.R.U64 R126, R42, 0xd, R165 ;  /* 0x0000000d2a7e7819 */ /* 0x001fe400000012a5 */
[----:B-1----:R-:W-:-:S03]  /*38910*/  SHF.R.U64 R130, R166, 0xa, R140 ;  /* 0x0000000aa6827819 */ /* 0x002fc6000000128c */
[----:B------:R0:W-:Y:S04]  /*38920*/  STG.E.U8 desc[UR6][R138.64+0xa8], R126 ;  /* 0x0000a87e8a007986 */ /* 0x0001e8000c101106 */
[----:B------:R1:W-:Y:S01]  /*38930*/  STG.E.U8 desc[UR6][R138.64+0xae], R130 ;  /* 0x0000ae828a007986 */ /* 0x0003e2000c101106 */
[----:B------:R-:W-:Y:S02]  /*38940*/  IMAD.X R198, RZ, RZ, R36, P6 ;  /* 0x000000ffffc67224 */ /* 0x000fe400030e0624 */
[----:B------:R-:W-:Y:S01]  /*38950*/  IMAD.WIDE.U32 R158, P4, R179, R35, R158 ;  /* 0x00000023b39e7225 */ /* 0x000fe2000788009e */
[----:B0-----:R-:W-:Y:S02]  /*38960*/  SHF.R.U64 R126, R42, 0x15, R165 ;  /* 0x000000152a7e7819 */ /* 0x001fe400000012a5 */
[----:B-1----:R-:W-:-:S02]  /*38970*/  SHF.R.U64 R130, R211, 0x7, R189 ;  /* 0x00000007d3827819 */ /* 0x002fc400000012bd */
[----:B------:R-:W-:Y:S01]  /*38980*/  SHF.R.U64 R42, R42, 0x1d, R165 ;  /* 0x0000001d2a2a7819 */ /* 0x000fe200000012a5 */
[----:B------:R-:W-:Y:S02]  /*38990*/  IMAD.WIDE.U32 R156, P6, R33, R76, R156 ;  /* 0x0000004c219c7225 */ /* 0x000fe400078c009c */
[----:B------:R0:W-:Y:S01]  /*389a0*/  STG.E.U8 desc[UR6][R138.64+0xb4], R130 ;  /* 0x0000b4828a007986 */ /* 0x0001e2000c101106 */
[----:B------:R-:W-:Y:S01]  /*389b0*/  SHF.R.U64 R131, R166, 0x2, R140 ;  /* 0x00000002a6837819 */ /* 0x000fe2000000128c */
[----:B------:R-:W-:Y:S02]  /*389c0*/  IMAD.MOV.U32 R220, RZ, RZ, R155 ;  /* 0x000000ffffdc7224 */ /* 0x000fe400078e009b */
[----:B------:R1:W-:Y:S01]  /*389d0*/  STG.E.U8 desc[UR6][R138.64+0xa9], R126 ;  /* 0x0000a97e8a007986 */ /* 0x0003e2000c101106 */
[----:B------:R-:W-:Y:S01]  /*389e0*/  IMAD.X R155, RZ, RZ, RZ, P6 ;  /* 0x000000ffff9b7224 */ /* 0x000fe200030e06ff */
[----:B------:R-:W-:Y:S02]  /*389f0*/  IADD3 R37, P6, PT, R143, R158, RZ ;  /* 0x0000009e8f257210 */ /* 0x000fe40007fde0ff */
[----:B------:R2:W-:Y:S01]  /*38a00*/  STG.E.U8 desc[UR6][R138.64+0xaa], R42 ;  /* 0x0000aa2a8a007986 */ /* 0x0005e2000c101106 */
[----:B0-----:R-:W-:Y:S01]  /*38a10*/  SHF.R.U64 R130, R211, 0xf, R189 ;  /* 0x0000000fd3827819 */ /* 0x001fe200000012bd */
[----:B------:R-:W-:Y:S01]  /*38a20*/  IMAD.SHL.U32 R143, R204, 0x2000000, RZ ;  /* 0x02000000cc8f7824 */ /* 0x000fe200078e00ff */
[----:B------:R-:W-:-:S02]  /*38a30*/  SHF.R.U32.HI R144, RZ, 0xd, R56 ;  /* 0x0000000dff907819 */ /* 0x000fc40000011638 */
[----:B-1----:R-:W-:Y:S01]  /*38a40*/  SHF.L.U32 R126, R211, 0x19, RZ ;  /* 0x00000019d37e7819 */ /* 0x002fe200000006ff */
[----:B------:R0:W-:Y:S01]  /*38a50*/  STG.E.U8 desc[UR6][R138.64+0xb5], R130 ;  /* 0x0000b5828a007986 */ /* 0x0001e2000c101106 */
[----:B--2---:R-:W-:-:S03]  /*38a60*/  SHF.R.U64 R42, R166, 0x1a, R140 ;  /* 0x0000001aa62a7819 */ /* 0x004fc6000000128c */
[----:B------:R1:W-:Y:S01]  /*38a70*/  STG.E.U8 desc[UR6][R138.64+0xad], R131 ;  /* 0x0000ad838a007986 */ /* 0x0003e2000c101106 */
[----:B------:R-:W-:Y:S02]  /*38a80*/  SHF.R.U64 R142, R58, 0x1a, R49 ;  /* 0x0000001a3a8e7819 */ /* 0x000fe40000001231 */
[----:B------:R-:W-:Y:S02]  /*38a90*/  LOP3.LUT R126, R126, 0x1000000, R42, 0xf8, !PT ;  /* 0x010000007e7e7812 */ /* 0x000fe400078ef82a */
[----:B0-----:R-:W-:Y:S02]  /*38aa0*/  SHF.L.U32 R130, R58, 0x6, RZ ;  /* 0x000000063a827819 */ /* 0x001fe400000006ff */
[----:B-1----:R-:W-:Y:S02]  /*38ab0*/  SHF.L.U64.HI R131, R211, 0x19, R189 ;  /* 0x00000019d3837819 */ /* 0x002fe400000102bd */
[----:B------:R-:W-:Y:S02]  /*38ac0*/  LOP3.LUT R144, R130, 0x3f, R144, 0xf8, !PT ;  /* 0x0000003f82907812 */ /* 0x000fe400078ef890 */
[----:B------:R-:W-:-:S02]  /*38ad0*/  LOP3.LUT R143, R143, 0x1000000, R142, 0xf8, !PT ;  /* 0x010000008f8f7812 */ /* 0x000fc400078ef88e */
[----:B------:R-:W-:Y:S02]  /*38ae0*/  SHF.L.U64.HI R130, R204, 0x19, R205 ;  /* 0x00000019cc827819 */ /* 0x000fe400000102cd */
[----:B------:R-:W-:Y:S02]  /*38af0*/  SHF.R.U64 R126, R126, 0x18, R131 ;  /* 0x000000187e7e7819 */ /* 0x000fe40000001283 */
[C-C-:B------:R-:W-:Y:S02]  /*38b00*/  SHF.R.U64 R131, R211.reuse, 0x17, R189.reuse ;  /* 0x00000017d3837819 */ /* 0x140fe400000012bd */
[--C-:B------:R-:W-:Y:S02]  /*38b10*/  SHF.R.U64 R211, R211, 0x1f, R189.reuse ;  /* 0x0000001fd3d37819 */ /* 0x100fe400000012bd */
[----:B------:R-:W-:Y:S02]  /*38b20*/  SHF.R.U32.HI R189, RZ, 0x7, R189 ;  /* 0x00000007ffbd7819 */ /* 0x000fe400000116bd */
[----:B------:R-:W-:Y:S01]  /*38b30*/  SHF.R.U64 R143, R143, 0x18, R130 ;  /* 0x000000188f8f7819 */ /* 0x000fe20000001282 */
[C---:B------:R-:W-:Y:S01]  /*38b40*/  IMAD.SHL.U32 R130, R194.reuse, 0x1000, RZ ;  /* 0x00001000c2827824 */ /* 0x040fe200078e00ff */
[----:B------:R0:W-:Y:S04]  /*38b50*/  STG.E.U8 desc[UR6][R138.64+0xb3], R126 ;  /* 0x0000b37e8a007986 */ /* 0x0001e8000c101106 */
[----:B------:R1:W-:Y:S01]  /*38b60*/  STG.E.U8 desc[UR6][R138.64+0xb8], R189 ;  /* 0x0000b8bd8a007986 */ /* 0x0003e2000c101106 */
[----:B0-----:R-:W-:-:S02]  /*38b70*/  SHF.R.U64 R126, R194, 0x4, R212 ;  /* 0x00000004c27e7819 */ /* 0x001fc400000012d4 */
[----:B-1----:R-:W-:Y:S02]  /*38b80*/  LOP3.LUT R189, R130, 0xf00, R189, 0xf8, !PT ;  /* 0x00000f0082bd7812 */ /* 0x002fe400078ef8bd */
[C---:B------:R-:W-:Y:S01]  /*38b90*/  SHF.L.U64.HI R130, R194.reuse, 0xc, R212 ;  /* 0x0000000cc2827819 */ /* 0x040fe200000102d4 */
[----:B------:R0:W-:Y:S03]  /*38ba0*/  STG.E.U8 desc[UR6][R138.64+0xba], R126 ;  /* 0x0000ba7e8a007986 */ /* 0x0001e6000c101106 */
[----:B------:R-:W-:Y:S02]  /*38bb0*/  SHF.R.U64 R189, R189, 0x8, R130 ;  /* 0x00000008bdbd7819 */ /* 0x000fe40000001282 */
[C-C-:B------:R-:W-:Y:S02]  /*38bc0*/  SHF.R.U64 R130, R194.reuse, 0x14, R212.reuse ;  /* 0x00000014c2827819 */ /* 0x140fe400000012d4 */
[----:B0-----:R-:W-:-:S03]  /*38bd0*/  SHF.R.U64 R126, R194, 0xc, R212 ;  /* 0x0000000cc27e7819 */ /* 0x001fc600000012d4 */
[----:B------:R0:W-:Y:S04]  /*38be0*/  STG.E.U8 desc[UR6][R138.64+0xbc], R130 ;  /* 0x0000bc828a007986 */ /* 0x0001e8000c101106 */
[----:B------:R1:W-:Y:S01]  /*38bf0*/  STG.E.U8 desc[UR6][R138.64+0xbb], R126 ;  /* 0x0000bb7e8a007986 */ /* 0x0003e2000c101106 */
[----:B------:R-:W-:-:S03]  /*38c00*/  SHF.R.U32.HI R208, RZ, 0x10, R208 ;  /* 0x00000010ffd07819 */ /* 0x000fc600000116d0 */
[----:B------:R2:W-:Y:S01]  /*38c10*/  STG.E.U8 desc[UR6][R138.64+0xb6], R131 ;  /* 0x0000b6838a007986 */ /* 0x0005e2000c101106 */
[----:B0-----:R-:W-:Y:S02]  /*38c20*/  SHF.L.U32 R130, R160, 0x6, RZ ;  /* 0x00000006a0827819 */ /* 0x001fe400000006ff */
[--C-:B-1----:R-:W-:Y:S02]  /*38c30*/  SHF.R.U32.HI R126, RZ, 0xd, R75.reuse ;  /* 0x0000000dff7e7819 */ /* 0x102fe4000001164b */
[----:B------:R-:W-:Y:S02]  /*38c40*/  SHF.R.U64 R194, R194, 0x1c, R212 ;  /* 0x0000001cc2c27819 */ /* 0x000fe400000012d4 */
[----:B------:R-:W-:Y:S02]  /*38c50*/  LOP3.LUT R126, R130, 0x3f, R126, 0xf8, !PT ;  /* 0x0000003f827e7812 */ /* 0x000fe400078ef87e */
[----:B--2---:R-:W-:Y:S02]  /*38c60*/  SHF.R.U64 R131, R154, 0x5, R75 ;  /* 0x000000059a837819 */ /* 0x004fe4000000124b */
[--C-:B------:R-:W-:Y:S01]  /*38c70*/  SHF.R.U32.HI R130, RZ, 0x4, R212.reuse ;  /* 0x00000004ff827819 */ /* 0x100fe200000116d4 */
[----:B------:R0:W-:Y:S01]  /*38c80*/  STG.E.U8 desc[UR6][R138.64+0xa6], R208 ;  /* 0x0000a6d08a007986 */ /* 0x0001e2000c101106 */
[----:B------:R-:W-:-:S02]  /*38c90*/  SHF.R.U32.HI R212, RZ, 0xc, R212 ;  /* 0x0000000cffd47819 */ /* 0x000fc400000116d4 */
[--C-:B------:R-:W-:Y:S01]  /*38ca0*/  SHF.R.U64 R166, R166, 0x12, R140.reuse ;  /* 0x00000012a6a67819 */ /* 0x100fe2000000128c */
[----:B------:R1:W-:Y:S01]  /*38cb0*/  STG.E.U8 desc[UR6][R138.64+0xc7], R131 ;  /* 0x0000c7838a007986 */ /* 0x0003e2000c101106 */
[----:B------:R-:W-:Y:S02]  /*38cc0*/  SHF.R.U32.HI R165, RZ, 0x5, R165 ;  /* 0x00000005ffa57819 */ /* 0x000fe400000116a5 */
[----:B------:R-:W-:Y:S01]  /*38cd0*/  LOP3.LUT R212, R212, 0x7f, RZ, 0xc0, !PT ;  /* 0x0000007fd4d47812 */ /* 0x000fe200078ec0ff */
[----:B------:R2:W-:Y:S01]  /*38ce0*/  STG.E.U8 desc[UR6][R138.64+0xbe], R130 ;  /* 0x0000be828a007986 */ /* 0x0005e2000c101106 */
[----:B0-----:R-:W-:Y:S01]  /*38cf0*/  IMAD.MOV.U32 R208, RZ, RZ, R135 ;  /* 0x000000ffffd07224 */ /* 0x001fe200078e0087 */
[--C-:B------:R-:W-:Y:S02]  /*38d00*/  SHF.R.U32.HI R135, RZ, 0x2, R140.reuse ;  /* 0x00000002ff877819 */ /* 0x100fe4000001168c */
[----:B------:R-:W-:Y:S02]  /*38d10*/  SHF.R.U32.HI R140, RZ, 0xa, R140 ;  /* 0x0000000aff8c7819 */ /* 0x000fe4000001168c */
[----:B-1----:R-:W-:-:S02]  /*38d20*/  SHF.R.U64 R131, R154, 0x15, R75 ;  /* 0x000000159a837819 */ /* 0x002fc4000000124b */
[C-C-:B--2---:R-:W-:Y:S02]  /*38d30*/  SHF.R.U64 R130, R154.reuse, 0xd, R75.reuse ;  /* 0x0000000d9a827819 */ /* 0x144fe4000000124b */
[--C-:B------:R-:W-:Y:S02]  /*38d40*/  SHF.R.U64 R154, R154, 0x1d, R75.reuse ;  /* 0x0000001d9a9a7819 */ /* 0x100fe4000000124b */
[----:B------:R-:W-:Y:S01]  /*38d50*/  SHF.R.U32.HI R75, RZ, 0x5, R75 ;  /* 0x00000005ff4b7819 */ /* 0x000fe2000001164b */
[----:B------:R-:W-:Y:S04]  /*38d60*/  STG.E.U8 desc[UR6][R138.64+0x99], R223 ;  /* 0x000099df8a007986 */ /* 0x000fe8000c101106 */
        /* <DEDUP_REMOVED lines=14> */
[----:B------:R0:W-:Y:S04]  /*38e50*/  STG.E.U8 desc[UR6][R138.64+0xcb], R75 ;  /* 0x0000cb4b8a007986 */ /* 0x0001e8000c101106 */
[----:B------:R1:W-:Y:S01]  /*38e60*/  STG.E.U8 desc[UR6][R138.64+0xcc], R126 ;  /* 0x0000cc7e8a007986 */ /* 0x0003e2000c101106 */
[----:B0-----:R-:W-:-:S02]  /*38e70*/  SHF.R.U64 R75, R160, 0xa, R40 ;  /* 0x0000000aa04b7819 */ /* 0x001fc40000001228 */
[C-C-:B------:R-:W-:Y:S02]  /*38e80*/  SHF.R.U64 R130, R160.reuse, 0x2, R40.reuse ;  /* 0x00000002a0827819 */ /* 0x140fe40000001228 */
[C-C-:B-1----:R-:W-:Y:S01]  /*38e90*/  SHF.R.U64 R126, R160.reuse, 0x12, R40.reuse ;  /* 0x00000012a07e7819 */ /* 0x142fe20000001228 */
[----:B------:R0:W-:Y:S01]  /*38ea0*/  STG.E.U8 desc[UR6][R138.64+0xce], R75 ;  /* 0x0000ce4b8a007986 */ /* 0x0001e2000c101106 */
[--C-:B------:R-:W-:Y:S01]  /*38eb0*/  SHF.R.U64 R160, R160, 0x1a, R40.reuse ;  /* 0x0000001aa0a07819 */ /* 0x100fe20000001228 */
[----:B------:R-:W-:Y:S01]  /*38ec0*/  IMAD.MOV.U32 R229, RZ, RZ, R161 ;  /* 0x000000ffffe57224 */ /* 0x000fe200078e00a1 */
[--C-:B0-----:R-:W-:Y:S02]  /*38ed0*/  SHF.R.U32.HI R75, RZ, 0x2, R40.reuse ;  /* 0x00000002ff4b7819 */ /* 0x101fe40000011628 */
[----:B------:R-:W-:Y:S01]  /*38ee0*/  SHF.R.U32.HI R40, RZ, 0xa, R40 ;  /* 0x0000000aff287819 */ /* 0x000fe20000011628 */
[----:B------:R-:W-:-:S04]  /*38ef0*/  IMAD.X R161, RZ, RZ, RZ, P4 ;  /* 0x000000ffffa17224 */ /* 0x000fc800020e06ff */
[----:B------:R0:W-:Y:S01]  /*38f00*/  STG.E.U8 desc[UR6][R138.64+0xd2], R40 ;  /* 0x0000d2288a007986 */ /* 0x0001e2000c101106 */
[----:B------:R-:W-:Y:S01]  /*38f10*/  IADD3 R36, P4, PT, R145, R156, RZ ;  /* 0x0000009c91247210 */ /* 0x000fe20007f9e0ff */
[----:B------:R-:W-:Y:S02]  /*38f20*/  IMAD.MOV.U32 R156, RZ, RZ, R164 ;  /* 0x000000ffff9c7224 */ /* 0x000fe400078e00a4 */
[----:B------:R1:W-:Y:S01]  /*38f30*/  STG.E.U8 desc[UR6][R138.64+0xca], R154 ;  /* 0x0000ca9a8a007986 */ /* 0x0003e2000c101106 */
[----:B0-----:R-:W-:Y:S01]  /*38f40*/  SHF.R.U64 R40, R53, 0x7, R203 ;  /* 0x0000000735287819 */ /* 0x001fe200000012cb */
[----:B------:R-:W-:Y:S01]  /*38f50*/  IMAD.SHL.U32 R135, R127, 0x1000, RZ ;  /* 0x000010007f877824 */ /* 0x000fe200078e00ff */
[----:B-1----:R-:W-:-:S03]  /*38f60*/  SHF.L.U32 R154, R53, 0x19, RZ ;  /* 0x00000019359a7819 */ /* 0x002fc600000006ff */
[----:B------:R0:W-:Y:S01]  /*38f70*/  STG.E.U8 desc[UR6][R138.64+0xd4], R40 ;  /* 0x0000d4288a007986 */ /* 0x0001e2000c101106 */
[----:B------:R-:W-:Y:S01]  /*38f80*/  IMAD.MOV.U32 R211, RZ, RZ, R156 ;  /* 0x000000ffffd37224 */ /* 0x000fe200078e009c */
[----:B------:R-:W-:Y:S02]  /*38f90*/  SHF.R.U32.HI R42, RZ, 0x7, R207 ;  /* 0x00000007ff2a7819 */ /* 0x000fe400000116cf */
[----:B------:R-:W-:Y:S02]  /*38fa0*/  LOP3.LUT R154, R154, 0x1000000, R160, 0xf8, !PT ;  /* 0x010000009a9a7812 */ /* 0x000fe400078ef8a0 */
[C-C-:B------:R-:W-:Y:S02]  /*38fb0*/  SHF.L.U64.HI R156, R53.reuse, 0x19, R203.reuse ;  /* 0x00000019359c7819 */ /* 0x140fe400000102cb */
[----:B0-----:R-:W-:Y:S01]  /*38fc0*/  SHF.R.U64 R40, R53, 0x17, R203 ;  /* 0x0000001735287819 */ /* 0x001fe200000012cb */
[----:B------:R0:W-:Y:S01]  /*38fd0*/  STG.E.U8 desc[UR6][R138.64+0xcd], R130 ;  /* 0x0000cd828a007986 */ /* 0x0001e2000c101106 */
[----:B------:R-:W-:Y:S01]  /*38fe0*/  LOP3.LUT R135, R135, 0xf00, R42, 0xf8, !PT ;  /* 0x00000f0087877812 */ /* 0x000fe200078ef82a */
[----:B------:R-:W-:-:S02]  /*38ff0*/  IMAD.SHL.U32 R158, R63, 0x1000, RZ ;  /* 0x000010003f9e7824 */ /* 0x000fc400078e00ff */
[----:B------:R1:W-:Y:S01]  /*39000*/  STG.E.U8 desc[UR6][R138.64+0xd6], R40 ;  /* 0x0000d6288a007986 */ /* 0x0003e2000c101106 */
[----:B------:R-:W-:Y:S02]  /*39010*/  SHF.L.U64.HI R145, R127, 0xc, R77 ;  /* 0x0000000c7f917819 */ /* 0x000fe4000001024d */
[----:B------:R-:W-:Y:S01]  /*39020*/  SHF.R.U64 R154, R154, 0x18, R156 ;  /* 0x000000189a9a7819 */ /* 0x000fe2000000129c */
[----:B------:R2:W-:Y:S01]  /*39030*/  STG.E.U8 desc[UR6][R138.64+0xc9], R131 ;  /* 0x0000c9838a007986 */ /* 0x0005e2000c101106 */
[----:B------:R-:W-:Y:S02]  /*39040*/  SHF.R.U64 R145, R135, 0x8, R145 ;  /* 0x0000000887917819 */ /* 0x000fe40000001291 */
[--C-:B0-----:R-:W-:Y:S02]  /*39050*/  SHF.R.U32.HI R130, RZ, 0x7, R205.reuse ;  /* 0x00000007ff827819 */ /* 0x101fe400000116cd */
[----:B-1----:R-:W-:Y:S01]  /*39060*/  SHF.R.U64 R40, R187, 0x14, R206 ;  /* 0x00000014bb287819 */ /* 0x002fe200000012ce */
[----:B------:R0:W-:Y:S01]  /*39070*/  STG.E.U8 desc[UR6][R138.64+0xcf], R126 ;  /* 0x0000cf7e8a007986 */ /* 0x0001e2000c101106 */
[----:B------:R-:W-:-:S02]  /*39080*/  SHF.R.U64 R135, R204, 0xf, R205 ;  /* 0x0000000fcc877819 */ /* 0x000fc400000012cd */
[C-C-:B--2---:R-:W-:Y:S01]  /*39090*/  SHF.R.U64 R131, R204.reuse, 0x7, R205.reuse ;  /* 0x00000007cc837819 */ /* 0x144fe200000012cd */
[----:B------:R1:W-:Y:S01]  /*390a0*/  STG.E.U8 desc[UR6][R138.64+0xd1], R75 ;  /* 0x0000d14b8a007986 */ /* 0x0003e2000c101106 */
[C---:B------:R-:W-:Y:S02]  /*390b0*/  SHF.R.U64 R140, R204.reuse, 0x17, R205 ;  /* 0x00000017cc8c7819 */ /* 0x040fe400000012cd */
[----:B------:R-:W-:Y:S01]  /*390c0*/  SHF.L.U64.HI R156, R63, 0xc, R72 ;  /* 0x0000000c3f9c7819 */ /* 0x000fe20000010248 */
[----:B------:R2:W-:Y:S01]  /*390d0*/  STG.E.U8 desc[UR6][R138.64+0xdc], R40 ;  /* 0x0000dc288a007986 */ /* 0x0005e2000c101106 */
[----:B------:R-:W-:Y:S02]  /*390e0*/  SHF.R.U64 R234, R65, 0x1a, R67 ;  /* 0x0000001a41ea7819 */ /* 0x000fe40000001243 */
[----:B0-----:R-:W-:Y:S01]  /*390f0*/  SHF.R.U64 R126, R204, 0x1f, R205 ;  /* 0x0000001fcc7e7819 */ /* 0x001fe200000012cd */
[----:B------:R0:W-:Y:S01]  /*39100*/  STG.E.U8 desc[UR6][R138.64+0xd3], R154 ;  /* 0x0000d39a8a007986 */ /* 0x0001e2000c101106 */
[----:B------:R-:W-:-:S02]  /*39110*/  SHF.R.U32.HI R205, RZ, 0xd, R69 ;  /* 0x0000000dffcd7819 */ /* 0x000fc40000011645 */
[----:B-1----:R-:W-:Y:S02]  /*39120*/  LOP3.LUT R75, R158, 0xf00, R130, 0xf8, !PT ;  /* 0x00000f009e4b7812 */ /* 0x002fe400078ef882 */
[--C-:B------:R-:W-:Y:S01]  /*39130*/  SHF.R.U64 R158, R53, 0xf, R203.reuse ;  /* 0x0000000f359e7819 */ /* 0x100fe200000012cb */
[----:B--2---:R-:W-:Y:S01]  /*39140*/  IMAD.SHL.U32 R40, R65, 0x40, RZ ;  /* 0x0000004041287824 */ /* 0x004fe200078e00ff */
[----:B------:R-:W-:Y:S01]  /*39150*/  SHF.R.U64 R75, R75, 0x8, R156 ;  /* 0x000000084b4b7819 */ /* 0x000fe2000000129c */
[----:B0-----:R-:W-:Y:S01]  /*39160*/  IMAD.SHL.U32 R154, R79, 0x2000000, RZ ;  /* 0x020000004f9a7824 */ /* 0x001fe200078e00ff */
[--C-:B------:R-:W-:Y:S01]  /*39170*/  SHF.R.U64 R53, R53, 0x1f, R203.reuse ;  /* 0x0000001f35357819 */ /* 0x100fe200000012cb */
[----:B------:R0:W-:Y:S01]  /*39180*/  STG.E.U8 desc[UR6][R138.64+0xd5], R158 ;  /* 0x0000d59e8a007986 */ /* 0x0001e2000c101106 */
[----:B------:R-:W-:Y:S02]  /*39190*/  SHF.R.U32.HI R156, RZ, 0x7, R203 ;  /* 0x00000007ff9c7819 */ /* 0x000fe400000116cb */
[----:B------:R-:W-:-:S02]  /*391a0*/  LOP3.LUT R205, R40, 0x3f, R205, 0xf8, !PT ;  /* 0x0000003f28cd7812 */ /* 0x000fc400078ef8cd */
[----:B------:R-:W-:Y:S02]  /*391b0*/  LOP3.LUT R203, R154, 0x1000000, R234, 0xf8, !PT ;  /* 0x010000009acb7812 */ /* 0x000fe400078ef8ea */
[----:B------:R-:W-:Y:S02]  /*391c0*/  SHF.R.U32.HI R40, RZ, 0xc, R206 ;  /* 0x0000000cff287819 */ /* 0x000fe400000116ce */
[----:B------:R-:W-:Y:S02]  /*391d0*/  SHF.L.U32 R154, R187, 0xc, RZ ;  /* 0x0000000cbb9a7819 */ /* 0x000fe400000006ff */
[----:B0-----:R-:W-:Y:S01]  /*391e0*/  SHF.L.U64.HI R158, R79, 0x19, R185 ;  /* 0x000000194f9e7819 */ /* 0x001fe200000102b9 */
[----:B------:R0:W-:Y:S01]  /*391f0*/  STG.E.U8 desc[UR6][R138.64+0xd7], R53 ;  /* 0x0000d7358a007986 */ /* 0x0001e2000c101106 */
[----:B------:R-:W-:Y:S02]  /*39200*/  LOP3.LUT R40, R40, 0x7f, RZ, 0xc0, !PT ;  /* 0x0000007f28287812 */ /* 0x000fe400078ec0ff */
[----:B------:R-:W-:Y:S01]  /*39210*/  SHF.R.U64 R203, R203, 0x18, R158 ;  /* 0x00000018cbcb7819 */ /* 0x000fe2000000129e */
[----:B------:R1:W-:Y:S01]  /*39220*/  STG.E.U8 desc[UR6][R138.64+0xd8], R156 ;  /* 0x0000d89c8a007986 */ /* 0x0003e2000c101106 */
[----:B------:R-:W-:-:S02]  /*39230*/  LOP3.LUT R154, R154, 0xf00, R156, 0xf8, !PT ;  /* 0x00000f009a9a7812 */ /* 0x000fc400078ef89c */
[----:B------:R-:W-:Y:S01]  /*39240*/  IADD3.X R36, P2, PT, R36, R37, RZ, P2, !PT ;  /* 0x0000002524247210 */ /* 0x000fe2000175e4ff */
[----:B------:R-:W-:Y:S01]  /*39250*/  IMAD.MOV.U32 R194, RZ, RZ, R217 ;  /* 0x000000ffffc27224 */ /* 0x000fe200078e00d9 */
[C---:B------:R-:W-:Y:S01]  /*39260*/  SHF.L.U64.HI R158, R187.reuse, 0xc, R206 ;  /* 0x0000000cbb9e7819 */ /* 0x040fe200000102ce */
[----:B------:R-:W-:Y:S01]  /*39270*/  IMAD.MOV.U32 R242, RZ, RZ, R252 ;  /* 0x000000fffff27224 */ /* 0x000fe200078e00fc */
[--C-:B0-----:R-:W-:Y:S01]  /*39280*/  SHF.R.U64 R53, R187, 0xc, R206.reuse ;  /* 0x0000000cbb357819 */ /* 0x101fe200000012ce */
[----:B------:R-:W-:Y:S01]  /*39290*/  IMAD.MOV.U32 R245, RZ, RZ, R247 ;  /* 0x000000fffff57224 */ /* 0x000fe200078e00f7 */
[--C-:B------:R-:W-:Y:S02]  /*392a0*/  SHF.R.U64 R252, R79, 0x7, R185.reuse ;  /* 0x000000074ffc7819 */ /* 0x100fe400000012b9 */
[C-C-:B-1----:R-:W-:Y:S02]  /*392b0*/  SHF.R.U64 R156, R187.reuse, 0x4, R206.reuse ;  /* 0x00000004bb9c7819 */ /* 0x142fe400000012ce */
[----:B------:R-:W-:Y:S01]  /*392c0*/  SHF.R.U64 R187, R187, 0x1c, R206 ;  /* 0x0000001cbbbb7819 */ /* 0x000fe200000012ce */
[----:B------:R0:W-:Y:S01]  /*392d0*/  STG.E.U8 desc[UR6][R138.64+0xdf], R40 ;  /* 0x0000df288a007986 */ /* 0x0001e2000c101106 */
[----:B------:R-:W-:-:S02]  /*392e0*/  SHF.R.U64 R217, R79, 0xf, R185 ;  /* 0x0000000f4fd97819 */ /* 0x000fc400000012b9 */
[C-C-:B------:R-:W-:Y:S02]  /*392f0*/  SHF.R.U64 R223, R79.reuse, 0x17, R185.reuse ;  /* 0x000000174fdf7819 */ /* 0x140fe400000012b9 */
[--C-:B------:R-:W-:Y:S02]  /*39300*/  SHF.R.U64 R189, R79, 0x1f, R185.reuse ;  /* 0x0000001f4fbd7819 */ /* 0x100fe400000012b9 */
[----:B------:R-:W-:Y:S02]  /*39310*/  SHF.R.U32.HI R247, RZ, 0x7, R185 ;  /* 0x00000007fff77819 */ /* 0x000fe400000116b9 */
[----:B------:R-:W-:Y:S02]  /*39320*/  SHF.R.U32.HI R206, RZ, 0x4, R206 ;  /* 0x00000004ffce7819 */ /* 0x000fe400000116ce */
[----:B------:R-:W-:Y:S01]  /*39330*/  IADD3.X R185, P3, PT, R36, R133, RZ, P3, !PT ;  /* 0x0000008524b97210 */ /* 0x000fe20001f7e4ff */
[----:B------:R-:W-:Y:S01]  /*39340*/  IMAD.SHL.U32 R36, R183, 0x80000, RZ ;  /* 0x00080000b7247824 */ /* 0x000fe200078e00ff */
[----:B------:R-:W-:-:S02]  /*39350*/  SHF.R.U32.HI R37, RZ, 0xd, R59 ;  /* 0x0000000dff257819 */ /* 0x000fc4000001163b */
[----:B0-----:R-:W-:Y:S01]  /*39360*/  SHF.L.U32 R40, R38, 0x6, RZ ;  /* 0x0000000626287819 */ /* 0x001fe200000006ff */
[----:B------:R0:W-:Y:S01]  /*39370*/  STG.E.U8 desc[UR6][R138.64+0xde], R206 ;  /* 0x0000dece8a007986 */ /* 0x0001e2000c101106 */
[----:B------:R-:W-:-:S03]  /*39380*/  LOP3.LUT R36, R36, 0x70000, R188, 0xf8, !PT ;  /* 0x0007000024247812 */ /* 0x000fc600078ef8bc */
[----:B------:R1:W-:Y:S04]  /*39390*/  STG.E.U8 desc[UR6][R138.64+0xe4], R188 ;  /* 0x0000e4bc8a007986 */ /* 0x0003e8000c101106 */
[----:B------:R2:W-:Y:S01]  /*393a0*/  STG.E.U8 desc[UR6][R138.64+0xda], R156 ;  /* 0x0000da9c8a007986 */ /* 0x0005e2000c101106 */
[----:B0-----:R-:W-:Y:S02]  /*393b0*/  LOP3.LUT R206, R40, 0x3f, R37, 0xf8, !PT ;  /* 0x0000003f28ce7812 */ /* 0x001fe400078ef825 */
[----:B------:R-:W-:Y:S02]  /*393c0*/  SHF.R.U32.HI R37, RZ, 0x8, R188 ;  /* 0x00000008ff257819 */ /* 0x000fe400000116bc */
[----:B-1----:R-:W-:Y:S01]  /*393d0*/  LOP3.LUT R188, R200, 0x7ffff, RZ, 0xc0, !PT ;  /* 0x0007ffffc8bc7812 */ /* 0x002fe200078ec0ff */
[----:B--2---:R-:W-:-:S03]  /*393e0*/  IMAD.MOV.U32 R156, RZ, RZ, R78 ;  /* 0x000000ffff9c7224 */ /* 0x004fc600078e004e */
[----:B------:R-:W-:Y:S01]  /*393f0*/  IADD3.X R188, PT, PT, RZ, R188, RZ, P5, !PT ;  /* 0x000000bcffbc7210 */ /* 0x000fe20002ffe4ff */
[----:B------:R0:W-:Y:S01]  /*39400*/  STG.E.U8 desc[UR6][R138.64+0xdd], R187 ;  /* 0x0000ddbb8a007986 */ /* 0x0001e2000c101106 */
[----:B------:R-:W-:Y:S01]  /*39410*/  IMAD.MOV.U32 R200, RZ, RZ, R156 ;  /* 0x000000ffffc87224 */ /* 0x000fe200078e009c */
[----:B------:R-:W-:Y:S02]  /*39420*/  MOV R156, R223 ;  /* 0x000000df009c7202 */ /* 0x000fe40000000f00 */
[----:B------:R1:W-:Y:S01]  /*39430*/  STG.E.U8 desc[UR6][R138.64+0xe5], R37 ;  /* 0x0000e5258a007986 */ /* 0x0003e2000c101106 */
[----:B------:R-:W-:Y:S02]  /*39440*/  LEA.HI R223, P5, R188, R241, RZ, 0xd ;  /* 0x000000f1bcdf7211 */ /* 0x000fe400078b68ff */
[----:B------:R-:W-:Y:S02]  /*39450*/  SHF.R.U32.HI R36, RZ, 0x10, R36 ;  /* 0x00000010ff247819 */ /* 0x000fe40000011624 */
[----:B0-----:R-:W-:-:S02]  /*39460*/  LOP3.LUT R187, R202, 0x7ffff, RZ, 0xc0, !PT ;  /* 0x0007ffffcabb7812 */ /* 0x001fc400078ec0ff */
[----:B-1----:R-:W-:-:S03]  /*39470*/  SHF.R.U64 R37, R183, 0xd, R182 ;  /* 0x0000000db7257819 */ /* 0x002fc600000012b6 */
[----:B------:R-:W-:Y:S01]  /*39480*/  IMAD.X R187, RZ, RZ, R187, P5 ;  /* 0x000000ffffbb7224 */ /* 0x000fe200028e06bb */
[----:B------:R0:W-:Y:S04]  /*39490*/  STG.E.U8 desc[UR6][R138.64+0xe6], R36 ;  /* 0x0000e6248a007986 */ /* 0x0001e8000c101106 */
[----:B------:R1:W-:Y:S01]  /*394a0*/  STG.E.U8 desc[UR6][R138.64+0xe8], R37 ;  /* 0x0000e8258a007986 */ /* 0x0003e2000c101106 */
[----:B------:R-:W-:Y:S02]  /*394b0*/  SHF.R.U64 R154, R154, 0x8, R158 ;  /* 0x000000089a9a7819 */ /* 0x000fe4000000129e */
[----:B------:R-:W-:Y:S01]  /*394c0*/  LOP3.LUT R199, R199, 0x7ffff, RZ, 0xc0, !PT ;  /* 0x0007ffffc7c77812 */ /* 0x000fe200078ec0ff */
[----:B------:R2:W-:Y:S01]  /*394d0*/  STG.E.U8 desc[UR6][R138.64+0xe3], R224 ;  /* 0x0000e3e08a007986 */ /* 0x0005e2000c101106 */
[----:B0-----:R-:W-:-:S02]  /*394e0*/  SHF.R.U64 R36, R183, 0x5, R182 ;  /* 0x00000005b7247819 */ /* 0x001fc400000012b6 */
[C-C-:B-1----:R-:W-:Y:S02]  /*394f0*/  SHF.R.U64 R37, R183.reuse, 0x15, R182.reuse ;  /* 0x00000015b7257819 */ /* 0x142fe400000012b6 */
[----:B------:R-:W-:Y:S01]  /*39500*/  SHF.R.U64 R183, R183, 0x1d, R182 ;  /* 0x0000001db7b77819 */ /* 0x000fe200000012b6 */
[----:B------:R0:W-:Y:S01]  /*39510*/  STG.E.U8 desc[UR6][R138.64+0xdb], R53 ;  /* 0x0000db358a007986 */ /* 0x0001e2000c101106 */
[----:B--2---:R-:W-:Y:S02]  /*39520*/  LEA.HI R224, P5, R187, R240, RZ, 0xd ;  /* 0x000000f0bbe07211 */ /* 0x004fe400078b68ff */
[----:B------:R-:W-:Y:S01]  /*39530*/  LOP3.LUT R246, R178, 0x7ffff, RZ, 0xc0, !PT ;  /* 0x0007ffffb2f67812 */ /* 0x000fe200078ec0ff */
[----:B------:R1:W-:Y:S01]  /*39540*/  STG.E.U8 desc[UR6][R138.64+0xea], R183 ;  /* 0x0000eab78a007986 */ /* 0x0003e2000c101106 */
[C-C-:B------:R-:W-:Y:S02]  /*39550*/  SHF.R.U64 R164, R167.reuse, 0x7, R207.reuse ;  /* 0x00000007a7a47819 */ /* 0x140fe400000012cf */
[C-C-:B------:R-:W-:Y:S01]  /*39560*/  SHF.R.U64 R165, R167.reuse, 0xf, R207.reuse ;  /* 0x0000000fa7a57819 */ /* 0x140fe200000012cf */
[----:B------:R2:W-:Y:S01]  /*39570*/  STG.E.U8 desc[UR6][R138.64+0xe7], R36 ;  /* 0x0000e7248a007986 */ /* 0x0005e2000c101106 */
[----:B------:R-:W-:-:S02]  /*39580*/  SHF.R.U64 R166, R167, 0x17, R207 ;  /* 0x00000017a7a67819 */ /* 0x000fc400000012cf */
[----:B------:R-:W-:Y:S01]  /*39590*/  SHF.L.W.U32.HI R79, R178, 0xd, R193 ;  /* 0x0000000db24f7819 */ /* 0x000fe20000010ec1 */
[C---:B0-----:R-:W-:Y:S01]  /*395a0*/  IMAD.SHL.U32 R53, R62.reuse, 0x1000, RZ ;  /* 0x000010003e357824 */ /* 0x041fe200078e00ff */
[----:B------:R-:W-:Y:S02]  /*395b0*/  SHF.L.W.U32.HI R201, R193, 0xd, R201 ;  /* 0x0000000dc1c97819 */ /* 0x000fe40000010ec9 */
[----:B------:R-:W-:Y:S01]  /*395c0*/  LOP3.LUT R129, R129, 0x7ffff, RZ, 0xc0, !PT ;  /* 0x0007ffff81817812 */ /* 0x000fe200078ec0ff */
[----:B------:R0:W-:Y:S01]  /*395d0*/  STG.E.U8 desc[UR6][R138.64+0xd0], R160 ;  /* 0x0000d0a08a007986 */ /* 0x0001e2000c101106 */
[----:B------:R-:W-:Y:S01]  /*395e0*/  SHF.R.U64 R167, R167, 0x1f, R207 ;  /* 0x0000001fa7a77819 */ /* 0x000fe200000012cf */
[----:B------:R-:W-:Y:S01]  /*395f0*/  IMAD.MOV.U32 R207, RZ, RZ, R220 ;  /* 0x000000ffffcf7224 */ /* 0x000fe200078e00dc */
[----:B-1----:R-:W-:Y:S01]  /*39600*/  IADD3.X R183, PT, PT, RZ, R199, RZ, P5, !PT ;  /* 0x000000c7ffb77210 */ /* 0x002fe20002ffe4ff */
[----:B------:R1:W-:Y:S01]  /*39610*/  STG.E.U8 desc[UR6][R138.64+0xd9], R154 ;  /* 0x0000d99a8a007986 */ /* 0x0003e2000c101106 */
[----:B--2---:R-:W-:Y:S01]  /*39620*/  LEA.HI R36, P5, R215, R180, RZ, 0xd ;  /* 0x000000b4d7247211 */ /* 0x004fe200078b68ff */
[----:B------:R-:W-:Y:S01]  /*39630*/  IMAD.MOV.U32 R212, RZ, RZ, R242 ;  /* 0x000000ffffd47224 */ /* 0x000fe200078e00f2 */
[----:B------:R-:W-:Y:S01]  /*39640*/  MOV R220, R229 ;  /* 0x000000e500dc7202 */ /* 0x000fe20000000f00 */
[----:B------:R-:W-:Y:S01]  /*39650*/  IMAD.SHL.U32 R40, R213, 0x2000000, RZ ;  /* 0x02000000d5287824 */ /* 0x000fe200078e00ff */
[----:B------:R-:W-:Y:S01]  /*39660*/  MOV R204, R246 ;  /* 0x000000f600cc7202 */ /* 0x000fe20000000f00 */
[----:B------:R-:W-:Y:S01]  /*39670*/  IMAD R201, R201, 0x13, RZ ;  /* 0x00000013c9c97824 */ /* 0x000fe200078e02ff */
[----:B------:R-:W-:Y:S01]  /*39680*/  LOP3.LUT R53, R53, 0xf00, R247, 0xf8, !PT ;  /* 0x00000f0035357812 */ /* 0x000fe200078ef8f7 */
[----:B0-----:R-:W-:Y:S01]  /*39690*/  IMAD.MOV.U32 R160, RZ, RZ, R159 ;  /* 0x000000ffffa07224 */ /* 0x001fe200078e009f */
[----:B------:R-:W-:-:S02]  /*396a0*/  SHF.L.U64.HI R229, R62, 0xc, R198 ;  /* 0x0000000c3ee57819 */ /* 0x000fc400000102c6 */
[C-C-:B------:R-:W-:Y:S02]  /*396b0*/  SHF.R.U64 R242, R78.reuse, 0x8, R210.reuse ;  /* 0x000000084ef27819 */ /* 0x140fe400000012d2 */
[----:B-1----:R-:W-:Y:S01]  /*396c0*/  MOV R154, R157 ;  /* 0x0000009d009a7202 */ /* 0x002fe20000000f00 */
[----:B------:R-:W-:Y:S01]  /*396d0*/  IMAD.MOV.U32 R157, RZ, RZ, R245 ;  /* 0x000000ffff9d7224 */ /* 0x000fe200078e00f5 */
[C-C-:B------:R-:W-:Y:S02]  /*396e0*/  SHF.R.U64 R246, R78.reuse, 0x10, R210.reuse ;  /* 0x000000104ef67819 */ /* 0x140fe400000012d2 */
[----:B------:R-:W-:Y:S01]  /*396f0*/  SHF.R.U64 R159, R78, 0x18, R210 ;  /* 0x000000184e9f7819 */ /* 0x000fe200000012d2 */
[----:B------:R-:W-:Y:S01]  /*39700*/  IMAD.WIDE.U32 R78, R79, 0x13, R128 ;  /* 0x000000134f4e7825 */ /* 0x000fe200078e0080 */
[----:B------:R-:W-:Y:S01]  /*39710*/  SHF.R.U64 R245, R38, 0x1a, R39 ;  /* 0x0000001a26f57819 */ /* 0x000fe20000001227 */
[----:B------:R0:W-:Y:S01]  /*39720*/  STG.E.U8 desc[UR6][R138.64+0xe9], R37 ;  /* 0x0000e9258a007986 */ /* 0x0001e2000c101106 */
[----:B------:R-:W-:Y:S01]  /*39730*/  SHF.R.U64 R229, R53, 0x8, R229 ;  /* 0x0000000835e57819 */ /* 0x000fe200000012e5 */
[----:B------:R-:W-:Y:S01]  /*39740*/  IMAD.IADD R201, R79, 0x1, R201 ;  /* 0x000000014fc97824 */ /* 0x000fe200078e02c9 */
[----:B------:R-:W-:Y:S01]  /*39750*/  SHF.R.U32.HI R182, RZ, 0x5, R182 ;  /* 0x00000005ffb67819 */ /* 0x000fe200000116b6 */
[----:B------:R1:W-:Y:S01]  /*39760*/  STG.E.U8 desc[UR6][R138.64+0xe1], R226 ;  /* 0x0000e1e28a007986 */ /* 0x0003e2000c101106 */
[----:B------:R-:W-:-:S02]  /*39770*/  LOP3.LUT R197, R197, 0x7ffff, RZ, 0xc0, !PT ;  /* 0x0007ffffc5c57812 */ /* 0x000fc400078ec0ff */
[----:B------:R-:W-:Y:S02]  /*39780*/  LOP3.LUT R40, R40, 0x1000000, R245, 0xf8, !PT ;  /* 0x0100000028287812 */ /* 0x000fe400078ef8f5 */
[----:B------:R-:W-:Y:S01]  /*39790*/  SHF.L.U64.HI R53, R213, 0x19, R215 ;  /* 0x00000019d5357819 */ /* 0x000fe200000102d7 */
[----:B0-----:R-:W-:Y:S01]  /*397a0*/  IMAD.X R37, RZ, RZ, R181, P5 ;  /* 0x000000ffff257224 */ /* 0x001fe200028e06b5 */
[----:B-1----:R-:W-:Y:S01]  /*397b0*/  LEA.HI R226, P5, R183, R238, RZ, 0xd ;  /* 0x000000eeb7e27211 */ /* 0x002fe200078b68ff */
[----:B------:R0:W-:Y:S01]  /*397c0*/  STG.E.U8 desc[UR6][R138.64+0xeb], R182 ;  /* 0x0000ebb68a007986 */ /* 0x0001e2000c101106 */
[----:B------:R-:W-:Y:S02]  /*397d0*/  SHF.R.U64 R158, R40, 0x18, R53 ;  /* 0x00000018289e7819 */ /* 0x000fe40000001235 */
[----:B------:R-:W-:Y:S01]  /*397e0*/  IADD3.X R241, PT, PT, RZ, R197, RZ, P5, !PT ;  /* 0x000000c5fff17210 */ /* 0x000fe20002ffe4ff */
[----:B------:R-:W-:Y:S01]  /*397f0*/  IMAD.MOV.U32 R197, RZ, RZ, R189 ;  /* 0x000000ffffc57224 */ /* 0x000fe200078e00bd */
[----:B------:R-:W-:-:S02]  /*39800*/  LEA.HI R53, P5, R201, R196, RZ, 0xd ;  /* 0x000000c4c9357211 */ /* 0x000fc400078b68ff */
[C-C-:B------:R-:W-:Y:S02]  /*39810*/  SHF.R.U64 R189, R213.reuse, 0x7, R215.reuse ;  /* 0x00000007d5bd7819 */ /* 0x140fe400000012d7 */
[C-C-:B------:R-:W-:Y:S02]  /*39820*/  SHF.R.U64 R193, R213.reuse, 0xf, R215.reuse ;  /* 0x0000000fd5c17819 */ /* 0x140fe400000012d7 */
[C-C-:B------:R-:W-:Y:S02]  /*39830*/  SHF.R.U64 R199, R213.reuse, 0x17, R215.reuse ;  /* 0x00000017d5c77819 */ /* 0x140fe400000012d7 */
[----:B0-----:R-:W-:Y:S01]  /*39840*/  SHF.R.U64 R182, R213, 0x1f, R215 ;  /* 0x0000001fd5b67819 */ /* 0x001fe200000012d7 */
[----:B------:R-:W-:Y:S01]  /*39850*/  IMAD.MOV.U32 R213, RZ, RZ, R156 ;  /* 0x000000ffffd57224 */ /* 0x000fe200078e009c */
[----:B------:R-:W-:Y:S01]  /*39860*/  MOV R196, R157 ;  /* 0x0000009d00c47202 */ /* 0x000fe20000000f00 */
[----:B------:R0:W-:Y:S01]  /*39870*/  STG.E.U8 desc[UR6][R138.64+0xe0], R243 ;  /* 0x0000e0f38a007986 */ /* 0x0001e2000c101106 */
[----:B------:R-:W-:-:S02]  /*39880*/  IMAD.SHL.U32 R128, R36, 0x1000, RZ ;  /* 0x0000100024807824 */ /* 0x000fc400078e00ff */
[----:B------:R-:W-:Y:S01]  /*39890*/  IMAD.WIDE.U32 R156, R74, R78, RZ ;  /* 0x0000004e4a9c7225 */ /* 0x000fe200078e00ff */
[----:B------:R-:W-:-:S03]  /*398a0*/  LOP3.LUT R40, R201, 0x7ffff, RZ, 0xc0, !PT ;  /* 0x0007ffffc9287812 */ /* 0x000fc600078ec0ff */
[----:B------:R-:W-:Y:S02]  /*398b0*/  IMAD.MOV.U32 R202, RZ, RZ, R158 ;  /* 0x000000ffffca7224 */ /* 0x000fe400078e009e */
[----:B------:R-:W-:Y:S01]  /*398c0*/  IMAD.MOV.U32 R240, RZ, RZ, R159 ;  /* 0x000000fffff07224 */ /* 0x000fe200078e009f */
[----:B0-----:R-:W-:Y:S01]  /*398d0*/  SHF.R.U32.HI R243, RZ, 0x7, R215 ;  /* 0x00000007fff37819 */ /* 0x001fe200000116d7 */
[----:B------:R-:W-:Y:S01]  /*398e0*/  IMAD.WIDE.U32.X R160, R179, R73, R160, P6 ;  /* 0x00000049b3a07225 */ /* 0x000fe200030e04a0 */
[----:B------:R-:W-:Y:S02]  /*398f0*/  SHF.L.U64.HI R133, R36, 0xc, R37 ;  /* 0x0000000c24857819 */ /* 0x000fe40000010225 */
[----:B------:R-:W-:Y:S01]  /*39900*/  LOP3.LUT R128, R128, 0xf00, R243, 0xf8, !PT ;  /* 0x00000f0080807812 */ /* 0x000fe200078ef8f3 */
[----:B------:R-:W-:-:S04]  /*39910*/  IMAD.WIDE.U32 R158, R70, R78, RZ ;  /* 0x0000004e469e7225 */ /* 0x000fc800078e00ff */
[----:B------:R-:W-:Y:S01]  /*39920*/  IMAD.WIDE.U32.X R154, R249, R76, R154, P4 ;  /* 0x0000004cf99a7225 */ /* 0x000fe200020e049a */
[----:B------:R-:W-:Y:S02]  /*39930*/  IADD3 R79, P4, PT, R54, R156, RZ ;  /* 0x0000009c364f7210 */ /* 0x000fe40007f9e0ff */
[----:B------:R-:W-:Y:S01]  /*39940*/  SHF.R.U64 R54, R43, 0x2, R55 ;  /* 0x000000022b367819 */ /* 0x000fe20000001237 */
[----:B------:R-:W-:Y:S01]  /*39950*/  IMAD.WIDE.U32 R158, P6, R40, R74, R158 ;  /* 0x0000004a289e7225 */ /* 0x000fe200078c009e */
[----:B------:R-:W-:-:S03]  /*39960*/  SHF.R.U64 R201, R128, 0x8, R133 ;  /* 0x0000000880c97819 */ /* 0x000fc60000001285 */
[----:B------:R-:W-:Y:S01]  /*39970*/  HFMA2 R133, -RZ, RZ, 0, 0 ;  /* 0x00000000ff857431 */ /* 0x000fe200000001ff */
[----:B------:R-:W-:Y:S01]  /*39980*/  IADD3.X R178, P2, P3, R152, R160, R154, P3, P2 ;  /* 0x000000a098b27210 */ /* 0x000fe20001b4449a */
[----:B------:R0:W-:Y:S01]  /*39990*/  STG.E.U8 desc[UR6][R138.64+0xed], R54 ;  /* 0x0000ed368a007986 */ /* 0x0001e2000c101106 */
[----:B------:R-:W-:Y:S02]  /*399a0*/  SHF.R.U32.HI R152, RZ, 0x13, R241 ;  /* 0x00000013ff987819 */ /* 0x000fe400000116f1 */
[----:B------:R-:W-:Y:S01]  /*399b0*/  IADD3.X R179, PT, PT, R153, R161, R155, P2, P3 ;  /* 0x000000a199b37210 */ /* 0x000fe200017e649b */
[----:B------:R-:W-:Y:S01]  /*399c0*/  IMAD.WIDE.U32 R154, R66, R53, RZ ;  /* 0x00000035429a7225 */ /* 0x000fe200078e00ff */
[----:B------:R-:W-:Y:S02]  /*399d0*/  IADD3.X R129, PT, PT, RZ, RZ, RZ, P6, !PT ;  /* 0x000000ffff817210 */ /* 0x000fe400037fe4ff */
[----:B------:R-:W-:Y:S01]  /*399e0*/  IADD3 R156, P6, PT, R157, R158, RZ ;  /* 0x0000009e9d9c7210 */ /* 0x000fe20007fde0ff */
[----:B------:R-:W-:Y:S01]  /*399f0*/  IMAD.WIDE.U32 R152, R152, 0x13, R80 ;  /* 0x0000001398987825 */ /* 0x000fe200078e0050 */
[----:B0-----:R-:W-:-:S02]  /*39a00*/  LOP3.LUT R54, R170, 0x7ffff, RZ, 0xc0, !PT ;  /* 0x0007ffffaa367812 */ /* 0x001fc400078ec0ff */
[----:B------:R-:W-:-:S03]  /*39a10*/  SHF.R.U64 R80, R43, 0xa, R55 ;  /* 0x0000000a2b507819 */ /* 0x000fc60000001237 */
[----:B------:R-:W-:Y:S01]  /*39a20*/  IMAD.X R54, RZ, RZ, R54, P5 ;  /* 0x000000ffff367224 */ /* 0x000fe200028e0636 */
[----:B------:R-:W-:Y:S01]  /*39a30*/  IADD3.X R177, P2, PT, R177, R156, RZ, P4, !PT ;  /* 0x0000009cb1b17210 */ /* 0x000fe2000275e4ff */
[----:B------:R-:W-:Y:S01]  /*39a40*/  IMAD.IADD R133, R153, 0x1, R133 ;  /* 0x0000000199857824 */ /* 0x000fe200078e0285 */
[----:B------:R0:W-:Y:S01]  /*39a50*/  STG.E.U8 desc[UR6][R138.64+0xee], R80 ;  /* 0x0000ee508a007986 */ /* 0x0001e2000c101106 */
[----:B------:R-:W-:-:S03]  /*39a60*/  IMAD.WIDE.U32 R154, P4, R54, R57, R154 ;  /* 0x00000039369a7225 */ /* 0x000fc6000788009a */
[----:B------:R1:W-:Y:S01]  /*39a70*/  STG.E.U8 desc[UR6][R138.64+0xec], R216 ;  /* 0x0000ecd88a007986 */ /* 0x0003e2000c101106 */
[----:B------:R-:W-:Y:S01]  /*39a80*/  IMAD.MOV.U32 R128, RZ, RZ, R159 ;  /* 0x000000ffff807224 */ /* 0x000fe200078e009f */
[----:B------:R-:W-:Y:S02]  /*39a90*/  IADD3 RZ, P5, PT, R152, 0x13, RZ ;  /* 0x0000001398ff7810 */ /* 0x000fe40007fbe0ff */
[----:B------:R-:W-:Y:S01]  /*39aa0*/  IADD3.X R157, PT, PT, RZ, RZ, RZ, P4, !PT ;  /* 0x000000ffff9d7210 */ /* 0x000fe200027fe4ff */
[----:B0-----:R-:W-:-:S04]  /*39ab0*/  IMAD.WIDE.U32 R80, R57, R53, RZ ;  /* 0x0000003539507225 */ /* 0x001fc800078e00ff */
[----:B-1----:R-:W-:Y:S01]  /*39ac0*/  IMAD.MOV.U32 R216, RZ, RZ, R220 ;  /* 0x000000ffffd87224 */ /* 0x002fe200078e00dc */
[C---:B------:R-:W-:Y:S02]  /*39ad0*/  LEA.HI R220, P3, R133.reuse, R237, RZ, 0xd ;  /* 0x000000ed85dc7211 */ /* 0x040fe400078768ff */
[----:B------:R-:W-:Y:S01]  /*39ae0*/  LOP3.LUT R133, R133, 0x7ffff, RZ, 0xc0, !PT ;  /* 0x0007ffff85857812 */ /* 0x000fe200078ec0ff */
[----:B------:R-:W-:Y:S01]  /*39af0*/  IMAD.WIDE.U32.X R128, R40, R70, R128, P6 ;  /* 0x0000004628807225 */ /* 0x000fe200030e0480 */
[----:B------:R-:W-:Y:S02]  /*39b00*/  IADD3 R153, P4, PT, R81, R154, RZ ;  /* 0x0000009a51997210 */ /* 0x000fe40007f9e0ff */
[----:B------:R-:W-:Y:S01]  /*39b10*/  IADD3 R79, P6, PT, R79, R80, RZ ;  /* 0x000000504f4f7210 */ /* 0x000fe20007fde0ff */
[----:B------:R-:W-:Y:S01]  /*39b20*/  IMAD.MOV.U32 R156, RZ, RZ, R155 ;  /* 0x000000ffff9c7224 */ /* 0x000fe200078e009b */
[----:B------:R0:W-:Y:S01]  /*39b30*/  STG.E.U8 desc[UR6][R138.64+0xe2], R236 ;  /* 0x0000e2ec8a007986 */ /* 0x0001e2000c101106 */
[----:B------:R-:W-:-:S02]  /*39b40*/  IMAD.X R158, RZ, RZ, R133, P5 ;  /* 0x000000ffff9e7224 */ /* 0x000fc400028e0685 */
[----:B------:R-:W-:Y:S01]  /*39b50*/  IMAD.WIDE.U32 R80, R66, R78, RZ ;  /* 0x0000004e42507225 */ /* 0x000fe200078e00ff */
[----:B------:R-:W-:-:S03]  /*39b60*/  IADD3.X R153, P6, PT, R177, R153, RZ, P6, !PT ;  /* 0x00000099b1997210 */ /* 0x000fc600037de4ff */
[----:B------:R-:W-:Y:S01]  /*39b70*/  IMAD.WIDE.U32.X R154, R54, R66, R156, P4 ;  /* 0x00000042369a7225 */ /* 0x000fe200020e049c */
[----:B------:R-:W-:Y:S02]  /*39b80*/  IADD3 R176, P5, PT, R176, R132, RZ ;  /* 0x00000084b0b07210 */ /* 0x000fe40007fbe0ff */
[----:B0-----:R-:W-:Y:S01]  /*39b90*/  LOP3.LUT R236, R188, 0x7ffff, RZ, 0xc0, !PT ;  /* 0x0007ffffbcec7812 */ /* 0x001fe200078ec0ff */
[----:B------:R-:W-:Y:S01]  /*39ba0*/  IMAD.WIDE.U32 R156, R57, R78, RZ ;  /* 0x0000004e399c7225 */ /* 0x000fe200078e00ff */
[----:B------:R-:W-:Y:S02]  /*39bb0*/  IADD3.X R168, P1, PT, R172, R168, RZ, P1, !PT ;  /* 0x000000a8aca87210 */ /* 0x000fe40000f3e4ff */
[----:B------:R-:W-:Y:S01]  /*39bc0*/  IADD3.X R236, PT, PT, RZ, R236, RZ, P3, !PT ;  /* 0x000000ecffec7210 */ /* 0x000fe20001ffe4ff */
[----:B------:R-:W-:Y:S01]  /*39bd0*/  IMAD.WIDE.U32 R80, P3, R40, R57, R80 ;  /* 0x0000003928507225 */ /* 0x000fe20007860050 */
[----:B------:R-:W-:Y:S02]  /*39be0*/  LEA.HI RZ, P4, R158, R220, RZ, 0xd ;  /* 0x000000dc9eff7211 */ /* 0x000fe400078968ff */
[----:B------:R-:W-:-:S02]  /*39bf0*/  IADD3.X R171, P2, P6, R154, R171, R128, P6, P2 ;  /* 0x000000ab9aab7210 */ /* 0x000fc40003644480 */
[----:B------:R-:W-:Y:S01]  /*39c00*/  IADD3.X R173, P5, PT, R168, R173, RZ, P5, !PT ;  /* 0x000000ada8ad7210 */ /* 0x000fe20002fbe4ff */
[----:B------:R-:W-:Y:S01]  /*39c10*/  IMAD.X R128, RZ, RZ, R236, P4 ;  /* 0x000000ffff807224 */ /* 0x000fe200020e06ec */
[----:B------:R-:W-:Y:S01]  /*39c20*/  IADD3.X R169, PT, PT, R155, R169, R129, P2, P6 ;  /* 0x000000a99ba97210 */ /* 0x000fe200017ec481 */
[----:B------:R-:W-:Y:S01]  /*39c30*/  IMAD.WIDE.U32 R154, R40, R51, RZ ;  /* 0x00000033289a7225 */ /* 0x000fe200078e00ff */
[----:B------:R-:W-:Y:S02]  /*39c40*/  IADD3 R177, P2, PT, R184, R156, RZ ;  /* 0x0000009cb8b17210 */ /* 0x000fe40007f5e0ff */
[----:B------:R-:W-:Y:S01]  /*39c50*/  IADD3 R180, P4, PT, R157, R80, RZ ;  /* 0x000000509db47210 */ /* 0x000fe20007f9e0ff */
[----:B------:R-:W-:Y:S01]  /*39c60*/  IMAD.WIDE.U32 R156, R54, R134, RZ ;  /* 0x00000086369c7225 */ /* 0x000fe200078e00ff */
[----:B------:R-:W-:Y:S02]  /*39c70*/  IADD3.X R170, P5, P6, R146, R148, R136, P5, P1 ;  /* 0x0000009492aa7210 */ /* 0x000fe40002ea2488 */
[----:B------:R-:W-:-:S02]  /*39c80*/  LEA.HI RZ, P1, R128, R223, RZ, 0xd ;  /* 0x000000df80ff7211 */ /* 0x000fc400078368ff */
[----:B------:R-:W-:Y:S01]  /*39c90*/  LOP3.LUT R238, R187, 0x7ffff, RZ, 0xc0, !PT ;  /* 0x0007ffffbbee7812 */ /* 0x000fe200078ec0ff */
[----:B------:R-:W-:Y:S01]  /*39ca0*/  IMAD.WIDE.U32 R128, R78, R51, RZ ;  /* 0x000000334e807225 */ /* 0x000fe200078e00ff */
[----:B------:R-:W-:-:S03]  /*39cb0*/  IADD3.X R172, PT, PT, R147, R149, R137, P5, P6 ;  /* 0x0000009593ac7210 */ /* 0x000fc60002fec489 */
[----:B------:R-:W-:-:S04]  /*39cc0*/  IMAD.WIDE.U32 R146, P5, R53, R76, R156 ;  /* 0x0000004c35927225 */ /* 0x000fc800078a009c */
[----:B------:R-:W-:-:S04]  /*39cd0*/  IMAD.WIDE.U32 R154, P6, R44, R78, R154 ;  /* 0x0000004e2c9a7225 */ /* 0x000fc800078c009a */
[----:B------:R-:W-:Y:S01]  /*39ce0*/  IMAD.X R80, RZ, RZ, R238, P1 ;  /* 0x000000ffff507224 */ /* 0x000fe200008e06ee */
[----:B------:R-:W-:Y:S01]  /*39cf0*/  IADD3 R168, P1, PT, R190, R128, RZ ;  /* 0x00000080bea87210 */ /* 0x000fe20007f3e0ff */
[----:B------:R-:W-:Y:S01]  /*39d00*/  IMAD.X R137, RZ, RZ, RZ, P5 ;  /* 0x000000ffff897224 */ /* 0x000fe200028e06ff */
[----:B------:R-:W-:Y:S01]  /*39d10*/  IADD3 R136, P5, PT, R129, R154, RZ ;  /* 0x0000009a81887210 */ /* 0x000fe20007fbe0ff */
[----:B------:R-:W-:Y:S01]  /*39d20*/  IMAD.WIDE.U32 R128, R53, R134, RZ ;  /* 0x0000008635807225 */ /* 0x000fe200078e00ff */
[----:B------:R-:W-:Y:S02]  /*39d30*/  IADD3.X R157, PT, PT, RZ, RZ, RZ, P3, !PT ;  /* 0x000000ffff9d7210 */ /* 0x000fe40001ffe4ff */
[----:B------:R-:W-:Y:S02]  /*39d40*/  LEA.HI RZ, P3, R80, R224, RZ, 0xd ;  /* 0x000000e050ff7211 */ /* 0x000fe400078768ff */
[----:B------:R-:W-:Y:S02]  /*39d50*/  LOP3.LUT R237, R183, 0x7ffff, RZ, 0xc0, !PT ;  /* 0x0007ffffb7ed7812 */ /* 0x000fe400078ec0ff */
[----:B------:R-:W-:-:S02]  /*39d60*/  IADD3.X R149, PT, PT, RZ, RZ, RZ, P6, !PT ;  /* 0x000000ffff957210 */ /* 0x000fc400037fe4ff */
[----:B------:R-:W-:Y:S01]  /*39d70*/  IADD3.X R191, P1, PT, R191, R136, RZ, P1, !PT ;  /* 0x00000088bfbf7210 */ /* 0x000fe20000f3e4ff */
[----:B------:R-:W-:Y:S01]  /*39d80*/  IMAD.X R80, RZ, RZ, R237, P3 ;  /* 0x000000ffff507224 */ /* 0x000fe200018e06ed */
[----:B------:R-:W-:Y:S02]  /*39d90*/  IADD3 R132, P6, PT, R129, R146, RZ ;  /* 0x0000009281847210 */ /* 0x000fe40007fde0ff */
[----:B------:R-:W-:Y:S01]  /*39da0*/  MOV R136, R147 ;  /* 0x0000009300887202 */ /* 0x000fe20000000f00 */
[----:B------:R-:W-:Y:S01]  /*39db0*/  IMAD.MOV.U32 R215, RZ, RZ, R212 ;  /* 0x000000ffffd77224 */ /* 0x000fe200078e00d4 */
[----:B------:R-:W-:-:S03]  /*39dc0*/  LOP3.LUT R212, R241, 0x7ffff, RZ, 0xc0, !PT ;  /* 0x0007fffff1d47812 */ /* 0x000fc600078ec0ff */
[----:B------:R-:W-:Y:S01]  /*39dd0*/  IMAD.WIDE.U32.X R136, R54, R76, R136, P6 ;  /* 0x0000004c36887225 */ /* 0x000fe200030e0488 */
[----:B------:R-:W-:-:S04]  /*39de0*/  LEA.HI RZ, P6, R80, R226, RZ, 0xd ;  /* 0x000000e250ff7211 */ /* 0x000fc800078d68ff */
[----:B------:R-:W-:Y:S01]  /*39df0*/  IADD3.X R212, PT, PT, RZ, R212, RZ, P6, !PT ;  /* 0x000000d4ffd47210 */ /* 0x000fe200037fe4ff */
[-C--:B------:R-:W-:Y:S01]  /*39e00*/  IMAD.WIDE.U32 R158, R40, R134.reuse, RZ ;  /* 0x00000086289e7225 */ /* 0x080fe200078e00ff */
[----:B------:R-:W-:Y:S02]  /*39e10*/  SHF.R.U64 R43, R43, 0x12, R55 ;  /* 0x000000122b2b7819 */ /* 0x000fe40000001237 */
[----:B------:R-:W-:Y:S01]  /*39e20*/  SHF.R.U32.HI R212, RZ, 0x13, R212 ;  /* 0x00000013ffd47819 */ /* 0x000fe200000116d4 */
[----:B------:R-:W-:Y:S02]  /*39e30*/  IMAD.MOV.U32 R156, RZ, RZ, R81 ;  /* 0x000000ffff9c7224 */ /* 0x000fe400078e0051 */
[----:B------:R-:W-:Y:S01]  /*39e40*/  IMAD.WIDE.U32 R80, R78, R134, RZ ;  /* 0x000000864e507225 */ /* 0x000fe200078e00ff */
[----:B------:R-:W-:-:S03]  /*39e50*/  IADD3 R188, PT, PT, R212, R152, RZ ;  /* 0x00000098d4bc7210 */ /* 0x000fc60007ffe0ff */
[----:B------:R-:W-:Y:S01]  /*39e60*/  IMAD.WIDE.U32.X R156, R40, R66, R156, P4 ;  /* 0x00000042289c7225 */ /* 0x000fe200020e049c */
[----:B------:R0:W-:Y:S03]  /*39e70*/  STG.E.U8 desc[UR6][R138.64+0xef], R43 ;  /* 0x0000ef2b8a007986 */ /* 0x0001e6000c101106 */
[----:B------:R-:W-:Y:S01]  /*39e80*/  IMAD.WIDE.U32 R158, P4, R76, R78, R158 ;  /* 0x0000004e4c9e7225 */ /* 0x000fe2000788009e */
[----:B------:R-:W-:Y:S03]  /*39e90*/  STL [R1+0xb0], R188 ;  /* 0x0000b0bc01007387 */ /* 0x000fe60000100800 */
[----:B------:R-:W-:Y:S01]  /*39ea0*/  IMAD.X R129, RZ, RZ, RZ, P4 ;  /* 0x000000ffff817224 */ /* 0x000fe200020e06ff */
[----:B------:R-:W-:Y:S02]  /*39eb0*/  IADD3 R181, P4, PT, R81, R158, RZ ;  /* 0x0000009e51b57210 */ /* 0x000fe40007f9e0ff */
[----:B------:R-:W2:Y:S01]  /*39ec0*/  LDL R81, [R1+0x100] ;  /* 0x0001000001517983 */ /* 0x000ea20000100800 */
[----:B0-----:R-:W-:-:S02]  /*39ed0*/  SHF.R.U32.HI R43, RZ, 0x2, R55 ;  /* 0x00000002ff2b7819 */ /* 0x001fc40000011637 */
[----:B------:R-:W-:-:S05]  /*39ee0*/  SHF.R.U32.HI R55, RZ, 0xa, R55 ;  /* 0x0000000aff377819 */ /* 0x000fca0000011637 */
[----:B------:R0:W-:Y:S04]  /*39ef0*/  STG.E.U8 desc[UR6][R138.64+0xf2], R55 ;  /* 0x0000f2378a007986 */ /* 0x0001e8000c101106 */
[----:B0-----:R-:W3:Y:S01]  /*39f00*/  LDL R55, [R1+0x10c] ;  /* 0x00010c0001377983 */ /* 0x001ee20000100800 */
[----:B------:R-:W-:Y:S01]  /*39f10*/  IADD3 R168, P3, PT, R168, R128, RZ ;  /* 0x00000080a8a87210 */ /* 0x000fe20007f7e0ff */
[----:B------:R-:W-:Y:S02]  /*39f20*/  IMAD.MOV.U32 R148, RZ, RZ, R155 ;  /* 0x000000ffff947224 */ /* 0x000fe400078e009b */
[----:B------:R-:W-:Y:S01]  /*39f30*/  IMAD.WIDE.U32 R154, R54, R51, RZ ;  /* 0x00000033369a7225 */ /* 0x000fe200078e00ff */
[----:B------:R-:W-:-:S03]  /*39f40*/  IADD3.X R158, P3, PT, R191, R132, RZ, P3, !PT ;  /* 0x00000084bf9e7210 */ /* 0x000fc60001f7e4ff */
[----:B------:R-:W-:Y:S02]  /*39f50*/  IMAD.MOV.U32 R132, RZ, RZ, R152 ;  /* 0x000000ffff847224 */ /* 0x000fe400078e0098 */
[----:B------:R-:W4:Y:S01]  /*39f60*/  LDL R152, [R1+0xf0] ;  /* 0x0000f00001987983 */ /* 0x000f220000100800 */
[----:B------:R-:W-:-:S04]  /*39f70*/  IMAD.WIDE.U32.X R148, R40, R44, R148, P5 ;  /* 0x0000002c28947225 */ /* 0x000fc800028e0494 */
[----:B------:R-:W-:-:S04]  /*39f80*/  IMAD.WIDE.U32 R146, R53, R51, RZ ;  /* 0x0000003335927225 */ /* 0x000fc800078e00ff */
[----:B------:R-:W-:-:S04]  /*39f90*/  IMAD.WIDE.U32 R154, P5, R53, R44, R154 ;  /* 0x0000002c359a7225 */ /* 0x000fc800078a009a */
[----:B------:R-:W-:Y:S01]  /*39fa0*/  IMAD.X R161, RZ, RZ, RZ, P5 ;  /* 0x000000ffffa17224 */ /* 0x000fe200028e06ff */
[----:B------:R-:W-:Y:S01]  /*39fb0*/  IADD3 R177, P5, PT, R177, R146, RZ ;  /* 0x00000092b1b17210 */ /* 0x000fe20007fbe0ff */
[----:B------:R-:W-:Y:S01]  /*39fc0*/  IMAD.MOV.U32 R160, RZ, RZ, R155 ;  /* 0x000000ffffa07224 */ /* 0x000fe200078e009b */
[----:B------:R-:W-:Y:S02]  /*39fd0*/  IADD3 R146, P6, PT, R147, R154, RZ ;  /* 0x0000009a93927210 */ /* 0x000fe40007fde0ff */
[----:B------:R-:W-:Y:S01]  /*39fe0*/  IADD3.X R180, P2, PT, R185, R180, RZ, P2, !PT ;  /* 0x000000b4b9b47210 */ /* 0x000fe2000175e4ff */
[----:B------:R0:W-:Y:S02]  /*39ff0*/  STG.E.U8 desc[UR6][R138.64+0xf9], R145 ;  /* 0x0000f9918a007986 */ /* 0x0001e4000c101106 */
[----:B------:R-:W-:Y:S01]  /*3a000*/  IMAD.WIDE.U32.X R160, R54, R44, R160, P6 ;  /* 0x0000002c36a07225 */ /* 0x000fe200030e04a0 */
[----:B------:R-:W-:Y:S01]  /*3a010*/  IADD3.X R180, P5, PT, R180, R146, RZ, P5, !PT ;  /* 0x00000092b4b47210 */ /* 0x000fe20002fbe4ff */
[----:B------:R1:W-:Y:S02]  /*3a020*/  STG.E.U8 desc[UR6][R138.64+0xf1], R43 ;  /* 0x0000f12b8a007986 */ /* 0x0003e4000c101106 */
[----:B------:R-:W-:Y:S01]  /*3a030*/  IMAD.MOV.U32 R128, RZ, RZ, R159 ;  /* 0x000000ffff807224 */ /* 0x000fe200078e009f */
[----:B------:R-:W-:Y:S01]  /*3a040*/  IADD3.X R178, P2, P5, R160, R178, R156, P5, P2 ;  /* 0x000000b2a0b27210 */ /* 0x000fe20002d4449c */
[----:B------:R-:W4:Y:S04]  /*3a050*/  LDL R159, [R1+0x108] ;  /* 0x00010800019f7983 */ /* 0x000f280000100800 */
[----:B0-----:R-:W4:Y:S01]  /*3a060*/  LDL R145, [R1+0xe8] ;  /* 0x0000e80001917983 */ /* 0x001f220000100800 */
[----:B------:R-:W-:-:S03]  /*3a070*/  IADD3.X R179, PT, PT, R161, R179, R157, P2, P5 ;  /* 0x000000b3a1b37210 */ /* 0x000fc600017ea49d */
[----:B------:R-:W4:Y:S01]  /*3a080*/  LDL R157, [R1+0xec] ;  /* 0x0000ec00019d7983 */ /* 0x000f220000100800 */
[----:B------:R-:W-:Y:S01]  /*3a090*/  IMAD.MOV.U32 R187, RZ, RZ, R215 ;  /* 0x000000ffffbb7224 */ /* 0x000fe200078e00d7 */
[----:B-1----:R-:W-:Y:S02]  /*3a0a0*/  LOP3.LUT R43, R188, 0x1, RZ, 0xc0, !PT ;  /* 0x00000001bc2b7812 */ /* 0x002fe400078ec0ff */
[----:B------:R-:W-:Y:S01]  /*3a0b0*/  MOV R215, R197 ;  /* 0x000000c500d77202 */ /* 0x000fe20000000f00 */
[----:B------:R-:W-:Y:S01]  /*3a0c0*/  IMAD.MOV.U32 R197, RZ, RZ, R240 ;  /* 0x000000ffffc57224 */ /* 0x000fe200078e00f0 */
[----:B------:R-:W-:Y:S01]  /*3a0d0*/  IADD3.X R195, P3, P1, R136, R195, R148, P3, P1 ;  /* 0x000000c388c37210 */ /* 0x000fe20001962494 */
[----:B------:R-:W-:Y:S01]  /*3a0e0*/  IMAD.MOV.U32 R240, RZ, RZ, R206 ;  /* 0x000000fffff07224 */ /* 0x000fe200078e00ce */
[----:B------:R-:W-:Y:S01]  /*3a0f0*/  ISETP.NE.U32.AND P2, PT, R43, 0x1, PT ;  /* 0x000000012b00780c */ /* 0x000fe20003f45070 */
[----:B------:R-:W-:Y:S01]  /*3a100*/  IMAD.MOV.U32 R206, RZ, RZ, R194 ;  /* 0x000000ffffce7224 */ /* 0x000fe200078e00c2 */
[----:B------:R-:W-:Y:S01]  /*3a110*/  SEL R194, R251, R90, !P0 ;  /* 0x0000005afbc27207 */ /* 0x000fe20004000000 */
[----:B------:R-:W-:Y:S01]  /*3a120*/  IMAD.MOV.U32 R188, RZ, RZ, R216 ;  /* 0x000000ffffbc7224 */ /* 0x000fe200078e00d8 */
[----:B------:R-:W-:Y:S01]  /*3a130*/  IADD3.X R192, PT, PT, R137, R192, R149, P3, P1 ;  /* 0x000000c089c07210 */ /* 0x000fe20001fe2495 */
[----:B------:R-:W-:Y:S01]  /*3a140*/  IMAD.MOV.U32 R216, RZ, RZ, R189 ;  /* 0x000000ffffd87224 */ /* 0x000fe200078e00bd */
[----:B------:R-:W-:Y:S01]  /*3a150*/  MOV R184, R193 ;  /* 0x000000c100b87202 */ /* 0x000fe20000000f00 */
[----:B------:R-:W-:Y:S01]  /*3a160*/  STG.E.U8 desc[UR6][R138.64+0xf8], R42 ;  /* 0x0000f82a8a007986 */ /* 0x000fe2000c101106 */
[----:B------:R-:W-:-:S02]  /*3a170*/  MOV R189, R211 ;  /* 0x000000d300bd7202 */ /* 0x000fc40000000f00 */
[----:B------:R-:W-:Y:S01]  /*3a180*/  IADD3 R211, P1, PT, -R194, -0x2, RZ ;  /* 0xfffffffec2d37810 */ /* 0x000fe20007f3e1ff */
[----:B------:R0:W-:Y:S01]  /*3a190*/  STG.E.U8 desc[UR6][R138.64+0x102], R231 ;  /* 0x000102e78a007986 */ /* 0x0001e2000c101106 */
[----:B------:R-:W-:Y:S02]  /*3a1a0*/  ISETP.NE.U32.AND.EX P2, PT, RZ, RZ, PT, P2 ;  /* 0x000000ffff00720c */ /* 0x000fe40003f45120 */
[----:B------:R-:W-:Y:S01]  /*3a1b0*/  SEL R193, R208, R91, !P0 ;  /* 0x0000005bd0c17207 */ /* 0x000fe20004000000 */
[----:B------:R-:W-:Y:S01]  /*3a1c0*/  STG.E.U8 desc[UR6][R138.64+0x10c], R144 ;  /* 0x00010c908a007986 */ /* 0x000fe2000c101106 */
[----:B------:R-:W-:Y:S02]  /*3a1d0*/  SEL R211, R211, R194, !P2 ;  /* 0x000000c2d3d37207 */ /* 0x000fe40005000000 */
[----:B------:R-:W-:Y:S01]  /*3a1e0*/  IADD3.X R208, PT, PT, ~R193, 0xfffff, RZ, P1, !PT ;  /* 0x000fffffc1d07810 */ /* 0x000fe20000ffe5ff */
[----:B------:R1:W-:Y:S03]  /*3a1f0*/  STG.E.U8 desc[UR6][R138.64+0xf4], R164 ;  /* 0x0000f4a48a007986 */ /* 0x0003e6000c101106 */
[----:B------:R-:W-:Y:S01]  /*3a200*/  SEL R208, R208, R193, !P2 ;  /* 0x000000c1d0d07207 */ /* 0x000fe20005000000 */
[----:B------:R1:W-:Y:S01]  /*3a210*/  STG.E.U8 desc[UR6][R138.64+0xf3], R163 ;  /* 0x0000f3a38a007986 */ /* 0x0003e2000c101106 */
[----:B------:R-:W-:-:S02]  /*3a220*/  SEL R191, R207, R88, !P0 ;  /* 0x00000058cfbf7207 */ /* 0x000fc40004000000 */
[----:B------:R-:W-:Y:S01]  /*3a230*/  SHF.R.U64 R136, R127, 0xc, R77 ;  /* 0x0000000c7f887819 */ /* 0x000fe2000000124d */
[----:B------:R1:W-:Y:S01]  /*3a240*/  STG.E.U8 desc[UR6][R138.64+0x101], R228 ;  /* 0x000101e48a007986 */ /* 0x0003e2000c101106 */
[----:B------:R-:W-:Y:S02]  /*3a250*/  IADD3 R207, P5, PT, -R191, -0x2, RZ ;  /* 0xfffffffebfcf7810 */ /* 0x000fe40007fbe1ff */
[----:B------:R-:W-:Y:S01]  /*3a260*/  SEL R188, R188, R86, !P0 ;  /* 0x00000056bcbc7207 */ /* 0x000fe20004000000 */
[----:B------:R-:W-:Y:S01]  /*3a270*/  STG.E.U8 desc[UR6][R138.64+0xf6], R166 ;  /* 0x0000f6a68a007986 */ /* 0x000fe2000c101106 */
[----:B------:R-:W-:Y:S02]  /*3a280*/  SEL R207, R207, R191, !P2 ;  /* 0x000000bfcfcf7207 */ /* 0x000fe40005000000 */
[----:B------:R-:W-:Y:S01]  /*3a290*/  SEL R190, R187, R87, !P0 ;  /* 0x00000057bbbe7207 */ /* 0x000fe20004000000 */
[----:B------:R-:W-:Y:S01]  /*3a2a0*/  STG.E.U8 desc[UR6][R138.64+0xfb], R136 ;  /* 0x0000fb888a007986 */ /* 0x000fe2000c101106 */
[----:B------:R-:W-:Y:S01]  /*3a2b0*/  MOV R187, R199 ;  /* 0x000000c700bb7202 */ /* 0x000fe20000000f00 */
[----:B------:R-:W-:-:S02]  /*3a2c0*/  IMAD.MOV.U32 R199, RZ, RZ, R240 ;  /* 0x000000ffffc77224 */ /* 0x000fc400078e00f0 */
[----:B------:R-:W-:Y:S01]  /*3a2d0*/  IMAD.MOV.U32 R240, RZ, RZ, R202 ;  /* 0x000000fffff07224 */ /* 0x000fe200078e00ca */
[----:B------:R-:W-:Y:S01]  /*3a2e0*/  MOV R183, R204 ;  /* 0x000000cc00b77202 */ /* 0x000fe20000000f00 */
[----:B------:R-:W-:Y:S01]  /*3a2f0*/  STG.E.U8 desc[UR6][R138.64+0x113], R143 ;  /* 0x0001138f8a007986 */ /* 0x000fe2000c101106 */
[----:B------:R-:W-:Y:S01]  /*3a300*/  SEL R189, R189, R89, !P0 ;  /* 0x00000059bdbd7207 */ /* 0x000fe20004000000 */
[----:B0-----:R-:W-:Y:S02]  /*3a310*/  IMAD.MOV.U32 R231, RZ, RZ, R206 ;  /* 0x000000ffffe77224 */ /* 0x001fe400078e00ce */
[----:B-1----:R-:W4:Y:S01]  /*3a320*/  LDL R164, [R1+0xf8] ;  /* 0x0000f80001a47983 */ /* 0x002f220000100800 */
[----:B------:R-:W-:Y:S01]  /*3a330*/  IADD3.X R206, PT, PT, ~R189, 0xfffff, RZ, P5, !PT ;  /* 0x000fffffbdce7810 */ /* 0x000fe20002ffe5ff */
[----:B------:R-:W-:Y:S02]  /*3a340*/  IMAD.WIDE.U32.X R128, R40, R76, R128, P4 ;  /* 0x0000004c28807225 */ /* 0x000fe400020e0480 */
[----:B------:R-:W4:Y:S01]  /*3a350*/  LDL R163, [R1+0x104] ;  /* 0x0001040001a37983 */ /* 0x000f220000100800 */
[----:B------:R-:W-:-:S02]  /*3a360*/  SEL R206, R206, R189, !P2 ;  /* 0x000000bdcece7207 */ /* 0x000fc40005000000 */
[----:B------:R-:W-:Y:S01]  /*3a370*/  IADD3 R176, P4, PT, R176, R80, RZ ;  /* 0x00000050b0b07210 */ /* 0x000fe20007f9e0ff */
[----:B------:R-:W-:Y:S03]  /*3a380*/  STG.E.U8 desc[UR6][R138.64+0x110], R142 ;  /* 0x0001108e8a007986 */ /* 0x000fe6000c101106 */
[----:B------:R-:W-:Y:S01]  /*3a390*/  IADD3.X R173, P4, PT, R173, R181, RZ, P4, !PT ;  /* 0x000000b5adad7210 */ /* 0x000fe2000279e4ff */
[----:B------:R-:W-:Y:S01]  /*3a3a0*/  IMAD.MOV.U32 R228, RZ, RZ, R183 ;  /* 0x000000ffffe47224 */ /* 0x000fe200078e00b7 */
[----:B------:R-:W4:Y:S01]  /*3a3b0*/  LDL R185, [R1+0xf4] ;  /* 0x0000f40001b97983 */ /* 0x000f220000100800 */
[----:B------:R-:W-:Y:S01]  /*3a3c0*/  IMAD.WIDE.U32 R160, R41, R134, RZ ;  /* 0x0000008629a07225 */ /* 0x000fe200078e00ff */
[----:B--2---:R-:W-:Y:S02]  /*3a3d0*/  IADD3 R43, P1, PT, -R211, R81, RZ ;  /* 0x00000051d32b7210 */ /* 0x004fe40007f3e1ff */
[----:B------:R-:W-:-:S05]  /*3a3e0*/  SHF.R.U64 R81, R127, 0x4, R77 ;  /* 0x000000047f517819 */ /* 0x000fca000000124d */
[----:B------:R0:W-:Y:S01]  /*3a3f0*/  STG.E.U8 desc[UR6][R138.64+0xfa], R81 ;  /* 0x0000fa518a007986 */ /* 0x0001e2000c101106 */
[----:B---3--:R-:W-:Y:S01]  /*3a400*/  IMAD.X R42, R55, 0x1, ~R208, P1 ;  /* 0x00000001372a7824 */ /* 0x008fe200008e0ed0 */
[--C-:B------:R-:W-:Y:S02]  /*3a410*/  SHF.R.U64 R55, R127, 0x14, R77.reuse ;  /* 0x000000147f377819 */ /* 0x100fe4000000124d */
[----:B0-----:R-:W-:-:S03]  /*3a420*/  SHF.R.U32.HI R81, RZ, 0x4, R77 ;  /* 0x00000004ff517819 */ /* 0x001fc6000001164d */
[----:B------:R0:W-:Y:S04]  /*3a430*/  STG.E.U8 desc[UR6][R138.64+0xfc], R55 ;  /* 0x0000fc378a007986 */ /* 0x0001e8000c101106 */
[----:B------:R1:W-:Y:S01]  /*3a440*/  STG.E.U8 desc[UR6][R138.64+0xfe], R81 ;  /* 0x0000fe518a007986 */ /* 0x0003e2000c101106 */
[----:B0-----:R-:W-:-:S04]  /*3a450*/  SHF.R.U32.HI R55, RZ, 0xc, R77 ;  /* 0x0000000cff377819 */ /* 0x001fc8000001164d */
[----:B------:R-:W-:Y:S01]  /*3a460*/  LOP3.LUT R55, R55, 0x7f, RZ, 0xc0, !PT ;  /* 0x0000007f37377812 */ /* 0x000fe200078ec0ff */
[----:B-1----:R-:W-:Y:S01]  /*3a470*/  IMAD.SHL.U32 R81, R52, 0x80000, RZ ;  /* 0x0008000034517824 */ /* 0x002fe200078e00ff */
[----:B------:R-:W-:Y:S01]  /*3a480*/  SHF.R.U64 R127, R127, 0x1c, R77 ;  /* 0x0000001c7f7f7819 */ /* 0x000fe2000000124d */
[-C--:B------:R-:W-:Y:S02]  /*3a490*/  IMAD.WIDE.U32 R146, R151, R43.reuse, RZ ;  /* 0x0000002b97927225 */ /* 0x080fe400078e00ff */
[----:B------:R0:W-:Y:S01]  /*3a4a0*/  STG.E.U8 desc[UR6][R138.64+0xff], R55 ;  /* 0x0000ff378a007986 */ /* 0x0001e2000c101106 */
[----:B------:R-:W-:Y:S01]  /*3a4b0*/  LOP3.LUT R81, R81, 0x70000, R186, 0xf8, !PT ;  /* 0x0007000051517812 */ /* 0x000fe200078ef8ba */
[----:B------:R-:W-:Y:S02]  /*3a4c0*/  IMAD.WIDE.U32 R148, R150, R43, RZ ;  /* 0x0000002b96947225 */ /* 0x000fe400078e00ff */
[----:B------:R1:W-:Y:S02]  /*3a4d0*/  STG.E.U8 desc[UR6][R138.64+0xfd], R127 ;  /* 0x0000fd7f8a007986 */ /* 0x0003e4000c101106 */
[----:B------:R-:W-:Y:S01]  /*3a4e0*/  IMAD.WIDE.U32 R146, P1, R42, R150, R146 ;  /* 0x000000962a927225 */ /* 0x000fe20007820092 */
[----:B0-----:R-:W-:-:S02]  /*3a4f0*/  SHF.R.U32.HI R55, RZ, 0x8, R186 ;  /* 0x00000008ff377819 */ /* 0x001fc400000116ba */
[----:B-1----:R-:W-:-:S03]  /*3a500*/  SHF.R.U32.HI R127, RZ, 0x10, R81 ;  /* 0x00000010ff7f7819 */ /* 0x002fc60000011651 */
[----:B------:R4:W-:Y:S01]  /*3a510*/  STG.E.U8 desc[UR6][R138.64+0x105], R55 ;  /* 0x000105378a007986 */ /* 0x0009e2000c101106 */
[--C-:B------:R-:W-:Y:S01]  /*3a520*/  SHF.R.U64 R81, R52, 0xd, R56.reuse ;  /* 0x0000000d34517819 */ /* 0x100fe20000001238 */
[----:B------:R-:W-:Y:S01]  /*3a530*/  IMAD.MOV.U32 R136, RZ, RZ, R147 ;  /* 0x000000ffff887224 */ /* 0x000fe200078e0093 */
[----:B------:R-:W-:Y:S01]  /*3a540*/  IADD3.X R137, PT, PT, RZ, RZ, RZ, P1, !PT ;  /* 0x000000ffff897210 */ /* 0x000fe20000ffe4ff */
[----:B------:R0:W-:Y:S01]  /*3a550*/  STG.E.U8 desc[UR6][R138.64+0x106], R127 ;  /* 0x0001067f8a007986 */ /* 0x0001e2000c101106 */
[----:B------:R-:W-:Y:S02]  /*3a560*/  IADD3 R77, P3, PT, R149, R146, RZ ;  /* 0x00000092954d7210 */ /* 0x000fe40007f7e0ff */
[----:B------:R-:W-:Y:S01]  /*3a570*/  IADD3 R202, P1, PT, -R188, -0x2, RZ ;  /* 0xfffffffebcca7810 */ /* 0x000fe20007f3e1ff */
[----:B------:R1:W-:Y:S01]  /*3a580*/  STG.E.U8 desc[UR6][R138.64+0x108], R81 ;  /* 0x000108518a007986 */ /* 0x0003e2000c101106 */
[----:B----4-:R-:W-:Y:S02]  /*3a590*/  IADD3 R55, P6, PT, -R207, R152, RZ ;  /* 0x00000098cf377210 */ /* 0x010fe40007fde1ff */
[----:B0-----:R-:W-:-:S03]  /*3a5a0*/  SHF.R.U64 R127, R52, 0x15, R56 ;  /* 0x00000015347f7819 */ /* 0x001fc60000001238 */
[----:B------:R-:W-:Y:S01]  /*3a5b0*/  IMAD.WIDE.U32 R146, R50, R55, RZ ;  /* 0x0000003732927225 */ /* 0x000fe200078e00ff */
[C-C-:B-1----:R-:W-:Y:S02]  /*3a5c0*/  SHF.R.U64 R81, R52.reuse, 0x5, R56.reuse ;  /* 0x0000000534517819 */ /* 0x142fe40000001238 */
[----:B------:R-:W-:Y:S02]  /*3a5d0*/  SHF.R.U64 R52, R52, 0x1d, R56 ;  /* 0x0000001d34347819 */ /* 0x000fe40000001238 */
[----:B------:R-:W-:Y:S01]  /*3a5e0*/  IADD3.X R204, PT, PT, ~R190, 0xfffff, RZ, P1, !PT ;  /* 0x000fffffbecc7810 */ /* 0x000fe20000ffe5ff */
[----:B------:R0:W-:Y:S01]  /*3a5f0*/  STG.E.U8 desc[UR6][R138.64+0x107], R81 ;  /* 0x000107518a007986 */ /* 0x0001e2000c101106 */
[----:B------:R-:W-:Y:S01]  /*3a600*/  IADD3 R152, P1, PT, R148, R146, RZ ;  /* 0x0000009294987210 */ /* 0x000fe20007f3e0ff */
[----:B------:R-:W-:Y:S02]  /*3a610*/  IMAD.WIDE.U32 R148, R53, 0x13, RZ ;  /* 0x0000001335947825 */ /* 0x000fe400078e00ff */
[----:B------:R1:W-:Y:S01]  /*3a620*/  STG.E.U8 desc[UR6][R138.64+0x10a], R52 ;  /* 0x00010a348a007986 */ /* 0x0003e2000c101106 */
[----:B------:R-:W-:-:S03]  /*3a630*/  SEL R202, R202, R188, !P2 ;  /* 0x000000bccaca7207 */ /* 0x000fc60005000000 */
[----:B------:R2:W-:Y:S01]  /*3a640*/  STG.E.U8 desc[UR6][R138.64+0x109], R127 ;  /* 0x0001097f8a007986 */ /* 0x0005e2000c101106 */
[C-C-:B0-----:R-:W-:Y:S02]  /*3a650*/  SHF.R.U64 R81, R58.reuse, 0x2, R49.reuse ;  /* 0x000000023a517819 */ /* 0x141fe40000001231 */
[C-C-:B-1----:R-:W-:Y:S02]  /*3a660*/  SHF.R.U64 R52, R58.reuse, 0xa, R49.reuse ;  /* 0x0000000a3a347819 */ /* 0x142fe40000001231 */
[----:B------:R-:W-:Y:S01]  /*3a670*/  SHF.R.U64 R58, R58, 0x12, R49 ;  /* 0x000000123a3a7819 */ /* 0x000fe20000001231 */
[----:B--2---:R-:W-:Y:S02]  /*3a680*/  IMAD R127, R54, 0x13, RZ ;  /* 0x00000013367f7824 */ /* 0x004fe400078e02ff */
[----:B------:R-:W-:Y:S02]  /*3a690*/  IMAD.WIDE.U32 R154, R73, R148, RZ ;  /* 0x00000094499a7225 */ /* 0x000fe400078e00ff */
[----:B------:R0:W-:Y:S01]  /*3a6a0*/  STG.E.U8 desc[UR6][R138.64+0x10f], R58 ;  /* 0x00010f3a8a007986 */ /* 0x0001e2000c101106 */
[----:B------:R-:W-:Y:S01]  /*3a6b0*/  SHF.R.U32.HI R56, RZ, 0x5, R56 ;  /* 0x00000005ff387819 */ /* 0x000fe20000011638 */
[----:B------:R-:W-:-:S02]  /*3a6c0*/  IMAD.IADD R127, R149, 0x1, R127 ;  /* 0x00000001957f7824 */ /* 0x000fc400078e027f */
[----:B------:R1:W-:Y:S01]  /*3a6d0*/  STG.E.U8 desc[UR6][R138.64+0x10e], R52 ;  /* 0x00010e348a007986 */ /* 0x0003e2000c101106 */
[----:B------:R-:W-:-:S03]  /*3a6e0*/  SEL R204, R204, R190, !P2 ;  /* 0x000000becccc7207 */ /* 0x000fc60005000000 */
[----:B------:R2:W-:Y:S01]  /*3a6f0*/  STG.E.U8 desc[UR6][R138.64+0x10d], R81 ;  /* 0x00010d518a007986 */ /* 0x0005e2000c101106 */
[----:B0-----:R-:W-:Y:S01]  /*3a700*/  IADD3 R58, P5, PT, -R202, R145, RZ ;  /* 0x00000091ca3a7210 */ /* 0x001fe20007fbe1ff */
[----:B------:R-:W-:Y:S01]  /*3a710*/  IMAD.WIDE.U32 R144, R47, R55, RZ ;  /* 0x000000372f907225 */ /* 0x000fe200078e00ff */
[----:B-1----:R-:W-:-:S03]  /*3a720*/  IADD3.X R52, PT, PT, ~R206, R159, RZ, P6, !PT ;  /* 0x0000009fce347210 */ /* 0x002fc600037fe5ff */
[----:B------:R-:W-:Y:S01]  /*3a730*/  IMAD.WIDE.U32 R154, P6, R127, R35, R154 ;  /* 0x000000237f9a7225 */ /* 0x000fe200078c009a */
[----:B------:R0:W-:Y:S01]  /*3a740*/  STG.E.U8 desc[UR6][R138.64+0x10b], R56 ;  /* 0x00010b388a007986 */ /* 0x0001e2000c101106 */
[----:B--2---:R-:W-:Y:S02]  /*3a750*/  SHF.R.U32.HI R81, RZ, 0x2, R49 ;  /* 0x00000002ff517819 */ /* 0x004fe40000011631 */
[----:B------:R-:W-:-:S03]  /*3a760*/  IMAD.WIDE.U32 R148, R35, R148, RZ ;  /* 0x0000009423947225 */ /* 0x000fc600078e00ff */
[----:B------:R1:W-:Y:S01]  /*3a770*/  STG.E.U8 desc[UR6][R138.64+0x111], R81 ;  /* 0x000111518a007986 */ /* 0x0003e2000c101106 */
[----:B0-----:R-:W-:Y:S02]  /*3a780*/  IMAD.X R56, R157, 0x1, ~R204, P5 ;  /* 0x000000019d387824 */ /* 0x001fe400028e0ecc */
[----:B------:R-:W-:Y:S01]  /*3a790*/  IMAD.WIDE.U32 R144, P5, R52, R50, R144 ;  /* 0x0000003234907225 */ /* 0x000fe200078a0090 */
[----:B-1----:R-:W-:-:S03]  /*3a7a0*/  IADD3.X R81, PT, PT, RZ, RZ, RZ, P6, !PT ;  /* 0x000000ffff517210 */ /* 0x002fc600037fe4ff */
[----:B------:R-:W-:Y:S01]  /*3a7b0*/  IMAD.X R157, RZ, RZ, RZ, P5 ;  /* 0x000000ffff9d7224 */ /* 0x000fe200028e06ff */
[----:B------:R-:W-:Y:S01]  /*3a7c0*/  IADD3 R146, P6, PT, R149, R154, RZ ;  /* 0x0000009a95927210 */ /* 0x000fe20007fde0ff */
[----:B------:R-:W-:Y:S01]  /*3a7d0*/  IMAD.MOV.U32 R80, RZ, RZ, R155 ;  /* 0x000000ffff507224 */ /* 0x000fe200078e009b */
[----:B------:R-:W-:-:S03]  /*3a7e0*/  IADD3 R148, P5, PT, R176, R148, RZ ;  /* 0x00000094b0947210 */ /* 0x000fc60007fbe0ff */
[----:B------:R-:W-:Y:S01]  /*3a7f0*/  IMAD.WIDE.U32.X R80, R127, R73, R80, P6 ;  /* 0x000000497f507225 */ /* 0x000fe200030e0450 */
[----:B------:R-:W-:Y:S02]  /*3a800*/  IADD3.X R127, P6, PT, R173, R146, RZ, P5, !PT ;  /* 0x00000092ad7f7210 */ /* 0x000fe40002fde4ff */
[----:B------:R-:W-:Y:S01]  /*3a810*/  IADD3 R149, P5, PT, R147, R144, RZ ;  /* 0x0000009093957210 */ /* 0x000fe20007fbe0ff */
[----:B------:R-:W-:Y:S01]  /*3a820*/  IMAD.WIDE.U32 R146, R231, R51, RZ ;  /* 0x00000033e7927225 */ /* 0x000fe200078e00ff */
[----:B------:R-:W-:Y:S02]  /*3a830*/  MOV R156, R145 ;  /* 0x00000091009c7202 */ /* 0x000fe40000000f00 */
[----:B------:R-:W-:Y:S01]  /*3a840*/  IADD3.X R170, P4, P6, R80, R170, R128, P6, P4 ;  /* 0x000000aa50aa7210 */ /* 0x000fe20003688480 */
[----:B------:R-:W-:-:S03]  /*3a850*/  IMAD.WIDE.U32 R144, R174, R58, RZ ;  /* 0x0000003aae907225 */ /* 0x000fc600078e00ff */
[----:B------:R-:W-:Y:S01]  /*3a860*/  IADD3.X R172, PT, PT, R81, R172, R129, P4, P6 ;  /* 0x000000ac51ac7210 */ /* 0x000fe200027ec481 */
[----:B------:R-:W-:-:S04]  /*3a870*/  IMAD.WIDE.U32 R128, P6, R34, R44, R146 ;  /* 0x0000002c22807225 */ /* 0x000fc800078c0092 */
[----:B------:R-:W-:-:S04]  /*3a880*/  IMAD.WIDE.U32 R80, P4, R56, R175, R144 ;  /* 0x000000af38507225 */ /* 0x000fc80007880090 */
[----:B------:R-:W-:Y:S01]  /*3a890*/  IMAD.WIDE.U32 R146, R34, R51, RZ ;  /* 0x0000003322927225 */ /* 0x000fe200078e00ff */
[----:B------:R-:W-:-:S03]  /*3a8a0*/  IADD3.X R51, P1, PT, R77, R149, RZ, P1, !PT ;  /* 0x000000954d337210 */ /* 0x000fc60000f3e4ff */
[----:B------:R-:W-:Y:S01]  /*3a8b0*/  IMAD.WIDE.U32 R154, R249, R57, RZ ;  /* 0x00000039f99a7225 */ /* 0x000fe200078e00ff */
[----:B------:R-:W-:-:S03]  /*3a8c0*/  MOV R144, R129 ;  /* 0x0000008100907202 */ /* 0x000fc60000000f00 */
[----:B------:R-:W-:Y:S01]  /*3a8d0*/  IMAD.X R159, RZ, RZ, RZ, P4 ;  /* 0x000000ffff9f7224 */ /* 0x000fe200020e06ff */
[----:B------:R-:W-:Y:S01]  /*3a8e0*/  IADD3 R77, P4, PT, R147, R128, RZ ;  /* 0x00000080934d7210 */ /* 0x000fe20007f9e0ff */
[----:B------:R-:W-:Y:S01]  /*3a8f0*/  IMAD.X R145, RZ, RZ, RZ, P6 ;  /* 0x000000ffff917224 */ /* 0x000fe200030e06ff */
[----:B------:R-:W-:Y:S01]  /*3a900*/  SHF.L.W.U32.HI R147, R127, 0xd, R170 ;  /* 0x0000000d7f937819 */ /* 0x000fe20000010eaa */
[----:B------:R-:W-:-:S04]  /*3a910*/  IMAD.WIDE.U32 R154, P6, R33, R66, R154 ;  /* 0x00000042219a7225 */ /* 0x000fc800078c009a */
[----:B------:R-:W-:Y:S01]  /*3a920*/  IMAD.WIDE.U32 R128, R33, R57, RZ ;  /* 0x0000003921807225 */ /* 0x000fe200078e00ff */
[----:B------:R-:W-:-:S03]  /*3a930*/  SHF.L.W.U32.HI R166, R170, 0xd, R172 ;  /* 0x0000000daaa67819 */ /* 0x000fc60000010eac */
[----:B------:R-:W-:Y:S01]  /*3a940*/  IMAD.WIDE.U32.X R144, R231, R44, R144, P4 ;  /* 0x0000002ce7907225 */ /* 0x000fe200020e0490 */
[----:B------:R-:W-:-:S03]  /*3a950*/  IADD3 R168, P4, PT, R147, R168, RZ ;  /* 0x000000a893a87210 */ /* 0x000fc60007f9e0ff */
[----:B------:R-:W-:Y:S01]  /*3a960*/  IMAD.X R147, RZ, RZ, RZ, P6 ;  /* 0x000000ffff937224 */ /* 0x000fe200030e06ff */
[----:B------:R-:W-:Y:S01]  /*3a970*/  IADD3 R44, P6, PT, R129, R154, RZ ;  /* 0x0000009a812c7210 */ /* 0x000fe20007fde0ff */
[----:B------:R-:W-:Y:S01]  /*3a980*/  IMAD.WIDE.U32.X R136, R42, R151, R136, P3 ;  /* 0x000000972a887225 */ /* 0x000fe200018e0488 */
[----:B------:R-:W-:-:S03]  /*3a990*/  IADD3 R57, P3, PT, R146, R128, RZ ;  /* 0x0000008092397210 */ /* 0x000fc60007f7e0ff */
[----:B------:R-:W-:Y:S01]  /*3a9a0*/  IMAD.WIDE.U32 R128, R228, R134, RZ ;  /* 0x00000086e4807225 */ /* 0x000fe200078e00ff */
[----:B------:R-:W-:-:S03]  /*3a9b0*/  IADD3.X R166, P4, PT, R166, R158, RZ, P4, !PT ;  /* 0x0000009ea6a67210 */ /* 0x000fc6000279e4ff */
[----:B------:R-:W-:Y:S01]  /*3a9c0*/  IMAD.MOV.U32 R146, RZ, RZ, R155 ;  /* 0x000000ffff927224 */ /* 0x000fe200078e009b */
[----:B------:R-:W-:Y:S01]  /*3a9d0*/  SHF.R.U32.HI R49, RZ, 0xa, R49 ;  /* 0x0000000aff317819 */ /* 0x000fe20000011631 */
[----:B------:R-:W-:Y:S01]  /*3a9e0*/  IMAD.WIDE.U32 R154, R175, R58, RZ ;  /* 0x0000003aaf9a7225 */ /* 0x000fe200078e00ff */
[----:B------:R-:W-:-:S03]  /*3a9f0*/  LEA.HI.X R195, P4, R172, R195, RZ, 0xd, P4 ;  /* 0x000000c3acc37211 */ /* 0x000fc60002096cff */
[----:B------:R-:W-:Y:S01]  /*3aa00*/  IMAD.WIDE.U32.X R146, R249, R66, R146, P6 ;  /* 0x00000042f9927225 */ /* 0x000fe200030e0492 */
[----:B------:R-:W-:-:S03]  /*3aa10*/  MOV R158, R81 ;  /* 0x00000051009e7202 */ /* 0x000fc60000000f00 */
[----:B------:R-:W-:Y:S01]  /*3aa20*/  IMAD.WIDE.U32 R128, P6, R41, R76, R128 ;  /* 0x0000004c29807225 */ /* 0x000fe200078c0080 */
[----:B------:R0:W-:Y:S03]  /*3aa30*/  STG.E.U8 desc[UR6][R138.64+0x112], R49 ;  /* 0x000112318a007986 */ /* 0x0001e6000c101106 */
[----:B------:R-:W-:Y:S01]  /*3aa40*/  IMAD.WIDE.U32.X R156, R52, R47, R156, P5 ;  /* 0x0000002f349c7225 */ /* 0x000fe200028e049c */
[----:B------:R-:W-:-:S03]  /*3aa50*/  IADD3 R66, P5, PT, R155, R80, RZ ;  /* 0x000000509b427210 */ /* 0x000fc60007fbe0ff */
[----:B------:R-:W-:Y:S02]  /*3aa60*/  IMAD.X R81, RZ, RZ, RZ, P6 ;  /* 0x000000ffff517224 */ /* 0x000fe400030e06ff */
[----:B------:R-:W-:Y:S01]  /*3aa70*/  IMAD.X R192, RZ, RZ, R192, P4 ;  /* 0x000000ffffc07224 */ /* 0x000fe200020e06c0 */
[----:B0-----:R-:W-:Y:S02]  /*3aa80*/  IADD3 R49, P6, PT, R57, R160, RZ ;  /* 0x000000a039317210 */ /* 0x001fe40007fde0ff */
[----:B------:R-:W-:Y:S01]  /*3aa90*/  SHF.L.W.U32.HI R57, R166, 0xd, R195 ;  /* 0x0000000da6397819 */ /* 0x000fe20000010ec3 */
[----:B------:R-:W-:Y:S01]  /*3aaa0*/  IMAD.WIDE.U32.X R158, R56, R174, R158, P5 ;  /* 0x000000ae389e7225 */ /* 0x000fe200028e049e */
[----:B------:R-:W-:Y:S02]  /*3aab0*/  IADD3.X R44, P5, PT, R44, R77, RZ, P3, !PT ;  /* 0x0000004d2c2c7210 */ /* 0x000fe40001fbe4ff */
[----:B------:R-:W-:Y:S02]  /*3aac0*/  IADD3 R177, P3, PT, R57, R177, RZ ;  /* 0x000000b139b17210 */ /* 0x000fe40007f7e0ff */
[----:B------:R-:W-:-:S02]  /*3aad0*/  SHF.L.W.U32.HI R195, R195, 0xd, R192 ;  /* 0x0000000dc3c37819 */ /* 0x000fc40000010ec0 */
[----:B------:R-:W-:Y:S02]  /*3aae0*/  IADD3 R160, P4, PT, R161, R128, RZ ;  /* 0x00000080a1a07210 */ /* 0x000fe40007f9e0ff */
[----:B------:R-:W-:Y:S02]  /*3aaf0*/  MOV R80, R129 ;  /* 0x0000008100507202 */ /* 0x000fe40000000f00 */
[----:B------:R-:W-:-:S03]  /*3ab00*/  IADD3.X R180, P3, PT, R195, R180, RZ, P3, !PT ;  /* 0x000000b4c3b47210 */ /* 0x000fc60001f7e4ff */
[----:B------:R-:W-:Y:S01]  /*3ab10*/  IMAD.WIDE.U32.X R76, R228, R76, R80, P4 ;  /* 0x0000004ce44c7225 */ /* 0x000fe200020e0450 */
[----:B------:R-:W-:Y:S02]  /*3ab20*/  IADD3 R154, P4, PT, R152, R154, RZ ;  /* 0x0000009a989a7210 */ /* 0x000fe40007f9e0ff */
[----:B------:R-:W-:Y:S02]  /*3ab30*/  LEA.HI.X R178, P3, R192, R178, RZ, 0xd, P3 ;  /* 0x000000b2c0b27211 */ /* 0x000fe40001876cff */
[----:B------:R-:W-:Y:S02]  /*3ab40*/  IADD3.X R57, P6, PT, R44, R160, RZ, P6, !PT ;  /* 0x000000a02c397210 */ /* 0x000fe400037de4ff */
[----:B------:R-:W-:Y:S01]  /*3ab50*/  IADD3.X R66, P4, PT, R51, R66, RZ, P4, !PT ;  /* 0x0000004233427210 */ /* 0x000fe2000279e4ff */
[----:B------:R-:W-:Y:S01]  /*3ab60*/  IMAD.X R179, RZ, RZ, R179, P3 ;  /* 0x000000ffffb37224 */ /* 0x000fe200018e06b3 */
[----:B------:R-:W-:Y:S01]  /*3ab70*/  SHF.L.W.U32.HI R51, R180, 0xd, R178 ;  /* 0x0000000db4337819 */ /* 0x000fe20000010eb2 */
[----:B------:R-:W-:Y:S01]  /*3ab80*/  IMAD.WIDE.U32 R80, R73, R78, RZ ;  /* 0x0000004e49507225 */ /* 0x000fe200078e00ff */
[----:B------:R-:W-:-:S02]  /*3ab90*/  IADD3.X R44, P6, P5, R76, R144, R146, P6, P5 ;  /* 0x000000904c2c7210 */ /* 0x000fc400035ca492 */
[----:B------:R-:W-:Y:S02]  /*3aba0*/  IADD3 R79, P3, PT, R51, R79, RZ ;  /* 0x0000004f334f7210 */ /* 0x000fe40007f7e0ff */
[----:B------:R-:W-:Y:S02]  /*3abb0*/  SHF.L.W.U32.HI R51, R178, 0xd, R179 ;  /* 0x0000000db2337819 */ /* 0x000fe40000010eb3 */
[----:B------:R-:W-:Y:S01]  /*3abc0*/  IADD3.X R76, PT, PT, R77, R145, R147, P6, P5 ;  /* 0x000000914d4c7210 */ /* 0x000fe200037ea493 */
[----:B------:R-:W-:Y:S01]  /*3abd0*/  IMAD.WIDE.U32 R80, P5, R40, R35, R80 ;  /* 0x0000002328507225 */ /* 0x000fe200078a0050 */
[----:B------:R-:W-:Y:S02]  /*3abe0*/  IADD3.X R77, P1, P4, R158, R156, R136, P4, P1 ;  /* 0x0000009c9e4d7210 */ /* 0x000fe40002422488 */
[----:B------:R-:W-:Y:S01]  /*3abf0*/  IADD3.X R51, P3, PT, R51, R153, RZ, P3, !PT ;  /* 0x0000009933337210 */ /* 0x000fe20001f7e4ff */
[----:B------:R-:W-:-:S04]  /*3ac00*/  IMAD.WIDE.U32 R128, R35, R78, RZ ;  /* 0x0000004e23807225 */ /* 0x000fc800078e00ff */
[----:B------:R-:W-:Y:S01]  /*3ac10*/  IMAD.WIDE.U32 R144, R70, R53, RZ ;  /* 0x0000003546907225 */ /* 0x000fe200078e00ff */
[----:B------:R-:W-:-:S03]  /*3ac20*/  IADD3.X R136, PT, PT, R159, R157, R137, P1, P4 ;  /* 0x0000009d9f887210 */ /* 0x000fc60000fe8489 */
[----:B------:R-:W-:Y:S01]  /*3ac30*/  IMAD.X R143, RZ, RZ, RZ, P5 ;  /* 0x000000ffff8f7224 */ /* 0x000fe200028e06ff */
[----:B------:R-:W-:Y:S01]  /*3ac40*/  LEA.HI.X R171, P5, R179, R171, RZ, 0xd, P3 ;  /* 0x000000abb3ab7211 */ /* 0x000fe200018b6cff */
[----:B------:R-:W-:Y:S01]  /*3ac50*/  IMAD.WIDE.U32 R144, P4, R54, R74, R144 ;  /* 0x0000004a36907225 */ /* 0x000fe20007880090 */
[----:B------:R-:W-:Y:S02]  /*3ac60*/  IADD3 R49, P1, PT, R49, R128, RZ ;  /* 0x0000008031317210 */ /* 0x000fe40007f3e0ff */
[----:B------:R-:W-:Y:S01]  /*3ac70*/  IADD3 R35, P6, PT, R129, R80, RZ ;  /* 0x0000005081237210 */ /* 0x000fe20007fde0ff */
[----:B------:R-:W-:Y:S01]  /*3ac80*/  IMAD.WIDE.U32 R128, R74, R53, RZ ;  /* 0x000000354a807225 */ /* 0x000fe200078e00ff */
[----:B------:R-:W-:-:S03]  /*3ac90*/  MOV R142, R81 ;  /* 0x00000051008e7202 */ /* 0x000fc60000000f00 */
[----:B------:R-:W-:Y:S01]  /*3aca0*/  IMAD.X R169, RZ, RZ, R169, P5 ;  /* 0x000000ffffa97224 */ /* 0x000fe200028e06a9 */
[----:B------:R-:W-:Y:S01]  /*3acb0*/  IADD3.X R35, P1, PT, R57, R35, RZ, P1, !PT ;  /* 0x0000002339237210 */ /* 0x000fe20000f3e4ff */
[----:B------:R-:W-:Y:S01]  /*3acc0*/  IMAD.WIDE.U32.X R142, R40, R73, R142, P6 ;  /* 0x00000049288e7225 */ /* 0x000fe200030e048e */
[----:B------:R-:W-:Y:S02]  /*3acd0*/  IADD3 R49, P3, PT, R49, R128, RZ ;  /* 0x0000008031317210 */ /* 0x000fe40007f7e0ff */
[----:B------:R-:W-:Y:S02]  /*3ace0*/  IADD3 R137, P5, PT, R129, R144, RZ ;  /* 0x0000009081897210 */ /* 0x000fe40007fbe0ff */
[----:B------:R-:W-:Y:S01]  /*3acf0*/  SHF.L.W.U32.HI R73, R51, 0xd, R171 ;  /* 0x0000000d33497819 */ /* 0x000fe20000010eab */
[----:B------:R-:W-:Y:S01]  /*3ad00*/  IMAD.X R129, RZ, RZ, RZ, P4 ;  /* 0x000000ffff817224 */ /* 0x000fe200020e06ff */
[----:B------:R-:W-:Y:S01]  /*3ad10*/  SHF.L.W.U32.HI R171, R171, 0xd, R169 ;  /* 0x0000000dabab7819 */ /* 0x000fe20000010ea9 */
[----:B------:R-:W-:Y:S01]  /*3ad20*/  IMAD.MOV.U32 R128, RZ, RZ, R145 ;  /* 0x000000ffff807224 */ /* 0x000fe200078e0091 */
[----:B------:R-:W-:-:S02]  /*3ad30*/  IADD3.X R137, P3, PT, R35, R137, RZ, P3, !PT ;  /* 0x0000008923897210 */ /* 0x000fc40001f7e4ff */
[----:B------:R-:W-:Y:S01]  /*3ad40*/  IADD3 R73, P4, PT, R73, R49, RZ ;  /* 0x0000003149497210 */ /* 0x000fe20007f9e0ff */
[----:B------:R-:W-:-:S03]  /*3ad50*/  IMAD.WIDE.U32.X R128, R54, R70, R128, P5 ;  /* 0x0000004636807225 */ /* 0x000fc600028e0480 */
[----:B------:R-:W-:Y:S02]  /*3ad60*/  IADD3.X R137, P5, PT, R171, R137, RZ, P4, !PT ;  /* 0x00000089ab897210 */ /* 0x000fe400027be4ff */
[----:B------:R-:W2:Y:S01]  /*3ad70*/  LDL R171, [R1+0xfc] ;  /* 0x0000fc0001ab7983 */ /* 0x000ea20000100800 */
[----:B------:R-:W-:-:S04]  /*3ad80*/  IMAD.WIDE.U32 R80, R151, R55, RZ ;  /* 0x0000003797507225 */ /* 0x000fc800078e00ff */
[----:B------:R-:W-:-:S04]  /*3ad90*/  IMAD.WIDE.U32 R80, P6, R52, R150, R80 ;  /* 0x0000009634507225 */ /* 0x000fc800078c0050 */
[----:B------:R-:W-:Y:S01]  /*3ada0*/  IMAD.WIDE.U32 R146, R150, R55, RZ ;  /* 0x0000003796927225 */ /* 0x000fe200078e00ff */
[----:B------:R-:W-:-:S03]  /*3adb0*/  IADD3.X R153, PT, PT, RZ, RZ, RZ, P6, !PT ;  /* 0x000000ffff997210 */ /* 0x000fc600037fe4ff */
[----:B------:R-:W-:Y:S01]  /*3adc0*/  IMAD.WIDE.U32 R144, R47, R58, RZ ;  /* 0x0000003a2f907225 */ /* 0x000fe200078e00ff */
[----:B------:R-:W-:Y:S02]  /*3add0*/  IADD3.X R44, P1, P6, R128, R44, R142, P3, P1 ;  /* 0x0000002c802c7210 */ /* 0x000fe40001e2248e */
[----:B------:R-:W-:Y:S01]  /*3ade0*/  SEL R49, R214, R82, !P0 ;  /* 0x00000052d6317207 */ /* 0x000fe20004000000 */
[----:B------:R-:W-:Y:S01]  /*3adf0*/  IMAD.MOV.U32 R152, RZ, RZ, R81 ;  /* 0x000000ffff987224 */ /* 0x000fe200078e0051 */
[----:B------:R-:W-:Y:S01]  /*3ae00*/  IADD3 R74, P4, PT, R147, R80, RZ ;  /* 0x00000050934a7210 */ /* 0x000fe20007f9e0ff */
[----:B------:R0:W-:Y:S01]  /*3ae10*/  STG.E.U8 desc[UR6][R138.64+0xf0], R162 ;  /* 0x0000f0a28a007986 */ /* 0x0001e2000c101106 */
[----:B------:R-:W-:-:S04]  /*3ae20*/  IMAD.WIDE.U32 R80, P3, R56, R50, R144 ;  /* 0x0000003238507225 */ /* 0x000fc80007860090 */
[----:B------:R-:W-:Y:S01]  /*3ae30*/  IMAD.WIDE.U32 R144, R50, R58, RZ ;  /* 0x0000003a32907225 */ /* 0x000fe200078e00ff */
[----:B------:R-:W-:Y:S02]  /*3ae40*/  IADD3.X R161, PT, PT, RZ, RZ, RZ, P3, !PT ;  /* 0x000000ffffa17210 */ /* 0x000fe40001ffe4ff */
[----:B0-----:R-:W-:Y:S02]  /*3ae50*/  IADD3.X R162, PT, PT, R129, R76, R143, P1, P6 ;  /* 0x0000004c81a27210 */ /* 0x001fe40000fec48f */
[----:B------:R-:W-:Y:S02]  /*3ae60*/  IADD3 R195, P6, PT, -R49, -0x2, RZ ;  /* 0xfffffffe31c37810 */ /* 0x000fe40007fde1ff */
[----:B------:R-:W-:Y:S02]  /*3ae70*/  LEA.HI.X R155, P1, R169, R44, RZ, 0xd, P5 ;  /* 0x0000002ca99b7211 */ /* 0x000fe40002836cff */
[----:B------:R-:W-:Y:S02]  /*3ae80*/  SEL R44, R196, R83, !P0 ;  /* 0x00000053c42c7207 */ /* 0x000fe40004000000 */
[----:B------:R-:W-:-:S02]  /*3ae90*/  IADD3 R35, P3, PT, R146, R144, RZ ;  /* 0x0000009092237210 */ /* 0x000fc40007f7e0ff */
[----:B------:R-:W-:Y:S01]  /*3aea0*/  IADD3 R76, P5, PT, R145, R80, RZ ;  /* 0x00000050914c7210 */ /* 0x000fe20007fbe0ff */
[----:B------:R-:W-:Y:S01]  /*3aeb0*/  IMAD.WIDE.U32 R144, R177, 0x26, RZ ;  /* 0x00000026b1907825 */ /* 0x000fe200078e00ff */
[----:B------:R-:W-:Y:S02]  /*3aec0*/  LOP3.LUT R181, R180, 0x7ffff, RZ, 0xc0, !PT ;  /* 0x0007ffffb4b57812 */ /* 0x000fe400078ec0ff */
[----:B------:R-:W-:Y:S02]  /*3aed0*/  SEL R195, R195, R49, !P2 ;  /* 0x00000031c3c37207 */ /* 0x000fe40005000000 */
[----:B------:R-:W-:Y:S02]  /*3aee0*/  LOP3.LUT R70, R51, 0x7ffff, RZ, 0xc0, !PT ;  /* 0x0007ffff33467812 */ /* 0x000fe400078ec0ff */
[----:B------:R-:W-:Y:S01]  /*3aef0*/  IADD3.X R196, PT, PT, ~R44, 0xfffff, RZ, P6, !PT ;  /* 0x000fffff2cc47810 */ /* 0x000fe200037fe5ff */
[----:B------:R-:W-:Y:S01]  /*3af00*/  IMAD R158, R181, 0x26, RZ ;  /* 0x00000026b59e7824 */ /* 0x000fe200078e02ff */
[----:B------:R-:W-:Y:S01]  /*3af10*/  IADD3 R51, P6, PT, -R195, R164, RZ ;  /* 0x000000a4c3337210 */ /* 0x000fe20007fde1ff */
[----:B------:R-:W-:Y:S01]  /*3af20*/  IMAD.MOV.U32 R160, RZ, RZ, R81 ;  /* 0x000000ffffa07224 */ /* 0x000fe200078e0051 */
[----:B------:R-:W-:Y:S01]  /*3af30*/  SEL R196, R196, R44, !P2 ;  /* 0x0000002cc4c47207 */ /* 0x000fe20005000000 */
[----:B------:R-:W-:Y:S01]  /*3af40*/  IMAD.WIDE.U32 R80, R70, R144, RZ ;  /* 0x0000009046507225 */ /* 0x000fe200078e00ff */
[----:B------:R0:W-:Y:S03]  /*3af50*/  STG.E.U8 desc[UR6][R138.64+0x116], R140 ;  /* 0x0001168c8a007986 */ /* 0x0001e6000c101106 */
[----:B------:R-:W-:Y:S01]  /*3af60*/  IMAD.WIDE.U32 R156, R79, 0x13, RZ ;  /* 0x000000134f9c7825 */ /* 0x000fe200078e00ff */
[----:B------:R-:W-:-:S03]  /*3af70*/  IADD3.X R57, PT, PT, ~R196, R163, RZ, P6, !PT ;  /* 0x000000a3c4397210 */ /* 0x000fc600037fe5ff */
[----:B------:R-:W-:Y:S02]  /*3af80*/  IMAD.IADD R158, R145, 0x1, R158 ;  /* 0x00000001919e7824 */ /* 0x000fe400078e029e */
[----:B------:R-:W-:Y:S01]  /*3af90*/  IMAD.WIDE.U32 R146, R174, R51, RZ ;  /* 0x00000033ae927225 */ /* 0x000fe200078e00ff */
[----:B------:R1:W-:Y:S03]  /*3afa0*/  STG.E.U8 desc[UR6][R138.64+0x115], R135 ;  /* 0x000115878a007986 */ /* 0x0003e6000c101106 */
[----:B0-----:R-:W-:Y:S01]  /*3afb0*/  IMAD R140, R70, 0x13, RZ ;  /* 0x00000013468c7824 */ /* 0x001fe200078e02ff */
[----:B------:R-:W-:Y:S01]  /*3afc0*/  IADD3.X R76, P3, PT, R74, R76, RZ, P3, !PT ;  /* 0x0000004c4a4c7210 */ /* 0x000fe20001f7e4ff */
[----:B------:R-:W-:Y:S01]  /*3afd0*/  IMAD.WIDE.U32 R80, P6, R158, R79, R80 ;  /* 0x0000004f9e507225 */ /* 0x000fe200078c0050 */
[----:B------:R-:W-:-:S03]  /*3afe0*/  LOP3.LUT R74, R137, 0x7ffff, RZ, 0xc0, !PT ;  /* 0x0007ffff894a7812 */ /* 0x000fc600078ec0ff */
[----:B------:R-:W-:Y:S01]  /*3aff0*/  IMAD.WIDE.U32 R128, R79, R144, RZ ;  /* 0x000000904f807225 */ /* 0x000fe200078e00ff */
[----:B------:R-:W-:-:S03]  /*3b000*/  IADD3 R140, PT, PT, R157, R140, RZ ;  /* 0x0000008c9d8c7210 */ /* 0x000fc60007ffe0ff */
[----:B-1----:R-:W-:-:S04]  /*3b010*/  IMAD.WIDE.U32 R134, R70, R156, RZ ;  /* 0x0000009c46867225 */ /* 0x002fc800078e00ff */
[----:B------:R-:W-:Y:S02]  /*3b020*/  IMAD.X R162, RZ, RZ, R162, P1 ;  /* 0x000000ffffa27224 */ /* 0x000fe400008e06a2 */
[----:B------:R-:W-:Y:S01]  /*3b030*/  IMAD.WIDE.U32 R146, P1, R57, R175, R146 ;  /* 0x000000af39927225 */ /* 0x000fe20007820092 */
[----:B------:R-:W-:-:S03]  /*3b040*/  MOV R142, R81 ;  /* 0x00000051008e7202 */ /* 0x000fc60000000f00 */
[----:B------:R-:W-:Y:S01]  /*3b050*/  IMAD.X R143, RZ, RZ, RZ, P6 ;  /* 0x000000ffff8f7224 */ /* 0x000fe200030e06ff */
[----:B------:R-:W-:Y:S01]  /*3b060*/  IADD3 R170, P6, PT, R129, R80, RZ ;  /* 0x0000005081aa7210 */ /* 0x000fe20007fde0ff */
[----:B------:R-:W-:Y:S02]  /*3b070*/  IMAD.X R159, RZ, RZ, RZ, P1 ;  /* 0x000000ffff9f7224 */ /* 0x000fe400008e06ff */
[----:B------:R-:W-:-:S04]  /*3b080*/  IMAD.WIDE.U32 R80, R73, R144, RZ ;  /* 0x0000009049507225 */ /* 0x000fc800078e00ff */
[----:B------:R-:W-:-:S04]  /*3b090*/  IMAD.WIDE.U32 R134, P1, R140, R79, R134 ;  /* 0x0000004f8c867225 */ /* 0x000fc80007820086 */
[----:B------:R-:W-:-:S04]  /*3b0a0*/  IMAD.WIDE.U32 R156, R79, R156, RZ ;  /* 0x0000009c4f9c7225 */ /* 0x000fc800078e00ff */
[----:B------:R-:W-:Y:S01]  /*3b0b0*/  IMAD.WIDE.U32 R144, R74, R144, RZ ;  /* 0x000000904a907225 */ /* 0x000fe200078e00ff */
[----:B------:R0:W-:Y:S01]  /*3b0c0*/  STG.E.U8 desc[UR6][R138.64+0x114], R131 ;  /* 0x000114838a007986 */ /* 0x0001e2000c101106 */
[----:B------:R-:W-:Y:S02]  /*3b0d0*/  LOP3.LUT R149, R127, 0x7ffff, RZ, 0xc0, !PT ;  /* 0x0007ffff7f957812 */ /* 0x000fe400078ec0ff */
[----:B------:R-:W-:Y:S01]  /*3b0e0*/  IMAD.WIDE.U32.X R152, R52, R151, R152, P4 ;  /* 0x0000009734987225 */ /* 0x000fe200020e0498 */
[----:B------:R1:W-:Y:S01]  /*3b0f0*/  STG.E.U8 desc[UR6][R138.64+0x117], R126 ;  /* 0x0001177e8a007986 */ /* 0x0003e2000c101106 */
[----:B------:R-:W-:-:S03]  /*3b100*/  IADD3 R172, P4, PT, R157, R134, RZ ;  /* 0x000000869dac7210 */ /* 0x000fc60007f9e0ff */
[----:B------:R3:W-:Y:S01]  /*3b110*/  STG.E.U8 desc[UR6][R138.64+0x118], R130 ;  /* 0x000118828a007986 */ /* 0x0007e2000c101106 */
[----:B0-----:R-:W-:Y:S01]  /*3b120*/  IMAD.X R131, RZ, RZ, RZ, P1 ;  /* 0x000000ffff837224 */ /* 0x001fe200008e06ff */
[----:B------:R-:W-:Y:S01]  /*3b130*/  IADD3 R80, P1, PT, R80, R156, RZ ;  /* 0x0000009c50507210 */ /* 0x000fe20007f3e0ff */
[----:B-1----:R-:W-:Y:S01]  /*3b140*/  IMAD.WIDE.U32.X R126, R158, R70, R142, P6 ;  /* 0x000000469e7e7225 */ /* 0x002fe200030e048e */
[----:B------:R-:W-:-:S03]  /*3b150*/  SHF.L.W.U32.HI R156, R137, 0xd, R155 ;  /* 0x0000000d899c7819 */ /* 0x000fc60000010e9b */
[----:B---3--:R-:W-:Y:S02]  /*3b160*/  IMAD.MOV.U32 R130, RZ, RZ, R135 ;  /* 0x000000ffff827224 */ /* 0x008fe400078e0087 */
[----:B------:R-:W-:Y:S01]  /*3b170*/  IMAD.WIDE.U32 R134, P6, R158, R73, R144 ;  /* 0x000000499e867225 */ /* 0x000fe200078c0090 */
[----:B------:R0:W-:Y:S01]  /*3b180*/  STG.E.U8 desc[UR6][R138.64+0x119], R75 ;  /* 0x0001194b8a007986 */ /* 0x0001e2000c101106 */
[----:B------:R-:W-:Y:S02]  /*3b190*/  SHF.R.U64 R129, R63, 0x4, R72 ;  /* 0x000000043f817819 */ /* 0x000fe40000001248 */
[----:B------:R-:W-:Y:S01]  /*3b1a0*/  IMAD.WIDE.U32 R144, R79, 0x26, RZ ;  /* 0x000000264f907825 */ /* 0x000fe200078e00ff */
[----:B------:R-:W-:-:S03]  /*3b1b0*/  IADD3.X R143, PT, PT, RZ, RZ, RZ, P6, !PT ;  /* 0x000000ffff8f7210 */ /* 0x000fc600037fe4ff */
[----:B------:R-:W-:-:S04]  /*3b1c0*/  IMAD.WIDE.U32 R156, R156, 0x13, R148 ;  /* 0x000000139c9c7825 */ /* 0x000fc800078e0094 */
[----:B------:R-:W-:Y:S01]  /*3b1d0*/  IMAD.MOV.U32 R142, RZ, RZ, R135 ;  /* 0x000000ffff8e7224 */ /* 0x000fe200078e0087 */
[----:B0-----:R-:W-:Y:S01]  /*3b1e0*/  IADD3 R75, P6, PT, R81, R134, RZ ;  /* 0x00000086514b7210 */ /* 0x001fe20007fde0ff */
[----:B------:R-:W-:Y:S01]  /*3b1f0*/  IMAD R81, R70, 0x26, RZ ;  /* 0x0000002646517824 */ /* 0x000fe200078e02ff */
[----:B------:R0:W-:Y:S01]  /*3b200*/  STG.E.U8 desc[UR6][R138.64+0x11a], R129 ;  /* 0x00011a818a007986 */ /* 0x0001e2000c101106 */
[----:B------:R-:W-:-:S04]  /*3b210*/  IMAD.WIDE.U32 R148, R74, R144, RZ ;  /* 0x000000904a947225 */ /* 0x000fc800078e00ff */
[----:B------:R-:W-:-:S04]  /*3b220*/  IMAD.WIDE.U32.X R134, R158, R74, R142, P6 ;  /* 0x0000004a9e867225 */ /* 0x000fc800030e048e */
[----:B------:R-:W-:Y:S01]  /*3b230*/  IMAD.WIDE.U32 R142, R156, R156, RZ ;  /* 0x0000009c9c8e7225 */ /* 0x000fe200078e00ff */
[----:B0-----:R-:W-:-:S03]  /*3b240*/  SHF.R.U64 R129, R63, 0xc, R72 ;  /* 0x0000000c3f817819 */ /* 0x001fc60000001248 */
[----:B------:R-:W-:Y:S01]  /*3b250*/  IMAD.IADD R81, R145, 0x1, R81 ;  /* 0x0000000191517824 */ /* 0x000fe200078e0251 */
[----:B------:R-:W-:Y:S01]  /*3b260*/  SHF.L.W.U32.HI R137, R155, 0xd, R162 ;  /* 0x0000000d9b897819 */ /* 0x000fe20000010ea2 */
[----:B------:R-:W-:Y:S01]  /*3b270*/  IMAD.WIDE.U32.X R130, R140, R70, R130, P4 ;  /* 0x000000468c827225 */ /* 0x000fe200020e0482 */
[----:B------:R-:W-:Y:S01]  /*3b280*/  SHF.R.U64 R145, R63, 0x14, R72 ;  /* 0x000000143f917819 */ /* 0x000fe20000001248 */
[----:B------:R0:W-:Y:S01]  /*3b290*/  STG.E.U8 desc[UR6][R138.64+0x11b], R129 ;  /* 0x00011b818a007986 */ /* 0x0001e2000c101106 */
[----:B------:R-:W-:Y:S01]  /*3b2a0*/  IADD3 R155, P4, PT, R142, R128, RZ ;  /* 0x000000808e9b7210 */ /* 0x000fe20007f9e0ff */
[----:B------:R-:W-:Y:S01]  /*3b2b0*/  IMAD.WIDE.U32 R148, P6, R81, R73, R148 ;  /* 0x0000004951947225 */ /* 0x000fe200078c0094 */
[--C-:B------:R-:W-:Y:S02]  /*3b2c0*/  SHF.R.U64 R63, R63, 0x1c, R72.reuse ;  /* 0x0000001c3f3f7819 */ /* 0x100fe40000001248 */
[--C-:B------:R-:W-:Y:S02]  /*3b2d0*/  SHF.R.U32.HI R140, RZ, 0x4, R72.reuse ;  /* 0x00000004ff8c7819 */ /* 0x100fe40000011648 */
[----:B------:R-:W-:Y:S01]  /*3b2e0*/  SHF.R.U32.HI R72, RZ, 0xc, R72 ;  /* 0x0000000cff487819 */ /* 0x000fe20000011648 */
[----:B------:R1:W-:Y:S01]  /*3b2f0*/  STG.E.U8 desc[UR6][R138.64+0x11c], R145 ;  /* 0x00011c918a007986 */ /* 0x0003e2000c101106 */
[----:B0-----:R-:W-:-:S02]  /*3b300*/  IMAD.WIDE.U32 R128, R73, R144, RZ ;  /* 0x0000009049807225 */ /* 0x001fc400078e00ff */
[----:B------:R-:W-:Y:S02]  /*3b310*/  LOP3.LUT R72, R72, 0x7f, RZ, 0xc0, !PT ;  /* 0x0000007f48487812 */ /* 0x000fe400078ec0ff */
[----:B------:R-:W-:Y:S02]  /*3b320*/  IMAD.MOV.U32 R144, RZ, RZ, R149 ;  /* 0x000000ffff907224 */ /* 0x000fe400078e0095 */
[----:B------:R-:W-:Y:S01]  /*3b330*/  IMAD.WIDE.U32 R162, R73, 0x13, RZ ;  /* 0x0000001349a27825 */ /* 0x000fe200078e00ff */
[----:B-1----:R-:W-:Y:S02]  /*3b340*/  IADD3.X R145, PT, PT, RZ, RZ, RZ, P6, !PT ;  /* 0x000000ffff917210 */ /* 0x002fe400037fe4ff */
[----:B------:R-:W-:Y:S01]  /*3b350*/  IADD3 R129, P6, PT, R129, R148, RZ ;  /* 0x0000009481817210 */ /* 0x000fe20007fde0ff */
[----:B------:R-:W-:Y:S01]  /*3b360*/  IMAD.WIDE.U32 R148, R175, R51, RZ ;  /* 0x00000033af947225 */ /* 0x000fe200078e00ff */
[----:B------:R0:W-:Y:S01]  /*3b370*/  STG.E.U8 desc[UR6][R138.64+0x11d], R63 ;  /* 0x00011d3f8a007986 */ /* 0x0001e2000c101106 */
[----:B------:R-:W-:-:S02]  /*3b380*/  MOV R158, R147 ;  /* 0x00000093009e7202 */ /* 0x000fc40000000f00 */
[----:B------:R-:W-:Y:S01]  /*3b390*/  IMAD.WIDE.U32.X R160, R56, R47, R160, P5 ;  /* 0x0000002f38a07225 */ /* 0x000fe200028e04a0 */
[----:B------:R1:W-:Y:S04]  /*3b3a0*/  STG.E.U8 desc[UR6][R138.64+0x11f], R72 ;  /* 0x00011f488a007986 */ /* 0x0003e8000c101106 */
[----:B------:R3:W-:Y:S01]  /*3b3b0*/  STG.E.U8 desc[UR6][R138.64+0xf5], R165 ;  /* 0x0000f5a58a007986 */ /* 0x0007e2000c101106 */
[----:B0-----:R-:W-:Y:S01]  /*3b3c0*/  IMAD R63, R74, 0x13, RZ ;  /* 0x000000134a3f7824 */ /* 0x001fe200078e02ff */
[----:B-1----:R-:W-:-:S03]  /*3b3d0*/  IADD3 R72, P5, PT, R149, R146, RZ ;  /* 0x0000009295487210 */ /* 0x002fc60007fbe0ff */
[----:B------:R-:W-:Y:S02]  /*3b3e0*/  IMAD.IADD R63, R163, 0x1, R63 ;  /* 0x00000001a33f7824 */ /* 0x000fe400078e023f */
[----:B---3--:R-:W-:-:S04]  /*3b3f0*/  IMAD.WIDE.U32 R164, R74, R162, RZ ;  /* 0x000000a24aa47225 */ /* 0x008fc800078e00ff */
[----:B------:R-:W-:-:S04]  /*3b400*/  IMAD.WIDE.U32.X R144, R81, R74, R144, P6 ;  /* 0x0000004a51907225 */ /* 0x000fc800030e0490 */
[----:B------:R-:W-:Y:S02]  /*3b410*/  IMAD R137, R137, 0x13, RZ ;  /* 0x0000001389897824 */ /* 0x000fe400078e02ff */
[----:B------:R-:W-:Y:S01]  /*3b420*/  IMAD.WIDE.U32.X R158, R57, R174, R158, P5 ;  /* 0x000000ae399e7225 */ /* 0x000fe200028e049e */
[----:B------:R-:W-:-:S03]  /*3b430*/  IADD3 R81, P5, PT, R35, R148, RZ ;  /* 0x0000009423517210 */ /* 0x000fc60007fbe0ff */
[----:B------:R-:W-:Y:S01]  /*3b440*/  IMAD.WIDE.U32 R148, P6, R63, R73, R164 ;  /* 0x000000493f947225 */ /* 0x000fe200078c00a4 */
[----:B------:R-:W-:-:S03]  /*3b450*/  IADD3.X R172, P1, PT, R75, R172, RZ, P1, !PT ;  /* 0x000000ac4bac7210 */ /* 0x000fc60000f3e4ff */
[----:B------:R-:W-:Y:S01]  /*3b460*/  IMAD.WIDE.U32 R146, R73, R162, RZ ;  /* 0x000000a249927225 */ /* 0x000fe200078e00ff */
[----:B------:R-:W-:-:S03]  /*3b470*/  IADD3.X R75, P5, PT, R76, R72, RZ, P5, !PT ;  /* 0x000000484c4b7210 */ /* 0x000fc60002fbe4ff */
[----:B------:R-:W-:Y:S01]  /*3b480*/  IMAD.IADD R35, R157, 0x1, R137 ;  /* 0x000000019d237824 */ /* 0x000fe200078e0289 */
[----:B------:R-:W-:Y:S01]  /*3b490*/  MOV R164, R149 ;  /* 0x0000009500a47202 */ /* 0x000fe20000000f00 */
[----:B------:R-:W-:Y:S01]  /*3b4a0*/  IMAD.X R165, RZ, RZ, RZ, P6 ;  /* 0x000000ffffa57224 */ /* 0x000fe200030e06ff */
[----:B------:R-:W-:Y:S01]  /*3b4b0*/  IADD3 R137, P6, PT, R147, R148, RZ ;  /* 0x0000009493897210 */ /* 0x000fe20007fde0ff */
[----:B------:R-:W-:Y:S01]  /*3b4c0*/  IMAD.WIDE.U32 R162, R151, R58, RZ ;  /* 0x0000003a97a27225 */ /* 0x000fe200078e00ff */
[----:B------:R-:W-:Y:S02]  /*3b4d0*/  LOP3.LUT R180, R35, 0x7ffff, RZ, 0xc0, !PT ;  /* 0x0007ffff23b47812 */ /* 0x000fe400078ec0ff */
[----:B------:R-:W-:Y:S01]  /*3b4e0*/  IADD3.X R72, P3, P5, R158, R160, R152, P5, P3 ;  /* 0x000000a09e487210 */ /* 0x000fe20002d66498 */
[----:B------:R-:W-:Y:S02]  /*3b4f0*/  IMAD.SHL.U32 R169, R61, 0x80000, RZ ;  /* 0x000800003da97824 */ /* 0x000fe400078e00ff */
[----:B------:R-:W-:Y:S01]  /*3b500*/  IMAD.WIDE.U32.X R148, R63, R74, R164, P6 ;  /* 0x0000004a3f947225 */ /* 0x000fe200030e04a4 */
[----:B------:R-:W-:Y:S01]  /*3b510*/  IADD3.X R173, PT, PT, R159, R161, R153, P3, P5 ;  /* 0x000000a19fad7210 */ /* 0x000fe20001fea499 */
[----:B------:R0:W-:Y:S01]  /*3b520*/  STG.E.U8 desc[UR6][R138.64+0x124], R64 ;  /* 0x000124408a007986 */ /* 0x0001e2000c101106 */
[----:B------:R-:W-:Y:S01]  /*3b530*/  SHF.R.U64 R63, R61, 0xd, R69 ;  /* 0x0000000d3d3f7819 */ /* 0x000fe20000001245 */
[----:B------:R-:W-:Y:S01]  /*3b540*/  IMAD.WIDE.U32 R158, R180, R156, RZ ;  /* 0x0000009cb49e7225 */ /* 0x000fe200078e00ff */
[----:B------:R-:W-:-:S03]  /*3b550*/  LOP3.LUT R169, R169, 0x70000, R64, 0xf8, !PT ;  /* 0x00070000a9a97812 */ /* 0x000fc600078ef840 */
[----:B------:R-:W-:Y:S01]  /*3b560*/  IMAD.WIDE.U32 R162, P5, R56, R150, R162 ;  /* 0x0000009638a27225 */ /* 0x000fe200078a00a2 */
[----:B------:R-:W-:Y:S01]  /*3b570*/  LEA.HI R176, P3, R35, R168, RZ, 0xd ;  /* 0x000000a823b07211 */ /* 0x000fe200078768ff */
[----:B------:R1:W-:Y:S01]  /*3b580*/  STG.E.U8 desc[UR6][R138.64+0x128], R63 ;  /* 0x0001283f8a007986 */ /* 0x0003e2000c101106 */
[C---:B------:R-:W-:Y:S02]  /*3b590*/  SHF.L.U64.HI R147, R156.reuse, 0x1, R35 ;  /* 0x000000019c937819 */ /* 0x040fe40000010223 */
[----:B0-----:R-:W-:Y:S01]  /*3b5a0*/  SHF.R.U32.HI R64, RZ, 0x8, R64 ;  /* 0x00000008ff407819 */ /* 0x001fe20000011640 */
[----:B------:R-:W-:Y:S01]  /*3b5b0*/  IMAD.SHL.U32 R179, R156, 0x2, RZ ;  /* 0x000000029cb37824 */ /* 0x000fe200078e00ff */
[----:B------:R-:W-:Y:S01]  /*3b5c0*/  SHF.R.U64 R35, R61, 0x5, R69 ;  /* 0x000000053d237819 */ /* 0x000fe20000001245 */
[----:B------:R-:W-:Y:S01]  /*3b5d0*/  IMAD.X R153, RZ, RZ, RZ, P5 ;  /* 0x000000ffff997224 */ /* 0x000fe200028e06ff */
[----:B------:R-:W-:Y:S01]  /*3b5e0*/  LOP3.LUT R178, R166, 0x7ffff, RZ, 0xc0, !PT ;  /* 0x0007ffffa6b27812 */ /* 0x000fe200078ec0ff */
[----:B------:R-:W-:Y:S01]  /*3b5f0*/  IMAD.WIDE.U32 R156, P5, R180, R156, R158 ;  /* 0x0000009cb49c7225 */ /* 0x000fe200078a009e */
[----:B------:R0:W-:Y:S01]  /*3b600*/  STG.E.U8 desc[UR6][R138.64+0x125], R64 ;  /* 0x000125408a007986 */ /* 0x0001e2000c101106 */
[----:B-1----:R-:W-:-:S02]  /*3b610*/  SEL R63, R141, R85, !P0 ;  /* 0x000000558d3f7207 */ /* 0x002fc40004000000 */
[----:B------:R-:W-:Y:S01]  /*3b620*/  IMAD.WIDE.U32 R158, R47, R51, RZ ;  /* 0x000000332f9e7225 */ /* 0x000fe200078e00ff */
[----:B------:R-:W-:Y:S01]  /*3b630*/  IADD3 R142, P0, PT, -R68, -0x26, RZ ;  /* 0xffffffda448e7810 */ /* 0x000fe20007f1e1ff */
[----:B------:R1:W-:Y:S01]  /*3b640*/  STG.E.U8 desc[UR6][R138.64+0x127], R35 ;  /* 0x000127238a007986 */ /* 0x0003e2000c101106 */
[----:B------:R-:W-:Y:S01]  /*3b650*/  IADD3.X R178, PT, PT, RZ, R178, RZ, P3, !PT ;  /* 0x000000b2ffb27210 */ /* 0x000fe20001ffe4ff */
[----:B------:R-:W-:Y:S01]  /*3b660*/  IMAD.WIDE.U32 R160, R150, R58, RZ ;  /* 0x0000003a96a07225 */ /* 0x000fe200078e00ff */
[----:B------:R-:W-:Y:S02]  /*3b670*/  SEL R142, R142, R68, !P2 ;  /* 0x000000448e8e7207 */ /* 0x000fe40005000000 */
[C-C-:B0-----:R-:W-:Y:S02]  /*3b680*/  SHF.R.U64 R64, R61.reuse, 0x15, R69.reuse ;  /* 0x000000153d407819 */ /* 0x141fe40000001245 */
[----:B------:R-:W-:Y:S02]  /*3b690*/  SHF.R.U64 R61, R61, 0x1d, R69 ;  /* 0x0000001d3d3d7819 */ /* 0x000fe40000001245 */
[----:B-1----:R-:W-:Y:S01]  /*3b6a0*/  IADD3.X R35, PT, PT, ~R63, 0xfffff, RZ, P0, !PT ;  /* 0x000fffff3f237810 */ /* 0x002fe200007fe5ff */
[----:B------:R0:W-:Y:S01]  /*3b6b0*/  STG.E.U8 desc[UR6][R138.64+0xf7], R167 ;  /* 0x0000f7a78a007986 */ /* 0x0001e2000c101106 */
[----:B------:R-:W-:-:S02]  /*3b6c0*/  IMAD.MOV.U32 R183, RZ, RZ, R182 ;  /* 0x000000ffffb77224 */ /* 0x000fc400078e00b6 */
[----:B------:R-:W-:Y:S01]  /*3b6d0*/  IMAD.WIDE.U32 R158, P0, R57, R50, R158 ;  /* 0x00000032399e7225 */ /* 0x000fe2000780009e */
[----:B------:R1:W-:Y:S03]  /*3b6e0*/  STG.E.U8 desc[UR6][R138.64+0x11e], R140 ;  /* 0x00011e8c8a007986 */ /* 0x0003e6000c101106 */
[----:B------:R-:W-:Y:S01]  /*3b6f0*/  IMAD R182, R178, 0x26, RZ ;  /* 0x00000026b2b67824 */ /* 0x000fe200078e02ff */
[----:B------:R3:W-:Y:S01]  /*3b700*/  STG.E.U8 desc[UR6][R138.64+0x12a], R61 ;  /* 0x00012a3d8a007986 */ /* 0x0007e2000c101106 */
[----:B------:R-:W-:Y:S01]  /*3b710*/  IADD3 R168, P3, PT, R161, R162, RZ ;  /* 0x000000a2a1a87210 */ /* 0x000fe20007f7e0ff */
[----:B0-----:R-:W-:-:S04]  /*3b720*/  IMAD.WIDE.U32 R166, R50, R51, RZ ;  /* 0x0000003332a67225 */ /* 0x001fc800078e00ff */
[----:B-1----:R-:W-:Y:S01]  /*3b730*/  IMAD.WIDE.U32 R140, R176, 0x26, RZ ;  /* 0x00000026b08c7825 */ /* 0x002fe200078e00ff */
[----:B---3--:R-:W-:Y:S02]  /*3b740*/  SEL R61, R35, R63, !P2 ;  /* 0x0000003f233d7207 */ /* 0x008fe40005000000 */
[----:B------:R-:W-:Y:S01]  /*3b750*/  IADD3 R76, P2, PT, -R142, R185, RZ ;  /* 0x000000b98e4c7210 */ /* 0x000fe20007f5e1ff */
[----:B------:R-:W-:Y:S01]  /*3b760*/  IMAD.MOV.U32 R152, RZ, RZ, R163 ;  /* 0x000000ffff987224 */ /* 0x000fe200078e00a3 */
[----:B------:R0:W-:Y:S01]  /*3b770*/  STG.E.U8 desc[UR6][R138.64+0x129], R64 ;  /* 0x000129408a007986 */ /* 0x0001e2000c101106 */
[----:B------:R-:W-:Y:S01]  /*3b780*/  IADD3.X R163, PT, PT, RZ, RZ, RZ, P0, !PT ;  /* 0x000000ffffa37210 */ /* 0x000fe200007fe4ff */
[----:B------:R-:W-:Y:S02]  /*3b790*/  IMAD.IADD R182, R141, 0x1, R182 ;  /* 0x000000018db67824 */ /* 0x000fe400078e02b6 */
[----:B------:R-:W-:Y:S01]  /*3b7a0*/  IMAD.X R161, RZ, RZ, RZ, P5 ;  /* 0x000000ffffa17224 */ /* 0x000fe200028e06ff */
[----:B------:R-:W-:Y:S01]  /*3b7b0*/  IADD3 R141, P5, PT, R167, R158, RZ ;  /* 0x0000009ea78d7210 */ /* 0x000fe20007fbe0ff */
[----:B--2---:R-:W-:Y:S01]  /*3b7c0*/  IMAD.X R35, R171, 0x1, ~R61, P2 ;  /* 0x00000001ab237824 */ /* 0x004fe200010e0e3d */
[----:B------:R-:W-:-:S02]  /*3b7d0*/  SHF.R.U32.HI R169, RZ, 0x10, R169 ;  /* 0x00000010ffa97819 */ /* 0x000fc400000116a9 */
[----:B0-----:R-:W-:Y:S01]  /*3b7e0*/  IADD3 R64, P0, PT, R160, R166, RZ ;  /* 0x000000a6a0407210 */ /* 0x001fe20007f1e0ff */
[----:B------:R-:W-:Y:S01]  /*3b7f0*/  IMAD.WIDE.U32 R166, R174, R76, RZ ;  /* 0x0000004caea67225 */ /* 0x000fe200078e00ff */
[----:B------:R-:W-:Y:S02]  /*3b800*/  SHF.R.U32.HI R160, RZ, 0x5, R69 ;  /* 0x00000005ffa07819 */ /* 0x000fe40000011645 */
[----:B------:R-:W-:Y:S01]  /*3b810*/  IADD3.X R69, P2, PT, R168, R141, RZ, P0, !PT ;  /* 0x0000008da8457210 */ /* 0x000fe2000075e4ff */
[----:B------:R0:W-:Y:S01]  /*3b820*/  STG.E.U8 desc[UR6][R138.64+0x126], R169 ;  /* 0x000126a98a007986 */ /* 0x0001e2000c101106 */
[----:B------:R-:W-:Y:S01]  /*3b830*/  IMAD.WIDE.U32 R166, P0, R35, R175, R166 ;  /* 0x000000af23a67225 */ /* 0x000fe200078000a6 */
[----:B------:R-:W-:Y:S02]  /*3b840*/  MOV R162, R159 ;  /* 0x0000009f00a27202 */ /* 0x000fe40000000f00 */
[----:B------:R-:W-:Y:S01]  /*3b850*/  SHF.R.U64 R141, R65, 0x2, R67 ;  /* 0x00000002418d7819 */ /* 0x000fe20000001243 */
[----:B------:R-:W-:Y:S01]  /*3b860*/  IMAD.MOV.U32 R185, RZ, RZ, R183 ;  /* 0x000000ffffb97224 */ /* 0x000fe200078e00b7 */
[----:B------:R-:W-:Y:S01]  /*3b870*/  MOV R183, R187 ;  /* 0x000000bb00b77202 */ /* 0x000fe20000000f00 */
[----:B------:R-:W-:Y:S01]  /*3b880*/  IMAD.X R171, RZ, RZ, RZ, P0 ;  /* 0x000000ffffab7224 */ /* 0x000fe200000e06ff */
[----:B------:R-:W-:Y:S01]  /*3b890*/  IADD3 R187, P0, PT, R143, R156, RZ ;  /* 0x0000009c8fbb7210 */ /* 0x000fe20007f1e0ff */
[----:B0-----:R-:W-:Y:S01]  /*3b8a0*/  IMAD.WIDE.U32 R168, R175, R76, RZ ;  /* 0x0000004cafa87225 */ /* 0x001fe200078e00ff */
[----:B------:R0:W-:Y:S02]  /*3b8b0*/  STG.E.U8 desc[UR6][R138.64+0x12d], R141 ;  /* 0x00012d8d8a007986 */ /* 0x0001e4000c101106 */
[----:B------:R-:W-:Y:S01]  /*3b8c0*/  IADD3.X R187, P4, PT, R170, R187, RZ, P4, !PT ;  /* 0x000000bbaabb7210 */ /* 0x000fe2000279e4ff */
[----:B------:R-:W-:Y:S01]  /*3b8d0*/  IMAD.WIDE.U32.X R152, R56, R151, R152, P3 ;  /* 0x0000009738987225 */ /* 0x000fe200018e0498 */
[----:B------:R-:W-:-:S03]  /*3b8e0*/  IADD3 R64, P3, PT, R64, R168, RZ ;  /* 0x000000a840407210 */ /* 0x000fc60007f7e0ff */
[----:B------:R-:W-:Y:S01]  /*3b8f0*/  IMAD.WIDE.U32.X R162, R57, R47, R162, P5 ;  /* 0x0000002f39a27225 */ /* 0x000fe200028e04a2 */
[----:B------:R-:W-:-:S03]  /*3b900*/  IADD3 R168, P5, PT, R169, R166, RZ ;  /* 0x000000a6a9a87210 */ /* 0x000fc60007fbe0ff */
[----:B------:R-:W-:Y:S01]  /*3b910*/  IMAD.WIDE.U32 R164, R74, R140, RZ ;  /* 0x0000008c4aa47225 */ /* 0x000fe200078e00ff */
[----:B0-----:R-:W-:-:S03]  /*3b920*/  SHF.R.U64 R141, R65, 0xa, R67 ;  /* 0x0000000a418d7819 */ /* 0x001fc60000001243 */
[----:B------:R-:W-:Y:S01]  /*3b930*/  IMAD.MOV.U32 R170, RZ, RZ, R167 ;  /* 0x000000ffffaa7224 */ /* 0x000fe200078e00a7 */
[----:B------:R0:W-:Y:S01]  /*3b940*/  STG.E.U8 desc[UR6][R138.64+0x12b], R160 ;  /* 0x00012ba08a007986 */ /* 0x0001e2000c101106 */
[----:B------:R-:W-:Y:S01]  /*3b950*/  IMAD.WIDE.U32 R158, P6, R182, R73, R164 ;  /* 0x00000049b69e7225 */ /* 0x000fe200078c00a4 */
[----:B------:R-:W-:Y:S02]  /*3b960*/  IADD3.X R69, P3, PT, R69, R168, RZ, P3, !PT ;  /* 0x000000a845457210 */ /* 0x000fe40001f7e4ff */
[----:B------:R1:W-:Y:S01]  /*3b970*/  STG.E.U8 desc[UR6][R138.64+0x12e], R141 ;  /* 0x00012e8d8a007986 */ /* 0x0003e2000c101106 */
[----:B------:R-:W-:Y:S01]  /*3b980*/  IMAD.WIDE.U32.X R170, R35, R174, R170, P5 ;  /* 0x000000ae23aa7225 */ /* 0x000fe200028e04aa */
[----:B0-----:R-:W-:-:S03]  /*3b990*/  MOV R160, R157 ;  /* 0x0000009d00a07202 */ /* 0x001fc60000000f00 */
[----:B------:R-:W-:-:S04]  /*3b9a0*/  IMAD.WIDE.U32 R156, R71, R51, RZ ;  /* 0x00000033479c7225 */ /* 0x000fc800078e00ff */
[----:B-1----:R-:W-:Y:S01]  /*3b9b0*/  IMAD.WIDE.U32 R140, R73, R140, RZ ;  /* 0x0000008c498c7225 */ /* 0x002fe200078e00ff */
[----:B------:R-:W-:-:S03]  /*3b9c0*/  IADD3.X R169, P2, P3, R170, R162, R152, P3, P2 ;  /* 0x000000a2aaa97210 */ /* 0x000fc60001b44498 */
[----:B------:R-:W-:Y:S01]  /*3b9d0*/  IMAD.WIDE.U32.X R160, R180, R180, R160, P0 ;  /* 0x000000b4b4a07225 */ /* 0x000fe200000e04a0 */
[----:B------:R-:W-:Y:S02]  /*3b9e0*/  IADD3 R140, P0, PT, R155, R140, RZ ;  /* 0x0000008c9b8c7210 */ /* 0x000fe40007f1e0ff */
[----:B------:R-:W-:Y:S01]  /*3b9f0*/  IADD3 R141, P5, PT, R141, R158, RZ ;  /* 0x0000009e8d8d7210 */ /* 0x000fe20007fbe0ff */
[----:B------:R-:W-:Y:S02]  /*3ba00*/  IMAD.X R165, RZ, RZ, RZ, P6 ;  /* 0x000000ffffa57224 */ /* 0x000fe400030e06ff */
[----:B------:R-:W-:Y:S01]  /*3ba10*/  IMAD.MOV.U32 R164, RZ, RZ, R159 ;  /* 0x000000ffffa47224 */ /* 0x000fe200078e009f */
[----:B------:R-:W-:Y:S01]  /*3ba20*/  IADD3.X R170, PT, PT, R171, R163, R153, P2, P3 ;  /* 0x000000a3abaa7210 */ /* 0x000fe200017e6499 */
[----:B------:R-:W-:Y:S01]  /*3ba30*/  IMAD.WIDE.U32 R156, P6, R57, R48, R156 ;  /* 0x00000030399c7225 */ /* 0x000fe200078c009c */
[----:B------:R-:W-:Y:S02]  /*3ba40*/  IADD3.X R187, P0, PT, R187, R141, RZ, P0, !PT ;  /* 0x0000008dbbbb7210 */ /* 0x000fe4000071e4ff */
[----:B------:R-:W-:Y:S01]  /*3ba50*/  LOP3.LUT R141, R179, 0xfffffffe, RZ, 0xc0, !PT ;  /* 0xfffffffeb38d7812 */ /* 0x000fe200078ec0ff */
[----:B------:R-:W-:-:S04]  /*3ba60*/  IMAD.WIDE.U32 R162, R48, R51, RZ ;  /* 0x0000003330a27225 */ /* 0x000fc800078e00ff */
[----:B------:R-:W-:-:S04]  /*3ba70*/  IMAD.WIDE.U32 R158, R46, R76, RZ ;  /* 0x0000004c2e9e7225 */ /* 0x000fc800078e00ff */
[----:B------:R-:W-:Y:S01]  /*3ba80*/  IMAD.WIDE.U32.X R164, R182, R74, R164, P5 ;  /* 0x0000004ab6a47225 */ /* 0x000fe200028e04a4 */
[----:B------:R-:W-:-:S03]  /*3ba90*/  IADD3.X R153, PT, PT, RZ, RZ, RZ, P6, !PT ;  /* 0x000000ffff997210 */ /* 0x000fc600037fe4ff */
[----:B------:R-:W-:Y:S01]  /*3baa0*/  IMAD.MOV.U32 R251, RZ, RZ, R215 ;  /* 0x000000fffffb7224 */ /* 0x000fe200078e00d7 */
[----:B------:R-:W-:Y:S01]  /*3bab0*/  IADD3 R215, P2, PT, R154, R162, RZ ;  /* 0x000000a29ad77210 */ /* 0x000fe20007f5e0ff */
[----:B------:R-:W-:Y:S01]  /*3bac0*/  IMAD.MOV.U32 R152, RZ, RZ, R157 ;  /* 0x000000ffff987224 */ /* 0x000fe200078e009d */
[----:B------:R-:W-:Y:S01]  /*3bad0*/  IADD3 R163, P3, PT, R163, R156, RZ ;  /* 0x0000009ca3a37210 */ /* 0x000fe20007f7e0ff */
[----:B------:R-:W-:Y:S01]  /*3bae0*/  IMAD.WIDE.U32 R154, R79, R141, RZ ;  /* 0x0000008d4f9a7225 */ /* 0x000fe200078e00ff */
[----:B------:R-:W-:Y:S02]  /*3baf0*/  LOP3.LUT R166, R147, 0xfffff, RZ, 0xc0, !PT ;  /* 0x000fffff93a67812 */ /* 0x000fe400078ec0ff */
[----:B------:R-:W-:Y:S01]  /*3bb00*/  IADD3.X R143, P4, P6, R164, R160, R126, P0, P4 ;  /* 0x000000a0a48f7210 */ /* 0x000fe2000068847e */
[----:B------:R-:W-:-:S04]  /*3bb10*/  IMAD.WIDE.U32 R158, P5, R35, R45, R158 ;  /* 0x0000002d239e7225 */ /* 0x000fc800078a009e */
[----:B------:R-:W-:Y:S01]  /*3bb20*/  IMAD.WIDE.U32 R156, R45, R76, RZ ;  /* 0x0000004c2d9c7225 */ /* 0x000fe200078e00ff */
[----:B------:R-:W-:Y:S02]  /*3bb30*/  IADD3.X R164, PT, PT, R165, R161, R127, P4, P6 ;  /* 0x000000a1a5a47210 */ /* 0x000fe400027ec47f */
[----:B------:R-:W-:Y:S01]  /*3bb40*/  IADD3 R154, P0, PT, R154, R146, RZ ;  /* 0x000000929a9a7210 */ /* 0x000fe20007f1e0ff */
[----:B------:R-:W-:Y:S01]  /*3bb50*/  IMAD.X R147, RZ, RZ, RZ, P5 ;  /* 0x000000ffff937224 */ /* 0x000fe200028e06ff */
[----:B------:R-:W-:Y:S01]  /*3bb60*/  IADD3 R214, P5, PT, R157, R158, RZ ;  /* 0x0000009e9dd67210 */ /* 0x000fe20007fbe0ff */
[----:B------:R-:W-:Y:S01]  /*3bb70*/  IMAD.WIDE.U32 R126, R166, R176, RZ ;  /* 0x000000b0a67e7225 */ /* 0x000fe200078e00ff */
[----:B------:R-:W-:Y:S02]  /*3bb80*/  MOV R146, R159 ;  /* 0x0000009f00927202 */ /* 0x000fe40000000f00 */
[----:B------:R-:W-:Y:S02]  /*3bb90*/  IADD3.X R66, P2, PT, R66, R163, RZ, P2, !PT ;  /* 0x000000a342427210 */ /* 0x000fe4000175e4ff */
[----:B------:R-:W-:Y:S01]  /*3bba0*/  IADD3 R215, P4, PT, R215, R156, RZ ;  /* 0x0000009cd7d77210 */ /* 0x000fe20007f9e0ff */
[----:B------:R-:W-:Y:S01]  /*3bbb0*/  IMAD.WIDE.U32.X R152, R57, R71, R152, P3 ;  /* 0x0000004739987225 */ /* 0x000fe200018e0498 */
[----:B------:R0:W-:Y:S02]  /*3bbc0*/  STG.E.U8 desc[UR6][R138.64+0x103], R227 ;  /* 0x000103e38a007986 */ /* 0x0001e4000c101106 */
[----:B------:R-:W-:Y:S01]  /*3bbd0*/  IADD3.X R214, P4, PT, R66, R214, RZ, P4, !PT ;  /* 0x000000d642d67210 */ /* 0x000fe2000279e4ff */
[----:B------:R-:W-:-:S04]  /*3bbe0*/  IMAD.WIDE.U32 R156, P3, R141, R178, R126 ;  /* 0x000000b28d9c7225 */ /* 0x000fc8000786007e */
[----:B------:R-:W-:-:S04]  /*3bbf0*/  IMAD.WIDE.U32.X R160, R35, R46, R146, P5 ;  /* 0x0000002e23a07225 */ /* 0x000fc800028e0492 */
[----:B------:R-:W-:Y:S01]  /*3bc00*/  IMAD.WIDE.U32 R126, R141, R176, RZ ;  /* 0x000000b08d7e7225 */ /* 0x000fe200078e00ff */
[----:B0-----:R-:W-:Y:S02]  /*3bc10*/  MOV R227, R217 ;  /* 0x000000d900e37202 */ /* 0x001fe40000000f00 */
[----:B------:R-:W-:Y:S01]  /*3bc20*/  IADD3.X R217, P2, P4, R160, R77, R152, P4, P2 ;  /* 0x0000004da0d97210 */ /* 0x000fe20002444498 */
[----:B------:R-:W-:Y:S01]  /*3bc30*/  IMAD.WIDE.U32 R158, R181, R141, RZ ;  /* 0x0000008db59e7225 */ /* 0x000fe200078e00ff */
[----:B------:R-:W-:Y:S01]  /*3bc40*/  IADD3 R66, P5, PT, R127, R156, RZ ;  /* 0x0000009c7f427210 */ /* 0x000fe20007fbe0ff */
[----:B------:R0:W-:Y:S02]  /*3bc50*/  STG.E.U8 desc[UR6][R138.64+0x100], R248 ;  /* 0x000100f88a007986 */ /* 0x0001e4000c101106 */
[----:B------:R-:W-:Y:S01]  /*3bc60*/  IMAD.X R147, RZ, RZ, RZ, P3 ;  /* 0x000000ffff937224 */ /* 0x000fe200018e06ff */
[----:B------:R-:W-:Y:S01]  /*3bc70*/  IADD3 R80, P3, PT, R80, R126, RZ ;  /* 0x0000007e50507210 */ /* 0x000fe20007f7e0ff */
[----:B------:R-:W-:-:S02]  /*3bc80*/  IMAD.MOV.U32 R146, RZ, RZ, R157 ;  /* 0x000000ffff927224 */ /* 0x000fc400078e009d */
[----:B------:R-:W-:Y:S01]  /*3bc90*/  IMAD.WIDE.U32 R162, R178, R176, RZ ;  /* 0x000000b0b2a27225 */ /* 0x000fe200078e00ff */
[----:B------:R-:W-:-:S03]  /*3bca0*/  IADD3.X R172, P3, PT, R172, R66, RZ, P3, !PT ;  /* 0x00000042acac7210 */ /* 0x000fc60001f7e4ff */
[----:B0-----:R-:W-:Y:S01]  /*3bcb0*/  IMAD.MOV.U32 R248, RZ, RZ, R213 ;  /* 0x000000fffff87224 */ /* 0x001fe200078e00d5 */
[----:B------:R-:W-:Y:S01]  /*3bcc0*/  IADD3.X R213, PT, PT, R161, R136, R153, P2, P4 ;  /* 0x00000088a1d57210 */ /* 0x000fe200017e8499 */
[----:B------:R-:W-:-:S04]  /*3bcd0*/  IMAD.WIDE.U32 R158, P4, R166, R177, R158 ;  /* 0x000000b1a69e7225 */ /* 0x000fc8000788009e */
[----:B------:R-:W-:Y:S01]  /*3bce0*/  IMAD.WIDE.U32.X R146, R166, R178, R146, P5 ;  /* 0x000000b2a6927225 */ /* 0x000fe200028e0492 */
[----:B------:R-:W-:-:S03]  /*3bcf0*/  IADD3.X R153, PT, PT, RZ, RZ, RZ, P4, !PT ;  /* 0x000000ffff997210 */ /* 0x000fc600027fe4ff */
[----:B------:R-:W-:Y:S01]  /*3bd00*/  IMAD.WIDE.U32 R156, R177, R141, RZ ;  /* 0x0000008db19c7225 */ /* 0x000fe200078e00ff */
[----:B------:R-:W-:-:S03]  /*3bd10*/  IADD3.X R77, P3, P4, R146, R130, R134, P3, P1 ;  /* 0x00000082924d7210 */ /* 0x000fc60001c62486 */
[----:B------:R-:W-:Y:S01]  /*3bd20*/  IMAD.WIDE.U32 R126, R176, R176, RZ ;  /* 0x000000b0b07e7225 */ /* 0x000fe200078e00ff */
[----:B------:R-:W-:-:S03]  /*3bd30*/  IADD3 R66, P1, PT, R157, R158, RZ ;  /* 0x0000009e9d427210 */ /* 0x000fc60007f3e0ff */
[----:B------:R-:W-:Y:S01]  /*3bd40*/  IMAD.WIDE.U32 R162, P6, R176, R178, R162 ;  /* 0x000000b2b0a27225 */ /* 0x000fe200078c00a2 */
[----:B------:R-:W-:-:S03]  /*3bd50*/  IADD3 R180, P2, PT, R126, R128, RZ ;  /* 0x000000807eb47210 */ /* 0x000fc60007f5e0ff */
[----:B------:R-:W-:Y:S01]  /*3bd60*/  IMAD.MOV.U32 R152, RZ, RZ, R159 ;  /* 0x000000ffff987224 */ /* 0x000fe200078e009f */
[----:B------:R-:W-:Y:S01]  /*3bd70*/  IADD3 R128, P5, PT, R127, R162, RZ ;  /* 0x000000a27f807210 */ /* 0x000fe20007fbe0ff */
[----:B------:R-:W-:Y:S01]  /*3bd80*/  IMAD.WIDE.U32 R160, R151, R51, RZ ;  /* 0x0000003397a07225 */ /* 0x000fe200078e00ff */
[----:B------:R-:W-:-:S03]  /*3bd90*/  IADD3.X R157, PT, PT, R147, R131, R135, P3, P4 ;  /* 0x00000083939d7210 */ /* 0x000fc60001fe8487 */
[----:B------:R-:W-:Y:S01]  /*3bda0*/  IMAD.WIDE.U32 R126, R70, R141, RZ ;  /* 0x0000008d467e7225 */ /* 0x000fe200078e00ff */
[----:B------:R-:W-:-:S03]  /*3bdb0*/  IADD3.X R134, P2, PT, R129, R128, RZ, P2, !PT ;  /* 0x0000008081867210 */ /* 0x000fc6000175e4ff */
[----:B------:R-:W-:Y:S01]  /*3bdc0*/  IMAD.WIDE.U32.X R152, R166, R181, R152, P1 ;  /* 0x000000b5a6987225 */ /* 0x000fe200008e0498 */
[----:B------:R-:W-:-:S03]  /*3bdd0*/  IADD3 R180, P1, PT, R180, R156, RZ ;  /* 0x0000009cb4b47210 */ /* 0x000fc60007f3e0ff */
[----:B------:R-:W-:Y:S02]  /*3bde0*/  IMAD.X R131, RZ, RZ, RZ, P6 ;  /* 0x000000ffff837224 */ /* 0x000fe400030e06ff */
[----:B------:R-:W-:Y:S01]  /*3bdf0*/  IMAD.MOV.U32 R130, RZ, RZ, R163 ;  /* 0x000000ffff827224 */ /* 0x000fe200078e00a3 */
[----:B------:R-:W-:Y:S01]  /*3be00*/  SHF.R.U64 R128, R65, 0x12, R67 ;  /* 0x0000001241807819 */ /* 0x000fe20000001243 */
[----:B------:R-:W-:Y:S01]  /*3be10*/  IMAD.WIDE.U32 R160, P3, R57, R150, R160 ;  /* 0x0000009639a07225 */ /* 0x000fe200078600a0 */
[----:B------:R-:W-:-:S03]  /*3be20*/  IADD3.X R65, P1, PT, R134, R66, RZ, P1, !PT ;  /* 0x0000004286417210 */ /* 0x000fc60000f3e4ff */
[----:B------:R-:W-:Y:S01]  /*3be30*/  IMAD.WIDE.U32 R126, P4, R166, R79, R126 ;  /* 0x0000004fa67e7225 */ /* 0x000fe2000788007e */
[----:B------:R-:W-:-:S03]  /*3be40*/  SHF.R.U32.HI R66, RZ, 0x2, R67 ;  /* 0x00000002ff427819 */ /* 0x000fc60000011643 */
[----:B------:R-:W-:Y:S01]  /*3be50*/  IMAD.WIDE.U32.X R130, R178, R178, R130, P5 ;  /* 0x000000b2b2827225 */ /* 0x000fe200028e0482 */
[----:B------:R-:W-:-:S03]  /*3be60*/  IADD3.X R129, PT, PT, RZ, RZ, RZ, P3, !PT ;  /* 0x000000ffff817210 */ /* 0x000fc60001ffe4ff */
[----:B------:R-:W-:Y:S01]  /*3be70*/  IMAD.WIDE.U32 R146, R47, R76, RZ ;  /* 0x0000004c2f927225 */ /* 0x000fe200078e00ff */
[----:B------:R-:W-:Y:S01]  /*3be80*/  IADD3 R165, P3, PT, R155, R126, RZ ;  /* 0x0000007e9ba57210 */ /* 0x000fe20007f7e0ff */
[----:B------:R0:W-:Y:S01]  /*3be90*/  STG.E.U8 desc[UR6][R138.64+0x131], R66 ;  /* 0x000131428a007986 */ /* 0x0001e2000c101106 */
[----:B------:R-:W-:Y:S01]  /*3bea0*/  IADD3.X R155, P1, P2, R152, R130, R144, P1, P2 ;  /* 0x00000082989b7210 */ /* 0x000fe20000a24490 */
[----:B------:R-:W-:Y:S01]  /*3beb0*/  IMAD.WIDE.U32 R134, R150, R51, RZ ;  /* 0x0000003396867225 */ /* 0x000fe200078e00ff */
[----:B------:R-:W-:-:S03]  /*3bec0*/  SHF.R.U32.HI R130, RZ, 0xa, R67 ;  /* 0x0000000aff827819 */ /* 0x000fc60000011643 */
[----:B------:R-:W-:Y:S01]  /*3bed0*/  IMAD.WIDE.U32 R146, P6, R35, R50, R146 ;  /* 0x0000003223927225 */ /* 0x000fe200078c0092 */
[----:B------:R1:W-:Y:S01]  /*3bee0*/  STG.E.U8 desc[UR6][R138.64+0x12f], R128 ;  /* 0x00012f808a007986 */ /* 0x0003e2000c101106 */
[----:B------:R-:W-:Y:S02]  /*3bef0*/  IADD3 R126, P5, PT, R135, R160, RZ ;  /* 0x000000a0877e7210 */ /* 0x000fe40007fbe0ff */
[----:B0-----:R-:W-:Y:S01]  /*3bf00*/  IMAD.WIDE.U32 R66, R50, R76, RZ ;  /* 0x0000004c32427225 */ /* 0x001fe200078e00ff */
[----:B------:R-:W-:Y:S02]  /*3bf10*/  IADD3.X R156, PT, PT, R153, R131, R145, P1, P2 ;  /* 0x00000083999c7210 */ /* 0x000fe40000fe4491 */
[----:B------:R-:W-:Y:S01]  /*3bf20*/  IADD3 R160, P2, PT, R134, R66, RZ ;  /* 0x0000004286a07210 */ /* 0x000fe20007f5e0ff */
[----:B-1----:R-:W-:Y:S01]  /*3bf30*/  IMAD.MOV.U32 R128, RZ, RZ, R161 ;  /* 0x000000ffff807224 */ /* 0x002fe200078e00a1 */
[----:B------:R-:W-:Y:S01]  /*3bf40*/  IADD3 R161, P1, PT, R67, R146, RZ ;  /* 0x0000009243a17210 */ /* 0x000fe20007f3e0ff */
[----:B------:R-:W-:-:S04]  /*3bf50*/  IMAD.WIDE.U32 R66, R43, 0x13, RZ ;  /* 0x000000132b427825 */ /* 0x000fc800078e00ff */
[----:B------:R-:W-:Y:S01]  /*3bf60*/  IMAD R134, R42, 0x13, RZ ;  /* 0x000000132a867824 */ /* 0x000fe200078e02ff */
[----:B------:R-:W-:Y:S01]  /*3bf70*/  SHF.L.U64.HI R178, R176, 0x1, R178 ;  /* 0x00000001b0b27819 */ /* 0x000fe200000102b2 */
[----:B------:R-:W-:Y:S01]  /*3bf80*/  IMAD.WIDE.U32 R152, R174, R66, RZ ;  /* 0x00000042ae987225 */ /* 0x000fe200078e00ff */
[----:B------:R0:W-:Y:S02]  /*3bf90*/  STG.E.U8 desc[UR6][R138.64+0x132], R130 ;  /* 0x000132828a007986 */ /* 0x0001e4000c101106 */
[----:B------:R-:W-:Y:S01]  /*3bfa0*/  IADD3 R67, PT, PT, R67, R134, RZ ;  /* 0x0000008643437210 */ /* 0x000fe20007ffe0ff */
[----:B------:R-:W-:Y:S01]  /*3bfb0*/  IMAD.SHL.U32 R176, R176, 0x2, RZ ;  /* 0x00000002b0b07824 */ /* 0x000fe200078e00ff */
[----:B------:R-:W-:Y:S01]  /*3bfc0*/  IADD3.X R131, PT, PT, RZ, RZ, RZ, P6, !PT ;  /* 0x000000ffff837210 */ /* 0x000fe200037fe4ff */
[----:B------:R-:W-:-:S04]  /*3bfd0*/  IMAD.WIDE.U32 R144, R175, R66, RZ ;  /* 0x00000042af907225 */ /* 0x000fc800078e00ff */
[----:B------:R-:W-:-:S04]  /*3bfe0*/  IMAD.WIDE.U32 R134, R181, R176, RZ ;  /* 0x000000b0b5867225 */ /* 0x000fc800078e00ff */
[----:B0-----:R-:W-:Y:S02]  /*3bff0*/  IMAD.MOV.U32 R130, RZ, RZ, R147 ;  /* 0x000000ffff827224 */ /* 0x001fe400078e0093 */
[----:B------:R-:W-:-:S04]  /*3c000*/  IMAD.WIDE.U32.X R146, R57, R151, R128, P5 ;  /* 0x0000009739927225 */ /* 0x000fc800028e0480 */
[----:B------:R-:W-:Y:S01]  /*3c010*/  IMAD.WIDE.U32 R152, P5, R67, R175, R152 ;  /* 0x000000af43987225 */ /* 0x000fe200078a0098 */
[----:B------:R-:W-:Y:S02]  /*3c020*/  IADD3.X R161, P2, PT, R126, R161, RZ, P2, !PT ;  /* 0x000000a17ea17210 */ /* 0x000fe4000175e4ff */
[----:B------:R-:W-:Y:S01]  /*3c030*/  IADD3.X R165, P0, PT, R137, R165, RZ, P0, !PT ;  /* 0x000000a589a57210 */ /* 0x000fe2000071e4ff */
[----:B------:R-:W-:Y:S01]  /*3c040*/  IMAD.X R129, RZ, RZ, RZ, P5 ;  /* 0x000000ffff817224 */ /* 0x000fe200028e06ff */
[----:B------:R-:W-:Y:S01]  /*3c050*/  IADD3 R126, P6, PT, R145, R152, RZ ;  /* 0x00000098917e7210 */ /* 0x000fe20007fde0ff */
[----:B------:R-:W-:-:S04]  /*3c060*/  IMAD.WIDE.U32 R134, P5, R178, R177, R134 ;  /* 0x000000b1b2867225 */ /* 0x000fc800078a0086 */
[----:B------:R-:W-:Y:S01]  /*3c070*/  IMAD.WIDE.U32.X R130, R35, R47, R130, P1 ;  /* 0x0000002f23827225 */ /* 0x000fe200008e0482 */
[----:B------:R-:W-:-:S03]  /*3c080*/  IADD3 R160, P1, PT, R160, R144, RZ ;  /* 0x00000090a0a07210 */ /* 0x000fc60007f3e0ff */
[----:B------:R-:W-:Y:S02]  /*3c090*/  IMAD.MOV.U32 R128, RZ, RZ, R153 ;  /* 0x000000ffff807224 */ /* 0x000fe400078e0099 */
[----:B------:R-:W-:Y:S01]  /*3c0a0*/  IMAD.WIDE.U32 R136, R177, R176, RZ ;  /* 0x000000b0b1887225 */ /* 0x000fe200078e00ff */
[----:B------:R-:W-:-:S03]  /*3c0b0*/  IADD3.X R145, PT, PT, RZ, RZ, RZ, P4, !PT ;  /* 0x000000ffff917210 */ /* 0x000fc600027fe4ff */
[----:B------:R-:W-:Y:S01]  /*3c0c0*/  IMAD.X R153, RZ, RZ, RZ, P5 ;  /* 0x000000ffff997224 */ /* 0x000fe200028e06ff */
[----:B------:R-:W-:Y:S01]  /*3c0d0*/  IADD3.X R161, P5, PT, R161, R126, RZ, P1, !PT ;  /* 0x0000007ea1a17210 */ /* 0x000fe20000fbe4ff */
[----:B------:R-:W-:Y:S01]  /*3c0e0*/  IMAD.WIDE.U32.X R128, R67, R174, R128, P6 ;  /* 0x000000ae43807225 */ /* 0x000fe200030e0480 */
[----:B------:R-:W-:Y:S02]  /*3c0f0*/  IADD3 R154, P4, PT, R154, R136, RZ ;  /* 0x000000889a9a7210 */ /* 0x000fe40007f9e0ff */
[----:B------:R-:W-:Y:S01]  /*3c100*/  IADD3 R136, P6, PT, R137, R134, RZ ;  /* 0x0000008689887210 */ /* 0x000fe20007fde0ff */
[----:B------:R-:W-:Y:S01]  /*3c110*/  IMAD.MOV.U32 R144, RZ, RZ, R127 ;  /* 0x000000ffff907224 */ /* 0x000fe200078e007f */
[----:B------:R-:W-:Y:S01]  /*3c120*/  MOV R152, R135 ;  /* 0x0000008700987202 */ /* 0x000fe20000000f00 */
[----:B------:R-:W-:Y:S01]  /*3c130*/  IMAD.WIDE.U32 R134, R71, R66, RZ ;  /* 0x0000004247867225 */ /* 0x000fe200078e00ff */
[----:B------:R-:W-:-:S03]  /*3c140*/  IADD3.X R162, P2, P5, R128, R130, R146, P5, P2 ;  /* 0x0000008280a27210 */ /* 0x000fc60002d44492 */
[----:B------:R-:W-:Y:S01]  /*3c150*/  IMAD.WIDE.U32 R126, R181, R177, RZ ;  /* 0x000000b1b57e7225 */ /* 0x000fe200078e00ff */
[----:B------:R0:W-:Y:S01]  /*3c160*/  STG.E.U8 desc[UR6][R138.64+0x12c], R205 ;  /* 0x00012ccd8a007986 */ /* 0x0001e2000c101106 */
[----:B------:R-:W-:Y:S02]  /*3c170*/  IADD3.X R163, PT, PT, R129, R131, R147, P2, P5 ;  /* 0x0000008381a37210 */ /* 0x000fe400017ea493 */
[----:B------:R-:W-:Y:S01]  /*3c180*/  IADD3.X R165, P1, PT, R165, R136, RZ, P4, !PT ;  /* 0x00000088a5a57210 */ /* 0x000fe2000273e4ff */
[----:B------:R-:W-:-:S04]  /*3c190*/  IMAD.WIDE.U32 R130, R48, R66, RZ ;  /* 0x0000004230827225 */ /* 0x000fc800078e00ff */
[----:B------:R-:W-:Y:S01]  /*3c1a0*/  IMAD.WIDE.U32 R134, P5, R67, R48, R134 ;  /* 0x0000003043867225 */ /* 0x000fe200078a0086 */
[----:B0-----:R-:W-:-:S03]  /*3c1b0*/  SHF.L.W.U32.HI R205, R187, 0xd, R143 ;  /* 0x0000000dbbcd7819 */ /* 0x001fc60000010e8f */
[----:B------:R-:W-:-:S04]  /*3c1c0*/  IMAD.WIDE.U32 R128, P4, R181, R177, R126 ;  /* 0x000000b1b5807225 */ /* 0x000fc8000788007e */
[----:B------:R-:W-:Y:S01]  /*3c1d0*/  IMAD.WIDE.U32 R126, R177, R177, RZ ;  /* 0x000000b1b17e7225 */ /* 0x000fe200078e00ff */
[----:B------:R-:W-:-:S03]  /*3c1e0*/  IADD3 R205, P2, PT, R205, R80, RZ ;  /* 0x00000050cdcd7210 */ /* 0x000fc60007f5e0ff */
[----:B------:R-:W-:-:S04]  /*3c1f0*/  IMAD.WIDE.U32.X R144, R166, R70, R144, P3 ;  /* 0x00000046a6907225 */ /* 0x000fc800018e0490 */
[----:B------:R-:W-:Y:S01]  /*3c200*/  IMAD.WIDE.U32.X R152, R178, R181, R152, P6 ;  /* 0x000000b5b2987225 */ /* 0x000fe200030e0498 */
[----:B------:R-:W-:-:S03]  /*3c210*/  IADD3 R80, P6, PT, R131, R134, RZ ;  /* 0x0000008683507210 */ /* 0x000fc60007fde0ff */
[----:B------:R-:W-:Y:S01]  /*3c220*/  IMAD.WIDE.U32 R158, R71, R76, RZ ;  /* 0x0000004c479e7225 */ /* 0x000fe200078e00ff */
[----:B------:R-:W-:Y:S02]  /*3c230*/  SHF.L.W.U32.HI R143, R143, 0xd, R164 ;  /* 0x0000000d8f8f7819 */ /* 0x000fe40000010ea4 */
[----:B------:R-:W-:Y:S01]  /*3c240*/  IADD3 R167, P3, PT, R64, R130, RZ ;  /* 0x0000008240a77210 */ /* 0x000fe20007f7e0ff */
[----:B------:R-:W-:Y:S01]  /*3c250*/  IMAD.X R131, RZ, RZ, RZ, P4 ;  /* 0x000000ffff837224 */ /* 0x000fe200020e06ff */
[----:B------:R-:W-:Y:S01]  /*3c260*/  IADD3 R168, P4, PT, R127, R128, RZ ;  /* 0x000000807fa87210 */ /* 0x000fe20007f9e0ff */
[----:B------:R-:W-:Y:S01]  /*3c270*/  IMAD.X R137, RZ, RZ, RZ, P5 ;  /* 0x000000ffff897224 */ /* 0x000fe200028e06ff */
[----:B------:R-:W-:Y:S01]  /*3c280*/  IADD3.X R164, P0, P5, R152, R144, R148, P1, P0 ;  /* 0x0000009098a47210 */ /* 0x000fe20000d00494 */
[----:B------:R-:W-:Y:S01]  /*3c290*/  IMAD.WIDE.U32 R146, R48, R76, RZ ;  /* 0x0000004c30927225 */ /* 0x000fe200078e00ff */
[----:B------:R-:W-:Y:S02]  /*3c2a0*/  MOV R130, R129 ;  /* 0x0000008100827202 */ /* 0x000fe40000000f00 */
[----:B------:R-:W-:Y:S01]  /*3c2b0*/  SHF.R.U64 R134, R62, 0x4, R198 ;  /* 0x000000043e867819 */ /* 0x000fe200000012c6 */
[----:B------:R-:W-:Y:S01]  /*3c2c0*/  IMAD.WIDE.U32 R128, R46, R66, RZ ;  /* 0x000000422e807225 */ /* 0x000fe200078e00ff */
[----:B------:R0:W-:Y:S01]  /*3c2d0*/  STG.E.U8 desc[UR6][R138.64+0x137], R251 ;  /* 0x000137fb8a007986 */ /* 0x0001e2000c101106 */
[----:B------:R-:W-:-:S02]  /*3c2e0*/  IADD3.X R148, PT, PT, R153, R145, R149, P0, P5 ;  /* 0x0000009199947210 */ /* 0x000fc400007ea495 */
[----:B------:R-:W-:Y:S01]  /*3c2f0*/  IMAD.WIDE.U32 R158, P1, R35, R48, R158 ;  /* 0x00000030239e7225 */ /* 0x000fe2000782009e */
[----:B------:R1:W-:Y:S01]  /*3c300*/  STG.E.U8 desc[UR6][R138.64+0x13a], R134 ;  /* 0x00013a868a007986 */ /* 0x0003e2000c101106 */
[----:B------:R-:W-:Y:S02]  /*3c310*/  IADD3.X R149, P3, PT, R69, R80, RZ, P3, !PT ;  /* 0x0000005045957210 */ /* 0x000fe40001f7e4ff */
[----:B------:R-:W-:Y:S02]  /*3c320*/  IMAD.MOV.U32 R136, RZ, RZ, R135 ;  /* 0x000000ffff887224 */ /* 0x000fe400078e0087 */
[----:B0-----:R-:W-:Y:S01]  /*3c330*/  IMAD.MOV.U32 R251, RZ, RZ, R201 ;  /* 0x000000fffffb7224 */ /* 0x001fe200078e00c9 */
[----:B------:R-:W-:Y:S01]  /*3c340*/  IADD3 R201, P0, PT, R81, R146, RZ ;  /* 0x0000009251c97210 */ /* 0x000fe20007f1e0ff */
[----:B------:R-:W-:Y:S02]  /*3c350*/  IMAD.X R81, RZ, RZ, RZ, P1 ;  /* 0x000000ffff517224 */ /* 0x000fe400008e06ff */
[----:B-1----:R-:W-:Y:S01]  /*3c360*/  IMAD.WIDE.U32 R134, P1, R67, R45, R128 ;  /* 0x0000002d43867225 */ /* 0x002fe20007820080 */
[----:B------:R-:W-:-:S02]  /*3c370*/  IADD3.X R64, P2, PT, R143, R172, RZ, P2, !PT ;  /* 0x000000ac8f407210 */ /* 0x000fc4000175e4ff */
[----:B------:R-:W-:Y:S01]  /*3c380*/  IADD3 R127, P5, PT, R147, R158, RZ ;  /* 0x0000009e937f7210 */ /* 0x000fe20007fbe0ff */
[----:B------:R-:W-:Y:S01]  /*3c390*/  IMAD.WIDE.U32 R128, R45, R66, RZ ;  /* 0x000000422d807225 */ /* 0x000fe200078e00ff */
[----:B------:R-:W-:Y:S01]  /*3c3a0*/  MOV R80, R159 ;  /* 0x0000009f00507202 */ /* 0x000fe20000000f00 */
[----:B------:R0:W-:Y:S01]  /*3c3b0*/  STG.E.U8 desc[UR6][R138.64+0x136], R248 ;  /* 0x000136f88a007986 */ /* 0x0001e2000c101106 */
[C-C-:B------:R-:W-:Y:S02]  /*3c3c0*/  SHF.R.U64 R69, R62.reuse, 0xc, R198.reuse ;  /* 0x0000000c3e457819 */ /* 0x140fe400000012c6 */
[C-C-:B------:R-:W-:Y:S01]  /*3c3d0*/  SHF.R.U64 R143, R62.reuse, 0x14, R198.reuse ;  /* 0x000000143e8f7819 */ /* 0x140fe200000012c6 */
[----:B------:R-:W-:Y:S01]  /*3c3e0*/  IMAD.X R145, RZ, RZ, RZ, P1 ;  /* 0x000000ffff917224 */ /* 0x000fe200008e06ff */
[----:B------:R-:W-:Y:S01]  /*3c3f0*/  SHF.R.U64 R62, R62, 0x1c, R198 ;  /* 0x0000001c3e3e7819 */ /* 0x000fe200000012c6 */
[----:B------:R-:W-:Y:S01]  /*3c400*/  IMAD.WIDE.U32.X R80, R35, R71, R80, P5 ;  /* 0x0000004723507225 */ /* 0x000fe200028e0450 */
[----:B------:R-:W-:-:S02]  /*3c410*/  IADD3.X R75, P0, PT, R75, R127, RZ, P0, !PT ;  /* 0x0000007f4b4b7210 */ /* 0x000fc4000071e4ff */
[----:B------:R-:W-:Y:S01]  /*3c420*/  IADD3.X R77, P2, PT, RZ, R77, RZ, P2, !PT ;  /* 0x0000004dff4d7210 */ /* 0x000fe2000175e4ff */
[----:B------:R-:W-:Y:S02]  /*3c430*/  IMAD.MOV.U32 R144, RZ, RZ, R135 ;  /* 0x000000ffff907224 */ /* 0x000fe400078e0087 */
[----:B0-----:R-:W-:Y:S01]  /*3c440*/  IMAD.MOV.U32 R248, RZ, RZ, R199 ;  /* 0x000000fffff87224 */ /* 0x001fe200078e00c7 */
[----:B------:R-:W-:Y:S01]  /*3c450*/  IADD3 R199, P1, PT, R129, R134, RZ ;  /* 0x0000008681c77210 */ /* 0x000fe20007f3e0ff */
[----:B------:R0:W-:Y:S01]  /*3c460*/  STG.E.U8 desc[UR6][R138.64+0x13d], R62 ;  /* 0x00013d3e8a007986 */ /* 0x0001e2000c101106 */
[----:B------:R-:W-:Y:S02]  /*3c470*/  IADD3 R201, P5, PT, R201, R128, RZ ;  /* 0x00000080c9c97210 */ /* 0x000fe40007fbe0ff */
[----:B------:R-:W-:Y:S01]  /*3c480*/  IADD3.X R157, PT, PT, RZ, R157, RZ, P2, !PT ;  /* 0x0000009dff9d7210 */ /* 0x000fe200017fe4ff */
[----:B------:R1:W-:Y:S01]  /*3c490*/  STG.E.U8 desc[UR6][R138.64+0x13b], R69 ;  /* 0x00013b458a007986 */ /* 0x0003e2000c101106 */
[----:B------:R-:W-:Y:S01]  /*3c4a0*/  IMAD.WIDE.U32.X R144, R67, R46, R144, P1 ;  /* 0x0000002e43907225 */ /* 0x000fe200008e0490 */
[----:B------:R-:W-:-:S02]  /*3c4b0*/  IADD3.X R199, P5, PT, R75, R199, RZ, P5, !PT ;  /* 0x000000c74bc77210 */ /* 0x000fc40002fbe4ff */
[----:B------:R2:W-:Y:S01]  /*3c4c0*/  STG.E.U8 desc[UR6][R138.64+0x135], R227 ;  /* 0x000135e38a007986 */ /* 0x0005e2000c101106 */
[----:B0-----:R-:W-:Y:S01]  /*3c4d0*/  SHF.R.U32.HI R62, RZ, 0x4, R198 ;  /* 0x00000004ff3e7819 */ /* 0x001fe200000116c6 */
[----:B------:R-:W-:Y:S01]  /*3c4e0*/  IMAD.WIDE.U32 R128, R151, R76, RZ ;  /* 0x0000004c97807225 */ /* 0x000fe200078e00ff */
[----:B-1----:R-:W-:-:S03]  /*3c4f0*/  SHF.L.W.U32.HI R69, R64, 0xd, R77 ;  /* 0x0000000d40457819 */ /* 0x002fc60000010e4d */
[----:B------:R0:W-:Y:S01]  /*3c500*/  STG.E.U8 desc[UR6][R138.64+0x13e], R62 ;  /* 0x00013e3e8a007986 */ /* 0x0001e2000c101106 */
[----:B------:R-:W-:Y:S02]  /*3c510*/  SHF.L.W.U32.HI R179, R77, 0xd, R157 ;  /* 0x0000000d4db37819 */ /* 0x000fe40000010e9d */
[----:B--2---:R-:W-:Y:S01]  /*3c520*/  MOV R227, R200 ;  /* 0x000000c800e37202 */ /* 0x004fe20000000f00 */
[----:B------:R-:W-:Y:S01]  /*3c530*/  IMAD.WIDE.U32 R134, R47, R66, RZ ;  /* 0x000000422f867225 */ /* 0x000fe200078e00ff */
[----:B------:R-:W-:Y:S02]  /*3c540*/  IADD3 R180, P1, PT, R69, R180, RZ ;  /* 0x000000b445b47210 */ /* 0x000fe40007f3e0ff */
[----:B------:R-:W-:Y:S02]  /*3c550*/  IADD3.X R200, P0, P2, R144, R72, R80, P5, P0 ;  /* 0x0000004890c87210 */ /* 0x000fe40002a00450 */
[----:B0-----:R-:W-:Y:S02]  /*3c560*/  SHF.R.U32.HI R62, RZ, 0xc, R198 ;  /* 0x0000000cff3e7819 */ /* 0x001fe400000116c6 */
[----:B------:R-:W-:-:S02]  /*3c570*/  IADD3.X R179, P5, PT, R179, R65, RZ, P1, !PT ;  /* 0x00000041b3b37210 */ /* 0x000fc40000fbe4ff */
[----:B------:R-:W-:Y:S01]  /*3c580*/  IADD3.X R198, PT, PT, R145, R173, R81, P0, P2 ;  /* 0x000000ad91c67210 */ /* 0x000fe200007e4451 */
[----:B------:R-:W-:Y:S01]  /*3c590*/  IMAD.WIDE.U32 R80, P1, R35, R150, R128 ;  /* 0x0000009623507225 */ /* 0x000fe20007820080 */
[----:B------:R-:W-:-:S03]  /*3c5a0*/  LOP3.LUT R62, R62, 0x7f, RZ, 0xc0, !PT ;  /* 0x0000007f3e3e7812 */ /* 0x000fc600078ec0ff */
[----:B------:R-:W-:Y:S02]  /*3c5b0*/  IMAD.WIDE.U32 R144, R150, R76, RZ ;  /* 0x0000004c96907225 */ /* 0x000fe400078e00ff */
[----:B------:R0:W-:Y:S02]  /*3c5c0*/  STG.E.U8 desc[UR6][R138.64+0x13f], R62 ;  /* 0x00013f3e8a007986 */ /* 0x0001e4000c101106 */
[----:B------:R-:W-:-:S04]  /*3c5d0*/  IMAD.WIDE.U32 R134, P0, R67, R50, R134 ;  /* 0x0000003243867225 */ /* 0x000fc80007800086 */
[----:B------:R-:W-:Y:S01]  /*3c5e0*/  IMAD.WIDE.U32 R146, R50, R66, RZ ;  /* 0x0000004232927225 */ /* 0x000fe200078e00ff */
[----:B------:R1:W-:Y:S03]  /*3c5f0*/  STG.E.U8 desc[UR6][R138.64+0x13c], R143 ;  /* 0x00013c8f8a007986 */ /* 0x0003e6000c101106 */
[----:B------:R-:W-:Y:S01]  /*3c600*/  IMAD.X R129, RZ, RZ, RZ, P1 ;  /* 0x000000ffff817224 */ /* 0x000fe200008e06ff */
[----:B0-----:R-:W-:Y:S01]  /*3c610*/  IADD3 R62, P1, PT, R145, R80, RZ ;  /* 0x00000050913e7210 */ /* 0x001fe20007f3e0ff */
[----:B------:R-:W-:Y:S01]  /*3c620*/  IMAD.X R145, RZ, RZ, RZ, P0 ;  /* 0x000000ffff917224 */ /* 0x000fe200000e06ff */
[----:B------:R-:W-:Y:S01]  /*3c630*/  MOV R128, R81 ;  /* 0x0000005100807202 */ /* 0x000fe20000000f00 */
[----:B------:R-:W-:Y:S01]  /*3c640*/  IMAD.WIDE.U32 R80, R55, 0x13, RZ ;  /* 0x0000001337507825 */ /* 0x000fe200078e00ff */
[----:B-1----:R-:W-:-:S03]  /*3c650*/  IADD3 R143, P0, PT, R144, R146, RZ ;  /* 0x00000092908f7210 */ /* 0x002fc60007f1e0ff */
[----:B------:R-:W-:Y:S01]  /*3c660*/  IMAD.MOV.U32 R144, RZ, RZ, R135 ;  /* 0x000000ffff907224 */ /* 0x000fe200078e0087 */
[----:B------:R-:W-:Y:S01]  /*3c670*/  IADD3 R146, P2, PT, R147, R134, RZ ;  /* 0x0000008693927210 */ /* 0x000fe20007f5e0ff */
[----:B------:R-:W-:-:S04]  /*3c680*/  IMAD.WIDE.U32 R134, R74, R141, RZ ;  /* 0x0000008d4a867225 */ /* 0x000fc800078e00ff */
[----:B------:R-:W-:Y:S02]  /*3c690*/  IMAD R158, R52, 0x13, RZ ;  /* 0x00000013349e7824 */ /* 0x000fe400078e02ff */
[----:B------:R-:W-:-:S03]  /*3c6a0*/  IMAD.WIDE.U32.X R136, R67, R71, R136, P6 ;  /* 0x0000004743887225 */ /* 0x000fc600030e0488 */
[----:B------:R-:W-:Y:S01]  /*3c6b0*/  IADD3 R158, PT, PT, R81, R158, RZ ;  /* 0x0000009e519e7210 */ /* 0x000fe20007ffe0ff */
[----:B------:R-:W-:-:S04]  /*3c6c0*/  IMAD.WIDE.U32.X R66, R67, R47, R144, P2 ;  /* 0x0000002f43427225 */ /* 0x000fc800010e0490 */
[----:B------:R-:W-:-:S04]  /*3c6d0*/  IMAD.WIDE.U32 R152, R174, R80, RZ ;  /* 0x00000050ae987225 */ /* 0x000fc800078e00ff */
[----:B------:R-:W-:Y:S01]  /*3c6e0*/  IMAD.WIDE.U32 R134, P2, R166, R73, R134 ;  /* 0x00000049a6867225 */ /* 0x000fe20007840086 */
[----:B------:R-:W-:Y:S02]  /*3c6f0*/  LEA.HI.X R155, P5, R157, R155, RZ, 0xd, P5 ;  /* 0x0000009b9d9b7211 */ /* 0x000fe400028b6cff */
[----:B------:R-:W-:Y:S01]  /*3c700*/  IADD3.X R62, P0, PT, R62, R146, RZ, P0, !PT ;  /* 0x000000923e3e7210 */ /* 0x000fe2000071e4ff */
[----:B------:R-:W-:Y:S02]  /*3c710*/  IMAD.X R127, RZ, RZ, RZ, P2 ;  /* 0x000000ffff7f7224 */ /* 0x000fe400010e06ff */
[----:B------:R-:W-:-:S04]  /*3c720*/  IMAD.WIDE.U32 R72, R73, R141, RZ ;  /* 0x0000008d49487225 */ /* 0x000fc800078e00ff */
[----:B------:R-:W-:-:S04]  /*3c730*/  IMAD.WIDE.U32 R146, R175, R80, RZ ;  /* 0x00000050af927225 */ /* 0x000fc800078e00ff */
[----:B------:R-:W-:-:S04]  /*3c740*/  IMAD.WIDE.U32 R152, P2, R158, R175, R152 ;  /* 0x000000af9e987225 */ /* 0x000fc80007840098 */
[----:B------:R-:W-:Y:S01]  /*3c750*/  IMAD.X R77, RZ, RZ, R156, P5 ;  /* 0x000000ffff4d7224 */ /* 0x000fe200028e069c */
[----:B------:R-:W-:Y:S01]  /*3c760*/  IADD3 R65, P5, PT, R73, R134, RZ ;  /* 0x0000008649417210 */ /* 0x000fe20007fbe0ff */
[----:B------:R-:W-:Y:S01]  /*3c770*/  IMAD.WIDE.U32.X R128, R35, R151, R128, P1 ;  /* 0x0000009723807225 */ /* 0x000fe200008e0480 */
[----:B------:R-:W-:Y:S02]  /*3c780*/  IADD3 R143, P1, PT, R143, R146, RZ ;  /* 0x000000928f8f7210 */ /* 0x000fe40007f3e0ff */
[----:B------:R-:W-:Y:S01]  /*3c790*/  IADD3 R69, P6, PT, R147, R152, RZ ;  /* 0x0000009893457210 */ /* 0x000fe20007fde0ff */
[----:B------:R-:W-:Y:S01]  /*3c7a0*/  IMAD.WIDE.U32 R146, R71, R80, RZ ;  /* 0x0000005047927225 */ /* 0x000fe200078e00ff */
[----:B------:R-:W-:Y:S02]  /*3c7b0*/  IADD3.X R73, PT, PT, RZ, RZ, RZ, P2, !PT ;  /* 0x000000ffff497210 */ /* 0x000fe400017fe4ff */
[----:B------:R-:W-:Y:S01]  /*3c7c0*/  IADD3 R177, P2, PT, R72, R126, RZ ;  /* 0x0000007e48b17210 */ /* 0x000fe20007f5e0ff */
[----:B------:R-:W-:-:S04]  /*3c7d0*/  IMAD.WIDE.U32 R144, R70, R176, RZ ;  /* 0x000000b046907225 */ /* 0x000fc800078e00ff */
[----:B------:R-:W-:Y:S02]  /*3c7e0*/  IMAD.MOV.U32 R126, RZ, RZ, R135 ;  /* 0x000000ffff7e7224 */ /* 0x000fe400078e0087 */
[----:B------:R-:W-:-:S04]  /*3c7f0*/  IMAD.WIDE.U32.X R130, R181, R181, R130, P4 ;  /* 0x000000b5b5827225 */ /* 0x000fc800020e0482 */
[----:B------:R-:W-:-:S04]  /*3c800*/  IMAD.WIDE.U32.X R74, R166, R74, R126, P5 ;  /* 0x0000004aa64a7225 */ /* 0x000fc800028e047e */
[----:B------:R-:W-:-:S04]  /*3c810*/  IMAD.WIDE.U32 R146, P4, R158, R48, R146 ;  /* 0x000000309e927225 */ /* 0x000fc80007880092 */
[----:B------:R-:W-:-:S04]  /*3c820*/  IMAD.WIDE.U32 R156, R79, R176, RZ ;  /* 0x000000b04f9c7225 */ /* 0x000fc800078e00ff */
[----:B------:R-:W-:-:S04]  /*3c830*/  IMAD.WIDE.U32 R144, P5, R178, R79, R144 ;  /* 0x0000004fb2907225 */ /* 0x000fc800078a0090 */
[----:B------:R-:W-:Y:S01]  /*3c840*/  IMAD.X R127, RZ, RZ, RZ, P4 ;  /* 0x000000ffff7f7224 */ /* 0x000fe200020e06ff */
[----:B------:R-:W-:Y:S01]  /*3c850*/  IADD3 R177, P4, PT, R177, R156, RZ ;  /* 0x0000009cb1b17210 */ /* 0x000fe20007f9e0ff */
[----:B------:R-:W-:Y:S01]  /*3c860*/  IMAD.X R135, RZ, RZ, RZ, P5 ;  /* 0x000000ffff877224 */ /* 0x000fe200028e06ff */
[----:B------:R-:W-:Y:S01]  /*3c870*/  IADD3 R156, P5, PT, R157, R144, RZ ;  /* 0x000000909d9c7210 */ /* 0x000fe20007fbe0ff */
[----:B------:R-:W-:Y:S01]  /*3c880*/  IMAD.MOV.U32 R134, RZ, RZ, R145 ;  /* 0x000000ffff867224 */ /* 0x000fe200078e0091 */
[----:B------:R-:W-:Y:S02]  /*3c890*/  IADD3.X R65, P2, PT, R168, R65, RZ, P2, !PT ;  /* 0x00000041a8417210 */ /* 0x000fe4000175e4ff */
[----:B------:R-:W-:Y:S01]  /*3c8a0*/  MOV R72, R153 ;  /* 0x0000009900487202 */ /* 0x000fe20000000f00 */
[----:B------:R-:W-:Y:S01]  /*3c8b0*/  IMAD.WIDE.U32.X R134, R178, R70, R134, P5 ;  /* 0x00000046b2867225 */ /* 0x000fe200028e0486 */
[----:B------:R-:W-:Y:S01]  /*3c8c0*/  IADD3.X R65, P4, PT, R65, R156, RZ, P4, !PT ;  /* 0x0000009c41417210 */ /* 0x000fe2000279e4ff */
[----:B------:R0:W-:Y:S02]  /*3c8d0*/  STG.E.U8 desc[UR6][R138.64+0x140], R227 ;  /* 0x000140e38a007986 */ /* 0x0001e4000c101106 */
[----:B------:R-:W-:Y:S01]  /*3c8e0*/  IMAD.WIDE.U32 R144, R48, R80, RZ ;  /* 0x0000005030907225 */ /* 0x000fe200078e00ff */
[----:B------:R-:W-:-:S02]  /*3c8f0*/  SHF.L.W.U32.HI R152, R179, 0xd, R155 ;  /* 0x0000000db3987819 */ /* 0x000fc40000010e9b */
[----:B------:R-:W-:Y:S01]  /*3c900*/  IADD3.X R62, P1, PT, R62, R69, RZ, P1, !PT ;  /* 0x000000453e3e7210 */ /* 0x000fe20000f3e4ff */
[----:B------:R-:W-:Y:S01]  /*3c910*/  IMAD.WIDE.U32.X R72, R158, R174, R72, P6 ;  /* 0x000000ae9e487225 */ /* 0x000fe200030e0448 */
[----:B------:R-:W-:-:S03]  /*3c920*/  IADD3 R160, P5, PT, R160, R144, RZ ;  /* 0x00000090a0a07210 */ /* 0x000fc60007fbe0ff */
[----:B0-----:R-:W-:Y:S01]  /*3c930*/  IMAD.MOV.U32 R227, RZ, RZ, R183 ;  /* 0x000000ffffe37224 */ /* 0x001fe200078e00b7 */
[----:B------:R-:W-:Y:S02]  /*3c940*/  IADD3.X R183, P2, P4, R134, R74, R130, P4, P2 ;  /* 0x0000004a86b77210 */ /* 0x000fe40002444482 */
[----:B------:R-:W-:Y:S01]  /*3c950*/  IADD3 R69, P6, PT, R145, R146, RZ ;  /* 0x0000009291457210 */ /* 0x000fe20007fde0ff */
[----:B------:R-:W-:Y:S01]  /*3c960*/  IMAD.WIDE.U32 R144, R46, R80, RZ ;  /* 0x000000502e907225 */ /* 0x000fe200078e00ff */
[----:B------:R-:W-:Y:S02]  /*3c970*/  IADD3.X R181, PT, PT, R135, R75, R131, P2, P4 ;  /* 0x0000004b87b57210 */ /* 0x000fe400017e8483 */
[----:B------:R-:W-:Y:S02]  /*3c980*/  IADD3 R152, P2, PT, R152, R154, RZ ;  /* 0x0000009a98987210 */ /* 0x000fe40007f5e0ff */
[----:B------:R-:W-:Y:S01]  /*3c990*/  SHF.L.W.U32.HI R70, R155, 0xd, R77 ;  /* 0x0000000d9b467819 */ /* 0x000fe20000010e4d */
[----:B------:R-:W-:Y:S01]  /*3c9a0*/  IMAD.WIDE.U32 R154, R58, 0x13, RZ ;  /* 0x000000133a9a7825 */ /* 0x000fe200078e00ff */
[----:B------:R-:W-:-:S03]  /*3c9b0*/  IADD3.X R66, P0, P1, R72, R66, R128, P1, P0 ;  /* 0x0000004248427210 */ /* 0x000fc60000900480 */
[----:B------:R-:W-:Y:S01]  /*3c9c0*/  IMAD R176, R56, 0x13, RZ ;  /* 0x0000001338b07824 */ /* 0x000fe200078e02ff */
[----:B------:R-:W-:Y:S01]  /*3c9d0*/  IADD3.X R67, PT, PT, R73, R67, R129, P0, P1 ;  /* 0x0000004349437210 */ /* 0x000fe200007e2481 */
[----:B------:R-:W-:-:S04]  /*3c9e0*/  IMAD.WIDE.U32 R144, P1, R158, R45, R144 ;  /* 0x0000002d9e907225 */ /* 0x000fc80007820090 */
[----:B------:R-:W-:Y:S01]  /*3c9f0*/  IMAD.WIDE.U32 R80, R45, R80, RZ ;  /* 0x000000502d507225 */ /* 0x000fe200078e00ff */
[----:B------:R-:W-:-:S03]  /*3ca00*/  IADD3.X R165, P0, PT, R70, R165, RZ, P2, !PT ;  /* 0x000000a546a57210 */ /* 0x000fc6000171e4ff */
[----:B------:R-:W-:Y:S01]  /*3ca10*/  IMAD.WIDE.U32 R128, R46, R154, RZ ;  /* 0x0000009a2e807225 */ /* 0x000fe200078e00ff */
[----:B------:R-:W-:-:S03]  /*3ca20*/  IADD3 R70, P2, PT, R81, R144, RZ ;  /* 0x0000009051467210 */ /* 0x000fc60007f5e0ff */
[----:B------:R-:W-:Y:S01]  /*3ca30*/  IMAD.IADD R176, R155, 0x1, R176 ;  /* 0x000000019bb07824 */ /* 0x000fe200078e02b0 */
[----:B------:R-:W-:Y:S01]  /*3ca40*/  MOV R74, R145 ;  /* 0x00000091004a7202 */ /* 0x000fe20000000f00 */
[----:B------:R-:W-:Y:S01]  /*3ca50*/  IMAD.X R75, RZ, RZ, RZ, P1 ;  /* 0x000000ffff4b7224 */ /* 0x000fe200008e06ff */
[----:B------:R-:W-:Y:S01]  /*3ca60*/  IADD3.X R161, P5, PT, R161, R69, RZ, P5, !PT ;  /* 0x00000045a1a17210 */ /* 0x000fe20002fbe4ff */
[----:B------:R-:W-:Y:S01]  /*3ca70*/  IMAD.WIDE.U32 R72, R45, R154, RZ ;  /* 0x0000009a2d487225 */ /* 0x000fe200078e00ff */
[----:B------:R-:W-:-:S03]  /*3ca80*/  IADD3 R69, P1, PT, R167, R80, RZ ;  /* 0x00000050a7457210 */ /* 0x000fc60007f3e0ff */
[----:B------:R-:W-:Y:S01]  /*3ca90*/  IMAD.WIDE.U32 R128, P4, R176, R45, R128 ;  /* 0x0000002db0807225 */ /* 0x000fe20007880080 */
[----:B------:R-:W-:-:S03]  /*3caa0*/  IADD3.X R70, P1, PT, R149, R70, RZ, P1, !PT ;  /* 0x0000004695467210 */ /* 0x000fc60000f3e4ff */
[----:B------:R-:W-:Y:S01]  /*3cab0*/  IMAD.WIDE.U32.X R74, R158, R46, R74, P2 ;  /* 0x0000002e9e4a7225 */ /* 0x000fe200010e044a */
[----:B------:R-:W-:Y:S02]  /*3cac0*/  IADD3 R72, P2, PT, R160, R72, RZ ;  /* 0x00000048a0487210 */ /* 0x000fe40007f5e0ff */
[----:B------:R-:W-:Y:S01]  /*3cad0*/  LOP3.LUT R179, R179, 0x7ffff, RZ, 0xc0, !PT ;  /* 0x0007ffffb3b37812 */ /* 0x000fe200078ec0ff */
[----:B------:R-:W-:Y:S01]  /*3cae0*/  IMAD.X R131, RZ, RZ, RZ, P4 ;  /* 0x000000ffff837224 */ /* 0x000fe200020e06ff */
[----:B------:R-:W-:Y:S02]  /*3caf0*/  IADD3 R79, P4, PT, R73, R128, RZ ;  /* 0x00000080494f7210 */ /* 0x000fe40007f9e0ff */
[----:B------:R-:W-:Y:S02]  /*3cb00*/  IADD3.X R73, P1, P3, R74, R169, R136, P1, P3 ;  /* 0x000000a94a497210 */ /* 0x000fe40000b26488 */
[----:B------:R-:W-:Y:S01]  /*3cb10*/  IADD3.X R74, P2, PT, R161, R79, RZ, P2, !PT ;  /* 0x0000004fa14a7210 */ /* 0x000fe2000175e4ff */
[----:B------:R-:W-:Y:S01]  /*3cb20*/  IMAD.WIDE.U32 R160, R179, R53, RZ ;  /* 0x00000035b3a07225 */ /* 0x000fe200078e00ff */
[----:B------:R-:W-:-:S03]  /*3cb30*/  MOV R126, R147 ;  /* 0x00000093007e7202 */ /* 0x000fc60000000f00 */
[----:B------:R-:W-:Y:S01]  /*3cb40*/  IMAD.MOV.U32 R130, RZ, RZ, R129 ;  /* 0x000000ffff827224 */ /* 0x000fe200078e0081 */
[----:B------:R-:W-:Y:S01]  /*3cb50*/  IADD3.X R75, PT, PT, R75, R170, R137, P1, P3 ;  /* 0x000000aa4b4b7210 */ /* 0x000fe20000fe6489 */
[----:B------:R-:W-:Y:S01]  /*3cb60*/  IMAD.WIDE.U32.X R80, R158, R71, R126, P6 ;  /* 0x000000479e507225 */ /* 0x000fe200030e047e */
[----:B------:R0:W-:Y:S03]  /*3cb70*/  STG.E.U8 desc[UR6][R138.64+0x139], R229 ;  /* 0x000139e58a007986 */ /* 0x0001e6000c101106 */
[----:B------:R-:W-:Y:S01]  /*3cb80*/  IMAD.WIDE.U32 R134, R180, R53, RZ ;  /* 0x00000035b4867225 */ /* 0x000fe200078e00ff */
[----:B------:R1:W-:Y:S03]  /*3cb90*/  STG.E.U8 desc[UR6][R138.64+0x138], R247 ;  /* 0x000138f78a007986 */ /* 0x0003e6000c101106 */
[----:B------:R-:W-:-:S04]  /*3cba0*/  IMAD.WIDE.U32.X R130, R176, R46, R130, P4 ;  /* 0x0000002eb0827225 */ /* 0x000fc800020e0482 */
[----:B------:R-:W-:Y:S01]  /*3cbb0*/  IMAD.WIDE.U32 R160, P1, R180, R54, R160 ;  /* 0x00000036b4a07225 */ /* 0x000fe200078200a0 */
[----:B0-----:R-:W-:-:S03]  /*3cbc0*/  MOV R229, R228 ;  /* 0x000000e400e57202 */ /* 0x001fc60000000f00 */
[----:B------:R-:W-:Y:S01]  /*3cbd0*/  IMAD.WIDE.U32 R126, R180, 0x13, RZ ;  /* 0x00000013b47e7825 */ /* 0x000fe200078e00ff */
[----:B------:R-:W-:-:S03]  /*3cbe0*/  LEA.HI.X R164, P0, R77, R164, RZ, 0xd, P0 ;  /* 0x000000a44da47211 */ /* 0x000fc60000016cff */
[----:B------:R-:W-:Y:S01]  /*3cbf0*/  IMAD.WIDE.U32 R128, R152, R78, RZ ;  /* 0x0000004e98807225 */ /* 0x000fe200078e00ff */
[----:B------:R-:W-:-:S03]  /*3cc00*/  IADD3.X R77, P2, P4, R130, R162, R80, P2, P5 ;  /* 0x000000a2824d7210 */ /* 0x000fc6000144a450 */
[----:B-1----:R-:W-:Y:S02]  /*3cc10*/  IMAD.MOV.U32 R247, RZ, RZ, R231 ;  /* 0x000000fffff77224 */ /* 0x002fe400078e00e7 */
[----:B------:R-:W-:Y:S01]  /*3cc20*/  IMAD R141, R179, 0x13, RZ ;  /* 0x00000013b38d7824 */ /* 0x000fe200078e02ff */
[----:B------:R-:W-:Y:S01]  /*3cc30*/  IADD3 R178, P3, PT, R135, R160, RZ ;  /* 0x000000a087b27210 */ /* 0x000fe20007f7e0ff */
[----:B------:R-:W-:Y:S01]  /*3cc40*/  IMAD.WIDE.U32 R136, R247, R126, RZ ;  /* 0x0000007ef7887225 */ /* 0x000fe200078e00ff */
[----:B------:R-:W-:Y:S02]  /*3cc50*/  IADD3 R182, P5, PT, R128, R134, RZ ;  /* 0x0000008680b67210 */ /* 0x000fe40007fbe0ff */
[----:B------:R-:W-:Y:S01]  /*3cc60*/  LOP3.LUT R160, R165, 0x7ffff, RZ, 0xc0, !PT ;  /* 0x0007ffffa5a07812 */ /* 0x000fe200078ec0ff */
[----:B------:R-:W-:Y:S01]  /*3cc70*/  IMAD.WIDE.U32 R134, R229, R126, RZ ;  /* 0x0000007ee5867225 */ /* 0x000fe200078e00ff */
[----:B------:R-:W-:-:S03]  /*3cc80*/  IADD3 R141, PT, PT, R127, R141, RZ ;  /* 0x0000008d7f8d7210 */ /* 0x000fc60007ffe0ff */
[----:B------:R-:W-:Y:S01]  /*3cc90*/  IMAD.WIDE.U32 R144, R152, 0x13, RZ ;  /* 0x0000001398907825 */ /* 0x000fe200078e00ff */
[----:B------:R-:W-:-:S03]  /*3cca0*/  IADD3.X R79, PT, PT, R131, R163, R81, P2, P4 ;  /* 0x000000a3834f7210 */ /* 0x000fc600017e8451 */
[----:B------:R-:W-:Y:S02]  /*3ccb0*/  IMAD R146, R160, 0x13, RZ ;  /* 0x00000013a0927824 */ /* 0x000fe400078e02ff */
[----:B------:R-:W-:Y:S01]  /*3ccc0*/  IMAD.WIDE.U32 R136, P2, R141, R34, R136 ;  /* 0x000000228d887225 */ /* 0x000fe20007840088 */
[----:B------:R0:W-:Y:S03]  /*3ccd0*/  STG.E.U8 desc[UR6][R138.64+0x120], R219 ;  /* 0x000120db8a007986 */ /* 0x0001e6000c101106 */
[----:B------:R-:W-:-:S04]  /*3cce0*/  IMAD.WIDE.U32 R158, R34, R126, RZ ;  /* 0x0000007e229e7225 */ /* 0x000fc800078e00ff */
[----:B------:R-:W-:-:S04]  /*3ccf0*/  IMAD.WIDE.U32 R134, P4, R141, R41, R134 ;  /* 0x000000298d867225 */ /* 0x000fc80007880086 */
[----:B------:R-:W-:Y:S01]  /*3cd00*/  IMAD.WIDE.U32 R130, R249, R144, RZ ;  /* 0x00000090f9827225 */ /* 0x000fe200078e00ff */
[----:B0-----:R-:W-:-:S03]  /*3cd10*/  MOV R219, R184 ;  /* 0x000000b800db7202 */ /* 0x001fc60000000f00 */
[----:B------:R-:W-:Y:S02]  /*3cd20*/  IMAD.IADD R146, R145, 0x1, R146 ;  /* 0x0000000191927824 */ /* 0x000fe400078e0292 */
[----:B------:R-:W-:Y:S01]  /*3cd30*/  IMAD.WIDE.U32 R126, R41, R126, RZ ;  /* 0x0000007e297e7225 */ /* 0x000fe200078e00ff */
[----:B------:R-:W-:Y:S01]  /*3cd40*/  IADD3.X R163, PT, PT, RZ, RZ, RZ, P4, !PT ;  /* 0x000000ffffa37210 */ /* 0x000fe200027fe4ff */
[----:B------:R0:W-:Y:S02]  /*3cd50*/  STG.E.U8 desc[UR6][R138.64+0x121], R221 ;  /* 0x000121dd8a007986 */ /* 0x0001e4000c101106 */
[----:B------:R-:W-:Y:S01]  /*3cd60*/  IMAD.X R81, RZ, RZ, RZ, P2 ;  /* 0x000000ffff517224 */ /* 0x000fe200010e06ff */
[----:B------:R-:W-:Y:S01]  /*3cd70*/  IADD3 R184, P2, PT, R159, R136, RZ ;  /* 0x000000889fb87210 */ /* 0x000fe20007f5e0ff */
[----:B------:R-:W-:Y:S02]  /*3cd80*/  IMAD.MOV.U32 R80, RZ, RZ, R137 ;  /* 0x000000ffff507224 */ /* 0x000fe400078e0089 */
[----:B------:R-:W-:-:S04]  /*3cd90*/  IMAD.WIDE.U32 R136, R247, R144, RZ ;  /* 0x00000090f7887225 */ /* 0x000fc800078e00ff */
[----:B------:R-:W-:-:S04]  /*3cda0*/  IMAD.WIDE.U32 R130, P4, R146, R33, R130 ;  /* 0x0000002192827225 */ /* 0x000fc80007880082 */
[----:B0-----:R-:W-:Y:S01]  /*3cdb0*/  IMAD.MOV.U32 R221, RZ, RZ, R197 ;  /* 0x000000ffffdd7224 */ /* 0x001fe200078e00c5 */
[----:B------:R-:W-:Y:S01]  /*3cdc0*/  IADD3 R197, P6, PT, R127, R134, RZ ;  /* 0x000000867fc57210 */ /* 0x000fe20007fde0ff */
[----:B------:R-:W-:Y:S01]  /*3cdd0*/  IMAD.MOV.U32 R162, RZ, RZ, R135 ;  /* 0x000000ffffa27224 */ /* 0x000fe200078e0087 */
[----:B------:R-:W-:Y:S01]  /*3cde0*/  IADD3.X R127, PT, PT, RZ, RZ, RZ, P4, !PT ;  /* 0x000000ffff7f7210 */ /* 0x000fe200027fe4ff */
[----:B------:R-:W-:-:S04]  /*3cdf0*/  IMAD.WIDE.U32 R134, R34, R144, RZ ;  /* 0x0000009022867225 */ /* 0x000fc800078e00ff */
[----:B------:R-:W-:-:S04]  /*3ce00*/  IMAD.WIDE.U32 R166, R33, R144, RZ ;  /* 0x0000009021a67225 */ /* 0x000fc800078e00ff */
[----:B------:R-:W-:-:S04]  /*3ce10*/  IMAD.WIDE.U32 R136, P4, R146, R34, R136 ;  /* 0x0000002292887225 */ /* 0x000fc80007880088 */
[----:B------:R-:W-:Y:S01]  /*3ce20*/  IMAD.WIDE.U32.X R80, R141, R247, R80, P2 ;  /* 0x000000f78d507225 */ /* 0x000fe200010e0450 */
[----:B------:R-:W-:-:S03]  /*3ce30*/  IADD3 R170, P2, PT, R134, R126, RZ ;  /* 0x0000007e86aa7210 */ /* 0x000fc60007f5e0ff */
[----:B------:R-:W-:Y:S01]  /*3ce40*/  IMAD.WIDE.U32.X R162, R141, R229, R162, P6 ;  /* 0x000000e58da27225 */ /* 0x000fe200030e04a2 */
[----:B------:R-:W-:-:S03]  /*3ce50*/  IADD3 R128, P6, PT, R135, R136, RZ ;  /* 0x0000008887807210 */ /* 0x000fc60007fde0ff */
[----:B------:R-:W-:Y:S01]  /*3ce60*/  IMAD.X R141, RZ, RZ, R148, P0 ;  /* 0x000000ffff8d7224 */ /* 0x000fe200000e0694 */
[----:B------:R-:W-:Y:S01]  /*3ce70*/  IADD3 R155, P0, PT, R167, R130, RZ ;  /* 0x00000082a79b7210 */ /* 0x000fe20007f1e0ff */
[----:B------:R-:W-:Y:S01]  /*3ce80*/  IMAD.MOV.U32 R126, RZ, RZ, R131 ;  /* 0x000000ffff7e7224 */ /* 0x000fe200078e0083 */
[----:B------:R-:W-:Y:S01]  /*3ce90*/  SHF.L.W.U32.HI R165, R165, 0xd, R164 ;  /* 0x0000000da5a57819 */ /* 0x000fe20000010ea4 */
[----:B------:R-:W-:Y:S01]  /*3cea0*/  IMAD.WIDE.U32 R134, R160, R78, RZ ;  /* 0x0000004ea0867225 */ /* 0x000fe200078e00ff */
[----:B------:R-:W-:-:S03]  /*3ceb0*/  SHF.L.W.U32.HI R159, R164, 0xd, R141 ;  /* 0x0000000da49f7819 */ /* 0x000fc60000010e8d */
[----:B------:R-:W-:Y:S01]  /*3cec0*/  IMAD.WIDE.U32.X R126, R146, R249, R126, P0 ;  /* 0x000000f9927e7225 */ /* 0x000fe200000e047e */
[----:B------:R-:W-:Y:S02]  /*3ced0*/  IADD3 R177, P0, PT, R165, R177, RZ ;  /* 0x000000b1a5b17210 */ /* 0x000fe40007f1e0ff */
[----:B------:R-:W-:Y:S01]  /*3cee0*/  IADD3.X R157, PT, PT, RZ, RZ, RZ, P4, !PT ;  /* 0x000000ffff9d7210 */ /* 0x000fe200027fe4ff */
[----:B------:R-:W-:Y:S01]  /*3cef0*/  IMAD.WIDE.U32 R130, R229, R144, RZ ;  /* 0x00000090e5827225 */ /* 0x000fe200078e00ff */
[----:B------:R-:W-:-:S03]  /*3cf00*/  IADD3.X R159, P0, PT, R159, R65, RZ, P0, !PT ;  /* 0x000000419f9f7210 */ /* 0x000fc6000071e4ff */
[----:B------:R-:W-:Y:S02]  /*3cf10*/  IMAD.MOV.U32 R156, RZ, RZ, R137 ;  /* 0x000000ffff9c7224 */ /* 0x000fe400078e0089 */
[----:B------:R-:W-:-:S04]  /*3cf20*/  IMAD.WIDE.U32 R134, P4, R152, R40, R134 ;  /* 0x0000002898867225 */ /* 0x000fc80007880086 */
[----:B------:R-:W-:-:S04]  /*3cf30*/  IMAD.WIDE.U32.X R156, R146, R247, R156, P6 ;  /* 0x000000f7929c7225 */ /* 0x000fc800030e049c */
[----:B------:R-:W-:Y:S01]  /*3cf40*/  IMAD.MOV.U32 R231, RZ, RZ, R185 ;  /* 0x000000ffffe77224 */ /* 0x000fe200078e00b9 */
[----:B------:R-:W-:Y:S01]  /*3cf50*/  LOP3.LUT R185, R159, 0x7ffff, RZ, 0xc0, !PT ;  /* 0x0007ffff9fb97812 */ /* 0x000fe200078ec0ff */
[----:B------:R-:W-:-:S04]  /*3cf60*/  IMAD.WIDE.U32 R130, P6, R146, R41, R130 ;  /* 0x0000002992827225 */ /* 0x000fc800078c0082 */
[----:B------:R-:W-:Y:S01]  /*3cf70*/  IMAD.X R165, RZ, RZ, RZ, P4 ;  /* 0x000000ffffa57224 */ /* 0x000fe200020e06ff */
[----:B------:R-:W-:Y:S01]  /*3cf80*/  IADD3 R167, P4, PT, R129, R134, RZ ;  /* 0x0000008681a77210 */ /* 0x000fe20007f9e0ff */
[----:B------:R-:W-:-:S04]  /*3cf90*/  IMAD.WIDE.U32 R144, R41, R144, RZ ;  /* 0x0000009029907225 */ /* 0x000fc800078e00ff */
[----:B------:R-:W-:Y:S02]  /*3cfa0*/  IMAD.MOV.U32 R164, RZ, RZ, R135 ;  /* 0x000000ffffa47224 */ /* 0x000fe400078e0087 */
[----:B------:R-:W-:Y:S01]  /*3cfb0*/  IMAD.WIDE.U32 R168, R160, R53, RZ ;  /* 0x00000035a0a87225 */ /* 0x000fe200078e00ff */
[----:B------:R-:W-:-:S03]  /*3cfc0*/  IADD3.X R129, PT, PT, RZ, RZ, RZ, P6, !PT ;  /* 0x000000ffff817210 */ /* 0x000fc600037fe4ff */
[----:B------:R-:W-:Y:S01]  /*3cfd0*/  IMAD.WIDE.U32 R134, R177, 0x13, RZ ;  /* 0x00000013b1867825 */ /* 0x000fe200078e00ff */
[----:B------:R-:W-:Y:S02]  /*3cfe0*/  IADD3.X R197, P2, PT, R197, R128, RZ, P2, !PT ;  /* 0x00000080c5c57210 */ /* 0x000fe4000175e4ff */
[----:B------:R-:W-:Y:S01]  /*3cff0*/  IADD3 R145, P6, PT, R145, R130, RZ ;  /* 0x0000008291917210 */ /* 0x000fe20007fde0ff */
[----:B------:R-:W-:Y:S01]  /*3d000*/  IMAD.MOV.U32 R128, RZ, RZ, R131 ;  /* 0x000000ffff807224 */ /* 0x000fe200078e0083 */
[----:B------:R-:W-:Y:S01]  /*3d010*/  IADD3.X R171, PT, PT, RZ, RZ, RZ, P1, !PT ;  /* 0x000000ffffab7210 */ /* 0x000fe20000ffe4ff */
[----:B------:R-:W-:Y:S02]  /*3d020*/  IMAD R65, R185, 0x13, RZ ;  /* 0x00000013b9417824 */ /* 0x000fe400078e02ff */
[----:B------:R-:W-:-:S04]  /*3d030*/  IMAD.WIDE.U32 R168, P1, R152, R54, R168 ;  /* 0x0000003698a87225 */ /* 0x000fc800078200a8 */
[----:B------:R-:W-:-:S04]  /*3d040*/  IMAD.WIDE.U32 R130, R179, R78, RZ ;  /* 0x0000004eb3827225 */ /* 0x000fc800078e00ff */
[----:B------:R-:W-:-:S04]  /*3d050*/  IMAD.WIDE.U32 R152, R152, R53, RZ ;  /* 0x0000003598987225 */ /* 0x000fc800078e00ff */
[----:B------:R-:W-:Y:S01]  /*3d060*/  IMAD.WIDE.U32 R148, R249, R134, RZ ;  /* 0x00000086f9947225 */ /* 0x000fe200078e00ff */
[----:B------:R-:W-:-:S03]  /*3d070*/  MOV R136, R169 ;  /* 0x000000a900887202 */ /* 0x000fc60000000f00 */
[----:B------:R-:W-:Y:S02]  /*3d080*/  IMAD.IADD R135, R135, 0x1, R65 ;  /* 0x0000000187877824 */ /* 0x000fe400078e0241 */
[----:B------:R-:W-:-:S04]  /*3d090*/  IMAD.WIDE.U32.X R128, R146, R229, R128, P6 ;  /* 0x000000e592807225 */ /* 0x000fc800030e0480 */
[----:B------:R-:W-:Y:S01]  /*3d0a0*/  IMAD.X R137, RZ, RZ, RZ, P1 ;  /* 0x000000ffff897224 */ /* 0x000fe200008e06ff */
[----:B------:R-:W-:Y:S01]  /*3d0b0*/  IADD3 R192, P1, PT, R153, R168, RZ ;  /* 0x000000a899c07210 */ /* 0x000fe20007f3e0ff */
[----:B------:R-:W-:-:S04]  /*3d0c0*/  IMAD.WIDE.U32.X R164, R160, R40, R164, P4 ;  /* 0x00000028a0a47225 */ /* 0x000fc800020e04a4 */
[----:B------:R-:W-:-:S04]  /*3d0d0*/  IMAD.WIDE.U32 R130, P6, R180, R40, R130 ;  /* 0x00000028b4827225 */ /* 0x000fc800078c0082 */
[----:B------:R-:W-:-:S04]  /*3d0e0*/  IMAD.WIDE.U32 R146, R33, R134, RZ ;  /* 0x0000008621927225 */ /* 0x000fc800078e00ff */
[----:B------:R-:W-:-:S04]  /*3d0f0*/  IMAD.WIDE.U32 R148, P4, R135, R33, R148 ;  /* 0x0000002187947225 */ /* 0x000fc80007880094 */
[----:B------:R-:W-:Y:S01]  /*3d100*/  IMAD.X R169, RZ, RZ, RZ, P6 ;  /* 0x000000ffffa97224 */ /* 0x000fe200030e06ff */
[----:B------:R-:W-:Y:S01]  /*3d110*/  IADD3 R65, P6, PT, R170, R146, RZ ;  /* 0x00000092aa417210 */ /* 0x000fe20007fde0ff */
[----:B------:R-:W-:Y:S01]  /*3d120*/  IMAD.MOV.U32 R228, RZ, RZ, R216 ;  /* 0x000000ffffe47224 */ /* 0x000fe200078e00d8 */
[----:B------:R-:W-:Y:S01]  /*3d130*/  MOV R170, R161 ;  /* 0x000000a100aa7202 */ /* 0x000fe20000000f00 */
[----:B------:R-:W-:Y:S01]  /*3d140*/  IMAD.WIDE.U32.X R136, R160, R54, R136, P1 ;  /* 0x00000036a0887225 */ /* 0x000fe200008e0488 */
[----:B------:R-:W-:-:S03]  /*3d150*/  IADD3 R216, P1, PT, R147, R148, RZ ;  /* 0x0000009493d87210 */ /* 0x000fc60007f3e0ff */
[----:B------:R-:W-:-:S04]  /*3d160*/  IMAD.WIDE.U32 R146, R180, R78, RZ ;  /* 0x0000004eb4927225 */ /* 0x000fc800078e00ff */
[----:B------:R-:W-:Y:S01]  /*3d170*/  IMAD.WIDE.U32.X R160, R179, R54, R170, P3 ;  /* 0x00000036b3a07225 */ /* 0x000fe200018e04aa */
[----:B------:R-:W-:-:S03]  /*3d180*/  IADD3 R147, P3, PT, R147, R130, RZ ;  /* 0x0000008293937210 */ /* 0x000fc60007f7e0ff */
[----:B------:R-:W-:Y:S02]  /*3d190*/  IMAD.MOV.U32 R172, RZ, RZ, R149 ;  /* 0x000000ffffac7224 */ /* 0x000fe400078e0095 */
[----:B------:R-:W-:-:S04]  /*3d1a0*/  IMAD.WIDE.U32 R148, R229, R134, RZ ;  /* 0x00000086e5947225 */ /* 0x000fc800078e00ff */
[----:B------:R-:W-:Y:S02]  /*3d1b0*/  IMAD.MOV.U32 R168, RZ, RZ, R131 ;  /* 0x000000ffffa87224 */ /* 0x000fe400078e0083 */
[----:B------:R-:W-:-:S04]  /*3d1c0*/  IMAD.WIDE.U32 R170, R41, R134, RZ ;  /* 0x0000008629aa7225 */ /* 0x000fc800078e00ff */
[----:B------:R-:W-:Y:S01]  /*3d1d0*/  IMAD.WIDE.U32.X R130, R179, R40, R168, P3 ;  /* 0x00000028b3827225 */ /* 0x000fe200018e04a8 */
[----:B------:R0:W-:Y:S03]  /*3d1e0*/  STG.E.U8 desc[UR6][R138.64+0x104], R186 ;  /* 0x000104ba8a007986 */ /* 0x0001e6000c101106 */
[----:B------:R-:W-:Y:S02]  /*3d1f0*/  IMAD.X R173, RZ, RZ, RZ, P4 ;  /* 0x000000ffffad7224 */ /* 0x000fe400020e06ff */
[----:B------:R-:W-:-:S04]  /*3d200*/  IMAD.WIDE.U32 R168, P3, R135, R41, R148 ;  /* 0x0000002987a87225 */ /* 0x000fc80007860094 */
[----:B------:R-:W-:Y:S01]  /*3d210*/  IMAD.WIDE.U32.X R172, R135, R249, R172, P1 ;  /* 0x000000f987ac7225 */ /* 0x000fe200008e04ac */
[----:B------:R-:W-:Y:S02]  /*3d220*/  IADD3.X R149, PT, PT, RZ, RZ, RZ, P3, !PT ;  /* 0x000000ffff957210 */ /* 0x000fe40001ffe4ff */
[----:B0-----:R-:W-:Y:S01]  /*3d230*/  IADD3 R186, P4, PT, R182, R170, RZ ;  /* 0x000000aab6ba7210 */ /* 0x001fe20007f9e0ff */
[----:B------:R-:W-:Y:S01]  /*3d240*/  IMAD.MOV.U32 R148, RZ, RZ, R169 ;  /* 0x000000ffff947224 */ /* 0x000fe200078e00a9 */
[----:B------:R-:W-:Y:S01]  /*3d250*/  IADD3 R182, P1, PT, R171, R168, RZ ;  /* 0x000000a8abb67210 */ /* 0x000fe20007f3e0ff */
[----:B------:R-:W-:-:S04]  /*3d260*/  IMAD.WIDE.U32 R168, R179, R33, RZ ;  /* 0x00000021b3a87225 */ /* 0x000fc800078e00ff */
[----:B------:R-:W-:-:S04]  /*3d270*/  IMAD.WIDE.U32.X R148, R135, R229, R148, P1 ;  /* 0x000000e587947225 */ /* 0x000fc800008e0494 */
[----:B------:R-:W-:-:S04]  /*3d280*/  IMAD.WIDE.U32 R168, P1, R180, R249, R168 ;  /* 0x000000f9b4a87225 */ /* 0x000fc800078200a8 */
[----:B------:R-:W-:Y:S01]  /*3d290*/  IMAD.WIDE.U32 R170, R180, R33, RZ ;  /* 0x00000021b4aa7225 */ /* 0x000fe200078e00ff */
[----:B------:R0:W-:Y:S01]  /*3d2a0*/  STG.E.U8 desc[UR6][R138.64+0x133], R203 ;  /* 0x000133cb8a007986 */ /* 0x0001e2000c101106 */
[----:B------:R-:W-:Y:S02]  /*3d2b0*/  IADD3.X R167, P5, PT, R178, R167, RZ, P5, !PT ;  /* 0x000000a7b2a77210 */ /* 0x000fe40002fbe4ff */
[----:B------:R-:W-:Y:S01]  /*3d2c0*/  IMAD.X R153, RZ, RZ, RZ, P1 ;  /* 0x000000ffff997224 */ /* 0x000fe200008e06ff */
[----:B------:R-:W-:Y:S02]  /*3d2d0*/  IADD3 R171, P1, PT, R171, R168, RZ ;  /* 0x000000a8abab7210 */ /* 0x000fe40007f3e0ff */
[----:B------:R-:W-:Y:S02]  /*3d2e0*/  IADD3.X R178, P6, PT, R197, R216, RZ, P6, !PT ;  /* 0x000000d8c5b27210 */ /* 0x000fe400037de4ff */
[----:B0-----:R-:W-:Y:S01]  /*3d2f0*/  IADD3 R203, P3, PT, R152, R170, RZ ;  /* 0x000000aa98cb7210 */ /* 0x001fe20007f7e0ff */
[----:B------:R-:W-:Y:S01]  /*3d300*/  IMAD.MOV.U32 R152, RZ, RZ, R169 ;  /* 0x000000ffff987224 */ /* 0x000fe200078e00a9 */
[----:B------:R-:W-:-:S03]  /*3d310*/  IADD3.X R180, P2, P6, R172, R156, R162, P6, P2 ;  /* 0x0000009cacb47210 */ /* 0x000fc600036444a2 */
[----:B------:R-:W-:Y:S01]  /*3d320*/  IMAD.WIDE.U32.X R152, R179, R249, R152, P1 ;  /* 0x000000f9b3987225 */ /* 0x000fe200008e0498 */
[----:B------:R-:W-:Y:S02]  /*3d330*/  IADD3.X R179, P4, PT, R167, R182, RZ, P4, !PT ;  /* 0x000000b6a7b37210 */ /* 0x000fe4000279e4ff */
[----:B------:R-:W-:Y:S02]  /*3d340*/  IADD3 R170, P1, PT, R166, R158, RZ ;  /* 0x0000009ea6aa7210 */ /* 0x000fe40007f3e0ff */
[----:B------:R-:W-:Y:S02]  /*3d350*/  IADD3.X R182, PT, PT, R173, R157, R163, P2, P6 ;  /* 0x0000009dadb67210 */ /* 0x000fe400017ec4a3 */
[----:B------:R-:W-:Y:S01]  /*3d360*/  IADD3.X R158, P5, P2, R148, R164, R160, P4, P5 ;  /* 0x000000a4949e7210 */ /* 0x000fe200022aa4a0 */
[-C--:B------:R-:W-:Y:S01]  /*3d370*/  IMAD.WIDE.U32 R166, R71, R154.reuse, RZ ;  /* 0x0000009a47a67225 */ /* 0x080fe200078e00ff */
[----:B------:R-:W-:Y:S02]  /*3d380*/  LEA.HI R175, P4, R47, R175, RZ, 0xd ;  /* 0x000000af2faf7211 */ /* 0x000fe400078968ff */
[----:B------:R-:W-:Y:S01]  /*3d390*/  IADD3.X R173, PT, PT, R149, R165, R161, P5, P2 ;  /* 0x000000a595ad7210 */ /* 0x000fe20002fe44a1 */
[----:B------:R-:W-:-:S04]  /*3d3a0*/  IMAD.WIDE.U32 R156, R48, R154, RZ ;  /* 0x0000009a309c7225 */ /* 0x000fc800078e00ff */
[----:B------:R-:W-:Y:S02]  /*3d3b0*/  IMAD.X R174, RZ, RZ, R174, P4 ;  /* 0x000000ffffae7224 */ /* 0x000fe400020e06ae */
[----:B------:R-:W-:-:S04]  /*3d3c0*/  IMAD.WIDE.U32 R166, P6, R176, R48, R166 ;  /* 0x00000030b0a67225 */ /* 0x000fc800078c00a6 */
[----:B------:R-:W-:Y:S01]  /*3d3d0*/  IMAD.WIDE.U32 R164, R51, 0x13, RZ ;  /* 0x0000001333a47825 */ /* 0x000fe200078e00ff */
[----:B------:R-:W-:-:S03]  /*3d3e0*/  LEA.HI R154, P5, R174, R48, RZ, 0xd ;  /* 0x00000030ae9a7211 */ /* 0x000fc600078b68ff */
[----:B------:R-:W-:Y:S01]  /*3d3f0*/  IMAD R197, R57, 0x13, RZ ;  /* 0x0000001339c57824 */ /* 0x000fe200078e02ff */
[----:B------:R-:W-:Y:S01]  /*3d400*/  IADD3 R172, P4, PT, R157, R166, RZ ;  /* 0x000000a69dac7210 */ /* 0x000fe20007f9e0ff */
[----:B------:R-:W-:Y:S01]  /*3d410*/  IMAD.MOV.U32 R162, RZ, RZ, R167 ;  /* 0x000000ffffa27224 */ /* 0x000fe200078e00a7 */
[----:B------:R-:W-:Y:S01]  /*3d420*/  IADD3.X R192, P3, PT, R171, R192, RZ, P3, !PT ;  /* 0x000000c0abc07210 */ /* 0x000fe20001f7e4ff */
[----:B------:R-:W-:Y:S01]  /*3d430*/  IMAD.WIDE.U32 R148, R185, R78, RZ ;  /* 0x0000004eb9947225 */ /* 0x000fe200078e00ff */
[----:B------:R-:W-:-:S03]  /*3d440*/  IADD3 R197, PT, PT, R165, R197, RZ ;  /* 0x000000c5a5c57210 */ /* 0x000fc60007ffe0ff */
[----:B------:R-:W-:-:S04]  /*3d450*/  IMAD.WIDE.U32 R166, R46, R164, RZ ;  /* 0x000000a42ea67225 */ /* 0x000fc800078e00ff */
[----:B------:R-:W-:Y:S01]  /*3d460*/  IMAD.X R171, RZ, RZ, R71, P5 ;  /* 0x000000ffffab7224 */ /* 0x000fe200028e0647 */
[----:B------:R-:W-:Y:S01]  /*3d470*/  IADD3.X R163, PT, PT, RZ, RZ, RZ, P6, !PT ;  /* 0x000000ffffa37210 */ /* 0x000fe200037fe4ff */
[----:B------:R-:W-:-:S03]  /*3d480*/  IMAD.WIDE.U32 R148, P2, R177, R40, R148 ;  /* 0x00000028b1947225 */ /* 0x000fc60007840094 */
[----:B------:R-:W-:Y:S01]  /*3d490*/  LEA.HI R48, P6, R171, R45, RZ, 0xd ;  /* 0x0000002dab307211 */ /* 0x000fe200078d68ff */
[----:B------:R-:W-:-:S04]  /*3d4a0*/  IMAD.WIDE.U32 R160, R177, R78, RZ ;  /* 0x0000004eb1a07225 */ /* 0x000fc800078e00ff */
[----:B------:R-:W-:-:S04]  /*3d4b0*/  IMAD.WIDE.U32 R166, P5, R197, R45, R166 ;  /* 0x0000002dc5a67225 */ /* 0x000fc800078a00a6 */
[----:B------:R-:W-:Y:S01]  /*3d4c0*/  IMAD.WIDE.U32 R164, R45, R164, RZ ;  /* 0x000000a42da47225 */ /* 0x000fe200078e00ff */
[----:B------:R-:W-:-:S03]  /*3d4d0*/  IADD3.X R45, PT, PT, RZ, R46, RZ, P6, !PT ;  /* 0x0000002eff2d7210 */ /* 0x000fc600037fe4ff */
[----:B------:R-:W-:Y:S01]  /*3d4e0*/  IMAD.X R169, RZ, RZ, RZ, P2 ;  /* 0x000000ffffa97224 */ /* 0x000fe200010e06ff */
[----:B------:R-:W-:Y:S01]  /*3d4f0*/  IADD3 R161, P2, PT, R161, R148, RZ ;  /* 0x00000094a1a17210 */ /* 0x000fe20007f5e0ff */
[----:B------:R-:W-:Y:S01]  /*3d500*/  IMAD.X R157, RZ, RZ, RZ, P5 ;  /* 0x000000ffff9d7224 */ /* 0x000fe200028e06ff */
[----:B------:R-:W-:Y:S02]  /*3d510*/  IADD3 R143, P5, PT, R143, R156, RZ ;  /* 0x0000009c8f8f7210 */ /* 0x000fe40007fbe0ff */
[----:B------:R-:W-:Y:S02]  /*3d520*/  IADD3 R148, P6, PT, R165, R166, RZ ;  /* 0x000000a6a5947210 */ /* 0x000fe40007fde0ff */
[----:B------:R-:W-:Y:S01]  /*3d530*/  MOV R156, R167 ;  /* 0x000000a7009c7202 */ /* 0x000fe20000000f00 */
[----:B------:R-:W-:Y:S01]  /*3d540*/  IMAD.WIDE.U32.X R162, R176, R71, R162, P4 ;  /* 0x00000047b0a27225 */ /* 0x000fe200020e04a2 */
[----:B------:R-:W-:-:S03]  /*3d550*/  IADD3 R71, P4, PT, R203, R160, RZ ;  /* 0x000000a0cb477210 */ /* 0x000fc60007f9e0ff */
[----:B------:R-:W-:Y:S02]  /*3d560*/  IMAD.MOV.U32 R168, RZ, RZ, R149 ;  /* 0x000000ffffa87224 */ /* 0x000fe400078e0095 */
[----:B------:R-:W-:Y:S01]  /*3d570*/  IMAD.WIDE.U32.X R156, R197, R46, R156, P6 ;  /* 0x0000002ec59c7225 */ /* 0x000fe200030e049c */
[----:B------:R-:W-:Y:S02]  /*3d580*/  SHF.R.U32.HI R46, RZ, 0x13, R45 ;  /* 0x00000013ff2e7819 */ /* 0x000fe4000001162d */
[----:B------:R-:W-:Y:S01]  /*3d590*/  IADD3 R166, P6, PT, R143, R164, RZ ;  /* 0x000000a48fa67210 */ /* 0x000fe20007fde0ff */
[----:B------:R-:W-:Y:S01]  /*3d5a0*/  IMAD.WIDE.U32.X R168, R185, R40, R168, P2 ;  /* 0x00000028b9a87225 */ /* 0x000fe200010e04a8 */
[----:B------:R-:W-:Y:S02]  /*3d5b0*/  IADD3.X R62, P5, PT, R62, R172, RZ, P5, !PT ;  /* 0x000000ac3e3e7210 */ /* 0x000fe40002fbe4ff */
[----:B------:R-:W-:Y:S01]  /*3d5c0*/  IADD3.X R161, P4, PT, R192, R161, RZ, P4, !PT ;  /* 0x000000a1c0a17210 */ /* 0x000fe2000279e4ff */
[----:B------:R-:W-:Y:S01]  /*3d5d0*/  IMAD.WIDE.U32 R150, R46, 0x13, R150 ;  /* 0x000000132e967825 */ /* 0x000fe200078e0096 */
[----:B------:R-:W-:-:S02]  /*3d5e0*/  IADD3 R144, P2, PT, R146, R144, RZ ;  /* 0x0000009092907210 */ /* 0x000fc40007f5e0ff */
[----:B------:R-:W-:Y:S01]  /*3d5f0*/  IADD3.X R146, P6, PT, R62, R148, RZ, P6, !PT ;  /* 0x000000943e927210 */ /* 0x000fe200037de4ff */
[----:B------:R-:W-:Y:S01]  /*3d600*/  IMAD.MOV.U32 R46, RZ, RZ, RZ ;  /* 0x000000ffff2e7224 */ /* 0x000fe200078e00ff */
[----:B------:R-:W-:Y:S02]  /*3d610*/  IADD3.X R160, P3, P4, R168, R136, R152, P4, P3 ;  /* 0x00000088a8a07210 */ /* 0x000fe40002466498 */
[----:B------:R-:W-:Y:S01]  /*3d620*/  IADD3.X R62, P5, P6, R156, R66, R162, P6, P5 ;  /* 0x000000429c3e7210 */ /* 0x000fe200036aa4a2 */
[----:B------:R-:W-:Y:S01]  /*3d630*/  IMAD.IADD R151, R151, 0x1, R46 ;  /* 0x0000000197977824 */ /* 0x000fe200078e022e */
[----:B------:R-:W-:Y:S02]  /*3d640*/  IADD3.X R162, PT, PT, R169, R137, R153, P3, P4 ;  /* 0x00000089a9a27210 */ /* 0x000fe40001fe8499 */
[----:B------:R-:W-:Y:S02]  /*3d650*/  LEA.HI.X R183, P0, R141, R183, RZ, 0xd, P0 ;  /* 0x000000b78db77211 */ /* 0x000fe40000016cff */
[----:B------:R-:W-:-:S02]  /*3d660*/  LEA.HI R195, P3, R61, R195, RZ, 0xd ;  /* 0x000000c33dc37211 */ /* 0x000fc400078768ff */
[----:B------:R-:W-:Y:S01]  /*3d670*/  IADD3.X R141, PT, PT, R157, R67, R163, P5, P6 ;  /* 0x000000439d8d7210 */ /* 0x000fe20002fec4a3 */
[----:B------:R-:W-:Y:S01]  /*3d680*/  IMAD.WIDE.U32 R66, R247, R134, RZ ;  /* 0x00000086f7427225 */ /* 0x000fe200078e00ff */
[C---:B------:R-:W-:Y:S02]  /*3d690*/  LEA.HI R50, P4, R151.reuse, R50, RZ, 0xd ;  /* 0x0000003297327211 */ /* 0x040fe400078968ff */
[----:B------:R-:W-:Y:S02]  /*3d6a0*/  IADD3 RZ, P5, PT, R150, 0x13, RZ ;  /* 0x0000001396ff7810 */ /* 0x000fe40007fbe0ff */
[----:B------:R-:W-:Y:S02]  /*3d6b0*/  LOP3.LUT R151, R151, 0x7ffff, RZ, 0xc0, !PT ;  /* 0x0007ffff97977812 */ /* 0x000fe400078ec0ff */
[----:B------:R-:W-:Y:S01]  /*3d6c0*/  IADD3.X R196, PT, PT, RZ, R196, RZ, P3, !PT ;  /* 0x000000c4ffc47210 */ /* 0x000fe20001ffe4ff */
[----:B------:R-:W-:Y:S01]  /*3d6d0*/  IMAD.WIDE.U32 R66, P3, R135, R34, R66 ;  /* 0x0000002287427225 */ /* 0x000fe20007860042 */
[----:B------:R-:W-:-:S02]  /*3d6e0*/  LOP3.LUT R163, R47, 0x7ffff, RZ, 0xc0, !PT ;  /* 0x0007ffff2fa37812 */ /* 0x000fc400078ec0ff */
[----:B------:R-:W-:Y:S01]  /*3d6f0*/  LEA.HI R202, P6, R196, R202, RZ, 0xd ;  /* 0x000000cac4ca7211 */ /* 0x000fe200078d68ff */
[----:B------:R-:W-:Y:S02]  /*3d700*/  IMAD.X R46, RZ, RZ, R151, P5 ;  /* 0x000000ffff2e7224 */ /* 0x000fe400028e0697 */
[----:B------:R-:W-:Y:S01]  /*3d710*/  IMAD.WIDE.U32 R136, R34, R134, RZ ;  /* 0x0000008622887225 */ /* 0x000fe200078e00ff */
[----:B------:R-:W-:-:S03]  /*3d720*/  IADD3.X R163, PT, PT, RZ, R163, RZ, P4, !PT ;  /* 0x000000a3ffa37210 */ /* 0x000fc600027fe4ff */
[----:B------:R-:W-:Y:S01]  /*3d730*/  IMAD.X R149, RZ, RZ, RZ, P3 ;  /* 0x000000ffff957224 */ /* 0x000fe200018e06ff */
[----:B------:R-:W-:Y:S01]  /*3d740*/  LEA.HI RZ, P3, R46, R50, RZ, 0xd ;  /* 0x000000322eff7211 */ /* 0x000fe200078768ff */
[----:B------:R-:W-:Y:S01]  /*3d750*/  IMAD.X R204, RZ, RZ, R204, P6 ;  /* 0x000000ffffcc7224 */ /* 0x000fe200030e06cc */
[----:B------:R-:W-:Y:S01]  /*3d760*/  IADD3 R192, P4, PT, R137, R66, RZ ;  /* 0x0000004289c07210 */ /* 0x000fe20007f9e0ff */
[----:B------:R-:W-:Y:S01]  /*3d770*/  IMAD.WIDE.U32 R152, R135, R53, RZ ;  /* 0x0000003587987225 */ /* 0x000fe200078e00ff */
[----:B------:R-:W-:Y:S02]  /*3d780*/  IADD3.X R66, PT, PT, RZ, R163, RZ, P3, !PT ;  /* 0x000000a3ff427210 */ /* 0x000fe40001ffe4ff */
[----:B------:R-:W-:Y:S01]  /*3d790*/  LEA.HI R207, P3, R204, R207, RZ, 0xd ;  /* 0x000000cfcccf7211 */ /* 0x000fe200078768ff */
[----:B------:R-:W-:Y:S02]  /*3d7a0*/  IMAD.MOV.U32 R148, RZ, RZ, R67 ;  /* 0x000000ffff947224 */ /* 0x000fe400078e0043 */
[----:B------:R-:W-:-:S04]  /*3d7b0*/  IMAD.WIDE.U32 R46, P5, R54, R134, R152 ;  /* 0x00000086362e7225 */ /* 0x000fc800078a0098 */
[----:B------:R-:W-:Y:S02]  /*3d7c0*/  IMAD.X R206, RZ, RZ, R206, P3 ;  /* 0x000000ffffce7224 */ /* 0x000fe400018e06ce */
[----:B------:R-:W-:Y:S01]  /*3d7d0*/  IMAD.X R157, RZ, RZ, RZ, P5 ;  /* 0x000000ffff9d7224 */ /* 0x000fe200028e06ff */
[----:B------:R-:W-:Y:S01]  /*3d7e0*/  LEA.HI RZ, P5, R66, R175, RZ, 0xd ;  /* 0x000000af42ff7211 */ /* 0x000fe200078b68ff */
[----:B------:R-:W-:Y:S01]  /*3d7f0*/  IMAD.WIDE.U32.X R66, R135, R247, R148, P4 ;  /* 0x000000f787427225 */ /* 0x000fe200020e0494 */
[----:B------:R-:W-:Y:S02]  /*3d800*/  LEA.HI R211, P4, R206, R211, RZ, 0xd ;  /* 0x000000d3ced37211 */ /* 0x000fe400078968ff */
[----:B------:R-:W-:Y:S01]  /*3d810*/  LOP3.LUT R174, R174, 0x7ffff, RZ, 0xc0, !PT ;  /* 0x0007ffffaeae7812 */ /* 0x000fe200078ec0ff */
[----:B------:R-:W-:-:S04]  /*3d820*/  IMAD.WIDE.U32 R152, R134, R53, RZ ;  /* 0x0000003586987225 */ /* 0x000fc800078e00ff */
[----:B------:R-:W-:Y:S01]  /*3d830*/  IMAD.X R208, RZ, RZ, R208, P4 ;  /* 0x000000ffffd07224 */ /* 0x000fe200020e06d0 */
[----:B------:R-:W-:Y:S02]  /*3d840*/  IADD3.X R134, PT, PT, RZ, R174, RZ, P5, !PT ;  /* 0x000000aeff867210 */ /* 0x000fe40002ffe4ff */
[----:B------:R-:W-:Y:S02]  /*3d850*/  IADD3 R137, P3, PT, R170, R152, RZ ;  /* 0x00000098aa897210 */ /* 0x000fe40007f7e0ff */
[----:B------:R-:W-:Y:S02]  /*3d860*/  IADD3 R152, P6, PT, R153, R46, RZ ;  /* 0x0000002e99987210 */ /* 0x000fe40007fde0ff */
[----:B------:R-:W-:Y:S02]  /*3d870*/  LOP3.LUT R143, R61, 0x7ffff, RZ, 0xc0, !PT ;  /* 0x0007ffff3d8f7812 */ /* 0x000fe400078ec0ff */
[----:B------:R-:W-:Y:S02]  /*3d880*/  SHF.R.U32.HI R46, RZ, 0x13, R208 ;  /* 0x00000013ff2e7819 */ /* 0x000fe400000116d0 */
[----:B------:R-:W-:-:S02]  /*3d890*/  LEA.HI RZ, P5, R134, R154, RZ, 0xd ;  /* 0x0000009a86ff7211 */ /* 0x000fc400078b68ff */
[----:B------:R-:W-:Y:S01]  /*3d8a0*/  LOP3.LUT R171, R171, 0x7ffff, RZ, 0xc0, !PT ;  /* 0x0007ffffabab7812 */ /* 0x000fe200078ec0ff */
[----:B------:R-:W-:Y:S02]  /*3d8b0*/  IMAD.MOV.U32 R156, RZ, RZ, R47 ;  /* 0x000000ffff9c7224 */ /* 0x000fe400078e002f */
[----:B------:R-:W-:Y:S01]  /*3d8c0*/  IMAD.WIDE.U32 R46, R46, 0x13, R142 ;  /* 0x000000132e2e7825 */ /* 0x000fe200078e008e */
[----:B------:R-:W-:-:S03]  /*3d8d0*/  IADD3.X R61, PT, PT, RZ, R171, RZ, P5, !PT ;  /* 0x000000abff3d7210 */ /* 0x000fc60002ffe4ff */
[----:B------:R-:W-:Y:S01]  /*3d8e0*/  IMAD.MOV.U32 R143, RZ, RZ, RZ ;  /* 0x000000ffff8f7224 */ /* 0x000fe200078e00ff */
[----:B------:R-:W-:Y:S02]  /*3d8f0*/  LEA.HI RZ, P5, R61, R48, RZ, 0xd ;  /* 0x000000303dff7211 */ /* 0x000fe400078b68ff */
[----:B------:R-:W-:Y:S01]  /*3d900*/  LOP3.LUT R142, R45, 0x7ffff, RZ, 0xc0, !PT ;  /* 0x0007ffff2d8e7812 */ /* 0x000fe200078ec0ff */
[----:B------:R-:W-:Y:S01]  /*3d910*/  IMAD.IADD R47, R47, 0x1, R143 ;  /* 0x000000012f2f7824 */ /* 0x000fe200078e028f */
[----:B------:R-:W-:Y:S01]  /*3d920*/  IADD3.X R168, PT, PT, RZ, R181, RZ, P0, !PT ;  /* 0x000000b5ffa87210 */ /* 0x000fe200007fe4ff */
[----:B------:R-:W-:Y:S01]  /*3d930*/  IMAD.WIDE.U32.X R134, R135, R54, R156, P6 ;  /* 0x0000003687867225 */ /* 0x000fe200030e049c */
[----:B------:R-:W-:-:S03]  /*3d940*/  IADD3 RZ, P0, PT, R46, 0x13, RZ ;  /* 0x000000132eff7810 */ /* 0x000fc60007f1e0ff */
[----:B------:R-:W-:Y:S01]  /*3d950*/  IMAD.X R142, RZ, RZ, R142, P5 ;  /* 0x000000ffff8e7224 */ /* 0x000fe200028e068e */
[C---:B------:R-:W-:Y:S02]  /*3d960*/  LEA.HI R157, P5, R47.reuse, R195, RZ, 0xd ;  /* 0x000000c32f9d7211 */ /* 0x040fe400078b68ff */
[----:B------:R-:W-:Y:S02]  /*3d970*/  LOP3.LUT R47, R47, 0x7ffff, RZ, 0xc0, !PT ;  /* 0x0007ffff2f2f7812 */ /* 0x000fe400078ec0ff */
[----:B------:R-:W-:-:S03]  /*3d980*/  LOP3.LUT R148, R196, 0x7ffff, RZ, 0xc0, !PT ;  /* 0x0007ffffc4947812 */ /* 0x000fc600078ec0ff */
[----:B------:R-:W-:Y:S01]  /*3d990*/  IMAD.X R143, RZ, RZ, R47, P0 ;  /* 0x000000ffff8f7224 */ /* 0x000fe200000e062f */
[----:B------:R-:W-:Y:S02]  /*3d9a0*/  IADD3.X R148, PT, PT, RZ, R148, RZ, P5, !PT ;  /* 0x00000094ff947210 */ /* 0x000fe40002ffe4ff */
[----:B------:R-:W-:Y:S02]  /*3d9b0*/  SHF.L.W.U32.HI R149, R146, 0xd, R62 ;  /* 0x0000000d92957819 */ /* 0x000fe40000010e3e */
[----:B------:R-:W-:Y:S02]  /*3d9c0*/  LEA.HI RZ, P5, R143, R157, RZ, 0xd ;  /* 0x0000009d8fff7211 */ /* 0x000fe400078b68ff */
[----:B------:R-:W-:Y:S02]  /*3d9d0*/  IADD3 R149, P0, PT, R149, R72, RZ ;  /* 0x0000004895957210 */ /* 0x000fe40007f1e0ff */
[----:B------:R-:W-:Y:S01]  /*3d9e0*/  SHF.L.W.U32.HI R141, R62, 0xd, R141 ;  /* 0x0000000d3e8d7819 */ /* 0x000fe20000010e8d */
[----:B------:R-:W-:Y:S01]  /*3d9f0*/  IMAD.X R72, RZ, RZ, R148, P5 ;  /* 0x000000ffff487224 */ /* 0x000fe200028e0694 */
[----:B------:R-:W-:-:S02]  /*3da00*/  IADD3.X R61, P1, PT, R184, R155, RZ, P1, !PT ;  /* 0x0000009bb83d7210 */ /* 0x000fc40000f3e4ff */
[----:B------:R-:W-:Y:S02]  /*3da10*/  IADD3.X R62, P2, PT, R147, R145, RZ, P2, !PT ;  /* 0x00000091933e7210 */ /* 0x000fe4000175e4ff */
[----:B------:R-:W-:Y:S02]  /*3da20*/  IADD3.X R155, P0, PT, R141, R74, RZ, P0, !PT ;  /* 0x0000004a8d9b7210 */ /* 0x000fe4000071e4ff */
[----:B------:R-:W-:Y:S02]  /*3da30*/  SHF.R.U32.HI R142, RZ, 0x13, R142 ;  /* 0x00000013ff8e7819 */ /* 0x000fe4000001168e */
[----:B------:R-:W-:Y:S02]  /*3da40*/  LEA.HI RZ, P5, R72, R202, RZ, 0xd ;  /* 0x000000ca48ff7211 */ /* 0x000fe400078b68ff */
[----:B------:R-:W-:Y:S02]  /*3da50*/  LOP3.LUT R147, R204, 0x7ffff, RZ, 0xc0, !PT ;  /* 0x0007ffffcc937812 */ /* 0x000fe400078ec0ff */
[----:B------:R-:W-:-:S02]  /*3da60*/  IADD3.X R77, P0, PT, RZ, R77, RZ, P0, !PT ;  /* 0x0000004dff4d7210 */ /* 0x000fc4000071e4ff */
[----:B------:R-:W-:Y:S01]  /*3da70*/  IADD3 R136, P4, PT, R144, R136, RZ ;  /* 0x0000008890887210 */ /* 0x000fe20007f9e0ff */
[----:B------:R-:W-:Y:S01]  /*3da80*/  IMAD.WIDE.U32 R144, R142, 0x13, R150 ;  /* 0x000000138e907825 */ /* 0x000fe200078e0096 */
[----:B------:R-:W-:Y:S02]  /*3da90*/  IADD3.X R74, PT, PT, RZ, R147, RZ, P5, !PT ;  /* 0x00000093ff4a7210 */ /* 0x000fe40002ffe4ff */
[----:B------:R-:W-:Y:S01]  /*3daa0*/  SHF.L.W.U32.HI R72, R155, 0xd, R77 ;  /* 0x0000000d9b487819 */ /* 0x000fe20000010e4d */
[----:B------:R-:W-:Y:S01]  /*3dab0*/  IMAD.X R79, RZ, RZ, R79, P0 ;  /* 0x000000ffff4f7224 */ /* 0x000fe200000e064f */
[----:B------:R-:W-:Y:S01]  /*3dac0*/  LEA.HI RZ, P5, R74, R207, RZ, 0xd ;  /* 0x000000cf4aff7211 */ /* 0x000fe200078b68ff */
[----:B------:R-:W-:Y:S01]  /*3dad0*/  VIADD R184, R145, UR4 ;  /* 0x0000000491b87c36 */ /* 0x000fe20008000000 */
[----:B------:R-:W-:Y:S02]  /*3dae0*/  LOP3.LUT R153, R206, 0x7ffff, RZ, 0xc0, !PT ;  /* 0x0007ffffce997812 */ /* 0x000fe400078ec0ff */
[----:B------:R-:W-:-:S02]  /*3daf0*/  IADD3 R150, P0, PT, R72, R69, RZ ;  /* 0x0000004548967210 */ /* 0x000fc40007f1e0ff */
[----:B------:R-:W-:Y:S01]  /*3db00*/  SHF.L.W.U32.HI R156, R77, 0xd, R79 ;  /* 0x0000000d4d9c7819 */ /* 0x000fe20000010e4f */
[----:B------:R-:W-:Y:S01]  /*3db10*/  IMAD.X R69, RZ, RZ, R153, P5 ;  /* 0x000000ffff457224 */ /* 0x000fe200028e0699 */
[----:B------:R-:W-:Y:S02]  /*3db20*/  LEA.HI R185, P5, R184, R50, RZ, 0xd ;  /* 0x00000032b8b97211 */ /* 0x000fe400078b68ff */
[----:B------:R-:W-:Y:S02]  /*3db30*/  LOP3.LUT R141, R187, 0x7ffff, RZ, 0xc0, !PT ;  /* 0x0007ffffbb8d7812 */ /* 0x000fe400078ec0ff */
[----:B------:R-:W-:Y:S02]  /*3db40*/  IADD3.X R156, P0, PT, R156, R70, RZ, P0, !PT ;  /* 0x000000469c9c7210 */ /* 0x000fe4000071e4ff */
[----:B------:R-:W-:Y:S02]  /*3db50*/  IADD3.X R187, PT, PT, RZ, R163, RZ, P5, !PT ;  /* 0x000000a3ffbb7210 */ /* 0x000fe40002ffe4ff */
[----:B------:R-:W-:-:S02]  /*3db60*/  IADD3.X R77, P3, PT, R61, R152, RZ, P3, !PT ;  /* 0x000000983d4d7210 */ /* 0x000fc40001f7e4ff */
[----:B------:R-:W-:Y:S02]  /*3db70*/  LEA.HI RZ, P5, R69, R211, RZ, 0xd ;  /* 0x000000d345ff7211 */ /* 0x000fe400078b68ff */
[----:B------:R-:W-:Y:S02]  /*3db80*/  LOP3.LUT R61, R208, 0x7ffff, RZ, 0xc0, !PT ;  /* 0x0007ffffd03d7812 */ /* 0x000fe400078ec0ff */
[----:B------:R-:W-:Y:S02]  /*3db90*/  SHF.L.W.U32.HI R143, R159, 0xd, R183 ;  /* 0x0000000d9f8f7819 */ /* 0x000fe40000010eb7 */
[----:B------:R-:W-:Y:S02]  /*3dba0*/  IADD3.X R73, P0, PT, RZ, R73, RZ, P0, !PT ;  /* 0x00000049ff497210 */ /* 0x000fe4000071e4ff */
[----:B------:R-:W-:Y:S01]  /*3dbb0*/  LEA.HI R181, P6, R187, R175, RZ, 0xd ;  /* 0x000000afbbb57211 */ /* 0x000fe200078d68ff */
[----:B------:R-:W-:Y:S01]  /*3dbc0*/  IMAD.X R61, RZ, RZ, R61, P5 ;  /* 0x000000ffff3d7224 */ /* 0x000fe200028e063d */
[----:B------:R-:W-:Y:S01]  /*3dbd0*/  SHF.L.W.U32.HI R168, R183, 0xd, R168 ;  /* 0x0000000db7a87819 */ /* 0x000fe20000010ea8 */
[----:B------:R-:W-:Y:S01]  /*3dbe0*/  IMAD.WIDE.U32 R142, R143, 0x13, R140 ;  /* 0x000000138f8e7825 */ /* 0x000fe200078e008c */
[----:B------:R-:W-:-:S02]  /*3dbf0*/  SHF.R.U32.HI R183, RZ, 0xd, R187 ;  /* 0x0000000dffb77819 */ /* 0x000fc400000116bb */
[----:B------:R-:W-:Y:S01]  /*3dc00*/  SHF.L.U32 R50, R181, 0x6, RZ ;  /* 0x00000006b5327819 */ /* 0x000fe200000006ff */
[----:B------:R-:W-:Y:S01]  /*3dc10*/  IMAD.X R75, RZ, RZ, R75, P0 ;  /* 0x000000ffff4b7224 */ /* 0x000fe200000e064b */
[----:B------:R-:W-:Y:S02]  /*3dc20*/  SHF.L.W.U32.HI R140, R156, 0xd, R73 ;  /* 0x0000000d9c8c7819 */ /* 0x000fe40000010e49 */
[----:B------:R-:W-:Y:S01]  /*3dc30*/  LOP3.LUT R183, R50, 0x3f, R183, 0xf8, !PT ;  /* 0x0000003f32b77812 */ /* 0x000fe200078ef8b7 */
[----:B------:R-:W-:Y:S01]  /*3dc40*/  IMAD.X R50, RZ, RZ, R174, P6 ;  /* 0x000000ffff327224 */ /* 0x000fe200030e06ae */
[----:B------:R-:W-:Y:S02]  /*3dc50*/  SHF.R.U32.HI R61, RZ, 0x13, R61 ;  /* 0x00000013ff3d7819 */ /* 0x000fe4000001163d */
[----:B------:R-:W-:Y:S02]  /*3dc60*/  SHF.L.W.U32.HI R75, R73, 0xd, R75 ;  /* 0x0000000d494b7819 */ /* 0x000fe40000010e4b */
[----:B------:R-:W-:Y:S01]  /*3dc70*/  IADD3 R140, P0, PT, R140, R201, RZ ;  /* 0x000000c98c8c7210 */ /* 0x000fe20007f1e0ff */
[----:B------:R-:W-:Y:S01]  /*3dc80*/  IMAD.WIDE.U32 R72, R61, 0x13, R46 ;  /* 0x000000133d487825 */ /* 0x000fe200078e002e */
[----:B------:R-:W-:-:S02]  /*3dc90*/  LEA.HI R46, P5, R50, R154, RZ, 0xd ;  /* 0x0000009a322e7211 */ /* 0x000fc400078b68ff */
[----:B------:R-:W-:Y:S01]  /*3dca0*/  IADD3.X R159, P0, PT, R75, R199, RZ, P0, !PT ;  /* 0x000000c74b9f7210 */ /* 0x000fe2000071e4ff */
[----:B------:R-:W-:Y:S01]  /*3dcb0*/  IMAD.WIDE.U32 R132, R212, 0x13, R132 ;  /* 0x00000013d4847825 */ /* 0x000fe200078e0084 */
[----:B------:R-:W-:Y:S02]  /*3dcc0*/  UMOV UR5, URZ ;  /* 0x000000ff00057c82 */ /* 0x000fe40008000000 */
[----:B------:R-:W-:Y:S01]  /*3dcd0*/  IADD3.X R200, P0, PT, RZ, R200, RZ, P0, !PT ;  /* 0x000000c8ffc87210 */ /* 0x000fe2000071e4ff */
[----:B------:R-:W-:Y:S01]  /*3dce0*/  IMAD.X R61, RZ, RZ, R171, P5 ;  /* 0x000000ffff3d7224 */ /* 0x000fe200028e06ab */
[----:B------:R-:W-:Y:S02]  /*3dcf0*/  IADD3.X R192, P4, PT, R62, R192, RZ, P4, !PT ;  /* 0x000000c03ec07210 */ /* 0x000fe4000279e4ff */
[----:B------:R-:W-:Y:S02]  /*3dd00*/  SHF.R.U64 R176, R181, 0x1a, R50 ;  /* 0x0000001ab5b07819 */ /* 0x000fe40000001232 */
[----:B------:R-:W-:-:S02]  /*3dd10*/  SHF.L.U32 R62, R46, 0x19, RZ ;  /* 0x000000192e3e7819 */ /* 0x000fc400000006ff */
[----:B------:R-:W-:Y:S01]  /*3dd20*/  IADD3 R47, PT, PT, R133, UR5, RZ ;  /* 0x00000005852f7c10 */ /* 0x000fe2000fffe0ff */
[----:B------:R-:W-:Y:S01]  /*3dd30*/  IMAD.X R163, RZ, RZ, R198, P0 ;  /* 0x000000ffffa37224 */ /* 0x000fe200000e06c6 */
[----:B------:R-:W-:Y:S01]  /*3dd40*/  SHF.L.W.U32.HI R154, R159, 0xd, R200 ;  /* 0x0000000d9f9a7819 */ /* 0x000fe20000010ec8 */
[----:B------:R-:W-:Y:S01]  /*3dd50*/  VIADD R164, R73, UR4 ;  /* 0x0000000449a47c36 */ /* 0x000fe20008000000 */
[----:B------:R-:W-:Y:S02]  /*3dd60*/  LOP3.LUT R62, R62, 0x1000000, R176, 0xf8, !PT ;  /* 0x010000003e3e7812 */ /* 0x000fe400078ef8b0 */
[----:B------:R-:W-:Y:S02]  /*3dd70*/  SHF.L.U64.HI R75, R46, 0x19, R61 ;  /* 0x000000192e4b7819 */ /* 0x000fe4000001023d */
[----:B------:R-:W-:Y:S02]  /*3dd80*/  LEA.HI R172, P5, R47, R220, RZ, 0xd ;  /* 0x000000dc2fac7211 */ /* 0x000fe400078b68ff */
[----:B------:R-:W-:-:S02]  /*3dd90*/  SHF.L.W.U32.HI R163, R200, 0xd, R163 ;  /* 0x0000000dc8a37819 */ /* 0x000fc40000010ea3 */
[----:B------:R-:W-:Y:S02]  /*3dda0*/  IADD3 R154, P0, PT, R154, R215, RZ ;  /* 0x000000d79a9a7210 */ /* 0x000fe40007f1e0ff */
[----:B------:R-:W-:Y:S01]  /*3ddb0*/  SHF.R.U64 R220, R62, 0x18, R75 ;  /* 0x000000183edc7819 */ /* 0x000fe2000000124b */
[----:B------:R-:W-:Y:S01]  /*3ddc0*/  IMAD.X R62, RZ, RZ, R236, P5 ;  /* 0x000000ffff3e7224 */ /* 0x000fe200028e06ec */
[----:B------:R-:W-:Y:S02]  /*3ddd0*/  LEA.HI R157, P5, R164, R157, RZ, 0xd ;  /* 0x0000009da49d7211 */ /* 0x000fe400078b68ff */
[----:B------:R-:W-:-:S03]  /*3dde0*/  IADD3.X R163, P0, PT, R163, R214, RZ, P0, !PT ;  /* 0x000000d6a3a37210 */ /* 0x000fc6000071e4ff */
[----:B------:R-:W-:Y:S01]  /*3ddf0*/  IMAD.X R151, RZ, RZ, R148, P5 ;  /* 0x000000ffff977224 */ /* 0x000fe200028e0694 */
[----:B------:R-:W-:-:S04]  /*3de00*/  IADD3.X R217, P0, PT, RZ, R217, RZ, P0, !PT ;  /* 0x000000d9ffd97210 */ /* 0x000fc8000071e4ff */
[----:B------:R-:W-:Y:S02]  /*3de10*/  IADD3.X R165, PT, PT, RZ, R213, RZ, P0, !PT ;  /* 0x000000d5ffa57210 */ /* 0x000fe400007fe4ff */
[----:B------:R-:W-:Y:S02]  /*3de20*/  LEA.HI R152, P0, R151, R202, RZ, 0xd ;  /* 0x000000ca97987211 */ /* 0x000fe400078168ff */
[----:B------:R-:W-:-:S03]  /*3de30*/  LEA.HI R170, P5, R62, R223, RZ, 0xd ;  /* 0x000000df3eaa7211 */ /* 0x000fc600078b68ff */
[----:B------:R-:W-:Y:S01]  /*3de40*/  IMAD.X R147, RZ, RZ, R147, P0 ;  /* 0x000000ffff937224 */ /* 0x000fe200000e0693 */
[----:B------:R-:W-:Y:S02]  /*3de50*/  IADD3.X R171, PT, PT, RZ, R238, RZ, P5, !PT ;  /* 0x000000eeffab7210 */ /* 0x000fe40002ffe4ff */
[----:B------:R-:W-:Y:S01]  /*3de60*/  LEA.HI R79, P6, R63, R49, RZ, 0xd ;  /* 0x000000313f4f7211 */ /* 0x000fe200078d68ff */
[----:B------:R-:W-:Y:S01]  /*3de70*/  IMAD.MOV.U32 R206, RZ, RZ, R72 ;  /* 0x000000ffffce7224 */ /* 0x000fe200078e0048 */
[C-C-:B------:R-:W-:Y:S02]  /*3de80*/  SHF.R.U64 R197, R72.reuse, 0x8, R164.reuse ;  /* 0x0000000848c57819 */ /* 0x140fe400000012a4 */
[C-C-:B------:R-:W-:Y:S02]  /*3de90*/  SHF.R.U64 R198, R72.reuse, 0x10, R164.reuse ;  /* 0x0000001048c67819 */ /* 0x140fe400000012a4 */
[----:B------:R-:W-:Y:S02]  /*3dea0*/  SHF.R.U64 R204, R72, 0x18, R164 ;  /* 0x0000001848cc7819 */ /* 0x000fe400000012a4 */
[----:B------:R-:W-:-:S02]  /*3deb0*/  LEA.HI R202, P0, R147, R207, RZ, 0xd ;  /* 0x000000cf93ca7211 */ /* 0x000fc400078168ff */
[----:B------:R-:W-:Y:S02]  /*3dec0*/  LOP3.LUT R167, R146, 0x7ffff, RZ, 0xc0, !PT ;  /* 0x0007ffff92a77812 */ /* 0x000fe400078ec0ff */
[----:B------:R-:W-:Y:S01]  /*3ded0*/  SHF.L.W.U32.HI R72, R163, 0xd, R217 ;  /* 0x0000000da3487819 */ /* 0x000fe20000010ed9 */
[----:B------:R-:W-:Y:S01]  /*3dee0*/  IMAD.X R75, RZ, RZ, R44, P6 ;  /* 0x000000ffff4b7224 */ /* 0x000fe200030e062c */
[----:B------:R-:W-:Y:S01]  /*3def0*/  LEA.HI R224, P5, R171, R224, RZ, 0xd ;  /* 0x000000e0abe07211 */ /* 0x000fe200078b68ff */
[----:B------:R-:W-:Y:S02]  /*3df00*/  IMAD.X R141, RZ, RZ, R153, P0 ;  /* 0x000000ffff8d7224 */ /* 0x000fe400000e0699 */
[----:B------:R-:W-:-:S04]  /*3df10*/  IMAD.WIDE.U32 R166, R72, 0x13, R166 ;  /* 0x0000001348a67825 */ /* 0x000fc800078e00a6 */
[----:B------:R-:W-:Y:S01]  /*3df20*/  IMAD.X R72, RZ, RZ, R237, P5 ;  /* 0x000000ffff487224 */ /* 0x000fe200028e06ed */
[----:B------:R-:W-:Y:S01]  /*3df30*/  LEA.HI R133, P5, R75, R188, RZ, 0xd ;  /* 0x000000bc4b857211 */ /* 0x000fe200078b68ff */
[----:B------:R0:W-:Y:S01]  /*3df40*/  STG.E.U8 desc[UR6][R138.64+0x123], R218 ;  /* 0x000123da8a007986 */ /* 0x0001e2000c101106 */
[----:B------:R-:W-:Y:S02]  /*3df50*/  LEA.HI R44, P0, R141, R211, RZ, 0xd ;  /* 0x000000d38d2c7211 */ /* 0x000fe400078168ff */
[----:B------:R-:W-:Y:S02]  /*3df60*/  IADD3.X R190, PT, PT, RZ, R190, RZ, P5, !PT ;  /* 0x000000beffbe7210 */ /* 0x000fe40002ffe4ff */
[----:B------:R-:W-:Y:S01]  /*3df70*/  SHF.R.U64 R212, R170, 0x1a, R171 ;  /* 0x0000001aaad47819 */ /* 0x000fe200000012ab */
[----:B------:R-:W-:Y:S01]  /*3df80*/  IMAD.X R49, RZ, RZ, R208, P0 ;  /* 0x000000ffff317224 */ /* 0x000fe200000e06d0 */
[----:B------:R-:W-:Y:S01]  /*3df90*/  LEA.HI R191, P0, R190, R191, RZ, 0xd ;  /* 0x000000bfbebf7211 */ /* 0x000fe200078168ff */
[----:B0-----:R-:W-:Y:S01]  /*3dfa0*/  IMAD.MOV.U32 R218, RZ, RZ, R219 ;  /* 0x000000ffffda7224 */ /* 0x001fe200078e00db */
[----:B------:R-:W-:-:S02]  /*3dfb0*/  SHF.L.U32 R219, R224, 0x19, RZ ;  /* 0x00000019e0db7819 */ /* 0x000fc400000006ff */
[----:B------:R-:W-:Y:S02]  /*3dfc0*/  SHF.L.U64.HI R169, R224, 0x19, R72 ;  /* 0x00000019e0a97819 */ /* 0x000fe40000010248 */
[----:B------:R-:W-:Y:S01]  /*3dfd0*/  LOP3.LUT R219, R219, 0x1000000, R212, 0xf8, !PT ;  /* 0x01000000dbdb7812 */ /* 0x000fe200078ef8d4 */
[----:B------:R-:W-:Y:S01]  /*3dfe0*/  IMAD.X R189, RZ, RZ, R189, P0 ;  /* 0x000000ffffbd7224 */ /* 0x000fe200000e06bd */
[----:B------:R-:W-:Y:S02]  /*3dff0*/  SHF.R.U64 R69, R144, 0x8, R184 ;  /* 0x0000000890457819 */ /* 0x000fe400000012b8 */
[----:B------:R-:W-:Y:S01]  /*3e000*/  SHF.R.U64 R219, R219, 0x18, R169 ;  /* 0x00000018dbdb7819 */ /* 0x000fe200000012a9 */
[----:B------:R-:W-:Y:S01]  /*3e010*/  IMAD.MOV.U32 R177, RZ, RZ, R241 ;  /* 0x000000ffffb17224 */ /* 0x000fe200078e00f1 */
[----:B------:R-:W-:Y:S01]  /*3e020*/  LEA.HI R169, P0, R72, R226, RZ, 0xd ;  /* 0x000000e248a97211 */ /* 0x000fe200078168ff */
[----:B------:R0:W-:Y:S01]  /*3e030*/  STG.E.U8 desc[UR6][R138.64+0x134], R252 ;  /* 0x000134fc8a007986 */ /* 0x0001e2000c101106 */
[----:B------:R-:W-:Y:S01]  /*3e040*/  IMAD.MOV.U32 R70, RZ, RZ, R144 ;  /* 0x000000ffff467224 */ /* 0x000fe200078e0090 */
[--C-:B------:R-:W-:Y:S01]  /*3e050*/  SHF.R.U64 R238, R224, 0x7, R72.reuse ;  /* 0x00000007e0ee7819 */ /* 0x100fe20000001248 */
[----:B------:R-:W-:Y:S01]  /*3e060*/  IMAD.SHL.U32 R73, R170, 0x40, RZ ;  /* 0x00000040aa497824 */ /* 0x000fe200078e00ff */
[----:B------:R1:W-:Y:S01]  /*3e070*/  STG.E.U8 desc[UR6][R138.64+0x141], R242 ;  /* 0x000141f28a007986 */ /* 0x0003e2000c101106 */
[----:B------:R-:W-:Y:S01]  /*3e080*/  SHF.R.U64 R241, R224, 0x17, R72 ;  /* 0x00000017e0f17819 */ /* 0x000fe20000001248 */
[----:B------:R-:W-:-:S02]  /*3e090*/  IMAD.SHL.U32 R213, R169, 0x1000, RZ ;  /* 0x00001000a9d57824 */ /* 0x000fc400078e00ff */
[----:B------:R2:W-:Y:S01]  /*3e0a0*/  STG.E.U8 desc[UR6][R138.64+0x181], R69 ;  /* 0x000181458a007986 */ /* 0x0005e2000c101106 */
[----:B------:R-:W-:Y:S01]  /*3e0b0*/  LEA.HI R194, P5, R189, R194, RZ, 0xd ;  /* 0x000000c2bdc27211 */ /* 0x000fe200078b68ff */
[----:B0-----:R-:W-:Y:S01]  /*3e0c0*/  IMAD.MOV.U32 R252, RZ, RZ, R248 ;  /* 0x000000fffffc7224 */ /* 0x001fe200078e00f8 */
[----:B------:R-:W-:Y:S01]  /*3e0d0*/  MOV R248, R240 ;  /* 0x000000f000f87202 */ /* 0x000fe20000000f00 */
[----:B------:R0:W-:Y:S01]  /*3e0e0*/  STG.E.U8 desc[UR6][R138.64+0x130], R234 ;  /* 0x000130ea8a007986 */ /* 0x0001e2000c101106 */
[C-C-:B------:R-:W-:Y:S02]  /*3e0f0*/  SHF.R.U64 R240, R224.reuse, 0xf, R72.reuse ;  /* 0x0000000fe0f07819 */ /* 0x140fe40000001248 */
[--C-:B-1----:R-:W-:Y:S02]  /*3e100*/  SHF.R.U64 R242, R224, 0x1f, R72.reuse ;  /* 0x0000001fe0f27819 */ /* 0x102fe40000001248 */
[----:B------:R-:W-:Y:S01]  /*3e110*/  SHF.R.U32.HI R224, RZ, 0x7, R72 ;  /* 0x00000007ffe07819 */ /* 0x000fe20000011648 */
[----:B--2---:R-:W-:Y:S01]  /*3e120*/  IMAD R69, R168, 0x13, RZ ;  /* 0x00000013a8457824 */ /* 0x004fe200078e02ff */
[----:B------:R-:W-:Y:S01]  /*3e130*/  IADD3.X R168, PT, PT, RZ, R177, RZ, P0, !PT ;  /* 0x000000b1ffa87210 */ /* 0x000fe200007fe4ff */
[----:B------:R1:W-:Y:S01]  /*3e140*/  STG.E.U8 desc[UR6][R138.64+0x180], R70 ;  /* 0x000180468a007986 */ /* 0x0003e2000c101106 */
[----:B------:R-:W-:-:S02]  /*3e150*/  MOV R216, R221 ;  /* 0x000000dd00d87202 */ /* 0x000fc40000000f00 */
[----:B0-----:R-:W-:Y:S01]  /*3e160*/  SHF.R.U32.HI R234, RZ, 0xd, R62 ;  /* 0x0000000dffea7819 */ /* 0x001fe2000001163e */
[----:B------:R0:W-:Y:S01]  /*3e170*/  STG.E.U8 desc[UR6][R138.64+0x122], R222 ;  /* 0x000122de8a007986 */ /* 0x0001e2000c101106 */
[C-C-:B------:R-:W-:Y:S01]  /*3e180*/  SHF.R.U64 R74, R144.reuse, 0x10, R184.reuse ;  /* 0x00000010904a7819 */ /* 0x140fe200000012b8 */
[----:B------:R-:W-:Y:S01]  /*3e190*/  IMAD.X R193, RZ, RZ, R193, P5 ;  /* 0x000000ffffc17224 */ /* 0x000fe200028e06c1 */
[----:B------:R-:W-:Y:S01]  /*3e1a0*/  SHF.R.U64 R195, R144, 0x18, R184 ;  /* 0x0000001890c37819 */ /* 0x000fe200000012b8 */
[----:B------:R2:W-:Y:S01]  /*3e1b0*/  STG.E.U8 desc[UR6][R138.64+0x142], R246 ;  /* 0x000142f68a007986 */ /* 0x0005e2000c101106 */
[C---:B------:R-:W-:Y:S01]  /*3e1c0*/  SHF.R.U64 R223, R132.reuse, 0x10, R47 ;  /* 0x0000001084df7819 */ /* 0x040fe2000000122f */
[----:B-1----:R-:W-:Y:S01]  /*3e1d0*/  IMAD.IADD R70, R143, 0x1, R69 ;  /* 0x000000018f467824 */ /* 0x002fe200078e0245 */
[--C-:B------:R-:W-:Y:S02]  /*3e1e0*/  SHF.R.U64 R221, R132, 0x18, R47.reuse ;  /* 0x0000001884dd7819 */ /* 0x100fe4000000122f */
[----:B------:R-:W-:Y:S01]  /*3e1f0*/  LOP3.LUT R234, R73, 0x3f, R234, 0xf8, !PT ;  /* 0x0000003f49ea7812 */ /* 0x000fe200078ef8ea */
[----:B------:R-:W-:Y:S01]  /*3e200*/  IMAD.SHL.U32 R73, R152, 0x40, RZ ;  /* 0x0000004098497824 */ /* 0x000fe200078e00ff */
[----:B0-----:R-:W-:-:S02]  /*3e210*/  SHF.R.U64 R222, R132, 0x8, R47 ;  /* 0x0000000884de7819 */ /* 0x001fc4000000122f */
[----:B------:R-:W-:Y:S02]  /*3e220*/  LOP3.LUT R213, R213, 0xf00, R224, 0xf8, !PT ;  /* 0x00000f00d5d57812 */ /* 0x000fe400078ef8e0 */
[----:B--2---:R-:W-:Y:S02]  /*3e230*/  MOV R246, R132 ;  /* 0x0000008400f67202 */ /* 0x004fe40000000f00 */
[----:B------:R-:W-:Y:S02]  /*3e240*/  SHF.L.U64.HI R69, R169, 0xc, R168 ;  /* 0x0000000ca9457819 */ /* 0x000fe400000102a8 */
[----:B------:R-:W-:Y:S01]  /*3e250*/  SHF.L.W.U32.HI R165, R217, 0xd, R165 ;  /* 0x0000000dd9a57819 */ /* 0x000fe20000010ea5 */
[----:B------:R-:W-:Y:S01]  /*3e260*/  IMAD.SHL.U32 R217, R44, 0x1000, RZ ;  /* 0x000010002cd97824 */ /* 0x000fe200078e00ff */
[C---:B------:R-:W-:Y:S02]  /*3e270*/  SHF.L.U32 R132, R202.reuse, 0x19, RZ ;  /* 0x00000019ca847819 */ /* 0x040fe400000006ff */
[----:B------:R-:W-:-:S02]  /*3e280*/  SHF.L.U64.HI R214, R202, 0x19, R141 ;  /* 0x00000019cad67819 */ /* 0x000fc4000001028d */
[C-C-:B------:R-:W-:Y:S02]  /*3e290*/  SHF.R.U64 R146, R202.reuse, 0x7, R141.reuse ;  /* 0x00000007ca927819 */ /* 0x140fe4000000128d */
[C-C-:B------:R-:W-:Y:S02]  /*3e2a0*/  SHF.R.U64 R144, R202.reuse, 0xf, R141.reuse ;  /* 0x0000000fca907819 */ /* 0x140fe4000000128d */
[C---:B------:R-:W-:Y:S02]  /*3e2b0*/  SHF.R.U64 R145, R202.reuse, 0x17, R141 ;  /* 0x00000017ca917819 */ /* 0x040fe4000000128d */
[----:B------:R-:W-:Y:S02]  /*3e2c0*/  SHF.R.U32.HI R148, RZ, 0xd, R151 ;  /* 0x0000000dff947819 */ /* 0x000fe40000011697 */
[--C-:B------:R-:W-:Y:S02]  /*3e2d0*/  SHF.R.U64 R202, R202, 0x1f, R141.reuse ;  /* 0x0000001fcaca7819 */ /* 0x100fe4000000128d */
[----:B------:R-:W-:-:S02]  /*3e2e0*/  SHF.R.U32.HI R141, RZ, 0x7, R141 ;  /* 0x00000007ff8d7819 */ /* 0x000fc4000001168d */
[----:B------:R-:W-:Y:S02]  /*3e2f0*/  SHF.R.U64 R213, R213, 0x8, R69 ;  /* 0x00000008d5d57819 */ /* 0x000fe40000001245 */
[----:B------:R-:W-:Y:S02]  /*3e300*/  LOP3.LUT R69, R63, 0x7ffff, RZ, 0xc0, !PT ;  /* 0x0007ffff3f457812 */ /* 0x000fe400078ec0ff */
[----:B------:R-:W-:Y:S02]  /*3e310*/  LOP3.LUT R148, R73, 0x3f, R148, 0xf8, !PT ;  /* 0x0000003f49947812 */ /* 0x000fe400078ef894 */
[----:B------:R-:W-:Y:S02]  /*3e320*/  LEA.HI R143, P0, R70, R205, RZ, 0xd ;  /* 0x000000cd468f7211 */ /* 0x000fe400078168ff */
[----:B------:R-:W-:Y:S02]  /*3e330*/  SHF.R.U32.HI R63, RZ, 0x13, R193 ;  /* 0x00000013ff3f7819 */ /* 0x000fe400000116c1 */
[----:B------:R-:W-:-:S02]  /*3e340*/  LOP3.LUT R217, R217, 0xf00, R141, 0xf8, !PT ;  /* 0x00000f00d9d97812 */ /* 0x000fc400078ef88d */
[----:B------:R-:W-:Y:S02]  /*3e350*/  SHF.L.U64.HI R73, R44, 0xc, R49 ;  /* 0x0000000c2c497819 */ /* 0x000fe40000010231 */
[----:B------:R-:W-:Y:S02]  /*3e360*/  LOP3.LUT R70, R70, 0x7ffff, RZ, 0xc0, !PT ;  /* 0x0007ffff46467812 */ /* 0x000fe400078ec0ff */
[----:B------:R-:W-:Y:S01]  /*3e370*/  LOP3.LUT R64, R64, 0x7ffff, RZ, 0xc0, !PT ;  /* 0x0007ffff40407812 */ /* 0x000fe200078ec0ff */
[----:B------:R-:W-:Y:S01]  /*3e380*/  IMAD.WIDE.U32 R68, R63, 0x13, R68 ;  /* 0x000000133f447825 */ /* 0x000fe200078e0044 */
[----:B------:R-:W-:Y:S02]  /*3e390*/  IADD3.X R130, P2, P4, R66, R128, R130, P4, P2 ;  /* 0x0000008042827210 */ /* 0x000fe40002444482 */
[----:B------:R-:W-:Y:S01]  /*3e3a0*/  SHF.R.U64 R217, R217, 0x8, R73 ;  /* 0x00000008d9d97819 */ /* 0x000fe20000001249 */
[----:B------:R-:W-:Y:S01]  /*3e3b0*/  IMAD.WIDE.U32 R72, R70, R53, RZ ;  /* 0x0000003546487225 */ /* 0x000fe200078e00ff */
[----:B------:R-:W-:-:S02]  /*3e3c0*/  IADD3.X R63, PT, PT, RZ, R64, RZ, P0, !PT ;  /* 0x00000040ff3f7210 */ /* 0x000fc400007fe4ff */
[----:B------:R-:W-:Y:S01]  /*3e3d0*/  IADD3.X R129, PT, PT, R67, R129, R131, P2, P4 ;  /* 0x0000008143817210 */ /* 0x000fe200017e8483 */
[----:B------:R-:W-:Y:S02]  /*3e3e0*/  IMAD.MOV.U32 R64, RZ, RZ, RZ ;  /* 0x000000ffff407224 */ /* 0x000fe400078e00ff */
[----:B------:R-:W-:Y:S01]  /*3e3f0*/  IMAD.WIDE.U32 R66, R142, R53, RZ ;  /* 0x000000358e427225 */ /* 0x000fe200078e00ff */
[----:B------:R-:W-:Y:S02]  /*3e400*/  IADD3.X R131, P1, P3, R134, R126, R80, P3, P1 ;  /* 0x0000007e86837210 */ /* 0x000fe40001b22450 */
[----:B------:R-:W-:Y:S01]  /*3e410*/  SHF.R.U64 R153, R152, 0x1a, R147 ;  /* 0x0000001a98997819 */ /* 0x000fe20000001293 */
[----:B------:R-:W-:Y:S02]  /*3e420*/  IMAD.IADD R69, R69, 0x1, R64 ;  /* 0x0000000145457824 */ /* 0x000fe400078e0240 */
[----:B------:R-:W-:Y:S01]  /*3e430*/  IMAD.WIDE.U32 R72, P4, R54, R142, R72 ;  /* 0x0000008e36487225 */ /* 0x000fe20007880048 */
[----:B------:R-:W-:-:S02]  /*3e440*/  IADD3 R175, P0, PT, R65, R66, RZ ;  /* 0x0000004241af7210 */ /* 0x000fc40007f1e0ff */
[----:B------:R-:W-:Y:S01]  /*3e450*/  IADD3.X R174, PT, PT, R135, R127, R81, P1, P3 ;  /* 0x0000007f87ae7210 */ /* 0x000fe20000fe6451 */
[----:B------:R-:W-:Y:S01]  /*3e460*/  IMAD.WIDE.U32 R64, R143, R78, RZ ;  /* 0x0000004e8f407225 */ /* 0x000fe200078e00ff */
[----:B------:R-:W-:Y:S02]  /*3e470*/  LOP3.LUT R132, R132, 0x1000000, R153, 0xf8, !PT ;  /* 0x0100000084847812 */ /* 0x000fe400078ef899 */
[----:B------:R-:W-:Y:S02]  /*3e480*/  LEA.HI R135, P5, R69, R79, RZ, 0xd ;  /* 0x0000004f45877211 */ /* 0x000fe400078b68ff */
[----:B------:R-:W-:Y:S01]  /*3e490*/  IADD3 R72, P2, PT, R67, R72, RZ ;  /* 0x0000004843487210 */ /* 0x000fe20007f5e0ff */
[----:B------:R-:W-:Y:S01]  /*3e4a0*/  IMAD.WIDE.U32 R66, R63, R78, RZ ;  /* 0x0000004e3f427225 */ /* 0x000fe200078e00ff */
[----:B------:R-:W-:Y:S02]  /*3e4b0*/  IADD3 RZ, P1, PT, R68, 0x13, RZ ;  /* 0x0000001344ff7810 */ /* 0x000fe40007f3e0ff */
[----:B------:R-:W-:-:S02]  /*3e4c0*/  LOP3.LUT R69, R69, 0x7ffff, RZ, 0xc0, !PT ;  /* 0x0007ffff45457812 */ /* 0x000fc400078ec0ff */
[----:B------:R-:W-:Y:S02]  /*3e4d0*/  SHF.R.U64 R214, R132, 0x18, R214 ;  /* 0x0000001884d67819 */ /* 0x000fe400000012d6 */
[----:B------:R-:W-:Y:S02]  /*3e4e0*/  IADD3 R175, P3, PT, R175, R64, RZ ;  /* 0x00000040afaf7210 */ /* 0x000fe40007f7e0ff */
[----:B------:R-:W-:Y:S02]  /*3e4f0*/  LOP3.LUT R132, R75, 0x7ffff, RZ, 0xc0, !PT ;  /* 0x0007ffff4b847812 */ /* 0x000fe400078ec0ff */
[----:B------:R-:W-:Y:S01]  /*3e500*/  IADD3.X R64, PT, PT, RZ, R69, RZ, P1, !PT ;  /* 0x00000045ff407210 */ /* 0x000fe20000ffe4ff */
[----:B------:R-:W-:-:S04]  /*3e510*/  IMAD.WIDE.U32 R66, P6, R143, R40, R66 ;  /* 0x000000288f427225 */ /* 0x000fc800078c0042 */
[----:B------:R-:W-:Y:S01]  /*3e520*/  IMAD.X R75, RZ, RZ, RZ, P4 ;  /* 0x000000ffff4b7224 */ /* 0x000fe200020e06ff */
[----:B------:R-:W-:Y:S01]  /*3e530*/  LEA.HI RZ, P4, R64, R135, RZ, 0xd ;  /* 0x0000008740ff7211 */ /* 0x000fe200078968ff */
[----:B------:R-:W-:Y:S01]  /*3e540*/  IMAD.X R132, RZ, RZ, R132, P5 ;  /* 0x000000ffff847224 */ /* 0x000fe200028e0684 */
[----:B------:R-:W-:-:S03]  /*3e550*/  IADD3 R177, P1, PT, R65, R66, RZ ;  /* 0x0000004241b17210 */ /* 0x000fc60007f3e0ff */
[----:B------:R-:W-:Y:S01]  /*3e560*/  IMAD.X R66, RZ, RZ, R132, P4 ;  /* 0x000000ffff427224 */ /* 0x000fe200020e0684 */
[----:B------:R-:W-:Y:S01]  /*3e570*/  LOP3.LUT R134, R190, 0x7ffff, RZ, 0xc0, !PT ;  /* 0x0007ffffbe867812 */ /* 0x000fe200078ec0ff */
[----:B------:R0:W-:Y:S03]  /*3e580*/  STG.E.U8 desc[UR6][R138.64+0x182], R74 ;  /* 0x0001824a8a007986 */ /* 0x0001e6000c101106 */
[----:B------:R-:W-:Y:S02]  /*3e590*/  LEA.HI RZ, P4, R66, R133, RZ, 0xd ;  /* 0x0000008542ff7211 */ /* 0x000fe400078968ff */
[----:B------:R-:W-:Y:S02]  /*3e5a0*/  IADD3.X R65, PT, PT, RZ, RZ, RZ, P6, !PT ;  /* 0x000000ffff417210 */ /* 0x000fe400037fe4ff */
[----:B------:R-:W-:Y:S01]  /*3e5b0*/  MOV R64, R67 ;  /* 0x0000004300407202 */ /* 0x000fe20000000f00 */
[----:B------:R-:W-:Y:S01]  /*3e5c0*/  IMAD.X R79, RZ, RZ, R134, P4 ;  /* 0x000000ffff4f7224 */ /* 0x000fe200020e0686 */
[----:B------:R-:W-:Y:S01]  /*3e5d0*/  IADD3.X R178, P0, PT, R178, R72, RZ, P0, !PT ;  /* 0x00000048b2b27210 */ /* 0x000fe2000071e4ff */
[----:B0-----:R-:W-:-:S02]  /*3e5e0*/  IMAD.MOV.U32 R74, RZ, RZ, R73 ;  /* 0x000000ffff4a7224 */ /* 0x001fc400078e0049 */
[----:B------:R-:W-:Y:S01]  /*3e5f0*/  IMAD.WIDE.U32 R72, R249, R142, RZ ;  /* 0x0000008ef9487225 */ /* 0x000fe200078e00ff */
[----:B------:R-:W-:-:S03]  /*3e600*/  IADD3.X R177, P3, PT, R178, R177, RZ, P3, !PT ;  /* 0x000000b1b2b17210 */ /* 0x000fc60001f7e4ff */
[----:B------:R-:W-:Y:S01]  /*3e610*/  IMAD.WIDE.U32.X R74, R70, R54, R74, P2 ;  /* 0x00000036464a7225 */ /* 0x000fe200010e044a */
[----:B------:R-:W-:-:S03]  /*3e620*/  LEA.HI RZ, P4, R79, R191, RZ, 0xd ;  /* 0x000000bf4fff7211 */ /* 0x000fc600078968ff */
[----:B------:R-:W-:Y:S01]  /*3e630*/  IMAD.WIDE.U32.X R126, R63, R40, R64, P1 ;  /* 0x000000283f7e7225 */ /* 0x000fe200008e0440 */
[----:B------:R-:W-:-:S03]  /*3e640*/  LOP3.LUT R189, R189, 0x7ffff, RZ, 0xc0, !PT ;  /* 0x0007ffffbdbd7812 */ /* 0x000fc600078ec0ff */
[----:B------:R-:W-:Y:S01]  /*3e650*/  IMAD.WIDE.U32 R72, P5, R70, R33, R72 ;  /* 0x0000002146487225 */ /* 0x000fe200078a0048 */
[----:B------:R-:W-:Y:S02]  /*3e660*/  IADD3.X R180, P0, P6, R126, R180, R74, P3, P0 ;  /* 0x000000b47eb47210 */ /* 0x000fe40001e0044a */
[----:B------:R-:W-:Y:S01]  /*3e670*/  IADD3.X R74, PT, PT, RZ, R189, RZ, P4, !PT ;  /* 0x000000bdff4a7210 */ /* 0x000fe200027fe4ff */
[----:B------:R-:W-:Y:S01]  /*3e680*/  IMAD.MOV.U32 R64, RZ, RZ, R73 ;  /* 0x000000ffff407224 */ /* 0x000fe200078e0049 */
[----:B------:R-:W-:Y:S02]  /*3e690*/  LOP3.LUT R73, R193, 0x7ffff, RZ, 0xc0, !PT ;  /* 0x0007ffffc1497812 */ /* 0x000fe400078ec0ff */
[----:B------:R-:W-:-:S05]  /*3e6a0*/  LEA.HI RZ, P4, R74, R194, RZ, 0xd ;  /* 0x000000c24aff7211 */ /* 0x000fca00078968ff */
[----:B------:R-:W-:Y:S01]  /*3e6b0*/  IMAD.X R73, RZ, RZ, R73, P4 ;  /* 0x000000ffff497224 */ /* 0x000fe200020e0649 */
[----:B------:R-:W-:Y:S01]  /*3e6c0*/  IADD3.X R182, PT, PT, R127, R182, R75, P0, P6 ;  /* 0x000000b67fb67210 */ /* 0x000fe200007ec44b */
[----:B------:R-:W-:-:S03]  /*3e6d0*/  IMAD.WIDE.U32 R80, R70, R78, RZ ;  /* 0x0000004e46507225 */ /* 0x000fc600078e00ff */
[----:B------:R-:W-:Y:S01]  /*3e6e0*/  SHF.R.U32.HI R75, RZ, 0x13, R73 ;  /* 0x00000013ff4b7819 */ /* 0x000fe20000011649 */
[----:B------:R-:W-:-:S04]  /*3e6f0*/  IMAD.WIDE.U32 R78, R142, R78, RZ ;  /* 0x0000004e8e4e7225 */ /* 0x000fc800078e00ff */
[----:B------:R-:W-:Y:S01]  /*3e700*/  IMAD.WIDE.U32 R68, R75, 0x13, R68 ;  /* 0x000000134b447825 */ /* 0x000fe200078e0044 */
[----:B------:R-:W-:-:S03]  /*3e710*/  IADD3 R128, P0, PT, R137, R78, RZ ;  /* 0x0000004e89807210 */ /* 0x000fc60007f1e0ff */
[----:B------:R-:W-:Y:S02]  /*3e720*/  VIADD R137, R69, UR4 ;  /* 0x0000000445897c36 */ /* 0x000fe40008000000 */
[----:B------:R-:W-:-:S03]  /*3e730*/  IMAD.WIDE.U32 R66, R33, R142, RZ ;  /* 0x0000008e21427225 */ /* 0x000fc600078e00ff */
[----:B------:R-:W-:Y:S02]  /*3e740*/  LEA.HI R135, P4, R137, R135, RZ, 0xd ;  /* 0x0000008789877211 */ /* 0x000fe400078968ff */
[----:B------:R-:W-:-:S03]  /*3e750*/  IADD3 R178, P2, PT, R136, R66, RZ ;  /* 0x0000004288b27210 */ /* 0x000fc60007f5e0ff */
[----:B------:R-:W-:Y:S01]  /*3e760*/  IMAD.X R136, RZ, RZ, R132, P4 ;  /* 0x000000ffff887224 */ /* 0x000fe200020e0684 */
[----:B------:R-:W-:Y:S02]  /*3e770*/  IADD3 R72, P1, PT, R67, R72, RZ ;  /* 0x0000004843487210 */ /* 0x000fe40007f3e0ff */
[C---:B------:R-:W-:Y:S02]  /*3e780*/  SHF.R.U64 R73, R185.reuse, 0x5, R187 ;  /* 0x00000005b9497819 */ /* 0x040fe400000012bb */
[----:B------:R-:W-:Y:S02]  /*3e790*/  LEA.HI R133, P4, R136, R133, RZ, 0xd ;  /* 0x0000008588857211 */ /* 0x000fe400078968ff */
[----:B------:R-:W-:Y:S01]  /*3e7a0*/  SHF.R.U64 R69, R60, 0x5, R59 ;  /* 0x000000053c457819 */ /* 0x000fe2000000123b */
[----:B------:R-:W-:Y:S01]  /*3e7b0*/  IMAD.WIDE.U32 R66, P3, R40, R142, R80 ;  /* 0x0000008e28427225 */ /* 0x000fe20007860050 */
[----:B------:R-:W-:Y:S01]  /*3e7c0*/  IADD3.X R192, P2, PT, R192, R72, RZ, P2, !PT ;  /* 0x00000048c0c07210 */ /* 0x000fe2000175e4ff */
[----:B------:R0:W-:Y:S02]  /*3e7d0*/  STG.E.U8 desc[UR6][R138.64+0x187], R73 ;  /* 0x000187498a007986 */ /* 0x0001e4000c101106 */
[----:B------:R-:W-:-:S02]  /*3e7e0*/  IMAD.SHL.U32 R72, R185, 0x80000, RZ ;  /* 0x00080000b9487824 */ /* 0x000fc400078e00ff */
[----:B------:R-:W-:Y:S01]  /*3e7f0*/  IMAD.X R134, RZ, RZ, R134, P4 ;  /* 0x000000ffff867224 */ /* 0x000fe200020e0686 */
[----:B------:R1:W-:Y:S01]  /*3e800*/  STG.E.U8 desc[UR6][R138.64+0x147], R69 ;  /* 0x000147458a007986 */ /* 0x0003e2000c101106 */
[----:B------:R-:W-:Y:S01]  /*3e810*/  IMAD.X R65, RZ, RZ, RZ, P5 ;  /* 0x000000ffff417224 */ /* 0x000fe200028e06ff */
[----:B------:R-:W-:Y:S02]  /*3e820*/  LOP3.LUT R72, R72, 0x70000, R184, 0xf8, !PT ;  /* 0x0007000048487812 */ /* 0x000fe400078ef8b8 */
[----:B0-----:R-:W-:Y:S02]  /*3e830*/  SHF.R.U64 R73, R60, 0xd, R59 ;  /* 0x0000000d3c497819 */ /* 0x001fe4000000123b */
[----:B------:R-:W-:Y:S01]  /*3e840*/  IADD3 R78, P5, PT, R79, R66, RZ ;  /* 0x000000424f4e7210 */ /* 0x000fe20007fbe0ff */
[----:B-1----:R-:W-:Y:S01]  /*3e850*/  IMAD.X R69, RZ, RZ, RZ, P3 ;  /* 0x000000ffff457224 */ /* 0x002fe200018e06ff */
[----:B------:R-:W-:Y:S01]  /*3e860*/  LEA.HI R191, P3, R134, R191, RZ, 0xd ;  /* 0x000000bf86bf7211 */ /* 0x000fe200078768ff */
[----:B------:R0:W-:Y:S01]  /*3e870*/  STG.E.U8 desc[UR6][R138.64+0x148], R73 ;  /* 0x000148498a007986 */ /* 0x0001e2000c101106 */
[----:B------:R-:W-:-:S02]  /*3e880*/  SHF.L.U32 R66, R60, 0x13, RZ ;  /* 0x000000133c427819 */ /* 0x000fc400000006ff */
[----:B------:R-:W-:Y:S01]  /*3e890*/  SHF.R.U64 R74, R185, 0xd, R187 ;  /* 0x0000000db94a7819 */ /* 0x000fe200000012bb */
[----:B------:R-:W-:Y:S01]  /*3e8a0*/  IMAD.X R81, RZ, RZ, R189, P3 ;  /* 0x000000ffff517224 */ /* 0x000fe200018e06bd */
[----:B------:R-:W-:Y:S02]  /*3e8b0*/  SHF.R.U32.HI R72, RZ, 0x10, R72 ;  /* 0x00000010ff487819 */ /* 0x000fe40000011648 */
[----:B------:R-:W-:Y:S02]  /*3e8c0*/  SHF.R.U64 R132, R133, 0x1a, R134 ;  /* 0x0000001a85847819 */ /* 0x000fe40000001286 */
[----:B------:R-:W-:Y:S02]  /*3e8d0*/  SHF.L.U32 R201, R191, 0x19, RZ ;  /* 0x00000019bfc97819 */ /* 0x000fe400000006ff */
[C-C-:B0-----:R-:W-:Y:S02]  /*3e8e0*/  SHF.R.U64 R73, R60.reuse, 0x15, R59.reuse ;  /* 0x000000153c497819 */ /* 0x141fe4000000123b */
[----:B------:R-:W-:Y:S01]  /*3e8f0*/  SHF.R.U64 R60, R60, 0x1d, R59 ;  /* 0x0000001d3c3c7819 */ /* 0x000fe2000000123b */
[----:B------:R0:W-:Y:S01]  /*3e900*/  STG.E.U8 desc[UR6][R138.64+0x188], R74 ;  /* 0x0001884a8a007986 */ /* 0x0001e2000c101106 */
[----:B------:R-:W-:-:S03]  /*3e910*/  LOP3.LUT R201, R201, 0x1000000, R132, 0xf8, !PT ;  /* 0x01000000c9c97812 */ /* 0x000fc600078ef884 */
[----:B------:R1:W-:Y:S04]  /*3e920*/  STG.E.U8 desc[UR6][R138.64+0x186], R72 ;  /* 0x000186488a007986 */ /* 0x0003e8000c101106 */
[----:B------:R2:W-:Y:S01]  /*3e930*/  STG.E.U8 desc[UR6][R138.64+0x14a], R60 ;  /* 0x00014a3c8a007986 */ /* 0x0005e2000c101106 */
[----:B0-----:R-:W-:Y:S02]  /*3e940*/  SHF.R.U64 R74, R185, 0x15, R187 ;  /* 0x00000015b94a7819 */ /* 0x001fe400000012bb */
[----:B-1----:R-:W-:Y:S02]  /*3e950*/  LEA.HI R72, P3, R35, R51, RZ, 0xd ;  /* 0x0000003323487211 */ /* 0x002fe400078768ff */
[----:B--2---:R-:W-:Y:S01]  /*3e960*/  SHF.L.U64.HI R60, R191, 0x19, R81 ;  /* 0x00000019bf3c7819 */ /* 0x004fe20000010251 */
[----:B------:R0:W-:Y:S01]  /*3e970*/  STG.E.U8 desc[UR6][R138.64+0x189], R74 ;  /* 0x0001894a8a007986 */ /* 0x0001e2000c101106 */
[----:B------:R-:W-:-:S02]  /*3e980*/  SHF.R.U32.HI R203, RZ, 0xd, R136 ;  /* 0x0000000dffcb7819 */ /* 0x000fc40000011688 */
[----:B------:R-:W-:Y:S01]  /*3e990*/  SHF.R.U64 R201, R201, 0x18, R60 ;  /* 0x00000018c9c97819 */ /* 0x000fe2000000123c */
[----:B------:R-:W-:Y:S01]  /*3e9a0*/  IMAD.X R60, RZ, RZ, R57, P3 ;  /* 0x000000ffff3c7224 */ /* 0x000fe200018e0639 */
[----:B------:R1:W-:Y:S01]  /*3e9b0*/  STG.E.U8 desc[UR6][R138.64+0x144], R210 ;  /* 0x000144d28a007986 */ /* 0x0003e2000c101106 */
[----:B------:R-:W-:Y:S02]  /*3e9c0*/  LOP3.LUT R66, R66, 0x70000, R210, 0xf8, !PT ;  /* 0x0007000042427812 */ /* 0x000fe400078ef8d2 */
[----:B0-----:R-:W-:-:S04]  /*3e9d0*/  SHF.L.U32 R74, R133, 0x6, RZ ;  /* 0x00000006854a7819 */ /* 0x001fc800000006ff */
[----:B------:R-:W-:Y:S02]  /*3e9e0*/  LOP3.LUT R203, R74, 0x3f, R203, 0xf8, !PT ;  /* 0x0000003f4acb7812 */ /* 0x000fe400078ef8cb */
[----:B-1----:R-:W-:Y:S02]  /*3e9f0*/  SHF.R.U32.HI R210, RZ, 0x8, R210 ;  /* 0x00000008ffd27819 */ /* 0x002fe400000116d2 */
[----:B------:R-:W-:Y:S01]  /*3ea00*/  LEA.HI R74, P4, R60, R58, RZ, 0xd ;  /* 0x0000003a3c4a7211 */ /* 0x000fe200078968ff */
[----:B------:R0:W-:Y:S01]  /*3ea10*/  STG.E.U8 desc[UR6][R138.64+0x149], R73 ;  /* 0x000149498a007986 */ /* 0x0001e2000c101106 */
[----:B------:R-:W-:Y:S02]  /*3ea20*/  MOV R237, R68 ;  /* 0x0000004400ed7202 */ /* 0x000fe40000000f00 */
[C-C-:B------:R-:W-:Y:S01]  /*3ea30*/  SHF.R.U64 R211, R68.reuse, 0x10, R137.reuse ;  /* 0x0000001044d37819 */ /* 0x140fe20000001289 */
[----:B------:R1:W-:Y:S01]  /*3ea40*/  STG.E.U8 desc[UR6][R138.64+0x145], R210 ;  /* 0x000145d28a007986 */ /* 0x0003e2000c101106 */
[----:B------:R-:W-:-:S02]  /*3ea50*/  SHF.R.U64 R208, R68, 0x18, R137 ;  /* 0x0000001844d07819 */ /* 0x000fc40000001289 */
[----:B------:R-:W-:Y:S02]  /*3ea60*/  LEA.HI R80, P3, R81, R194, RZ, 0xd ;  /* 0x000000c251507211 */ /* 0x000fe400078768ff */
[----:B0-----:R-:W-:Y:S02]  /*3ea70*/  IADD3.X R73, PT, PT, RZ, R56, RZ, P4, !PT ;  /* 0x00000038ff497210 */ /* 0x001fe400027fe4ff */
[----:B-1----:R-:W-:Y:S01]  /*3ea80*/  SHF.R.U64 R210, R68, 0x8, R137 ;  /* 0x0000000844d27819 */ /* 0x002fe20000001289 */
[----:B------:R-:W-:Y:S01]  /*3ea90*/  IMAD.MOV.U32 R68, RZ, RZ, R67 ;  /* 0x000000ffff447224 */ /* 0x000fe200078e0043 */
[----:B------:R-:W-:Y:S01]  /*3eaa0*/  LEA.HI R67, P4, R73, R55, RZ, 0xd ;  /* 0x0000003749437211 */ /* 0x000fe200078968ff */
[----:B------:R0:W-:Y:S01]  /*3eab0*/  STG.E.U8 desc[UR6][R138.64+0x183], R195 ;  /* 0x000183c38a007986 */ /* 0x0001e2000c101106 */
[----:B------:R-:W-:Y:S01]  /*3eac0*/  SHF.R.U64 R51, R181, 0xa, R50 ;  /* 0x0000000ab5337819 */ /* 0x000fe20000001232 */
[----:B------:R-:W-:Y:S01]  /*3ead0*/  IMAD.SHL.U32 R194, R80, 0x1000, RZ ;  /* 0x0000100050c27824 */ /* 0x000fe200078e00ff */
[C---:B------:R-:W-:Y:S01]  /*3eae0*/  SHF.R.U64 R199, R191.reuse, 0x7, R81 ;  /* 0x00000007bfc77819 */ /* 0x040fe20000001251 */
[----:B------:R-:W-:Y:S01]  /*3eaf0*/  IMAD.X R79, RZ, RZ, R193, P3 ;  /* 0x000000ffff4f7224 */ /* 0x000fe200018e06c1 */
[----:B------:R-:W-:-:S02]  /*3eb00*/  SHF.R.U64 R200, R191, 0xf, R81 ;  /* 0x0000000fbfc87819 */ /* 0x000fc40000001251 */
[C-C-:B------:R-:W-:Y:S02]  /*3eb10*/  SHF.R.U64 R196, R191.reuse, 0x1f, R81.reuse ;  /* 0x0000001fbfc47819 */ /* 0x140fe40000001251 */
[----:B------:R-:W-:Y:S02]  /*3eb20*/  IADD3.X R75, PT, PT, RZ, R52, RZ, P4, !PT ;  /* 0x00000034ff4b7210 */ /* 0x000fe400027fe4ff */
[--C-:B0-----:R-:W-:Y:S02]  /*3eb30*/  SHF.R.U64 R195, R191, 0x17, R81.reuse ;  /* 0x00000017bfc37819 */ /* 0x101fe40000001251 */
[----:B------:R-:W-:Y:S01]  /*3eb40*/  SHF.R.U32.HI R81, RZ, 0x7, R81 ;  /* 0x00000007ff517819 */ /* 0x000fe20000011651 */
[----:B------:R0:W-:Y:S01]  /*3eb50*/  STG.E.U8 desc[UR6][R138.64+0x18e], R51 ;  /* 0x00018e338a007986 */ /* 0x0001e2000c101106 */
[----:B------:R-:W-:Y:S02]  /*3eb60*/  LEA.HI R126, P3, R75, R43, RZ, 0xd ;  /* 0x0000002b4b7e7211 */ /* 0x000fe400078768ff */
[----:B------:R-:W-:-:S02]  /*3eb70*/  LOP3.LUT R194, R194, 0xf00, R81, 0xf8, !PT ;  /* 0x00000f00c2c27812 */ /* 0x000fc400078ef851 */
[----:B0-----:R-:W-:-:S04]  /*3eb80*/  SHF.L.U64.HI R51, R80, 0xc, R79 ;  /* 0x0000000c50337819 */ /* 0x001fc8000001024f */
[----:B------:R-:W-:Y:S01]  /*3eb90*/  SHF.R.U64 R194, R194, 0x8, R51 ;  /* 0x00000008c2c27819 */ /* 0x000fe20000001233 */
[----:B------:R-:W-:Y:S01]  /*3eba0*/  IMAD.X R51, RZ, RZ, R42, P3 ;  /* 0x000000ffff337224 */ /* 0x000fe200018e062a */
[----:B------:R-:W-:Y:S02]  /*3ebb0*/  SHF.R.U32.HI R59, RZ, 0x5, R59 ;  /* 0x00000005ff3b7819 */ /* 0x000fe4000001163b */
[----:B------:R-:W-:Y:S02]  /*3ebc0*/  IADD3.X R78, P0, PT, R77, R78, RZ, P0, !PT ;  /* 0x0000004e4d4e7210 */ /* 0x000fe4000071e4ff */
[----:B------:R-:W-:Y:S02]  /*3ebd0*/  LOP3.LUT R77, R35, 0x7ffff, RZ, 0xc0, !PT ;  /* 0x0007ffff234d7812 */ /* 0x000fe400078ec0ff */
[----:B------:R-:W-:Y:S01]  /*3ebe0*/  SHF.R.U32.HI R55, RZ, 0x13, R51 ;  /* 0x00000013ff377819 */ /* 0x000fe20000011633 */
[----:B------:R0:W-:Y:S01]  /*3ebf0*/  STG.E.U8 desc[UR6][R138.64+0x14b], R59 ;  /* 0x00014b3b8a007986 */ /* 0x0001e2000c101106 */
[----:B------:R-:W-:-:S04]  /*3ec00*/  IMAD.WIDE.U32 R56, R63, R53, RZ ;  /* 0x000000353f387225 */ /* 0x000fc800078e00ff */
[----:B------:R-:W-:-:S04]  /*3ec10*/  IMAD.WIDE.U32 R42, R143, 0x13, RZ ;  /* 0x000000138f2a7825 */ /* 0x000fc800078e00ff */
[----:B------:R-:W-:Y:S01]  /*3ec20*/  IMAD.WIDE.U32 R76, R55, 0x13, R76 ;  /* 0x00000013374c7825 */ /* 0x000fe200078e004c */
[----:B0-----:R-:W-:-:S03]  /*3ec30*/  SHF.R.U64 R59, R181, 0x2, R50 ;  /* 0x00000002b53b7819 */ /* 0x001fc60000001232 */
[----:B------:R-:W-:Y:S02]  /*3ec40*/  IMAD R35, R63, 0x13, RZ ;  /* 0x000000133f237824 */ /* 0x000fe400078e02ff */
[----:B------:R-:W-:Y:S01]  /*3ec50*/  IMAD.MOV.U32 R55, RZ, RZ, RZ ;  /* 0x000000ffff377224 */ /* 0x000fe200078e00ff */
[----:B------:R0:W-:Y:S01]  /*3ec60*/  STG.E.U8 desc[UR6][R138.64+0x18d], R59 ;  /* 0x00018d3b8a007986 */ /* 0x0001e2000c101106 */
[----:B------:R-:W-:Y:S01]  /*3ec70*/  IMAD.WIDE.U32 R52, R143, R53, RZ ;  /* 0x000000358f347225 */ /* 0x000fe200078e00ff */
[----:B------:R-:W-:-:S03]  /*3ec80*/  IADD3 R35, PT, PT, R43, R35, RZ ;  /* 0x000000232b237210 */ /* 0x000fc60007ffe0ff */
[----:B------:R-:W-:-:S04]  /*3ec90*/  IMAD.WIDE.U32 R56, P4, R143, R54, R56 ;  /* 0x000000368f387225 */ /* 0x000fc80007880038 */
[----:B------:R-:W-:-:S04]  /*3eca0*/  IMAD.WIDE.U32.X R68, R70, R40, R68, P5 ;  /* 0x0000002846447225 */ /* 0x000fc800028e0444 */
[----:B0-----:R-:W-:-:S04]  /*3ecb0*/  IMAD.WIDE.U32 R58, R229, R42, RZ ;  /* 0x0000002ae53a7225 */ /* 0x001fc800078e00ff */
[----:B------:R-:W-:Y:S01]  /*3ecc0*/  IMAD.IADD R40, R77, 0x1, R55 ;  /* 0x000000014d287824 */ /* 0x000fe200078e0237 */
[----:B------:R-:W-:Y:S01]  /*3ecd0*/  IADD3 R178, P3, PT, R178, R52, RZ ;  /* 0x00000034b2b27210 */ /* 0x000fe20007f7e0ff */
[----:B------:R-:W-:Y:S01]  /*3ece0*/  IMAD.WIDE.U32.X R64, R70, R249, R64, P1 ;  /* 0x000000f946407225 */ /* 0x000fe200008e0440 */
[----:B------:R-:W-:Y:S02]  /*3ecf0*/  IADD3 R56, P6, PT, R53, R56, RZ ;  /* 0x0000003835387210 */ /* 0x000fe40007fde0ff */
[----:B------:R-:W-:Y:S01]  /*3ed00*/  IADD3 RZ, P1, PT, R76, 0x13, RZ ;  /* 0x000000134cff7810 */ /* 0x000fe20007f3e0ff */
[----:B------:R-:W-:Y:S01]  /*3ed10*/  IMAD.WIDE.U32 R52, R41, R42, RZ ;  /* 0x0000002a29347225 */ /* 0x000fe200078e00ff */
[----:B------:R-:W-:-:S03]  /*3ed20*/  LOP3.LUT R77, R40, 0x7ffff, RZ, 0xc0, !PT ;  /* 0x0007ffff284d7812 */ /* 0x000fc600078ec0ff */
[----:B------:R-:W-:-:S04]  /*3ed30*/  IMAD.WIDE.U32 R42, P5, R35, R41, R58 ;  /* 0x00000029232a7225 */ /* 0x000fc800078a003a */
[----:B------:R-:W-:Y:S01]  /*3ed40*/  IMAD.X R59, RZ, RZ, RZ, P4 ;  /* 0x000000ffff3b7224 */ /* 0x000fe200020e06ff */
[----:B------:R-:W-:Y:S01]  /*3ed50*/  LEA.HI R72, P4, R40, R72, RZ, 0xd ;  /* 0x0000004828487211 */ /* 0x000fe200078968ff */
[----:B------:R-:W-:Y:S01]  /*3ed60*/  IMAD.MOV.U32 R58, RZ, RZ, R57 ;  /* 0x000000ffff3a7224 */ /* 0x000fe200078e0039 */
[----:B------:R-:W-:Y:S01]  /*3ed70*/  IADD3.X R55, PT, PT, RZ, RZ, RZ, P5, !PT ;  /* 0x000000ffff377210 */ /* 0x000fe20002ffe4ff */
[----:B------:R-:W-:Y:S01]  /*3ed80*/  IMAD.X R40, RZ, RZ, R77, P1 ;  /* 0x000000ffff287224 */ /* 0x000fe200008e064d */
[----:B------:R-:W-:Y:S01]  /*3ed90*/  IADD3 R128, P1, PT, R128, R52, RZ ;  /* 0x0000003480807210 */ /* 0x000fe20007f3e0ff */
[----:B------:R-:W-:Y:S01]  /*3eda0*/  IMAD.WIDE.U32.X R58, R63, R54, R58, P6 ;  /* 0x000000363f3a7225 */ /* 0x000fe200030e043a */
[----:B------:R-:W-:Y:S02]  /*3edb0*/  IADD3 R52, P5, PT, R53, R42, RZ ;  /* 0x0000002a35347210 */ /* 0x000fe40007fbe0ff */
[----:B------:R-:W-:Y:S02]  /*3edc0*/  IADD3.X R192, P3, PT, R192, R56, RZ, P3, !PT ;  /* 0x00000038c0c07210 */ /* 0x000fe40001f7e4ff */
[----:B------:R-:W-:-:S02]  /*3edd0*/  LOP3.LUT R53, R60, 0x7ffff, RZ, 0xc0, !PT ;  /* 0x0007ffff3c357812 */ /* 0x000fc400078ec0ff */
[----:B------:R-:W-:Y:S02]  /*3ede0*/  IADD3.X R130, P2, P3, R58, R130, R64, P3, P2 ;  /* 0x000000823a827210 */ /* 0x000fe40001b44440 */
[----:B------:R-:W-:Y:S01]  /*3edf0*/  MOV R54, R43 ;  /* 0x0000002b00367202 */ /* 0x000fe20000000f00 */
[----:B------:R-:W-:Y:S01]  /*3ee00*/  IMAD.X R64, RZ, RZ, R53, P4 ;  /* 0x000000ffff407224 */ /* 0x000fe200020e0635 */
[----:B------:R-:W-:-:S03]  /*3ee10*/  LEA.HI RZ, P4, R40, R72, RZ, 0xd ;  /* 0x0000004828ff7211 */ /* 0x000fc600078968ff */
[----:B------:R-:W-:-:S04]  /*3ee20*/  IMAD.WIDE.U32.X R54, R35, R229, R54, P5 ;  /* 0x000000e523367225 */ /* 0x000fc800028e0436 */
[----:B------:R-:W-:Y:S01]  /*3ee30*/  IMAD.X R35, RZ, RZ, R64, P4 ;  /* 0x000000ffff237224 */ /* 0x000fe200020e0640 */
[----:B------:R-:W-:Y:S01]  /*3ee40*/  IADD3.X R60, P1, PT, R78, R52, RZ, P1, !PT ;  /* 0x000000344e3c7210 */ /* 0x000fe20000f3e4ff */
[----:B------:R-:W-:Y:S01]  /*3ee50*/  IMAD.WIDE.U32 R52, R247, R142, RZ ;  /* 0x0000008ef7347225 */ /* 0x000fe200078e00ff */
[----:B------:R-:W-:Y:S02]  /*3ee60*/  LOP3.LUT R73, R73, 0x7ffff, RZ, 0xc0, !PT ;  /* 0x0007ffff49497812 */ /* 0x000fe400078ec0ff */
[----:B------:R-:W-:Y:S01]  /*3ee70*/  LEA.HI RZ, P4, R35, R74, RZ, 0xd ;  /* 0x0000004a23ff7211 */ /* 0x000fe200078968ff */
[-C--:B------:R-:W-:Y:S01]  /*3ee80*/  IMAD.WIDE.U32 R42, R229, R142.reuse, RZ ;  /* 0x0000008ee52a7225 */ /* 0x080fe200078e00ff */
[----:B------:R-:W-:Y:S02]  /*3ee90*/  IADD3.X R131, P0, P1, R54, R131, R68, P1, P0 ;  /* 0x0000008336837210 */ /* 0x000fe40000900444 */
[----:B------:R-:W-:Y:S01]  /*3eea0*/  IADD3.X R54, PT, PT, RZ, R73, RZ, P4, !PT ;  /* 0x00000049ff367210 */ /* 0x000fe200027fe4ff */
[----:B------:R-:W-:Y:S01]  /*3eeb0*/  IMAD.WIDE.U32 R56, R34, R142, RZ ;  /* 0x0000008e22387225 */ /* 0x000fe200078e00ff */
[----:B------:R-:W-:-:S02]  /*3eec0*/  IADD3.X R129, PT, PT, R59, R129, R65, P2, P3 ;  /* 0x000000813b817210 */ /* 0x000fc400017e6441 */
[----:B------:R-:W-:Y:S01]  /*3eed0*/  IADD3.X R174, PT, PT, R55, R174, R69, P0, P1 ;  /* 0x000000ae37ae7210 */ /* 0x000fe200007e2445 */
[----:B------:R-:W-:Y:S01]  /*3eee0*/  IMAD.WIDE.U32 R52, P5, R70, R34, R52 ;  /* 0x0000002246347225 */ /* 0x000fe200078a0034 */
[----:B------:R-:W-:Y:S02]  /*3eef0*/  LEA.HI RZ, P0, R54, R67, RZ, 0xd ;  /* 0x0000004336ff7211 */ /* 0x000fe400078168ff */
[----:B------:R-:W-:Y:S01]  /*3ef00*/  LOP3.LUT R65, R75, 0x7ffff, RZ, 0xc0, !PT ;  /* 0x0007ffff4b417812 */ /* 0x000fe200078ec0ff */
[----:B------:R-:W-:Y:S01]  /*3ef10*/  IMAD.WIDE.U32 R58, R249, R143, RZ ;  /* 0x0000008ff93a7225 */ /* 0x000fe200078e00ff */
[----:B------:R-:W-:-:S03]  /*3ef20*/  IADD3 R68, P2, PT, R186, R56, RZ ;  /* 0x00000038ba447210 */ /* 0x000fc60007f5e0ff */
[----:B------:R-:W-:Y:S01]  /*3ef30*/  IMAD.WIDE.U32 R42, P3, R70, R41, R42 ;  /* 0x00000029462a7225 */ /* 0x000fe2000786002a */
[----:B------:R-:W-:Y:S02]  /*3ef40*/  SHF.L.W.U32.HI R56, R60, 0xd, R131 ;  /* 0x0000000d3c387819 */ /* 0x000fe40000010e83 */
[----:B------:R-:W-:Y:S01]  /*3ef50*/  IADD3 R35, P4, PT, R57, R52, RZ ;  /* 0x0000003439237210 */ /* 0x000fe20007f9e0ff */
[----:B------:R-:W-:Y:S01]  /*3ef60*/  IMAD.WIDE.U32 R40, R41, R142, RZ ;  /* 0x0000008e29287225 */ /* 0x000fe200078e00ff */
[----:B------:R-:W-:-:S03]  /*3ef70*/  IADD3 R175, P1, PT, R56, R175, RZ ;  /* 0x000000af38af7210 */ /* 0x000fc60007f3e0ff */
[----:B------:R-:W-:-:S04]  /*3ef80*/  IMAD.WIDE.U32 R58, P6, R63, R33, R58 ;  /* 0x000000213f3a7225 */ /* 0x000fc800078c003a */
[----:B------:R-:W-:Y:S02]  /*3ef90*/  IMAD.X R52, RZ, RZ, R65, P0 ;  /* 0x000000ffff347224 */ /* 0x000fe400000e0641 */
[----:B------:R-:W-:Y:S01]  /*3efa0*/  IMAD.X R55, RZ, RZ, RZ, P5 ;  /* 0x000000ffff377224 */ /* 0x000fe200028e06ff */
[----:B------:R-:W-:Y:S01]  /*3efb0*/  IADD3 R69, P5, PT, R41, R42, RZ ;  /* 0x0000002a29457210 */ /* 0x000fe20007fbe0ff */
[----:B------:R-:W-:Y:S01]  /*3efc0*/  IMAD.X R41, RZ, RZ, RZ, P6 ;  /* 0x000000ffff297224 */ /* 0x000fe200030e06ff */
[----:B------:R-:W-:Y:S01]  /*3efd0*/  LEA.HI RZ, P6, R52, R126, RZ, 0xd ;  /* 0x0000007e34ff7211 */ /* 0x000fe200078d68ff */
[----:B------:R-:W-:Y:S01]  /*3efe0*/  IMAD.WIDE.U32 R56, R33, R143, RZ ;  /* 0x0000008f21387225 */ /* 0x000fe200078e00ff */
[----:B------:R-:W-:Y:S02]  /*3eff0*/  LOP3.LUT R33, R51, 0x7ffff, RZ, 0xc0, !PT ;  /* 0x0007ffff33217812 */ /* 0x000fe400078ec0ff */
[----:B------:R-:W-:Y:S02]  /*3f000*/  SHF.L.W.U32.HI R131, R131, 0xd, R174 ;  /* 0x0000000d83837819 */ /* 0x000fe40000010eae */
[----:B------:R-:W-:-:S02]  /*3f010*/  IADD3.X R33, PT, PT, RZ, R33, RZ, P6, !PT ;  /* 0x00000021ff217210 */ /* 0x000fc400037fe4ff */
[----:B------:R-:W-:Y:S02]  /*3f020*/  IADD3.X R177, P1, PT, R131, R177, RZ, P1, !PT ;  /* 0x000000b183b17210 */ /* 0x000fe40000f3e4ff */
[----:B------:R-:W-:Y:S02]  /*3f030*/  SHF.R.U32.HI R42, RZ, 0x13, R33 ;  /* 0x00000013ff2a7819 */ /* 0x000fe40000011621 */
[----:B------:R-:W-:Y:S01]  /*3f040*/  MOV R54, R53 ;  /* 0x0000003500367202 */ /* 0x000fe20000000f00 */
[----:B------:R-:W-:Y:S01]  /*3f050*/  IMAD.X R53, RZ, RZ, RZ, P3 ;  /* 0x000000ffff357224 */ /* 0x000fe200018e06ff */
[----:B------:R-:W-:Y:S01]  /*3f060*/  LEA.HI.X R180, P3, R174, R180, RZ, 0xd, P1 ;  /* 0x000000b4aeb47211 */ /* 0x000fe20000876cff */
[----:B------:R-:W-:Y:S02]  /*3f070*/  IMAD.MOV.U32 R52, RZ, RZ, R43 ;  /* 0x000000ffff347224 */ /* 0x000fe400078e002b */
[----:B------:R-:W-:Y:S01]  /*3f080*/  IMAD.WIDE.U32 R42, R42, 0x13, R76 ;  /* 0x000000132a2a7825 */ /* 0x000fe200078e004c */
[----:B------:R-:W-:-:S02]  /*3f090*/  IADD3.X R179, P2, PT, R179, R35, RZ, P2, !PT ;  /* 0x00000023b3b37210 */ /* 0x000fc4000175e4ff */
[----:B------:R-:W-:Y:S01]  /*3f0a0*/  IADD3 R71, P0, PT, R71, R40, RZ ;  /* 0x0000002847477210 */ /* 0x000fe20007f1e0ff */
[----:B------:R-:W-:Y:S01]  /*3f0b0*/  IMAD.MOV.U32 R40, RZ, RZ, R59 ;  /* 0x000000ffff287224 */ /* 0x000fe200078e003b */
[----:B------:R-:W-:Y:S01]  /*3f0c0*/  IADD3 R58, P6, PT, R57, R58, RZ ;  /* 0x0000003a393a7210 */ /* 0x000fe20007fde0ff */
[----:B------:R-:W-:Y:S01]  /*3f0d0*/  VIADD R78, R43, UR4 ;  /* 0x000000042b4e7c36 */ /* 0x000fe20008000000 */
[----:B------:R-:W-:Y:S02]  /*3f0e0*/  SHF.L.W.U32.HI R35, R177, 0xd, R180 ;  /* 0x0000000db1237819 */ /* 0x000fe40000010eb4 */
[----:B------:R-:W-:Y:S02]  /*3f0f0*/  IADD3.X R182, PT, PT, RZ, R182, RZ, P3, !PT ;  /* 0x000000b6ffb67210 */ /* 0x000fe40001ffe4ff */
[----:B------:R-:W-:Y:S01]  /*3f100*/  IADD3 R68, P1, PT, R68, R56, RZ ;  /* 0x0000003844447210 */ /* 0x000fe20007f3e0ff */
[----:B------:R-:W-:Y:S01]  /*3f110*/  IMAD.WIDE.U32 R56, R247, R143, RZ ;  /* 0x0000008ff7387225 */ /* 0x000fe200078e00ff */
[----:B------:R-:W-:-:S02]  /*3f120*/  IADD3 R33, P3, PT, R35, R178, RZ ;  /* 0x000000b223217210 */ /* 0x000fc40007f7e0ff */
[----:B------:R-:W-:Y:S01]  /*3f130*/  SHF.L.W.U32.HI R180, R180, 0xd, R182 ;  /* 0x0000000db4b47819 */ /* 0x000fe20000010eb6 */
[----:B------:R-:W-:Y:S01]  /*3f140*/  IMAD.WIDE.U32.X R40, R63, R249, R40, P6 ;  /* 0x000000f93f287225 */ /* 0x000fe200030e0428 */
[----:B------:R-:W-:Y:S02]  /*3f150*/  LEA.HI R76, P6, R78, R72, RZ, 0xd ;  /* 0x000000484e4c7211 */ /* 0x000fe400078d68ff */
[----:B------:R-:W-:Y:S01]  /*3f160*/  IADD3.X R192, P3, PT, R180, R192, RZ, P3, !PT ;  /* 0x000000c0b4c07210 */ /* 0x000fe20001f7e4ff */
[----:B------:R-:W-:-:S04]  /*3f170*/  IMAD.WIDE.U32.X R54, R70, R247, R54, P4 ;  /* 0x000000f746367225 */ /* 0x000fc800020e0436 */
[----:B------:R-:W-:Y:S01]  /*3f180*/  IMAD.WIDE.U32 R56, P4, R63, R34, R56 ;  /* 0x000000223f387225 */ /* 0x000fe20007880038 */
[----:B------:R-:W-:-:S03]  /*3f190*/  LEA.HI.X R130, P3, R182, R130, RZ, 0xd, P3 ;  /* 0x00000082b6827211 */ /* 0x000fc60001876cff */
[----:B------:R-:W-:Y:S02]  /*3f1a0*/  IMAD.X R77, RZ, RZ, R64, P6 ;  /* 0x000000ffff4d7224 */ /* 0x000fe400030e0640 */
[----:B------:R-:W-:Y:S01]  /*3f1b0*/  IMAD.WIDE.U32 R34, R34, R143, RZ ;  /* 0x0000008f22227225 */ /* 0x000fe200078e00ff */
[----:B------:R-:W-:Y:S02]  /*3f1c0*/  IADD3.X R59, PT, PT, RZ, RZ, RZ, P4, !PT ;  /* 0x000000ffff3b7210 */ /* 0x000fe400027fe4ff */
[----:B------:R-:W-:Y:S01]  /*3f1d0*/  LEA.HI R74, P4, R77, R74, RZ, 0xd ;  /* 0x0000004a4d4a7211 */ /* 0x000fe200078968ff */
[----:B------:R-:W-:Y:S01]  /*3f1e0*/  IMAD.WIDE.U32.X R52, R70, R229, R52, P5 ;  /* 0x000000e546347225 */ /* 0x000fe200028e0434 */
[----:B------:R-:W-:Y:S02]  /*3f1f0*/  IADD3 R71, P5, PT, R71, R34, RZ ;  /* 0x0000002247477210 */ /* 0x000fe40007fbe0ff */
[----:B------:R-:W-:Y:S01]  /*3f200*/  SHF.L.W.U32.HI R34, R192, 0xd, R130 ;  /* 0x0000000dc0227819 */ /* 0x000fe20000010e82 */
[----:B------:R-:W-:Y:S01]  /*3f210*/  IMAD.X R129, RZ, RZ, R129, P3 ;  /* 0x000000ffff817224 */ /* 0x000fe200018e0681 */
[----:B------:R-:W-:-:S02]  /*3f220*/  IADD3 R35, P6, PT, R35, R56, RZ ;  /* 0x0000003823237210 */ /* 0x000fc40007fde0ff */
[----:B------:R-:W-:Y:S02]  /*3f230*/  IADD3.X R75, PT, PT, RZ, R73, RZ, P4, !PT ;  /* 0x00000049ff4b7210 */ /* 0x000fe400027fe4ff */
[----:B------:R-:W-:Y:S02]  /*3f240*/  IADD3.X R56, P3, PT, R179, R58, RZ, P1, !PT ;  /* 0x0000003ab3387210 */ /* 0x000fe40000f7e4ff */
[----:B------:R-:W-:Y:S02]  /*3f250*/  IADD3 R34, P1, PT, R34, R68, RZ ;  /* 0x0000004422227210 */ /* 0x000fe40007f3e0ff */
[----:B------:R-:W-:Y:S01]  /*3f260*/  SHF.L.W.U32.HI R130, R130, 0xd, R129 ;  /* 0x0000000d82827819 */ /* 0x000fe20000010e81 */
[----:B------:R-:W-:Y:S01]  /*3f270*/  IMAD.MOV.U32 R58, RZ, RZ, R57 ;  /* 0x000000ffff3a7224 */ /* 0x000fe200078e0039 */
[----:B------:R-:W-:Y:S02]  /*3f280*/  IADD3.X R43, P0, PT, R161, R69, RZ, P0, !PT ;  /* 0x00000045a12b7210 */ /* 0x000fe4000071e4ff */
[----:B------:R-:W-:-:S02]  /*3f290*/  LEA.HI R67, P4, R75, R67, RZ, 0xd ;  /* 0x000000434b437211 */ /* 0x000fc400078968ff */
[----:B------:R-:W-:Y:S02]  /*3f2a0*/  IADD3.X R56, P1, PT, R130, R56, RZ, P1, !PT ;  /* 0x0000003882387210 */ /* 0x000fe40000f3e4ff */
[----:B------:R-:W-:Y:S01]  /*3f2b0*/  IADD3.X R40, P2, P3, R40, R158, R54, P3, P2 ;  /* 0x0000009e28287210 */ /* 0x000fe20001b44436 */
[----:B------:R-:W-:Y:S01]  /*3f2c0*/  IMAD.WIDE.U32.X R58, R63, R247, R58, P6 ;  /* 0x000000f73f3a7225 */ /* 0x000fe200030e043a */
[----:B------:R-:W-:Y:S02]  /*3f2d0*/  IADD3.X R43, P5, PT, R43, R35, RZ, P5, !PT ;  /* 0x000000232b2b7210 */ /* 0x000fe40002fbe4ff */
[----:B------:R-:W-:Y:S01]  /*3f2e0*/  SHF.R.U32.HI R35, RZ, 0x2, R39 ;  /* 0x00000002ff237819 */ /* 0x000fe20000011627 */
[----:B------:R-:W-:Y:S01]  /*3f2f0*/  IMAD.X R68, RZ, RZ, R65, P4 ;  /* 0x000000ffff447224 */ /* 0x000fe200020e0641 */
[----:B------:R-:W-:Y:S02]  /*3f300*/  LEA.HI.X R40, P1, R129, R40, RZ, 0xd, P1 ;  /* 0x0000002881287211 */ /* 0x000fe40000836cff */
[----:B------:R-:W-:Y:S01]  /*3f310*/  SHF.R.U32.HI R66, RZ, 0x10, R66 ;  /* 0x00000010ff427819 */ /* 0x000fe20000011642 */
[----:B------:R0:W-:Y:S01]  /*3f320*/  STG.E.U8 desc[UR6][R138.64+0x151], R35 ;  /* 0x000151238a007986 */ /* 0x0001e2000c101106 */
[----:B------:R-:W-:-:S02]  /*3f330*/  SHF.R.U64 R64, R38, 0xa, R39 ;  /* 0x0000000a26407819 */ /* 0x000fc40000001227 */
[----:B------:R-:W-:Y:S02]  /*3f340*/  IADD3.X R160, P0, P5, R58, R160, R52, P5, P0 ;  /* 0x000000a03aa07210 */ /* 0x000fe40002d00434 */
[----:B------:R-:W-:Y:S02]  /*3f350*/  IADD3.X R41, PT, PT, R41, R173, R55, P2, P3 ;  /* 0x000000ad29297210 */ /* 0x000fe400017e6437 */
[----:B------:R-:W-:Y:S02]  /*3f360*/  SHF.R.U32.HI R190, RZ, 0xd, R77 ;  /* 0x0000000dffbe7819 */ /* 0x000fe4000001164d */
[----:B------:R-:W-:Y:S02]  /*3f370*/  SHF.L.W.U32.HI R205, R56, 0xd, R40 ;  /* 0x0000000d38cd7819 */ /* 0x000fe40000010e28 */
[----:B------:R-:W-:Y:S02]  /*3f380*/  LEA.HI R65, P2, R68, R126, RZ, 0xd ;  /* 0x0000007e44417211 */ /* 0x000fe400078568ff */
[----:B0-----:R-:W-:Y:S01]  /*3f390*/  SHF.L.U32 R35, R74, 0x6, RZ ;  /* 0x000000064a237819 */ /* 0x001fe200000006ff */
[----:B------:R-:W-:Y:S01]  /*3f3a0*/  STG.E.U8 desc[UR6][R138.64+0x146], R66 ;  /* 0x000146428a007986 */ /* 0x000fe2000c101106 */
[----:B------:R-:W-:-:S02]  /*3f3b0*/  SHF.R.U64 R57, R38, 0x2, R39 ;  /* 0x0000000226397819 */ /* 0x000fc40000001227 */
[----:B------:R-:W-:Y:S01]  /*3f3c0*/  IADD3.X R162, PT, PT, R59, R162, R53, P0, P5 ;  /* 0x000000a23ba27210 */ /* 0x000fe200007ea435 */
[----:B------:R0:W-:Y:S01]  /*3f3d0*/  STG.E.U8 desc[UR6][R138.64+0x14e], R64 ;  /* 0x00014e408a007986 */ /* 0x0001e2000c101106 */
[----:B------:R-:W-:Y:S01]  /*3f3e0*/  SHF.R.U64 R38, R38, 0x12, R39 ;  /* 0x0000001226267819 */ /* 0x000fe20000001227 */
[----:B------:R-:W-:Y:S01]  /*3f3f0*/  IMAD.SHL.U32 R72, R67, 0x2000000, RZ ;  /* 0x0200000043487824 */ /* 0x000fe200078e00ff */
[----:B------:R-:W-:Y:S02]  /*3f400*/  LOP3.LUT R190, R35, 0x3f, R190, 0xf8, !PT ;  /* 0x0000003f23be7812 */ /* 0x000fe400078ef8be */
[----:B------:R-:W-:Y:S02]  /*3f410*/  IADD3 R205, P0, PT, R205, R71, RZ ;  /* 0x00000047cdcd7210 */ /* 0x000fe40007f1e0ff */
[C-C-:B------:R-:W-:Y:S02]  /*3f420*/  SHF.L.U64.HI R35, R67.reuse, 0x19, R68.reuse ;  /* 0x0000001943237819 */ /* 0x140fe40000010244 */
[----:B------:R-:W-:-:S02]  /*3f430*/  SHF.R.U64 R71, R67, 0x7, R68 ;  /* 0x0000000743477819 */ /* 0x000fc40000001244 */
[C-C-:B------:R-:W-:Y:S01]  /*3f440*/  SHF.R.U64 R70, R67.reuse, 0xf, R68.reuse ;  /* 0x0000000f43467819 */ /* 0x140fe20000001244 */
[----:B0-----:R-:W-:Y:S01]  /*3f450*/  IMAD.X R64, RZ, RZ, R51, P2 ;  /* 0x000000ffff407224 */ /* 0x001fe200010e0633 */
[C-C-:B------:R-:W-:Y:S02]  /*3f460*/  SHF.R.U64 R66, R67.reuse, 0x17, R68.reuse ;  /* 0x0000001743427819 */ /* 0x140fe40000001244 */
[--C-:B------:R-:W-:Y:S02]  /*3f470*/  SHF.R.U64 R69, R67, 0x1f, R68.reuse ;  /* 0x0000001f43457819 */ /* 0x100fe40000001244 */
[----:B------:R-:W-:Y:S02]  /*3f480*/  SHF.R.U32.HI R68, RZ, 0x7, R68 ;  /* 0x00000007ff447819 */ /* 0x000fe40000011644 */
[----:B------:R-:W-:Y:S01]  /*3f490*/  SHF.L.U32 R67, R65, 0xc, RZ ;  /* 0x0000000c41437819 */ /* 0x000fe200000006ff */
[----:B------:R0:W-:Y:S01]  /*3f4a0*/  STG.E.U8 desc[UR6][R138.64+0x14f], R38 ;  /* 0x00014f268a007986 */ /* 0x0001e2000c101106 */
[----:B------:R-:W-:-:S02]  /*3f4b0*/  IMAD R165, R165, 0x13, RZ ;  /* 0x00000013a5a57824 */ /* 0x000fc400078e02ff */
[----:B------:R-:W-:Y:S02]  /*3f4c0*/  LOP3.LUT R67, R67, 0xf00, R68, 0xf8, !PT ;  /* 0x00000f0043437812 */ /* 0x000fe400078ef844 */
[----:B0-----:R-:W-:-:S04]  /*3f4d0*/  SHF.L.U64.HI R38, R65, 0xc, R64 ;  /* 0x0000000c41267819 */ /* 0x001fc80000010240 */
[----:B------:R-:W-:Y:S01]  /*3f4e0*/  SHF.R.U64 R67, R67, 0x8, R38 ;  /* 0x0000000843437819 */ /* 0x000fe20000001226 */
[----:B------:R-:W-:Y:S01]  /*3f4f0*/  IMAD.IADD R38, R167, 0x1, R165 ;  /* 0x00000001a7267824 */ /* 0x000fe200078e02a5 */
[----:B------:R-:W-:-:S04]  /*3f500*/  LOP3.LUT R179, R155, 0x7ffff, RZ, 0xc0, !PT ;  /* 0x0007ffff9bb37812 */ /* 0x000fc800078ec0ff */
[----:B------:R-:W-:Y:S01]  /*3f510*/  LEA.HI R178, P2, R38, R149, RZ, 0xd ;  /* 0x0000009526b27211 */ /* 0x000fe200078568ff */
[----:B------:R0:W-:Y:S03]  /*3f520*/  STG.E.U8 desc[UR6][R138.64+0x18c], R183 ;  /* 0x00018cb78a007986 */ /* 0x0001e6000c101106 */
[----:B------:R-:W-:-:S04]  /*3f530*/  IADD3.X R179, PT, PT, RZ, R179, RZ, P2, !PT ;  /* 0x000000b3ffb37210 */ /* 0x000fc800017fe4ff */
[----:B------:R-:W-:Y:S02]  /*3f540*/  LEA.HI R167, P2, R179, R150, RZ, 0xd ;  /* 0x00000096b3a77211 */ /* 0x000fe400078568ff */
[----:B0-----:R-:W-:Y:S02]  /*3f550*/  LOP3.LUT R183, R156, 0x7ffff, RZ, 0xc0, !PT ;  /* 0x0007ffff9cb77812 */ /* 0x001fe400078ec0ff */
[----:B------:R-:W-:Y:S02]  /*3f560*/  SHF.R.U64 R181, R181, 0x12, R50 ;  /* 0x00000012b5b57819 */ /* 0x000fe40000001232 */
[----:B------:R-:W-:Y:S01]  /*3f570*/  SHF.R.U64 R51, R36, 0x1c, R37 ;  /* 0x0000001c24337819 */ /* 0x000fe20000001225 */
[----:B------:R-:W-:Y:S02]  /*3f580*/  IMAD.X R173, RZ, RZ, R183, P2 ;  /* 0x000000ffffad7224 */ /* 0x000fe400010e06b7 */
[----:B------:R0:W-:Y:S04]  /*3f590*/  STG.E.U8 desc[UR6][R138.64+0x18f], R181 ;  /* 0x00018fb58a007986 */ /* 0x0001e8000c101106 */
[----:B------:R1:W-:Y:S01]  /*3f5a0*/  STG.E.U8 desc[UR6][R138.64+0x15d], R51 ;  /* 0x00015d338a007986 */ /* 0x0003e2000c101106 */
[----:B------:R-:W-:-:S02]  /*3f5b0*/  SHF.R.U64 R73, R74, 0x1a, R75 ;  /* 0x0000001a4a497819 */ /* 0x000fc4000000124b */
[----:B0-----:R-:W-:Y:S02]  /*3f5c0*/  LOP3.LUT R181, R159, 0x7ffff, RZ, 0xc0, !PT ;  /* 0x0007ffff9fb57812 */ /* 0x001fe400078ec0ff */
[----:B-1----:R-:W-:Y:S02]  /*3f5d0*/  LEA.HI R51, P2, R173, R140, RZ, 0xd ;  /* 0x0000008cad337211 */ /* 0x002fe400078568ff */
[----:B------:R-:W-:Y:S02]  /*3f5e0*/  SHF.R.U32.HI R39, RZ, 0xa, R39 ;  /* 0x0000000aff277819 */ /* 0x000fe40000011627 */
[----:B------:R-:W-:Y:S02]  /*3f5f0*/  IADD3.X R174, PT, PT, RZ, R181, RZ, P2, !PT ;  /* 0x000000b5ffae7210 */ /* 0x000fe400017fe4ff */
[----:B------:R-:W-:Y:S02]  /*3f600*/  LOP3.LUT R182, R163, 0x7ffff, RZ, 0xc0, !PT ;  /* 0x0007ffffa3b67812 */ /* 0x000fe400078ec0ff */
[----:B------:R-:W-:-:S02]  /*3f610*/  LEA.HI R158, P2, R174, R154, RZ, 0xd ;  /* 0x0000009aae9e7211 */ /* 0x000fc400078568ff */
[----:B------:R-:W-:Y:S01]  /*3f620*/  LOP3.LUT R72, R72, 0x1000000, R73, 0xf8, !PT ;  /* 0x0100000048487812 */ /* 0x000fe200078ef849 */
[----:B------:R0:W-:Y:S01]  /*3f630*/  STG.E.U8 desc[UR6][R138.64+0x152], R39 ;  /* 0x000152278a007986 */ /* 0x0001e2000c101106 */
[----:B------:R-:W-:Y:S01]  /*3f640*/  SHF.R.U64 R55, R36, 0xc, R37 ;  /* 0x0000000c24377819 */ /* 0x000fe20000001225 */
[----:B------:R-:W-:Y:S01]  /*3f650*/  IMAD.X R63, RZ, RZ, R182, P2 ;  /* 0x000000ffff3f7224 */ /* 0x000fe200010e06b6 */
[----:B------:R-:W-:Y:S02]  /*3f660*/  SHF.R.U64 R72, R72, 0x18, R35 ;  /* 0x0000001848487819 */ /* 0x000fe40000001223 */
[--C-:B------:R-:W-:Y:S01]  /*3f670*/  SHF.R.U32.HI R35, RZ, 0xc, R37.reuse ;  /* 0x0000000cff237819 */ /* 0x100fe20000011625 */
[----:B------:R1:W-:Y:S01]  /*3f680*/  STG.E.U8 desc[UR6][R138.64+0x15b], R55 ;  /* 0x00015b378a007986 */ /* 0x0003e2000c101106 */
[----:B------:R-:W-:Y:S01]  /*3f690*/  HFMA2 R155, -RZ, RZ, 0, 0 ;  /* 0x00000000ff9b7431 */ /* 0x000fe200000001ff */
[----:B0-----:R-:W-:Y:S02]  /*3f6a0*/  SHF.R.U32.HI R39, RZ, 0x4, R37 ;  /* 0x00000004ff277819 */ /* 0x001fe40000011625 */
[----:B------:R-:W-:-:S03]  /*3f6b0*/  LOP3.LUT R35, R35, 0x7f, RZ, 0xc0, !PT ;  /* 0x0000007f23237812 */ /* 0x000fc600078ec0ff */
[----:B------:R0:W-:Y:S01]  /*3f6c0*/  STG.E.U8 desc[UR6][R138.64+0x15e], R39 ;  /* 0x00015e278a007986 */ /* 0x0001e2000c101106 */
[----:B-1----:R-:W-:-:S03]  /*3f6d0*/  SHF.R.U32.HI R55, RZ, 0x13, R63 ;  /* 0x00000013ff377819 */ /* 0x002fc6000001163f */
[----:B------:R1:W-:Y:S01]  /*3f6e0*/  STG.E.U8 desc[UR6][R138.64+0x15f], R35 ;  /* 0x00015f238a007986 */ /* 0x0003e2000c101106 */
[----:B0-----:R-:W-:Y:S01]  /*3f6f0*/  LOP3.LUT R39, R38, 0x7ffff, RZ, 0xc0, !PT ;  /* 0x0007ffff26277812 */ /* 0x001fe200078ec0ff */
[----:B------:R-:W-:Y:S01]  /*3f700*/  IMAD.MOV.U32 R38, RZ, RZ, R166 ;  /* 0x000000ffff267224 */ /* 0x000fe200078e00a6 */
[----:B-1----:R-:W-:-:S03]  /*3f710*/  SHF.R.U32.HI R35, RZ, 0x8, R164 ;  /* 0x00000008ff237819 */ /* 0x002fc600000116a4 */
[----:B------:R-:W-:Y:S01]  /*3f720*/  IMAD.WIDE.U32 R54, R55, 0x13, R38 ;  /* 0x0000001337367825 */ /* 0x000fe200078e0026 */
[----:B------:R0:W-:Y:S01]  /*3f730*/  STG.E.U8 desc[UR6][R138.64+0x14d], R57 ;  /* 0x00014d398a007986 */ /* 0x0001e2000c101106 */
[----:B------:R-:W-:Y:S02]  /*3f740*/  SHF.R.U64 R53, R36, 0x14, R37 ;  /* 0x0000001424357819 */ /* 0x000fe40000001225 */
[----:B------:R-:W-:Y:S01]  /*3f750*/  IMAD.IADD R155, R55, 0x1, R155 ;  /* 0x00000001379b7824 */ /* 0x000fe200078e029b */
[----:B------:R1:W-:Y:S01]  /*3f760*/  STG.E.U8 desc[UR6][R138.64+0x165], R35 ;  /* 0x000165238a007986 */ /* 0x0003e2000c101106 */
[----:B------:R-:W-:Y:S01]  /*3f770*/  IMAD.X R38, RZ, RZ, R41, P1 ;  /* 0x000000ffff267224 */ /* 0x000fe200008e0629 */
[----:B------:R-:W-:Y:S02]  /*3f780*/  IADD3 RZ, P2, PT, R54, 0x13, RZ ;  /* 0x0000001336ff7810 */ /* 0x000fe40007f5e0ff */
[----:B------:R-:W-:Y:S02]  /*3f790*/  LOP3.LUT R55, R155, 0x7ffff, RZ, 0xc0, !PT ;  /* 0x0007ffff9b377812 */ /* 0x000fe400078ec0ff */
[----:B0-----:R-:W-:Y:S01]  /*3f7a0*/  SHF.R.U64 R57, R36, 0x4, R37 ;  /* 0x0000000424397819 */ /* 0x001fe20000001225 */
[----:B------:R-:W-:Y:S01]  /*3f7b0*/  IMAD.SHL.U32 R37, R157, 0x80000, RZ ;  /* 0x000800009d257824 */ /* 0x000fe200078e00ff */
[----:B-1----:R-:W-:Y:S01]  /*3f7c0*/  LOP3.LUT R35, R192, 0x7ffff, RZ, 0xc0, !PT ;  /* 0x0007ffffc0237812 */ /* 0x002fe200078ec0ff */
[----:B------:R0:W-:Y:S03]  /*3f7d0*/  STG.E.U8 desc[UR6][R138.64+0x156], R227 ;  /* 0x000156e38a007986 */ /* 0x0001e6000c101106 */
[----:B------:R-:W-:Y:S01]  /*3f7e0*/  LOP3.LUT R156, R37, 0x70000, R164, 0xf8, !PT ;  /* 0x00070000259c7812 */ /* 0x000fe200078ef8a4 */
[----:B------:R-:W-:Y:S01]  /*3f7f0*/  IMAD.WIDE.U32 R58, R33, 0x26, RZ ;  /* 0x00000026213a7825 */ /* 0x000fe200078e00ff */
[----:B------:R-:W-:Y:S01]  /*3f800*/  SHF.R.U64 R37, R157, 0x15, R151 ;  /* 0x000000159d257819 */ /* 0x000fe20000001297 */
[----:B------:R1:W-:Y:S01]  /*3f810*/  STG.E.U8 desc[UR6][R138.64+0x163], R204 ;  /* 0x000163cc8a007986 */ /* 0x0003e2000c101106 */
[----:B------:R-:W-:-:S02]  /*3f820*/  LEA.HI R155, P1, R155, R178, RZ, 0xd ;  /* 0x000000b29b9b7211 */ /* 0x000fc400078368ff */
[----:B------:R-:W-:Y:S01]  /*3f830*/  IADD3.X R36, PT, PT, RZ, R55, RZ, P2, !PT ;  /* 0x00000037ff247210 */ /* 0x000fe200017fe4ff */
[----:B------:R2:W-:Y:S01]  /*3f840*/  STG.E.U8 desc[UR6][R138.64+0x14c], R252 ;  /* 0x00014cfc8a007986 */ /* 0x0005e2000c101106 */
[----:B0-----:R-:W-:Y:S01]  /*3f850*/  SHF.L.W.U32.HI R227, R40, 0xd, R38 ;  /* 0x0000000d28e37819 */ /* 0x001fe20000010e26 */
[----:B------:R-:W-:Y:S01]  /*3f860*/  IMAD.WIDE.U32 R40, R35, R33, RZ ;  /* 0x0000002123287225 */ /* 0x000fe200078e00ff */
[----:B-1----:R-:W-:Y:S01]  /*3f870*/  LOP3.LUT R204, R56, 0x7ffff, RZ, 0xc0, !PT ;  /* 0x0007ffff38cc7812 */ /* 0x002fe200078ec0ff */
[----:B------:R0:W-:Y:S01]  /*3f880*/  STG.E.U8 desc[UR6][R138.64+0x184], R184 ;  /* 0x000184b88a007986 */ /* 0x0001e2000c101106 */
[----:B------:R-:W-:Y:S01]  /*3f890*/  IADD3.X R227, P0, PT, R227, R43, RZ, P0, !PT ;  /* 0x0000002be3e37210 */ /* 0x000fe2000071e4ff */
[C---:B------:R-:W-:Y:S01]  /*3f8a0*/  IMAD R149, R35.reuse, 0x26, RZ ;  /* 0x0000002623957824 */ /* 0x040fe200078e02ff */
[C---:B------:R-:W-:Y:S01]  /*3f8b0*/  SHF.R.U64 R229, R42.reuse, 0x10, R78 ;  /* 0x000000102ae57819 */ /* 0x040fe2000000124e */
[----:B--2---:R-:W-:Y:S01]  /*3f8c0*/  IMAD.MOV.U32 R252, RZ, RZ, R228 ;  /* 0x000000fffffc7224 */ /* 0x004fe200078e00e4 */
[C---:B------:R-:W-:Y:S01]  /*3f8d0*/  SHF.R.U64 R228, R42.reuse, 0x8, R78 ;  /* 0x000000082ae47819 */ /* 0x040fe2000000124e */
[----:B------:R-:W-:Y:S01]  /*3f8e0*/  IMAD.MOV.U32 R236, RZ, RZ, R42 ;  /* 0x000000ffffec7224 */ /* 0x000fe200078e002a */
[----:B------:R-:W-:Y:S01]  /*3f8f0*/  SHF.R.U64 R226, R42, 0x18, R78 ;  /* 0x000000182ae27819 */ /* 0x000fe2000000124e */
[----:B------:R1:W-:Y:S01]  /*3f900*/  STG.E.U8 desc[UR6][R138.64+0x15c], R53 ;  /* 0x00015c358a007986 */ /* 0x0003e2000c101106 */
[----:B------:R-:W-:Y:S01]  /*3f910*/  LEA.HI RZ, P2, R36, R155, RZ, 0xd ;  /* 0x0000009b24ff7211 */ /* 0x000fe200078568ff */
[-C--:B------:R-:W-:Y:S01]  /*3f920*/  IMAD.WIDE.U32 R40, P4, R35, R33.reuse, R40 ;  /* 0x0000002123287225 */ /* 0x080fe20007880028 */
[----:B0-----:R-:W-:Y:S01]  /*3f930*/  SHF.R.U32.HI R184, RZ, 0x8, R184 ;  /* 0x00000008ffb87819 */ /* 0x001fe200000116b8 */
[----:B------:R0:W-:Y:S02]  /*3f940*/  STG.E.U8 desc[UR6][R138.64+0x169], R37 ;  /* 0x000169258a007986 */ /* 0x0001e4000c101106 */
[----:B------:R-:W-:Y:S01]  /*3f950*/  IMAD.WIDE.U32 R42, R33, R33, RZ ;  /* 0x00000021212a7225 */ /* 0x000fe200078e00ff */
[----:B------:R-:W-:Y:S01]  /*3f960*/  LEA.HI.X R160, P0, R38, R160, RZ, 0xd, P0 ;  /* 0x000000a026a07211 */ /* 0x000fe20000016cff */
[----:B------:R2:W-:Y:S02]  /*3f970*/  STG.E.U8 desc[UR6][R138.64+0x190], R176 ;  /* 0x000190b08a007986 */ /* 0x0005e4000c101106 */
[----:B------:R-:W-:Y:S01]  /*3f980*/  IMAD.IADD R149, R59, 0x1, R149 ;  /* 0x000000013b957824 */ /* 0x000fe200078e0295 */
[----:B-1----:R-:W-:Y:S01]  /*3f990*/  SHF.R.U64 R53, R157, 0x5, R151 ;  /* 0x000000059d357819 */ /* 0x002fe20000001297 */
[----:B------:R1:W-:Y:S01]  /*3f9a0*/  STG.E.U8 desc[UR6][R138.64+0x185], R184 ;  /* 0x000185b88a007986 */ /* 0x0003e2000c101106 */
[----:B0-----:R-:W-:-:S03]  /*3f9b0*/  IMAD.WIDE.U32 R36, R204, R58, RZ ;  /* 0x0000003acc247225 */ /* 0x001fc600078e00ff */
[----:B------:R0:W-:Y:S01]  /*3f9c0*/  STG.E.U8 desc[UR6][R138.64+0x167], R53 ;  /* 0x000167358a007986 */ /* 0x0001e2000c101106 */
[----:B--2---:R-:W-:Y:S01]  /*3f9d0*/  LOP3.LUT R176, R179, 0x7ffff, RZ, 0xc0, !PT ;  /* 0x0007ffffb3b07812 */ /* 0x004fe200078ec0ff */
[----:B------:R-:W-:Y:S02]  /*3f9e0*/  IMAD.X R143, RZ, RZ, RZ, P4 ;  /* 0x000000ffff8f7224 */ /* 0x000fe400020e06ff */
[----:B------:R2:W-:Y:S01]  /*3f9f0*/  STG.E.U8 desc[UR6][R138.64+0x15a], R57 ;  /* 0x00015a398a007986 */ /* 0x0005e2000c101106 */
[----:B------:R-:W-:Y:S01]  /*3fa00*/  IMAD.WIDE.U32 R36, P3, R149, R34, R36 ;  /* 0x0000002295247225 */ /* 0x000fe20007860024 */
[----:B-1----:R-:W-:Y:S02]  /*3fa10*/  IADD3 R184, P4, PT, R43, R40, RZ ;  /* 0x000000282bb87210 */ /* 0x002fe40007f9e0ff */
[----:B------:R-:W-:Y:S01]  /*3fa20*/  IADD3.X R176, PT, PT, RZ, R176, RZ, P1, !PT ;  /* 0x000000b0ffb07210 */ /* 0x000fe20000ffe4ff */
[----:B------:R-:W-:Y:S02]  /*3fa30*/  IMAD.X R43, RZ, RZ, R162, P0 ;  /* 0x000000ffff2b7224 */ /* 0x000fe400000e06a2 */
[----:B0-----:R-:W-:Y:S01]  /*3fa40*/  IMAD.WIDE.U32 R52, R34, R58, RZ ;  /* 0x0000003a22347225 */ /* 0x001fe200078e00ff */
[----:B------:R-:W-:-:S03]  /*3fa50*/  IADD3.X R40, PT, PT, RZ, R176, RZ, P2, !PT ;  /* 0x000000b0ff287210 */ /* 0x000fc600017fe4ff */
[----:B------:R-:W-:Y:S01]  /*3fa60*/  IMAD.WIDE.U32 R126, R34, 0x13, RZ ;  /* 0x00000013227e7825 */ /* 0x000fe200078e00ff */
[----:B--2---:R-:W-:Y:S02]  /*3fa70*/  SHF.R.U64 R57, R157, 0xd, R151 ;  /* 0x0000000d9d397819 */ /* 0x004fe40000001297 */
[----:B------:R-:W-:Y:S01]  /*3fa80*/  IADD3 R159, P2, PT, R53, R36, RZ ;  /* 0x00000024359f7210 */ /* 0x000fe20007f5e0ff */
[----:B------:R-:W-:Y:S01]  /*3fa90*/  IMAD R36, R204, 0x13, RZ ;  /* 0x00000013cc247824 */ /* 0x000fe200078e02ff */
[----:B------:R-:W-:Y:S01]  /*3faa0*/  SHF.L.W.U32.HI R43, R160, 0xd, R43 ;  /* 0x0000000da02b7819 */ /* 0x000fe20000010e2b */
[----:B------:R0:W-:Y:S01]  /*3fab0*/  STG.E.U8 desc[UR6][R138.64+0x168], R57 ;  /* 0x000168398a007986 */ /* 0x0001e2000c101106 */
[----:B------:R-:W-:Y:S02]  /*3fac0*/  LOP3.LUT R129, R60, 0x7ffff, RZ, 0xc0, !PT ;  /* 0x0007ffff3c817812 */ /* 0x000fe400078ec0ff */
[----:B------:R-:W-:Y:S01]  /*3fad0*/  SHF.L.W.U32.HI R160, R227, 0xd, R160 ;  /* 0x0000000de3a07819 */ /* 0x000fe20000010ea0 */
[----:B------:R-:W-:Y:S01]  /*3fae0*/  IMAD.IADD R36, R127, 0x1, R36 ;  /* 0x000000017f247824 */ /* 0x000fe200078e0224 */
[----:B------:R-:W-:-:S02]  /*3faf0*/  LEA.HI RZ, P1, R40, R167, RZ, 0xd ;  /* 0x000000a728ff7211 */ /* 0x000fc400078368ff */
[----:B------:R-:W-:Y:S01]  /*3fb00*/  LOP3.LUT R173, R173, 0x7ffff, RZ, 0xc0, !PT ;  /* 0x0007ffffadad7812 */ /* 0x000fe200078ec0ff */
[----:B------:R1:W-:Y:S01]  /*3fb10*/  STG.E.U8 desc[UR6][R138.64+0x164], R164 ;  /* 0x000164a48a007986 */ /* 0x0003e2000c101106 */
[----:B------:R-:W-:-:S04]  /*3fb20*/  IMAD.WIDE.U32 R128, R160, 0x13, R128 ;  /* 0x00000013a0807825 */ /* 0x000fc800078e0080 */
[----:B0-----:R-:W-:-:S04]  /*3fb30*/  IMAD.WIDE.U32 R56, R204, R126, RZ ;  /* 0x0000007ecc387225 */ /* 0x001fc800078e00ff */
[----:B------:R-:W-:Y:S02]  /*3fb40*/  IMAD R43, R43, 0x13, RZ ;  /* 0x000000132b2b7824 */ /* 0x000fe400078e02ff */
[----:B-1----:R-:W-:Y:S01]  /*3fb50*/  IMAD.MOV.U32 R164, RZ, RZ, R37 ;  /* 0x000000ffffa47224 */ /* 0x002fe200078e0025 */
[----:B------:R-:W-:Y:S01]  /*3fb60*/  IADD3.X R37, PT, PT, RZ, R173, RZ, P1, !PT ;  /* 0x000000adff257210 */ /* 0x000fe20000ffe4ff */
[----:B------:R-:W-:Y:S01]  /*3fb70*/  IMAD.WIDE.U32 R56, P1, R36, R34, R56 ;  /* 0x0000002224387225 */ /* 0x000fe20007820038 */
[----:B------:R-:W-:-:S03]  /*3fb80*/  LOP3.LUT R174, R174, 0x7ffff, RZ, 0xc0, !PT ;  /* 0x0007ffffaeae7812 */ /* 0x000fc600078ec0ff */
[----:B------:R-:W-:Y:S02]  /*3fb90*/  IMAD.MOV.U32 R142, RZ, RZ, R41 ;  /* 0x000000ffff8e7224 */ /* 0x000fe400078e0029 */
[----:B------:R-:W-:Y:S01]  /*3fba0*/  IMAD.IADD R43, R129, 0x1, R43 ;  /* 0x00000001812b7824 */ /* 0x000fe200078e022b */
[----:B------:R-:W-:Y:S01]  /*3fbb0*/  LEA.HI RZ, P0, R37, R51, RZ, 0xd ;  /* 0x0000003325ff7211 */ /* 0x000fe200078168ff */
[----:B------:R-:W-:Y:S01]  /*3fbc0*/  IMAD.WIDE.U32 R40, R34, R126, RZ ;  /* 0x0000007e22287225 */ /* 0x000fe200078e00ff */
[----:B------:R-:W-:Y:S02]  /*3fbd0*/  IADD3.X R161, PT, PT, RZ, RZ, RZ, P1, !PT ;  /* 0x000000ffffa17210 */ /* 0x000fe40000ffe4ff */
[----:B------:R-:W-:Y:S01]  /*3fbe0*/  LOP3.LUT R38, R177, 0x7ffff, RZ, 0xc0, !PT ;  /* 0x0007ffffb1267812 */ /* 0x000fe200078ec0ff */
[----:B------:R-:W-:Y:S01]  /*3fbf0*/  IMAD.WIDE.U32 R130, R205, R58, RZ ;  /* 0x0000003acd827225 */ /* 0x000fe200078e00ff */
[----:B------:R-:W-:Y:S02]  /*3fc00*/  LEA.HI R37, P1, R43, R175, RZ, 0xd ;  /* 0x000000af2b257211 */ /* 0x000fe400078368ff */
[----:B------:R-:W-:Y:S01]  /*3fc10*/  IADD3 R53, P5, PT, R41, R56, RZ ;  /* 0x0000003829357210 */ /* 0x000fe20007fbe0ff */
[----:B------:R-:W-:Y:S01]  /*3fc20*/  IMAD.X R56, RZ, RZ, R174, P0 ;  /* 0x000000ffff387224 */ /* 0x000fe200000e06ae */
[----:B------:R0:W-:Y:S01]  /*3fc30*/  STG.E.U8 desc[UR6][R138.64+0x162], R198 ;  /* 0x000162c68a007986 */ /* 0x0001e2000c101106 */
[----:B------:R-:W-:Y:S01]  /*3fc40*/  IMAD.X R38, RZ, RZ, R38, P1 ;  /* 0x000000ffff267224 */ /* 0x000fe200008e0626 */
[----:B------:R-:W-:Y:S01]  /*3fc50*/  LOP3.LUT R227, R227, 0x7ffff, RZ, 0xc0, !PT ;  /* 0x0007ffffe3e37812 */ /* 0x000fe200078ec0ff */
[----:B------:R-:W-:Y:S01]  /*3fc60*/  IMAD.X R165, RZ, RZ, RZ, P3 ;  /* 0x000000ffffa57224 */ /* 0x000fe200018e06ff */
[----:B------:R-:W-:Y:S01]  /*3fc70*/  LEA.HI RZ, P3, R56, R158, RZ, 0xd ;  /* 0x0000009e38ff7211 */ /* 0x000fe200078768ff */
[----:B------:R-:W-:Y:S01]  /*3fc80*/  IMAD R60, R38, 0x26, RZ ;  /* 0x00000026263c7824 */ /* 0x000fe200078e02ff */
[----:B------:R-:W-:Y:S01]  /*3fc90*/  MOV R160, R57 ;  /* 0x0000003900a07202 */ /* 0x000fe20000000f00 */
[----:B------:R-:W-:Y:S01]  /*3fca0*/  IMAD.WIDE.U32 R58, R227, R58, RZ ;  /* 0x0000003ae33a7225 */ /* 0x000fe200078e00ff */
[----:B0-----:R-:W-:-:S03]  /*3fcb0*/  IADD3 R198, P1, PT, R130, R40, RZ ;  /* 0x0000002882c67210 */ /* 0x001fc60007f3e0ff */
[----:B------:R-:W-:Y:S01]  /*3fcc0*/  IMAD.WIDE.U32 R40, R37, 0x26, RZ ;  /* 0x0000002625287825 */ /* 0x000fe200078e00ff */
[----:B------:R-:W-:-:S05]  /*3fcd0*/  LOP3.LUT R130, R63, 0x7ffff, RZ, 0xc0, !PT ;  /* 0x0007ffff3f827812 */ /* 0x000fca00078ec0ff */
[----:B------:R-:W-:Y:S02]  /*3fce0*/  IMAD.X R130, RZ, RZ, R130, P3 ;  /* 0x000000ffff827224 */ /* 0x000fe400018e0682 */
[----:B------:R-:W-:Y:S01]  /*3fcf0*/  IMAD.WIDE.U32 R56, R227, R40, RZ ;  /* 0x00000028e3387225 */ /* 0x000fe200078e00ff */
[----:B------:R-:W-:-:S03]  /*3fd00*/  SHF.R.U64 R157, R157, 0x1d, R151 ;  /* 0x0000001d9d9d7819 */ /* 0x000fc60000001297 */
[----:B------:R-:W-:Y:S01]  /*3fd10*/  IMAD.IADD R60, R41, 0x1, R60 ;  /* 0x00000001293c7824 */ /* 0x000fe200078e023c */
[----:B------:R-:W-:Y:S01]  /*3fd20*/  SHF.R.U32.HI R130, RZ, 0x13, R130 ;  /* 0x00000013ff827819 */ /* 0x000fe20000011682 */
[----:B------:R-:W-:Y:S01]  /*3fd30*/  IMAD.WIDE.U32 R58, P6, R149, R205, R58 ;  /* 0x000000cd953a7225 */ /* 0x000fe200078c003a */
[----:B------:R-:W-:-:S03]  /*3fd40*/  SHF.R.U32.HI R156, RZ, 0x10, R156 ;  /* 0x00000010ff9c7819 */ /* 0x000fc6000001169c */
[----:B------:R-:W-:Y:S01]  /*3fd50*/  IMAD.WIDE.U32 R56, P3, R60, R205, R56 ;  /* 0x000000cd3c387225 */ /* 0x000fe20007860038 */
[----:B------:R0:W-:Y:S03]  /*3fd60*/  STG.E.U8 desc[UR6][R138.64+0x16a], R157 ;  /* 0x00016a9d8a007986 */ /* 0x0001e6000c101106 */
[----:B------:R-:W-:-:S04]  /*3fd70*/  IMAD.WIDE.U32 R40, R205, R40, RZ ;  /* 0x00000028cd287225 */ /* 0x000fc800078e00ff */
[----:B------:R-:W-:Y:S02]  /*3fd80*/  IMAD.MOV.U32 R162, RZ, RZ, R59 ;  /* 0x000000ffffa27224 */ /* 0x000fe400078e003b */
[----:B------:R-:W-:Y:S01]  /*3fd90*/  IMAD.IADD R59, R130, 0x1, R54 ;  /* 0x00000001823b7824 */ /* 0x000fe200078e0236 */
[----:B------:R-:W-:Y:S01]  /*3fda0*/  IADD3 R58, P0, PT, R131, R58, RZ ;  /* 0x0000003a833a7210 */ /* 0x000fe20007f1e0ff */
[----:B------:R1:W-:Y:S01]  /*3fdb0*/  STG.E.U8 desc[UR6][R138.64+0x166], R156 ;  /* 0x0001669c8a007986 */ /* 0x0003e2000c101106 */
[----:B0-----:R-:W-:Y:S02]  /*3fdc0*/  IADD3.X R157, PT, PT, RZ, RZ, RZ, P3, !PT ;  /* 0x000000ffff9d7210 */ /* 0x001fe40001ffe4ff */
[----:B------:R-:W-:Y:S02]  /*3fdd0*/  IADD3.X R163, PT, PT, RZ, RZ, RZ, P6, !PT ;  /* 0x000000ffffa37210 */ /* 0x000fe400037fe4ff */
[----:B------:R-:W-:Y:S02]  /*3fde0*/  IADD3 R180, P3, PT, R41, R56, RZ ;  /* 0x0000003829b47210 */ /* 0x000fe40007f7e0ff */
[----:B------:R-:W-:Y:S01]  /*3fdf0*/  LOP3.LUT R41, R59, 0x1, RZ, 0xc0, !PT ;  /* 0x000000013b297812 */ /* 0x000fe200078ec0ff */
[----:B------:R-:W-:-:S04]  /*3fe00*/  IMAD.WIDE.U32.X R162, R149, R227, R162, P0 ;  /* 0x000000e395a27225 */ /* 0x000fc800000e04a2 */
[----:B-1----:R-:W-:Y:S01]  /*3fe10*/  IMAD.MOV.U32 R156, RZ, RZ, R57 ;  /* 0x000000ffff9c7224 */ /* 0x002fe200078e0039 */
[----:B------:R-:W-:-:S03]  /*3fe20*/  IADD3 R56, P0, PT, -R166, -0x26, RZ ;  /* 0xffffffdaa6387810 */ /* 0x000fc60007f1e1ff */
[----:B------:R-:W-:Y:S01]  /*3fe30*/  IMAD.WIDE.U32.X R156, R60, R227, R156, P3 ;  /* 0x000000e33c9c7225 */ /* 0x000fe200018e049c */
[----:B------:R-:W-:Y:S01]  /*3fe40*/  ISETP.NE.U32.AND P3, PT, R41, 0x1, PT ;  /* 0x000000012900780c */ /* 0x000fe20003f65070 */
[----:B------:R0:W-:Y:S02]  /*3fe50*/  STG.E.U8 desc[UR6][R138.64+0x16c], R148 ;  /* 0x00016c948a007986 */ /* 0x0001e4000c101106 */
[----:B------:R-:W-:Y:S01]  /*3fe60*/  IMAD.WIDE.U32.X R164, R149, R204, R164, P2 ;  /* 0x000000cc95a47225 */ /* 0x000fe200010e04a4 */
[----:B------:R-:W-:Y:S01]  /*3fe70*/  ISETP.NE.U32.AND.EX P3, PT, RZ, RZ, PT, P3 ;  /* 0x000000ffff00720c */ /* 0x000fe20003f65130 */
[----:B------:R1:W-:Y:S01]  /*3fe80*/  STG.E.U8 desc[UR6][R138.64+0x161], R197 ;  /* 0x000161c58a007986 */ /* 0x0003e2000c101106 */
[----:B------:R-:W-:Y:S01]  /*3fe90*/  SHF.R.U64 R185, R185, 0x1d, R187 ;  /* 0x0000001db9b97819 */ /* 0x000fe200000012bb */
[----:B------:R-:W-:Y:S01]  /*3fea0*/  IMAD R41, R204, 0x26, RZ ;  /* 0x00000026cc297824 */ /* 0x000fe200078e02ff */
[----:B------:R-:W-:Y:S01]  /*3feb0*/  SEL R166, R56, R166, !P3 ;  /* 0x000000a638a67207 */ /* 0x000fe20005800000 */
[----:B0-----:R-:W-:Y:S01]  /*3fec0*/  IMAD.WIDE.U32 R148, R34, 0x26, RZ ;  /* 0x0000002622947825 */ /* 0x001fe200078e00ff */
[----:B-1----:R-:W-:-:S03]  /*3fed0*/  IADD3.X R197, PT, PT, ~R39, 0xfffff, RZ, P0, !PT ;  /* 0x000fffff27c57810 */ /* 0x002fc600007fe5ff */
[----:B------:R-:W-:Y:S01]  /*3fee0*/  IMAD.WIDE.U32 R54, R130, 0x13, R54 ;  /* 0x0000001382367825 */ /* 0x000fe200078e0036 */
[----:B------:R-:W-:Y:S02]  /*3fef0*/  IADD3 R175, P6, PT, -R140, -0x2, RZ ;  /* 0xfffffffe8caf7810 */ /* 0x000fe40007fde1ff */
[----:B------:R-:W-:Y:S01]  /*3ff00*/  SEL R197, R197, R39, !P3 ;  /* 0x00000027c5c57207 */ /* 0x000fe20005800000 */
[----:B------:R-:W-:Y:S01]  /*3ff10*/  IMAD.IADD R39, R149, 0x1, R41 ;  /* 0x0000000195277824 */ /* 0x000fe200078e0229 */
[----:B------:R-:W-:Y:S01]  /*3ff20*/  IADD3 R41, P0, PT, -R150, -0x2, RZ ;  /* 0xfffffffe96297810 */ /* 0x000fe20007f1e1ff */
[----:B------:R-:W-:Y:S01]  /*3ff30*/  IMAD.WIDE.U32 R56, R227, R148, RZ ;  /* 0x00000094e3387225 */ /* 0x000fe200078e00ff */
[----:B------:R0:W-:Y:S03]  /*3ff40*/  STG.E.U8 desc[UR6][R138.64+0x18a], R185 ;  /* 0x00018ab98a007986 */ /* 0x0001e6000c101106 */
[----:B------:R-:W-:Y:S01]  /*3ff50*/  IMAD.WIDE.U32 R130, R128, R128, RZ ;  /* 0x0000008080827225 */ /* 0x000fe200078e00ff */
[----:B------:R-:W-:-:S02]  /*3ff60*/  SHF.R.U32.HI R151, RZ, 0x5, R151 ;  /* 0x00000005ff977819 */ /* 0x000fc40000011697 */
[----:B------:R-:W-:Y:S01]  /*3ff70*/  IADD3.X R191, PT, PT, ~R183, 0xfffff, RZ, P0, !PT ;  /* 0x000fffffb7bf7810 */ /* 0x000fe200007fe5ff */
[----:B------:R-:W-:Y:S01]  /*3ff80*/  IMAD.WIDE.U32 R56, P2, R39, R205, R56 ;  /* 0x000000cd27387225 */ /* 0x000fe20007840038 */
[----:B------:R-:W-:Y:S02]  /*3ff90*/  IADD3 R52, P0, PT, R130, R52, RZ ;  /* 0x0000003482347210 */ /* 0x000fe40007f1e0ff */
[----:B0-----:R-:W-:Y:S02]  /*3ffa0*/  IADD3.X R185, PT, PT, ~R181, 0xfffff, RZ, P6, !PT ;  /* 0x000fffffb5b97810 */ /* 0x001fe400037fe5ff */
[----:B------:R-:W-:Y:S01]  /*3ffb0*/  IADD3 R192, P6, PT, -R154, -0x2, RZ ;  /* 0xfffffffe9ac07810 */ /* 0x000fe20007fde1ff */
[----:B------:R-:W-:Y:S01]  /*3ffc0*/  IMAD.WIDE.U32 R148, R205, R148, RZ ;  /* 0x00000094cd947225 */ /* 0x000fe200078e00ff */
[----:B------:R-:W-:Y:S02]  /*3ffd0*/  SEL R130, R41, R150, !P3 ;  /* 0x0000009629827207 */ /* 0x000fe40005800000 */
[----:B------:R-:W-:Y:S01]  /*3ffe0*/  IADD3.X R41, PT, PT, ~R182, 0xfffff, RZ, P6, !PT ;  /* 0x000fffffb6297810 */ /* 0x000fe200037fe5ff */
[----:B------:R0:W-:Y:S01]  /*3fff0*/  STG.E.U8 desc[UR6][R138.64+0x16b], R151 ;  /* 0x00016b978a007986 */ /* 0x0001e2000c101106 */
[----:B------:R-:W-:-:S03]  /*40000*/  IADD3 R215, P6, PT, -R178, -0x2, RZ ;  /* 0xfffffffeb2d77810 */ /* 0x000fc60007fde1ff */
[----:B------:R1:W-:Y:S01]  /*40010*/  STG.E.U8 desc[UR6][R138.64+0x143], R216 ;  /* 0x000143d88a007986 */ /* 0x0003e2000c101106 */
[----:B------:R-:W-:Y:S01]  /*40020*/  IMAD.MOV.U32 R150, RZ, RZ, R57 ;  /* 0x000000ffff967224 */ /* 0x000fe200078e0039 */
[----:B------:R-:W-:Y:S02]  /*40030*/  SEL R185, R185, R181, !P3 ;  /* 0x000000b5b9b97207 */ /* 0x000fe40005800000 */
[----:B0-----:R-:W-:Y:S02]  /*40040*/  IADD3.X R151, PT, PT, RZ, RZ, RZ, P2, !PT ;  /* 0x000000ffff977210 */ /* 0x001fe400017fe4ff */
[----:B------:R-:W-:Y:S02]  /*40050*/  IADD3 R188, P2, PT, R149, R56, RZ ;  /* 0x0000003895bc7210 */ /* 0x000fe40007f5e0ff */
[----:B------:R-:W-:Y:S02]  /*40060*/  IADD3.X R149, P1, PT, R58, R53, RZ, P1, !PT ;  /* 0x000000353a957210 */ /* 0x000fe40000f3e4ff */
[----:B-1----:R-:W-:-:S02]  /*40070*/  IADD3.X R216, PT, PT, ~R179, 0xfffff, RZ, P6, !PT ;  /* 0x000fffffb3d87810 */ /* 0x002fc400037fe5ff */
[----:B------:R-:W-:Y:S02]  /*40080*/  IADD3 R58, PT, PT, R55, UR4, RZ ;  /* 0x00000004373a7c10 */ /* 0x000fe4000fffe0ff */
[----:B------:R-:W-:Y:S02]  /*40090*/  SEL R191, R191, R183, !P3 ;  /* 0x000000b7bfbf7207 */ /* 0x000fe40005800000 */
[----:B------:R-:W-:Y:S02]  /*400a0*/  SEL R175, R175, R140, !P3 ;  /* 0x0000008cafaf7207 */ /* 0x000fe40005800000 */
[----:B------:R-:W-:Y:S02]  /*400b0*/  SEL R192, R192, R154, !P3 ;  /* 0x0000009ac0c07207 */ /* 0x000fe40005800000 */
[----:B------:R-:W-:Y:S02]  /*400c0*/  SEL R215, R215, R178, !P3 ;  /* 0x000000b2d7d77207 */ /* 0x000fe40005800000 */
[----:B------:R-:W-:-:S02]  /*400d0*/  SEL R216, R216, R179, !P3 ;  /* 0x000000b3d8d87207 */ /* 0x000fc40005800000 */
[----:B------:R-:W-:Y:S02]  /*400e0*/  SEL R181, R41, R182, !P3 ;  /* 0x000000b629b57207 */ /* 0x000fe40005800000 */
[----:B------:R-:W-:Y:S01]  /*400f0*/  LEA.HI R57, P3, R58, R155, RZ, 0xd ;  /* 0x0000009b3a397211 */ /* 0x000fe200078768ff */
[----:B------:R-:W-:Y:S01]  /*40100*/  IMAD.WIDE.U32.X R150, R39, R227, R150, P2 ;  /* 0x000000e327967225 */ /* 0x000fe200010e0496 */
[----:B------:R-:W-:-:S03]  /*40110*/  LOP3.LUT R39, R43, 0x7ffff, RZ, 0xc0, !PT ;  /* 0x0007ffff2b277812 */ /* 0x000fc600078ec0ff */
[----:B------:R-:W-:Y:S01]  /*40120*/  IMAD.X R59, RZ, RZ, R176, P3 ;  /* 0x000000ffff3b7224 */ /* 0x000fe200018e06b0 */
[----:B------:R-:W-:Y:S01]  /*40130*/  IADD3 R140, P2, PT, R52, R40, RZ ;  /* 0x00000028348c7210 */ /* 0x000fe20007f5e0ff */
[----:B------:R-:W-:Y:S01]  /*40140*/  IMAD.WIDE.U32 R52, R39, R128, RZ ;  /* 0x0000008027347225 */ /* 0x000fe200078e00ff */
[----:B------:R-:W-:Y:S02]  /*40150*/  SHF.R.U64 R56, R152, 0x2, R147 ;  /* 0x0000000298387819 */ /* 0x000fe40000001293 */
[----:B------:R-:W-:Y:S02]  /*40160*/  SHF.R.U32.HI R187, RZ, 0x5, R187 ;  /* 0x00000005ffbb7819 */ /* 0x000fe400000116bb */
[----:B------:R-:W-:Y:S01]  /*40170*/  LEA.HI R55, P3, R59, R167, RZ, 0xd ;  /* 0x000000a73b377211 */ /* 0x000fe200078768ff */
[----:B------:R-:W-:Y:S01]  /*40180*/  IMAD.WIDE.U32.X R160, R36, R204, R160, P5 ;  /* 0x000000cc24a07225 */ /* 0x000fe200028e04a0 */
[----:B------:R-:W-:Y:S01]  /*40190*/  SHF.L.U64.HI R40, R128, 0x1, R43 ;  /* 0x0000000180287819 */ /* 0x000fe2000001022b */
[----:B------:R0:W-:Y:S02]  /*401a0*/  STG.E.U8 desc[UR6][R138.64+0x16d], R56 ;  /* 0x00016d388a007986 */ /* 0x0001e4000c101106 */
[----:B------:R-:W-:Y:S01]  /*401b0*/  IMAD.WIDE.U32 R52, P5, R39, R128, R52 ;  /* 0x0000008027347225 */ /* 0x000fe200078a0034 */
[----:B------:R-:W-:Y:S01]  /*401c0*/  LOP3.LUT R43, R40, 0xfffff, RZ, 0xc0, !PT ;  /* 0x000fffff282b7812 */ /* 0x000fe200078ec0ff */
[----:B------:R1:W-:Y:S02]  /*401d0*/  STG.E.U8 desc[UR6][R138.64+0x18b], R187 ;  /* 0x00018bbb8a007986 */ /* 0x0003e4000c101106 */
[----:B------:R-:W-:Y:S01]  /*401e0*/  IMAD.SHL.U32 R189, R128, 0x2, RZ ;  /* 0x0000000280bd7824 */ /* 0x000fe200078e00ff */
[----:B------:R-:W-:Y:S01]  /*401f0*/  IADD3.X R155, PT, PT, RZ, RZ, RZ, P5, !PT ;  /* 0x000000ffff9b7210 */ /* 0x000fe20002ffe4ff */
[----:B0-----:R-:W-:Y:S01]  /*40200*/  IMAD.SHL.U32 R56, R55, 0x40, RZ ;  /* 0x0000004037387824 */ /* 0x001fe200078e00ff */
[----:B-1----:R-:W-:Y:S01]  /*40210*/  SHF.R.U32.HI R187, RZ, 0xd, R59 ;  /* 0x0000000dffbb7819 */ /* 0x002fe2000001163b */
[----:B------:R-:W-:Y:S01]  /*40220*/  IMAD.WIDE.U32 R40, R43, R37, RZ ;  /* 0x000000252b287225 */ /* 0x000fe200078e00ff */
[----:B------:R-:W-:-:S02]  /*40230*/  IADD3 R167, P5, PT, R131, R52, RZ ;  /* 0x0000003483a77210 */ /* 0x000fc40007fbe0ff */
[----:B------:R-:W-:Y:S02]  /*40240*/  MOV R154, R53 ;  /* 0x00000035009a7202 */ /* 0x000fe40000000f00 */
[----:B------:R-:W-:Y:S01]  /*40250*/  LOP3.LUT R187, R56, 0x3f, R187, 0xf8, !PT ;  /* 0x0000003f38bb7812 */ /* 0x000fe200078ef8bb */
[----:B------:R-:W-:Y:S01]  /*40260*/  IMAD.X R56, RZ, RZ, R173, P3 ;  /* 0x000000ffff387224 */ /* 0x000fe200018e06ad */
[----:B------:R-:W-:Y:S01]  /*40270*/  LOP3.LUT R189, R189, 0xfffffffe, RZ, 0xc0, !PT ;  /* 0xfffffffebdbd7812 */ /* 0x000fe200078ec0ff */
[----:B------:R-:W-:Y:S01]  /*40280*/  IMAD.MOV.U32 R193, RZ, RZ, R54 ;  /* 0x000000ffffc17224 */ /* 0x000fe200078e0036 */
[C---:B------:R-:W-:Y:S01]  /*40290*/  SHF.R.U64 R60, R54.reuse, 0x8, R58 ;  /* 0x00000008363c7819 */ /* 0x040fe2000000123a */
[----:B------:R-:W-:Y:S01]  /*402a0*/  IMAD.WIDE.U32.X R154, R39, R39, R154, P5 ;  /* 0x00000027279a7225 */ /* 0x000fe200028e049a */
[C-C-:B------:R-:W-:Y:S02]  /*402b0*/  SHF.R.U64 R182, R54.reuse, 0x10, R58.reuse ;  /* 0x0000001036b67819 */ /* 0x140fe4000000123a */
[----:B------:R-:W-:Y:S01]  /*402c0*/  SHF.R.U64 R186, R54, 0x18, R58 ;  /* 0x0000001836ba7819 */ /* 0x000fe2000000123a */
[----:B------:R-:W-:Y:S01]  /*402d0*/  IMAD.WIDE.U32 R40, P6, R189, R38, R40 ;  /* 0x00000026bd287225 */ /* 0x000fe200078c0028 */
[----:B------:R-:W-:-:S02]  /*402e0*/  SHF.R.U64 R54, R152, 0xa, R147 ;  /* 0x0000000a98367819 */ /* 0x000fc40000001293 */
[----:B------:R-:W-:Y:S01]  /*402f0*/  LEA.HI R177, P5, R56, R51, RZ, 0xd ;  /* 0x0000003338b17211 */ /* 0x000fe200078b68ff */
[----:B------:R-:W-:Y:S01]  /*40300*/  IMAD.WIDE.U32 R52, R189, R37, RZ ;  /* 0x00000025bd347225 */ /* 0x000fe200078e00ff */
[--C-:B------:R-:W-:Y:S02]  /*40310*/  SHF.R.U64 R152, R152, 0x12, R147.reuse ;  /* 0x0000001298987819 */ /* 0x100fe40000001293 */
[----:B------:R-:W-:Y:S01]  /*40320*/  LEA.HI R215, P3, R197, R215, RZ, 0xd ;  /* 0x000000d7c5d77211 */ /* 0x000fe200078768ff */
[----:B------:R-:W-:Y:S01]  /*40330*/  IMAD.X R174, RZ, RZ, R174, P5 ;  /* 0x000000ffffae7224 */ /* 0x000fe200028e06ae */
[----:B------:R0:W-:Y:S01]  /*40340*/  STG.E.U8 desc[UR6][R138.64+0x170], R153 ;  /* 0x000170998a007986 */ /* 0x0001e2000c101106 */
[----:B------:R-:W-:Y:S02]  /*40350*/  SHF.R.U32.HI R51, RZ, 0x2, R147 ;  /* 0x00000002ff337819 */ /* 0x000fe40000011693 */
[----:B------:R-:W-:Y:S01]  /*40360*/  IMAD.X R216, RZ, RZ, R216, P3 ;  /* 0x000000ffffd87224 */ /* 0x000fe200018e06d8 */
[----:B------:R1:W-:Y:S01]  /*40370*/  STG.E.U8 desc[UR6][R138.64+0x16f], R152 ;  /* 0x00016f988a007986 */ /* 0x0003e2000c101106 */
[----:B------:R-:W-:-:S02]  /*40380*/  IADD3 R207, P5, PT, R53, R40, RZ ;  /* 0x0000002835cf7210 */ /* 0x000fc40007fbe0ff */
[----:B------:R-:W-:Y:S01]  /*40390*/  IADD3 R198, P3, PT, R198, R52, RZ ;  /* 0x00000034c6c67210 */ /* 0x000fe20007f7e0ff */
[----:B------:R2:W-:Y:S01]  /*403a0*/  STG.E.U8 desc[UR6][R138.64+0x16e], R54 ;  /* 0x00016e368a007986 */ /* 0x0005e2000c101106 */
[----:B------:R-:W-:Y:S01]  /*403b0*/  SHF.L.U32 R52, R177, 0x19, RZ ;  /* 0x00000019b1347819 */ /* 0x000fe200000006ff */
[----:B0-----:R-:W-:Y:S02]  /*403c0*/  IMAD.X R153, RZ, RZ, RZ, P6 ;  /* 0x000000ffff997224 */ /* 0x001fe400030e06ff */
[----:B-1----:R-:W-:Y:S01]  /*403d0*/  IMAD.MOV.U32 R152, RZ, RZ, R41 ;  /* 0x000000ffff987224 */ /* 0x002fe200078e0029 */
[----:B------:R0:W-:Y:S01]  /*403e0*/  STG.E.U8 desc[UR6][R138.64+0x171], R51 ;  /* 0x000171338a007986 */ /* 0x0001e2000c101106 */
[----:B--2---:R-:W-:Y:S02]  /*403f0*/  SHF.R.U64 R54, R55, 0x1a, R56 ;  /* 0x0000001a37367819 */ /* 0x004fe40000001238 */
[----:B------:R-:W-:Y:S01]  /*40400*/  IMAD.WIDE.U32.X R152, R43, R38, R152, P5 ;  /* 0x000000262b987225 */ /* 0x000fe200028e0498 */
[----:B------:R-:W-:-:S02]  /*40410*/  SHF.L.U64.HI R183, R177, 0x19, R174 ;  /* 0x00000019b1b77819 */ /* 0x000fc400000102ae */
[----:B------:R-:W-:Y:S02]  /*40420*/  LOP3.LUT R52, R52, 0x1000000, R54, 0xf8, !PT ;  /* 0x0100000034347812 */ /* 0x000fe400078ef836 */
[----:B0-----:R-:W-:Y:S02]  /*40430*/  LEA.HI R51, P5, R216, R130, RZ, 0xd ;  /* 0x00000082d8337211 */ /* 0x001fe400078b68ff */
[----:B------:R-:W-:Y:S02]  /*40440*/  SHF.R.U64 R183, R52, 0x18, R183 ;  /* 0x0000001834b77819 */ /* 0x000fe400000012b7 */
[----:B------:R-:W-:Y:S02]  /*40450*/  IADD3.X R191, PT, PT, RZ, R191, RZ, P5, !PT ;  /* 0x000000bfffbf7210 */ /* 0x000fe40002ffe4ff */
[----:B------:R-:W-:Y:S01]  /*40460*/  LEA.HI R52, P5, R174, R158, RZ, 0xd ;  /* 0x0000009eae347211 */ /* 0x000fe200078b68ff */
[----:B------:R-:W-:Y:S01]  /*40470*/  IMAD.WIDE.U32 R130, R205, 0x13, RZ ;  /* 0x00000013cd827825 */ /* 0x000fe200078e00ff */
[----:B------:R-:W-:-:S03]  /*40480*/  SHF.R.U32.HI R147, RZ, 0xa, R147 ;  /* 0x0000000aff937819 */ /* 0x000fc60000011693 */
[----:B------:R-:W-:Y:S01]  /*40490*/  IMAD.X R53, RZ, RZ, R63, P5 ;  /* 0x000000ffff357224 */ /* 0x000fe200028e063f */
[----:B------:R-:W-:Y:S01]  /*404a0*/  LEA.HI R63, P5, R191, R175, RZ, 0xd ;  /* 0x000000afbf3f7211 */ /* 0x000fe200078b68ff */
[----:B------:R-:W-:Y:S01]  /*404b0*/  IMAD R40, R227, 0x13, RZ ;  /* 0x00000013e3287824 */ /* 0x000fe200078e02ff */
[----:B------:R-:W-:Y:S02]  /*404c0*/  STG.E.U8 desc[UR6][R138.64+0x172], R147 ;  /* 0x000172938a007986 */ /* 0x000fe4000c101106 */
[----:B------:R-:W-:Y:S02]  /*404d0*/  IADD3.X R185, PT, PT, RZ, R185, RZ, P5, !PT ;  /* 0x000000b9ffb97210 */ /* 0x000fe40002ffe4ff */
[----:B------:R0:W-:Y:S01]  /*404e0*/  STG.E.U8 desc[UR6][R138.64+0x174], R146 ;  /* 0x000174928a007986 */ /* 0x0001e2000c101106 */
[----:B------:R-:W-:Y:S01]  /*404f0*/  IMAD.IADD R40, R131, 0x1, R40 ;  /* 0x0000000183287824 */ /* 0x000fe200078e0228 */
[----:B------:R-:W-:Y:S01]  /*40500*/  IADD3.X R167, P0, PT, R159, R167, RZ, P0, !PT ;  /* 0x000000a79fa77210 */ /* 0x000fe2000071e4ff */
[----:B------:R-:W-:Y:S01]  /*40510*/  IMAD.WIDE.U32 R158, R205, R130, RZ ;  /* 0x00000082cd9e7225 */ /* 0x000fe200078e00ff */
[----:B------:R-:W-:-:S03]  /*40520*/  LEA.HI R173, P5, R185, R192, RZ, 0xd ;  /* 0x000000c0b9ad7211 */ /* 0x000fc600078b68ff */
[----:B0-----:R-:W-:Y:S01]  /*40530*/  IMAD.WIDE.U32 R146, R227, R130, RZ ;  /* 0x00000082e3927225 */ /* 0x001fe200078e00ff */
[C-C-:B------:R-:W-:Y:S02]  /*40540*/  SHF.R.U64 R179, R177.reuse, 0x7, R174.reuse ;  /* 0x00000007b1b37819 */ /* 0x140fe400000012ae */
[C-C-:B------:R-:W-:Y:S02]  /*40550*/  SHF.R.U64 R178, R177.reuse, 0xf, R174.reuse ;  /* 0x0000000fb1b27819 */ /* 0x140fe400000012ae */
[C---:B------:R-:W-:Y:S01]  /*40560*/  SHF.R.U64 R175, R177.reuse, 0x17, R174 ;  /* 0x00000017b1af7819 */ /* 0x040fe200000012ae */
[----:B------:R-:W-:Y:S01]  /*40570*/  IMAD.WIDE.U32 R146, P6, R40, R205, R146 ;  /* 0x000000cd28927225 */ /* 0x000fe200078c0092 */
[--C-:B------:R-:W-:Y:S02]  /*40580*/  SHF.R.U64 R177, R177, 0x1f, R174.reuse ;  /* 0x0000001fb1b17819 */ /* 0x100fe400000012ae */
[----:B------:R-:W-:Y:S01]  /*40590*/  SHF.R.U32.HI R176, RZ, 0x7, R174 ;  /* 0x00000007ffb07819 */ /* 0x000fe200000116ae */
[----:B------:R0:W-:Y:S01]  /*405a0*/  STG.E.U8 desc[UR6][R138.64+0x175], R144 ;  /* 0x000175908a007986 */ /* 0x0001e2000c101106 */
[----:B------:R-:W-:Y:S01]  /*405b0*/  IADD3.X R174, PT, PT, RZ, R181, RZ, P5, !PT ;  /* 0x000000b5ffae7210 */ /* 0x000fe20002ffe4ff */
[----:B------:R-:W-:Y:S01]  /*405c0*/  IMAD.SHL.U32 R41, R52, 0x1000, RZ ;  /* 0x0000100034297824 */ /* 0x000fe200078e00ff */
[----:B------:R-:W-:-:S02]  /*405d0*/  IADD3 R192, P5, PT, R159, R146, RZ ;  /* 0x000000929fc07210 */ /* 0x000fc40007fbe0ff */
[----:B------:R-:W-:Y:S02]  /*405e0*/  IADD3.X R207, P3, PT, R149, R207, RZ, P3, !PT ;  /* 0x000000cf95cf7210 */ /* 0x000fe40001f7e4ff */
[----:B------:R-:W-:Y:S01]  /*405f0*/  IADD3.X R180, P2, PT, R167, R180, RZ, P2, !PT ;  /* 0x000000b4a7b47210 */ /* 0x000fe2000175e4ff */
[----:B------:R1:W-:Y:S01]  /*40600*/  STG.E.U8 desc[UR6][R138.64+0x176], R145 ;  /* 0x000176918a007986 */ /* 0x0003e2000c101106 */
[----:B------:R-:W-:Y:S01]  /*40610*/  LOP3.LUT R167, R197, 0x7ffff, RZ, 0xc0, !PT ;  /* 0x0007ffffc5a77812 */ /* 0x000fe200078ec0ff */
[----:B0-----:R-:W-:Y:S01]  /*40620*/  IMAD.MOV.U32 R144, RZ, RZ, R147 ;  /* 0x000000ffff907224 */ /* 0x001fe200078e0093 */
[----:B------:R-:W-:Y:S01]  /*40630*/  SHF.R.U32.HI R149, RZ, 0x13, R174 ;  /* 0x00000013ff957819 */ /* 0x000fe200000116ae */
[----:B------:R-:W-:Y:S01]  /*40640*/  IMAD.WIDE.U32 R146, R34, R189, RZ ;  /* 0x000000bd22927225 */ /* 0x000fe200078e00ff */
[----:B------:R0:W-:Y:S01]  /*40650*/  STG.E.U8 desc[UR6][R138.64+0x155], R218 ;  /* 0x000155da8a007986 */ /* 0x0001e2000c101106 */
[----:B------:R-:W-:Y:S02]  /*40660*/  LOP3.LUT R181, R41, 0xf00, R176, 0xf8, !PT ;  /* 0x00000f0029b57812 */ /* 0x000fe400078ef8b0 */
[----:B------:R-:W-:Y:S01]  /*40670*/  SHF.L.U64.HI R41, R52, 0xc, R53 ;  /* 0x0000000c34297819 */ /* 0x000fe20000010235 */
[----:B-1----:R-:W-:-:S02]  /*40680*/  IMAD.X R145, RZ, RZ, RZ, P6 ;  /* 0x000000ffff917224 */ /* 0x002fc400030e06ff */
[----:B------:R-:W-:Y:S01]  /*40690*/  IMAD.WIDE.U32 R166, R149, 0x13, R166 ;  /* 0x0000001395a67825 */ /* 0x000fe200078e00a6 */
[----:B------:R-:W-:Y:S02]  /*406a0*/  SHF.R.U64 R181, R181, 0x8, R41 ;  /* 0x00000008b5b57819 */ /* 0x000fe40000001229 */
[----:B0-----:R-:W-:Y:S02]  /*406b0*/  IADD3.X R218, P2, P6, R156, R154, R164, P2, P0 ;  /* 0x0000009a9cda7210 */ /* 0x001fe400016404a4 */
[----:B------:R-:W-:Y:S01]  /*406c0*/  IADD3 R197, P0, PT, R146, R158, RZ ;  /* 0x0000009e92c57210 */ /* 0x000fe20007f1e0ff */
[----:B------:R-:W-:Y:S01]  /*406d0*/  IMAD.MOV.U32 R146, RZ, RZ, RZ ;  /* 0x000000ffff927224 */ /* 0x000fe200078e00ff */
[----:B------:R-:W-:Y:S01]  /*406e0*/  IADD3.X R41, P3, P1, R152, R160, R162, P3, P1 ;  /* 0x000000a098297210 */ /* 0x000fe200019624a2 */
[----:B------:R0:W-:Y:S03]  /*406f0*/  STG.E.U8 desc[UR6][R138.64+0x160], R206 ;  /* 0x000160ce8a007986 */ /* 0x0001e6000c101106 */
[----:B------:R-:W-:Y:S01]  /*40700*/  IADD3 R167, PT, PT, R167, R146, RZ ;  /* 0x00000092a7a77210 */ /* 0x000fe20007ffe0ff */
[----:B------:R1:W-:Y:S01]  /*40710*/  STG.E.U8 desc[UR6][R138.64+0x157], R231 ;  /* 0x000157e78a007986 */ /* 0x0003e2000c101106 */
[----:B0-----:R-:W-:Y:S01]  /*40720*/  IADD3.X R206, PT, PT, R153, R161, R163, P3, P1 ;  /* 0x000000a199ce7210 */ /* 0x001fe20001fe24a3 */
[----:B------:R-:W-:Y:S01]  /*40730*/  IMAD.WIDE.U32 R152, R38, R37, RZ ;  /* 0x0000002526987225 */ /* 0x000fe200078e00ff */
[----:B------:R-:W-:-:S02]  /*40740*/  LEA.HI R164, P1, R167, R215, RZ, 0xd ;  /* 0x000000d7a7a47211 */ /* 0x000fc400078368ff */
[----:B-1----:R-:W-:Y:S01]  /*40750*/  IADD3.X R231, PT, PT, R157, R155, R165, P2, P6 ;  /* 0x0000009b9de77210 */ /* 0x002fe200017ec4a5 */
[-C--:B------:R-:W-:Y:S01]  /*40760*/  IMAD.WIDE.U32 R160, R35, R189.reuse, RZ ;  /* 0x000000bd23a07225 */ /* 0x080fe200078e00ff */
[----:B------:R-:W-:Y:S02]  /*40770*/  IADD3 RZ, P3, PT, R166, 0x13, RZ ;  /* 0x00000013a6ff7810 */ /* 0x000fe40007f7e0ff */
[----:B------:R-:W-:Y:S01]  /*40780*/  LOP3.LUT R167, R167, 0x7ffff, RZ, 0xc0, !PT ;  /* 0x0007ffffa7a77812 */ /* 0x000fe200078ec0ff */
[----:B------:R-:W-:Y:S01]  /*40790*/  IMAD.WIDE.U32 R162, R204, R189, RZ ;  /* 0x000000bdcca27225 */ /* 0x000fe200078e00ff */
[----:B------:R-:W-:-:S03]  /*407a0*/  LOP3.LUT R165, R216, 0x7ffff, RZ, 0xc0, !PT ;  /* 0x0007ffffd8a57812 */ /* 0x000fc600078ec0ff */
[----:B------:R-:W-:-:S04]  /*407b0*/  IMAD.WIDE.U32 R152, P6, R37, R38, R152 ;  /* 0x0000002625987225 */ /* 0x000fc800078c0098 */
[----:B------:R-:W-:Y:S02]  /*407c0*/  IMAD.X R146, RZ, RZ, R167, P3 ;  /* 0x000000ffff927224 */ /* 0x000fe400018e06a7 */
[----:B------:R-:W-:Y:S02]  /*407d0*/  IMAD.X R165, RZ, RZ, R165, P1 ;  /* 0x000000ffffa57224 */ /* 0x000fe400008e06a5 */
[----:B------:R-:W-:Y:S01]  /*407e0*/  IMAD.WIDE.U32 R160, P3, R43, R33, R160 ;  /* 0x000000212ba07225 */ /* 0x000fe200078600a0 */
[----:B------:R-:W-:-:S03]  /*407f0*/  IADD3.X R149, PT, PT, RZ, RZ, RZ, P6, !PT ;  /* 0x000000ffff957210 */ /* 0x000fc600037fe4ff */
[----:B------:R-:W-:Y:S01]  /*40800*/  IMAD.WIDE.U32 R162, P1, R43, R34, R162 ;  /* 0x000000222ba27225 */ /* 0x000fe200078200a2 */
[----:B------:R-:W-:-:S03]  /*40810*/  LEA.HI RZ, P6, R146, R164, RZ, 0xd ;  /* 0x000000a492ff7211 */ /* 0x000fc600078d68ff */
[----:B------:R-:W-:Y:S01]  /*40820*/  IMAD.WIDE.U32 R154, R37, R37, RZ ;  /* 0x00000025259a7225 */ /* 0x000fe200078e00ff */
[----:B------:R0:W-:Y:S03]  /*40830*/  STG.E.U8 desc[UR6][R138.64+0x177], R202 ;  /* 0x000177ca8a007986 */ /* 0x0001e6000c101106 */
[----:B------:R-:W-:Y:S01]  /*40840*/  IMAD.WIDE.U32 R158, R33, R189, RZ ;  /* 0x000000bd219e7225 */ /* 0x000fe200078e00ff */
[----:B------:R-:W-:-:S03]  /*40850*/  IADD3 R215, P2, PT, R154, R148, RZ ;  /* 0x000000949ad77210 */ /* 0x000fc60007f5e0ff */
[----:B------:R-:W-:Y:S01]  /*40860*/  IMAD.X R157, RZ, RZ, RZ, P3 ;  /* 0x000000ffff9d7224 */ /* 0x000fe200018e06ff */
[----:B------:R-:W-:Y:S01]  /*40870*/  IADD3 R162, P3, PT, R147, R162, RZ ;  /* 0x000000a293a27210 */ /* 0x000fe20007f7e0ff */
[----:B------:R-:W-:Y:S01]  /*40880*/  IMAD.X R147, RZ, RZ, RZ, P1 ;  /* 0x000000ffff937224 */ /* 0x000fe200008e06ff */
[----:B------:R-:W-:Y:S01]  /*40890*/  IADD3 R216, P1, PT, R155, R152, RZ ;  /* 0x000000989bd87210 */ /* 0x000fe20007f3e0ff */
[----:B------:R-:W-:Y:S01]  /*408a0*/  IMAD.MOV.U32 R146, RZ, RZ, R163 ;  /* 0x000000ffff927224 */ /* 0x000fe200078e00a3 */
[----:B0-----:R-:W-:Y:S01]  /*408b0*/  IADD3.X R202, PT, PT, RZ, R165, RZ, P6, !PT ;  /* 0x000000a5ffca7210 */ /* 0x001fe200037fe4ff */
[----:B------:R-:W-:Y:S01]  /*408c0*/  IMAD.WIDE.U32 R154, R227, R189, RZ ;  /* 0x000000bde39a7225 */ /* 0x000fe200078e00ff */
[----:B------:R-:W-:Y:S02]  /*408d0*/  MOV R148, R153 ;  /* 0x0000009900947202 */ /* 0x000fe40000000f00 */
[----:B------:R-:W-:Y:S01]  /*408e0*/  IADD3 R159, P6, PT, R159, R160, RZ ;  /* 0x000000a09f9f7210 */ /* 0x000fe20007fde0ff */
[----:B------:R-:W-:Y:S01]  /*408f0*/  IMAD.MOV.U32 R156, RZ, RZ, R161 ;  /* 0x000000ffff9c7224 */ /* 0x000fe200078e00a1 */
[----:B------:R-:W-:Y:S01]  /*40900*/  SHF.L.W.U32.HI R152, R180, 0xd, R218 ;  /* 0x0000000db4987819 */ /* 0x000fe20000010eda */
[----:B------:R-:W-:Y:S01]  /*40910*/  IMAD.WIDE.U32.X R148, R38, R38, R148, P1 ;  /* 0x0000002626947225 */ /* 0x000fe200008e0494 */
[----:B------:R-:W-:-:S02]  /*40920*/  SHF.L.W.U32.HI R231, R218, 0xd, R231 ;  /* 0x0000000ddae77819 */ /* 0x000fc40000010ee7 */
[----:B------:R-:W-:Y:S01]  /*40930*/  IADD3 R198, P1, PT, R152, R198, RZ ;  /* 0x000000c698c67210 */ /* 0x000fe20007f3e0ff */
[----:B------:R-:W-:Y:S01]  /*40940*/  IMAD.WIDE.U32.X R146, R43, R204, R146, P3 ;  /* 0x000000cc2b927225 */ /* 0x000fe200018e0492 */
[----:B------:R-:W-:Y:S02]  /*40950*/  IADD3 R218, P3, PT, R215, R158, RZ ;  /* 0x0000009ed7da7210 */ /* 0x000fe40007f7e0ff */
[----:B------:R-:W-:Y:S01]  /*40960*/  IADD3.X R188, P2, PT, R188, R216, RZ, P2, !PT ;  /* 0x000000d8bcbc7210 */ /* 0x000fe2000175e4ff */
[----:B------:R-:W-:-:S04]  /*40970*/  IMAD.WIDE.U32.X R156, R43, R35, R156, P6 ;  /* 0x000000232b9c7225 */ /* 0x000fc800030e049c */
[----:B------:R-:W-:-:S04]  /*40980*/  IMAD.WIDE.U32 R152, P6, R43, R205, R154 ;  /* 0x000000cd2b987225 */ /* 0x000fc800078c009a */
[----:B------:R-:W-:Y:S01]  /*40990*/  IMAD.WIDE.U32 R154, R205, R189, RZ ;  /* 0x000000bdcd9a7225 */ /* 0x000fe200078e00ff */
[----:B------:R-:W-:-:S03]  /*409a0*/  IADD3.X R189, P3, PT, R188, R159, RZ, P3, !PT ;  /* 0x0000009fbcbd7210 */ /* 0x000fc60001f7e4ff */
[----:B------:R-:W-:Y:S01]  /*409b0*/  IMAD.SHL.U32 R163, R37, 0x2, RZ ;  /* 0x0000000225a37824 */ /* 0x000fe200078e00ff */
[----:B------:R-:W-:Y:S01]  /*409c0*/  IADD3.X R207, P1, PT, R231, R207, RZ, P1, !PT ;  /* 0x000000cfe7cf7210 */ /* 0x000fe20000f3e4ff */
[----:B------:R-:W-:Y:S01]  /*409d0*/  IMAD.X R161, RZ, RZ, RZ, P6 ;  /* 0x000000ffffa17224 */ /* 0x000fe200030e06ff */
[----:B------:R-:W-:Y:S01]  /*409e0*/  IADD3 R155, P6, PT, R155, R152, RZ ;  /* 0x000000989b9b7210 */ /* 0x000fe20007fde0ff */
[----:B------:R-:W-:Y:S01]  /*409f0*/  IMAD.WIDE.U32 R158, R35, R163, RZ ;  /* 0x000000a3239e7225 */ /* 0x000fe200078e00ff */
[----:B------:R-:W-:Y:S02]  /*40a00*/  MOV R160, R153 ;  /* 0x0000009900a07202 */ /* 0x000fe40000000f00 */
[----:B------:R-:W-:Y:S02]  /*40a10*/  IADD3.X R188, P2, P3, R156, R148, R150, P3, P2 ;  /* 0x000000949cbc7210 */ /* 0x000fe40001b44496 */
[----:B------:R-:W-:Y:S01]  /*40a20*/  SHF.L.U64.HI R156, R37, 0x1, R38 ;  /* 0x00000001259c7819 */ /* 0x000fe20000010226 */
[----:B------:R-:W-:Y:S01]  /*40a30*/  IMAD.WIDE.U32.X R152, R43, R227, R160, P6 ;  /* 0x000000e32b987225 */ /* 0x000fe200030e04a0 */
[----:B------:R-:W-:-:S02]  /*40a40*/  IADD3.X R215, P1, PT, RZ, R41, RZ, P1, !PT ;  /* 0x00000029ffd77210 */ /* 0x000fc40000f3e4ff */
[----:B------:R-:W-:Y:S01]  /*40a50*/  IADD3.X R160, PT, PT, R157, R149, R151, P2, P3 ;  /* 0x000000959da07210 */ /* 0x000fe200017e6497 */
[----:B------:R-:W-:Y:S01]  /*40a60*/  IMAD.WIDE.U32 R158, P6, R156, R33, R158 ;  /* 0x000000219c9e7225 */ /* 0x000fe200078c009e */
[----:B------:R-:W-:Y:S02]  /*40a70*/  LEA.HI RZ, P3, R202, R51, RZ, 0xd ;  /* 0x00000033caff7211 */ /* 0x000fe400078768ff */
[----:B------:R-:W-:Y:S01]  /*40a80*/  LOP3.LUT R191, R191, 0x7ffff, RZ, 0xc0, !PT ;  /* 0x0007ffffbfbf7812 */ /* 0x000fe200078ec0ff */
[----:B------:R-:W-:Y:S01]  /*40a90*/  IMAD.WIDE.U32 R150, R33, R163, RZ ;  /* 0x000000a321967225 */ /* 0x000fe200078e00ff */
[----:B------:R-:W-:-:S03]  /*40aa0*/  SHF.L.W.U32.HI R41, R207, 0xd, R215 ;  /* 0x0000000dcf297819 */ /* 0x000fc60000010ed7 */
[----:B------:R-:W-:Y:S01]  /*40ab0*/  IMAD.X R206, RZ, RZ, R206, P1 ;  /* 0x000000ffffce7224 */ /* 0x000fe200008e06ce */
[----:B------:R-:W-:Y:S01]  /*40ac0*/  IADD3.X R161, PT, PT, RZ, R191, RZ, P3, !PT ;  /* 0x000000bfffa17210 */ /* 0x000fe20001ffe4ff */
[----:B------:R-:W-:Y:S01]  /*40ad0*/  IMAD.X R43, RZ, RZ, RZ, P6 ;  /* 0x000000ffff2b7224 */ /* 0x000fe200030e06ff */
[----:B------:R-:W-:Y:S01]  /*40ae0*/  IADD3 R158, P6, PT, R151, R158, RZ ;  /* 0x0000009e979e7210 */ /* 0x000fe20007fde0ff */
[----:B------:R-:W-:Y:S01]  /*40af0*/  IMAD.WIDE.U32 R148, R204, R163, RZ ;  /* 0x000000a3cc947225 */ /* 0x000fe200078e00ff */
[----:B------:R-:W-:Y:S02]  /*40b00*/  IADD3 R202, P3, PT, R154, R42, RZ ;  /* 0x0000002a9aca7210 */ /* 0x000fe40007f7e0ff */
[----:B------:R-:W-:Y:S01]  /*40b10*/  IADD3 R41, P2, PT, R41, R218, RZ ;  /* 0x000000da29297210 */ /* 0x000fe20007f5e0ff */
[----:B------:R-:W-:Y:S01]  /*40b20*/  IMAD.MOV.U32 R42, RZ, RZ, R159 ;  /* 0x000000ffff2a7224 */ /* 0x000fe200078e009f */
[----:B------:R-:W-:Y:S02]  /*40b30*/  SHF.L.W.U32.HI R157, R215, 0xd, R206 ;  /* 0x0000000dd79d7819 */ /* 0x000fe40000010ece */
[----:B------:R-:W-:Y:S01]  /*40b40*/  IADD3 R197, P1, PT, R197, R150, RZ ;  /* 0x00000096c5c57210 */ /* 0x000fe20007f3e0ff */
[----:B------:R-:W-:Y:S01]  /*40b50*/  IMAD.WIDE.U32.X R150, R156, R35, R42, P6 ;  /* 0x000000239c967225 */ /* 0x000fe200030e042a */
[----:B------:R-:W-:-:S03]  /*40b60*/  IADD3.X R157, P2, PT, R157, R189, RZ, P2, !PT ;  /* 0x000000bd9d9d7210 */ /* 0x000fc6000175e4ff */
[----:B------:R-:W-:Y:S01]  /*40b70*/  IMAD.WIDE.U32 R42, P6, R156, R34, R148 ;  /* 0x000000229c2a7225 */ /* 0x000fe200078c0094 */
[----:B------:R-:W-:Y:S02]  /*40b80*/  IADD3.X R184, P3, PT, R184, R155, RZ, P3, !PT ;  /* 0x0000009bb8b87210 */ /* 0x000fe40001f7e4ff */
[----:B------:R-:W-:Y:S01]  /*40b90*/  LEA.HI.X R188, P2, R206, R188, RZ, 0xd, P2 ;  /* 0x000000bccebc7211 */ /* 0x000fe20001056cff */
[----:B------:R-:W-:Y:S01]  /*40ba0*/  IMAD.WIDE.U32 R154, R34, R163, RZ ;  /* 0x000000a3229a7225 */ /* 0x000fe200078e00ff */
[----:B------:R-:W-:-:S03]  /*40bb0*/  LOP3.LUT R185, R185, 0x7ffff, RZ, 0xc0, !PT ;  /* 0x0007ffffb9b97812 */ /* 0x000fc600078ec0ff */
[----:B------:R-:W-:Y:S01]  /*40bc0*/  IMAD.X R149, RZ, RZ, RZ, P6 ;  /* 0x000000ffff957224 */ /* 0x000fe200030e06ff */
[----:B------:R-:W-:Y:S01]  /*40bd0*/  LEA.HI RZ, P6, R161, R63, RZ, 0xd ;  /* 0x0000003fa1ff7211 */ /* 0x000fe200078d68ff */
[----:B------:R-:W-:Y:S01]  /*40be0*/  IMAD.WIDE.U32.X R144, R40, R227, R144, P5 ;  /* 0x000000e328907225 */ /* 0x000fe200028e0490 */
[----:B------:R-:W-:Y:S02]  /*40bf0*/  IADD3.X R162, P0, PT, R192, R162, RZ, P0, !PT ;  /* 0x000000a2c0a27210 */ /* 0x000fe4000071e4ff */
[----:B------:R-:W-:Y:S02]  /*40c00*/  IADD3.X R160, PT, PT, RZ, R160, RZ, P2, !PT ;  /* 0x000000a0ffa07210 */ /* 0x000fe400017fe4ff */
[----:B------:R-:W-:Y:S02]  /*40c10*/  SHF.L.W.U32.HI R148, R157, 0xd, R188 ;  /* 0x0000000d9d947819 */ /* 0x000fe40000010ebc */
[----:B------:R-:W-:Y:S01]  /*40c20*/  IADD3 R202, P5, PT, R202, R154, RZ ;  /* 0x0000009acaca7210 */ /* 0x000fe20007fbe0ff */
[----:B------:R-:W-:Y:S01]  /*40c30*/  IMAD.X R154, RZ, RZ, R185, P6 ;  /* 0x000000ffff9a7224 */ /* 0x000fe200030e06b9 */
[----:B------:R-:W-:-:S02]  /*40c40*/  IADD3 R155, P2, PT, R155, R42, RZ ;  /* 0x0000002a9b9b7210 */ /* 0x000fc40007f5e0ff */
[----:B------:R-:W-:Y:S02]  /*40c50*/  IADD3.X R158, P6, PT, R162, R158, RZ, P1, !PT ;  /* 0x0000009ea29e7210 */ /* 0x000fe40000fde4ff */
[----:B------:R-:W-:Y:S02]  /*40c60*/  IADD3 R42, P1, PT, R148, R197, RZ ;  /* 0x000000c5942a7210 */ /* 0x000fe40007f3e0ff */
[----:B------:R-:W-:Y:S01]  /*40c70*/  SHF.L.W.U32.HI R188, R188, 0xd, R160 ;  /* 0x0000000dbcbc7819 */ /* 0x000fe20000010ea0 */
[----:B------:R-:W-:Y:S01]  /*40c80*/  IMAD.MOV.U32 R148, RZ, RZ, R43 ;  /* 0x000000ffff947224 */ /* 0x000fe200078e002b */
[----:B------:R-:W-:Y:S02]  /*40c90*/  IADD3.X R43, P0, P6, R150, R146, R144, P6, P0 ;  /* 0x00000092962b7210 */ /* 0x000fe40003600490 */
[----:B------:R-:W-:Y:S02]  /*40ca0*/  IADD3.X R144, P1, PT, R188, R158, RZ, P1, !PT ;  /* 0x0000009ebc907210 */ /* 0x000fe40000f3e4ff */
[----:B------:R-:W-:-:S02]  /*40cb0*/  IADD3.X R145, PT, PT, R151, R147, R145, P0, P6 ;  /* 0x0000009397917210 */ /* 0x000fc400007ec491 */
[----:B------:R-:W-:Y:S02]  /*40cc0*/  LEA.HI.X R160, P0, R160, R43, RZ, 0xd, P1 ;  /* 0x0000002ba0a07211 */ /* 0x000fe40000816cff */
[----:B------:R-:W-:Y:S02]  /*40cd0*/  LEA.HI RZ, P1, R154, R173, RZ, 0xd ;  /* 0x000000ad9aff7211 */ /* 0x000fe400078368ff */
[----:B------:R-:W-:-:S05]  /*40ce0*/  LOP3.LUT R146, R174, 0x7ffff, RZ, 0xc0, !PT ;  /* 0x0007ffffae927812 */ /* 0x000fca00078ec0ff */
[----:B------:R-:W-:Y:S01]  /*40cf0*/  IMAD.X R146, RZ, RZ, R146, P1 ;  /* 0x000000ffff927224 */ /* 0x000fe200008e0692 */
[----:B------:R0:W-:Y:S04]  /*40d00*/  STG.E.U8 desc[UR6][R138.64+0x178], R141 ;  /* 0x0001788d8a007986 */ /* 0x0001e8000c101106 */
[----:B------:R-:W-:Y:S02]  /*40d10*/  SHF.R.U32.HI R146, RZ, 0x13, R146 ;  /* 0x00000013ff927819 */ /* 0x000fe40000011692 */
[----:B------:R-:W-:-:S03]  /*40d20*/  SHF.R.U64 R147, R44, 0x1c, R49 ;  /* 0x0000001c2c937819 */ /* 0x000fc60000001231 */
[----:B------:R-:W-:Y:S01]  /*40d30*/  IMAD.WIDE.U32 R166, R146, 0x13, R166 ;  /* 0x0000001392a67825 */ /* 0x000fe200078e00a6 */
[C-C-:B0-----:R-:W-:Y:S02]  /*40d40*/  SHF.R.U64 R141, R44.reuse, 0x4, R49.reuse ;  /* 0x000000042c8d7819 */ /* 0x141fe40000001231 */
[----:B------:R-:W-:-:S03]  /*40d50*/  SHF.R.U64 R146, R44, 0xc, R49 ;  /* 0x0000000c2c927819 */ /* 0x000fc60000001231 */
[----:B------:R0:W-:Y:S01]  /*40d60*/  STG.E.U8 desc[UR6][R138.64+0x17a], R141 ;  /* 0x00017a8d8a007986 */ /* 0x0001e2000c101106 */
[----:B------:R-:W-:Y:S02]  /*40d70*/  SHF.L.W.U32.HI R43, R144, 0xd, R160 ;  /* 0x0000000d902b7819 */ /* 0x000fe40000010ea0 */
[----:B------:R-:W-:Y:S02]  /*40d80*/  IADD3.X R145, PT, PT, RZ, R145, RZ, P0, !PT ;  /* 0x00000091ff917210 */ /* 0x000fe400007fe4ff */
[----:B0-----:R-:W-:Y:S01]  /*40d90*/  SHF.R.U64 R141, R44, 0x14, R49 ;  /* 0x000000142c8d7819 */ /* 0x001fe20000001231 */
[----:B------:R-:W-:-:S05]  /*40da0*/  VIADD R44, R167, UR4 ;  /* 0x00000004a72c7c36 */ /* 0x000fca0008000000 */
[----:B------:R-:W-:Y:S01]  /*40db0*/  LEA.HI R164, P1, R44, R164, RZ, 0xd ;  /* 0x000000a42ca47211 */ /* 0x000fe200078368ff */
[----:B------:R-:W-:Y:S01]  /*40dc0*/  IMAD.WIDE.U32.X R148, R156, R204, R148, P2 ;  /* 0x000000cc9c947225 */ /* 0x000fe200010e0494 */
[----:B------:R-:W-:Y:S01]  /*40dd0*/  IADD3.X R155, P5, PT, R184, R155, RZ, P5, !PT ;  /* 0x0000009bb89b7210 */ /* 0x000fe20002fbe4ff */
[----:B------:R0:W-:Y:S01]  /*40de0*/  STG.E.U8 desc[UR6][R138.64+0x17d], R147 ;  /* 0x00017d938a007986 */ /* 0x0001e2000c101106 */
[----:B------:R-:W-:Y:S01]  /*40df0*/  IADD3 R43, P0, PT, R43, R202, RZ ;  /* 0x000000ca2b2b7210 */ /* 0x000fe20007f1e0ff */
[----:B------:R-:W-:Y:S01]  /*40e00*/  IMAD.WIDE.U32.X R142, R35, R35, R142, P4 ;  /* 0x00000023238e7225 */ /* 0x000fe200020e048e */
[----:B------:R-:W-:-:S03]  /*40e10*/  SHF.L.W.U32.HI R160, R160, 0xd, R145 ;  /* 0x0000000da0a07819 */ /* 0x000fc60000010e91 */
[----:B------:R-:W-:Y:S01]  /*40e20*/  IMAD.X R165, RZ, RZ, R165, P1 ;  /* 0x000000ffffa57224 */ /* 0x000fe200008e06a5 */
[----:B------:R-:W-:Y:S01]  /*40e30*/  IADD3.X R142, P3, P5, R148, R152, R142, P5, P3 ;  /* 0x00000098948e7210 */ /* 0x000fe20002d6648e */
[----:B------:R1:W-:Y:S01]  /*40e40*/  STG.E.U8 desc[UR6][R138.64+0x17c], R141 ;  /* 0x00017c8d8a007986 */ /* 0x0003e2000c101106 */
[----:B------:R-:W-:Y:S02]  /*40e50*/  IADD3.X R155, P0, PT, R160, R155, RZ, P0, !PT ;  /* 0x0000009ba09b7210 */ /* 0x000fe4000071e4ff */
[--C-:B0-----:R-:W-:Y:S02]  /*40e60*/  SHF.R.U32.HI R147, RZ, 0xc, R49.reuse ;  /* 0x0000000cff937819 */ /* 0x101fe40000011631 */
[----:B------:R-:W-:Y:S02]  /*40e70*/  LEA.HI R51, P1, R165, R51, RZ, 0xd ;  /* 0x00000033a5337211 */ /* 0x000fe400078368ff */
[----:B------:R-:W-:Y:S02]  /*40e80*/  LOP3.LUT R147, R147, 0x7f, RZ, 0xc0, !PT ;  /* 0x0000007f93937812 */ /* 0x000fe400078ec0ff */
[----:B-1----:R-:W-:-:S02]  /*40e90*/  SHF.R.U32.HI R141, RZ, 0x4, R49 ;  /* 0x00000004ff8d7819 */ /* 0x002fc40000011631 */
[----:B------:R-:W-:Y:S02]  /*40ea0*/  IADD3.X R143, PT, PT, R149, R153, R143, P3, P5 ;  /* 0x00000099958f7210 */ /* 0x000fe40001fea48f */
[----:B------:R-:W-:Y:S01]  /*40eb0*/  LEA.HI.X R142, P0, R145, R142, RZ, 0xd, P0 ;  /* 0x0000008e918e7211 */ /* 0x000fe20000016cff */
[----:B------:R0:W-:Y:S01]  /*40ec0*/  STG.E.U8 desc[UR6][R138.64+0x17e], R141 ;  /* 0x00017e8d8a007986 */ /* 0x0001e2000c101106 */
[----:B------:R-:W-:Y:S01]  /*40ed0*/  IMAD.SHL.U32 R149, R51, 0x40, RZ ;  /* 0x0000004033957824 */ /* 0x000fe200078e00ff */
[----:B------:R-:W-:Y:S02]  /*40ee0*/  SHF.R.U32.HI R150, RZ, 0xd, R165 ;  /* 0x0000000dff967819 */ /* 0x000fe400000116a5 */
[----:B------:R1:W-:Y:S01]  /*40ef0*/  STG.E.U8 desc[UR6][R138.64+0x17f], R147 ;  /* 0x00017f938a007986 */ /* 0x0003e2000c101106 */
[----:B------:R-:W-:Y:S02]  /*40f00*/  IADD3.X R143, PT, PT, RZ, R143, RZ, P0, !PT ;  /* 0x0000008fff8f7210 */ /* 0x000fe400007fe4ff */
[--C-:B------:R-:W-:Y:S01]  /*40f10*/  SHF.R.U32.HI R151, RZ, 0xa, R50.reuse ;  /* 0x0000000aff977819 */ /* 0x100fe20000011632 */
[----:B------:R-:W-:Y:S01]  /*40f20*/  STG.E.U8 desc[UR6][R138.64+0x150], R245 ;  /* 0x000150f58a007986 */ /* 0x000fe2000c101106 */
[----:B0-----:R-:W-:-:S03]  /*40f30*/  SHF.R.U32.HI R141, RZ, 0x2, R50 ;  /* 0x00000002ff8d7819 */ /* 0x001fc60000011632 */
[----:B------:R-:W-:Y:S01]  /*40f40*/  STG.E.U8 desc[UR6][R138.64+0x154], R252 ;  /* 0x000154fc8a007986 */ /* 0x000fe2000c101106 */
[----:B-1----:R-:W-:-:S03]  /*40f50*/  SHF.R.U64 R147, R46, 0x7, R61 ;  /* 0x000000072e937819 */ /* 0x002fc6000000123d */
[----:B------:R-:W-:Y:S01]  /*40f60*/  STG.E.U8 desc[UR6][R138.64+0x158], R243 ;  /* 0x000158f38a007986 */ /* 0x000fe2000c101106 */
[----:B------:R-:W-:Y:S02]  /*40f70*/  LOP3.LUT R50, R149, 0x3f, R150, 0xf8, !PT ;  /* 0x0000003f95327812 */ /* 0x000fe400078ef896 */
[----:B------:R-:W-:Y:S01]  /*40f80*/  SHF.L.W.U32.HI R143, R142, 0xd, R143 ;  /* 0x0000000d8e8f7819 */ /* 0x000fe20000010e8f */
[----:B------:R-:W-:Y:S01]  /*40f90*/  STG.E.U8 desc[UR6][R138.64+0x153], R248 ;  /* 0x000153f88a007986 */ /* 0x000fe2000c101106 */
[----:B------:R-:W-:-:S03]  /*40fa0*/  SHF.L.W.U32.HI R149, R155, 0xd, R142 ;  /* 0x0000000d9b957819 */ /* 0x000fc60000010e8e */
[----:B------:R-:W-:Y:S01]  /*40fb0*/  STG.E.U8 desc[UR6][R138.64+0x159], R251 ;  /* 0x000159fb8a007986 */ /* 0x000fe2000c101106 */
[----:B------:R-:W-:-:S03]  /*40fc0*/  LEA.HI R142, P0, R61, R48, RZ, 0xd ;  /* 0x000000303d8e7211 */ /* 0x000fc600078168ff */
[----:B------:R-:W-:Y:S01]  /*40fd0*/  STG.E.U8 desc[UR6][R138.64+0x173], R214 ;  /* 0x000173d68a007986 */ /* 0x000fe2000c101106 */
[----:B------:R-:W-:-:S03]  /*40fe0*/  SHF.R.U64 R48, R46, 0xf, R61 ;  /* 0x0000000f2e307819 */ /* 0x000fc6000000123d */
[----:B------:R-:W-:Y:S01]  /*40ff0*/  STG.E.U8 desc[UR6][R138.64+0x17b], R146 ;  /* 0x00017b928a007986 */ /* 0x000fe2000c101106 */
[----:B------:R-:W-:-:S03]  /*41000*/  IMAD.X R191, RZ, RZ, R191, P1 ;  /* 0x000000ffffbf7224 */ /* 0x000fc600008e06bf */
[----:B------:R-:W-:Y:S04]  /*41010*/  STG.E.U8 desc[UR6][R138.64+0x179], R217 ;  /* 0x000179d98a007986 */ /* 0x000fe8000c101106 */
[----:B------:R-:W-:Y:S04]  /*41020*/  STG.E.U8 desc[UR6][R138.64+0x191], R141 ;  /* 0x0001918d8a007986 */ /* 0x000fe8000c101106 */
[----:B------:R0:W-:Y:S01]  /*41030*/  STG.E.U8 desc[UR6][R138.64+0x194], R147 ;  /* 0x000194938a007986 */ /* 0x0001e2000c101106 */
[----:B------:R-:W-:Y:S01]  /*41040*/  LEA.HI R63, P1, R191, R63, RZ, 0xd ;  /* 0x0000003fbf3f7211 */ /* 0x000fe200078368ff */
[----:B------:R-:W-:Y:S01]  /*41050*/  IMAD.X R45, RZ, RZ, R45, P0 ;  /* 0x000000ffff2d7224 */ /* 0x000fe200000e062d */
[----:B0-----:R-:W-:-:S02]  /*41060*/  SHF.R.U64 R147, R46, 0x17, R61 ;  /* 0x000000172e937819 */ /* 0x001fc4000000123d */
[----:B------:R-:W-:Y:S01]  /*41070*/  SHF.R.U64 R46, R46, 0x1f, R61 ;  /* 0x0000001f2e2e7819 */ /* 0x000fe2000000123d */
[----:B------:R0:W-:Y:S04]  /*41080*/  STG.E.U8 desc[UR6][R138.64+0x192], R151 ;  /* 0x000192978a007986 */ /* 0x0001e8000c101106 */
[----:B------:R1:W-:Y:S01]  /*41090*/  STG.E.U8 desc[UR6][R138.64+0x197], R46 ;  /* 0x0001972e8a007986 */ /* 0x0003e2000c101106 */
[----:B------:R-:W-:Y:S01]  /*410a0*/  IMAD.X R185, RZ, RZ, R185, P1 ;  /* 0x000000ffffb97224 */ /* 0x000fe200008e06b9 */
[----:B------:R-:W-:Y:S02]  /*410b0*/  SHF.R.U32.HI R61, RZ, 0x7, R61 ;  /* 0x00000007ff3d7819 */ /* 0x000fe4000001163d */
[----:B------:R-:W-:Y:S02]  /*410c0*/  LOP3.LUT R141, R180, 0x7ffff, RZ, 0xc0, !PT ;  /* 0x0007ffffb48d7812 */ /* 0x000fe400078ec0ff */
[----:B0-----:R-:W-:-:S02]  /*410d0*/  SHF.L.U32 R151, R142, 0xc, RZ ;  /* 0x0000000c8e977819 */ /* 0x001fc400000006ff */
[----:B-1----:R-:W-:-:S04]  /*410e0*/  SHF.L.U32 R46, R172, 0x13, RZ ;  /* 0x00000013ac2e7819 */ /* 0x002fc800000006ff */
[----:B------:R-:W-:Y:S01]  /*410f0*/  LOP3.LUT R46, R46, 0x70000, R47, 0xf8, !PT ;  /* 0x000700002e2e7812 */ /* 0x000fe200078ef82f */
[----:B------:R-:W-:Y:S01]  /*41100*/  IMAD.SHL.U32 R153, R63, 0x2000000, RZ ;  /* 0x020000003f997824 */ /* 0x000fe200078e00ff */
[----:B------:R-:W-:Y:S02]  /*41110*/  LOP3.LUT R151, R151, 0xf00, R61, 0xf8, !PT ;  /* 0x00000f0097977812 */ /* 0x000fe400078ef83d */
[----:B------:R-:W-:Y:S02]  /*41120*/  SHF.L.U64.HI R152, R142, 0xc, R45 ;  /* 0x0000000c8e987819 */ /* 0x000fe4000001022d */
[----:B------:R-:W-:Y:S02]  /*41130*/  LEA.HI R173, P0, R185, R173, RZ, 0xd ;  /* 0x000000adb9ad7211 */ /* 0x000fe400078168ff */
[----:B------:R-:W-:Y:S02]  /*41140*/  SHF.R.U32.HI R46, RZ, 0x10, R46 ;  /* 0x00000010ff2e7819 */ /* 0x000fe4000001162e */
[----:B------:R-:W-:Y:S01]  /*41150*/  SHF.R.U64 R150, R51, 0x1a, R191 ;  /* 0x0000001a33967819 */ /* 0x000fe200000012bf */
[----:B------:R-:W-:Y:S01]  /*41160*/  IMAD.WIDE.U32 R140, R149, 0x13, R140 ;  /* 0x00000013958c7825 */ /* 0x000fe200078e008c */
[----:B------:R0:W-:Y:S01]  /*41170*/  STG.E.U8 desc[UR6][R138.64+0x195], R48 ;  /* 0x000195308a007986 */ /* 0x0001e2000c101106 */
[----:B------:R-:W-:-:S02]  /*41180*/  SHF.L.U64.HI R154, R63, 0x19, R185 ;  /* 0x000000193f9a7819 */ /* 0x000fc400000102b9 */
[----:B------:R-:W-:Y:S01]  /*41190*/  SHF.R.U64 R151, R151, 0x8, R152 ;  /* 0x0000000897977819 */ /* 0x000fe20000001298 */
[----:B------:R1:W-:Y:S01]  /*411a0*/  STG.E.U8 desc[UR6][R138.64+0x196], R147 ;  /* 0x000196938a007986 */ /* 0x0003e2000c101106 */
[--C-:B------:R-:W-:Y:S01]  /*411b0*/  SHF.R.U64 R149, R63, 0x7, R185.reuse ;  /* 0x000000073f957819 */ /* 0x100fe200000012b9 */
[----:B------:R-:W-:Y:S01]  /*411c0*/  IMAD.SHL.U32 R152, R173, 0x1000, RZ ;  /* 0x00001000ad987824 */ /* 0x000fe200078e00ff */
[----:B------:R-:W-:Y:S01]  /*411d0*/  LOP3.LUT R153, R153, 0x1000000, R150, 0xf8, !PT ;  /* 0x0100000099997812 */ /* 0x000fe200078ef896 */
[----:B------:R2:W-:Y:S01]  /*411e0*/  STG.E.U8 desc[UR6][R138.64+0x1a6], R46 ;  /* 0x0001a62e8a007986 */ /* 0x0005e2000c101106 */
[----:B------:R-:W-:Y:S01]  /*411f0*/  IMAD.X R174, RZ, RZ, R174, P0 ;  /* 0x000000ffffae7224 */ /* 0x000fe200000e06ae */
[C-C-:B0-----:R-:W-:Y:S02]  /*41200*/  SHF.R.U64 R48, R63.reuse, 0x17, R185.reuse ;  /* 0x000000173f307819 */ /* 0x141fe400000012b9 */
[C-C-:B-1----:R-:W-:Y:S02]  /*41210*/  SHF.R.U64 R147, R63.reuse, 0xf, R185.reuse ;  /* 0x0000000f3f937819 */ /* 0x142fe400000012b9 */
[----:B------:R-:W-:-:S02]  /*41220*/  SHF.R.U64 R63, R63, 0x1f, R185 ;  /* 0x0000001f3f3f7819 */ /* 0x000fc400000012b9 */
[----:B------:R-:W-:Y:S02]  /*41230*/  SHF.R.U32.HI R185, RZ, 0x7, R185 ;  /* 0x00000007ffb97819 */ /* 0x000fe400000116b9 */
[----:B--2---:R-:W-:Y:S01]  /*41240*/  SHF.R.U64 R46, R172, 0xd, R62 ;  /* 0x0000000dac2e7819 */ /* 0x004fe2000000123e */
[----:B------:R0:W-:Y:S01]  /*41250*/  STG.E.U8 desc[UR6][R138.64+0x1a4], R47 ;  /* 0x0001a42f8a007986 */ /* 0x0001e2000c101106 */
[----:B------:R-:W-:Y:S02]  /*41260*/  SHF.R.U64 R153, R153, 0x18, R154 ;  /* 0x0000001899997819 */ /* 0x000fe4000000129a */
[----:B------:R-:W-:Y:S01]  /*41270*/  LOP3.LUT R154, R152, 0xf00, R185, 0xf8, !PT ;  /* 0x00000f00989a7812 */ /* 0x000fe200078ef8b9 */
[----:B------:R1:W-:Y:S01]  /*41280*/  STG.E.U8 desc[UR6][R138.64+0x1a8], R46 ;  /* 0x0001a82e8a007986 */ /* 0x0003e2000c101106 */
[----:B------:R-:W-:Y:S02]  /*41290*/  SHF.R.U32.HI R156, RZ, 0x8, R47 ;  /* 0x00000008ff9c7819 */ /* 0x000fe4000001162f */
[----:B------:R-:W-:-:S02]  /*412a0*/  SHF.L.U64.HI R152, R173, 0xc, R174 ;  /* 0x0000000cad987819 */ /* 0x000fc400000102ae */
[----:B0-----:R-:W-:Y:S02]  /*412b0*/  SHF.R.U64 R47, R172, 0x15, R62 ;  /* 0x00000015ac2f7819 */ /* 0x001fe4000000123e */
[----:B-1----:R-:W-:-:S03]  /*412c0*/  SHF.R.U64 R46, R170, 0x2, R171 ;  /* 0x00000002aa2e7819 */ /* 0x002fc600000012ab */
[----:B------:R0:W-:Y:S01]  /*412d0*/  STG.E.U8 desc[UR6][R138.64+0x1a9], R47 ;  /* 0x0001a92f8a007986 */ /* 0x0001e2000c101106 */
[----:B------:R-:W-:Y:S02]  /*412e0*/  SHF.R.U64 R152, R154, 0x8, R152 ;  /* 0x000000089a987819 */ /* 0x000fe40000001298 */
[C---:B------:R-:W-:Y:S01]  /*412f0*/  SHF.R.U64 R154, R172.reuse, 0x5, R62 ;  /* 0x00000005ac9a7819 */ /* 0x040fe2000000123e */
[----:B------:R1:W-:Y:S01]  /*41300*/  STG.E.U8 desc[UR6][R138.64+0x1ad], R46 ;  /* 0x0001ad2e8a007986 */ /* 0x0003e2000c101106 */
[----:B------:R-:W-:Y:S02]  /*41310*/  SHF.R.U64 R159, R169, 0x4, R168 ;  /* 0x00000004a99f7819 */ /* 0x000fe400000012a8 */
[--C-:B------:R-:W-:Y:S02]  /*41320*/  SHF.R.U64 R172, R172, 0x1d, R62.reuse ;  /* 0x0000001dacac7819 */ /* 0x100fe4000000123e */
[----:B------:R-:W-:Y:S02]  /*41330*/  SHF.R.U32.HI R62, RZ, 0x5, R62 ;  /* 0x00000005ff3e7819 */ /* 0x000fe4000001163e */
[----:B0-----:R-:W-:Y:S01]  /*41340*/  SHF.R.U64 R47, R170, 0xa, R171 ;  /* 0x0000000aaa2f7819 */ /* 0x001fe200000012ab */
[----:B------:R0:W-:Y:S01]  /*41350*/  STG.E.U8 desc[UR6][R138.64+0x1ba], R159 ;  /* 0x0001ba9f8a007986 */ /* 0x0001e2000c101106 */
[----:B-1----:R-:W-:-:S03]  /*41360*/  SHF.L.U32 R46, R135, 0x13, RZ ;  /* 0x00000013872e7819 */ /* 0x002fc600000006ff */
[----:B------:R1:W-:Y:S01]  /*41370*/  STG.E.U8 desc[UR6][R138.64+0x1ae], R47 ;  /* 0x0001ae2f8a007986 */ /* 0x0003e2000c101106 */
[----:B------:R-:W-:Y:S02]  /*41380*/  SHF.R.U64 R170, R170, 0x12, R171 ;  /* 0x00000012aaaa7819 */ /* 0x000fe400000012ab */
[C-C-:B------:R-:W-:Y:S01]  /*41390*/  SHF.R.U64 R167, R169.reuse, 0xc, R168.reuse ;  /* 0x0000000ca9a77819 */ /* 0x140fe200000012a8 */
[----:B------:R2:W-:Y:S01]  /*413a0*/  STG.E.U8 desc[UR6][R138.64+0x1ab], R62 ;  /* 0x0001ab3e8a007986 */ /* 0x0005e2000c101106 */
[C-C-:B------:R-:W-:Y:S02]  /*413b0*/  SHF.R.U64 R163, R169.reuse, 0x14, R168.reuse ;  /* 0x00000014a9a37819 */ /* 0x140fe400000012a8 */
[----:B0-----:R-:W-:Y:S02]  /*413c0*/  LOP3.LUT R159, R46, 0x70000, R137, 0xf8, !PT ;  /* 0x000700002e9f7812 */ /* 0x001fe400078ef889 */
[--C-:B------:R-:W-:Y:S02]  /*413d0*/  SHF.R.U64 R169, R169, 0x1c, R168.reuse ;  /* 0x0000001ca9a97819 */ /* 0x100fe400000012a8 */
[----:B-1----:R-:W-:-:S02]  /*413e0*/  SHF.R.U32.HI R47, RZ, 0xc, R168 ;  /* 0x0000000cff2f7819 */ /* 0x002fc400000116a8 */
[----:B------:R-:W-:Y:S02]  /*413f0*/  SHF.R.U32.HI R159, RZ, 0x10, R159 ;  /* 0x00000010ff9f7819 */ /* 0x000fe4000001169f */
[--C-:B--2---:R-:W-:Y:S02]  /*41400*/  SHF.R.U32.HI R62, RZ, 0x2, R171.reuse ;  /* 0x00000002ff3e7819 */ /* 0x104fe400000116ab */
[----:B------:R-:W-:Y:S02]  /*41410*/  SHF.R.U32.HI R171, RZ, 0xa, R171 ;  /* 0x0000000affab7819 */ /* 0x000fe400000116ab */
[----:B------:R-:W-:Y:S02]  /*41420*/  SHF.R.U32.HI R161, RZ, 0x4, R168 ;  /* 0x00000004ffa17819 */ /* 0x000fe400000116a8 */
[----:B------:R-:W-:Y:S01]  /*41430*/  LOP3.LUT R47, R47, 0x7f, RZ, 0xc0, !PT ;  /* 0x0000007f2f2f7812 */ /* 0x000fe200078ec0ff */
[----:B------:R0:W-:Y:S01]  /*41440*/  STG.E.U8 desc[UR6][R138.64+0x1b2], R171 ;  /* 0x0001b2ab8a007986 */ /* 0x0001e2000c101106 */
[----:B------:R-:W-:-:S03]  /*41450*/  SHF.R.U64 R189, R135, 0xd, R136 ;  /* 0x0000000d87bd7819 */ /* 0x000fc60000001288 */
[----:B------:R1:W-:Y:S04]  /*41460*/  STG.E.U8 desc[UR6][R138.64+0x1bb], R167 ;  /* 0x0001bba78a007986 */ /* 0x0003e8000c101106 */
[----:B------:R2:W-:Y:S04]  /*41470*/  STG.E.U8 desc[UR6][R138.64+0x1bc], R163 ;  /* 0x0001bca38a007986 */ /* 0x0005e8000c101106 */
[----:B------:R3:W-:Y:S01]  /*41480*/  STG.E.U8 desc[UR6][R138.64+0x1bd], R169 ;  /* 0x0001bda98a007986 */ /* 0x0007e2000c101106 */
[----:B0-----:R-:W-:-:S03]  /*41490*/  SHF.R.U32.HI R171, RZ, 0x8, R137 ;  /* 0x00000008ffab7819 */ /* 0x001fc60000011689 */
[----:B------:R0:W-:Y:S01]  /*414a0*/  STG.E.U8 desc[UR6][R138.64+0x1c4], R137 ;  /* 0x0001c4898a007986 */ /* 0x0001e2000c101106 */
[----:B-1----:R-:W-:-:S03]  /*414b0*/  SHF.R.U64 R167, R135, 0x15, R136 ;  /* 0x0000001587a77819 */ /* 0x002fc60000001288 */
[----:B------:R1:W-:Y:S01]  /*414c0*/  STG.E.U8 desc[UR6][R138.64+0x1c6], R159 ;  /* 0x0001c69f8a007986 */ /* 0x0003e2000c101106 */
[C-C-:B--2---:R-:W-:Y:S02]  /*414d0*/  SHF.R.U64 R163, R135.reuse, 0x1d, R136.reuse ;  /* 0x0000001d87a37819 */ /* 0x144fe40000001288 */
[----:B---3--:R-:W-:Y:S01]  /*414e0*/  SHF.R.U64 R169, R135, 0x5, R136 ;  /* 0x0000000587a97819 */ /* 0x008fe20000001288 */
[----:B------:R2:W-:Y:S01]  /*414f0*/  STG.E.U8 desc[UR6][R138.64+0x1be], R161 ;  /* 0x0001bea18a007986 */ /* 0x0005e2000c101106 */
[C-C-:B------:R-:W-:Y:S02]  /*41500*/  SHF.R.U64 R135, R133.reuse, 0x12, R134.reuse ;  /* 0x0000001285877819 */ /* 0x140fe40000001286 */
[C-C-:B0-----:R-:W-:Y:S01]  /*41510*/  SHF.R.U64 R137, R133.reuse, 0xa, R134.reuse ;  /* 0x0000000a85897819 */ /* 0x141fe20000001286 */
[----:B------:R0:W-:Y:S01]  /*41520*/  STG.E.U8 desc[UR6][R138.64+0x1bf], R47 ;  /* 0x0001bf2f8a007986 */ /* 0x0001e2000c101106 */
[--C-:B-1----:R-:W-:Y:S02]  /*41530*/  SHF.R.U64 R159, R133, 0x2, R134.reuse ;  /* 0x00000002859f7819 */ /* 0x102fe40000001286 */
[----:B------:R-:W-:-:S02]  /*41540*/  SHF.R.U32.HI R133, RZ, 0x2, R134 ;  /* 0x00000002ff857819 */ /* 0x000fc40000011686 */
[----:B--2---:R-:W-:Y:S02]  /*41550*/  SHF.R.U32.HI R161, RZ, 0x5, R136 ;  /* 0x00000005ffa17819 */ /* 0x004fe40000011688 */
[----:B0-----:R-:W-:-:S03]  /*41560*/  SHF.R.U32.HI R47, RZ, 0xa, R134 ;  /* 0x0000000aff2f7819 */ /* 0x001fc60000011686 */
[----:B------:R0:W-:Y:S04]  /*41570*/  STG.E.U8 desc[UR6][R138.64+0x1cb], R161 ;  /* 0x0001cba18a007986 */ /* 0x0001e8000c101106 */
[----:B------:R1:W-:Y:S04]  /*41580*/  STG.E.U8 desc[UR6][R138.64+0x1cd], R159 ;  /* 0x0001cd9f8a007986 */ /* 0x0003e8000c101106 */
[----:B------:R2:W-:Y:S04]  /*41590*/  STG.E.U8 desc[UR6][R138.64+0x1ce], R137 ;  /* 0x0001ce898a007986 */ /* 0x0005e8000c101106 */
[----:B------:R3:W-:Y:S01]  /*415a0*/  STG.E.U8 desc[UR6][R138.64+0x1cf], R135 ;  /* 0x0001cf878a007986 */ /* 0x0007e2000c101106 */
[----:B0-----:R-:W-:-:S03]  /*415b0*/  SHF.R.U64 R161, R80, 0x4, R79 ;  /* 0x0000000450a17819 */ /* 0x001fc6000000124f */
[----:B------:R0:W-:Y:S01]  /*415c0*/  STG.E.U8 desc[UR6][R138.64+0x1d1], R133 ;  /* 0x0001d1858a007986 */ /* 0x0001e2000c101106 */
[----:B-1----:R-:W-:-:S03]  /*415d0*/  SHF.R.U64 R159, R80, 0xc, R79 ;  /* 0x0000000c509f7819 */ /* 0x002fc6000000124f */
[----:B------:R1:W-:Y:S01]  /*415e0*/  STG.E.U8 desc[UR6][R138.64+0x1d2], R47 ;  /* 0x0001d22f8a007986 */ /* 0x0003e2000c101106 */
[C-C-:B--2---:R-:W-:Y:S02]  /*415f0*/  SHF.R.U64 R137, R80.reuse, 0x14, R79.reuse ;  /* 0x0000001450897819 */ /* 0x144fe4000000124f */
[--C-:B---3--:R-:W-:Y:S02]  /*41600*/  SHF.R.U64 R135, R80, 0x1c, R79.reuse ;  /* 0x0000001c50877819 */ /* 0x108fe4000000124f */
[--C-:B0-----:R-:W-:Y:S02]  /*41610*/  SHF.R.U32.HI R133, RZ, 0x4, R79.reuse ;  /* 0x00000004ff857819 */ /* 0x101fe4000001164f */
[----:B-1----:R-:W-:Y:S01]  /*41620*/  SHF.R.U32.HI R47, RZ, 0xc, R79 ;  /* 0x0000000cff2f7819 */ /* 0x002fe2000001164f */
[----:B------:R-:W-:-:S03]  /*41630*/  IMAD.SHL.U32 R79, R76, 0x80000, RZ ;  /* 0x000800004c4f7824 */ /* 0x000fc600078e00ff */
[----:B------:R-:W-:Y:S02]  /*41640*/  LOP3.LUT R47, R47, 0x7f, RZ, 0xc0, !PT ;  /* 0x0000007f2f2f7812 */ /* 0x000fe400078ec0ff */
[----:B------:R-:W-:Y:S01]  /*41650*/  LOP3.LUT R79, R79, 0x70000, R78, 0xf8, !PT ;  /* 0x000700004f4f7812 */ /* 0x000fe200078ef84e */
[----:B------:R0:W-:Y:S04]  /*41660*/  STG.E.U8 desc[UR6][R138.64+0x1da], R161 ;  /* 0x0001daa18a007986 */ /* 0x0001e8000c101106 */
[----:B------:R1:W-:Y:S01]  /*41670*/  STG.E.U8 desc[UR6][R138.64+0x1db], R159 ;  /* 0x0001db9f8a007986 */ /* 0x0003e2000c101106 */
[----:B------:R-:W-:-:S03]  /*41680*/  SHF.R.U32.HI R79, RZ, 0x10, R79 ;  /* 0x00000010ff4f7819 */ /* 0x000fc6000001164f */
[----:B------:R2:W-:Y:S04]  /*41690*/  STG.E.U8 desc[UR6][R138.64+0x1dc], R137 ;  /* 0x0001dc898a007986 */ /* 0x0005e8000c101106 */
[----:B------:R3:W-:Y:S01]  /*416a0*/  STG.E.U8 desc[UR6][R138.64+0x1dd], R135 ;  /* 0x0001dd878a007986 */ /* 0x0007e2000c101106 */
[----:B0-----:R-:W-:-:S03]  /*416b0*/  SHF.R.U64 R161, R76, 0xd, R77 ;  /* 0x0000000d4ca17819 */ /* 0x001fc6000000124d */
[----:B------:R0:W-:Y:S01]  /*416c0*/  STG.E.U8 desc[UR6][R138.64+0x1d8], R81 ;  /* 0x0001d8518a007986 */ /* 0x0001e2000c101106 */
[C-C-:B-1----:R-:W-:Y:S02]  /*416d0*/  SHF.R.U64 R159, R76.reuse, 0x5, R77.reuse ;  /* 0x000000054c9f7819 */ /* 0x142fe4000000124d */
[C-C-:B--2---:R-:W-:Y:S01]  /*416e0*/  SHF.R.U64 R137, R76.reuse, 0x15, R77.reuse ;  /* 0x000000154c897819 */ /* 0x144fe2000000124d */
[----:B------:R1:W-:Y:S01]  /*416f0*/  STG.E.U8 desc[UR6][R138.64+0x1df], R47 ;  /* 0x0001df2f8a007986 */ /* 0x0003e2000c101106 */
[--C-:B---3--:R-:W-:Y:S02]  /*41700*/  SHF.R.U64 R135, R76, 0x1d, R77.reuse ;  /* 0x0000001d4c877819 */ /* 0x108fe4000000124d */
[----:B------:R-:W-:Y:S02]  /*41710*/  SHF.R.U32.HI R77, RZ, 0x5, R77 ;  /* 0x00000005ff4d7819 */ /* 0x000fe4000001164d */
[----:B0-----:R-:W-:Y:S01]  /*41720*/  SHF.R.U32.HI R81, RZ, 0x8, R78 ;  /* 0x00000008ff517819 */ /* 0x001fe2000001164e */
[----:B------:R0:W-:Y:S01]  /*41730*/  STG.E.U8 desc[UR6][R138.64+0x1e6], R79 ;  /* 0x0001e64f8a007986 */ /* 0x0001e2000c101106 */
[----:B-1----:R-:W-:-:S03]  /*41740*/  SHF.R.U32.HI R47, RZ, 0x2, R75 ;  /* 0x00000002ff2f7819 */ /* 0x002fc6000001164b */
[----:B------:R1:W-:Y:S04]  /*41750*/  STG.E.U8 desc[UR6][R138.64+0x1e5], R81 ;  /* 0x0001e5518a007986 */ /* 0x0003e8000c101106 */
[----:B------:R2:W-:Y:S01]  /*41760*/  STG.E.U8 desc[UR6][R138.64+0x1eb], R77 ;  /* 0x0001eb4d8a007986 */ /* 0x0005e2000c101106 */
[----:B0-----:R-:W-:-:S03]  /*41770*/  SHF.R.U64 R79, R74, 0x12, R75 ;  /* 0x000000124a4f7819 */ /* 0x001fc6000000124b */
[----:B------:R0:W-:Y:S01]  /*41780*/  STG.E.U8 desc[UR6][R138.64+0x1de], R133 ;  /* 0x0001de858a007986 */ /* 0x0001e2000c101106 */
[----:B-1----:R-:W-:-:S03]  /*41790*/  SHF.R.U64 R81, R74, 0xa, R75 ;  /* 0x0000000a4a517819 */ /* 0x002fc6000000124b */
[----:B------:R1:W-:Y:S01]  /*417a0*/  STG.E.U8 desc[UR6][R138.64+0x1f1], R47 ;  /* 0x0001f12f8a007986 */ /* 0x0003e2000c101106 */
[--C-:B--2---:R-:W-:Y:S02]  /*417b0*/  SHF.R.U64 R77, R65, 0x4, R64.reuse ;  /* 0x00000004414d7819 */ /* 0x104fe40000001240 */
[--C-:B0-----:R-:W-:Y:S02]  /*417c0*/  SHF.R.U64 R133, R74, 0x2, R75.reuse ;  /* 0x000000024a857819 */ /* 0x101fe4000000124b */
[----:B------:R-:W-:Y:S02]  /*417d0*/  SHF.R.U32.HI R75, RZ, 0xa, R75 ;  /* 0x0000000aff4b7819 */ /* 0x000fe4000001164b */
[----:B-1----:R-:W-:Y:S01]  /*417e0*/  SHF.R.U32.HI R47, RZ, 0xc, R64 ;  /* 0x0000000cff2f7819 */ /* 0x002fe20000011640 */
[----:B------:R0:W-:Y:S03]  /*417f0*/  STG.E.U8 desc[UR6][R138.64+0x1ee], R81 ;  /* 0x0001ee518a007986 */ /* 0x0001e6000c101106 */
[----:B------:R-:W-:Y:S01]  /*41800*/  LOP3.LUT R47, R47, 0x7f, RZ, 0xc0, !PT ;  /* 0x0000007f2f2f7812 */ /* 0x000fe200078ec0ff */
[----:B------:R1:W-:Y:S04]  /*41810*/  STG.E.U8 desc[UR6][R138.64+0x1ef], R79 ;  /* 0x0001ef4f8a007986 */ /* 0x0003e8000c101106 */
[----:B------:R2:W-:Y:S04]  /*41820*/  STG.E.U8 desc[UR6][R138.64+0x1f7], R69 ;  /* 0x0001f7458a007986 */ /* 0x0005e8000c101106 */
[----:B------:R3:W-:Y:S01]  /*41830*/  STG.E.U8 desc[UR6][R138.64+0x1f9], R67 ;  /* 0x0001f9438a007986 */ /* 0x0007e2000c101106 */
[----:B0-----:R-:W-:-:S03]  /*41840*/  SHF.R.U64 R81, R142, 0x4, R45 ;  /* 0x000000048e517819 */ /* 0x001fc6000000122d */
[----:B------:R0:W-:Y:S01]  /*41850*/  STG.E.U8 desc[UR6][R138.64+0x1fa], R77 ;  /* 0x0001fa4d8a007986 */ /* 0x0001e2000c101106 */
[C-C-:B-1----:R-:W-:Y:S02]  /*41860*/  SHF.R.U64 R79, R142.reuse, 0xc, R45.reuse ;  /* 0x0000000c8e4f7819 */ /* 0x142fe4000000122d */
[--C-:B--2---:R-:W-:Y:S01]  /*41870*/  SHF.R.U64 R69, R142, 0x1c, R45.reuse ;  /* 0x0000001c8e457819 */ /* 0x104fe2000000122d */
[----:B------:R1:W-:Y:S01]  /*41880*/  STG.E.U8 desc[UR6][R138.64+0x1f2], R75 ;  /* 0x0001f24b8a007986 */ /* 0x0003e2000c101106 */
[----:B---3--:R-:W-:-:S03]  /*41890*/  SHF.R.U32.HI R67, RZ, 0x4, R45 ;  /* 0x00000004ff437819 */ /* 0x008fc6000001162d */
[----:B------:R2:W-:Y:S01]  /*418a0*/  STG.E.U8 desc[UR6][R138.64+0x1f0], R73 ;  /* 0x0001f0498a007986 */ /* 0x0005e2000c101106 */
[----:B0-----:R-:W-:-:S03]  /*418b0*/  SHF.R.U64 R77, R142, 0x14, R45 ;  /* 0x000000148e4d7819 */ /* 0x001fc6000000122d */
[----:B------:R0:W-:Y:S01]  /*418c0*/  STG.E.U8 desc[UR6][R138.64+0x1f4], R71 ;  /* 0x0001f4478a007986 */ /* 0x0001e2000c101106 */
[----:B------:R-:W-:Y:S02]  /*418d0*/  SHF.R.U32.HI R45, RZ, 0xc, R45 ;  /* 0x0000000cff2d7819 */ /* 0x000fe4000001162d */
[C-C-:B-1----:R-:W-:Y:S01]  /*418e0*/  SHF.R.U64 R75, R65.reuse, 0xc, R64.reuse ;  /* 0x0000000c414b7819 */ /* 0x142fe20000001240 */
[----:B------:R1:W-:Y:S01]  /*418f0*/  STG.E.U8 desc[UR6][R138.64+0x198], R61 ;  /* 0x0001983d8a007986 */ /* 0x0003e2000c101106 */
[----:B--2---:R-:W-:-:S03]  /*41900*/  SHF.R.U64 R73, R65, 0x14, R64 ;  /* 0x0000001441497819 */ /* 0x004fc60000001240 */
[----:B------:R2:W-:Y:S01]  /*41910*/  STG.E.U8 desc[UR6][R138.64+0x1ff], R47 ;  /* 0x0001ff2f8a007986 */ /* 0x0005e2000c101106 */
[--C-:B0-----:R-:W-:Y:S02]  /*41920*/  SHF.R.U64 R71, R65, 0x1c, R64.reuse ;  /* 0x0000001c41477819 */ /* 0x101fe40000001240 */
[----:B------:R-:W-:Y:S02]  /*41930*/  SHF.R.U32.HI R65, RZ, 0x4, R64 ;  /* 0x00000004ff417819 */ /* 0x000fe40000011640 */
[----:B------:R-:W-:Y:S02]  /*41940*/  LOP3.LUT R45, R45, 0x7f, RZ, 0xc0, !PT ;  /* 0x0000007f2d2d7812 */ /* 0x000fe400078ec0ff */
[C---:B-1----:R-:W-:Y:S02]  /*41950*/  SHF.R.U64 R61, R57.reuse, 0xd, R59 ;  /* 0x0000000d393d7819 */ /* 0x042fe4000000123b */
[----:B--2---:R-:W-:Y:S01]  /*41960*/  SHF.R.U32.HI R47, RZ, 0x8, R58 ;  /* 0x00000008ff2f7819 */ /* 0x004fe2000001163a */
[----:B------:R0:W-:Y:S04]  /*41970*/  STG.E.U8 desc[UR6][R138.64+0x1fd], R71 ;  /* 0x0001fd478a007986 */ /* 0x0001e8000c101106 */
[----:B------:R1:W-:Y:S04]  /*41980*/  STG.E.U8 desc[UR6][R138.64+0x1fe], R65 ;  /* 0x0001fe418a007986 */ /* 0x0003e8000c101106 */
[----:B------:R2:W-:Y:S04]  /*41990*/  STG.E.U8 desc[UR6][R138.64+0x19e], R67 ;  /* 0x00019e438a007986 */ /* 0x0005e8000c101106 */
[----:B------:R3:W-:Y:S01]  /*419a0*/  STG.E.U8 desc[UR6][R138.64+0x19d], R69 ;  /* 0x00019d458a007986 */ /* 0x0007e2000c101106 */
[----:B0-----:R-:W-:-:S03]  /*419b0*/  IMAD.SHL.U32 R71, R57, 0x80000, RZ ;  /* 0x0008000039477824 */ /* 0x001fc600078e00ff */
[----:B------:R0:W-:Y:S01]  /*419c0*/  STG.E.U8 desc[UR6][R138.64+0x208], R61 ;  /* 0x0002083d8a007986 */ /* 0x0001e2000c101106 */
[C-C-:B-1----:R-:W-:Y:S02]  /*419d0*/  SHF.R.U64 R65, R57.reuse, 0x1d, R59.reuse ;  /* 0x0000001d39417819 */ /* 0x142fe4000000123b */
[C-C-:B--2---:R-:W-:Y:S01]  /*419e0*/  SHF.R.U64 R67, R57.reuse, 0x15, R59.reuse ;  /* 0x0000001539437819 */ /* 0x144fe2000000123b */
[----:B------:R1:W-:Y:S01]  /*419f0*/  STG.E.U8 desc[UR6][R138.64+0x19f], R45 ;  /* 0x00019f2d8a007986 */ /* 0x0003e2000c101106 */
[----:B---3--:R-:W-:-:S03]  /*41a00*/  SHF.R.U64 R69, R57, 0x5, R59 ;  /* 0x0000000539457819 */ /* 0x008fc6000000123b */
[----:B------:R2:W-:Y:S01]  /*41a10*/  STG.E.U8 desc[UR6][R138.64+0x205], R47 ;  /* 0x0002052f8a007986 */ /* 0x0005e2000c101106 */
[C-C-:B------:R-:W-:Y:S02]  /*41a20*/  SHF.R.U64 R57, R55.reuse, 0xa, R56.reuse ;  /* 0x0000000a37397819 */ /* 0x140fe40000001238 */
[C-C-:B0-----:R-:W-:Y:S02]  /*41a30*/  SHF.R.U64 R61, R55.reuse, 0x2, R56.reuse ;  /* 0x00000002373d7819 */ /* 0x141fe40000001238 */
[----:B------:R-:W-:Y:S02]  /*41a40*/  SHF.R.U32.HI R59, RZ, 0x5, R59 ;  /* 0x00000005ff3b7819 */ /* 0x000fe4000001163b */
[--C-:B------:R-:W-:Y:S02]  /*41a50*/  SHF.R.U64 R55, R55, 0x12, R56.reuse ;  /* 0x0000001237377819 */ /* 0x100fe40000001238 */
[--C-:B-1----:R-:W-:Y:S02]  /*41a60*/  SHF.R.U32.HI R45, RZ, 0xa, R56.reuse ;  /* 0x0000000aff2d7819 */ /* 0x102fe40000011638 */
[----:B--2---:R-:W-:Y:S01]  /*41a70*/  SHF.R.U32.HI R47, RZ, 0x2, R56 ;  /* 0x00000002ff2f7819 */ /* 0x004fe20000011638 */
[----:B------:R0:W-:Y:S01]  /*41a80*/  STG.E.U8 desc[UR6][R138.64+0x20b], R59 ;  /* 0x00020b3b8a007986 */ /* 0x0001e2000c101106 */
[----:B------:R-:W-:-:S03]  /*41a90*/  MOV R49, R166 ;  /* 0x000000a600317202 */ /* 0x000fc60000000f00 */
        /* <DEDUP_REMOVED lines=8> */
[--C-:B---3--:R-:W-:Y:S02]  /*41b20*/  SHF.R.U32.HI R55, RZ, 0x4, R53.reuse ;  /* 0x00000004ff377819 */ /* 0x108fe40000011635 */
[--C-:B0-----:R-:W-:Y:S02]  /*41b30*/  SHF.R.U64 R47, R52, 0xc, R53.reuse ;  /* 0x0000000c342f7819 */ /* 0x101fe40000001235 */
[----:B-1----:R-:W-:Y:S02]  /*41b40*/  SHF.R.U32.HI R45, RZ, 0xc, R53 ;  /* 0x0000000cff2d7819 */ /* 0x002fe40000011635 */
[----:B------:R-:W-:Y:S01]  /*41b50*/  SHF.R.U64 R53, R164, 0xd, R165 ;  /* 0x0000000da4357819 */ /* 0x000fe200000012a5 */
[----:B------:R0:W-:Y:S01]  /*41b60*/  STG.E.U8 desc[UR6][R138.64+0x21a], R59 ;  /* 0x00021a3b8a007986 */ /* 0x0001e2000c101106 */
[----:B------:R-:W-:-:S03]  /*41b70*/  LOP3.LUT R45, R45, 0x7f, RZ, 0xc0, !PT ;  /* 0x0000007f2d2d7812 */ /* 0x000fc600078ec0ff */
[----:B------:R1:W-:Y:S04]  /*41b80*/  STG.E.U8 desc[UR6][R138.64+0x21b], R47 ;  /* 0x00021b2f8a007986 */ /* 0x0003e8000c101106 */
[----:B------:R2:W-:Y:S01]  /*41b90*/  STG.E.U8 desc[UR6][R138.64+0x21e], R55 ;  /* 0x00021e378a007986 */ /* 0x0005e2000c101106 */
[----:B0-----:R-:W-:-:S03]  /*41ba0*/  SHF.L.U32 R59, R164, 0x13, RZ ;  /* 0x00000013a43b7819 */ /* 0x001fc600000006ff */
[----:B------:R0:W-:Y:S01]  /*41bb0*/  STG.E.U8 desc[UR6][R138.64+0x220], R49 ;  /* 0x000220318a007986 */ /* 0x0001e2000c101106 */
[----:B-1----:R-:W-:-:S03]  /*41bc0*/  SHF.R.U32.HI R47, RZ, 0x8, R44 ;  /* 0x00000008ff2f7819 */ /* 0x002fc6000001162c */
[----:B------:R1:W-:Y:S01]  /*41bd0*/  STG.E.U8 desc[UR6][R138.64+0x228], R53 ;  /* 0x000228358a007986 */ /* 0x0003e2000c101106 */
[----:B--2---:R-:W-:-:S03]  /*41be0*/  SHF.R.U64 R55, R164, 0x15, R165 ;  /* 0x00000015a4377819 */ /* 0x004fc600000012a5 */
[----:B------:R2:W-:Y:S01]  /*41bf0*/  STG.E.U8 desc[UR6][R138.64+0x225], R47 ;  /* 0x0002252f8a007986 */ /* 0x0005e2000c101106 */
[----:B------:R-:W-:Y:S02]  /*41c00*/  LOP3.LUT R71, R71, 0x70000, R58, 0xf8, !PT ;  /* 0x0007000047477812 */ /* 0x000fe400078ef83a */
[----:B0-----:R-:W-:Y:S02]  /*41c10*/  SHF.R.U64 R49, R164, 0x1d, R165 ;  /* 0x0000001da4317819 */ /* 0x001fe400000012a5 */
[--C-:B-1----:R-:W-:Y:S02]  /*41c20*/  SHF.R.U64 R53, R51, 0x2, R191.reuse ;  /* 0x0000000233357819 */ /* 0x102fe400000012bf */
[--C-:B------:R-:W-:Y:S01]  /*41c30*/  LOP3.LUT R59, R59, 0x70000, R44.reuse, 0xf8, !PT ;  /* 0x000700003b3b7812 */ /* 0x100fe200078ef82c */
[----:B------:R0:W-:Y:S01]  /*41c40*/  STG.E.U8 desc[UR6][R138.64+0x21d], R57 ;  /* 0x00021d398a007986 */ /* 0x0001e2000c101106 */
[C-C-:B--2---:R-:W-:Y:S02]  /*41c50*/  SHF.R.U64 R47, R51.reuse, 0xa, R191.reuse ;  /* 0x0000000a332f7819 */ /* 0x144fe400000012bf */
[----:B------:R-:W-:Y:S01]  /*41c60*/  SHF.R.U64 R51, R51, 0x12, R191 ;  /* 0x0000001233337819 */ /* 0x000fe200000012bf */
[----:B------:R1:W-:Y:S01]  /*41c70*/  STG.E.U8 desc[UR6][R138.64+0x21f], R45 ;  /* 0x00021f2d8a007986 */ /* 0x0003e2000c101106 */
[----:B------:R-:W-:-:S03]  /*41c80*/  SHF.R.U64 R145, R166, 0x8, R44 ;  /* 0x00000008a6917819 */ /* 0x000fc6000000122c */
[----:B------:R2:W-:Y:S01]  /*41c90*/  STG.E.U8 desc[UR6][R138.64+0x229], R55 ;  /* 0x000229378a007986 */ /* 0x0005e2000c101106 */
[----:B------:R-:W-:-:S03]  /*41ca0*/  SHF.R.U64 R146, R166, 0x10, R44 ;  /* 0x00000010a6927819 */ /* 0x000fc6000000122c */
[----:B------:R3:W-:Y:S01]  /*41cb0*/  STG.E.U8 desc[UR6][R138.64+0x22a], R49 ;  /* 0x00022a318a007986 */ /* 0x0007e2000c101106 */
[----:B0-----:R-:W-:-:S03]  /*41cc0*/  SHF.R.U64 R57, R164, 0x5, R165 ;  /* 0x00000005a4397819 */ /* 0x001fc600000012a5 */
[----:B------:R0:W-:Y:S01]  /*41cd0*/  STG.E.U8 desc[UR6][R138.64+0x22d], R53 ;  /* 0x00022d358a007986 */ /* 0x0001e2000c101106 */
[----:B-1----:R-:W-:Y:S02]  /*41ce0*/  SHF.R.U32.HI R45, RZ, 0x2, R191 ;  /* 0x00000002ff2d7819 */ /* 0x002fe400000116bf */
[----:B------:R-:W-:Y:S02]  /*41cf0*/  SHF.R.U64 R148, R166, 0x18, R44 ;  /* 0x00000018a6947819 */ /* 0x000fe4000000122c */
[C-C-:B--2---:R-:W-:Y:S02]  /*41d00*/  SHF.R.U64 R55, R173.reuse, 0xc, R174.reuse ;  /* 0x0000000cad377819 */ /* 0x144fe400000012ae */
[----:B------:R-:W-:Y:S02]  /*41d10*/  SHF.R.U32.HI R71, RZ, 0x10, R71 ;  /* 0x00000010ff477819 */ /* 0x000fe40000011647 */
[----:B---3--:R-:W-:Y:S02]  /*41d20*/  SHF.R.U64 R49, R173, 0x4, R174 ;  /* 0x00000004ad317819 */ /* 0x008fe400000012ae */
[----:B------:R-:W-:-:S02]  /*41d30*/  SHF.R.U32.HI R165, RZ, 0x5, R165 ;  /* 0x00000005ffa57819 */ /* 0x000fc400000116a5 */
[C-C-:B0-----:R-:W-:Y:S02]  /*41d40*/  SHF.R.U64 R53, R173.reuse, 0x14, R174.reuse ;  /* 0x00000014ad357819 */ /* 0x141fe400000012ae */
[----:B------:R-:W-:Y:S02]  /*41d50*/  SHF.R.U32.HI R59, RZ, 0x10, R59 ;  /* 0x00000010ff3b7819 */ /* 0x000fe4000001163b */
[----:B------:R-:W-:Y:S02]  /*41d60*/  SHF.R.U32.HI R191, RZ, 0xa, R191 ;  /* 0x0000000affbf7819 */ /* 0x000fe400000116bf */
[----:B------:R-:W-:Y:S01]  /*41d70*/  SHF.R.U64 R173, R173, 0x1c, R174 ;  /* 0x0000001cadad7819 */ /* 0x000fe200000012ae */
        /* <DEDUP_REMOVED lines=88> */
[----:B------:R0:W-:Y:S01]  /*42300*/  STG.E.U8 desc[UR6][R138.64+0x23a], R49 ;  /* 0x00023a318a007986 */ /* 0x0001e2000c101106 */
[----:B------:R-:W-:-:S03]  /*42310*/  LOP3.LUT R207, R207, 0x7ffff, RZ, 0xc0, !PT ;  /* 0x0007ffffcfcf7812 */ /* 0x000fc600078ec0ff */
[----:B------:R1:W-:Y:S01]  /*42320*/  STG.E.U8 desc[UR6][R138.64+0x231], R45 ;  /* 0x0002312d8a007986 */ /* 0x0003e2000c101106 */
[----:B0-----:R-:W-:-:S05]  /*42330*/  IMAD R49, R143, 0x13, RZ ;  /* 0x000000138f317824 */ /* 0x001fca00078e02ff */
[----:B------:R-:W-:Y:S02]  /*42340*/  IADD3 R49, PT, PT, R141, R49, RZ ;  /* 0x000000318d317210 */ /* 0x000fe40007ffe0ff */
[----:B-1----:R-:W-:Y:S02]  /*42350*/  SHF.R.U32.HI R45, RZ, 0xc, R174 ;  /* 0x0000000cff2d7819 */ /* 0x002fe400000116ae */
[----:B------:R-:W-:Y:S01]  /*42360*/  LEA.HI R46, P0, R49, R198, RZ, 0xd ;  /* 0x000000c6312e7211 */ /* 0x000fe200078168ff */
[----:B------:R0:W-:Y:S01]  /*42370*/  STG.E.U8 desc[UR6][R138.64+0x22e], R47 ;  /* 0x00022e2f8a007986 */ /* 0x0001e2000c101106 */
[----:B------:R-:W-:-:S03]  /*42380*/  LOP3.LUT R45, R45, 0x7f, RZ, 0xc0, !PT ;  /* 0x0000007f2d2d7812 */ /* 0x000fc600078ec0ff */
[----:B------:R1:W-:Y:S01]  /*42390*/  STG.E.U8 desc[UR6][R138.64+0x236], R48 ;  /* 0x000236308a007986 */ /* 0x0003e2000c101106 */
[----:B------:R-:W-:Y:S01]  /*423a0*/  IMAD.MOV.U32 R52, RZ, RZ, R41 ;  /* 0x000000ffff347224 */ /* 0x000fe200078e0029 */
[----:B0-----:R-:W-:Y:S02]  /*423b0*/  SHF.R.U32.HI R47, RZ, 0x4, R174 ;  /* 0x00000004ff2f7819 */ /* 0x001fe400000116ae */
[----:B-1----:R-:W-:Y:S02]  /*423c0*/  LOP3.LUT R48, R49, 0x7ffff, RZ, 0xc0, !PT ;  /* 0x0007ffff31307812 */ /* 0x002fe400078ec0ff */
[----:B------:R-:W-:Y:S01]  /*423d0*/  IADD3.X R49, PT, PT, RZ, R207, RZ, P0, !PT ;  /* 0x000000cfff317210 */ /* 0x000fe200007fe4ff */
[----:B------:R0:W-:Y:S04]  /*423e0*/  STG.E.U8 desc[UR6][R138.64+0x204], R58 ;  /* 0x0002043a8a007986 */ /* 0x0001e8000c101106 */
[----:B------:R1:W-:Y:S04]  /*423f0*/  STG.E.U8 desc[UR6][R138.64+0x210], R54 ;  /* 0x000210368a007986 */ /* 0x0003e8000c101106 */
[----:B------:R2:W-:Y:S04]  /*42400*/  STG.E.U8 desc[UR6][R138.64+0x224], R44 ;  /* 0x0002242c8a007986 */ /* 0x0005e8000c101106 */
[----:B------:R3:W-:Y:S01]  /*42410*/  STG.E.U8 desc[UR6][R138.64+0x227], R57 ;  /* 0x000227398a007986 */ /* 0x0007e2000c101106 */
[----:B0-----:R-:W-:-:S03]  /*42420*/  MOV R58, R46 ;  /* 0x0000002e003a7202 */ /* 0x001fc60000000f00 */
[----:B------:R0:W-:Y:S01]  /*42430*/  STG.E.U8 desc[UR6][R138.64+0x22c], R50 ;  /* 0x00022c328a007986 */ /* 0x0001e2000c101106 */
[----:B-1----:R-:W-:-:S03]  /*42440*/  IMAD.MOV.U32 R54, RZ, RZ, R49 ;  /* 0x000000ffff367224 */ /* 0x002fc600078e0031 */
[----:B------:R1:W-:Y:S01]  /*42450*/  STG.E.U8 desc[UR6][R138.64+0x22f], R51 ;  /* 0x00022f338a007986 */ /* 0x0003e2000c101106 */
[----:B--2---:R-:W-:-:S03]  /*42460*/  IMAD.MOV.U32 R44, RZ, RZ, R140 ;  /* 0x000000ffff2c7224 */ /* 0x004fc600078e008c */
[----:B------:R2:W-:Y:S01]  /*42470*/  STG.E.U8 desc[UR6][R138.64+0x23b], R55 ;  /* 0x00023b378a007986 */ /* 0x0005e2000c101106 */
[----:B---3--:R-:W-:-:S03]  /*42480*/  IMAD.MOV.U32 R57, RZ, RZ, R48 ;  /* 0x000000ffff397224 */ /* 0x008fc600078e0030 */
[----:B------:R3:W-:Y:S01]  /*42490*/  STG.E.U8 desc[UR6][R138.64+0x23c], R53 ;  /* 0x00023c358a007986 */ /* 0x0007e2000c101106 */
[----:B0-----:R-:W-:-:S03]  /*424a0*/  IMAD.MOV.U32 R50, RZ, RZ, R155 ;  /* 0x000000ffff327224 */ /* 0x001fc600078e009b */
[----:B------:R0:W-:Y:S01]  /*424b0*/  STG.E.U8 desc[UR6][R138.64+0x23e], R47 ;  /* 0x00023e2f8a007986 */ /* 0x0001e2000c101106 */
[----:B-1----:R-:W-:-:S03]  /*424c0*/  IMAD.MOV.U32 R51, RZ, RZ, R140 ;  /* 0x000000ffff337224 */ /* 0x002fc600078e008c */
[----:B------:R1:W-:Y:S01]  /*424d0*/  STG.E.U8 desc[UR6][R138.64+0x23f], R45 ;  /* 0x00023f2d8a007986 */ /* 0x0003e2000c101106 */
[----:B--2---:R-:W-:Y:S01]  /*424e0*/  IMAD.MOV.U32 R55, RZ, RZ, R43 ;  /* 0x000000ffff377224 */ /* 0x004fe200078e002b */
[----:B---3--:R-:W-:Y:S01]  /*424f0*/  MOV R53, R42 ;  /* 0x0000002a00357202 */ /* 0x008fe20000000f00 */
[----:B------:R-:W-:Y:S01]  /*42500*/  UMOV UR4, 0x1 ;  /* 0x0000000100047882 */ /* 0x000fe20000000000 */
[----:B0-----:R-:W-:Y:S02]  /*42510*/  IMAD.MOV.U32 R47, RZ, RZ, R144 ;  /* 0x000000ffff2f7224 */ /* 0x001fe400078e0090 */
[----:B-1----:R-:W-:-:S07]  /*42520*/  IMAD.MOV.U32 R45, RZ, RZ, R157 ;  /* 0x000000ffff2d7224 */ /* 0x002fce00078e009d */
.L_x_7:
[-C--:B------:R-:W-:Y:S01]  /*42530*/  IMAD.WIDE.U32 R68, R57, R51.reuse, RZ ;  /* 0x0000003339447225 */ /* 0x080fe200078e00ff */
[----:B------:R-:W-:Y:S01]  /*42540*/  LOP3.LUT R59, R155, 0x7ffff, RZ, 0xc0, !PT ;  /* 0x0007ffff9b3b7812 */ /* 0x000fe200078ec0ff */
[----:B------:R-:W-:Y:S01]  /*42550*/  UISETP.GE.U32.AND UP0, UPT, UR4, 0x4, UPT ;  /* 0x000000040400788c */ /* 0x000fe2000bf06070 */
[C---:B------:R-:W-:Y:S01]  /*42560*/  SHF.L.U64.HI R56, R51.reuse, 0x1, R57 ;  /* 0x0000000133387819 */ /* 0x040fe20000010239 */
[C---:B------:R-:W-:Y:S01]  /*42570*/  IMAD.WIDE.U32 R70, R51.reuse, R51, RZ ;  /* 0x0000003333467225 */ /* 0x040fe200078e00ff */
[----:B------:R-:W-:Y:S01]  /*42580*/  LOP3.LUT R134, R144, 0x7ffff, RZ, 0xc0, !PT ;  /* 0x0007ffff90867812 */ /* 0x000fe200078ec0ff */
[----:B------:R-:W-:Y:S02]  /*42590*/  UIADD3 UR5, UPT, UPT, UR4, 0x1, URZ ;  /* 0x0000000104057890 */ /* 0x000fe4000fffe0ff */
[----:B------:R-:W-:-:S04]  /*425a0*/  IMAD.WIDE.U32 R68, P0, R51, R57, R68 ;  /* 0x0000003933447225 */ /* 0x000fc80007800044 */
[----:B------:R-:W-:Y:S01]  /*425b0*/  IMAD.WIDE.U32 R64, R52, 0x26, RZ ;  /* 0x0000002634407825 */ /* 0x000fe200078e00ff */
[----:B------:R-:W-:Y:S01]  /*425c0*/  IADD3.X R63, PT, PT, RZ, RZ, RZ, P0, !PT ;  /* 0x000000ffff3f7210 */ /* 0x000fe200007fe4ff */
[----:B------:R-:W-:Y:S01]  /*425d0*/  UMOV UR4, UR5 ;  /* 0x0000000500047c82 */ /* 0x000fe20008000000 */
[----:B------:R-:W-:Y:S01]  /*425e0*/  IADD3 R132, P2, PT, R71, R68, RZ ;  /* 0x0000004447847210 */ /* 0x000fe20007f5e0ff */
[----:B------:R-:W-:-:S04]  /*425f0*/  IMAD.WIDE.U32 R72, R58, 0x26, RZ ;  /* 0x000000263a487825 */ /* 0x000fc800078e00ff */
[----:B------:R-:W-:Y:S02]  /*42600*/  IMAD R61, R54, 0x26, RZ ;  /* 0x00000026363d7824 */ /* 0x000fe400078e02ff */
[----:B------:R-:W-:Y:S02]  /*42610*/  IMAD.MOV.U32 R62, RZ, RZ, R69 ;  /* 0x000000ffff3e7224 */ /* 0x000fe400078e0045 */
[----:B------:R-:W-:Y:S02]  /*42620*/  IMAD.IADD R80, R73, 0x1, R61 ;  /* 0x0000000149507824 */ /* 0x000fe400078e023d */
[----:B------:R-:W-:-:S04]  /*42630*/  IMAD.WIDE.U32 R60, R64, R53, RZ ;  /* 0x00000035403c7225 */ /* 0x000fc800078e00ff */
[----:B------:R-:W-:Y:S01]  /*42640*/  IMAD.WIDE.U32.X R62, R57, R57, R62, P2 ;  /* 0x00000039393e7225 */ /* 0x000fe200010e043e */
[----:B------:R-:W-:Y:S02]  /*42650*/  LOP3.LUT R57, R157, 0x7ffff, RZ, 0xc0, !PT ;  /* 0x0007ffff9d397812 */ /* 0x000fe400078ec0ff */
[----:B------:R-:W-:Y:S01]  /*42660*/  IADD3 R75, P1, PT, R70, R60, RZ ;  /* 0x0000003c464b7210 */ /* 0x000fe20007f3e0ff */
[----:B------:R-:W-:-:S04]  /*42670*/  IMAD.WIDE.U32 R66, R59, R72, RZ ;  /* 0x000000483b427225 */ /* 0x000fc800078e00ff */
[----:B------:R-:W-:-:S04]  /*42680*/  IMAD.WIDE.U32 R72, R55, R72, RZ ;  /* 0x0000004837487225 */ /* 0x000fc800078e00ff */
[----:B------:R-:W-:Y:S01]  /*42690*/  IMAD.WIDE.U32 R68, R56, R58, RZ ;  /* 0x0000003a38447225 */ /* 0x000fe200078e00ff */
[----:B------:R-:W-:-:S03]  /*426a0*/  IADD3 R60, P6, PT, R75, R72, RZ ;  /* 0x000000484b3c7210 */ /* 0x000fc60007fde0ff */
[----:B------:R-:W-:Y:S02]  /*426b0*/  IMAD.SHL.U32 R51, R51, 0x2, RZ ;  /* 0x0000000233337824 */ /* 0x000fe400078e00ff */
[----:B------:R-:W-:Y:S02]  /*426c0*/  IMAD R135, R57, 0x26, RZ ;  /* 0x0000002639877824 */ /* 0x000fe400078e02ff */
[----:B------:R-:W-:-:S03]  /*426d0*/  IMAD.WIDE.U32 R66, P0, R55, R80, R66 ;  /* 0x0000005037427225 */ /* 0x000fc60007800042 */
[----:B------:R-:W-:Y:S01]  /*426e0*/  IADD3 R135, PT, PT, R65, R135, RZ ;  /* 0x0000008741877210 */ /* 0x000fe20007ffe0ff */
[----:B------:R-:W-:Y:S01]  /*426f0*/  IMAD.WIDE.U32 R70, R55, R64, RZ ;  /* 0x0000004037467225 */ /* 0x000fe200078e00ff */
[----:B------:R-:W-:-:S03]  /*42700*/  IADD3 R140, P4, PT, R73, R66, RZ ;  /* 0x00000042498c7210 */ /* 0x000fc60007f9e0ff */
[----:B------:R-:W-:-:S04]  /*42710*/  IMAD.WIDE.U32 R74, R51, R58, RZ ;  /* 0x0000003a334a7225 */ /* 0x000fc800078e00ff */
[----:B------:R-:W-:-:S04]  /*42720*/  IMAD.WIDE.U32 R68, P5, R54, R51, R68 ;  /* 0x0000003336447225 */ /* 0x000fc800078a0044 */
[----:B------:R-:W-:Y:S01]  /*42730*/  IMAD.WIDE.U32 R72, R53, 0x13, RZ ;  /* 0x0000001335487825 */ /* 0x000fe200078e00ff */
[----:B------:R-:W-:-:S03]  /*42740*/  IADD3 R138, P2, PT, R75, R68, RZ ;  /* 0x000000444b8a7210 */ /* 0x000fc60007f5e0ff */
[----:B------:R-:W-:Y:S02]  /*42750*/  IMAD R133, R134, 0x13, RZ ;  /* 0x0000001386857824 */ /* 0x000fe400078e02ff */
[----:B------:R-:W-:Y:S01]  /*42760*/  IMAD.X R77, RZ, RZ, RZ, P0 ;  /* 0x000000ffff4d7224 */ /* 0x000fe200000e06ff */
[----:B------:R-:W-:Y:S01]  /*42770*/  IADD3 R81, P0, PT, R74, R70, RZ ;  /* 0x000000464a517210 */ /* 0x000fe20007f1e0ff */
[----:B------:R-:W-:Y:S01]  /*42780*/  IMAD.WIDE.U32 R74, R135, R53, RZ ;  /* 0x00000035874a7225 */ /* 0x000fe200078e00ff */
[----:B------:R-:W-:-:S03]  /*42790*/  IADD3 R133, PT, PT, R73, R133, RZ ;  /* 0x0000008549857210 */ /* 0x000fc60007ffe0ff */
[----:B------:R-:W-:-:S04]  /*427a0*/  IMAD.WIDE.U32 R78, R59, R64, RZ ;  /* 0x000000403b4e7225 */ /* 0x000fc800078e00ff */
[----:B------:R-:W-:Y:S02]  /*427b0*/  IMAD.MOV.U32 R76, RZ, RZ, R67 ;  /* 0x000000ffff4c7224 */ /* 0x000fe400078e0043 */
[----:B------:R-:W-:Y:S02]  /*427c0*/  IMAD.X R67, RZ, RZ, RZ, P5 ;  /* 0x000000ffff437224 */ /* 0x000fe400028e06ff */
[----:B------:R-:W-:-:S04]  /*427d0*/  IMAD.WIDE.U32 R74, P5, R134, R64, R74 ;  /* 0x00000040864a7225 */ /* 0x000fc800078a004a */
[----:B------:R-:W-:Y:S01]  /*427e0*/  IMAD.WIDE.U32 R78, P3, R55, R135, R78 ;  /* 0x00000087374e7225 */ /* 0x000fe2000786004e */
[----:B------:R-:W-:-:S03]  /*427f0*/  MOV R68, R75 ;  /* 0x0000004b00447202 */ /* 0x000fc60000000f00 */
[----:B------:R-:W-:-:S04]  /*42800*/  IMAD.WIDE.U32 R64, R133, R53, RZ ;  /* 0x0000003585407225 */ /* 0x000fc800078e00ff */
[----:B------:R-:W-:Y:S01]  /*42810*/  IMAD.WIDE.U32.X R76, R80, R59, R76, P4 ;  /* 0x0000003b504c7225 */ /* 0x000fe200020e044c */
[----:B------:R-:W-:Y:S02]  /*42820*/  IADD3 R137, P4, PT, R71, R78, RZ ;  /* 0x0000004e47897210 */ /* 0x000fe40007f9e0ff */
[----:B------:R-:W-:Y:S01]  /*42830*/  IADD3.X R71, PT, PT, RZ, RZ, RZ, P3, !PT ;  /* 0x000000ffff477210 */ /* 0x000fe20001ffe4ff */
[----:B------:R-:W-:Y:S01]  /*42840*/  IMAD.MOV.U32 R66, RZ, RZ, R69 ;  /* 0x000000ffff427224 */ /* 0x000fe200078e0045 */
[----:B------:R-:W-:Y:S01]  /*42850*/  IADD3 R61, P3, PT, R61, R74, RZ ;  /* 0x0000004a3d3d7210 */ /* 0x000fe20007f7e0ff */
[----:B------:R-:W-:Y:S01]  /*42860*/  IMAD.X R69, RZ, RZ, RZ, P5 ;  /* 0x000000ffff457224 */ /* 0x000fe200028e06ff */
[----:B------:R-:W-:Y:S01]  /*42870*/  IADD3.X R138, P0, PT, R138, R137, RZ, P0, !PT ;  /* 0x000000898a8a7210 */ /* 0x000fe2000071e4ff */
[----:B------:R-:W-:Y:S01]  /*42880*/  IMAD.WIDE.U32 R64, P5, R134, R72, R64 ;  /* 0x0000004886407225 */ /* 0x000fe200078a0040 */
[----:B------:R-:W-:-:S03]  /*42890*/  IADD3.X R61, P1, PT, R132, R61, RZ, P1, !PT ;  /* 0x0000003d843d7210 */ /* 0x000fc60000f3e4ff */
[----:B------:R-:W-:Y:S01]  /*428a0*/  IMAD.WIDE.U32 R72, R72, R53, RZ ;  /* 0x0000003548487225 */ /* 0x000fe200078e00ff */
[----:B------:R-:W-:-:S03]  /*428b0*/  IADD3.X R61, P6, PT, R61, R140, RZ, P6, !PT ;  /* 0x0000008c3d3d7210 */ /* 0x000fc600037de4ff */
[----:B------:R-:W-:Y:S02]  /*428c0*/  IMAD.MOV.U32 R70, RZ, RZ, R79 ;  /* 0x000000ffff467224 */ /* 0x000fe400078e004f */
[----:B------:R-:W-:Y:S01]  /*428d0*/  IMAD.WIDE.U32.X R68, R135, R134, R68, P3 ;  /* 0x0000008687447225 */ /* 0x000fe200018e0444 */
[----:B------:R-:W-:-:S03]  /*428e0*/  IADD3 R136, P3, PT, R81, R72, RZ ;  /* 0x0000004851887210 */ /* 0x000fc60007f7e0ff */
[----:B------:R-:W-:Y:S01]  /*428f0*/  IMAD.WIDE.U32.X R74, R135, R59, R70, P4 ;  /* 0x0000003b874a7225 */ /* 0x000fe200020e0446 */
[----:B------:R-:W-:Y:S02]  /*42900*/  IADD3 R139, P4, PT, R73, R64, RZ ;  /* 0x00000040498b7210 */ /* 0x000fe40007f9e0ff */
[----:B------:R-:W-:Y:S01]  /*42910*/  IADD3.X R144, P1, P6, R76, R68, R62, P6, P1 ;  /* 0x000000444c907210 */ /* 0x000fe2000362243e */
[----:B------:R-:W-:Y:S01]  /*42920*/  IMAD.X R71, RZ, RZ, RZ, P5 ;  /* 0x000000ffff477224 */ /* 0x000fe200028e06ff */
[----:B------:R-:W-:Y:S01]  /*42930*/  IADD3.X R138, P3, PT, R138, R139, RZ, P3, !PT ;  /* 0x0000008b8a8a7210 */ /* 0x000fe20001f7e4ff */
[----:B------:R-:W-:Y:S01]  /*42940*/  IMAD.MOV.U32 R70, RZ, RZ, R65 ;  /* 0x000000ffff467224 */ /* 0x000fe200078e0041 */
[----:B------:R-:W-:Y:S01]  /*42950*/  IADD3.X R145, PT, PT, R77, R69, R63, P1, P6 ;  /* 0x000000454d917210 */ /* 0x000fe20000fec43f */
[----:B------:R-:W-:-:S04]  /*42960*/  IMAD.WIDE.U32 R80, R54, R58, RZ ;  /* 0x0000003a36507225 */ /* 0x000fc800078e00ff */
[----:B------:R-:W-:-:S04]  /*42970*/  IMAD.WIDE.U32.X R72, R133, R134, R70, P4 ;  /* 0x0000008685487225 */ /* 0x000fc800020e0446 */
[----:B------:R-:W-:-:S04]  /*42980*/  IMAD.WIDE.U32 R70, R53, 0x26, RZ ;  /* 0x0000002635467825 */ /* 0x000fc800078e00ff */
[----:B------:R-:W-:Y:S02]  /*42990*/  IMAD R135, R134, 0x26, RZ ;  /* 0x0000002686877824 */ /* 0x000fe400078e02ff */
[----:B------:R-:W-:-:S04]  /*429a0*/  IMAD.WIDE.U32 R132, R58, R58, RZ ;  /* 0x0000003a3a847225 */ /* 0x000fc800078e00ff */
[----:B------:R-:W-:-:S04]  /*429b0*/  IMAD.WIDE.U32 R64, R52, R51, RZ ;  /* 0x0000003334407225 */ /* 0x000fc800078e00ff */
[----:B------:R-:W-:-:S04]  /*429c0*/  IMAD.WIDE.U32 R80, P4, R58, R54, R80 ;  /* 0x000000363a507225 */ /* 0x000fc80007880050 */
[----:B------:R-:W-:Y:S01]  /*429d0*/  IMAD.IADD R140, R71, 0x1, R135 ;  /* 0x00000001478c7824 */ /* 0x000fe200078e0287 */
[----:B------:R-:W-:Y:S01]  /*429e0*/  IADD3 R137, P5, PT, R133, R80, RZ ;  /* 0x0000005085897210 */ /* 0x000fe20007fbe0ff */
[----:B------:R-:W-:Y:S01]  /*429f0*/  IMAD.WIDE.U32.X R66, R54, R56, R66, P2 ;  /* 0x0000003836427225 */ /* 0x000fe200010e0442 */
[----:B------:R-:W-:Y:S02]  /*42a00*/  IADD3 R143, P2, PT, R64, R132, RZ ;  /* 0x00000084408f7210 */ /* 0x000fe40007f5e0ff */
[----:B------:R-:W-:Y:S01]  /*42a10*/  IADD3.X R133, PT, PT, RZ, RZ, RZ, P4, !PT ;  /* 0x000000ffff857210 */ /* 0x000fe200027fe4ff */
[----:B------:R-:W-:Y:S01]  /*42a20*/  IMAD.MOV.U32 R132, RZ, RZ, R81 ;  /* 0x000000ffff847224 */ /* 0x000fe200078e0051 */
[----:B------:R-:W-:Y:S01]  /*42a30*/  IADD3.X R139, P0, P3, R72, R74, R66, P3, P0 ;  /* 0x0000004a488b7210 */ /* 0x000fe20001b00442 */
[----:B------:R-:W-:Y:S01]  /*42a40*/  IMAD.WIDE.U32 R80, R140, R55, RZ ;  /* 0x000000378c507225 */ /* 0x000fe200078e00ff */
[----:B------:R-:W-:Y:S02]  /*42a50*/  SHF.L.U64.HI R135, R58, 0x1, R54 ;  /* 0x000000013a877819 */ /* 0x000fe40000010236 */
[----:B------:R-:W-:Y:S01]  /*42a60*/  IADD3.X R142, PT, PT, R73, R75, R67, P0, P3 ;  /* 0x0000004b498e7210 */ /* 0x000fe200007e6443 */
[----:B------:R-:W-:-:S04]  /*42a70*/  IMAD.WIDE.U32 R78, R57, R51, RZ ;  /* 0x00000033394e7225 */ /* 0x000fc800078e00ff */
[----:B------:R-:W-:Y:S01]  /*42a80*/  IMAD.WIDE.U32.X R132, R54, R54, R132, P5 ;  /* 0x0000003636847225 */ /* 0x000fe200028e0484 */
[----:B------:R-:W-:-:S03]  /*42a90*/  SHF.L.U32 R54, R58, 0x1, RZ ;  /* 0x000000013a367819 */ /* 0x000fc600000006ff */
[----:B------:R-:W-:-:S04]  /*42aa0*/  IMAD.WIDE.U32 R80, P5, R59, R70, R80 ;  /* 0x000000463b507225 */ /* 0x000fc800078a0050 */
[----:B------:R-:W-:-:S04]  /*42ab0*/  IMAD.WIDE.U32 R70, R70, R55, RZ ;  /* 0x0000003746467225 */ /* 0x000fc800078e00ff */
[----:B------:R-:W-:Y:S01]  /*42ac0*/  IMAD.WIDE.U32 R72, R55, 0x13, RZ ;  /* 0x0000001337487825 */ /* 0x000fe200078e00ff */
[----:B------:R-:W-:Y:S02]  /*42ad0*/  IADD3 R147, P6, PT, R71, R80, RZ ;  /* 0x0000005047937210 */ /* 0x000fe40007fde0ff */
[----:B------:R-:W-:Y:S01]  /*42ae0*/  IADD3 R143, P0, PT, R143, R70, RZ ;  /* 0x000000468f8f7210 */ /* 0x000fe20007f1e0ff */
[----:B------:R-:W-:Y:S02]  /*42af0*/  IMAD R63, R59, 0x13, RZ ;  /* 0x000000133b3f7824 */ /* 0x000fe400078e02ff */
[----:B------:R-:W-:-:S04]  /*42b00*/  IMAD.WIDE.U32 R68, R134, R51, RZ ;  /* 0x0000003386447225 */ /* 0x000fc800078e00ff */
[----:B------:R-:W-:-:S04]  /*42b10*/  IMAD.WIDE.U32 R78, P4, R52, R56, R78 ;  /* 0x00000038344e7225 */ /* 0x000fc8000788004e */
[----:B------:R-:W-:Y:S01]  /*42b20*/  IMAD.IADD R80, R73, 0x1, R63 ;  /* 0x0000000149507824 */ /* 0x000fe200078e023f */
[----:B------:R-:W-:Y:S01]  /*42b30*/  IADD3 R146, P1, PT, R65, R78, RZ ;  /* 0x0000004e41927210 */ /* 0x000fe20007f3e0ff */
[----:B------:R-:W-:Y:S01]  /*42b40*/  IMAD.WIDE.U32 R74, R53, R51, RZ ;  /* 0x00000033354a7225 */ /* 0x000fe200078e00ff */
[----:B------:R-:W-:-:S03]  /*42b50*/  IADD3.X R71, PT, PT, RZ, RZ, RZ, P4, !PT ;  /* 0x000000ffff477210 */ /* 0x000fc600027fe4ff */
[----:B------:R-:W-:-:S04]  /*42b60*/  IMAD.WIDE.U32 R62, R52, R54, RZ ;  /* 0x00000036343e7225 */ /* 0x000fc800078e00ff */
[----:B------:R-:W-:Y:S01]  /*42b70*/  IMAD.WIDE.U32 R68, P3, R53, R56, R68 ;  /* 0x0000003835447225 */ /* 0x000fe20007860044 */
[----:B------:R-:W-:-:S03]  /*42b80*/  IADD3 R141, P4, PT, R74, R62, RZ ;  /* 0x0000003e4a8d7210 */ /* 0x000fc60007f9e0ff */
[----:B------:R-:W-:Y:S01]  /*42b90*/  IMAD.WIDE.U32 R64, R80, R55, RZ ;  /* 0x0000003750407225 */ /* 0x000fe200078e00ff */
[----:B------:R-:W-:-:S03]  /*42ba0*/  IADD3.X R73, PT, PT, RZ, RZ, RZ, P3, !PT ;  /* 0x000000ffff497210 */ /* 0x000fc60001ffe4ff */
[----:B------:R-:W-:Y:S01]  /*42bb0*/  IMAD.X R67, RZ, RZ, RZ, P5 ;  /* 0x000000ffff437224 */ /* 0x000fe200028e06ff */
[----:B------:R-:W-:Y:S01]  /*42bc0*/  IADD3 R149, P5, PT, R75, R68, RZ ;  /* 0x000000444b957210 */ /* 0x000fe20007fbe0ff */
[----:B------:R-:W-:Y:S01]  /*42bd0*/  IMAD.MOV.U32 R66, RZ, RZ, R81 ;  /* 0x000000ffff427224 */ /* 0x000fe200078e0051 */
[----:B------:R-:W-:Y:S01]  /*42be0*/  SHF.L.W.U32.HI R81, R144, 0xd, R145 ;  /* 0x0000000d90517819 */ /* 0x000fe20000010e91 */
[----:B------:R-:W-:-:S04]  /*42bf0*/  IMAD.WIDE.U32 R74, R57, R54, RZ ;  /* 0x00000036394a7225 */ /* 0x000fc800078e00ff */
[----:B------:R-:W-:Y:S02]  /*42c00*/  IMAD.MOV.U32 R70, RZ, RZ, R79 ;  /* 0x000000ffff467224 */ /* 0x000fe400078e004f */
[----:B------:R-:W-:-:S04]  /*42c10*/  IMAD.WIDE.U32.X R66, R140, R59, R66, P6 ;  /* 0x0000003b8c427225 */ /* 0x000fc800030e0442 */
[----:B------:R-:W-:-:S04]  /*42c20*/  IMAD.WIDE.U32 R78, R72, R55, RZ ;  /* 0x00000037484e7225 */ /* 0x000fc800078e00ff */
[----:B------:R-:W-:-:S04]  /*42c30*/  IMAD.WIDE.U32 R64, P6, R59, R72, R64 ;  /* 0x000000483b407225 */ /* 0x000fc800078c0040 */
[----:B------:R-:W-:Y:S01]  /*42c40*/  IMAD.WIDE.U32.X R70, R56, R57, R70, P1 ;  /* 0x0000003938467225 */ /* 0x000fe200008e0446 */
[----:B------:R-:W-:-:S03]  /*42c50*/  IADD3 R140, P1, PT, R141, R78, RZ ;  /* 0x0000004e8d8c7210 */ /* 0x000fc60007f3e0ff */
[----:B------:R-:W-:-:S04]  /*42c60*/  IMAD.WIDE.U32 R74, P3, R52, R135, R74 ;  /* 0x00000087344a7225 */ /* 0x000fc8000786004a */
[----:B------:R-:W-:Y:S01]  /*42c70*/  IMAD.X R77, RZ, RZ, RZ, P6 ;  /* 0x000000ffff4d7224 */ /* 0x000fe200030e06ff */
[----:B------:R-:W-:Y:S01]  /*42c80*/  IADD3 R78, P6, PT, R79, R64, RZ ;  /* 0x000000404f4e7210 */ /* 0x000fe20007fde0ff */
[----:B------:R-:W-:Y:S01]  /*42c90*/  IMAD.MOV.U32 R76, RZ, RZ, R65 ;  /* 0x000000ffff4c7224 */ /* 0x000fe200078e0041 */
[----:B------:R-:W-:Y:S01]  /*42ca0*/  SHF.L.W.U32.HI R79, R61, 0xd, R144 ;  /* 0x0000000d3d4f7819 */ /* 0x000fe20000010e90 */
[----:B------:R-:W-:Y:S01]  /*42cb0*/  IMAD.MOV.U32 R72, RZ, RZ, R69 ;  /* 0x000000ffff487224 */ /* 0x000fe200078e0045 */
[----:B------:R-:W-:Y:S01]  /*42cc0*/  IADD3.X R65, PT, PT, RZ, RZ, RZ, P3, !PT ;  /* 0x000000ffff417210 */ /* 0x000fe20001ffe4ff */
[----:B------:R-:W-:Y:S01]  /*42cd0*/  IMAD.WIDE.U32.X R76, R80, R59, R76, P6 ;  /* 0x0000003b504c7225 */ /* 0x000fe200030e044c */
[----:B------:R-:W-:Y:S02]  /*42ce0*/  IADD3 R58, P3, PT, R79, R136, RZ ;  /* 0x000000884f3a7210 */ /* 0x000fe40007f7e0ff */
[----:B------:R-:W-:Y:S01]  /*42cf0*/  IADD3 R62, P6, PT, R63, R74, RZ ;  /* 0x0000004a3f3e7210 */ /* 0x000fe20007fde0ff */
[----:B------:R-:W-:Y:S01]  /*42d00*/  IMAD.MOV.U32 R64, RZ, RZ, R75 ;  /* 0x000000ffff407224 */ /* 0x000fe200078e004b */
[----:B------:R-:W-:Y:S01]  /*42d10*/  IADD3.X R80, P3, PT, R81, R138, RZ, P3, !PT ;  /* 0x0000008a51507210 */ /* 0x000fe20001f7e4ff */
[----:B------:R-:W-:Y:S01]  /*42d20*/  IMAD.WIDE.U32.X R72, R56, R134, R72, P5 ;  /* 0x0000008638487225 */ /* 0x000fe200028e0448 */
[----:B------:R-:W-:-:S02]  /*42d30*/  IADD3.X R136, P2, PT, R137, R146, RZ, P2, !PT ;  /* 0x0000009289887210 */ /* 0x000fc4000175e4ff */
[----:B------:R-:W-:Y:S01]  /*42d40*/  IADD3.X R139, P3, PT, RZ, R139, RZ, P3, !PT ;  /* 0x0000008bff8b7210 */ /* 0x000fe20001f7e4ff */
[----:B------:R-:W-:Y:S01]  /*42d50*/  IMAD.WIDE.U32.X R64, R135, R57, R64, P6 ;  /* 0x0000003987407225 */ /* 0x000fe200030e0440 */
[----:B------:R-:W-:Y:S02]  /*42d60*/  IADD3.X R81, P4, PT, R62, R149, RZ, P4, !PT ;  /* 0x000000953e517210 */ /* 0x000fe4000279e4ff */
[----:B------:R-:W-:Y:S01]  /*42d70*/  IADD3.X R68, PT, PT, RZ, R142, RZ, P3, !PT ;  /* 0x0000008eff447210 */ /* 0x000fe20001ffe4ff */
[----:B------:R-:W-:Y:S01]  /*42d80*/  IMAD.WIDE.U32 R62, R57, R52, RZ ;  /* 0x00000034393e7225 */ /* 0x000fe200078e00ff */
[----:B------:R-:W-:Y:S02]  /*42d90*/  IADD3.X R136, P0, PT, R136, R147, RZ, P0, !PT ;  /* 0x0000009388887210 */ /* 0x000fe4000071e4ff */
[----:B------:R-:W-:Y:S01]  /*42da0*/  IADD3.X R81, P1, PT, R81, R78, RZ, P1, !PT ;  /* 0x0000004e51517210 */ /* 0x000fe20000f3e4ff */
[----:B------:R-:W-:Y:S01]  /*42db0*/  IMAD.WIDE.U32 R74, R134, R54, RZ ;  /* 0x00000036864a7225 */ /* 0x000fe200078e00ff */
[----:B------:R-:W-:-:S02]  /*42dc0*/  SHF.L.W.U32.HI R78, R80, 0xd, R139 ;  /* 0x0000000d504e7819 */ /* 0x000fc40000010e8b */
[----:B------:R-:W-:Y:S01]  /*42dd0*/  SHF.L.W.U32.HI R157, R139, 0xd, R68 ;  /* 0x0000000d8b9d7819 */ /* 0x000fe20000010e44 */
[----:B------:R-:W-:Y:S01]  /*42de0*/  IMAD.WIDE.U32 R62, P3, R52, R57, R62 ;  /* 0x00000039343e7225 */ /* 0x000fe2000786003e */
[----:B------:R-:W-:Y:S02]  /*42df0*/  IADD3.X R144, P0, P5, R66, R70, R132, P0, P2 ;  /* 0x0000004642907210 */ /* 0x000fe40000504484 */
[----:B------:R-:W-:Y:S01]  /*42e00*/  LOP3.LUT R61, R61, 0x7ffff, RZ, 0xc0, !PT ;  /* 0x0007ffff3d3d7812 */ /* 0x000fe200078ec0ff */
[----:B------:R-:W-:Y:S01]  /*42e10*/  IMAD.WIDE.U32 R68, R52, R52, RZ ;  /* 0x0000003434447225 */ /* 0x000fe200078e00ff */
[----:B------:R-:W-:Y:S02]  /*42e20*/  IADD3 R52, P6, PT, R78, R143, RZ ;  /* 0x0000008f4e347210 */ /* 0x000fe40007fde0ff */
[----:B------:R-:W-:Y:S01]  /*42e30*/  IADD3.X R132, PT, PT, R67, R71, R133, P0, P5 ;  /* 0x0000004743847210 */ /* 0x000fe200007ea485 */
[----:B------:R-:W-:Y:S01]  /*42e40*/  IMAD.WIDE.U32 R74, P2, R53, R135, R74 ;  /* 0x00000087354a7225 */ /* 0x000fe2000784004a */
[----:B------:R-:W-:-:S02]  /*42e50*/  IADD3.X R157, P0, PT, R157, R136, RZ, P6, !PT ;  /* 0x000000889d9d7210 */ /* 0x000fc4000371e4ff */
[----:B------:R-:W-:Y:S01]  /*42e60*/  IADD3.X R155, P4, P5, R76, R72, R64, P1, P4 ;  /* 0x000000484c9b7210 */ /* 0x000fe20000d88440 */
[----:B------:R-:W-:Y:S01]  /*42e70*/  IMAD.WIDE.U32 R78, R53, R54, RZ ;  /* 0x00000036354e7225 */ /* 0x000fe200078e00ff */
[----:B------:R-:W-:Y:S02]  /*42e80*/  IADD3.X R144, P0, PT, RZ, R144, RZ, P0, !PT ;  /* 0x00000090ff907210 */ /* 0x000fe4000071e4ff */
[----:B------:R-:W-:Y:S01]  /*42e90*/  IADD3.X R72, PT, PT, R77, R73, R65, P4, P5 ;  /* 0x000000494d487210 */ /* 0x000fe200027ea441 */
[-C--:B------:R-:W-:Y:S01]  /*42ea0*/  IMAD.WIDE.U32 R66, R59, R51.reuse, RZ ;  /* 0x000000333b427225 */ /* 0x080fe200078e00ff */
[----:B------:R-:W-:Y:S02]  /*42eb0*/  SHF.L.W.U32.HI R53, R157, 0xd, R144 ;  /* 0x0000000d9d357819 */ /* 0x000fe40000010e90 */
[----:B------:R-:W-:Y:S01]  /*42ec0*/  IADD3 R71, P1, PT, R78, R68, RZ ;  /* 0x000000444e477210 */ /* 0x000fe20007f3e0ff */
[----:B------:R-:W-:Y:S01]  /*42ed0*/  IMAD.X R65, RZ, RZ, R132, P0 ;  /* 0x000000ffff417224 */ /* 0x000fe200000e0684 */
[----:B------:R-:W-:Y:S01]  /*42ee0*/  IADD3 R70, P6, PT, R69, R62, RZ ;  /* 0x0000003e45467210 */ /* 0x000fe20007fde0ff */
[----:B------:R-:W-:Y:S01]  /*42ef0*/  IMAD.WIDE.U32 R68, R55, R51, RZ ;  /* 0x0000003337447225 */ /* 0x000fe200078e00ff */
[----:B------:R-:W-:-:S02]  /*42f00*/  IADD3 R53, P0, PT, R53, R140, RZ ;  /* 0x0000008c35357210 */ /* 0x000fc40007f1e0ff */
[----:B------:R-:W-:Y:S01]  /*42f10*/  SHF.L.W.U32.HI R144, R144, 0xd, R65 ;  /* 0x0000000d90907819 */ /* 0x000fe20000010e41 */
[----:B------:R-:W-:Y:S01]  /*42f20*/  IMAD.WIDE.U32 R66, P4, R55, R56, R66 ;  /* 0x0000003837427225 */ /* 0x000fe20007880042 */
[----:B------:R-:W-:Y:S02]  /*42f30*/  IADD3.X R65, PT, PT, RZ, RZ, RZ, P2, !PT ;  /* 0x000000ffff417210 */ /* 0x000fe400017fe4ff */
[----:B------:R-:W-:Y:S01]  /*42f40*/  IADD3.X R144, P0, PT, R144, R81, RZ, P0, !PT ;  /* 0x0000005190907210 */ /* 0x000fe2000071e4ff */
[----:B------:R-:W-:Y:S01]  /*42f50*/  IMAD.X R55, RZ, RZ, RZ, P3 ;  /* 0x000000ffff377224 */ /* 0x000fe200018e06ff */
[----:B------:R-:W-:Y:S01]  /*42f60*/  IADD3 R62, P3, PT, R71, R68, RZ ;  /* 0x00000044473e7210 */ /* 0x000fe20007f7e0ff */
[----:B------:R-:W-:Y:S01]  /*42f70*/  IMAD.MOV.U32 R68, RZ, RZ, R67 ;  /* 0x000000ffff447224 */ /* 0x000fe200078e0043 */
[----:B------:R-:W-:Y:S01]  /*42f80*/  IADD3 R71, P2, PT, R69, R66, RZ ;  /* 0x0000004245477210 */ /* 0x000fe20007f5e0ff */
[----:B------:R-:W-:Y:S01]  /*42f90*/  IMAD.X R69, RZ, RZ, RZ, P4 ;  /* 0x000000ffff457224 */ /* 0x000fe200020e06ff */
[----:B------:R-:W-:Y:S01]  /*42fa0*/  IADD3.X R155, P0, PT, RZ, R155, RZ, P0, !PT ;  /* 0x0000009bff9b7210 */ /* 0x000fe2000071e4ff */
[----:B------:R-:W-:Y:S01]  /*42fb0*/  IMAD.MOV.U32 R54, RZ, RZ, R63 ;  /* 0x000000ffff367224 */ /* 0x000fe200078e003f */
[----:B------:R-:W-:Y:S01]  /*42fc0*/  IADD3 R79, P5, PT, R79, R74, RZ ;  /* 0x0000004a4f4f7210 */ /* 0x000fe20007fbe0ff */
[----:B------:R-:W-:Y:S01]  /*42fd0*/  IMAD.WIDE.U32.X R68, R56, R59, R68, P2 ;  /* 0x0000003b38447225 */ /* 0x000fe200010e0444 */
[----:B------:R-:W-:-:S02]  /*42fe0*/  MOV R64, R75 ;  /* 0x0000004b00407202 */ /* 0x000fc40000000f00 */
[----:B------:R-:W-:Y:S01]  /*42ff0*/  IADD3.X R66, P1, PT, R70, R79, RZ, P1, !PT ;  /* 0x0000004f46427210 */ /* 0x000fe20000f3e4ff */
[----:B------:R-:W-:Y:S01]  /*43000*/  IMAD.X R59, RZ, RZ, R72, P0 ;  /* 0x000000ffff3b7224 */ /* 0x000fe200000e0648 */
[----:B------:R-:W-:Y:S01]  /*43010*/  SHF.L.W.U32.HI R51, R144, 0xd, R155 ;  /* 0x0000000d90337819 */ /* 0x000fe20000010e9b */
[----:B------:R-:W-:Y:S01]  /*43020*/  IMAD.WIDE.U32.X R64, R135, R134, R64, P5 ;  /* 0x0000008687407225 */ /* 0x000fe200028e0440 */
[----:B------:R-:W-:Y:S02]  /*43030*/  IADD3.X R66, P3, PT, R66, R71, RZ, P3, !PT ;  /* 0x0000004742427210 */ /* 0x000fe40001f7e4ff */
[----:B------:R-:W-:Y:S01]  /*43040*/  SHF.L.W.U32.HI R155, R155, 0xd, R59 ;  /* 0x0000000d9b9b7819 */ /* 0x000fe20000010e3b */
[----:B------:R-:W-:Y:S01]  /*43050*/  IMAD.WIDE.U32.X R56, R57, R57, R54, P6 ;  /* 0x0000003939387225 */ /* 0x000fe200030e0436 */
[----:B------:R-:W-:Y:S02]  /*43060*/  IADD3 R55, P0, PT, R51, R62, RZ ;  /* 0x0000003e33377210 */ /* 0x000fe40007f1e0ff */
[----:B------:R-:W-:-:S02]  /*43070*/  IADD3.X R54, P1, P3, R68, R64, R56, P3, P1 ;  /* 0x0000004044367210 */ /* 0x000fc40001b22438 */
[----:B------:R-:W-:Y:S02]  /*43080*/  IADD3.X R155, P0, PT, R155, R66, RZ, P0, !PT ;  /* 0x000000429b9b7210 */ /* 0x000fe4000071e4ff */
[----:B------:R-:W-:Y:S02]  /*43090*/  IADD3.X R57, PT, PT, R69, R65, R57, P1, P3 ;  /* 0x0000004145397210 */ /* 0x000fe40000fe6439 */
[----:B------:R-:W-:-:S04]  /*430a0*/  LEA.HI.X R54, P0, R59, R54, RZ, 0xd, P0 ;  /* 0x000000363b367211 */ /* 0x000fc80000016cff */
[----:B------:R-:W-:Y:S02]  /*430b0*/  IADD3.X R57, PT, PT, RZ, R57, RZ, P0, !PT ;  /* 0x00000039ff397210 */ /* 0x000fe400007fe4ff */
[----:B------:R-:W-:Y:S02]  /*430c0*/  SHF.L.W.U32.HI R51, R155, 0xd, R54 ;  /* 0x0000000d9b337819 */ /* 0x000fe40000010e36 */
[----:B------:R-:W-:-:S03]  /*430d0*/  SHF.L.W.U32.HI R54, R54, 0xd, R57 ;  /* 0x0000000d36367819 */ /* 0x000fc60000010e39 */
[----:B------:R-:W-:-:S04]  /*430e0*/  IMAD.WIDE.U32 R60, R51, 0x13, R60 ;  /* 0x00000013333c7825 */ /* 0x000fc800078e003c */
[----:B------:R-:W-:Y:S01]  /*430f0*/  IMAD R57, R54, 0x13, RZ ;  /* 0x0000001336397824 */ /* 0x000fe200078e02ff */
[----:B------:R-:W-:Y:S01]  /*43100*/  LOP3.LUT R54, R80, 0x7ffff, RZ, 0xc0, !PT ;  /* 0x0007ffff50367812 */ /* 0x000fe200078ec0ff */
[----:B------:R-:W-:Y:S02]  /*43110*/  IMAD.MOV.U32 R51, RZ, RZ, R60 ;  /* 0x000000ffff337224 */ /* 0x000fe400078e003c */
[----:B------:R-:W-:-:S05]  /*43120*/  IMAD.IADD R57, R61, 0x1, R57 ;  /* 0x000000013d397824 */ /* 0x000fca00078e0239 */
[C---:B------:R-:W-:Y:S02]  /*43130*/  LEA.HI R58, P0, R57.reuse, R58, RZ, 0xd ;  /* 0x0000003a393a7211 */ /* 0x040fe400078168ff */
[----:B------:R-:W-:Y:S02]  /*43140*/  LOP3.LUT R57, R57, 0x7ffff, RZ, 0xc0, !PT ;  /* 0x0007ffff39397812 */ /* 0x000fe400078ec0ff */
[----:B------:R-:W-:Y:S01]  /*43150*/  IADD3.X R54, PT, PT, RZ, R54, RZ, P0, !PT ;  /* 0x00000036ff367210 */ /* 0x000fe200007fe4ff */
[----:B------:R-:W-:Y:S08]  /*43160*/  BRA.U !UP0, `(.L_x_7) ;  /* 0xfffffff108f07547 */ /* 0x000ff0000b83ffff */
[----:B------:R-:W-:Y:S01]  /*43170*/  IMAD.WIDE.U32 R60, R57, R128, RZ ;  /* 0x00000080393c7225 */ /* 0x000fe200078e00ff */
[----:B------:R-:W-:Y:S01]  /*43180*/  LOP3.LUT R59, R157, 0x7ffff, RZ, 0xc0, !PT ;  /* 0x0007ffff9d3b7812 */ /* 0x000fe200078ec0ff */
[----:B------:R-:W-:Y:S02]  /*43190*/  UMOV UR4, 0x1 ;  /* 0x0000000100047882 */ /* 0x000fe40000000000 */
[----:B------:R-:W-:-:S04]  /*431a0*/  IMAD.WIDE.U32 R68, R54, R130, RZ ;  /* 0x0000008236447225 */ /* 0x000fc800078e00ff */
[----:B------:R-:W-:Y:S02]  /*431b0*/  IMAD R73, R51, R39, R60 ;  /* 0x0000002733497224 */ /* 0x000fe400078e023c */
[----:B------:R-:W-:-:S04]  /*431c0*/  IMAD.WIDE.U32 R66, R59, R126, RZ ;  /* 0x0000007e3b427225 */ /* 0x000fc800078e00ff */
[----:B------:R-:W-:-:S04]  /*431d0*/  IMAD.WIDE.U32 R62, R51, R128, RZ ;  /* 0x00000080333e7225 */ /* 0x000fc800078e00ff */
[----:B------:R-:W-:-:S04]  /*431e0*/  IMAD.WIDE.U32 R60, P1, R51, R39, R60 ;  /* 0x00000027333c7225 */ /* 0x000fc8000782003c */
[----:B------:R-:W-:Y:S01]  /*431f0*/  IMAD.WIDE.U32 R64, R58, R130, RZ ;  /* 0x000000823a407225 */ /* 0x000fe200078e00ff */
[----:B------:R-:W-:Y:S02]  /*43200*/  IADD3 RZ, P3, PT, R63, R60, RZ ;  /* 0x0000003c3fff7210 */ /* 0x000fe40007f7e0ff */
[----:B------:R-:W-:Y:S01]  /*43210*/  LOP3.LUT R60, R144, 0x7ffff, RZ, 0xc0, !PT ;  /* 0x0007ffff903c7812 */ /* 0x000fe200078ec0ff */
[----:B------:R-:W-:Y:S01]  /*43220*/  IMAD.WIDE.U32 R68, P4, R58, R40, R68 ;  /* 0x000000283a447225 */ /* 0x000fe20007880044 */
[----:B------:R-:W-:-:S03]  /*43230*/  IADD3 R79, P5, PT, R62, R64, RZ ;  /* 0x000000403e4f7210 */ /* 0x000fc60007fbe0ff */
[C-C-:B------:R-:W-:Y:S01]  /*43240*/  IMAD R75, R52.reuse, R36, R66.reuse ;  /* 0x00000024344b7224 */ /* 0x140fe200078e0242 */
[----:B------:R-:W-:Y:S01]  /*43250*/  MOV R64, R69 ;  /* 0x0000004500407202 */ /* 0x000fe20000000f00 */
[C---:B------:R-:W-:Y:S01]  /*43260*/  IMAD.WIDE.U32 R70, R52.reuse, R126, RZ ;  /* 0x0000007e34467225 */ /* 0x040fe200078e00ff */
[----:B------:R-:W-:Y:S02]  /*43270*/  IADD3 R56, P2, PT, R65, R68, RZ ;  /* 0x0000004441387210 */ /* 0x000fe40007f5e0ff */
[----:B------:R-:W-:Y:S01]  /*43280*/  IADD3.X R65, PT, PT, RZ, RZ, RZ, P4, !PT ;  /* 0x000000ffff417210 */ /* 0x000fe200027fe4ff */
[----:B------:R-:W-:Y:S01]  /*43290*/  IMAD.WIDE.U32 R66, P0, R52, R36, R66 ;  /* 0x0000002434427225 */ /* 0x000fe20007800042 */
[----:B------:R-:W-:-:S03]  /*432a0*/  IADD3 R79, P6, PT, R79, R70, RZ ;  /* 0x000000464f4f7210 */ /* 0x000fc60007fde0ff */
[----:B------:R-:W-:-:S04]  /*432b0*/  IMAD.WIDE.U32 R132, R33, 0x13, RZ ;  /* 0x0000001321847825 */ /* 0x000fc800078e00ff */
[----:B------:R-:W-:Y:S02]  /*432c0*/  IMAD.IADD R73, R63, 0x1, R73 ;  /* 0x000000013f497824 */ /* 0x000fe400078e0249 */
[----:B------:R-:W-:Y:S01]  /*432d0*/  IMAD.MOV.U32 R62, RZ, RZ, R61 ;  /* 0x000000ffff3e7224 */ /* 0x000fe200078e003d */
[----:B------:R-:W-:Y:S01]  /*432e0*/  LOP3.LUT R61, R155, 0x7ffff, RZ, 0xc0, !PT ;  /* 0x0007ffff9b3d7812 */ /* 0x000fe200078ec0ff */
[----:B------:R-:W-:Y:S01]  /*432f0*/  IMAD.WIDE.U32 R242, R37, 0x13, RZ ;  /* 0x0000001325f27825 */ /* 0x000fe200078e00ff */
[----:B------:R-:W-:-:S03]  /*43300*/  IADD3.X R56, P5, PT, R56, R73, RZ, P5, !PT ;  /* 0x0000004938387210 */ /* 0x000fc60002fbe4ff */
[----:B------:R-:W-:Y:S02]  /*43310*/  IMAD R69, R35, 0x13, RZ ;  /* 0x0000001323457824 */ /* 0x000fe400078e02ff */
[----:B------:R-:W-:Y:S01]  /*43320*/  IMAD.X R63, RZ, RZ, RZ, P1 ;  /* 0x000000ffff3f7224 */ /* 0x000fe200008e06ff */
[C---:B------:R-:W-:Y:S01]  /*43330*/  IADD3 RZ, P1, PT, R71.reuse, R66, RZ ;  /* 0x0000004247ff7210 */ /* 0x040fe20007f3e0ff */
[----:B------:R-:W-:Y:S02]  /*43340*/  IMAD.IADD R75, R71, 0x1, R75 ;  /* 0x00000001474b7824 */ /* 0x000fe400078e024b */
[----:B------:R-:W-:Y:S02]  /*43350*/  IMAD R245, R38, 0x13, RZ ;  /* 0x0000001326f57824 */ /* 0x000fe400078e02ff */
[----:B------:R-:W-:Y:S01]  /*43360*/  IMAD.WIDE.U32 R70, R60, R132, RZ ;  /* 0x000000843c467225 */ /* 0x000fe200078e00ff */
[----:B------:R-:W-:-:S03]  /*43370*/  IADD3.X R56, P6, PT, R56, R75, RZ, P6, !PT ;  /* 0x0000004b38387210 */ /* 0x000fc600037de4ff */
[----:B------:R-:W-:Y:S02]  /*43380*/  IMAD.IADD R234, R133, 0x1, R69 ;  /* 0x0000000185ea7824 */ /* 0x000fe400078e0245 */
[----:B------:R-:W-:-:S04]  /*43390*/  IMAD.WIDE.U32 R72, R61, R242, RZ ;  /* 0x000000f23d487225 */ /* 0x000fc800078e00ff */
[----:B------:R-:W-:Y:S02]  /*433a0*/  IMAD.IADD R245, R243, 0x1, R245 ;  /* 0x00000001f3f57824 */ /* 0x000fe400078e02f5 */
[----:B------:R-:W-:Y:S02]  /*433b0*/  IMAD R81, R234, R53, R70 ;  /* 0x00000035ea517224 */ /* 0x000fe400078e0246 */
[----:B------:R-:W-:-:S04]  /*433c0*/  IMAD.WIDE.U32 R68, R53, R132, RZ ;  /* 0x0000008435447225 */ /* 0x000fc800078e00ff */
[----:B------:R-:W-:Y:S01]  /*433d0*/  IMAD.WIDE.U32 R70, P4, R234, R53, R70 ;  /* 0x00000035ea467225 */ /* 0x000fe20007880046 */
[----:B------:R-:W-:-:S03]  /*433e0*/  IADD3 R81, PT, PT, R69, R81, RZ ;  /* 0x0000005145517210 */ /* 0x000fc60007ffe0ff */
[----:B------:R-:W-:Y:S02]  /*433f0*/  IMAD R135, R245, R55, R72 ;  /* 0x00000037f5877224 */ /* 0x000fe400078e0248 */
[----:B------:R-:W-:-:S04]  /*43400*/  IMAD.WIDE.U32.X R62, R57, R39, R62, P3 ;  /* 0x00000027393e7225 */ /* 0x000fc800018e043e */
[----:B------:R-:W-:-:S04]  /*43410*/  IMAD.WIDE.U32 R136, R55, R242, RZ ;  /* 0x000000f237887225 */ /* 0x000fc800078e00ff */
[----:B------:R-:W-:-:S04]  /*43420*/  IMAD.WIDE.U32 R72, P3, R245, R55, R72 ;  /* 0x00000037f5487225 */ /* 0x000fc80007860048 */
[----:B------:R-:W-:Y:S01]  /*43430*/  IMAD.X R77, RZ, RZ, RZ, P0 ;  /* 0x000000ffff4d7224 */ /* 0x000fe200000e06ff */
[----:B------:R-:W-:Y:S01]  /*43440*/  IADD3 R79, P0, PT, R79, R68, RZ ;  /* 0x000000444f4f7210 */ /* 0x000fe20007f1e0ff */
[----:B------:R-:W-:Y:S01]  /*43450*/  IMAD.MOV.U32 R76, RZ, RZ, R67 ;  /* 0x000000ffff4c7224 */ /* 0x000fe200078e0043 */
[----:B------:R-:W-:Y:S01]  /*43460*/  MOV R68, R71 ;  /* 0x0000004700447202 */ /* 0x000fe20000000f00 */
[----:B------:R-:W-:Y:S01]  /*43470*/  IMAD.WIDE.U32.X R64, R54, R40, R64, P2 ;  /* 0x0000002836407225 */ /* 0x000fe200010e0440 */
[----:B------:R-:W-:Y:S02]  /*43480*/  IADD3 RZ, P2, PT, R69, R70, RZ ;  /* 0x0000004645ff7210 */ /* 0x000fe40007f5e0ff */
[----:B------:R-:W-:Y:S01]  /*43490*/  IADD3.X R69, PT, PT, RZ, RZ, RZ, P4, !PT ;  /* 0x000000ffff457210 */ /* 0x000fe200027fe4ff */
[----:B------:R-:W-:Y:S01]  /*434a0*/  IMAD.WIDE.U32.X R76, R59, R36, R76, P1 ;  /* 0x000000243b4c7225 */ /* 0x000fe200008e044c */
[C---:B------:R-:W-:Y:S02]  /*434b0*/  IADD3 RZ, P4, PT, R137.reuse, R72, RZ ;  /* 0x0000004889ff7210 */ /* 0x040fe40007f9e0ff */
[----:B------:R-:W-:Y:S01]  /*434c0*/  IADD3.X R56, P0, PT, R56, R81, RZ, P0, !PT ;  /* 0x0000005138387210 */ /* 0x000fe2000071e4ff */
[----:B------:R-:W-:Y:S01]  /*434d0*/  IMAD.IADD R135, R137, 0x1, R135 ;  /* 0x0000000189877824 */ /* 0x000fe200078e0287 */
[----:B------:R-:W-:Y:S01]  /*434e0*/  IADD3.X R81, P5, P6, R76, R62, R64, P6, P5 ;  /* 0x0000003e4c517210 */ /* 0x000fe200036aa440 */
[----:B------:R-:W-:Y:S01]  /*434f0*/  IMAD.X R75, RZ, RZ, RZ, P3 ;  /* 0x000000ffff4b7224 */ /* 0x000fe200018e06ff */
[----:B------:R-:W-:Y:S01]  /*43500*/  IADD3 R136, P3, PT, R79, R136, RZ ;  /* 0x000000884f887210 */ /* 0x000fe20007f7e0ff */
[----:B------:R-:W-:-:S02]  /*43510*/  IMAD.MOV.U32 R74, RZ, RZ, R73 ;  /* 0x000000ffff4a7224 */ /* 0x000fc400078e0049 */
[----:B------:R-:W-:Y:S01]  /*43520*/  IMAD.WIDE.U32 R72, R57, R37, RZ ;  /* 0x0000002539487225 */ /* 0x000fe200078e00ff */
[----:B------:R-:W-:Y:S02]  /*43530*/  IADD3.X R56, P3, PT, R56, R135, RZ, P3, !PT ;  /* 0x0000008738387210 */ /* 0x000fe40001f7e4ff */
[----:B------:R-:W-:Y:S01]  /*43540*/  IADD3.X R135, PT, PT, R77, R63, R65, P5, P6 ;  /* 0x0000003f4d877210 */ /* 0x000fe20002fec441 */
[----:B------:R-:W-:-:S04]  /*43550*/  IMAD.WIDE.U32.X R68, R60, R234, R68, P2 ;  /* 0x000000ea3c447225 */ /* 0x000fc800010e0444 */
[----:B------:R-:W-:-:S04]  /*43560*/  IMAD.WIDE.U32.X R74, R61, R245, R74, P4 ;  /* 0x000000f53d4a7225 */ /* 0x000fc800020e044a */
[C---:B------:R-:W-:Y:S01]  /*43570*/  IMAD R139, R51.reuse, R38, R72 ;  /* 0x00000026338b7224 */ /* 0x040fe200078e0248 */
[----:B------:R-:W-:Y:S01]  /*43580*/  IADD3.X R134, P0, P3, R74, R81, R68, P3, P0 ;  /* 0x000000514a867210 */ /* 0x000fe20001b00444 */
[----:B------:R-:W-:-:S03]  /*43590*/  IMAD.WIDE.U32 R70, R51, R37, RZ ;  /* 0x0000002533467225 */ /* 0x000fc600078e00ff */
[----:B------:R-:W-:Y:S01]  /*435a0*/  IADD3.X R135, PT, PT, R75, R135, R69, P0, P3 ;  /* 0x000000874b877210 */ /* 0x000fe200007e6445 */
[----:B------:R-:W-:-:S04]  /*435b0*/  IMAD.WIDE.U32 R66, R58, R128, RZ ;  /* 0x000000803a427225 */ /* 0x000fc800078e00ff */
[----:B------:R-:W-:Y:S01]  /*435c0*/  IMAD.WIDE.U32 R72, P1, R51, R38, R72 ;  /* 0x0000002633487225 */ /* 0x000fe20007820048 */
[----:B------:R-:W-:-:S03]  /*435d0*/  IADD3 R137, P2, PT, R70, R66, RZ ;  /* 0x0000004246897210 */ /* 0x000fc60007f5e0ff */
[----:B------:R-:W-:Y:S01]  /*435e0*/  IMAD.WIDE.U32 R78, R35, R51, RZ ;  /* 0x00000033234e7225 */ /* 0x000fe200078e00ff */
[----:B------:R-:W-:Y:S02]  /*435f0*/  IADD3 RZ, P4, PT, R71, R72, RZ ;  /* 0x0000004847ff7210 */ /* 0x000fe40007f9e0ff */
[----:B------:R-:W-:Y:S01]  /*43600*/  MOV R76, R73 ;  /* 0x00000049004c7202 */ /* 0x000fe20000000f00 */
[----:B------:R-:W-:-:S04]  /*43610*/  IMAD.WIDE.U32 R62, R54, R128, RZ ;  /* 0x00000080363e7225 */ /* 0x000fc800078e00ff */
[----:B------:R-:W-:Y:S02]  /*43620*/  IMAD.IADD R139, R71, 0x1, R139 ;  /* 0x00000001478b7824 */ /* 0x000fe400078e028b */
[----:B------:R-:W-:Y:S02]  /*43630*/  IMAD R143, R57, R33, R78 ;  /* 0x00000021398f7224 */ /* 0x000fe400078e024e */
[----:B------:R-:W-:-:S04]  /*43640*/  IMAD.WIDE.U32 R70, R33, R51, RZ ;  /* 0x0000003321467225 */ /* 0x000fc800078e00ff */
[----:B------:R-:W-:Y:S01]  /*43650*/  IMAD.WIDE.U32 R78, P6, R57, R33, R78 ;  /* 0x00000021394e7225 */ /* 0x000fe200078c004e */
[----:B------:R-:W-:-:S03]  /*43660*/  IADD3 R143, PT, PT, R71, R143, RZ ;  /* 0x0000008f478f7210 */ /* 0x000fc60007ffe0ff */
[----:B------:R-:W-:Y:S01]  /*43670*/  IMAD.WIDE.U32 R62, P5, R58, R39, R62 ;  /* 0x000000273a3e7225 */ /* 0x000fe200078a003e */
[----:B------:R-:W-:-:S03]  /*43680*/  IADD3 RZ, P3, PT, R71, R78, RZ ;  /* 0x0000004e47ff7210 */ /* 0x000fc60007f7e0ff */
[----:B------:R-:W-:-:S04]  /*43690*/  IMAD.WIDE.U32 R68, R59, R130, RZ ;  /* 0x000000823b447225 */ /* 0x000fc800078e00ff */
[----:B------:R-:W-:Y:S01]  /*436a0*/  IMAD.X R77, RZ, RZ, RZ, P1 ;  /* 0x000000ffff4d7224 */ /* 0x000fe200008e06ff */
[----:B------:R-:W-:Y:S01]  /*436b0*/  IADD3 R138, P1, PT, R67, R62, RZ ;  /* 0x0000003e438a7210 */ /* 0x000fe20007f3e0ff */
[----:B------:R-:W-:Y:S02]  /*436c0*/  IMAD.X R71, RZ, RZ, RZ, P5 ;  /* 0x000000ffff477224 */ /* 0x000fe400028e06ff */
[----:B------:R-:W-:Y:S01]  /*436d0*/  IMAD.WIDE.U32 R66, P5, R52, R40, R68 ;  /* 0x0000002834427225 */ /* 0x000fe200078a0044 */
[----:B------:R-:W-:-:S03]  /*436e0*/  IADD3.X R138, P2, PT, R138, R139, RZ, P2, !PT ;  /* 0x0000008b8a8a7210 */ /* 0x000fc6000175e4ff */
[----:B------:R-:W-:Y:S02]  /*436f0*/  IMAD R81, R52, R40, R68 ;  /* 0x0000002834517224 */ /* 0x000fe400078e0244 */
[----:B------:R-:W-:-:S04]  /*43700*/  IMAD.WIDE.U32 R64, R58, R37, RZ ;  /* 0x000000253a407225 */ /* 0x000fc800078e00ff */
[----:B------:R-:W-:Y:S01]  /*43710*/  IMAD.WIDE.U32 R68, R52, R130, RZ ;  /* 0x0000008234447225 */ /* 0x000fe200078e00ff */
[----:B------:R-:W-:Y:S02]  /*43720*/  IADD3 R141, P0, PT, R70, R64, RZ ;  /* 0x00000040468d7210 */ /* 0x000fe40007f1e0ff */
[----:B------:R-:W-:Y:S01]  /*43730*/  MOV R70, R63 ;  /* 0x0000003f00467202 */ /* 0x000fe20000000f00 */
[----:B------:R-:W-:Y:S01]  /*43740*/  IMAD.X R75, RZ, RZ, RZ, P5 ;  /* 0x000000ffff4b7224 */ /* 0x000fe200028e06ff */
[----:B------:R-:W-:Y:S01]  /*43750*/  IADD3 R137, P5, PT, R137, R68, RZ ;  /* 0x0000004489897210 */ /* 0x000fe20007fbe0ff */
[----:B------:R-:W-:Y:S01]  /*43760*/  IMAD.WIDE.U32.X R76, R57, R38, R76, P4 ;  /* 0x00000026394c7225 */ /* 0x000fe200020e044c */
[----:B------:R-:W-:-:S03]  /*43770*/  IADD3 RZ, P4, PT, R69, R66, RZ ;  /* 0x0000004245ff7210 */ /* 0x000fc60007f9e0ff */
[----:B------:R-:W-:Y:S02]  /*43780*/  IMAD.IADD R73, R69, 0x1, R81 ;  /* 0x0000000145497824 */ /* 0x000fe400078e0251 */
[----:B------:R-:W-:-:S03]  /*43790*/  IMAD.WIDE.U32 R68, R204, R51, RZ ;  /* 0x00000033cc447225 */ /* 0x000fc600078e00ff */
[----:B------:R-:W-:Y:S01]  /*437a0*/  IADD3.X R138, P5, PT, R138, R73, RZ, P5, !PT ;  /* 0x000000498a8a7210 */ /* 0x000fe20002fbe4ff */
[----:B------:R-:W-:Y:S02]  /*437b0*/  IMAD.MOV.U32 R74, RZ, RZ, R67 ;  /* 0x000000ffff4a7224 */ /* 0x000fe400078e0043 */
[----:B------:R-:W-:Y:S02]  /*437c0*/  IMAD R139, R57, R34, R68 ;  /* 0x00000022398b7224 */ /* 0x000fe400078e0244 */
[----:B------:R-:W-:-:S04]  /*437d0*/  IMAD.WIDE.U32.X R70, R54, R39, R70, P1 ;  /* 0x0000002736467225 */ /* 0x000fc800008e0446 */
[----:B------:R-:W-:-:S04]  /*437e0*/  IMAD.WIDE.U32.X R74, R59, R40, R74, P4 ;  /* 0x000000283b4a7225 */ /* 0x000fc800020e044a */
[----:B------:R-:W-:-:S04]  /*437f0*/  IMAD.WIDE.U32 R80, R34, R51, RZ ;  /* 0x0000003322507225 */ /* 0x000fc800078e00ff */
[----:B------:R-:W-:Y:S01]  /*43800*/  IMAD.WIDE.U32 R66, R33, R58, RZ ;  /* 0x0000003a21427225 */ /* 0x000fe200078e00ff */
[----:B------:R-:W-:-:S03]  /*43810*/  IADD3 R139, PT, PT, R81, R139, RZ ;  /* 0x0000008b518b7210 */ /* 0x000fc60007ffe0ff */
[----:B------:R-:W-:Y:S01]  /*43820*/  IMAD.WIDE.U32 R68, P4, R57, R34, R68 ;  /* 0x0000002239447225 */ /* 0x000fe20007880044 */
[----:B------:R-:W-:-:S03]  /*43830*/  IADD3 R146, P1, PT, R80, R66, RZ ;  /* 0x0000004250927210 */ /* 0x000fc60007f3e0ff */
[----:B------:R-:W-:Y:S01]  /*43840*/  IMAD.X R63, RZ, RZ, RZ, P6 ;  /* 0x000000ffff3f7224 */ /* 0x000fe200030e06ff */
[----:B------:R-:W-:Y:S01]  /*43850*/  IADD3.X R144, P2, P6, R74, R76, R70, P5, P2 ;  /* 0x0000004c4a907210 */ /* 0x000fe20002e44446 */
[----:B------:R-:W-:Y:S01]  /*43860*/  IMAD.WIDE.U32 R72, R54, R37, RZ ;  /* 0x0000002536487225 */ /* 0x000fe200078e00ff */
[----:B------:R-:W-:Y:S02]  /*43870*/  IADD3 RZ, P5, PT, R81, R68, RZ ;  /* 0x0000004451ff7210 */ /* 0x000fe40007fbe0ff */
[----:B------:R-:W-:Y:S01]  /*43880*/  IADD3.X R145, PT, PT, R75, R77, R71, P2, P6 ;  /* 0x0000004d4b917210 */ /* 0x000fe200017ec447 */
[----:B------:R-:W-:-:S04]  /*43890*/  IMAD.WIDE.U32 R80, R59, R128, RZ ;  /* 0x000000803b507225 */ /* 0x000fc800078e00ff */
[----:B------:R-:W-:Y:S02]  /*438a0*/  IMAD.MOV.U32 R62, RZ, RZ, R79 ;  /* 0x000000ffff3e7224 */ /* 0x000fe400078e004f */
[----:B------:R-:W-:-:S04]  /*438b0*/  IMAD.WIDE.U32 R72, P2, R58, R38, R72 ;  /* 0x000000263a487225 */ /* 0x000fc80007840048 */
[CCC-:B------:R-:W-:Y:S02]  /*438c0*/  IMAD R79, R52.reuse, R39.reuse, R80.reuse ;  /* 0x00000027344f7224 */ /* 0x1c0fe400078e0250 */
[----:B------:R-:W-:-:S04]  /*438d0*/  IMAD.WIDE.U32 R80, P6, R52, R39, R80 ;  /* 0x0000002734507225 */ /* 0x000fc800078c0050 */
[----:B------:R-:W-:Y:S01]  /*438e0*/  IMAD.WIDE.U32 R70, R52, R128, RZ ;  /* 0x0000008034467225 */ /* 0x000fe200078e00ff */
[----:B------:R-:W-:Y:S02]  /*438f0*/  IADD3.X R75, PT, PT, RZ, RZ, RZ, P6, !PT ;  /* 0x000000ffff4b7210 */ /* 0x000fe400037fe4ff */
[----:B------:R-:W-:Y:S01]  /*43900*/  MOV R74, R81 ;  /* 0x00000051004a7202 */ /* 0x000fe20000000f00 */
[----:B------:R-:W-:Y:S01]  /*43910*/  IMAD.WIDE.U32.X R62, R57, R35, R62, P3 ;  /* 0x00000023393e7225 */ /* 0x000fe200018e043e */
[----:B------:R-:W-:Y:S02]  /*43920*/  IADD3 R142, P3, PT, R65, R72, RZ ;  /* 0x00000048418e7210 */ /* 0x000fe40007f7e0ff */
[----:B------:R-:W-:Y:S01]  /*43930*/  IADD3 RZ, P6, PT, R71, R80, RZ ;  /* 0x0000005047ff7210 */ /* 0x000fe20007fde0ff */
[----:B------:R-:W-:Y:S01]  /*43940*/  IMAD.X R65, RZ, RZ, RZ, P2 ;  /* 0x000000ffff417224 */ /* 0x000fe200010e06ff */
[----:B------:R-:W-:Y:S01]  /*43950*/  IADD3 R141, P2, PT, R141, R70, RZ ;  /* 0x000000468d8d7210 */ /* 0x000fe20007f5e0ff */
[----:B------:R-:W-:Y:S01]  /*43960*/  IMAD.IADD R79, R71, 0x1, R79 ;  /* 0x00000001474f7824 */ /* 0x000fe200078e024f */
[----:B------:R-:W-:Y:S01]  /*43970*/  IADD3.X R142, P0, PT, R142, R143, RZ, P0, !PT ;  /* 0x0000008f8e8e7210 */ /* 0x000fe2000071e4ff */
[----:B------:R-:W-:-:S02]  /*43980*/  IMAD.MOV.U32 R64, RZ, RZ, R73 ;  /* 0x000000ffff407224 */ /* 0x000fc400078e0049 */
[----:B------:R-:W-:Y:S01]  /*43990*/  IMAD.WIDE.U32 R76, R35, R58, RZ ;  /* 0x0000003a234c7225 */ /* 0x000fe200078e00ff */
[----:B------:R-:W-:-:S03]  /*439a0*/  IADD3.X R142, P2, PT, R142, R79, RZ, P2, !PT ;  /* 0x0000004f8e8e7210 */ /* 0x000fc6000175e4ff */
[----:B------:R-:W-:-:S04]  /*439b0*/  IMAD.WIDE.U32 R72, R60, R126, RZ ;  /* 0x0000007e3c487225 */ /* 0x000fc800078e00ff */
[----:B------:R-:W-:-:S04]  /*439c0*/  IMAD.WIDE.U32.X R64, R54, R38, R64, P3 ;  /* 0x0000002636407225 */ /* 0x000fc800018e0440 */
[----:B------:R-:W-:-:S04]  /*439d0*/  IMAD.WIDE.U32.X R70, R59, R39, R74, P6 ;  /* 0x000000273b467225 */ /* 0x000fc800030e044a */
[----:B------:R-:W-:Y:S01]  /*439e0*/  IMAD R147, R53, R36, R72 ;  /* 0x0000002435937224 */ /* 0x000fe200078e0248 */
[----:B------:R-:W-:Y:S01]  /*439f0*/  IADD3.X R140, P0, P2, R70, R62, R64, P2, P0 ;  /* 0x0000003e468c7210 */ /* 0x000fe20001200440 */
[----:B------:R-:W-:-:S03]  /*43a00*/  IMAD.WIDE.U32 R74, P6, R54, R33, R76 ;  /* 0x00000021364a7225 */ /* 0x000fc600078c004c */
[----:B------:R-:W-:Y:S01]  /*43a10*/  IADD3.X R143, PT, PT, R71, R63, R65, P0, P2 ;  /* 0x0000003f478f7210 */ /* 0x000fe200007e4441 */
[----:B------:R-:W-:-:S04]  /*43a20*/  IMAD.WIDE.U32 R72, P3, R53, R36, R72 ;  /* 0x0000002435487225 */ /* 0x000fc80007860048 */
[----:B------:R-:W-:-:S04]  /*43a30*/  IMAD.WIDE.U32 R76, R61, R132, RZ ;  /* 0x000000843d4c7225 */ /* 0x000fc800078e00ff */
[----:B------:R-:W-:-:S04]  /*43a40*/  IMAD.WIDE.U32 R78, R53, R126, RZ ;  /* 0x0000007e354e7225 */ /* 0x000fc800078e00ff */
[CCC-:B------:R-:W-:Y:S01]  /*43a50*/  IMAD R149, R234.reuse, R55.reuse, R76.reuse ;  /* 0x00000037ea957224 */ /* 0x1c0fe200078e024c */
[----:B------:R-:W-:Y:S01]  /*43a60*/  IADD3 RZ, P0, PT, R79, R72, RZ ;  /* 0x000000484fff7210 */ /* 0x000fe20007f1e0ff */
[----:B------:R-:W-:Y:S01]  /*43a70*/  IMAD.X R81, RZ, RZ, RZ, P3 ;  /* 0x000000ffff517224 */ /* 0x000fe200018e06ff */
[----:B------:R-:W-:Y:S01]  /*43a80*/  IADD3 R68, P3, PT, R67, R74, RZ ;  /* 0x0000004a43447210 */ /* 0x000fe20007f7e0ff */
[----:B------:R-:W-:Y:S01]  /*43a90*/  IMAD.WIDE.U32 R76, P2, R234, R55, R76 ;  /* 0x00000037ea4c7225 */ /* 0x000fe2000784004c */
[----:B------:R-:W-:Y:S02]  /*43aa0*/  MOV R72, R69 ;  /* 0x0000004500487202 */ /* 0x000fe40000000f00 */
[----:B------:R-:W-:Y:S01]  /*43ab0*/  IADD3.X R139, P1, PT, R68, R139, RZ, P1, !PT ;  /* 0x0000008b448b7210 */ /* 0x000fe20000f3e4ff */
[----:B------:R-:W-:Y:S01]  /*43ac0*/  IMAD.MOV.U32 R80, RZ, RZ, R73 ;  /* 0x000000ffff507224 */ /* 0x000fe200078e0049 */
[----:B------:R-:W-:Y:S01]  /*43ad0*/  IADD3.X R67, PT, PT, RZ, RZ, RZ, P2, !PT ;  /* 0x000000ffff437210 */ /* 0x000fe200017fe4ff */
[----:B------:R-:W-:Y:S01]  /*43ae0*/  IMAD.WIDE.U32 R62, R55, R132, RZ ;  /* 0x00000084373e7225 */ /* 0x000fe200078e00ff */
[----:B------:R-:W-:-:S02]  /*43af0*/  IADD3 R137, P2, PT, R137, R78, RZ ;  /* 0x0000004e89897210 */ /* 0x000fc40007f5e0ff */
[----:B------:R-:W-:Y:S01]  /*43b00*/  IADD3.X R73, PT, PT, RZ, RZ, RZ, P4, !PT ;  /* 0x000000ffff497210 */ /* 0x000fe200027fe4ff */
[----:B------:R-:W-:Y:S01]  /*43b10*/  IMAD.WIDE.U32.X R80, R60, R36, R80, P0 ;  /* 0x000000243c507225 */ /* 0x000fe200000e0450 */
[----:B------:R-:W-:Y:S02]  /*43b20*/  IADD3 RZ, P0, PT, R63, R76, RZ ;  /* 0x0000004c3fff7210 */ /* 0x000fe40007f1e0ff */
[----:B------:R-:W-:Y:S01]  /*43b30*/  MOV R76, R75 ;  /* 0x0000004b004c7202 */ /* 0x000fe20000000f00 */
[----:B------:R-:W-:-:S04]  /*43b40*/  IMAD.WIDE.U32 R64, R59, R37, RZ ;  /* 0x000000253b407225 */ /* 0x000fc800078e00ff */
[----:B------:R-:W-:Y:S02]  /*43b50*/  IMAD.MOV.U32 R66, RZ, RZ, R77 ;  /* 0x000000ffff427224 */ /* 0x000fe400078e004d */
[----:B------:R-:W-:Y:S02]  /*43b60*/  IMAD.IADD R79, R79, 0x1, R147 ;  /* 0x000000014f4f7824 */ /* 0x000fe400078e0293 */
[----:B------:R-:W-:Y:S02]  /*43b70*/  IMAD R147, R52, R38, R64 ;  /* 0x0000002634937224 */ /* 0x000fe400078e0240 */
[----:B------:R-:W-:Y:S01]  /*43b80*/  IMAD.WIDE.U32.X R66, R61, R234, R66, P0 ;  /* 0x000000ea3d427225 */ /* 0x000fe200000e0442 */
[----:B------:R-:W-:-:S03]  /*43b90*/  IADD3.X R138, P2, PT, R138, R79, RZ, P2, !PT ;  /* 0x0000004f8a8a7210 */ /* 0x000fc6000175e4ff */
[----:B------:R-:W-:-:S04]  /*43ba0*/  IMAD.WIDE.U32 R64, P0, R52, R38, R64 ;  /* 0x0000002634407225 */ /* 0x000fc80007800040 */
[----:B------:R-:W-:Y:S01]  /*43bb0*/  IMAD.X R69, RZ, RZ, RZ, P0 ;  /* 0x000000ffff457224 */ /* 0x000fe200000e06ff */
[----:B------:R-:W-:Y:S01]  /*43bc0*/  IADD3 R137, P0, PT, R137, R62, RZ ;  /* 0x0000003e89897210 */ /* 0x000fe20007f1e0ff */
[----:B------:R-:W-:Y:S02]  /*43bd0*/  IMAD.IADD R63, R63, 0x1, R149 ;  /* 0x000000013f3f7824 */ /* 0x000fe400078e0295 */
[----:B------:R-:W-:-:S03]  /*43be0*/  IMAD.WIDE.U32 R70, R52, R37, RZ ;  /* 0x0000002534467225 */ /* 0x000fc600078e00ff */
[----:B------:R-:W-:Y:S01]  /*43bf0*/  IADD3.X R138, P0, PT, R138, R63, RZ, P0, !PT ;  /* 0x0000003f8a8a7210 */ /* 0x000fe2000071e4ff */
[----:B------:R-:W-:Y:S01]  /*43c00*/  IMAD.WIDE.U32 R62, R227, R51, RZ ;  /* 0x00000033e33e7225 */ /* 0x000fe200078e00ff */
[----:B------:R-:W-:-:S03]  /*43c10*/  IADD3 R78, P4, PT, R146, R70, RZ ;  /* 0x00000046924e7210 */ /* 0x000fc60007f9e0ff */
[----:B------:R-:W-:Y:S01]  /*43c20*/  IMAD.X R77, RZ, RZ, RZ, P6 ;  /* 0x000000ffff4d7224 */ /* 0x000fe200030e06ff */
[C---:B------:R-:W-:Y:S01]  /*43c30*/  IADD3 RZ, P6, PT, R71.reuse, R64, RZ ;  /* 0x0000004047ff7210 */ /* 0x040fe20007fde0ff */
[----:B------:R-:W-:Y:S02]  /*43c40*/  IMAD.IADD R70, R71, 0x1, R147 ;  /* 0x0000000147467824 */ /* 0x000fe400078e0293 */
[----:B------:R-:W-:Y:S02]  /*43c50*/  IMAD.MOV.U32 R68, RZ, RZ, R65 ;  /* 0x000000ffff447224 */ /* 0x000fe400078e0041 */
[----:B------:R-:W-:Y:S01]  /*43c60*/  IMAD.WIDE.U32 R64, R205, R51, RZ ;  /* 0x00000033cd407225 */ /* 0x000fe200078e00ff */
[----:B------:R-:W-:Y:S02]  /*43c70*/  IADD3.X R51, P0, P2, R66, R144, R80, P0, P2 ;  /* 0x0000009042337210 */ /* 0x000fe40000204450 */
[----:B------:R-:W-:Y:S01]  /*43c80*/  IADD3.X R139, P4, PT, R139, R70, RZ, P4, !PT ;  /* 0x000000468b8b7210 */ /* 0x000fe2000279e4ff */
[----:B------:R-:W-:Y:S01]  /*43c90*/  IMAD R79, R57, R205, R62 ;  /* 0x000000cd394f7224 */ /* 0x000fe200078e023e */
[----:B------:R-:W-:Y:S01]  /*43ca0*/  IADD3.X R80, PT, PT, R67, R145, R81, P0, P2 ;  /* 0x0000009143507210 */ /* 0x000fe200007e4451 */
[----:B------:R-:W-:-:S04]  /*43cb0*/  IMAD.WIDE.U32.X R72, R57, R204, R72, P5 ;  /* 0x000000cc39487225 */ /* 0x000fc800028e0448 */
[----:B------:R-:W-:-:S04]  /*43cc0*/  IMAD.WIDE.U32 R74, R34, R58, RZ ;  /* 0x0000003a224a7225 */ /* 0x000fc800078e00ff */
[----:B------:R-:W-:Y:S01]  /*43cd0*/  IMAD.WIDE.U32 R62, P5, R57, R205, R62 ;  /* 0x000000cd393e7225 */ /* 0x000fe200078a003e */
[----:B------:R-:W-:-:S03]  /*43ce0*/  IADD3 R145, P0, PT, R64, R74, RZ ;  /* 0x0000004a40917210 */ /* 0x000fc60007f1e0ff */
[----:B------:R-:W-:Y:S01]  /*43cf0*/  IMAD.WIDE.U32.X R76, R54, R35, R76, P3 ;  /* 0x00000023364c7225 */ /* 0x000fe200018e044c */
[----:B------:R-:W-:Y:S02]  /*43d00*/  IADD3 RZ, P2, PT, R65, R62, RZ ;  /* 0x0000003e41ff7210 */ /* 0x000fe40007f5e0ff */
[----:B------:R-:W-:Y:S01]  /*43d10*/  MOV R74, R63 ;  /* 0x0000003f004a7202 */ /* 0x000fe20000000f00 */
[----:B------:R-:W-:-:S04]  /*43d20*/  IMAD.WIDE.U32.X R68, R59, R38, R68, P6 ;  /* 0x000000263b447225 */ /* 0x000fc800030e0444 */
[----:B------:R-:W-:Y:S01]  /*43d30*/  IMAD.WIDE.U32 R70, R204, R58, RZ ;  /* 0x0000003acc467225 */ /* 0x000fe200078e00ff */
[----:B------:R-:W-:-:S03]  /*43d40*/  IADD3.X R81, P1, P6, R68, R72, R76, P4, P1 ;  /* 0x0000004844517210 */ /* 0x000fc6000262244c */
[----:B------:R-:W-:Y:S01]  /*43d50*/  IMAD.IADD R58, R65, 0x1, R79 ;  /* 0x00000001413a7824 */ /* 0x000fe200078e024f */
[----:B------:R-:W-:Y:S01]  /*43d60*/  IADD3.X R144, PT, PT, R69, R73, R77, P1, P6 ;  /* 0x0000004945907210 */ /* 0x000fe20000fec44d */
[----:B------:R-:W-:-:S04]  /*43d70*/  IMAD.WIDE.U32 R64, R60, R130, RZ ;  /* 0x000000823c407225 */ /* 0x000fc800078e00ff */
[----:B------:R-:W-:-:S04]  /*43d80*/  IMAD.WIDE.U32 R70, P3, R54, R34, R70 ;  /* 0x0000002236467225 */ /* 0x000fc80007860046 */
[----:B------:R-:W-:Y:S01]  /*43d90*/  IMAD R79, R53, R40, R64 ;  /* 0x00000028354f7224 */ /* 0x000fe200078e0240 */
[----:B------:R-:W-:Y:S01]  /*43da0*/  IADD3 R70, P4, PT, R75, R70, RZ ;  /* 0x000000464b467210 */ /* 0x000fe20007f9e0ff */
[----:B------:R-:W-:Y:S01]  /*43db0*/  IMAD.WIDE.U32 R72, R61, R126, RZ ;  /* 0x0000007e3d487225 */ /* 0x000fe200078e00ff */
[----:B------:R-:W-:-:S03]  /*43dc0*/  IADD3.X R75, PT, PT, RZ, RZ, RZ, P5, !PT ;  /* 0x000000ffff4b7210 */ /* 0x000fc60002ffe4ff */
[----:B------:R-:W-:-:S04]  /*43dd0*/  IMAD.WIDE.U32 R66, R53, R130, RZ ;  /* 0x0000008235427225 */ /* 0x000fc800078e00ff */
[----:B------:R-:W-:-:S04]  /*43de0*/  IMAD.WIDE.U32 R64, P1, R53, R40, R64 ;  /* 0x0000002835407225 */ /* 0x000fc80007820040 */
[----:B------:R-:W-:Y:S01]  /*43df0*/  IMAD R147, R55, R36, R72 ;  /* 0x0000002437937224 */ /* 0x000fe200078e0248 */
[----:B------:R-:W-:Y:S01]  /*43e00*/  IADD3 RZ, P5, PT, R67, R64, RZ ;  /* 0x0000004043ff7210 */ /* 0x000fe20007fbe0ff */
[----:B------:R-:W-:-:S04]  /*43e10*/  IMAD.WIDE.U32 R68, R55, R126, RZ ;  /* 0x0000007e37447225 */ /* 0x000fc800078e00ff */
[----:B------:R-:W-:-:S04]  /*43e20*/  IMAD.WIDE.U32 R72, P6, R55, R36, R72 ;  /* 0x0000002437487225 */ /* 0x000fc800078c0048 */
[----:B------:R-:W-:Y:S01]  /*43e30*/  IMAD.X R77, RZ, RZ, RZ, P1 ;  /* 0x000000ffff4d7224 */ /* 0x000fe200008e06ff */
[----:B------:R-:W-:Y:S01]  /*43e40*/  IADD3 R141, P1, PT, R141, R66, RZ ;  /* 0x000000428d8d7210 */ /* 0x000fe20007f3e0ff */
[----:B------:R-:W-:Y:S01]  /*43e50*/  IMAD.MOV.U32 R76, RZ, RZ, R65 ;  /* 0x000000ffff4c7224 */ /* 0x000fe200078e0041 */
[----:B------:R-:W-:Y:S01]  /*43e60*/  IADD3.X R63, PT, PT, RZ, RZ, RZ, P6, !PT ;  /* 0x000000ffff3f7210 */ /* 0x000fe200037fe4ff */
[----:B------:R-:W-:Y:S01]  /*43e70*/  IMAD.IADD R79, R67, 0x1, R79 ;  /* 0x00000001434f7824 */ /* 0x000fe200078e024f */
[----:B------:R-:W-:Y:S01]  /*43e80*/  IADD3 R141, P6, PT, R141, R68, RZ ;  /* 0x000000448d8d7210 */ /* 0x000fe20007fde0ff */
[----:B------:R-:W-:Y:S01]  /*43e90*/  IMAD.WIDE.U32.X R76, R60, R40, R76, P5 ;  /* 0x000000283c4c7225 */ /* 0x000fe200028e044c */
[----:B------:R-:W-:Y:S02]  /*43ea0*/  IADD3 RZ, P5, PT, R69, R72, RZ ;  /* 0x0000004845ff7210 */ /* 0x000fe40007fbe0ff */
[----:B------:R-:W-:Y:S01]  /*43eb0*/  IADD3.X R142, P1, PT, R142, R79, RZ, P1, !PT ;  /* 0x0000004f8e8e7210 */ /* 0x000fe20000f3e4ff */
[----:B------:R-:W-:-:S04]  /*43ec0*/  IMAD.WIDE.U32 R64, R60, R128, RZ ;  /* 0x000000803c407225 */ /* 0x000fc800078e00ff */
[----:B------:R-:W-:Y:S02]  /*43ed0*/  IMAD.MOV.U32 R62, RZ, RZ, R73 ;  /* 0x000000ffff3e7224 */ /* 0x000fe400078e0049 */
[----:B------:R-:W-:Y:S02]  /*43ee0*/  IMAD.IADD R147, R69, 0x1, R147 ;  /* 0x0000000145937824 */ /* 0x000fe400078e0293 */
[----:B------:R-:W-:Y:S02]  /*43ef0*/  IMAD R73, R53, R39, R64 ;  /* 0x0000002735497224 */ /* 0x000fe400078e0240 */
[----:B------:R-:W-:-:S04]  /*43f00*/  IMAD.WIDE.U32.X R62, R61, R36, R62, P5 ;  /* 0x000000243d3e7225 */ /* 0x000fc800028e043e */
[----:B------:R-:W-:-:S04]  /*43f10*/  IMAD.WIDE.U32 R66, R53, R128, RZ ;  /* 0x0000008035427225 */ /* 0x000fc800078e00ff */
[----:B------:R-:W-:-:S04]  /*43f20*/  IMAD.WIDE.U32 R64, P5, R53, R39, R64 ;  /* 0x0000002735407225 */ /* 0x000fc800078a0040 */
[----:B------:R-:W-:Y:S01]  /*43f30*/  IMAD.WIDE.U32.X R74, R57, R227, R74, P2 ;  /* 0x000000e3394a7225 */ /* 0x000fe200010e044a */
[----:B------:R-:W-:Y:S02]  /*43f40*/  IADD3.X R57, P2, PT, R142, R147, RZ, P6, !PT ;  /* 0x000000938e397210 */ /* 0x000fe4000375e4ff */
[C---:B------:R-:W-:Y:S01]  /*43f50*/  IADD3 RZ, P6, PT, R67.reuse, R64, RZ ;  /* 0x0000004043ff7210 */ /* 0x040fe20007fde0ff */
[----:B------:R-:W-:Y:S01]  /*43f60*/  IMAD.X R69, RZ, RZ, RZ, P3 ;  /* 0x000000ffff457224 */ /* 0x000fe200018e06ff */
[----:B------:R-:W-:Y:S01]  /*43f70*/  IADD3.X R64, P1, P2, R62, R140, R76, P2, P1 ;  /* 0x0000008c3e407210 */ /* 0x000fe2000122244c */
[----:B------:R-:W-:Y:S01]  /*43f80*/  IMAD.MOV.U32 R68, RZ, RZ, R71 ;  /* 0x000000ffff447224 */ /* 0x000fe200078e0047 */
[----:B------:R-:W-:Y:S01]  /*43f90*/  IADD3 R142, PT, PT, R67, R73, RZ ;  /* 0x00000049438e7210 */ /* 0x000fe20007ffe0ff */
[----:B------:R-:W-:Y:S01]  /*43fa0*/  IMAD.WIDE.U32 R72, R52, R33, RZ ;  /* 0x0000002134487225 */ /* 0x000fe200078e00ff */
[----:B------:R-:W-:Y:S02]  /*43fb0*/  IADD3.X R146, PT, PT, R63, R143, R77, P1, P2 ;  /* 0x0000008f3f927210 */ /* 0x000fe40000fe444d */
[----:B------:R-:W-:Y:S01]  /*43fc0*/  IADD3 R147, P3, PT, R78, R66, RZ ;  /* 0x000000424e937210 */ /* 0x000fe20007f7e0ff */
[----:B------:R-:W-:Y:S01]  /*43fd0*/  IMAD.WIDE.U32 R76, R61, R130, RZ ;  /* 0x000000823d4c7225 */ /* 0x000fe200078e00ff */
[----:B------:R-:W-:-:S03]  /*43fe0*/  SHF.L.W.U32.HI R140, R56, 0xd, R134 ;  /* 0x0000000d388c7819 */ /* 0x000fc60000010e86 */
[----:B------:R-:W-:-:S04]  /*43ff0*/  IMAD.WIDE.U32 R66, R59, R33, RZ ;  /* 0x000000213b427225 */ /* 0x000fc800078e00ff */
[----:B------:R-:W-:-:S04]  /*44000*/  IMAD.WIDE.U32 R62, R60, R37, RZ ;  /* 0x000000253c3e7225 */ /* 0x000fc800078e00ff */
[CC--:B------:R-:W-:Y:S02]  /*44010*/  IMAD R151, R55.reuse, R40.reuse, R76 ;  /* 0x0000002837977224 */ /* 0x0c0fe400078e024c */
[----:B------:R-:W-:Y:S02]  /*44020*/  IMAD R149, R52, R35, R66 ;  /* 0x0000002334957224 */ /* 0x000fe400078e0242 */
[----:B------:R-:W-:-:S04]  /*44030*/  IMAD.WIDE.U32 R76, P1, R55, R40, R76 ;  /* 0x00000028374c7225 */ /* 0x000fc8000782004c */
[----:B------:R-:W-:-:S04]  /*44040*/  IMAD.WIDE.U32 R66, P2, R52, R35, R66 ;  /* 0x0000002334427225 */ /* 0x000fc80007840042 */
[CCC-:B------:R-:W-:Y:S02]  /*44050*/  IMAD R143, R53.reuse, R38.reuse, R62.reuse ;  /* 0x00000026358f7224 */ /* 0x1c0fe400078e023e */
[----:B------:R-:W-:Y:S02]  /*44060*/  IMAD.X R71, RZ, RZ, RZ, P5 ;  /* 0x000000ffff477224 */ /* 0x000fe400028e06ff */
[----:B------:R-:W-:-:S04]  /*44070*/  IMAD.WIDE.U32 R62, P5, R53, R38, R62 ;  /* 0x00000026353e7225 */ /* 0x000fc800078a003e */
[----:B------:R-:W-:Y:S01]  /*44080*/  IMAD.WIDE.U32 R78, R53, R37, RZ ;  /* 0x00000025354e7225 */ /* 0x000fe200078e00ff */
[----:B------:R-:W-:Y:S02]  /*44090*/  IADD3.X R53, PT, PT, RZ, RZ, RZ, P1, !PT ;  /* 0x000000ffff357210 */ /* 0x000fe40000ffe4ff */
[----:B------:R-:W-:Y:S01]  /*440a0*/  IADD3 R145, P1, PT, R145, R72, RZ ;  /* 0x0000004891917210 */ /* 0x000fe20007f3e0ff */
[----:B------:R-:W-:Y:S01]  /*440b0*/  IMAD.WIDE.U32.X R68, R54, R204, R68, P4 ;  /* 0x000000cc36447225 */ /* 0x000fe200020e0444 */
[C---:B------:R-:W-:Y:S02]  /*440c0*/  IADD3 RZ, P4, PT, R73.reuse, R66, RZ ;  /* 0x0000004249ff7210 */ /* 0x040fe40007f9e0ff */
[----:B------:R-:W-:Y:S01]  /*440d0*/  MOV R72, R67 ;  /* 0x0000004300487202 */ /* 0x000fe20000000f00 */
[----:B------:R-:W-:Y:S01]  /*440e0*/  IMAD.IADD R149, R73, 0x1, R149 ;  /* 0x0000000149957824 */ /* 0x000fe200078e0295 */
[----:B------:R-:W-:Y:S01]  /*440f0*/  IADD3.X R73, PT, PT, RZ, RZ, RZ, P2, !PT ;  /* 0x000000ffff497210 */ /* 0x000fe200017fe4ff */
[C---:B------:R-:W-:Y:S01]  /*44100*/  IMAD.IADD R148, R79.reuse, 0x1, R143 ;  /* 0x000000014f947824 */ /* 0x040fe200078e028f */
[----:B------:R-:W-:Y:S01]  /*44110*/  IADD3.X R66, P0, PT, R70, R58, RZ, P0, !PT ;  /* 0x0000003a46427210 */ /* 0x000fe2000071e4ff */
[----:B------:R-:W-:Y:S01]  /*44120*/  IMAD.MOV.U32 R70, RZ, RZ, R65 ;  /* 0x000000ffff467224 */ /* 0x000fe200078e0041 */
[----:B------:R-:W-:Y:S01]  /*44130*/  IADD3 RZ, P2, PT, R79, R62, RZ ;  /* 0x0000003e4fff7210 */ /* 0x000fe20007f5e0ff */
[----:B------:R-:W-:Y:S01]  /*44140*/  IMAD.WIDE.U32.X R72, R59, R35, R72, P4 ;  /* 0x000000233b487225 */ /* 0x000fe200020e0448 */
[----:B------:R-:W-:-:S02]  /*44150*/  SHF.L.W.U32.HI R143, R134, 0xd, R135 ;  /* 0x0000000d868f7819 */ /* 0x000fc40000010e87 */
[----:B------:R-:W-:Y:S01]  /*44160*/  IADD3.X R65, P1, PT, R66, R149, RZ, P1, !PT ;  /* 0x0000009542417210 */ /* 0x000fe20000f3e4ff */
[----:B------:R-:W-:Y:S01]  /*44170*/  IMAD.WIDE.U32 R58, R61, R128, RZ ;  /* 0x000000803d3a7225 */ /* 0x000fe200078e00ff */
[----:B------:R-:W-:-:S03]  /*44180*/  IADD3.X R66, P3, PT, R139, R142, RZ, P3, !PT ;  /* 0x0000008e8b427210 */ /* 0x000fc60001f7e4ff */
[----:B------:R-:W-:Y:S01]  /*44190*/  IMAD.X R79, RZ, RZ, RZ, P5 ;  /* 0x000000ffff4f7224 */ /* 0x000fe200028e06ff */
[----:B------:R-:W-:Y:S01]  /*441a0*/  IADD3 R145, P5, PT, R145, R78, RZ ;  /* 0x0000004e91917210 */ /* 0x000fe20007fbe0ff */
[----:B------:R-:W-:Y:S01]  /*441b0*/  IMAD.WIDE.U32.X R70, R60, R39, R70, P6 ;  /* 0x000000273c467225 */ /* 0x000fe200030e0446 */
[----:B------:R-:W-:-:S03]  /*441c0*/  IADD3 R140, P6, PT, R140, R137, RZ ;  /* 0x000000898c8c7210 */ /* 0x000fc60007fde0ff */
[----:B------:R-:W-:Y:S02]  /*441d0*/  IMAD.MOV.U32 R78, RZ, RZ, R63 ;  /* 0x000000ffff4e7224 */ /* 0x000fe400078e003f */
[----:B------:R-:W-:-:S04]  /*441e0*/  IMAD.WIDE.U32 R62, R55, R130, RZ ;  /* 0x00000082373e7225 */ /* 0x000fc800078e00ff */
[CCC-:B------:R-:W-:Y:S02]  /*441f0*/  IMAD R137, R55.reuse, R39.reuse, R58.reuse ;  /* 0x0000002737897224 */ /* 0x1c0fe400078e023a */
[----:B------:R-:W-:-:S04]  /*44200*/  IMAD.WIDE.U32 R58, P4, R55, R39, R58 ;  /* 0x00000027373a7225 */ /* 0x000fc8000788003a */
[----:B------:R-:W-:Y:S01]  /*44210*/  IMAD.WIDE.U32.X R78, R60, R38, R78, P2 ;  /* 0x000000263c4e7225 */ /* 0x000fe200010e044e */
[----:B------:R-:W-:Y:S02]  /*44220*/  IADD3.X R143, P2, PT, R143, R138, RZ, P6, !PT ;  /* 0x0000008a8f8f7210 */ /* 0x000fe4000375e4ff */
[C---:B------:R-:W-:Y:S01]  /*44230*/  IADD3 RZ, P6, PT, R63.reuse, R76, RZ ;  /* 0x0000004c3fff7210 */ /* 0x040fe20007fde0ff */
[----:B------:R-:W-:Y:S01]  /*44240*/  IMAD.IADD R67, R63, 0x1, R151 ;  /* 0x000000013f437824 */ /* 0x000fe200078e0297 */
[----:B------:R-:W-:Y:S01]  /*44250*/  IADD3.X R63, PT, PT, RZ, RZ, RZ, P4, !PT ;  /* 0x000000ffff3f7210 */ /* 0x000fe200027fe4ff */
[----:B------:R-:W-:Y:S01]  /*44260*/  IMAD.MOV.U32 R52, RZ, RZ, R77 ;  /* 0x000000ffff347224 */ /* 0x000fe200078e004d */
[----:B------:R-:W-:Y:S01]  /*44270*/  IADD3 R147, P4, PT, R147, R62, RZ ;  /* 0x0000003e93937210 */ /* 0x000fe20007f9e0ff */
[----:B------:R-:W-:Y:S01]  /*44280*/  IMAD.WIDE.U32 R54, R55, R128, RZ ;  /* 0x0000008037367225 */ /* 0x000fe200078e00ff */
[----:B------:R-:W-:Y:S02]  /*44290*/  LEA.HI.X R62, P2, R135, R51, RZ, 0xd, P2 ;  /* 0x00000033873e7211 */ /* 0x000fe40001056cff */
[----:B------:R-:W-:Y:S01]  /*442a0*/  IADD3.X R66, P4, PT, R66, R67, RZ, P4, !PT ;  /* 0x0000004342427210 */ /* 0x000fe2000279e4ff */
[----:B------:R-:W-:Y:S01]  /*442b0*/  IMAD.WIDE.U32.X R52, R61, R40, R52, P6 ;  /* 0x000000283d347225 */ /* 0x000fe200030e0434 */
[----:B------:R-:W-:-:S02]  /*442c0*/  SHF.L.W.U32.HI R60, R143, 0xd, R62 ;  /* 0x0000000d8f3c7819 */ /* 0x000fc40000010e3e */
[C---:B------:R-:W-:Y:S01]  /*442d0*/  IADD3 RZ, P6, PT, R55.reuse, R58, RZ ;  /* 0x0000003a37ff7210 */ /* 0x040fe20007fde0ff */
[----:B------:R-:W-:Y:S01]  /*442e0*/  IMAD.X R51, RZ, RZ, R80, P2 ;  /* 0x000000ffff337224 */ /* 0x000fe200010e0650 */
[----:B------:R-:W-:Y:S01]  /*442f0*/  IADD3 RZ, P2, PT, R60, R141, RZ ;  /* 0x0000008d3cff7210 */ /* 0x000fe20007f5e0ff */
[----:B------:R-:W-:Y:S01]  /*44300*/  IMAD.IADD R55, R55, 0x1, R137 ;  /* 0x0000000137377824 */ /* 0x000fe200078e0289 */
[----:B------:R-:W-:Y:S02]  /*44310*/  IADD3.X R67, P0, P1, R72, R74, R68, P1, P0 ;  /* 0x0000004a48437210 */ /* 0x000fe40000900444 */
[----:B------:R-:W-:Y:S02]  /*44320*/  SHF.L.W.U32.HI R58, R62, 0xd, R51 ;  /* 0x0000000d3e3a7819 */ /* 0x000fe40000010e33 */
[----:B------:R-:W-:Y:S02]  /*44330*/  MOV R62, R59 ;  /* 0x0000003b003e7202 */ /* 0x000fe40000000f00 */
[----:B------:R-:W-:-:S02]  /*44340*/  IADD3.X R69, PT, PT, R73, R75, R69, P0, P1 ;  /* 0x0000004b49457210 */ /* 0x000fc400007e2445 */
[----:B------:R-:W-:Y:S01]  /*44350*/  LOP3.LUT R137, R56, 0x7ffff, RZ, 0xc0, !PT ;  /* 0x0007ffff38897812 */ /* 0x000fe200078ec0ff */
[----:B------:R-:W-:Y:S01]  /*44360*/  IMAD.WIDE.U32.X R62, R61, R39, R62, P6 ;  /* 0x000000273d3e7225 */ /* 0x000fe200030e043e */
[----:B------:R-:W-:Y:S02]  /*44370*/  IADD3.X R59, P6, PT, R58, R57, RZ, P2, !PT ;  /* 0x000000393a3b7210 */ /* 0x000fe400017de4ff */
[----:B------:R-:W-:Y:S02]  /*44380*/  IADD3 R76, P2, PT, R145, R54, RZ ;  /* 0x00000036914c7210 */ /* 0x000fe40007f5e0ff */
[----:B------:R-:W-:Y:S02]  /*44390*/  LEA.HI.X R64, P6, R51, R64, RZ, 0xd, P6 ;  /* 0x0000004033407211 */ /* 0x000fe400030d6cff */
[----:B------:R-:W-:Y:S02]  /*443a0*/  IADD3.X R54, P5, PT, R65, R148, RZ, P5, !PT ;  /* 0x0000009441367210 */ /* 0x000fe40002fbe4ff */
[----:B------:R-:W-:Y:S01]  /*443b0*/  IADD3.X R58, P3, P4, R52, R81, R70, P4, P3 ;  /* 0x00000051343a7210 */ /* 0x000fe20002466446 */
[----:B------:R-:W-:Y:S01]  /*443c0*/  IMAD.X R57, RZ, RZ, R146, P6 ;  /* 0x000000ffff397224 */ /* 0x000fe200030e0692 */
[----:B------:R-:W-:-:S02]  /*443d0*/  IADD3.X R68, P2, PT, R54, R55, RZ, P2, !PT ;  /* 0x0000003736447210 */ /* 0x000fc4000175e4ff */
[----:B------:R-:W-:Y:S02]  /*443e0*/  SHF.L.W.U32.HI R54, R59, 0xd, R64 ;  /* 0x0000000d3b367819 */ /* 0x000fe40000010e40 */
[----:B------:R-:W-:Y:S02]  /*443f0*/  SHF.L.W.U32.HI R55, R64, 0xd, R57 ;  /* 0x0000000d40377819 */ /* 0x000fe40000010e39 */
[C---:B------:R-:W-:Y:S01]  /*44400*/  IADD3 RZ, P0, PT, R54.reuse, R147, RZ ;  /* 0x0000009336ff7210 */ /* 0x040fe20007f1e0ff */
[----:B------:R-:W-:Y:S01]  /*44410*/  IMAD.IADD R54, R54, 0x1, R147 ;  /* 0x0000000136367824 */ /* 0x000fe200078e0293 */
[----:B------:R-:W-:Y:S02]  /*44420*/  IADD3.X R70, PT, PT, R53, R144, R71, P3, P4 ;  /* 0x0000009035467210 */ /* 0x000fe40001fe8447 */
[----:B------:R-:W-:Y:S01]  /*44430*/  IADD3.X R64, P0, PT, R55, R66, RZ, P0, !PT ;  /* 0x0000004237407210 */ /* 0x000fe2000071e4ff */
[----:B------:R-:W-:Y:S01]  /*44440*/  IMAD.WIDE.U32 R134, R54, 0x13, RZ ;  /* 0x0000001336867825 */ /* 0x000fe200078e00ff */
[----:B------:R-:W-:-:S02]  /*44450*/  IADD3 R51, PT, PT, R60, R141, RZ ;  /* 0x0000008d3c337210 */ /* 0x000fc40007ffe0ff */
[----:B------:R-:W-:Y:S02]  /*44460*/  LEA.HI.X R57, P0, R57, R58, RZ, 0xd, P0 ;  /* 0x0000003a39397211 */ /* 0x000fe40000016cff */
[----:B------:R-:W-:Y:S01]  /*44470*/  LOP3.LUT R52, R59, 0x7ffff, RZ, 0xc0, !PT ;  /* 0x0007ffff3b347812 */ /* 0x000fe200078ec0ff */
[----:B------:R-:W-:Y:S01]  /*44480*/  IMAD.WIDE.U32 R72, R51, 0x26, RZ ;  /* 0x0000002633487825 */ /* 0x000fe200078e00ff */
[----:B------:R-:W-:Y:S02]  /*44490*/  IADD3.X R70, PT, PT, RZ, R70, RZ, P0, !PT ;  /* 0x00000046ff467210 */ /* 0x000fe400007fe4ff */
[----:B------:R-:W-:Y:S01]  /*444a0*/  SHF.L.W.U32.HI R55, R64, 0xd, R57 ;  /* 0x0000000d40377819 */ /* 0x000fe20000010e39 */
[CC--:B------:R-:W-:Y:S01]  /*444b0*/  IMAD.WIDE.U32 R60, R52.reuse, R51.reuse, RZ ;  /* 0x00000033343c7225 */ /* 0x0c0fe200078e00ff */
[----:B------:R-:W-:Y:S02]  /*444c0*/  SHF.L.W.U32.HI R57, R57, 0xd, R70 ;  /* 0x0000000d39397819 */ /* 0x000fe40000010e46 */
[----:B------:R-:W-:Y:S01]  /*444d0*/  IADD3 RZ, P0, PT, R55, R76, RZ ;  /* 0x0000004c37ff7210 */ /* 0x000fe20007f1e0ff */
[----:B------:R-:W-:Y:S01]  /*444e0*/  IMAD R155, R52, 0x26, RZ ;  /* 0x00000026349b7824 */ /* 0x000fe200078e02ff */
[----:B------:R-:W-:Y:S01]  /*444f0*/  LOP3.LUT R53, R64, 0x7ffff, RZ, 0xc0, !PT ;  /* 0x0007ffff40357812 */ /* 0x000fe200078ec0ff */
[----:B------:R-:W-:Y:S01]  /*44500*/  IMAD.WIDE.U32 R60, P1, R52, R51, R60 ;  /* 0x00000033343c7225 */ /* 0x000fe2000782003c */
[----:B------:R-:W-:-:S02]  /*44510*/  IADD3.X R67, P2, P5, R62, R67, R78, P2, P5 ;  /* 0x000000433e437210 */ /* 0x000fc4000154a44e */
[----:B------:R-:W-:Y:S01]  /*44520*/  IADD3.X R71, P0, PT, R57, R68, RZ, P0, !PT ;  /* 0x0000004439477210 */ /* 0x000fe2000071e4ff */
[----:B------:R-:W-:Y:S01]  /*44530*/  IMAD.WIDE.U32 R58, R53, R72, RZ ;  /* 0x00000048353a7225 */ /* 0x000fe200078e00ff */
[----:B------:R-:W-:Y:S02]  /*44540*/  IADD3.X R66, PT, PT, R63, R69, R79, P2, P5 ;  /* 0x000000453f427210 */ /* 0x000fe400017ea44f */
[----:B------:R-:W-:Y:S01]  /*44550*/  LEA.HI.X R70, P0, R70, R67, RZ, 0xd, P0 ;  /* 0x0000004346467211 */ /* 0x000fe20000016cff */
[----:B------:R-:W-:Y:S01]  /*44560*/  IMAD.IADD R155, R73, 0x1, R155 ;  /* 0x00000001499b7824 */ /* 0x000fe200078e029b */
[----:B------:R-:W-:Y:S01]  /*44570*/  LOP3.LUT R143, R143, 0x7ffff, RZ, 0xc0, !PT ;  /* 0x0007ffff8f8f7812 */ /* 0x000fe200078ec0ff */
[----:B------:R-:W-:Y:S01]  /*44580*/  IMAD.MOV.U32 R62, RZ, RZ, R61 ;  /* 0x000000ffff3e7224 */ /* 0x000fe200078e003d */
[----:B------:R-:W-:Y:S01]  /*44590*/  IADD3.X R61, PT, PT, RZ, R66, RZ, P0, !PT ;  /* 0x00000042ff3d7210 */ /* 0x000fe200007fe4ff */
[----:B------:R-:W-:Y:S01]  /*445a0*/  IMAD.WIDE.U32 R78, R51, R51, RZ ;  /* 0x00000033334e7225 */ /* 0x000fe200078e00ff */
[----:B------:R-:W-:-:S02]  /*445b0*/  SHF.L.W.U32.HI R57, R71, 0xd, R70 ;  /* 0x0000000d47397819 */ /* 0x000fc40000010e46 */
[----:B------:R-:W-:Y:S01]  /*445c0*/  SHF.L.W.U32.HI R70, R70, 0xd, R61 ;  /* 0x0000000d46467819 */ /* 0x000fe20000010e3d */
[----:B------:R-:W-:Y:S01]  /*445d0*/  IMAD.X R63, RZ, RZ, RZ, P1 ;  /* 0x000000ffff3f7224 */ /* 0x000fe200008e06ff */
[----:B------:R-:W-:Y:S01]  /*445e0*/  IADD3 R148, P5, PT, R79, R60, RZ ;  /* 0x0000003c4f947210 */ /* 0x000fe20007fbe0ff */
[----:B------:R-:W-:-:S04]  /*445f0*/  IMAD.WIDE.U32 R58, P1, R155, R54, R58 ;  /* 0x000000369b3a7225 */ /* 0x000fc8000782003a */
[----:B------:R-:W-:Y:S01]  /*44600*/  IMAD.WIDE.U32 R138, R54, R72, RZ ;  /* 0x00000048368a7225 */ /* 0x000fe200078e00ff */
[----:B------:R-:W-:-:S03]  /*44610*/  IADD3.X R65, PT, PT, RZ, RZ, RZ, P1, !PT ;  /* 0x000000ffff417210 */ /* 0x000fc60000ffe4ff */
[----:B------:R-:W-:Y:S01]  /*44620*/  IMAD R67, R53, 0x13, RZ ;  /* 0x0000001335437824 */ /* 0x000fe200078e02ff */
[----:B------:R-:W-:Y:S01]  /*44630*/  IADD3 R79, P6, PT, R139, R58, RZ ;  /* 0x0000003a8b4f7210 */ /* 0x000fe20007fde0ff */
[----:B------:R-:W-:Y:S02]  /*44640*/  IMAD.IADD R55, R55, 0x1, R76 ;  /* 0x0000000137377824 */ /* 0x000fe400078e024c */
[----:B------:R-:W-:Y:S02]  /*44650*/  IMAD.MOV.U32 R64, RZ, RZ, R59 ;  /* 0x000000ffff407224 */ /* 0x000fe400078e003b */
[----:B------:R-:W-:Y:S01]  /*44660*/  IMAD.WIDE.U32 R136, R57, 0x13, R136 ;  /* 0x0000001339887825 */ /* 0x000fe200078e0088 */
[----:B------:R-:W-:-:S03]  /*44670*/  LOP3.LUT R57, R71, 0x7ffff, RZ, 0xc0, !PT ;  /* 0x0007ffff47397812 */ /* 0x000fc600078ec0ff */
[----:B------:R-:W-:-:S04]  /*44680*/  IMAD.WIDE.U32 R58, R53, R134, RZ ;  /* 0x00000086353a7225 */ /* 0x000fc800078e00ff */
[----:B------:R-:W-:Y:S02]  /*44690*/  IMAD.IADD R56, R135, 0x1, R67 ;  /* 0x0000000187387824 */ /* 0x000fe400078e0243 */
[----:B------:R-:W-:-:S04]  /*446a0*/  IMAD.WIDE.U32 R66, R54, 0x26, RZ ;  /* 0x0000002636427825 */ /* 0x000fc800078e00ff */
[----:B------:R-:W-:Y:S02]  /*446b0*/  IMAD R139, R70, 0x13, RZ ;  /* 0x00000013468b7824 */ /* 0x000fe400078e02ff */
[----:B------:R-:W-:-:S04]  /*446c0*/  IMAD.WIDE.U32 R68, R54, R134, RZ ;  /* 0x0000008636447225 */ /* 0x000fc800078e00ff */
[----:B------:R-:W-:-:S04]  /*446d0*/  IMAD.WIDE.U32 R60, R55, R72, RZ ;  /* 0x00000048373c7225 */ /* 0x000fc800078e00ff */
[----:B------:R-:W-:Y:S01]  /*446e0*/  IMAD R73, R53, 0x26, RZ ;  /* 0x0000002635497824 */ /* 0x000fe200078e02ff */
[----:B------:R-:W-:Y:S01]  /*446f0*/  IADD3 R154, P0, PT, R60, R68, RZ ;  /* 0x000000443c9a7210 */ /* 0x000fe20007f1e0ff */
[----:B------:R-:W-:Y:S02]  /*44700*/  IMAD.SHL.U32 R150, R136, 0x2, RZ ;  /* 0x0000000288967824 */ /* 0x000fe400078e00ff */
[-CC-:B------:R-:W-:Y:S01]  /*44710*/  IMAD R75, R56, R54.reuse, R58.reuse ;  /* 0x00000036384b7224 */ /* 0x180fe200078e023a */
[----:B------:R-:W-:Y:S01]  /*44720*/  IADD3 R60, PT, PT, R67, R73, RZ ;  /* 0x00000049433c7210 */ /* 0x000fe20007ffe0ff */
[----:B------:R-:W-:Y:S01]  /*44730*/  IMAD.IADD R139, R137, 0x1, R139 ;  /* 0x00000001898b7824 */ /* 0x000fe200078e028b */
[----:B------:R-:W-:Y:S01]  /*44740*/  LOP3.LUT R150, R150, 0xfffffffe, RZ, 0xc0, !PT ;  /* 0xfffffffe96967812 */ /* 0x000fe200078ec0ff */
[----:B------:R-:W-:-:S03]  /*44750*/  IMAD.WIDE.U32 R58, P1, R56, R54, R58 ;  /* 0x00000036383a7225 */ /* 0x000fc6000782003a */
[----:B------:R-:W-:Y:S01]  /*44760*/  SHF.L.U64.HI R149, R136, 0x1, R139 ;  /* 0x0000000188957819 */ /* 0x000fe2000001028b */
[----:B------:R-:W-:Y:S01]  /*44770*/  IMAD.WIDE.U32 R76, R57, R66, RZ ;  /* 0x00000042394c7225 */ /* 0x000fe200078e00ff */
[----:B------:R-:W-:Y:S02]  /*44780*/  IADD3 RZ, P2, PT, R69, R58, RZ ;  /* 0x0000003a45ff7210 */ /* 0x000fe40007f5e0ff */
[----:B------:R-:W-:Y:S01]  /*44790*/  LOP3.LUT R149, R149, 0xfffff, RZ, 0xc0, !PT ;  /* 0x000fffff95957812 */ /* 0x000fe200078ec0ff */
[----:B------:R-:W-:Y:S01]  /*447a0*/  IMAD.IADD R156, R69, 0x1, R75 ;  /* 0x00000001459c7824 */ /* 0x000fe200078e024b */
[----:B------:R-:W-:Y:S01]  /*447b0*/  IADD3.X R75, PT, PT, RZ, RZ, RZ, P1, !PT ;  /* 0x000000ffff4b7210 */ /* 0x000fe20000ffe4ff */
[----:B------:R-:W-:Y:S01]  /*447c0*/  IMAD.WIDE.U32 R66, R55, R66, RZ ;  /* 0x0000004237427225 */ /* 0x000fe200078e00ff */
[----:B------:R-:W-:-:S03]  /*447d0*/  LEA.HI R58, P1, R139, R140, RZ, 0xd ;  /* 0x0000008c8b3a7211 */ /* 0x000fc600078368ff */
[----:B------:R-:W-:-:S04]  /*447e0*/  IMAD.WIDE.U32 R76, P3, R60, R55, R76 ;  /* 0x000000373c4c7225 */ /* 0x000fc8000786004c */
[----:B------:R-:W-:Y:S01]  /*447f0*/  IMAD.WIDE.U32 R68, R52, R150, RZ ;  /* 0x0000009634447225 */ /* 0x000fe200078e00ff */
[----:B------:R-:W-:-:S03]  /*44800*/  IADD3 R151, P4, PT, R67, R76, RZ ;  /* 0x0000004c43977210 */ /* 0x000fc60007f9e0ff */
[----:B------:R-:W-:Y:S01]  /*44810*/  IMAD.MOV.U32 R74, RZ, RZ, R59 ;  /* 0x000000ffff4a7224 */ /* 0x000fe200078e003b */
[----:B------:R-:W-:Y:S01]  /*44820*/  IADD3.X R59, PT, PT, RZ, R143, RZ, P1, !PT ;  /* 0x0000008fff3b7210 */ /* 0x000fe20000ffe4ff */
[----:B------:R-:W-:Y:S02]  /*44830*/  IMAD.MOV.U32 R144, RZ, RZ, R77 ;  /* 0x000000ffff907224 */ /* 0x000fe400078e004d */
[----:B------:R-:W-:-:S04]  /*44840*/  IMAD.WIDE.U32 R70, P1, R149, R51, R68 ;  /* 0x0000003395467225 */ /* 0x000fc80007820044 */
[----:B------:R-:W-:Y:S01]  /*44850*/  IMAD.WIDE.U32 R76, R51, R150, RZ ;  /* 0x00000096334c7225 */ /* 0x000fe200078e00ff */
[----:B------:R-:W-:-:S03]  /*44860*/  MOV R146, R71 ;  /* 0x0000004700927202 */ /* 0x000fc60000000f00 */
[----:B------:R-:W-:-:S04]  /*44870*/  IMAD.WIDE.U32 R80, R59, R58, RZ ;  /* 0x0000003a3b507225 */ /* 0x000fc800078e00ff */
[----:B------:R-:W-:Y:S01]  /*44880*/  IMAD.X R147, RZ, RZ, RZ, P1 ;  /* 0x000000ffff937224 */ /* 0x000fe200008e06ff */
[----:B------:R-:W-:Y:S01]  /*44890*/  IADD3 RZ, P1, PT, R77, R70, RZ ;  /* 0x000000464dff7210 */ /* 0x000fe20007f3e0ff */
[----:B------:R-:W-:Y:S02]  /*448a0*/  IMAD R153, R149, R51, R68 ;  /* 0x0000003395997224 */ /* 0x000fe400078e0244 */
[----:B------:R-:W-:-:S04]  /*448b0*/  IMAD.WIDE.U32 R140, R58, R58, RZ ;  /* 0x0000003a3a8c7225 */ /* 0x000fc800078e00ff */
[----:B------:R-:W-:Y:S02]  /*448c0*/  IMAD.X R145, RZ, RZ, RZ, P3 ;  /* 0x000000ffff917224 */ /* 0x000fe400018e06ff */
[----:B------:R-:W-:-:S04]  /*448d0*/  IMAD.WIDE.U32 R68, R58, 0x26, RZ ;  /* 0x000000263a447825 */ /* 0x000fc800078e00ff */
[----:B------:R-:W-:-:S04]  /*448e0*/  IMAD.WIDE.U32 R142, P3, R58, R59, R80 ;  /* 0x0000003b3a8e7225 */ /* 0x000fc80007860050 */
[----:B------:R-:W-:Y:S01]  /*448f0*/  IMAD.WIDE.U32.X R70, R149, R52, R146, P1 ;  /* 0x0000003495467225 */ /* 0x000fe200008e0492 */
[----:B------:R-:W-:-:S03]  /*44900*/  IADD3 R147, P1, PT, R140, R66, RZ ;  /* 0x000000428c937210 */ /* 0x000fc60007f3e0ff */
[----:B------:R-:W-:Y:S02]  /*44910*/  IMAD R157, R59, 0x26, RZ ;  /* 0x000000263b9d7824 */ /* 0x000fe400078e02ff */
[----:B------:R-:W-:Y:S01]  /*44920*/  IMAD.X R81, RZ, RZ, RZ, P3 ;  /* 0x000000ffff517224 */ /* 0x000fe200018e06ff */
[----:B------:R-:W-:Y:S01]  /*44930*/  IADD3 RZ, P3, PT, R141, R142, RZ ;  /* 0x0000008e8dff7210 */ /* 0x000fe20007f7e0ff */
[----:B------:R-:W-:Y:S01]  /*44940*/  IMAD R140, R58, R59, R80 ;  /* 0x0000003b3a8c7224 */ /* 0x000fe200078e0250 */
[----:B------:R-:W-:Y:S01]  /*44950*/  MOV R80, R143 ;  /* 0x0000008f00507202 */ /* 0x000fe20000000f00 */
[----:B------:R-:W-:-:S04]  /*44960*/  IMAD.WIDE.U32 R66, R57, R68, RZ ;  /* 0x0000004439427225 */ /* 0x000fc800078e00ff */
[----:B------:R-:W-:Y:S02]  /*44970*/  IMAD.IADD R157, R69, 0x1, R157 ;  /* 0x00000001459d7824 */ /* 0x000fe400078e029d */
[----:B------:R-:W-:-:S04]  /*44980*/  IMAD.WIDE.U32.X R142, R59, R59, R80, P3 ;  /* 0x0000003b3b8e7225 */ /* 0x000fc800018e0450 */
[----:B------:R-:W-:-:S04]  /*44990*/  IMAD.WIDE.U32 R72, R57, R72, RZ ;  /* 0x0000004839487225 */ /* 0x000fc800078e00ff */
[----:B------:R-:W-:-:S04]  /*449a0*/  IMAD.WIDE.U32 R80, P3, R157, R55, R66 ;  /* 0x000000379d507225 */ /* 0x000fc80007860042 */
[----:B------:R-:W-:Y:S01]  /*449b0*/  IMAD.IADD R140, R141, 0x1, R140 ;  /* 0x000000018d8c7824 */ /* 0x000fe200078e028c */
[----:B------:R-:W-:Y:S01]  /*449c0*/  IADD3.X R141, PT, PT, RZ, RZ, RZ, P3, !PT ;  /* 0x000000ffff8d7210 */ /* 0x000fe20001ffe4ff */
[----:B------:R-:W-:Y:S01]  /*449d0*/  IMAD.WIDE.U32.X R144, R60, R57, R144, P4 ;  /* 0x000000393c907225 */ /* 0x000fe200020e0490 */
[----:B------:R-:W-:Y:S02]  /*449e0*/  IADD3 R152, P4, PT, R147, R76, RZ ;  /* 0x0000004c93987210 */ /* 0x000fe40007f9e0ff */
[----:B------:R-:W-:Y:S01]  /*449f0*/  IADD3.X R151, P1, PT, R151, R140, RZ, P1, !PT ;  /* 0x0000008c97977210 */ /* 0x000fe20000f3e4ff */
[----:B------:R-:W-:Y:S01]  /*44a00*/  IMAD.IADD R146, R77, 0x1, R153 ;  /* 0x000000014d927824 */ /* 0x000fe200078e0299 */
[----:B------:R-:W-:Y:S01]  /*44a10*/  LOP3.LUT R60, R139, 0x7ffff, RZ, 0xc0, !PT ;  /* 0x0007ffff8b3c7812 */ /* 0x000fe200078ec0ff */
[----:B------:R-:W-:Y:S01]  /*44a20*/  IMAD.WIDE.U32 R72, P3, R155, R55, R72 ;  /* 0x000000379b487225 */ /* 0x000fe20007860048 */
[----:B------:R-:W-:Y:S02]  /*44a30*/  MOV R140, R81 ;  /* 0x00000051008c7202 */ /* 0x000fe40000000f00 */
[----:B------:R-:W-:Y:S01]  /*44a40*/  IADD3.X R151, P4, PT, R151, R146, RZ, P4, !PT ;  /* 0x0000009297977210 */ /* 0x000fe2000279e4ff */
[----:B------:R-:W-:-:S03]  /*44a50*/  IMAD.WIDE.U32 R76, R136, R136, RZ ;  /* 0x00000088884c7225 */ /* 0x000fc600078e00ff */
[----:B------:R-:W-:Y:S01]  /*44a60*/  IADD3.X R153, P1, P4, R70, R142, R144, P4, P1 ;  /* 0x0000008e46997210 */ /* 0x000fe20002422490 */
[----:B------:R-:W-:Y:S01]  /*44a70*/  IMAD.WIDE.U32.X R64, R155, R53, R64, P6 ;  /* 0x000000359b407225 */ /* 0x000fe200030e0440 */
[----:B------:R-:W-:-:S03]  /*44a80*/  IADD3 R61, P6, PT, R61, R72, RZ ;  /* 0x000000483d3d7210 */ /* 0x000fc60007fde0ff */
[----:B------:R-:W-:Y:S01]  /*44a90*/  IMAD.X R147, RZ, RZ, RZ, P3 ;  /* 0x000000ffff937224 */ /* 0x000fe200018e06ff */
[----:B------:R-:W-:Y:S01]  /*44aa0*/  IADD3 R159, P3, PT, R76, R138, RZ ;  /* 0x0000008a4c9f7210 */ /* 0x000fe20007f7e0ff */
[----:B------:R-:W-:Y:S01]  /*44ab0*/  IMAD.MOV.U32 R146, RZ, RZ, R73 ;  /* 0x000000ffff927224 */ /* 0x000fe200078e0049 */
[----:B------:R-:W-:Y:S01]  /*44ac0*/  IADD3.X R156, P0, PT, R61, R156, RZ, P0, !PT ;  /* 0x0000009c3d9c7210 */ /* 0x000fe2000071e4ff */
[----:B------:R-:W-:-:S04]  /*44ad0*/  IMAD.WIDE.U32 R138, R60, R136, RZ ;  /* 0x000000883c8a7225 */ /* 0x000fc800078e00ff */
[----:B------:R-:W-:-:S04]  /*44ae0*/  IMAD.WIDE.U32 R68, R55, R68, RZ ;  /* 0x0000004437447225 */ /* 0x000fc800078e00ff */
[----:B------:R-:W-:Y:S01]  /*44af0*/  IMAD.WIDE.U32.X R72, R155, R57, R146, P6 ;  /* 0x000000399b487225 */ /* 0x000fe200030e0492 */
[----:B------:R-:W-:Y:S02]  /*44b00*/  IADD3.X R146, PT, PT, R71, R143, R145, P1, P4 ;  /* 0x0000008f47927210 */ /* 0x000fe40000fe8491 */
[----:B------:R-:W-:Y:S01]  /*44b10*/  IADD3 RZ, P4, PT, R69, R80, RZ ;  /* 0x0000005045ff7210 */ /* 0x000fe20007f9e0ff */
[----:B------:R-:W-:-:S04]  /*44b20*/  IMAD.WIDE.U32 R70, P1, R60, R136, R138 ;  /* 0x000000883c467225 */ /* 0x000fc8000782008a */
[----:B------:R-:W-:-:S04]  /*44b30*/  IMAD.WIDE.U32 R80, R149, R58, RZ ;  /* 0x0000003a95507225 */ /* 0x000fc800078e00ff */
[----:B------:R-:W-:Y:S02]  /*44b40*/  IMAD R139, R60, R136, R138 ;  /* 0x000000883c8b7224 */ /* 0x000fe400078e028a */
[----:B------:R-:W-:Y:S01]  /*44b50*/  IMAD.WIDE.U32.X R140, R157, R57, R140, P4 ;  /* 0x000000399d8c7225 */ /* 0x000fe200020e048c */
[----:B------:R-:W-:-:S03]  /*44b60*/  IADD3 RZ, P4, PT, R77, R70, RZ ;  /* 0x000000464dff7210 */ /* 0x000fc60007f9e0ff */
[----:B------:R-:W-:Y:S02]  /*44b70*/  IMAD.IADD R70, R77, 0x1, R139 ;  /* 0x000000014d467824 */ /* 0x000fe400078e028b */
[----:B------:R-:W-:Y:S02]  /*44b80*/  IMAD R147, R157, R55, R66 ;  /* 0x000000379d937224 */ /* 0x000fe400078e0242 */
[----:B------:R-:W-:Y:S01]  /*44b90*/  IMAD.WIDE.U32 R76, R150, R58, RZ ;  /* 0x0000003a964c7225 */ /* 0x000fe200078e00ff */
[----:B------:R-:W-:-:S03]  /*44ba0*/  IADD3.X R79, P3, PT, R79, R70, RZ, P3, !PT ;  /* 0x000000464f4f7210 */ /* 0x000fc60001f7e4ff */
[CCC-:B------:R-:W-:Y:S02]  /*44bb0*/  IMAD R157, R150.reuse, R59.reuse, R80.reuse ;  /* 0x0000003b969d7224 */ /* 0x1c0fe400078e0250 */
[----:B------:R-:W-:-:S03]  /*44bc0*/  IMAD.WIDE.U32 R66, P6, R150, R59, R80 ;  /* 0x0000003b96427225 */ /* 0x000fc600078c0050 */
[----:B------:R-:W-:Y:S01]  /*44bd0*/  IADD3 R157, PT, PT, R77, R157, RZ ;  /* 0x0000009d4d9d7210 */ /* 0x000fe20007ffe0ff */
[----:B------:R-:W-:Y:S01]  /*44be0*/  IMAD.X R143, RZ, RZ, RZ, P1 ;  /* 0x000000ffff8f7224 */ /* 0x000fe200008e06ff */
[----:B------:R-:W-:Y:S01]  /*44bf0*/  IADD3 R155, P1, PT, R154, R76, RZ ;  /* 0x0000004c9a9b7210 */ /* 0x000fe20007f3e0ff */
[----:B------:R-:W-:Y:S02]  /*44c00*/  IMAD.MOV.U32 R142, RZ, RZ, R71 ;  /* 0x000000ffff8e7224 */ /* 0x000fe400078e0047 */
[----:B------:R-:W-:Y:S01]  /*44c10*/  IMAD.WIDE.U32 R138, R55, 0x13, RZ ;  /* 0x00000013378a7825 */ /* 0x000fe200078e00ff */
[----:B------:R-:W-:-:S03]  /*44c20*/  IADD3.X R157, P1, PT, R156, R157, RZ, P1, !PT ;  /* 0x0000009d9c9d7210 */ /* 0x000fc60000f3e4ff */
[----:B------:R-:W-:Y:S01]  /*44c30*/  IMAD.WIDE.U32.X R74, R56, R53, R74, P2 ;  /* 0x00000035384a7225 */ /* 0x000fe200010e044a */
[----:B------:R-:W-:Y:S02]  /*44c40*/  IADD3 RZ, P2, PT, R77, R66, RZ ;  /* 0x000000424dff7210 */ /* 0x000fe40007f5e0ff */
[----:B------:R-:W-:Y:S01]  /*44c50*/  IADD3.X R77, PT, PT, RZ, RZ, RZ, P6, !PT ;  /* 0x000000ffff4d7210 */ /* 0x000fe200037fe4ff */
[----:B------:R-:W-:Y:S01]  /*44c60*/  IMAD.WIDE.U32.X R142, R60, R60, R142, P4 ;  /* 0x0000003c3c8e7225 */ /* 0x000fe200020e048e */
[----:B------:R-:W-:-:S03]  /*44c70*/  IADD3 R68, P4, PT, R159, R68, RZ ;  /* 0x000000449f447210 */ /* 0x000fc60007f9e0ff */
[----:B------:R-:W-:Y:S02]  /*44c80*/  IMAD.IADD R158, R69, 0x1, R147 ;  /* 0x00000001459e7824 */ /* 0x000fe400078e0293 */
[----:B------:R-:W-:Y:S02]  /*44c90*/  IMAD.MOV.U32 R76, RZ, RZ, R67 ;  /* 0x000000ffff4c7224 */ /* 0x000fe400078e0043 */
[----:B------:R-:W-:Y:S01]  /*44ca0*/  IMAD R61, R57, 0x13, RZ ;  /* 0x00000013393d7824 */ /* 0x000fe200078e02ff */
[----:B------:R-:W-:Y:S01]  /*44cb0*/  IADD3.X R69, P4, PT, R79, R158, RZ, P4, !PT ;  /* 0x0000009e4f457210 */ /* 0x000fe2000279e4ff */
[----:B------:R-:W-:-:S03]  /*44cc0*/  IMAD.WIDE.U32 R144, R57, R138, RZ ;  /* 0x0000008a39907225 */ /* 0x000fc600078e00ff */
[----:B------:R-:W-:Y:S01]  /*44cd0*/  IADD3.X R142, P3, P4, R140, R142, R64, P4, P3 ;  /* 0x0000008e8c8e7210 */ /* 0x000fe20002466440 */
[----:B------:R-:W-:-:S03]  /*44ce0*/  IMAD.WIDE.U32 R66, R55, R150, RZ ;  /* 0x0000009637427225 */ /* 0x000fc600078e00ff */
[----:B------:R-:W-:Y:S01]  /*44cf0*/  IADD3.X R65, PT, PT, R141, R143, R65, P3, P4 ;  /* 0x0000008f8d417210 */ /* 0x000fe20001fe8441 */
[----:B------:R-:W-:Y:S01]  /*44d00*/  IMAD.WIDE.U32.X R76, R149, R59, R76, P2 ;  /* 0x0000003b954c7225 */ /* 0x000fe200010e044c */
[----:B------:R-:W-:Y:S02]  /*44d10*/  IADD3 R147, P2, PT, R66, R78, RZ ;  /* 0x0000004e42937210 */ /* 0x000fe40007f5e0ff */
[----:B------:R-:W-:Y:S01]  /*44d20*/  SHF.L.W.U32.HI R66, R69, 0xd, R142 ;  /* 0x0000000d45427819 */ /* 0x000fe20000010e8e */
[----:B------:R-:W-:Y:S01]  /*44d30*/  IMAD.IADD R61, R139, 0x1, R61 ;  /* 0x000000018b3d7824 */ /* 0x000fe200078e023d */
[----:B------:R-:W-:Y:S01]  /*44d40*/  IADD3.X R72, P0, P1, R76, R74, R72, P1, P0 ;  /* 0x0000004a4c487210 */ /* 0x000fe20000900448 */
[----:B------:R-:W-:Y:S01]  /*44d50*/  IMAD.WIDE.U32 R78, R53, R150, RZ ;  /* 0x00000096354e7225 */ /* 0x000fe200078e00ff */
[----:B------:R-:W-:Y:S02]  /*44d60*/  SHF.L.W.U32.HI R142, R142, 0xd, R65 ;  /* 0x0000000d8e8e7819 */ /* 0x000fe40000010e41 */
[----:B------:R-:W-:Y:S01]  /*44d70*/  IADD3.X R76, PT, PT, R77, R75, R73, P0, P1 ;  /* 0x0000004b4d4c7210 */ /* 0x000fe200007e2449 */
[----:B------:R-:W-:Y:S01]  /*44d80*/  IMAD.WIDE.U32 R144, P6, R61, R55, R144 ;  /* 0x000000373d907225 */ /* 0x000fe200078c0090 */
[----:B------:R-:W-:-:S02]  /*44d90*/  IADD3 R66, P1, PT, R66, R155, RZ ;  /* 0x0000009b42427210 */ /* 0x000fc40007f3e0ff */
[----:B------:R-:W-:Y:S01]  /*44da0*/  SHF.L.U64.HI R143, R58, 0x1, R59 ;  /* 0x000000013a8f7819 */ /* 0x000fe2000001023b */
[----:B------:R-:W-:Y:S01]  /*44db0*/  IMAD.WIDE.U32 R80, R55, R138, RZ ;  /* 0x0000008a37507225 */ /* 0x000fe200078e00ff */
[----:B------:R-:W-:Y:S02]  /*44dc0*/  IADD3.X R71, PT, PT, RZ, RZ, RZ, P6, !PT ;  /* 0x000000ffff477210 */ /* 0x000fe400037fe4ff */
[----:B------:R-:W-:Y:S01]  /*44dd0*/  IADD3.X R142, P1, PT, R142, R157, RZ, P1, !PT ;  /* 0x0000009d8e8e7210 */ /* 0x000fe20000f3e4ff */
[--C-:B------:R-:W-:Y:S01]  /*44de0*/  IMAD R73, R149, R54, R78.reuse ;  /* 0x0000003695497224 */ /* 0x100fe200078e024e */
[----:B------:R-:W-:Y:S01]  /*44df0*/  IADD3 R154, P6, PT, R81, R144, RZ ;  /* 0x00000090519a7210 */ /* 0x000fe20007fde0ff */
[----:B------:R-:W-:Y:S01]  /*44e00*/  IMAD.MOV.U32 R70, RZ, RZ, R145 ;  /* 0x000000ffff467224 */ /* 0x000fe200078e0091 */
[----:B------:R-:W-:Y:S01]  /*44e10*/  IADD3.X R141, P1, PT, RZ, R72, RZ, P1, !PT ;  /* 0x00000048ff8d7210 */ /* 0x000fe20000f3e4ff */
[----:B------:R-:W-:Y:S01]  /*44e20*/  IMAD.WIDE.U32 R78, P3, R149, R54, R78 ;  /* 0x00000036954e7225 */ /* 0x000fe2000786004e */
[----:B------:R-:W-:-:S03]  /*44e30*/  LOP3.LUT R69, R69, 0x7ffff, RZ, 0xc0, !PT ;  /* 0x0007ffff45457812 */ /* 0x000fc600078ec0ff */
[----:B------:R-:W-:Y:S01]  /*44e40*/  IMAD.WIDE.U32 R144, R54, R150, RZ ;  /* 0x0000009636907225 */ /* 0x000fe200078e00ff */
[----:B------:R-:W-:-:S03]  /*44e50*/  IADD3.X R75, PT, PT, RZ, RZ, RZ, P3, !PT ;  /* 0x000000ffff4b7210 */ /* 0x000fc60001ffe4ff */
[----:B------:R-:W-:Y:S01]  /*44e60*/  IMAD.WIDE.U32 R64, R57, R150, RZ ;  /* 0x0000009639407225 */ /* 0x000fe200078e00ff */
[----:B------:R-:W-:Y:S02]  /*44e70*/  IADD3 RZ, P3, PT, R145, R78, RZ ;  /* 0x0000004e91ff7210 */ /* 0x000fe40007f7e0ff */
[----:B------:R-:W-:Y:S01]  /*44e80*/  IADD3 R81, P0, PT, R144, R80, RZ ;  /* 0x0000005090517210 */ /* 0x000fe20007f1e0ff */
[CCC-:B------:R-:W-:Y:S02]  /*44e90*/  IMAD R157, R149.reuse, R55.reuse, R64.reuse ;  /* 0x00000037959d7224 */ /* 0x1c0fe400078e0240 */
[----:B------:R-:W-:-:S03]  /*44ea0*/  IMAD.WIDE.U32 R64, P4, R149, R55, R64 ;  /* 0x0000003795407225 */ /* 0x000fc60007880040 */
[----:B------:R-:W-:Y:S01]  /*44eb0*/  IADD3 R157, PT, PT, R67, R157, RZ ;  /* 0x0000009d439d7210 */ /* 0x000fe20007ffe0ff */
[----:B------:R-:W-:Y:S01]  /*44ec0*/  IMAD.MOV.U32 R74, RZ, RZ, R79 ;  /* 0x000000ffff4a7224 */ /* 0x000fe200078e004f */
[----:B------:R-:W-:Y:S01]  /*44ed0*/  MOV R72, R65 ;  /* 0x0000004100487202 */ /* 0x000fe20000000f00 */
[----:B------:R-:W-:Y:S02]  /*44ee0*/  IMAD.SHL.U32 R150, R58, 0x2, RZ ;  /* 0x000000023a967824 */ /* 0x000fe400078e00ff */
[----:B------:R-:W-:Y:S01]  /*44ef0*/  IMAD.WIDE.U32.X R74, R149, R53, R74, P3 ;  /* 0x00000035954a7225 */ /* 0x000fe200018e044a */
[----:B------:R-:W-:Y:S02]  /*44f00*/  IADD3 RZ, P3, PT, R67, R64, RZ ;  /* 0x0000004043ff7210 */ /* 0x000fe40007f7e0ff */
[C---:B------:R-:W-:Y:S01]  /*44f10*/  SHF.L.W.U32.HI R67, R142.reuse, 0xd, R141 ;  /* 0x0000000d8e437819 */ /* 0x040fe20000010e8d */
[----:B------:R-:W-:Y:S01]  /*44f20*/  IMAD.X R80, RZ, RZ, R76, P1 ;  /* 0x000000ffff507224 */ /* 0x000fe200008e064c */
[----:B------:R-:W-:Y:S01]  /*44f30*/  LOP3.LUT R142, R142, 0x7ffff, RZ, 0xc0, !PT ;  /* 0x0007ffff8e8e7812 */ /* 0x000fe200078ec0ff */
[----:B------:R-:W-:Y:S01]  /*44f40*/  IMAD.IADD R155, R145, 0x1, R73 ;  /* 0x00000001919b7824 */ /* 0x000fe200078e0249 */
[----:B------:R-:W-:Y:S01]  /*44f50*/  IADD3 R67, P1, PT, R67, R152, RZ ;  /* 0x0000009843437210 */ /* 0x000fe20007f3e0ff */
[----:B------:R-:W-:Y:S01]  /*44f60*/  IMAD.WIDE.U32 R78, R52, R150, RZ ;  /* 0x00000096344e7225 */ /* 0x000fe200078e00ff */
[----:B------:R-:W-:-:S03]  /*44f70*/  SHF.L.W.U32.HI R64, R141, 0xd, R80 ;  /* 0x0000000d8d407819 */ /* 0x000fc60000010e50 */
[----:B------:R-:W-:Y:S02]  /*44f80*/  IMAD.X R73, RZ, RZ, RZ, P4 ;  /* 0x000000ffff497224 */ /* 0x000fe400020e06ff */
[----:B------:R-:W-:-:S04]  /*44f90*/  IMAD.WIDE.U32 R76, R51, R150, RZ ;  /* 0x00000096334c7225 */ /* 0x000fc800078e00ff */
[----:B------:R-:W-:Y:S02]  /*44fa0*/  IMAD R145, R143, R51, R78 ;  /* 0x000000338f917224 */ /* 0x000fe400078e024e */
[----:B------:R-:W-:Y:S01]  /*44fb0*/  IMAD.WIDE.U32.X R72, R149, R57, R72, P3 ;  /* 0x0000003995487225 */ /* 0x000fe200018e0448 */
[----:B------:R-:W-:Y:S02]  /*44fc0*/  IADD3.X R149, P1, PT, R64, R151, RZ, P1, !PT ;  /* 0x0000009740957210 */ /* 0x000fe40000f3e4ff */
[----:B------:R-:W-:Y:S01]  /*44fd0*/  IADD3 R65, P3, PT, R81, R76, RZ ;  /* 0x0000004c51417210 */ /* 0x000fe20007f7e0ff */
[----:B------:R-:W-:Y:S01]  /*44fe0*/  IMAD.WIDE.U32 R78, P4, R143, R51, R78 ;  /* 0x000000338f4e7225 */ /* 0x000fe2000788004e */
[----:B------:R-:W-:-:S03]  /*44ff0*/  LEA.HI.X R76, P1, R80, R153, RZ, 0xd, P1 ;  /* 0x00000099504c7211 */ /* 0x000fc60000836cff */
[C---:B------:R-:W-:Y:S01]  /*45000*/  IMAD.IADD R144, R77.reuse, 0x1, R145 ;  /* 0x000000014d907824 */ /* 0x040fe200078e0291 */
[----:B------:R-:W-:Y:S01]  /*45010*/  IADD3.X R145, P0, PT, R154, R155, RZ, P0, !PT ;  /* 0x0000009b9a917210 */ /* 0x000fe2000071e4ff */
[----:B------:R-:W-:Y:S01]  /*45020*/  IMAD.X R81, RZ, RZ, RZ, P4 ;  /* 0x000000ffff517224 */ /* 0x000fe200020e06ff */
[----:B------:R-:W-:Y:S01]  /*45030*/  IADD3 RZ, P4, PT, R77, R78, RZ ;  /* 0x0000004e4dff7210 */ /* 0x000fe20007f9e0ff */
[----:B------:R-:W-:Y:S01]  /*45040*/  IMAD.WIDE.U32 R140, R53, R150, RZ ;  /* 0x00000096358c7225 */ /* 0x000fe200078e00ff */
[----:B------:R-:W-:Y:S02]  /*45050*/  MOV R80, R79 ;  /* 0x0000004f00507202 */ /* 0x000fe40000000f00 */
[----:B------:R-:W-:Y:S01]  /*45060*/  IADD3.X R145, P3, PT, R145, R144, RZ, P3, !PT ;  /* 0x0000009091917210 */ /* 0x000fe20001f7e4ff */
[----:B------:R-:W-:Y:S01]  /*45070*/  IMAD.X R144, RZ, RZ, R146, P1 ;  /* 0x000000ffff907224 */ /* 0x000fe200008e0692 */
[----:B------:R-:W-:Y:S01]  /*45080*/  SHF.L.W.U32.HI R64, R149, 0xd, R76 ;  /* 0x0000000d95407819 */ /* 0x000fe20000010e4c */
[----:B------:R-:W-:-:S03]  /*45090*/  IMAD.WIDE.U32.X R80, R143, R52, R80, P4 ;  /* 0x000000348f507225 */ /* 0x000fc600020e0450 */
[----:B------:R-:W-:Y:S01]  /*450a0*/  IADD3 R64, P1, PT, R64, R65, RZ ;  /* 0x0000004140407210 */ /* 0x000fe20007f3e0ff */
[----:B------:R-:W-:Y:S01]  /*450b0*/  IMAD.WIDE.U32.X R70, R61, R57, R70, P6 ;  /* 0x000000393d467225 */ /* 0x000fe200030e0446 */
[----:B------:R-:W-:-:S03]  /*450c0*/  SHF.L.W.U32.HI R146, R76, 0xd, R144 ;  /* 0x0000000d4c927819 */ /* 0x000fc60000010e90 */
[----:B------:R-:W-:Y:S01]  /*450d0*/  IMAD.WIDE.U32 R78, P4, R143, R54, R140 ;  /* 0x000000368f4e7225 */ /* 0x000fe2000788008c */
[----:B------:R-:W-:Y:S02]  /*450e0*/  IADD3.X R146, P1, PT, R146, R145, RZ, P1, !PT ;  /* 0x0000009192927210 */ /* 0x000fe40000f3e4ff */
[----:B------:R-:W-:Y:S01]  /*450f0*/  IADD3.X R65, P3, P0, R80, R74, R70, P3, P0 ;  /* 0x0000004a50417210 */ /* 0x000fe20001860446 */
[----:B------:R-:W-:Y:S01]  /*45100*/  IMAD.WIDE.U32 R76, R54, R150, RZ ;  /* 0x00000096364c7225 */ /* 0x000fe200078e00ff */
[----:B------:R-:W-:Y:S02]  /*45110*/  IADD3.X R74, P2, PT, R148, R157, RZ, P2, !PT ;  /* 0x0000009d944a7210 */ /* 0x000fe4000175e4ff */
[----:B------:R-:W-:Y:S01]  /*45120*/  IADD3.X R75, PT, PT, R81, R75, R71, P3, P0 ;  /* 0x0000004b514b7210 */ /* 0x000fe20001fe0447 */
[----:B------:R-:W-:Y:S01]  /*45130*/  IMAD R151, R143, R54, R140 ;  /* 0x000000368f977224 */ /* 0x000fe200078e028c */
[----:B------:R-:W-:Y:S01]  /*45140*/  IADD3 RZ, P6, PT, R77, R78, RZ ;  /* 0x0000004e4dff7210 */ /* 0x000fe20007fde0ff */
[----:B------:R-:W-:Y:S01]  /*45150*/  IMAD.X R141, RZ, RZ, RZ, P4 ;  /* 0x000000ffff8d7224 */ /* 0x000fe200020e06ff */
[----:B------:R-:W-:Y:S01]  /*45160*/  IADD3 R76, P4, PT, R147, R76, RZ ;  /* 0x0000004c934c7210 */ /* 0x000fe20007f9e0ff */
[----:B------:R-:W-:Y:S01]  /*45170*/  IMAD.MOV.U32 R140, RZ, RZ, R79 ;  /* 0x000000ffff8c7224 */ /* 0x000fe200078e004f */
[----:B------:R-:W-:Y:S01]  /*45180*/  IADD3 R145, PT, PT, R77, R151, RZ ;  /* 0x000000974d917210 */ /* 0x000fe20007ffe0ff */
[----:B------:R-:W-:Y:S01]  /*45190*/  IMAD.WIDE.U32.X R70, R52, R52, R62, P5 ;  /* 0x0000003434467225 */ /* 0x000fe200028e043e */
[----:B------:R-:W-:-:S02]  /*451a0*/  LEA.HI.X R77, P1, R144, R65, RZ, 0xd, P1 ;  /* 0x00000041904d7211 */ /* 0x000fc40000836cff */
[----:B------:R-:W-:Y:S01]  /*451b0*/  IADD3.X R74, P4, PT, R74, R145, RZ, P4, !PT ;  /* 0x000000914a4a7210 */ /* 0x000fe2000279e4ff */
[----:B------:R-:W-:Y:S01]  /*451c0*/  IMAD.WIDE.U32.X R140, R143, R53, R140, P6 ;  /* 0x000000358f8c7225 */ /* 0x000fe200030e048c */
[----:B------:R-:W-:-:S03]  /*451d0*/  SHF.L.W.U32.HI R65, R146, 0xd, R77 ;  /* 0x0000000d92417819 */ /* 0x000fc60000010e4d */
[----:B------:R-:W-:Y:S01]  /*451e0*/  IMAD.X R75, RZ, RZ, R75, P1 ;  /* 0x000000ffff4b7224 */ /* 0x000fe200008e064b */
[----:B------:R-:W-:Y:S02]  /*451f0*/  IADD3 R63, P0, PT, R65, R76, RZ ;  /* 0x0000004c413f7210 */ /* 0x000fe40007f1e0ff */
[----:B------:R-:W-:Y:S02]  /*45200*/  IADD3.X R62, P2, P4, R140, R72, R70, P4, P2 ;  /* 0x000000488c3e7210 */ /* 0x000fe40002444446 */
[----:B------:R-:W-:Y:S02]  /*45210*/  SHF.L.W.U32.HI R65, R77, 0xd, R75 ;  /* 0x0000000d4d417819 */ /* 0x000fe40000010e4b */
[----:B------:R-:W-:Y:S02]  /*45220*/  IADD3.X R73, PT, PT, R141, R73, R71, P2, P4 ;  /* 0x000000498d497210 */ /* 0x000fe400017e8447 */
[----:B------:R-:W-:-:S04]  /*45230*/  IADD3.X R65, P0, PT, R65, R74, RZ, P0, !PT ;  /* 0x0000004a41417210 */ /* 0x000fc8000071e4ff */
[----:B------:R-:W-:-:S04]  /*45240*/  LEA.HI.X R62, P0, R75, R62, RZ, 0xd, P0 ;  /* 0x0000003e4b3e7211 */ /* 0x000fc80000016cff */
        /* <DEDUP_REMOVED lines=10> */
.L_x_8:
[----:B------:R-:W-:Y:S01]  /*452f0*/  IMAD.WIDE.U32 R78, R70, R156, RZ ;  /* 0x0000009c464e7225 */ /* 0x000fe200078e00ff */
[----:B------:R-:W-:Y:S01]  /*45300*/  LOP3.LUT R65, R65, 0x7ffff, RZ, 0xc0, !PT ;  /* 0x0007ffff41417812 */ /* 0x000fe200078ec0ff */
[----:B------:R-:W-:Y:S01]  /*45310*/  UISETP.GE.U32.AND UP0, UPT, UR4, 0x9, UPT ;  /* 0x000000090400788c */ /* 0x000fe2000bf06070 */
[----:B------:R-:W-:Y:S01]  /*45320*/  SHF.L.U64.HI R62, R156, 0x1, R70 ;  /* 0x000000019c3e7819 */ /* 0x000fe20000010246 */
[----:B------:R-:W-:Y:S01]  /*45330*/  IMAD.WIDE.U32 R72, R67, 0x26, RZ ;  /* 0x0000002643487825 */ /* 0x000fe200078e00ff */
[----:B------:R-:W-:Y:S01]  /*45340*/  LOP3.LUT R66, R149, 0x7ffff, RZ, 0xc0, !PT ;  /* 0x0007ffff95427812 */ /* 0x000fe200078ec0ff */
[----:B------:R-:W-:Y:S01]  /*45350*/  UIADD3 UR5, UPT, UPT, UR4, 0x1, URZ ;  /* 0x0000000104057890 */ /* 0x000fe2000fffe0ff */
[----:B------:R-:W-:Y:S01]  /*45360*/  LOP3.LUT R144, R146, 0x7ffff, RZ, 0xc0, !PT ;  /* 0x0007ffff92907812 */ /* 0x000fe200078ec0ff */
[----:B------:R-:W-:-:S04]  /*45370*/  IMAD.WIDE.U32 R140, R145, 0x26, RZ ;  /* 0x00000026918c7825 */ /* 0x000fc800078e00ff */
[----:B------:R-:W-:Y:S01]  /*45380*/  IMAD R71, R69, 0x26, RZ ;  /* 0x0000002645477824 */ /* 0x000fe200078e02ff */
[----:B------:R-:W-:Y:S01]  /*45390*/  UMOV UR4, UR5 ;  /* 0x0000000500047c82 */ /* 0x000fe20008000000 */
[----:B------:R-:W-:-:S04]  /*453a0*/  IMAD.WIDE.U32 R80, R156, R156, RZ ;  /* 0x0000009c9c507225 */ /* 0x000fc800078e00ff */
[----:B------:R-:W-:-:S04]  /*453b0*/  IMAD.WIDE.U32 R78, P0, R156, R70, R78 ;  /* 0x000000469c4e7225 */ /* 0x000fc8000780004e */
[----:B------:R-:W-:Y:S01]  /*453c0*/  IMAD.WIDE.U32 R74, R72, R64, RZ ;  /* 0x00000040484a7225 */ /* 0x000fe200078e00ff */
[----:B------:R-:W-:Y:S02]  /*453d0*/  IADD3 R150, P2, PT, R81, R78, RZ ;  /* 0x0000004e51967210 */ /* 0x000fe40007f5e0ff */
[----:B------:R-:W-:Y:S01]  /*453e0*/  MOV R76, R79 ;  /* 0x0000004f004c7202 */ /* 0x000fe20000000f00 */
[----:B------:R-:W-:-:S04]  /*453f0*/  IMAD.WIDE.U32 R142, R65, R140, RZ ;  /* 0x0000008c418e7225 */ /* 0x000fc800078e00ff */
[----:B------:R-:W-:Y:S01]  /*45400*/  IMAD.IADD R154, R141, 0x1, R71 ;  /* 0x000000018d9a7824 */ /* 0x000fe200078e0247 */
[----:B------:R-:W-:Y:S01]  /*45410*/  IADD3 R71, P1, PT, R80, R74, RZ ;  /* 0x0000004a50477210 */ /* 0x000fe20007f3e0ff */
[----:B------:R-:W-:-:S04]  /*45420*/  IMAD.WIDE.U32 R140, R63, R140, RZ ;  /* 0x0000008c3f8c7225 */ /* 0x000fc800078e00ff */
[----:B------:R-:W-:Y:S01]  /*45430*/  IMAD.X R77, RZ, RZ, RZ, P0 ;  /* 0x000000ffff4d7224 */ /* 0x000fe200000e06ff */
[----:B------:R-:W-:Y:S01]  /*45440*/  IADD3 R68, P6, PT, R71, R140, RZ ;  /* 0x0000008c47447210 */ /* 0x000fe20007fde0ff */
[----:B------:R-:W-:-:S04]  /*45450*/  IMAD.WIDE.U32 R142, P0, R63, R154, R142 ;  /* 0x0000009a3f8e7225 */ /* 0x000fc8000780008e */
[----:B------:R-:W-:Y:S01]  /*45460*/  IMAD.WIDE.U32.X R70, R70, R70, R76, P2 ;  /* 0x0000004646467225 */ /* 0x000fe200010e044c */
[----:B------:R-:W-:Y:S02]  /*45470*/  IADD3 R152, P4, PT, R141, R142, RZ ;  /* 0x0000008e8d987210 */ /* 0x000fe40007f9e0ff */
[----:B------:R-:W-:Y:S01]  /*45480*/  IADD3.X R149, PT, PT, RZ, RZ, RZ, P0, !PT ;  /* 0x000000ffff957210 */ /* 0x000fe200007fe4ff */
[----:B------:R-:W-:-:S04]  /*45490*/  IMAD.WIDE.U32 R76, R62, R145, RZ ;  /* 0x000000913e4c7225 */ /* 0x000fc800078e00ff */
[----:B------:R-:W-:Y:S02]  /*454a0*/  IMAD.SHL.U32 R156, R156, 0x2, RZ ;  /* 0x000000029c9c7824 */ /* 0x000fe400078e00ff */
[----:B------:R-:W-:Y:S02]  /*454b0*/  IMAD R157, R66, 0x26, RZ ;  /* 0x00000026429d7824 */ /* 0x000fe400078e02ff */
[----:B------:R-:W-:-:S04]  /*454c0*/  IMAD.WIDE.U32 R78, R63, R72, RZ ;  /* 0x000000483f4e7225 */ /* 0x000fc800078e00ff */
[----:B------:R-:W-:-:S04]  /*454d0*/  IMAD.WIDE.U32 R140, R156, R145, RZ ;  /* 0x000000919c8c7225 */ /* 0x000fc800078e00ff */
[----:B------:R-:W-:Y:S01]  /*454e0*/  IMAD.WIDE.U32 R76, P5, R69, R156, R76 ;  /* 0x0000009c454c7225 */ /* 0x000fe200078a004c */
[----:B------:R-:W-:-:S03]  /*454f0*/  IADD3 R153, P0, PT, R140, R78, RZ ;  /* 0x0000004e8c997210 */ /* 0x000fc60007f1e0ff */
[----:B------:R-:W-:Y:S01]  /*45500*/  IMAD.IADD R157, R73, 0x1, R157 ;  /* 0x00000001499d7824 */ /* 0x000fe200078e029d */
[----:B------:R-:W-:Y:S01]  /*45510*/  IADD3 R155, P2, PT, R141, R76, RZ ;  /* 0x0000004c8d9b7210 */ /* 0x000fe20007f5e0ff */
[----:B------:R-:W-:Y:S01]  /*45520*/  IMAD.WIDE.U32 R80, R64, 0x13, RZ ;  /* 0x0000001340507825 */ /* 0x000fe200078e00ff */
[----:B------:R-:W-:-:S03]  /*45530*/  IADD3.X R73, PT, PT, RZ, RZ, RZ, P5, !PT ;  /* 0x000000ffff497210 */ /* 0x000fc60002ffe4ff */
[----:B------:R-:W-:Y:S02]  /*45540*/  IMAD R151, R144, 0x13, RZ ;  /* 0x0000001390977824 */ /* 0x000fe400078e02ff */
[----:B------:R-:W-:-:S04]  /*45550*/  IMAD.WIDE.U32 R140, R157, R64, RZ ;  /* 0x000000409d8c7225 */ /* 0x000fc800078e00ff */
[----:B------:R-:W-:-:S04]  /*45560*/  IMAD.WIDE.U32 R146, R65, R72, RZ ;  /* 0x0000004841927225 */ /* 0x000fc800078e00ff */
[----:B------:R-:W-:Y:S02]  /*45570*/  IMAD.MOV.U32 R148, RZ, RZ, R143 ;  /* 0x000000ffff947224 */ /* 0x000fe400078e008f */
[----:B------:R-:W-:Y:S02]  /*45580*/  IMAD.IADD R151, R81, 0x1, R151 ;  /* 0x0000000151977824 */ /* 0x000fe400078e0297 */
[----:B------:R-:W-:-:S04]  /*45590*/  IMAD.WIDE.U32.X R142, R154, R65, R148, P4 ;  /* 0x000000419a8e7225 */ /* 0x000fc800020e0494 */
[----:B------:R-:W-:-:S04]  /*455a0*/  IMAD.WIDE.U32 R140, P5, R144, R72, R140 ;  /* 0x00000048908c7225 */ /* 0x000fc800078a008c */
[----:B------:R-:W-:-:S04]  /*455b0*/  IMAD.WIDE.U32 R148, R151, R64, RZ ;  /* 0x0000004097947225 */ /* 0x000fc800078e00ff */
[----:B------:R-:W-:-:S04]  /*455c0*/  IMAD.WIDE.U32 R146, P3, R63, R157, R146 ;  /* 0x0000009d3f927225 */ /* 0x000fc80007860092 */
[----:B------:R-:W-:Y:S01]  /*455d0*/  IMAD.MOV.U32 R72, RZ, RZ, R77 ;  /* 0x000000ffff487224 */ /* 0x000fe200078e004d */
[----:B------:R-:W-:Y:S01]  /*455e0*/  IADD3.X R77, PT, PT, RZ, RZ, RZ, P5, !PT ;  /* 0x000000ffff4d7210 */ /* 0x000fe20002ffe4ff */
[----:B------:R-:W-:Y:S01]  /*455f0*/  IMAD.WIDE.U32 R148, P5, R144, R80, R148 ;  /* 0x0000005090947225 */ /* 0x000fe200078a0094 */
[----:B------:R-:W-:-:S03]  /*45600*/  IADD3 R74, P4, PT, R79, R146, RZ ;  /* 0x000000924f4a7210 */ /* 0x000fc60007f9e0ff */
[----:B------:R-:W-:Y:S01]  /*45610*/  IMAD.X R79, RZ, RZ, RZ, P3 ;  /* 0x000000ffff4f7224 */ /* 0x000fe200018e06ff */
[----:B------:R-:W-:Y:S01]  /*45620*/  IADD3 R159, P3, PT, R75, R140, RZ ;  /* 0x0000008c4b9f7210 */ /* 0x000fe20007f7e0ff */
[----:B------:R-:W-:Y:S01]  /*45630*/  IMAD.WIDE.U32 R80, R80, R64, RZ ;  /* 0x0000004050507225 */ /* 0x000fe200078e00ff */
[----:B------:R-:W-:-:S03]  /*45640*/  IADD3.X R155, P0, PT, R155, R74, RZ, P0, !PT ;  /* 0x0000004a9b9b7210 */ /* 0x000fc6000071e4ff */
[----:B------:R-:W-:Y:S02]  /*45650*/  IMAD.MOV.U32 R78, RZ, RZ, R147 ;  /* 0x000000ffff4e7224 */ /* 0x000fe400078e0093 */
[----:B------:R-:W-:Y:S02]  /*45660*/  IMAD.MOV.U32 R76, RZ, RZ, R141 ;  /* 0x000000ffff4c7224 */ /* 0x000fe400078e008d */
[----:B------:R-:W-:Y:S01]  /*45670*/  IMAD.WIDE.U32.X R140, R157, R65, R78, P4 ;  /* 0x000000419d8c7225 */ /* 0x000fe200020e044e */
[----:B------:R-:W-:Y:S02]  /*45680*/  IADD3.X R79, PT, PT, RZ, RZ, RZ, P5, !PT ;  /* 0x000000ffff4f7210 */ /* 0x000fe40002ffe4ff */
[----:B------:R-:W-:Y:S01]  /*45690*/  IADD3 R158, P4, PT, R81, R148, RZ ;  /* 0x00000094519e7210 */ /* 0x000fe20007f9e0ff */
[----:B------:R-:W-:-:S04]  /*456a0*/  IMAD.WIDE.U32 R74, R69, R145, RZ ;  /* 0x00000091454a7225 */ /* 0x000fc800078e00ff */
[----:B------:R-:W-:Y:S02]  /*456b0*/  IMAD.MOV.U32 R78, RZ, RZ, R149 ;  /* 0x000000ffff4e7224 */ /* 0x000fe400078e0095 */
[----:B------:R-:W-:Y:S01]  /*456c0*/  IMAD.WIDE.U32.X R76, R157, R144, R76, P3 ;  /* 0x000000909d4c7225 */ /* 0x000fe200018e044c */
[----:B------:R-:W-:Y:S02]  /*456d0*/  IADD3 R153, P3, PT, R153, R80, RZ ;  /* 0x0000005099997210 */ /* 0x000fe40007f7e0ff */
[----:B------:R-:W-:Y:S01]  /*456e0*/  IADD3.X R157, P1, PT, R150, R159, RZ, P1, !PT ;  /* 0x0000009f969d7210 */ /* 0x000fe20000f3e4ff */
[----:B------:R-:W-:Y:S01]  /*456f0*/  IMAD.WIDE.U32.X R80, R151, R144, R78, P4 ;  /* 0x0000009097507225 */ /* 0x000fe200020e044e */
[----:B------:R-:W-:Y:S02]  /*45700*/  IADD3.X R155, P3, PT, R155, R158, RZ, P3, !PT ;  /* 0x0000009e9b9b7210 */ /* 0x000fe40001f7e4ff */
[----:B------:R-:W-:Y:S01]  /*45710*/  IADD3.X R152, P6, PT, R157, R152, RZ, P6, !PT ;  /* 0x000000989d987210 */ /* 0x000fe200037de4ff */
[----:B------:R-:W-:-:S03]  /*45720*/  IMAD.WIDE.U32 R150, R145, R145, RZ ;  /* 0x0000009191967225 */ /* 0x000fc600078e00ff */
[----:B------:R-:W-:Y:S01]  /*45730*/  IADD3.X R158, P1, P6, R142, R76, R70, P6, P1 ;  /* 0x0000004c8e9e7210 */ /* 0x000fe20003622446 */
[----:B------:R-:W-:-:S03]  /*45740*/  IMAD.WIDE.U32 R78, R64, 0x26, RZ ;  /* 0x00000026404e7825 */ /* 0x000fc600078e00ff */
[----:B------:R-:W-:Y:S01]  /*45750*/  IADD3.X R161, PT, PT, R143, R77, R71, P1, P6 ;  /* 0x0000004d8fa17210 */ /* 0x000fe20000fec447 */
[----:B------:R-:W-:-:S04]  /*45760*/  IMAD.WIDE.U32 R148, P4, R145, R69, R74 ;  /* 0x0000004591947225 */ /* 0x000fc8000788004a */
[----:B------:R-:W-:Y:S01]  /*45770*/  IMAD R159, R144, 0x26, RZ ;  /* 0x00000026909f7824 */ /* 0x000fe200078e02ff */
[----:B------:R-:W-:Y:S01]  /*45780*/  IADD3 R154, P5, PT, R151, R148, RZ ;  /* 0x00000094979a7210 */ /* 0x000fe20007fbe0ff */
[----:B------:R-:W-:-:S03]  /*45790*/  IMAD.WIDE.U32 R146, R66, R156, RZ ;  /* 0x0000009c42927225 */ /* 0x000fc600078e00ff */
[----:B------:R-:W-:Y:S01]  /*457a0*/  IADD3 R164, PT, PT, R79, R159, RZ ;  /* 0x0000009f4fa47210 */ /* 0x000fe20007ffe0ff */
[----:B------:R-:W-:-:S04]  /*457b0*/  IMAD.WIDE.U32 R74, R67, R156, RZ ;  /* 0x0000009c434a7225 */ /* 0x000fc800078e00ff */
[----:B------:R-:W-:Y:S02]  /*457c0*/  IMAD.X R151, RZ, RZ, RZ, P4 ;  /* 0x000000ffff977224 */ /* 0x000fe400020e06ff */
[----:B------:R-:W-:Y:S01]  /*457d0*/  IMAD.WIDE.U32.X R72, R69, R62, R72, P2 ;  /* 0x0000003e45487225 */ /* 0x000fe200010e0448 */
[----:B------:R-:W-:-:S03]  /*457e0*/  IADD3 R163, P2, PT, R74, R150, RZ ;  /* 0x000000964aa37210 */ /* 0x000fc60007f5e0ff */
[----:B------:R-:W-:Y:S01]  /*457f0*/  IMAD.WIDE.U32 R146, P4, R67, R62, R146 ;  /* 0x0000003e43927225 */ /* 0x000fe20007880092 */
[----:B------:R-:W-:-:S03]  /*45800*/  IADD3.X R157, P0, P3, R80, R140, R72, P3, P0 ;  /* 0x0000008c509d7210 */ /* 0x000fc60001b00448 */
[----:B------:R-:W-:Y:S01]  /*45810*/  IMAD.MOV.U32 R150, RZ, RZ, R149 ;  /* 0x000000ffff967224 */ /* 0x000fe200078e0095 */
[----:B------:R-:W-:Y:S01]  /*45820*/  IADD3 R159, P1, PT, R75, R146, RZ ;  /* 0x000000924b9f7210 */ /* 0x000fe20007f3e0ff */
[----:B------:R-:W-:Y:S01]  /*45830*/  IMAD.WIDE.U32 R148, R164, R63, RZ ;  /* 0x0000003fa4947225 */ /* 0x000fe200078e00ff */
[----:B------:R-:W-:Y:S02]  /*45840*/  IADD3.X R162, PT, PT, R81, R141, R73, P0, P3 ;  /* 0x0000008d51a27210 */ /* 0x000fe400007e6449 */
[----:B------:R-:W-:Y:S01]  /*45850*/  IADD3.X R154, P2, PT, R154, R159, RZ, P2, !PT ;  /* 0x0000009f9a9a7210 */ /* 0x000fe2000175e4ff */
[----:B------:R-:W-:Y:S01]  /*45860*/  IMAD.WIDE.U32.X R150, R69, R69, R150, P5 ;  /* 0x0000004545967225 */ /* 0x000fe200028e0496 */
[----:B------:R-:W-:-:S03]  /*45870*/  SHF.L.U64.HI R69, R145, 0x1, R69 ;  /* 0x0000000191457819 */ /* 0x000fc60000010245 */
[----:B------:R-:W-:-:S04]  /*45880*/  IMAD.WIDE.U32 R74, R144, R156, RZ ;  /* 0x0000009c904a7225 */ /* 0x000fc800078e00ff */
[----:B------:R-:W-:-:S04]  /*45890*/  IMAD.WIDE.U32 R76, R63, 0x13, RZ ;  /* 0x000000133f4c7825 */ /* 0x000fc800078e00ff */
[----:B------:R-:W-:Y:S02]  /*458a0*/  IMAD R71, R65, 0x13, RZ ;  /* 0x0000001341477824 */ /* 0x000fe400078e02ff */
[----:B------:R-:W-:Y:S02]  /*458b0*/  IMAD.SHL.U32 R145, R145, 0x2, RZ ;  /* 0x0000000291917824 */ /* 0x000fe400078e00ff */
[----:B------:R-:W-:Y:S01]  /*458c0*/  IMAD.WIDE.U32 R148, P5, R65, R78, R148 ;  /* 0x0000004e41947225 */ /* 0x000fe200078a0094 */
[----:B------:R-:W-:-:S03]  /*458d0*/  IADD3 R166, PT, PT, R77, R71, RZ ;  /* 0x000000474da67210 */ /* 0x000fc60007ffe0ff */
[----:B------:R-:W-:Y:S01]  /*458e0*/  IMAD.WIDE.U32 R78, R78, R63, RZ ;  /* 0x0000003f4e4e7225 */ /* 0x000fe200078e00ff */
[----:B------:R-:W-:-:S03]  /*458f0*/  MOV R80, R149 ;  /* 0x0000009500507202 */ /* 0x000fc60000000f00 */
        /* <DEDUP_REMOVED lines=8> */
[----:B------:R-:W-:Y:S01]  /*45980*/  IMAD.X R71, RZ, RZ, RZ, P4 ;  /* 0x000000ffff477224 */ /* 0x000fe200020e06ff */
[----:B------:R-:W-:Y:S01]  /*45990*/  IADD3 R165, P4, PT, R140, R72, RZ ;  /* 0x000000488ca57210 */ /* 0x000fe20007f9e0ff */
[----:B------:R-:W-:Y:S01]  /*459a0*/  IMAD.WIDE.U32 R78, R166, R63, RZ ;  /* 0x0000003fa64e7225 */ /* 0x000fe200078e00ff */
[----:B------:R-:W-:Y:S02]  /*459b0*/  SHF.L.W.U32.HI R72, R152, 0xd, R158 ;  /* 0x0000000d98487819 */ /* 0x000fe40000010e9e */
[----:B------:R-:W-:Y:S01]  /*459c0*/  SHF.L.W.U32.HI R158, R158, 0xd, R161 ;  /* 0x0000000d9e9e7819 */ /* 0x000fe20000010ea1 */
[----:B------:R-:W-:-:S04]  /*459d0*/  IMAD.WIDE.U32 R140, R66, R145, RZ ;  /* 0x00000091428c7225 */ /* 0x000fc800078e00ff */
[----:B------:R-:W-:-:S04]  /*459e0*/  IMAD.WIDE.U32.X R80, R164, R65, R80, P6 ;  /* 0x00000041a4507225 */ /* 0x000fc800030e0450 */
[----:B------:R-:W-:-:S04]  /*459f0*/  IMAD.WIDE.U32 R78, P6, R65, R76, R78 ;  /* 0x0000004c414e7225 */ /* 0x000fc800078c004e */
[----:B------:R-:W-:Y:S02]  /*45a00*/  IMAD.MOV.U32 R70, RZ, RZ, R147 ;  /* 0x000000ffff467224 */ /* 0x000fe400078e0093 */
[----:B------:R-:W-:Y:S01]  /*45a10*/  IMAD.WIDE.U32 R142, R76, R63, RZ ;  /* 0x0000003f4c8e7225 */ /* 0x000fe200078e00ff */
[----:B------:R-:W-:-:S03]  /*45a20*/  MOV R76, R75 ;  /* 0x0000004b004c7202 */ /* 0x000fc60000000f00 */
[----:B------:R-:W-:Y:S02]  /*45a30*/  IMAD.X R77, RZ, RZ, RZ, P3 ;  /* 0x000000ffff4d7224 */ /* 0x000fe400018e06ff */
[----:B------:R-:W-:Y:S01]  /*45a40*/  IMAD.WIDE.U32 R146, P3, R67, R69, R140 ;  /* 0x0000004543927225 */ /* 0x000fe2000786008c */
[----:B------:R-:W-:-:S03]  /*45a50*/  IADD3.X R141, PT, PT, RZ, RZ, RZ, P6, !PT ;  /* 0x000000ffff8d7210 */ /* 0x000fc600037fe4ff */
[----:B------:R-:W-:Y:S01]  /*45a60*/  IMAD.WIDE.U32.X R70, R62, R66, R70, P1 ;  /* 0x000000423e467225 */ /* 0x000fe200008e0446 */
[----:B------:R-:W-:Y:S02]  /*45a70*/  IADD3 R148, P1, PT, R165, R142, RZ ;  /* 0x0000008ea5947210 */ /* 0x000fe40007f3e0ff */
[----:B------:R-:W-:Y:S01]  /*45a80*/  IADD3 R142, P6, PT, R143, R78, RZ ;  /* 0x0000004e8f8e7210 */ /* 0x000fe20007fde0ff */
[----:B------:R-:W-:Y:S02]  /*45a90*/  IMAD.MOV.U32 R140, RZ, RZ, R79 ;  /* 0x000000ffff8c7224 */ /* 0x000fe400078e004f */
[----:B------:R-:W-:Y:S01]  /*45aa0*/  IMAD.X R79, RZ, RZ, RZ, P3 ;  /* 0x000000ffff4f7224 */ /* 0x000fe200018e06ff */
[----:B------:R-:W-:Y:S01]  /*45ab0*/  IADD3 R153, P3, PT, R72, R153, RZ ;  /* 0x0000009948997210 */ /* 0x000fe20007f7e0ff */
[----:B------:R-:W-:Y:S01]  /*45ac0*/  IMAD.WIDE.U32.X R140, R166, R65, R140, P6 ;  /* 0x00000041a68c7225 */ /* 0x000fe200030e048c */
[----:B------:R-:W-:Y:S02]  /*45ad0*/  IADD3 R72, P6, PT, R73, R146, RZ ;  /* 0x0000009249487210 */ /* 0x000fe40007fde0ff */
[----:B------:R-:W-:Y:S01]  /*45ae0*/  IADD3.X R155, P3, PT, R158, R155, RZ, P3, !PT ;  /* 0x0000009b9e9b7210 */ /* 0x000fe20001f7e4ff */
[----:B------:R-:W-:Y:S01]  /*45af0*/  IMAD.WIDE.U32 R74, R66, R67, RZ ;  /* 0x00000043424a7225 */ /* 0x000fe200078e00ff */
[----:B------:R-:W-:-:S02]  /*45b00*/  IADD3.X R159, P4, PT, R72, R167, RZ, P4, !PT ;  /* 0x000000a7489f7210 */ /* 0x000fc4000279e4ff */
[----:B------:R-:W-:Y:S01]  /*45b10*/  IADD3.X R146, P3, PT, RZ, R157, RZ, P3, !PT ;  /* 0x0000009dff927210 */ /* 0x000fe20001f7e4ff */
[----:B------:R-:W-:Y:S01]  /*45b20*/  IMAD.MOV.U32 R78, RZ, RZ, R147 ;  /* 0x000000ffff4e7224 */ /* 0x000fe200078e0093 */
[----:B------:R-:W-:Y:S01]  /*45b30*/  IADD3.X R159, P1, PT, R159, R142, RZ, P1, !PT ;  /* 0x0000008e9f9f7210 */ /* 0x000fe20000f3e4ff */
[----:B------:R-:W-:Y:S01]  /*45b40*/  IMAD.WIDE.U32.X R142, R62, R144, R76, P5 ;  /* 0x000000903e8e7225 */ /* 0x000fe200028e044c */
[----:B------:R-:W-:Y:S02]  /*45b50*/  SHF.L.W.U32.HI R147, R155, 0xd, R146 ;  /* 0x0000000d9b937819 */ /* 0x000fe40000010e92 */
[----:B------:R-:W-:Y:S01]  /*45b60*/  IADD3.X R150, P0, P5, R80, R70, R150, P0, P2 ;  /* 0x0000004650967210 */ /* 0x000fe20000504496 */
[----:B------:R-:W-:Y:S02]  /*45b70*/  IMAD.X R149, RZ, RZ, R162, P3 ;  /* 0x000000ffff957224 */ /* 0x000fe400018e06a2 */
[----:B------:R-:W-:Y:S01]  /*45b80*/  IMAD.WIDE.U32 R76, P3, R67, R66, R74 ;  /* 0x00000042434c7225 */ /* 0x000fe2000786004a */
[----:B------:R-:W-:-:S02]  /*45b90*/  IADD3.X R151, PT, PT, R81, R71, R151, P0, P5 ;  /* 0x0000004751977210 */ /* 0x000fc400007ea497 */
[----:B------:R-:W-:Y:S01]  /*45ba0*/  SHF.L.W.U32.HI R149, R146, 0xd, R149 ;  /* 0x0000000d92957819 */ /* 0x000fe20000010e95 */
[----:B------:R-:W-:-:S04]  /*45bb0*/  IMAD.WIDE.U32 R74, R67, R67, RZ ;  /* 0x00000043434a7225 */ /* 0x000fc800078e00ff */
[----:B------:R-:W-:Y:S01]  /*45bc0*/  IMAD.WIDE.U32.X R78, R69, R66, R78, P6 ;  /* 0x00000042454e7225 */ /* 0x000fe200030e044e */
[----:B------:R-:W-:-:S03]  /*45bd0*/  IADD3 R67, P6, PT, R147, R160, RZ ;  /* 0x000000a093437210 */ /* 0x000fc60007fde0ff */
[-C--:B------:R-:W-:Y:S01]  /*45be0*/  IMAD.WIDE.U32 R146, R64, R145.reuse, RZ ;  /* 0x0000009140927225 */ /* 0x080fe200078e00ff */
[----:B------:R-:W-:Y:S02]  /*45bf0*/  IADD3.X R149, P0, PT, R149, R154, RZ, P6, !PT ;  /* 0x0000009a95957210 */ /* 0x000fe4000371e4ff */
[----:B------:R-:W-:Y:S01]  /*45c00*/  IADD3.X R80, P4, P5, R140, R142, R78, P1, P4 ;  /* 0x0000008e8c507210 */ /* 0x000fe20000d8844e */
[----:B------:R-:W-:Y:S01]  /*45c10*/  IMAD.WIDE.U32 R72, R144, R145, RZ ;  /* 0x0000009190487225 */ /* 0x000fe200078e00ff */
[----:B------:R-:W-:Y:S02]  /*45c20*/  IADD3 R81, P1, PT, R146, R74, RZ ;  /* 0x0000004a92517210 */ /* 0x000fe40007f3e0ff */
[----:B------:R-:W-:Y:S01]  /*45c30*/  IADD3.X R146, P0, PT, RZ, R150, RZ, P0, !PT ;  /* 0x00000096ff927210 */ /* 0x000fe2000071e4ff */
[----:B------:R-:W-:Y:S01]  /*45c40*/  IMAD.WIDE.U32 R70, R65, R156, RZ ;  /* 0x0000009c41467225 */ /* 0x000fe200078e00ff */
[----:B------:R-:W-:Y:S02]  /*45c50*/  IADD3 R76, P6, PT, R75, R76, RZ ;  /* 0x0000004c4b4c7210 */ /* 0x000fe40007fde0ff */
[----:B------:R-:W-:Y:S01]  /*45c60*/  IADD3.X R140, PT, PT, R141, R143, R79, P4, P5 ;  /* 0x0000008f8d8c7210 */ /* 0x000fe200027ea44f */
[----:B------:R-:W-:Y:S01]  /*45c70*/  IMAD.WIDE.U32 R72, P2, R64, R69, R72 ;  /* 0x0000004540487225 */ /* 0x000fe20007840048 */
[----:B------:R-:W-:-:S02]  /*45c80*/  IADD3.X R79, PT, PT, RZ, R151, RZ, P0, !PT ;  /* 0x00000097ff4f7210 */ /* 0x000fc400007fe4ff */
[----:B------:R-:W-:Y:S01]  /*45c90*/  SHF.L.W.U32.HI R75, R149, 0xd, R146 ;  /* 0x0000000d954b7819 */ /* 0x000fe20000010e92 */
[----:B------:R-:W-:Y:S01]  /*45ca0*/  IMAD.WIDE.U32 R156, R63, R156, RZ ;  /* 0x0000009c3f9c7225 */ /* 0x000fe200078e00ff */
[----:B------:R-:W-:Y:S02]  /*45cb0*/  SHF.L.W.U32.HI R146, R146, 0xd, R79 ;  /* 0x0000000d92927819 */ /* 0x000fe40000010e4f */
[----:B------:R-:W-:Y:S01]  /*45cc0*/  IADD3 R64, P0, PT, R75, R148, RZ ;  /* 0x000000944b407210 */ /* 0x000fe20007f1e0ff */
[----:B------:R-:W-:Y:S01]  /*45cd0*/  IMAD.WIDE.U32 R70, P4, R63, R62, R70 ;  /* 0x0000003e3f467225 */ /* 0x000fe20007880046 */
[----:B------:R-:W-:Y:S02]  /*45ce0*/  IADD3 R147, P5, PT, R147, R72, RZ ;  /* 0x0000004893937210 */ /* 0x000fe40007fbe0ff */
[----:B------:R-:W-:Y:S01]  /*45cf0*/  IADD3.X R146, P0, PT, R146, R159, RZ, P0, !PT ;  /* 0x0000009f92927210 */ /* 0x000fe2000071e4ff */
[----:B------:R-:W-:Y:S02]  /*45d00*/  IMAD.MOV.U32 R78, RZ, RZ, R73 ;  /* 0x000000ffff4e7224 */ /* 0x000fe400078e0049 */
[----:B------:R-:W-:Y:S01]  /*45d10*/  IMAD.X R79, RZ, RZ, RZ, P2 ;  /* 0x000000ffff4f7224 */ /* 0x000fe200010e06ff */
[----:B------:R-:W-:Y:S01]  /*45d20*/  IADD3.X R73, P0, PT, RZ, R80, RZ, P0, !PT ;  /* 0x00000050ff497210 */ /* 0x000fe2000071e4ff */
[----:B------:R-:W-:Y:S01]  /*45d30*/  IMAD.X R75, RZ, RZ, RZ, P3 ;  /* 0x000000ffff4b7224 */ /* 0x000fe200018e06ff */
[----:B------:R-:W-:Y:S01]  /*45d40*/  IADD3 R72, P3, PT, R81, R156, RZ ;  /* 0x0000009c51487210 */ /* 0x000fe20007f7e0ff */
[----:B------:R-:W-:Y:S01]  /*45d50*/  IMAD.WIDE.U32.X R78, R69, R144, R78, P5 ;  /* 0x00000090454e7225 */ /* 0x000fe200028e044e */
[----:B------:R-:W-:-:S02]  /*45d60*/  IADD3 R157, P2, PT, R157, R70, RZ ;  /* 0x000000469d9d7210 */ /* 0x000fc40007f5e0ff */
[----:B------:R-:W-:Y:S01]  /*45d70*/  IADD3.X R81, PT, PT, RZ, RZ, RZ, P4, !PT ;  /* 0x000000ffff517210 */ /* 0x000fe200027fe4ff */
[----:B------:R-:W-:Y:S01]  /*45d80*/  IMAD.MOV.U32 R74, RZ, RZ, R77 ;  /* 0x000000ffff4a7224 */ /* 0x000fe200078e004d */
[----:B------:R-:W-:Y:S01]  /*45d90*/  MOV R80, R71 ;  /* 0x0000004700507202 */ /* 0x000fe20000000f00 */
[----:B------:R-:W-:Y:S01]  /*45da0*/  IMAD.X R69, RZ, RZ, R140, P0 ;  /* 0x000000ffff457224 */ /* 0x000fe200000e068c */
[----:B------:R-:W-:Y:S01]  /*45db0*/  IADD3.X R70, P1, PT, R76, R147, RZ, P1, !PT ;  /* 0x000000934c467210 */ /* 0x000fe20000f3e4ff */
[----:B------:R-:W-:Y:S01]  /*45dc0*/  IMAD.WIDE.U32.X R74, R66, R66, R74, P6 ;  /* 0x00000042424a7225 */ /* 0x000fe200030e044a */
[----:B------:R-:W-:Y:S02]  /*45dd0*/  SHF.L.W.U32.HI R63, R146, 0xd, R73 ;  /* 0x0000000d923f7819 */ /* 0x000fe40000010e49 */
        /* <DEDUP_REMOVED lines=12> */
[----:B------:R-:W-:-:S03]  /*45ea0*/  SHF.L.W.U32.HI R62, R62, 0xd, R73 ;  /* 0x0000000d3e3e7819 */ /* 0x000fc60000010e49 */
[----:B------:R-:W-:Y:S02]  /*45eb0*/  IMAD.MOV.U32 R156, RZ, RZ, R68 ;  /* 0x000000ffff9c7224 */ /* 0x000fe400078e0044 */
[----:B------:R-:W-:-:S05]  /*45ec0*/  IMAD R71, R62, 0x13, RZ ;  /* 0x000000133e477824 */ /* 0x000fca00078e02ff */
[----:B------:R-:W-:Y:S02]  /*45ed0*/  IADD3 R70, PT, PT, R69, R71, RZ ;  /* 0x0000004745467210 */ /* 0x000fe40007ffe0ff */
[----:B------:R-:W-:Y:S02]  /*45ee0*/  LOP3.LUT R69, R155, 0x7ffff, RZ, 0xc0, !PT ;  /* 0x0007ffff9b457812 */ /* 0x000fe400078ec0ff */
[C---:B------:R-:W-:Y:S02]  /*45ef0*/  LEA.HI R145, P0, R70.reuse, R153, RZ, 0xd ;  /* 0x0000009946917211 */ /* 0x040fe400078168ff */
[----:B------:R-:W-:-:S03]  /*45f00*/  LOP3.LUT R70, R70, 0x7ffff, RZ, 0xc0, !PT ;  /* 0x0007ffff46467812 */ /* 0x000fc600078ec0ff */
[----:B------:R-:W-:Y:S01]  /*45f10*/  IMAD.X R69, RZ, RZ, R69, P0 ;  /* 0x000000ffff457224 */ /* 0x000fe200000e0645 */
[----:B------:R-:W-:Y:S07]  /*45f20*/  BRA.U !UP0, `(.L_x_8) ;  /* 0xfffffff108f07547 */ /* 0x000fee000b83ffff */
[----:B------:R-:W-:Y:S01]  /*45f30*/  LOP3.LUT R66, R149, 0x7ffff, RZ, 0xc0, !PT ;  /* 0x0007ffff95427812 */ /* 0x000fe200078ec0ff */
[----:B------:R-:W-:Y:S01]  /*45f40*/  IMAD.WIDE.U32 R80, R69, R138, RZ ;  /* 0x0000008a45507225 */ /* 0x000fe200078e00ff */
[----:B------:R-:W-:Y:S01]  /*45f50*/  LOP3.LUT R71, R146, 0x7ffff, RZ, 0xc0, !PT ;  /* 0x0007ffff92477812 */ /* 0x000fe200078ec0ff */
[----:B------:R-:W-:Y:S01]  /*45f60*/  UMOV UR4, 0x1 ;  /* 0x0000000100047882 */ /* 0x000fe20000000000 */
[----:B------:R-:W-:Y:S01]  /*45f70*/  LOP3.LUT R65, R65, 0x7ffff, RZ, 0xc0, !PT ;  /* 0x0007ffff41417812 */ /* 0x000fe200078ec0ff */
[----:B------:R-:W-:-:S04]  /*45f80*/  IMAD.WIDE.U32 R72, R70, R136, RZ ;  /* 0x0000008846487225 */ /* 0x000fc800078e00ff */
[----:B------:R-:W-:-:S04]  /*45f90*/  IMAD.WIDE.U32 R76, R66, R134, RZ ;  /* 0x00000086424c7225 */ /* 0x000fc800078e00ff */
[----:B------:R-:W-:-:S04]  /*45fa0*/  IMAD.WIDE.U32 R74, R156, R136, RZ ;  /* 0x000000889c4a7225 */ /* 0x000fc800078e00ff */
[----:B------:R-:W-:-:S04]  /*45fb0*/  IMAD.WIDE.U32 R78, R145, R138, RZ ;  /* 0x0000008a914e7225 */ /* 0x000fc800078e00ff */
[----:B------:R-:W-:Y:S01]  /*45fc0*/  IMAD.WIDE.U32 R80, P2, R145, R61, R80 ;  /* 0x0000003d91507225 */ /* 0x000fe20007840050 */
[----:B------:R-:W-:-:S03]  /*45fd0*/  IADD3 R151, P5, PT, R74, R78, RZ ;  /* 0x0000004e4a977210 */ /* 0x000fc60007fbe0ff */
[C---:B------:R-:W-:Y:S01]  /*45fe0*/  IMAD R143, R156.reuse, R60, R72 ;  /* 0x0000003c9c8f7224 */ /* 0x040fe200078e0248 */
[----:B------:R-:W-:Y:S01]  /*45ff0*/  IADD3 R68, P3, PT, R79, R80, RZ ;  /* 0x000000504f447210 */ /* 0x000fe20007f7e0ff */
[----:B------:R-:W-:Y:S02]  /*46000*/  IMAD R153, R67, R56, R76 ;  /* 0x0000003843997224 */ /* 0x000fe400078e024c */
[----:B------:R-:W-:Y:S01]  /*46010*/  IMAD.WIDE.U32 R72, P1, R156, R60, R72 ;  /* 0x0000003c9c487225 */ /* 0x000fe20007820048 */
[----:B------:R-:W-:-:S03]  /*46020*/  IADD3 R143, PT, PT, R75, R143, RZ ;  /* 0x0000008f4b8f7210 */ /* 0x000fc60007ffe0ff */
[----:B------:R-:W-:Y:S01]  /*46030*/  IMAD.WIDE.U32 R140, R67, R134, RZ ;  /* 0x00000086438c7225 */ /* 0x000fe200078e00ff */
[----:B------:R-:W-:Y:S02]  /*46040*/  IADD3 RZ, P4, PT, R75, R72, RZ ;  /* 0x000000484bff7210 */ /* 0x000fe40007f9e0ff */
[----:B------:R-:W-:Y:S01]  /*46050*/  IADD3.X R68, P5, PT, R68, R143, RZ, P5, !PT ;  /* 0x0000008f44447210 */ /* 0x000fe20002fbe4ff */
[----:B------:R-:W-:Y:S01]  /*46060*/  IMAD.WIDE.U32 R76, P0, R67, R56, R76 ;  /* 0x00000038434c7225 */ /* 0x000fe2000780004c */
[----:B------:R-:W-:Y:S02]  /*46070*/  IADD3 R151, P6, PT, R151, R140, RZ ;  /* 0x0000008c97977210 */ /* 0x000fe40007fde0ff */
[C---:B------:R-:W-:Y:S01]  /*46080*/  IADD3 R153, PT, PT, R141.reuse, R153, RZ ;  /* 0x000000998d997210 */ /* 0x040fe20007ffe0ff */
[----:B------:R-:W-:Y:S01]  /*46090*/  IMAD.X R79, RZ, RZ, RZ, P1 ;  /* 0x000000ffff4f7224 */ /* 0x000fe200008e06ff */
[----:B------:R-:W-:Y:S01]  /*460a0*/  IADD3 RZ, P1, PT, R141, R76, RZ ;  /* 0x0000004c8dff7210 */ /* 0x000fe20007f3e0ff */
[----:B------:R-:W-:Y:S01]  /*460b0*/  IMAD.MOV.U32 R74, RZ, RZ, R81 ;  /* 0x000000ffff4a7224 */ /* 0x000fe200078e0051 */
[----:B------:R-:W-:Y:S01]  /*460c0*/  IADD3.X R149, PT, PT, RZ, RZ, RZ, P0, !PT ;  /* 0x000000ffff957210 */ /* 0x000fe200007fe4ff */
[----:B------:R-:W-:Y:S01]  /*460d0*/  IMAD R81, R52, 0x13, RZ ;  /* 0x0000001334517824 */ /* 0x000fe200078e02ff */
[----:B------:R-:W-:Y:S01]  /*460e0*/  IADD3.X R68, P6, PT, R68, R153, RZ, P6, !PT ;  /* 0x0000009944447210 */ /* 0x000fe200037de4ff */
[----:B------:R-:W-:-:S04]  /*460f0*/  IMAD.WIDE.U32 R140, R51, 0x13, RZ ;  /* 0x00000013338c7825 */ /* 0x000fc800078e00ff */
[----:B------:R-:W-:Y:S01]  /*46100*/  IMAD.WIDE.U32 R170, R58, 0x13, RZ ;  /* 0x000000133aaa7825 */ /* 0x000fe200078e00ff */
[----:B------:R-:W-:-:S03]  /*46110*/  IADD3 R62, PT, PT, R141, R81, RZ ;  /* 0x000000518d3e7210 */ /* 0x000fc60007ffe0ff */
[----:B------:R-:W-:Y:S02]  /*46120*/  IMAD.MOV.U32 R78, RZ, RZ, R73 ;  /* 0x000000ffff4e7224 */ /* 0x000fe400078e0049 */
[----:B------:R-:W-:Y:S02]  /*46130*/  IMAD R73, R59, 0x13, RZ ;  /* 0x000000133b497824 */ /* 0x000fe400078e02ff */
[----:B------:R-:W-:-:S04]  /*46140*/  IMAD.WIDE.U32 R80, R71, R140, RZ ;  /* 0x0000008c47507225 */ /* 0x000fc800078e00ff */
[----:B------:R-:W-:-:S04]  /*46150*/  IMAD.WIDE.U32 R146, R65, R170, RZ ;  /* 0x000000aa41927225 */ /* 0x000fc800078e00ff */
[----:B------:R-:W-:Y:S02]  /*46160*/  IMAD.IADD R172, R171, 0x1, R73 ;  /* 0x00000001abac7824 */ /* 0x000fe400078e0249 */
[----:B------:R-:W-:Y:S02]  /*46170*/  IMAD.X R75, RZ, RZ, RZ, P2 ;  /* 0x000000ffff4b7224 */ /* 0x000fe400010e06ff */
[----:B------:R-:W-:Y:S02]  /*46180*/  IMAD R155, R62, R64, R80 ;  /* 0x000000403e9b7224 */ /* 0x000fe400078e0250 */
[----:B------:R-:W-:-:S04]  /*46190*/  IMAD.WIDE.U32 R72, R64, R140, RZ ;  /* 0x0000008c40487225 */ /* 0x000fc800078e00ff */
[----:B------:R-:W-:Y:S01]  /*461a0*/  IMAD.WIDE.U32 R80, P2, R62, R64, R80 ;  /* 0x000000403e507225 */ /* 0x000fe20007840050 */
[----:B------:R-:W-:-:S03]  /*461b0*/  IADD3 R151, P0, PT, R151, R72, RZ ;  /* 0x0000004897977210 */ /* 0x000fc60007f1e0ff */
[----:B------:R-:W-:Y:S02]  /*461c0*/  IMAD R157, R172, R63, R146 ;  /* 0x0000003fac9d7224 */ /* 0x000fe400078e0292 */
[----:B------:R-:W-:-:S04]  /*461d0*/  IMAD.WIDE.U32.X R78, R70, R60, R78, P4 ;  /* 0x0000003c464e7225 */ /* 0x000fc800020e044e */
[----:B------:R-:W-:-:S04]  /*461e0*/  IMAD.WIDE.U32 R142, R63, R170, RZ ;  /* 0x000000aa3f8e7225 */ /* 0x000fc800078e00ff */
[----:B------:R-:W-:-:S04]  /*461f0*/  IMAD.WIDE.U32 R146, P4, R172, R63, R146 ;  /* 0x0000003fac927225 */ /* 0x000fc80007880092 */
[----:B------:R-:W-:Y:S01]  /*46200*/  IMAD.WIDE.U32.X R74, R69, R61, R74, P3 ;  /* 0x0000003d454a7225 */ /* 0x000fe200018e044a */
[----:B------:R-:W-:-:S03]  /*46210*/  IADD3 RZ, P3, PT, R73, R80, RZ ;  /* 0x0000005049ff7210 */ /* 0x000fc60007f7e0ff */
[----:B------:R-:W-:Y:S02]  /*46220*/  IMAD.IADD R155, R73, 0x1, R155 ;  /* 0x00000001499b7824 */ /* 0x000fe400078e029b */
[----:B------:R-:W-:Y:S01]  /*46230*/  IMAD.X R73, RZ, RZ, RZ, P2 ;  /* 0x000000ffff497224 */ /* 0x000fe200010e06ff */
[C---:B------:R-:W-:Y:S01]  /*46240*/  IADD3 RZ, P2, PT, R143.reuse, R146, RZ ;  /* 0x000000928fff7210 */ /* 0x040fe20007f5e0ff */
[----:B------:R-:W-:Y:S01]  /*46250*/  IMAD.IADD R153, R143, 0x1, R157 ;  /* 0x000000018f997824 */ /* 0x000fe200078e029d */
[----:B------:R-:W-:Y:S01]  /*46260*/  IADD3.X R143, PT, PT, RZ, RZ, RZ, P4, !PT ;  /* 0x000000ffff8f7210 */ /* 0x000fe200027fe4ff */
[----:B------:R-:W-:Y:S01]  /*46270*/  IMAD.MOV.U32 R148, RZ, RZ, R77 ;  /* 0x000000ffff947224 */ /* 0x000fe200078e004d */
[----:B------:R-:W-:Y:S01]  /*46280*/  IADD3 R144, P4, PT, R151, R142, RZ ;  /* 0x0000008e97907210 */ /* 0x000fe20007f9e0ff */
[----:B------:R-:W-:Y:S01]  /*46290*/  IMAD.MOV.U32 R72, RZ, RZ, R81 ;  /* 0x000000ffff487224 */ /* 0x000fe200078e0051 */
[----:B------:R-:W-:Y:S01]  /*462a0*/  IADD3.X R68, P0, PT, R68, R155, RZ, P0, !PT ;  /* 0x0000009b44447210 */ /* 0x000fe2000071e4ff */
[----:B------:R-:W-:Y:S01]  /*462b0*/  IMAD.WIDE.U32.X R148, R66, R56, R148, P1 ;  /* 0x0000003842947225 */ /* 0x000fe200008e0494 */
[----:B------:R-:W-:-:S02]  /*462c0*/  MOV R142, R147 ;  /* 0x00000093008e7202 */ /* 0x000fc40000000f00 */
[----:B------:R-:W-:Y:S01]  /*462d0*/  IADD3.X R68, P4, PT, R68, R153, RZ, P4, !PT ;  /* 0x0000009944447210 */ /* 0x000fe2000279e4ff */
[----:B------:R-:W-:Y:S01]  /*462e0*/  IMAD.WIDE.U32 R146, R70, R58, RZ ;  /* 0x0000003a46927225 */ /* 0x000fe200078e00ff */
[----:B------:R-:W-:-:S03]  /*462f0*/  IADD3.X R151, P5, P6, R148, R78, R74, P6, P5 ;  /* 0x0000004e94977210 */ /* 0x000fc600036aa44a */
[----:B------:R-:W-:Y:S01]  /*46300*/  IMAD.WIDE.U32 R80, R156, R58, RZ ;  /* 0x0000003a9c507225 */ /* 0x000fe200078e00ff */
[----:B------:R-:W-:-:S03]  /*46310*/  IADD3.X R149, PT, PT, R149, R79, R75, P5, P6 ;  /* 0x0000004f95957210 */ /* 0x000fc60002fec44b */
[----:B------:R-:W-:Y:S02]  /*46320*/  IMAD R153, R156, R59, R146 ;  /* 0x0000003b9c997224 */ /* 0x000fe400078e0292 */
[----:B------:R-:W-:-:S04]  /*46330*/  IMAD.WIDE.U32.X R72, R71, R62, R72, P3 ;  /* 0x0000003e47487225 */ /* 0x000fc800018e0448 */
[----:B------:R-:W-:-:S04]  /*46340*/  IMAD.WIDE.U32.X R142, R65, R172, R142, P2 ;  /* 0x000000ac418e7225 */ /* 0x000fc800010e048e */
[----:B------:R-:W-:Y:S01]  /*46350*/  IMAD.IADD R148, R81, 0x1, R153 ;  /* 0x0000000151947824 */ /* 0x000fe200078e0299 */
[----:B------:R-:W-:Y:S01]  /*46360*/  IADD3.X R72, P0, P4, R142, R151, R72, P4, P0 ;  /* 0x000000978e487210 */ /* 0x000fe20002400448 */
[----:B------:R-:W-:-:S03]  /*46370*/  IMAD.WIDE.U32 R76, R145, R136, RZ ;  /* 0x00000088914c7225 */ /* 0x000fc600078e00ff */
[----:B------:R-:W-:Y:S01]  /*46380*/  IADD3.X R73, PT, PT, R143, R149, R73, P0, P4 ;  /* 0x000000958f497210 */ /* 0x000fe200007e8449 */
[----:B------:R-:W-:Y:S01]  /*46390*/  IMAD.WIDE.U32 R146, P1, R156, R59, R146 ;  /* 0x0000003b9c927225 */ /* 0x000fe20007820092 */
[----:B------:R-:W-:-:S03]  /*463a0*/  IADD3 R155, P3, PT, R80, R76, RZ ;  /* 0x0000004c509b7210 */ /* 0x000fc60007f7e0ff */
[----:B------:R-:W-:Y:S01]  /*463b0*/  IMAD.WIDE.U32 R152, R52, R156, RZ ;  /* 0x0000009c34987225 */ /* 0x000fe200078e00ff */
[----:B------:R-:W-:Y:S02]  /*463c0*/  IADD3 RZ, P2, PT, R81, R146, RZ ;  /* 0x0000009251ff7210 */ /* 0x000fe40007f5e0ff */
[----:B------:R-:W-:Y:S01]  /*463d0*/  IADD3.X R151, PT, PT, RZ, RZ, RZ, P1, !PT ;  /* 0x000000ffff977210 */ /* 0x000fe20000ffe4ff */
[----:B------:R-:W-:-:S04]  /*463e0*/  IMAD.WIDE.U32 R74, R69, R136, RZ ;  /* 0x00000088454a7225 */ /* 0x000fc800078e00ff */
[----:B------:R-:W-:Y:S02]  /*463f0*/  IMAD R159, R70, R51, R152 ;  /* 0x00000033469f7224 */ /* 0x000fe400078e0298 */
[----:B------:R-:W-:-:S04]  /*46400*/  IMAD.WIDE.U32 R80, R51, R156, RZ ;  /* 0x0000009c33507225 */ /* 0x000fc800078e00ff */
[----:B------:R-:W-:-:S04]  /*46410*/  IMAD.WIDE.U32 R152, P6, R70, R51, R152 ;  /* 0x0000003346987225 */ /* 0x000fc800078c0098 */
[----:B------:R-:W-:Y:S01]  /*46420*/  IMAD.WIDE.U32 R74, P5, R145, R60, R74 ;  /* 0x0000003c914a7225 */ /* 0x000fe200078a004a */
[----:B------:R-:W-:-:S03]  /*46430*/  IADD3 RZ, P4, PT, R81, R152, RZ ;  /* 0x0000009851ff7210 */ /* 0x000fc60007f9e0ff */
[----:B------:R-:W-:Y:S01]  /*46440*/  IMAD.WIDE.U32 R142, R66, R138, RZ ;  /* 0x0000008a428e7225 */ /* 0x000fe200078e00ff */
[----:B------:R-:W-:-:S03]  /*46450*/  IADD3 R157, P1, PT, R77, R74, RZ ;  /* 0x0000004a4d9d7210 */ /* 0x000fc60007f3e0ff */
[----:B------:R-:W-:Y:S01]  /*46460*/  IMAD.IADD R159, R81, 0x1, R159 ;  /* 0x00000001519f7824 */ /* 0x000fe200078e029f */
[----:B------:R-:W-:Y:S01]  /*46470*/  IADD3.X R157, P3, PT, R157, R148, RZ, P3, !PT ;  /* 0x000000949d9d7210 */ /* 0x000fe20001f7e4ff */
[----:B------:R-:W-:Y:S02]  /*46480*/  IMAD.X R81, RZ, RZ, RZ, P5 ;  /* 0x000000ffff517224 */ /* 0x000fe400028e06ff */
[----:B------:R-:W-:-:S04]  /*46490*/  IMAD.WIDE.U32 R76, P5, R67, R61, R142 ;  /* 0x0000003d434c7225 */ /* 0x000fc800078a008e */
[C---:B------:R-:W-:Y:S01]  /*464a0*/  IMAD R161, R67.reuse, R61, R142 ;  /* 0x0000003d43a17224 */ /* 0x040fe200078e028e */
[----:B------:R-:W-:Y:S01]  /*464b0*/  MOV R148, R77 ;  /* 0x0000004d00947202 */ /* 0x000fe20000000f00 */
[----:B------:R-:W-:Y:S01]  /*464c0*/  IMAD.WIDE.U32 R142, R67, R138, RZ ;  /* 0x0000008a438e7225 */ /* 0x000fe200078e00ff */
[----:B------:R-:W-:-:S03]  /*464d0*/  IADD3.X R149, PT, PT, RZ, RZ, RZ, P5, !PT ;  /* 0x000000ffff957210 */ /* 0x000fc60002ffe4ff */
[----:B------:R-:W-:Y:S01]  /*464e0*/  IMAD.MOV.U32 R150, RZ, RZ, R147 ;  /* 0x000000ffff967224 */ /* 0x000fe200078e0093 */
[----:B------:R-:W-:Y:S01]  /*464f0*/  IADD3 R158, P5, PT, R155, R142, RZ ;  /* 0x0000008e9b9e7210 */ /* 0x000fe20007fbe0ff */
[----:B------:R-:W-:-:S04]  /*46500*/  IMAD.WIDE.U32 R78, R145, R58, RZ ;  /* 0x0000003a914e7225 */ /* 0x000fc800078e00ff */
[----:B------:R-:W-:Y:S01]  /*46510*/  IMAD.WIDE.U32.X R150, R70, R59, R150, P2 ;  /* 0x0000003b46967225 */ /* 0x000fe200010e0496 */
[----:B------:R-:W-:Y:S02]  /*46520*/  IADD3 RZ, P2, PT, R143, R76, RZ ;  /* 0x0000004c8fff7210 */ /* 0x000fe40007f5e0ff */
[----:B------:R-:W-:Y:S01]  /*46530*/  IADD3 R163, P0, PT, R80, R78, RZ ;  /* 0x0000004e50a37210 */ /* 0x000fe20007f1e0ff */
[----:B------:R-:W-:-:S04]  /*46540*/  IMAD.WIDE.U32 R76, R53, R156, RZ ;  /* 0x0000009c354c7225 */ /* 0x000fc800078e00ff */
[----:B------:R-:W-:Y:S02]  /*46550*/  IMAD.IADD R74, R143, 0x1, R161 ;  /* 0x000000018f4a7824 */ /* 0x000fe400078e02a1 */
[----:B------:R-:W-:Y:S02]  /*46560*/  IMAD.MOV.U32 R80, RZ, RZ, R75 ;  /* 0x000000ffff507224 */ /* 0x000fe400078e004b */
[----:B------:R-:W-:Y:S01]  /*46570*/  IMAD R161, R70, R54, R76 ;  /* 0x0000003646a17224 */ /* 0x000fe200078e024c */
[----:B------:R-:W-:Y:S01]  /*46580*/  IADD3.X R157, P5, PT, R157, R74, RZ, P5, !PT ;  /* 0x0000004a9d9d7210 */ /* 0x000fe20002fbe4ff */
[----:B------:R-:W-:Y:S01]  /*46590*/  IMAD.WIDE.U32.X R80, R69, R60, R80, P1 ;  /* 0x0000003c45507225 */ /* 0x000fe200008e0450 */
[----:B------:R-:W-:-:S03]  /*465a0*/  MOV R74, R153 ;  /* 0x00000099004a7202 */ /* 0x000fc60000000f00 */
[----:B------:R-:W-:-:S04]  /*465b0*/  IMAD.WIDE.U32.X R148, R66, R61, R148, P2 ;  /* 0x0000003d42947225 */ /* 0x000fc800010e0494 */
[----:B------:R-:W-:-:S04]  /*465c0*/  IMAD.WIDE.U32 R154, R54, R156, RZ ;  /* 0x0000009c369a7225 */ /* 0x000fc800078e00ff */
[----:B------:R-:W-:-:S04]  /*465d0*/  IMAD.WIDE.U32 R146, R51, R145, RZ ;  /* 0x0000009133927225 */ /* 0x000fc800078e00ff */
[----:B------:R-:W-:Y:S01]  /*465e0*/  IMAD.WIDE.U32 R76, P2, R70, R54, R76 ;  /* 0x00000036464c7225 */ /* 0x000fe2000784004c */
[----:B------:R-:W-:-:S03]  /*465f0*/  IADD3 R146, P1, PT, R154, R146, RZ ;  /* 0x000000929a927210 */ /* 0x000fc60007f3e0ff */
[----:B------:R-:W-:Y:S01]  /*46600*/  IMAD.X R75, RZ, RZ, RZ, P6 ;  /* 0x000000ffff4b7224 */ /* 0x000fe200030e06ff */
[----:B------:R-:W-:Y:S01]  /*46610*/  IADD3.X R165, P3, P6, R148, R150, R80, P5, P3 ;  /* 0x0000009694a57210 */ /* 0x000fe20002e66450 */
[----:B------:R-:W-:Y:S01]  /*46620*/  IMAD.WIDE.U32 R142, R69, R58, RZ ;  /* 0x0000003a458e7225 */ /* 0x000fe200078e00ff */
[----:B------:R-:W-:Y:S02]  /*46630*/  IADD3 RZ, P5, PT, R155, R76, RZ ;  /* 0x0000004c9bff7210 */ /* 0x000fe40007fbe0ff */
[----:B------:R-:W-:Y:S01]  /*46640*/  IADD3.X R166, PT, PT, R149, R151, R81, P3, P6 ;  /* 0x0000009795a67210 */ /* 0x000fe20001fec451 */
[----:B------:R-:W-:Y:S02]  /*46650*/  IMAD.IADD R160, R155, 0x1, R161 ;  /* 0x000000019ba07824 */ /* 0x000fe400078e02a1 */
[----:B------:R-:W-:-:S04]  /*46660*/  IMAD.WIDE.U32 R154, R66, R136, RZ ;  /* 0x00000088429a7225 */ /* 0x000fc800078e00ff */
[----:B------:R-:W-:-:S04]  /*46670*/  IMAD.WIDE.U32 R142, P3, R145, R59, R142 ;  /* 0x0000003b918e7225 */ /* 0x000fc8000786008e */
[C---:B------:R-:W-:Y:S02]  /*46680*/  IMAD R151, R67.reuse, R60, R154 ;  /* 0x0000003c43977224 */ /* 0x040fe400078e029a */
[----:B------:R-:W-:-:S04]  /*46690*/  IMAD.WIDE.U32 R80, R67, R136, RZ ;  /* 0x0000008843507225 */ /* 0x000fc800078e00ff */
[----:B------:R-:W-:Y:S01]  /*466a0*/  IMAD.WIDE.U32 R154, P6, R67, R60, R154 ;  /* 0x0000003c439a7225 */ /* 0x000fe200078c009a */
[----:B------:R-:W-:-:S03]  /*466b0*/  IADD3 R162, PT, PT, R81, R151, RZ ;  /* 0x0000009751a27210 */ /* 0x000fc60007ffe0ff */
[----:B------:R-:W-:Y:S01]  /*466c0*/  IMAD.WIDE.U32.X R74, R70, R52, R74, P4 ;  /* 0x00000034464a7225 */ /* 0x000fe200020e044a */
[----:B------:R-:W-:-:S03]  /*466d0*/  IADD3 R76, P4, PT, R79, R142, RZ ;  /* 0x0000008e4f4c7210 */ /* 0x000fc60007f9e0ff */
[----:B------:R-:W-:Y:S01]  /*466e0*/  IMAD.X R149, RZ, RZ, RZ, P6 ;  /* 0x000000ffff957224 */ /* 0x000fe200030e06ff */
[----:B------:R-:W-:Y:S01]  /*466f0*/  IADD3 RZ, P6, PT, R81, R154, RZ ;  /* 0x0000009a51ff7210 */ /* 0x000fe20007fde0ff */
[----:B------:R-:W-:Y:S01]  /*46700*/  IMAD.X R79, RZ, RZ, RZ, P3 ;  /* 0x000000ffff4f7224 */ /* 0x000fe200018e06ff */
[----:B------:R-:W-:Y:S01]  /*46710*/  IADD3 R163, P3, PT, R163, R80, RZ ;  /* 0x00000050a3a37210 */ /* 0x000fe20007f7e0ff */
[----:B------:R-:W-:Y:S01]  /*46720*/  IMAD.MOV.U32 R78, RZ, RZ, R143 ;  /* 0x000000ffff4e7224 */ /* 0x000fe200078e008f */
[----:B------:R-:W-:Y:S01]  /*46730*/  IADD3.X R159, P0, PT, R76, R159, RZ, P0, !PT ;  /* 0x0000009f4c9f7210 */ /* 0x000fe2000071e4ff */
[----:B------:R-:W-:Y:S02]  /*46740*/  IMAD.MOV.U32 R148, RZ, RZ, R155 ;  /* 0x000000ffff947224 */ /* 0x000fe400078e009b */
        /* <DEDUP_REMOVED lines=10> */
[----:B------:R-:W-:Y:S01]  /*467f0*/  IMAD.WIDE.U32 R150, R65, R140, RZ ;  /* 0x0000008c41967225 */ /* 0x000fe200078e00ff */
[----:B------:R-:W-:Y:S02]  /*46800*/  IADD3.X R155, PT, PT, RZ, RZ, RZ, P4, !PT ;  /* 0x000000ffff9b7210 */ /* 0x000fe400027fe4ff */
[----:B------:R-:W-:Y:S01]  /*46810*/  IADD3 R161, P4, PT, R147, R148, RZ ;  /* 0x0000009493a17210 */ /* 0x000fe20007f9e0ff */
[----:B------:R-:W-:-:S04]  /*46820*/  IMAD.WIDE.U32 R152, R64, R134, RZ ;  /* 0x0000008640987225 */ /* 0x000fc800078e00ff */
[CCC-:B------:R-:W-:Y:S01]  /*46830*/  IMAD R169, R62.reuse, R63.reuse, R150.reuse ;  /* 0x0000003f3ea97224 */ /* 0x1c0fe200078e0296 */
[C---:B------:R-:W-:Y:S01]  /*46840*/  IADD3 RZ, P0, PT, R153.reuse, R142, RZ ;  /* 0x0000008e99ff7210 */ /* 0x040fe20007f1e0ff */
[----:B------:R-:W-:Y:S01]  /*46850*/  IMAD.WIDE.U32 R150, P3, R62, R63, R150 ;  /* 0x0000003f3e967225 */ /* 0x000fe20007860096 */
[----:B------:R-:W-:-:S03]  /*46860*/  IADD3 R76, PT, PT, R153, R167, RZ ;  /* 0x000000a7994c7210 */ /* 0x000fc60007ffe0ff */
[----:B------:R-:W-:Y:S02]  /*46870*/  IMAD.MOV.U32 R154, RZ, RZ, R143 ;  /* 0x000000ffff9a7224 */ /* 0x000fe400078e008f */
[----:B------:R-:W-:-:S04]  /*46880*/  IMAD.WIDE.U32 R78, R63, R140, RZ ;  /* 0x0000008c3f4e7225 */ /* 0x000fc800078e00ff */
[----:B------:R-:W-:Y:S01]  /*46890*/  IMAD.WIDE.U32.X R154, R71, R56, R154, P0 ;  /* 0x00000038479a7225 */ /* 0x000fe200000e049a */
[----:B------:R-:W-:-:S03]  /*468a0*/  IADD3 RZ, P0, PT, R79, R150, RZ ;  /* 0x000000964fff7210 */ /* 0x000fc60007f1e0ff */
[----:B------:R-:W-:-:S04]  /*468b0*/  IMAD.WIDE.U32 R74, R66, R58, RZ ;  /* 0x0000003a424a7225 */ /* 0x000fc800078e00ff */
[----:B------:R-:W-:Y:S01]  /*468c0*/  IMAD.X R81, RZ, RZ, RZ, P3 ;  /* 0x000000ffff517224 */ /* 0x000fe200018e06ff */
[----:B------:R-:W-:Y:S01]  /*468d0*/  IADD3 R153, P3, PT, R158, R152, RZ ;  /* 0x000000989e997210 */ /* 0x000fe20007f7e0ff */
[----:B------:R-:W-:Y:S01]  /*468e0*/  IMAD.MOV.U32 R80, RZ, RZ, R151 ;  /* 0x000000ffff507224 */ /* 0x000fe200078e0097 */
[----:B------:R-:W-:Y:S01]  /*468f0*/  IADD3.X R151, PT, PT, RZ, RZ, RZ, P6, !PT ;  /* 0x000000ffff977210 */ /* 0x000fe200037fe4ff */
[----:B------:R-:W-:Y:S01]  /*46900*/  IMAD.WIDE.U32 R142, R67, R58, RZ ;  /* 0x0000003a438e7225 */ /* 0x000fe200078e00ff */
[----:B------:R-:W-:Y:S02]  /*46910*/  IADD3.X R158, P1, PT, R161, R160, RZ, P1, !PT ;  /* 0x000000a0a19e7210 */ /* 0x000fe40000f3e4ff */
[----:B------:R-:W-:Y:S01]  /*46920*/  IADD3.X R157, P3, PT, R157, R76, RZ, P3, !PT ;  /* 0x0000004c9d9d7210 */ /* 0x000fe20001f7e4ff */
[----:B------:R-:W-:Y:S02]  /*46930*/  IMAD R167, R67, R59, R74 ;  /* 0x0000003b43a77224 */ /* 0x000fe400078e024a */
[----:B------:R-:W-:-:S04]  /*46940*/  IMAD.WIDE.U32.X R80, R65, R62, R80, P0 ;  /* 0x0000003e41507225 */ /* 0x000fc800000e0450 */
[----:B------:R-:W-:-:S04]  /*46950*/  IMAD.WIDE.U32 R74, P0, R67, R59, R74 ;  /* 0x0000003b434a7225 */ /* 0x000fc8000780004a */
[----:B------:R-:W-:Y:S01]  /*46960*/  IMAD.X R147, RZ, RZ, RZ, P2 ;  /* 0x000000ffff937224 */ /* 0x000fe200010e06ff */
[----:B------:R-:W-:Y:S01]  /*46970*/  IADD3 R152, P2, PT, R146, R142, RZ ;  /* 0x0000008e92987210 */ /* 0x000fe20007f5e0ff */
[----:B------:R-:W-:Y:S01]  /*46980*/  IMAD.MOV.U32 R146, RZ, RZ, R77 ;  /* 0x000000ffff927224 */ /* 0x000fe200078e004d */
[----:B------:R-:W-:Y:S01]  /*46990*/  IADD3 RZ, P6, PT, R143, R74, RZ ;  /* 0x0000004a8fff7210 */ /* 0x000fe20007fde0ff */
[----:B------:R-:W-:Y:S01]  /*469a0*/  IMAD.IADD R74, R79, 0x1, R169 ;  /* 0x000000014f4a7824 */ /* 0x000fe200078e02a9 */
[----:B------:R-:W-:Y:S01]  /*469b0*/  IADD3.X R77, PT, PT, RZ, RZ, RZ, P0, !PT ;  /* 0x000000ffff4d7210 */ /* 0x000fe200007fe4ff */
[----:B------:R-:W-:Y:S01]  /*469c0*/  IMAD.IADD R167, R143, 0x1, R167 ;  /* 0x000000018fa77824 */ /* 0x000fe200078e02a7 */
[----:B------:R-:W-:Y:S01]  /*469d0*/  IADD3 R160, P0, PT, R153, R78, RZ ;  /* 0x0000004e99a07210 */ /* 0x000fe20007f1e0ff */
[----:B------:R-:W-:Y:S01]  /*469e0*/  IMAD.MOV.U32 R150, RZ, RZ, R149 ;  /* 0x000000ffff967224 */ /* 0x000fe200078e0095 */
[----:B------:R-:W-:Y:S01]  /*469f0*/  MOV R76, R75 ;  /* 0x0000004b004c7202 */ /* 0x000fe20000000f00 */
[----:B------:R-:W-:Y:S01]  /*46a00*/  IMAD.WIDE.U32 R78, R53, R145, RZ ;  /* 0x00000091354e7225 */ /* 0x000fe200078e00ff */
[----:B------:R-:W-:-:S02]  /*46a10*/  IADD3.X R161, P0, PT, R157, R74, RZ, P0, !PT ;  /* 0x0000004a9da17210 */ /* 0x000fc4000071e4ff */
[----:B------:R-:W-:Y:S01]  /*46a20*/  IADD3.X R158, P2, PT, R158, R167, RZ, P2, !PT ;  /* 0x000000a79e9e7210 */ /* 0x000fe2000175e4ff */
[----:B------:R-:W-:Y:S01]  /*46a30*/  IMAD.WIDE.U32 R142, R54, R145, RZ ;  /* 0x00000091368e7225 */ /* 0x000fe200078e00ff */
[----:B------:R-:W-:-:S03]  /*46a40*/  IADD3.X R145, P0, P3, R80, R165, R154, P0, P3 ;  /* 0x000000a550917210 */ /* 0x000fc6000030649a */
[----:B------:R-:W-:Y:S01]  /*46a50*/  IMAD.WIDE.U32.X R146, R70, R53, R146, P5 ;  /* 0x0000003546927225 */ /* 0x000fe200028e0492 */
[----:B------:R-:W-:-:S03]  /*46a60*/  IADD3.X R154, PT, PT, R81, R166, R155, P0, P3 ;  /* 0x000000a6519a7210 */ /* 0x000fc600007e649b */
[----:B------:R-:W-:-:S04]  /*46a70*/  IMAD.WIDE.U32.X R150, R69, R52, R150, P4 ;  /* 0x0000003445967225 */ /* 0x000fc800020e0496 */
[----:B------:R-:W-:-:S04]  /*46a80*/  IMAD.WIDE.U32.X R76, R66, R59, R76, P6 ;  /* 0x0000003b424c7225 */ /* 0x000fc800030e044c */
[----:B------:R-:W-:Y:S01]  /*46a90*/  IMAD.WIDE.U32 R74, R57, R156, RZ ;  /* 0x0000009c394a7225 */ /* 0x000fe200078e00ff */
[----:B------:R-:W-:-:S03]  /*46aa0*/  IADD3.X R155, P1, P2, R76, R146, R150, P2, P1 ;  /* 0x000000924c9b7210 */ /* 0x000fc60001222496 */
[----:B------:R-:W-:-:S04]  /*46ab0*/  IMAD.WIDE.U32 R156, R55, R156, RZ ;  /* 0x0000009c379c7225 */ /* 0x000fc800078e00ff */
[----:B------:R-:W-:Y:S01]  /*46ac0*/  IMAD.WIDE.U32 R80, R71, R138, RZ ;  /* 0x0000008a47507225 */ /* 0x000fe200078e00ff */
[----:B------:R-:W-:Y:S02]  /*46ad0*/  IADD3 R166, P0, PT, R156, R142, RZ ;  /* 0x0000008e9ca67210 */ /* 0x000fe40007f1e0ff */
[----:B------:R-:W-:Y:S01]  /*46ae0*/  IADD3.X R156, PT, PT, R77, R147, R151, P1, P2 ;  /* 0x000000934d9c7210 */ /* 0x000fe20000fe4497 */
[CCC-:B------:R-:W-:Y:S02]  /*46af0*/  IMAD R149, R70.reuse, R55.reuse, R74.reuse ;  /* 0x0000003746957224 */ /* 0x1c0fe400078e024a */
[----:B------:R-:W-:-:S04]  /*46b00*/  IMAD.WIDE.U32 R74, P5, R70, R55, R74 ;  /* 0x00000037464a7225 */ /* 0x000fc800078a004a */
[----:B------:R-:W-:Y:S01]  /*46b10*/  IMAD R153, R64, R61, R80 ;  /* 0x0000003d40997224 */ /* 0x000fe200078e0250 */
[----:B------:R-:W-:Y:S01]  /*46b20*/  IADD3 RZ, P4, PT, R157, R74, RZ ;  /* 0x0000004a9dff7210 */ /* 0x000fe20007f9e0ff */
[----:B------:R-:W-:-:S04]  /*46b30*/  IMAD.WIDE.U32 R78, P3, R69, R54, R78 ;  /* 0x00000036454e7225 */ /* 0x000fc8000786004e */
[----:B------:R-:W-:Y:S01]  /*46b40*/  IMAD.WIDE.U32 R146, R65, R134, RZ ;  /* 0x0000008641927225 */ /* 0x000fe200078e00ff */
[----:B------:R-:W-:-:S03]  /*46b50*/  IADD3 R165, P6, PT, R143, R78, RZ ;  /* 0x0000004e8fa57210 */ /* 0x000fc60007fde0ff */
[----:B------:R-:W-:-:S04]  /*46b60*/  IMAD.WIDE.U32 R76, R64, R138, RZ ;  /* 0x0000008a404c7225 */ /* 0x000fc800078e00ff */
[----:B------:R-:W-:-:S04]  /*46b70*/  IMAD.WIDE.U32 R80, P1, R64, R61, R80 ;  /* 0x0000003d40507225 */ /* 0x000fc80007820050 */
[----:B------:R-:W-:Y:S01]  /*46b80*/  IMAD.IADD R157, R157, 0x1, R149 ;  /* 0x000000019d9d7824 */ /* 0x000fe200078e0295 */
[----:B------:R-:W-:Y:S01]  /*46b90*/  IADD3.X R151, PT, PT, RZ, RZ, RZ, P1, !PT ;  /* 0x000000ffff977210 */ /* 0x000fe20000ffe4ff */
[----:B------:R-:W-:Y:S01]  /*46ba0*/  IMAD.X R149, RZ, RZ, RZ, P5 ;  /* 0x000000ffff957224 */ /* 0x000fe200028e06ff */
[----:B------:R-:W-:Y:S01]  /*46bb0*/  IADD3 RZ, P5, PT, R77, R80, RZ ;  /* 0x000000504dff7210 */ /* 0x000fe20007fbe0ff */
[C-C-:B------:R-:W-:Y:S01]  /*46bc0*/  IMAD R167, R63.reuse, R56, R146.reuse ;  /* 0x000000383fa77224 */ /* 0x140fe200078e0292 */
[----:B------:R-:W-:Y:S01]  /*46bd0*/  MOV R150, R81 ;  /* 0x0000005100967202 */ /* 0x000fe20000000f00 */
[----:B------:R-:W-:Y:S01]  /*46be0*/  IMAD.WIDE.U32 R142, R63, R134, RZ ;  /* 0x000000863f8e7225 */ /* 0x000fe200078e00ff */
[----:B------:R-:W-:Y:S02]  /*46bf0*/  IADD3 R163, P1, PT, R163, R76, RZ ;  /* 0x0000004ca3a37210 */ /* 0x000fe40007f3e0ff */
[----:B------:R-:W-:Y:S01]  /*46c00*/  IADD3.X R157, P0, PT, R165, R157, RZ, P0, !PT ;  /* 0x0000009da59d7210 */ /* 0x000fe2000071e4ff */
[----:B------:R-:W-:-:S04]  /*46c10*/  IMAD.WIDE.U32 R146, P2, R63, R56, R146 ;  /* 0x000000383f927225 */ /* 0x000fc80007840092 */
[----:B------:R-:W-:Y:S01]  /*46c20*/  IMAD.IADD R153, R77, 0x1, R153 ;  /* 0x000000014d997824 */ /* 0x000fe200078e0299 */
[----:B------:R-:W-:Y:S01]  /*46c30*/  MOV R74, R147 ;  /* 0x00000093004a7202 */ /* 0x000fe20000000f00 */
[----:B------:R-:W-:Y:S01]  /*46c40*/  IMAD.WIDE.U32.X R150, R71, R61, R150, P5 ;  /* 0x0000003d47967225 */ /* 0x000fe200028e0496 */
[C---:B------:R-:W-:Y:S02]  /*46c50*/  IADD3 RZ, P5, PT, R143.reuse, R146, RZ ;  /* 0x000000928fff7210 */ /* 0x040fe40007fbe0ff */
[----:B------:R-:W-:Y:S01]  /*46c60*/  IADD3.X R162, P1, PT, R162, R153, RZ, P1, !PT ;  /* 0x00000099a2a27210 */ /* 0x000fe20000f3e4ff */
[----:B------:R-:W-:Y:S02]  /*46c70*/  IMAD.MOV.U32 R148, RZ, RZ, R75 ;  /* 0x000000ffff947224 */ /* 0x000fe400078e004b */
[----:B------:R-:W-:Y:S02]  /*46c80*/  IMAD.IADD R167, R143, 0x1, R167 ;  /* 0x000000018fa77824 */ /* 0x000fe400078e02a7 */
[----:B------:R-:W-:Y:S01]  /*46c90*/  IMAD.X R75, RZ, RZ, RZ, P2 ;  /* 0x000000ffff4b7224 */ /* 0x000fe200010e06ff */
[----:B------:R-:W-:Y:S01]  /*46ca0*/  IADD3 R163, P2, PT, R163, R142, RZ ;  /* 0x0000008ea3a37210 */ /* 0x000fe20007f5e0ff */
[----:B------:R-:W-:Y:S01]  /*46cb0*/  IMAD.WIDE.U32 R76, R71, R136, RZ ;  /* 0x00000088474c7225 */ /* 0x000fe200078e00ff */
[----:B------:R-:W-:-:S02]  /*46cc0*/  MOV R142, R79 ;  /* 0x0000004f008e7202 */ /* 0x000fc40000000f00 */
[----:B------:R-:W-:Y:S01]  /*46cd0*/  IADD3.X R167, P2, PT, R162, R167, RZ, P2, !PT ;  /* 0x000000a7a2a77210 */ /* 0x000fe2000175e4ff */
[----:B------:R-:W-:-:S04]  /*46ce0*/  IMAD.WIDE.U32.X R74, R65, R56, R74, P5 ;  /* 0x00000038414a7225 */ /* 0x000fc800028e044a */
[----:B------:R-:W-:Y:S01]  /*46cf0*/  IMAD R147, R64, R60, R76 ;  /* 0x0000003c40937224 */ /* 0x000fe200078e024c */
[----:B------:R-:W-:Y:S01]  /*46d00*/  IADD3.X R159, P1, P2, R74, R159, R150, P2, P1 ;  /* 0x0000009f4a9f7210 */ /* 0x000fe20001222496 */
[----:B------:R-:W-:-:S03]  /*46d10*/  IMAD.WIDE.U32 R80, R64, R136, RZ ;  /* 0x0000008840507225 */ /* 0x000fc600078e00ff */
[----:B------:R-:W-:Y:S01]  /*46d20*/  IADD3.X R164, PT, PT, R75, R164, R151, P1, P2 ;  /* 0x000000a44ba47210 */ /* 0x000fe20000fe4497 */
[----:B------:R-:W-:-:S04]  /*46d30*/  IMAD.WIDE.U32 R76, P5, R64, R60, R76 ;  /* 0x0000003c404c7225 */ /* 0x000fc800078a004c */
[----:B------:R-:W-:-:S04]  /*46d40*/  IMAD.WIDE.U32 R78, R66, R51, RZ ;  /* 0x00000033424e7225 */ /* 0x000fc800078e00ff */
[----:B------:R-:W-:Y:S01]  /*46d50*/  IMAD.WIDE.U32.X R148, R70, R57, R148, P4 ;  /* 0x0000003946947225 */ /* 0x000fe200020e0494 */
[----:B------:R-:W-:-:S03]  /*46d60*/  IADD3 RZ, P4, PT, R81, R76, RZ ;  /* 0x0000004c51ff7210 */ /* 0x000fc60007f9e0ff */
[----:B------:R-:W-:Y:S01]  /*46d70*/  IMAD.X R143, RZ, RZ, RZ, P3 ;  /* 0x000000ffff8f7224 */ /* 0x000fe200018e06ff */
[----:B------:R-:W-:Y:S01]  /*46d80*/  IADD3 R169, P3, PT, R152, R80, RZ ;  /* 0x0000005098a97210 */ /* 0x000fe20007f7e0ff */
[----:B------:R-:W-:Y:S02]  /*46d90*/  IMAD.IADD R168, R81, 0x1, R147 ;  /* 0x0000000151a87824 */ /* 0x000fe400078e0293 */
[----:B------:R-:W-:-:S03]  /*46da0*/  IMAD.WIDE.U32 R80, R65, R138, RZ ;  /* 0x0000008a41507225 */ /* 0x000fc600078e00ff */
[----:B------:R-:W-:Y:S01]  /*46db0*/  IADD3.X R158, P3, PT, R158, R168, RZ, P3, !PT ;  /* 0x000000a89e9e7210 */ /* 0x000fe20001f7e4ff */
[----:B------:R-:W-:-:S04]  /*46dc0*/  IMAD.WIDE.U32 R74, R71, R58, RZ ;  /* 0x0000003a474a7225 */ /* 0x000fc800078e00ff */
[CCC-:B------:R-:W-:Y:S02]  /*46dd0*/  IMAD R175, R67.reuse, R52.reuse, R78.reuse ;  /* 0x0000003443af7224 */ /* 0x1c0fe400078e024e */
[----:B------:R-:W-:-:S04]  /*46de0*/  IMAD.WIDE.U32 R78, P2, R67, R52, R78 ;  /* 0x00000034434e7225 */ /* 0x000fc8000784004e */
[----:B------:R-:W-:-:S04]  /*46df0*/  IMAD.WIDE.U32 R146, R67, R51, RZ ;  /* 0x0000003343927225 */ /* 0x000fc800078e00ff */
[----:B------:R-:W-:Y:S01]  /*46e00*/  IMAD.WIDE.U32.X R142, R69, R53, R142, P6 ;  /* 0x00000035458e7225 */ /* 0x000fe200030e048e */
[----:B------:R-:W-:-:S03]  /*46e10*/  IADD3 RZ, P6, PT, R147, R78, RZ ;  /* 0x0000004e93ff7210 */ /* 0x000fc60007fde0ff */
[CCC-:B------:R-:W-:Y:S02]  /*46e20*/  IMAD R69, R63.reuse, R61.reuse, R80.reuse ;  /* 0x0000003d3f457224 */ /* 0x1c0fe400078e0250 */
[----:B------:R-:W-:-:S04]  /*46e30*/  IMAD.WIDE.U32 R150, P1, R63, R61, R80 ;  /* 0x0000003d3f967225 */ /* 0x000fc80007820050 */
[CCC-:B------:R-:W-:Y:S02]  /*46e40*/  IMAD R177, R64.reuse, R59.reuse, R74.reuse ;  /* 0x0000003b40b17224 */ /* 0x1c0fe400078e024a */
[----:B------:R-:W-:Y:S02]  /*46e50*/  IMAD.X R81, RZ, RZ, RZ, P5 ;  /* 0x000000ffff517224 */ /* 0x000fe400028e06ff */
[----:B------:R-:W-:Y:S01]  /*46e60*/  IMAD.MOV.U32 R80, RZ, RZ, R77 ;  /* 0x000000ffff507224 */ /* 0x000fe200078e004d */
[----:B------:R-:W-:Y:S01]  /*46e70*/  IADD3.X R77, PT, PT, RZ, RZ, RZ, P2, !PT ;  /* 0x000000ffff4d7210 */ /* 0x000fe200017fe4ff */
[----:B------:R-:W-:-:S04]  /*46e80*/  IMAD.WIDE.U32 R74, P5, R64, R59, R74 ;  /* 0x0000003b404a7225 */ /* 0x000fc800078a004a */
[----:B------:R-:W-:Y:S01]  /*46e90*/  IMAD.WIDE.U32 R152, R64, R58, RZ ;  /* 0x0000003a40987225 */ /* 0x000fe200078e00ff */
[----:B------:R-:W-:Y:S02]  /*46ea0*/  IADD3 R64, PT, PT, R147, R175, RZ ;  /* 0x000000af93407210 */ /* 0x000fe40007ffe0ff */
[----:B------:R-:W-:Y:S01]  /*46eb0*/  SHF.L.W.U32.HI R147, R68, 0xd, R72 ;  /* 0x0000000d44937819 */ /* 0x000fe20000010e48 */
[----:B------:R-:W-:Y:S01]  /*46ec0*/  IMAD.MOV.U32 R76, RZ, RZ, R79 ;  /* 0x000000ffff4c7224 */ /* 0x000fe200078e004f */
[----:B------:R-:W-:Y:S01]  /*46ed0*/  SHF.L.W.U32.HI R72, R72, 0xd, R73 ;  /* 0x0000000d48487819 */ /* 0x000fe20000010e49 */
[----:B------:R-:W-:Y:S01]  /*46ee0*/  IMAD.X R67, RZ, RZ, RZ, P1 ;  /* 0x000000ffff437224 */ /* 0x000fe200008e06ff */
[----:B------:R-:W-:Y:S01]  /*46ef0*/  IADD3 R173, P1, PT, R166, R146, RZ ;  /* 0x00000092a6ad7210 */ /* 0x000fe20007f3e0ff */
[----:B------:R-:W-:Y:S01]  /*46f00*/  IMAD.WIDE.U32.X R76, R66, R52, R76, P6 ;  /* 0x00000034424c7225 */ /* 0x000fe200030e044c */
[----:B------:R-:W-:Y:S02]  /*46f10*/  IADD3 R162, P6, PT, R147, R160, RZ ;  /* 0x000000a093a27210 */ /* 0x000fe40007fde0ff */
[----:B------:R-:W-:Y:S01]  /*46f20*/  IADD3 R173, P2, PT, R173, R152, RZ ;  /* 0x00000098adad7210 */ /* 0x000fe20007f5e0ff */
[----:B------:R-:W-:Y:S01]  /*46f30*/  IMAD.WIDE.U32.X R80, R71, R60, R80, P4 ;  /* 0x0000003c47507225 */ /* 0x000fe200020e0450 */
[----:B------:R-:W-:-:S02]  /*46f40*/  IADD3 RZ, P4, PT, R153, R74, RZ ;  /* 0x0000004a99ff7210 */ /* 0x000fc40007f9e0ff */
[----:B------:R-:W-:Y:S01]  /*46f50*/  IADD3.X R161, P6, PT, R72, R161, RZ, P6, !PT ;  /* 0x000000a148a17210 */ /* 0x000fe200037de4ff */
[----:B------:R-:W-:Y:S01]  /*46f60*/  IMAD.IADD R166, R153, 0x1, R177 ;  /* 0x0000000199a67824 */ /* 0x000fe200078e02b1 */
[----:B------:R-:W-:Y:S01]  /*46f70*/  MOV R66, R151 ;  /* 0x0000009700427202 */ /* 0x000fe20000000f00 */
[----:B------:R-:W-:Y:S02]  /*46f80*/  IMAD.X R153, RZ, RZ, RZ, P5 ;  /* 0x000000ffff997224 */ /* 0x000fe400028e06ff */
[----:B------:R-:W-:Y:S02]  /*46f90*/  IMAD.MOV.U32 R152, RZ, RZ, R75 ;  /* 0x000000ffff987224 */ /* 0x000fe400078e004b */
[----:B------:R-:W-:-:S04]  /*46fa0*/  IMAD.WIDE.U32 R78, R63, R138, RZ ;  /* 0x0000008a3f4e7225 */ /* 0x000fc800078e00ff */
[----:B------:R-:W-:Y:S01]  /*46fb0*/  IMAD.WIDE.U32.X R70, R71, R59, R152, P4 ;  /* 0x0000003b47467225 */ /* 0x000fe200020e0498 */
[----:B------:R-:W-:Y:S02]  /*46fc0*/  LEA.HI.X R152, P4, R73, R145, RZ, 0xd, P6 ;  /* 0x0000009149987211 */ /* 0x000fe40003096cff */
[----:B------:R-:W-:Y:S01]  /*46fd0*/  IADD3 RZ, P5, PT, R79, R150, RZ ;  /* 0x000000964fff7210 */ /* 0x000fe20007fbe0ff */
[----:B------:R-:W-:Y:S01]  /*46fe0*/  IMAD.WIDE.U32 R146, R65, R136, RZ ;  /* 0x0000008841927225 */ /* 0x000fe200078e00ff */
[----:B------:R-:W-:Y:S02]  /*46ff0*/  IADD3.X R154, PT, PT, RZ, R154, RZ, P4, !PT ;  /* 0x0000009aff9a7210 */ /* 0x000fe400027fe4ff */
[----:B------:R-:W-:Y:S01]  /*47000*/  SHF.L.W.U32.HI R150, R161, 0xd, R152 ;  /* 0x0000000da1967819 */ /* 0x000fe20000010e98 */
[----:B------:R-:W-:Y:S01]  /*47010*/  IMAD.WIDE.U32.X R74, R65, R61, R66, P5 ;  /* 0x0000003d414a7225 */ /* 0x000fe200028e0442 */
[----:B------:R-:W-:Y:S02]  /*47020*/  SHF.L.W.U32.HI R66, R152, 0xd, R154 ;  /* 0x0000000d98427819 */ /* 0x000fe40000010e9a */
[----:B------:R-:W-:Y:S01]  /*47030*/  IADD3 RZ, P5, PT, R150, R163, RZ ;  /* 0x000000a396ff7210 */ /* 0x000fe20007fbe0ff */
[--C-:B------:R-:W-:Y:S01]  /*47040*/  IMAD R145, R63, R60, R146.reuse ;  /* 0x0000003c3f917224 */ /* 0x100fe200078e0292 */
[----:B------:R-:W-:Y:S01]  /*47050*/  IADD3 R152, P4, PT, R169, R78, RZ ;  /* 0x0000004ea9987210 */ /* 0x000fe20007f9e0ff */
[----:B------:R-:W-:-:S04]  /*47060*/  IMAD.WIDE.U32 R146, P6, R63, R60, R146 ;  /* 0x0000003c3f927225 */ /* 0x000fc800078c0092 */
[----:B------:R-:W-:Y:S01]  /*47070*/  IMAD.WIDE.U32 R72, R63, R136, RZ ;  /* 0x000000883f487225 */ /* 0x000fe200078e00ff */
[----:B------:R-:W-:Y:S02]  /*47080*/  IADD3.X R63, P1, PT, R157, R64, RZ, P1, !PT ;  /* 0x000000409d3f7210 */ /* 0x000fe40000f3e4ff */
[----:B------:R-:W-:Y:S01]  /*47090*/  IADD3.X R64, P5, PT, R66, R167, RZ, P5, !PT ;  /* 0x000000a742407210 */ /* 0x000fe20002fbe4ff */
[----:B------:R-:W-:Y:S01]  /*470a0*/  IMAD.IADD R69, R79, 0x1, R69 ;  /* 0x000000014f457824 */ /* 0x000fe200078e0245 */
[----:B------:R-:W-:Y:S01]  /*470b0*/  IADD3.X R166, P2, PT, R63, R166, RZ, P2, !PT ;  /* 0x000000a63fa67210 */ /* 0x000fe2000175e4ff */
[----:B------:R-:W-:Y:S01]  /*470c0*/  IMAD.X R79, RZ, RZ, RZ, P6 ;  /* 0x000000ffff4f7224 */ /* 0x000fe200030e06ff */
[----:B------:R-:W-:Y:S01]  /*470d0*/  IADD3 RZ, P6, PT, R73, R146, RZ ;  /* 0x0000009249ff7210 */ /* 0x000fe20007fde0ff */
[----:B------:R-:W-:Y:S01]  /*470e0*/  IMAD.MOV.U32 R78, RZ, RZ, R147 ;  /* 0x000000ffff4e7224 */ /* 0x000fe200078e0093 */
[----:B------:R-:W-:-:S03]  /*470f0*/  LEA.HI.X R159, P5, R154, R159, RZ, 0xd, P5 ;  /* 0x0000009f9a9f7211 */ /* 0x000fc600028b6cff */
[----:B------:R-:W-:Y:S01]  /*47100*/  IMAD.WIDE.U32.X R66, R65, R60, R78, P6 ;  /* 0x0000003c41427225 */ /* 0x000fe200030e044e */
[----:B------:R-:W-:Y:S02]  /*47110*/  IADD3 R173, P6, PT, R173, R72, RZ ;  /* 0x00000048adad7210 */ /* 0x000fe40007fde0ff */
[----:B------:R-:W-:Y:S01]  /*47120*/  IADD3.X R72, P4, PT, R158, R69, RZ, P4, !PT ;  /* 0x000000459e487210 */ /* 0x000fe2000279e4ff */
[----:B------:R-:W-:Y:S01]  /*47130*/  IMAD.X R164, RZ, RZ, R164, P5 ;  /* 0x000000ffffa47224 */ /* 0x000fe200028e06a4 */
[----:B------:R-:W-:Y:S02]  /*47140*/  SHF.L.W.U32.HI R65, R64, 0xd, R159 ;  /* 0x0000000d40417819 */ /* 0x000fe40000010e9f */
[----:B------:R-:W-:Y:S02]  /*47150*/  IADD3 R79, PT, PT, R73, R145, RZ ;  /* 0x00000091494f7210 */ /* 0x000fe40007ffe0ff */
[----:B------:R-:W-:Y:S02]  /*47160*/  IADD3.X R73, P1, P0, R76, R148, R142, P1, P0 ;  /* 0x000000944c497210 */ /* 0x000fe4000082048e */
[----:B------:R-:W-:-:S02]  /*47170*/  IADD3.X R69, P4, P5, R74, R155, R80, P4, P3 ;  /* 0x0000009b4a457210 */ /* 0x000fc40002586450 */
[----:B------:R-:W-:Y:S02]  /*47180*/  SHF.L.W.U32.HI R63, R159, 0xd, R164 ;  /* 0x0000000d9f3f7819 */ /* 0x000fe40000010ea4 */
[----:B------:R-:W-:Y:S02]  /*47190*/  IADD3 RZ, P3, PT, R65, R152, RZ ;  /* 0x0000009841ff7210 */ /* 0x000fe40007f7e0ff */
[----:B------:R-:W-:Y:S02]  /*471a0*/  IADD3.X R143, PT, PT, R77, R149, R143, P1, P0 ;  /* 0x000000954d8f7210 */ /* 0x000fe40000fe048f */
[----:B------:R-:W-:Y:S01]  /*471b0*/  IADD3.X R80, P0, PT, R63, R72, RZ, P3, !PT ;  /* 0x000000483f507210 */ /* 0x000fe20001f1e4ff */
[----:B------:R-:W-:Y:S01]  /*471c0*/  IMAD.IADD R63, R150, 0x1, R163 ;  /* 0x00000001963f7824 */ /* 0x000fe200078e02a3 */
[----:B------:R-:W-:Y:S02]  /*471d0*/  IADD3.X R76, P6, PT, R166, R79, RZ, P6, !PT ;  /* 0x0000004fa64c7210 */ /* 0x000fe400037de4ff */
[----:B------:R-:W-:Y:S01]  /*471e0*/  IADD3.X R142, PT, PT, R75, R156, R81, P4, P5 ;  /* 0x0000009c4b8e7210 */ /* 0x000fe200027ea451 */
[----:B------:R-:W-:Y:S01]  /*471f0*/  IMAD.WIDE.U32 R166, R63, 0x26, RZ ;  /* 0x000000263fa67825 */ /* 0x000fe200078e00ff */
[----:B------:R-:W-:-:S02]  /*47200*/  LEA.HI.X R69, P0, R164, R69, RZ, 0xd, P0 ;  /* 0x00000045a4457211 */ /* 0x000fc40000016cff */
[----:B------:R-:W-:Y:S01]  /*47210*/  LOP3.LUT R64, R64, 0x7ffff, RZ, 0xc0, !PT ;  /* 0x0007ffff40407812 */ /* 0x000fe200078ec0ff */
[----:B------:R-:W-:Y:S01]  /*47220*/  IMAD.WIDE.U32 R74, R63, R63, RZ ;  /* 0x0000003f3f4a7225 */ /* 0x000fe200078e00ff */
[----:B------:R-:W-:Y:S02]  /*47230*/  IADD3.X R81, P2, P6, R66, R73, R70, P6, P2 ;  /* 0x0000004942517210 */ /* 0x000fe40003644446 */
[C---:B------:R-:W-:Y:S01]  /*47240*/  LOP3.LUT R66, R80.reuse, 0x7ffff, RZ, 0xc0, !PT ;  /* 0x0007ffff50427812 */ /* 0x040fe200078ec0ff */
[----:B------:R-:W-:Y:S01]  /*47250*/  IMAD.X R142, RZ, RZ, R142, P0 ;  /* 0x000000ffff8e7224 */ /* 0x000fe200000e068e */
[----:B------:R-:W-:Y:S01]  /*47260*/  SHF.L.W.U32.HI R80, R80, 0xd, R69 ;  /* 0x0000000d50507819 */ /* 0x000fe20000010e45 */
[C---:B------:R-:W-:Y:S01]  /*47270*/  IMAD.WIDE.U32 R72, R64.reuse, R63, RZ ;  /* 0x0000003f40487225 */ /* 0x040fe200078e00ff */
[----:B------:R-:W-:Y:S02]  /*47280*/  IADD3 R65, PT, PT, R65, R152, RZ ;  /* 0x0000009841417210 */ /* 0x000fe40007ffe0ff */
[----:B------:R-:W-:Y:S01]  /*47290*/  SHF.L.W.U32.HI R69, R69, 0xd, R142 ;  /* 0x0000000d45457819 */ /* 0x000fe20000010e8e */
[----:B------:R-:W-:Y:S01]  /*472a0*/  IMAD R177, R64, 0x26, RZ ;  /* 0x0000002640b17824 */ /* 0x000fe200078e02ff */
[----:B------:R-:W-:Y:S01]  /*472b0*/  IADD3 RZ, P0, PT, R80, R173, RZ ;  /* 0x000000ad50ff7210 */ /* 0x000fe20007f1e0ff */
[----:B------:R-:W-:Y:S01]  /*472c0*/  IMAD.WIDE.U32 R72, P1, R64, R63, R72 ;  /* 0x0000003f40487225 */ /* 0x000fe20007820048 */
[----:B------:R-:W-:-:S02]  /*472d0*/  IADD3.X R143, PT, PT, R67, R143, R71, P2, P6 ;  /* 0x0000008f438f7210 */ /* 0x000fc400017ec447 */
[----:B------:R-:W-:Y:S01]  /*472e0*/  IADD3.X R149, P0, PT, R69, R76, RZ, P0, !PT ;  /* 0x0000004c45957210 */ /* 0x000fe2000071e4ff */
[----:B------:R-:W-:Y:S01]  /*472f0*/  IMAD.WIDE.U32 R78, R66, R166, RZ ;  /* 0x000000a6424e7225 */ /* 0x000fe200078e00ff */
[----:B------:R-:W-:Y:S02]  /*47300*/  IADD3 R75, P5, PT, R75, R72, RZ ;  /* 0x000000484b4b7210 */ /* 0x000fe40007fbe0ff */
[----:B------:R-:W-:Y:S01]  /*47310*/  LEA.HI.X R72, P0, R142, R81, RZ, 0xd, P0 ;  /* 0x000000518e487211 */ /* 0x000fe20000016cff */
[----:B------:R-:W-:Y:S01]  /*47320*/  IMAD.IADD R177, R167, 0x1, R177 ;  /* 0x00000001a7b17824 */ /* 0x000fe200078e02b1 */
[----:B------:R-:W-:Y:S01]  /*47330*/  IADD3.X R77, PT, PT, RZ, RZ, RZ, P1, !PT ;  /* 0x000000ffff4d7210 */ /* 0x000fe20000ffe4ff */
[----:B------:R-:W-:Y:S01]  /*47340*/  IMAD.MOV.U32 R76, RZ, RZ, R73 ;  /* 0x000000ffff4c7224 */ /* 0x000fe200078e0049 */
[----:B------:R-:W-:Y:S01]  /*47350*/  LOP3.LUT R145, R68, 0x7ffff, RZ, 0xc0, !PT ;  /* 0x0007ffff44917812 */ /* 0x000fe200078ec0ff */
[----:B------:R-:W-:Y:S01]  /*47360*/  IMAD.WIDE.U32 R70, P1, R177, R65, R78 ;  /* 0x00000041b1467225 */ /* 0x000fe2000782004e */
[----:B------:R-:W-:-:S03]  /*47370*/  SHF.L.W.U32.HI R69, R149, 0xd, R72 ;  /* 0x0000000d95457819 */ /* 0x000fc60000010e48 */
[----:B------:R-:W-:Y:S01]  /*47380*/  IMAD.WIDE.U32 R146, R65, R166, RZ ;  /* 0x000000a641927225 */ /* 0x000fe200078e00ff */
[----:B------:R-:W-:-:S03]  /*47390*/  IADD3.X R159, PT, PT, RZ, RZ, RZ, P1, !PT ;  /* 0x000000ffff9f7210 */ /* 0x000fc60000ffe4ff */
[----:B------:R-:W-:Y:S01]  /*473a0*/  IMAD.X R73, RZ, RZ, R143, P0 ;  /* 0x000000ffff497224 */ /* 0x000fe200000e068f */
[----:B------:R-:W-:Y:S01]  /*473b0*/  IADD3 R175, P6, PT, R147, R70, RZ ;  /* 0x0000004693af7210 */ /* 0x000fe20007fde0ff */
[----:B------:R-:W-:-:S03]  /*473c0*/  IMAD.WIDE.U32 R144, R69, 0x13, R144 ;  /* 0x0000001345907825 */ /* 0x000fc600078e0090 */
[----:B------:R-:W-:Y:S01]  /*473d0*/  SHF.L.W.U32.HI R70, R72, 0xd, R73 ;  /* 0x0000000d48467819 */ /* 0x000fe20000010e49 */
[----:B------:R-:W-:-:S04]  /*473e0*/  IMAD.WIDE.U32 R142, R65, 0x13, RZ ;  /* 0x00000013418e7825 */ /* 0x000fc800078e00ff */
[----:B------:R-:W-:Y:S02]  /*473f0*/  IMAD R69, R66, 0x13, RZ ;  /* 0x0000001342457824 */ /* 0x000fe400078e02ff */
[----:B------:R-:W-:Y:S02]  /*47400*/  IMAD.IADD R67, R80, 0x1, R173 ;  /* 0x0000000150437824 */ /* 0x000fe400078e02ad */
[----:B------:R-:W-:Y:S01]  /*47410*/  IMAD.WIDE.U32 R80, R65, 0x26, RZ ;  /* 0x0000002641507825 */ /* 0x000fe200078e00ff */
[----:B------:R-:W-:Y:S02]  /*47420*/  IADD3 R68, PT, PT, R143, R69, RZ ;  /* 0x000000458f447210 */ /* 0x000fe40007ffe0ff */
[----:B------:R-:W-:Y:S01]  /*47430*/  LOP3.LUT R69, R149, 0x7ffff, RZ, 0xc0, !PT ;  /* 0x0007ffff95457812 */ /* 0x000fe200078ec0ff */
[----:B------:R-:W-:Y:S02]  /*47440*/  IMAD R147, R66, 0x26, RZ ;  /* 0x0000002642937824 */ /* 0x000fe400078e02ff */
[----:B------:R-:W-:-:S02]  /*47450*/  IMAD R73, R70, 0x13, RZ ;  /* 0x0000001346497824 */ /* 0x000fc400078e02ff */
[----:B------:R-:W-:Y:S02]  /*47460*/  IMAD.SHL.U32 R174, R144, 0x2, RZ ;  /* 0x0000000290ae7824 */ /* 0x000fe400078e00ff */
[----:B------:R-:W-:Y:S01]  /*47470*/  IMAD.MOV.U32 R158, RZ, RZ, R71 ;  /* 0x000000ffff9e7224 */ /* 0x000fe200078e0047 */
[----:B------:R-:W-:Y:S01]  /*47480*/  LOP3.LUT R71, R161, 0x7ffff, RZ, 0xc0, !PT ;  /* 0x0007ffffa1477812 */ /* 0x000fe200078ec0ff */
[----:B------:R-:W-:Y:S01]  /*47490*/  IMAD.IADD R147, R81, 0x1, R147 ;  /* 0x0000000151937824 */ /* 0x000fe200078e0293 */
[----:B------:R-:W-:Y:S01]  /*474a0*/  IADD3 R176, PT, PT, R145, R73, RZ ;  /* 0x0000004991b07210 */ /* 0x000fe20007ffe0ff */
[----:B------:R-:W-:Y:S01]  /*474b0*/  IMAD.WIDE.U32 R78, R67, R80, RZ ;  /* 0x00000050434e7225 */ /* 0x000fe200078e00ff */
[----:B------:R-:W-:Y:S02]  /*474c0*/  LOP3.LUT R174, R174, 0xfffffffe, RZ, 0xc0, !PT ;  /* 0xfffffffeaeae7812 */ /* 0x000fe400078ec0ff */
[----:B------:R-:W-:Y:S01]  /*474d0*/  SHF.L.U64.HI R173, R144, 0x1, R176 ;  /* 0x0000000190ad7819 */ /* 0x000fe200000102b0 */
[----:B------:R-:W-:Y:S01]  /*474e0*/  IMAD.WIDE.U32 R160, R66, R142, RZ ;  /* 0x0000008e42a07225 */ /* 0x000fe200078e00ff */
[----:B------:R-:W-:-:S02]  /*474f0*/  LEA.HI R70, P0, R176, R162, RZ, 0xd ;  /* 0x000000a2b0467211 */ /* 0x000fc400078168ff */
[----:B------:R-:W-:Y:S01]  /*47500*/  LOP3.LUT R173, R173, 0xfffff, RZ, 0xc0, !PT ;  /* 0x000fffffadad7812 */ /* 0x000fe200078ec0ff */
[----:B------:R-:W-:-:S04]  /*47510*/  IMAD.WIDE.U32 R80, R69, R80, RZ ;  /* 0x0000005045507225 */ /* 0x000fc800078e00ff */
[----:B------:R-:W-:Y:S02]  /*47520*/  IMAD R179, R68, R65, R160 ;  /* 0x0000004144b37224 */ /* 0x000fe400078e02a0 */
[----:B------:R-:W-:-:S04]  /*47530*/  IMAD.WIDE.U32 R154, R65, R142, RZ ;  /* 0x0000008e419a7225 */ /* 0x000fc800078e00ff */
[----:B------:R-:W-:-:S04]  /*47540*/  IMAD.WIDE.U32 R160, P3, R68, R65, R160 ;  /* 0x0000004144a07225 */ /* 0x000fc800078600a0 */
[----:B------:R-:W-:Y:S01]  /*47550*/  IMAD.WIDE.U32 R80, P1, R147, R67, R80 ;  /* 0x0000004393507225 */ /* 0x000fe20007820050 */
[----:B------:R-:W-:-:S03]  /*47560*/  IADD3 RZ, P2, PT, R155, R160, RZ ;  /* 0x000000a09bff7210 */ /* 0x000fc60007f5e0ff */
[----:B------:R-:W-:Y:S01]  /*47570*/  IMAD.WIDE.U32 R148, R64, R174, RZ ;  /* 0x000000ae40947225 */ /* 0x000fe200078e00ff */
[----:B------:R-:W-:Y:S02]  /*47580*/  IADD3.X R157, PT, PT, RZ, RZ, RZ, P1, !PT ;  /* 0x000000ffff9d7210 */ /* 0x000fe40000ffe4ff */
[----:B------:R-:W-:Y:S01]  /*47590*/  IADD3 R160, P1, PT, R79, R80, RZ ;  /* 0x000000504fa07210 */ /* 0x000fe20007f3e0ff */
[----:B------:R-:W-:Y:S02]  /*475a0*/  IMAD.X R71, RZ, RZ, R71, P0 ;  /* 0x000000ffff477224 */ /* 0x000fe400000e0647 */
[----:B------:R-:W-:-:S04]  /*475b0*/  IMAD.WIDE.U32 R150, P0, R173, R63, R148 ;  /* 0x0000003fad967225 */ /* 0x000fc80007800094 */
[----:B------:R-:W-:-:S04]  /*475c0*/  IMAD.WIDE.U32 R162, R63, R174, RZ ;  /* 0x000000ae3fa27225 */ /* 0x000fc800078e00ff */
[----:B------:R-:W-:Y:S02]  /*475d0*/  IMAD.MOV.U32 R156, RZ, RZ, R81 ;  /* 0x000000ffff9c7224 */ /* 0x000fe400078e0051 */
[----:B------:R-:W-:-:S04]  /*475e0*/  IMAD.WIDE.U32 R72, R67, R166, RZ ;  /* 0x000000a643487225 */ /* 0x000fc800078e00ff */
[----:B------:R-:W-:Y:S01]  /*475f0*/  IMAD.WIDE.U32.X R80, R147, R69, R156, P1 ;  /* 0x0000004593507225 */ /* 0x000fe200008e049c */
[----:B------:R-:W-:-:S03]  /*47600*/  IADD3 RZ, P1, PT, R163, R150, RZ ;  /* 0x00000096a3ff7210 */ /* 0x000fc60007f3e0ff */
[----:B------:R-:W-:-:S04]  /*47610*/  IMAD.WIDE.U32 R152, R71, R70, RZ ;  /* 0x0000004647987225 */ /* 0x000fc800078e00ff */
[----:B------:R-:W-:Y:S01]  /*47620*/  IMAD.X R169, RZ, RZ, RZ, P0 ;  /* 0x000000ffffa97224 */ /* 0x000fe200000e06ff */
[----:B------:R-:W-:Y:S01]  /*47630*/  IADD3 R178, P0, PT, R72, R154, RZ ;  /* 0x0000009a48b27210 */ /* 0x000fe20007f1e0ff */
[----:B------:R-:W-:Y:S01]  /*47640*/  IMAD R147, R173, R63, R148 ;  /* 0x0000003fad937224 */ /* 0x000fe200078e0294 */
[----:B------:R-:W-:Y:S01]  /*47650*/  LOP3.LUT R72, R176, 0x7ffff, RZ, 0xc0, !PT ;  /* 0x0007ffffb0487812 */ /* 0x000fe200078ec0ff */
[----:B------:R-:W-:-:S04]  /*47660*/  IMAD.WIDE.U32 R164, R70, R70, RZ ;  /* 0x0000004646a47225 */ /* 0x000fc800078e00ff */
[----:B------:R-:W-:Y:S02]  /*47670*/  IMAD.MOV.U32 R168, RZ, RZ, R151 ;  /* 0x000000ffffa87224 */ /* 0x000fe400078e0097 */
[----:B------:R-:W-:-:S04]  /*47680*/  IMAD.WIDE.U32 R148, R70, 0x26, RZ ;  /* 0x0000002646947825 */ /* 0x000fc800078e00ff */
[----:B------:R-:W-:Y:S02]  /*47690*/  IMAD.IADD R179, R155, 0x1, R179 ;  /* 0x000000019bb37824 */ /* 0x000fe400078e02b3 */
[----:B------:R-:W-:Y:S01]  /*476a0*/  IMAD.WIDE.U32.X R150, R173, R64, R168, P1 ;  /* 0x00000040ad967225 */ /* 0x000fe200008e04a8 */
[----:B------:R-:W-:-:S03]  /*476b0*/  IADD3 R169, P1, PT, R164, R78, RZ ;  /* 0x0000004ea4a97210 */ /* 0x000fc60007f3e0ff */
[----:B------:R-:W-:-:S04]  /*476c0*/  IMAD.WIDE.U32 R154, P4, R70, R71, R152 ;  /* 0x00000047469a7225 */ /* 0x000fc80007880098 */
[----:B------:R-:W-:Y:S01]  /*476d0*/  IMAD R79, R71, 0x26, RZ ;  /* 0x00000026474f7824 */ /* 0x000fe200078e02ff */
[----:B------:R-:W-:Y:S01]  /*476e0*/  IADD3.X R157, PT, PT, RZ, RZ, RZ, P4, !PT ;  /* 0x000000ffff9d7210 */ /* 0x000fe200027fe4ff */
[----:B------:R-:W-:Y:S01]  /*476f0*/  IMAD R164, R70, R71, R152 ;  /* 0x0000004746a47224 */ /* 0x000fe200078e0298 */
[----:B------:R-:W-:Y:S01]  /*47700*/  IADD3 RZ, P4, PT, R165, R154, RZ ;  /* 0x0000009aa5ff7210 */ /* 0x000fe20007f9e0ff */
[----:B------:R-:W-:-:S03]  /*47710*/  IMAD.WIDE.U32 R152, R69, R148, RZ ;  /* 0x0000009445987225 */ /* 0x000fc600078e00ff */
[----:B------:R-:W-:Y:S01]  /*47720*/  IADD3 R165, PT, PT, R165, R164, RZ ;  /* 0x000000a4a5a57210 */ /* 0x000fe20007ffe0ff */
[----:B------:R-:W-:Y:S01]  /*47730*/  IMAD.IADD R180, R149, 0x1, R79 ;  /* 0x0000000195b47824 */ /* 0x000fe200078e024f */
[----:B------:R-:W-:Y:S01]  /*47740*/  IADD3.X R79, PT, PT, RZ, RZ, RZ, P3, !PT ;  /* 0x000000ffff4f7210 */ /* 0x000fe20001ffe4ff */
[----:B------:R-:W-:Y:S01]  /*47750*/  IMAD.MOV.U32 R156, RZ, RZ, R155 ;  /* 0x000000ffff9c7224 */ /* 0x000fe200078e009b */
[----:B------:R-:W-:Y:S01]  /*47760*/  IADD3.X R168, P1, PT, R160, R165, RZ, P1, !PT ;  /* 0x000000a5a0a87210 */ /* 0x000fe20000f3e4ff */
[----:B------:R-:W-:-:S04]  /*47770*/  IMAD.WIDE.U32 R166, R69, R166, RZ ;  /* 0x000000a645a67225 */ /* 0x000fc800078e00ff */
[----:B------:R-:W-:-:S04]  /*47780*/  IMAD.WIDE.U32 R154, P3, R180, R67, R152 ;  /* 0x00000043b49a7225 */ /* 0x000fc80007860098 */
[----:B------:R-:W-:Y:S01]  /*47790*/  IMAD.WIDE.U32.X R156, R71, R71, R156, P4 ;  /* 0x00000047479c7225 */ /* 0x000fe200020e049c */
[----:B------:R-:W-:-:S03]  /*477a0*/  IADD3 R169, P4, PT, R169, R162, RZ ;  /* 0x000000a2a9a97210 */ /* 0x000fc60007f9e0ff */
[----:B------:R-:W-:Y:S02]  /*477b0*/  IMAD.IADD R149, R163, 0x1, R147 ;  /* 0x00000001a3957824 */ /* 0x000fe400078e0293 */
[----:B------:R-:W-:Y:S02]  /*477c0*/  IMAD.X R147, RZ, RZ, RZ, P3 ;  /* 0x000000ffff937224 */ /* 0x000fe400018e06ff */
[----:B------:R-:W-:Y:S01]  /*477d0*/  IMAD.WIDE.U32 R166, P3, R177, R67, R166 ;  /* 0x00000043b1a67225 */ /* 0x000fe200078600a6 */
[----:B------:R-:W-:-:S03]  /*477e0*/  IADD3.X R168, P4, PT, R168, R149, RZ, P4, !PT ;  /* 0x00000095a8a87210 */ /* 0x000fc6000279e4ff */
[----:B------:R-:W-:Y:S01]  /*477f0*/  IMAD.WIDE.U32.X R158, R177, R66, R158, P6 ;  /* 0x00000042b19e7225 */ /* 0x000fe200030e049e */
[----:B------:R-:W-:Y:S02]  /*47800*/  IADD3 R182, P6, PT, R73, R166, RZ ;  /* 0x000000a649b67210 */ /* 0x000fe40007fde0ff */
[----:B------:R-:W-:Y:S01]  /*47810*/  IADD3.X R165, PT, PT, RZ, RZ, RZ, P3, !PT ;  /* 0x000000ffffa57210 */ /* 0x000fe20001ffe4ff */
[----:B------:R-:W-:Y:S01]  /*47820*/  IMAD.MOV.U32 R78, RZ, RZ, R161 ;  /* 0x000000ffff4e7224 */ /* 0x000fe200078e00a1 */
[----:B------:R-:W-:Y:S01]  /*47830*/  IADD3.X R176, P1, P4, R150, R156, R80, P4, P1 ;  /* 0x0000009c96b07210 */ /* 0x000fe20002422450 */
[----:B------:R-:W-:Y:S01]  /*47840*/  IMAD.WIDE.U32 R160, R144, R144, RZ ;  /* 0x0000009090a07225 */ /* 0x000fe200078e00ff */
[----:B------:R-:W-:-:S03]  /*47850*/  IADD3.X R179, P0, PT, R182, R179, RZ, P0, !PT ;  /* 0x000000b3b6b37210 */ /* 0x000fc6000071e4ff */
[----:B------:R-:W-:Y:S01]  /*47860*/  IMAD.MOV.U32 R164, RZ, RZ, R167 ;  /* 0x000000ffffa47224 */ /* 0x000fe200078e00a7 */
[----:B------:R-:W-:Y:S01]  /*47870*/  IADD3 R166, P3, PT, R160, R146, RZ ;  /* 0x00000092a0a67210 */ /* 0x000fe20007f7e0ff */
[----:B------:R-:W-:-:S04]  /*47880*/  IMAD.WIDE.U32 R148, R67, R148, RZ ;  /* 0x0000009443947225 */ /* 0x000fc800078e00ff */
[----:B------:R-:W-:-:S04]  /*47890*/  IMAD.WIDE.U32 R162, R72, R144, RZ ;  /* 0x0000009048a27225 */ /* 0x000fc800078e00ff */
[----:B------:R-:W-:Y:S01]  /*478a0*/  IMAD.WIDE.U32.X R164, R177, R69, R164, P6 ;  /* 0x00000045b1a47225 */ /* 0x000fe200030e04a4 */
[----:B------:R-:W-:Y:S02]  /*478b0*/  IADD3.X R177, PT, PT, R151, R157, R81, P1, P4 ;  /* 0x0000009d97b17210 */ /* 0x000fe40000fe8451 */
[----:B------:R-:W-:Y:S01]  /*478c0*/  IADD3 RZ, P4, PT, R149, R154, RZ ;  /* 0x0000009a95ff7210 */ /* 0x000fe20007f9e0ff */
[----:B------:R-:W-:Y:S02]  /*478d0*/  IMAD.MOV.U32 R146, RZ, RZ, R155 ;  /* 0x000000ffff927224 */ /* 0x000fe400078e009b */
[----:B------:R-:W-:-:S04]  /*478e0*/  IMAD.WIDE.U32 R154, R173, R70, RZ ;  /* 0x00000046ad9a7225 */ /* 0x000fc800078e00ff */
[----:B------:R-:W-:-:S04]  /*478f0*/  IMAD.WIDE.U32 R80, P1, R72, R144, R162 ;  /* 0x0000009048507225 */ /* 0x000fc800078200a2 */
[----:B------:R-:W-:Y:S02]  /*47900*/  IMAD R163, R72, R144, R162 ;  /* 0x0000009048a37224 */ /* 0x000fe400078e02a2 */
[----:B------:R-:W-:Y:S02]  /*47910*/  IMAD R167, R174, R71, R154 ;  /* 0x00000047aea77224 */ /* 0x000fe400078e029a */
[----:B------:R-:W-:Y:S01]  /*47920*/  IMAD.WIDE.U32.X R150, R180, R69, R146, P4 ;  /* 0x00000045b4967225 */ /* 0x000fe200020e0492 */
[C---:B------:R-:W-:Y:S02]  /*47930*/  IADD3 RZ, P4, PT, R161.reuse, R80, RZ ;  /* 0x00000050a1ff7210 */ /* 0x040fe40007f9e0ff */
[----:B------:R-:W-:Y:S01]  /*47940*/  IADD3 R80, PT, PT, R161, R163, RZ ;  /* 0x000000a3a1507210 */ /* 0x000fe20007ffe0ff */
[----:B------:R-:W-:-:S04]  /*47950*/  IMAD.WIDE.U32 R156, R174, R70, RZ ;  /* 0x00000046ae9c7225 */ /* 0x000fc800078e00ff */
[----:B------:R-:W-:-:S04]  /*47960*/  IMAD.WIDE.U32 R154, P6, R174, R71, R154 ;  /* 0x00000047ae9a7225 */ /* 0x000fc800078c009a */
[----:B------:R-:W-:Y:S02]  /*47970*/  IMAD R163, R180, R67, R152 ;  /* 0x00000043b4a37224 */ /* 0x000fe400078e0298 */
[----:B------:R-:W-:-:S04]  /*47980*/  IMAD.WIDE.U32 R146, R67, 0x13, RZ ;  /* 0x0000001343927825 */ /* 0x000fc800078e00ff */
[----:B------:R-:W-:Y:S01]  /*47990*/  IMAD.WIDE.U32.X R152, R68, R66, R78, P2 ;  /* 0x0000004244987225 */ /* 0x000fe200010e044e */
[----:B------:R-:W-:Y:S02]  /*479a0*/  IADD3 RZ, P2, PT, R157, R154, RZ ;  /* 0x0000009a9dff7210 */ /* 0x000fe40007f5e0ff */
[----:B------:R-:W-:Y:S01]  /*479b0*/  IADD3.X R79, P3, PT, R175, R80, RZ, P3, !PT ;  /* 0x00000050af4f7210 */ /* 0x000fe20001f7e4ff */
[----:B------:R-:W-:Y:S02]  /*479c0*/  IMAD R73, R69, 0x13, RZ ;  /* 0x0000001345497824 */ /* 0x000fe400078e02ff */
[----:B------:R-:W-:Y:S01]  /*479d0*/  IMAD.X R161, RZ, RZ, RZ, P1 ;  /* 0x000000ffffa17224 */ /* 0x000fe200008e06ff */
[----:B------:R-:W-:Y:S01]  /*479e0*/  IADD3 R178, P1, PT, R178, R156, RZ ;  /* 0x0000009cb2b27210 */ /* 0x000fe20007f3e0ff */
[----:B------:R-:W-:Y:S01]  /*479f0*/  IMAD.MOV.U32 R160, RZ, RZ, R81 ;  /* 0x000000ffffa07224 */ /* 0x000fe200078e0051 */
[----:B------:R-:W-:Y:S01]  /*47a00*/  IADD3 R73, PT, PT, R147, R73, RZ ;  /* 0x0000004993497210 */ /* 0x000fe20007ffe0ff */
[----:B------:R-:W-:-:S02]  /*47a10*/  IMAD.IADD R154, R157, 0x1, R167 ;  /* 0x000000019d9a7824 */ /* 0x000fc400078e02a7 */
[----:B------:R-:W-:Y:S02]  /*47a20*/  IMAD.X R81, RZ, RZ, RZ, P6 ;  /* 0x000000ffff517224 */ /* 0x000fe400030e06ff */
[----:B------:R-:W-:Y:S01]  /*47a30*/  IMAD.MOV.U32 R80, RZ, RZ, R155 ;  /* 0x000000ffff507224 */ /* 0x000fe200078e009b */
[----:B------:R-:W-:Y:S01]  /*47a40*/  IADD3.X R179, P1, PT, R179, R154, RZ, P1, !PT ;  /* 0x0000009ab3b37210 */ /* 0x000fe20000f3e4ff */
[----:B------:R-:W-:-:S04]  /*47a50*/  IMAD.WIDE.U32 R156, R69, R146, RZ ;  /* 0x00000092459c7225 */ /* 0x000fc800078e00ff */
[----:B------:R-:W-:Y:S01]  /*47a60*/  IMAD.WIDE.U32.X R160, R72, R72, R160, P4 ;  /* 0x0000004848a07225 */ /* 0x000fe200020e04a0 */
[----:B------:R-:W-:Y:S02]  /*47a70*/  IADD3 R78, P4, PT, R166, R148, RZ ;  /* 0x00000094a64e7210 */ /* 0x000fe40007f9e0ff */
[----:B------:R-:W-:Y:S01]  /*47a80*/  IADD3 R166, PT, PT, R149, R163, RZ ;  /* 0x000000a395a67210 */ /* 0x000fe20007ffe0ff */
[----:B------:R-:W-:-:S03]  /*47a90*/  IMAD.WIDE.U32.X R154, R173, R71, R80, P2 ;  /* 0x00000047ad9a7225 */ /* 0x000fc600010e0450 */
[----:B------:R-:W-:Y:S01]  /*47aa0*/  IADD3.X R79, P4, PT, R79, R166, RZ, P4, !PT ;  /* 0x000000a64f4f7210 */ /* 0x000fe2000279e4ff */
[----:B------:R-:W-:Y:S01]  /*47ab0*/  IMAD.WIDE.U32 R80, R67, R174, RZ ;  /* 0x000000ae43507225 */ /* 0x000fe200078e00ff */
[----:B------:R-:W-:-:S03]  /*47ac0*/  IADD3.X R154, P0, P1, R154, R152, R164, P1, P0 ;  /* 0x000000989a9a7210 */ /* 0x000fc600009004a4 */
[----:B------:R-:W-:Y:S01]  /*47ad0*/  IMAD.WIDE.U32 R156, P6, R73, R67, R156 ;  /* 0x00000043499c7225 */ /* 0x000fe200078c009c */
[----:B------:R-:W-:Y:S02]  /*47ae0*/  IADD3 R80, P2, PT, R80, R74, RZ ;  /* 0x0000004a50507210 */ /* 0x000fe40007f5e0ff */
[----:B------:R-:W-:Y:S01]  /*47af0*/  IADD3.X R74, P3, P4, R150, R160, R158, P4, P3 ;  /* 0x000000a0964a7210 */ /* 0x000fe2000246649e */
[----:B------:R-:W-:Y:S01]  /*47b00*/  IMAD.WIDE.U32 R162, R67, R146, RZ ;  /* 0x0000009243a27225 */ /* 0x000fe200078e00ff */
[----:B------:R-:W-:Y:S02]  /*47b10*/  MOV R148, R157 ;  /* 0x0000009d00947202 */ /* 0x000fe40000000f00 */
[----:B------:R-:W-:Y:S01]  /*47b20*/  IADD3.X R151, PT, PT, R151, R161, R159, P3, P4 ;  /* 0x000000a197977210 */ /* 0x000fe20001fe849f */
[----:B------:R-:W-:Y:S01]  /*47b30*/  IMAD.X R149, RZ, RZ, RZ, P6 ;  /* 0x000000ffff957224 */ /* 0x000fe200030e06ff */
[----:B------:R-:W-:Y:S01]  /*47b40*/  IADD3 R163, P6, PT, R163, R156, RZ ;  /* 0x0000009ca3a37210 */ /* 0x000fe20007fde0ff */
[----:B------:R-:W-:Y:S01]  /*47b50*/  IMAD.WIDE.U32 R156, R65, R174, RZ ;  /* 0x000000ae419c7225 */ /* 0x000fe200078e00ff */
[----:B------:R-:W-:-:S02]  /*47b60*/  SHF.L.W.U32.HI R175, R79, 0xd, R74 ;  /* 0x0000000d4faf7819 */ /* 0x000fc40000010e4a */
[----:B------:R-:W-:Y:S01]  /*47b70*/  IADD3.X R155, PT, PT, R155, R153, R165, P0, P1 ;  /* 0x000000999b9b7210 */ /* 0x000fe200007e24a5 */
[----:B------:R-:W-:Y:S01]  /*47b80*/  IMAD.WIDE.U32 R166, R66, R174, RZ ;  /* 0x000000ae42a67225 */ /* 0x000fe200078e00ff */
[----:B------:R-:W-:Y:S02]  /*47b90*/  IADD3 R165, P0, PT, R156, R162, RZ ;  /* 0x000000a29ca57210 */ /* 0x000fe40007f1e0ff */
[----:B------:R-:W-:Y:S01]  /*47ba0*/  SHF.L.W.U32.HI R162, R74, 0xd, R151 ;  /* 0x0000000d4aa27819 */ /* 0x000fe20000010e97 */
[-CC-:B------:R-:W-:Y:S01]  /*47bb0*/  IMAD R156, R173, R65.reuse, R166.reuse ;  /* 0x00000041ad9c7224 */ /* 0x180fe200078e02a6 */
[----:B------:R-:W-:Y:S01]  /*47bc0*/  IADD3 R175, P1, PT, R175, R178, RZ ;  /* 0x000000b2afaf7210 */ /* 0x000fe20007f3e0ff */
[----:B------:R-:W-:Y:S01]  /*47bd0*/  IMAD.WIDE.U32 R166, P3, R173, R65, R166 ;  /* 0x00000041ada67225 */ /* 0x000fe200078600a6 */
[----:B------:R-:W-:Y:S02]  /*47be0*/  LOP3.LUT R79, R79, 0x7ffff, RZ, 0xc0, !PT ;  /* 0x0007ffff4f4f7812 */ /* 0x000fe400078ec0ff */
[----:B------:R-:W-:Y:S01]  /*47bf0*/  IADD3.X R162, P1, PT, R162, R179, RZ, P1, !PT ;  /* 0x000000b3a2a27210 */ /* 0x000fe20000f3e4ff */
[----:B------:R-:W-:Y:S01]  /*47c00*/  IMAD.WIDE.U32 R152, R69, R174, RZ ;  /* 0x000000ae45987225 */ /* 0x000fe200078e00ff */
[----:B------:R-:W-:-:S02]  /*47c10*/  MOV R150, R167 ;  /* 0x000000a700967202 */ /* 0x000fc40000000f00 */
[----:B------:R-:W-:Y:S01]  /*47c20*/  IADD3.X R161, P1, PT, RZ, R154, RZ, P1, !PT ;  /* 0x0000009affa17210 */ /* 0x000fe20000f3e4ff */
[----:B------:R-:W-:Y:S01]  /*47c30*/  IMAD.X R151, RZ, RZ, RZ, P3 ;  /* 0x000000ffff977224 */ /* 0x000fe200018e06ff */
[C---:B------:R-:W-:Y:S01]  /*47c40*/  IADD3 RZ, P3, PT, R157.reuse, R166, RZ ;  /* 0x000000a69dff7210 */ /* 0x040fe20007f7e0ff */
[----:B------:R-:W-:Y:S01]  /*47c50*/  IMAD.IADD R74, R157, 0x1, R156 ;  /* 0x000000019d4a7824 */ /* 0x000fe200078e029c */
[----:B------:R-:W-:Y:S01]  /*47c60*/  SHF.L.U64.HI R167, R70, 0x1, R71 ;  /* 0x0000000146a77819 */ /* 0x000fe20000010247 */
[CCC-:B------:R-:W-:Y:S02]  /*47c70*/  IMAD R157, R173.reuse, R67.reuse, R152.reuse ;  /* 0x00000043ad9d7224 */ /* 0x1c0fe400078e0298 */
[----:B------:R-:W-:Y:S01]  /*47c80*/  IMAD.WIDE.U32 R152, P4, R173, R67, R152 ;  /* 0x00000043ad987225 */ /* 0x000fe20007880098 */
[----:B------:R-:W-:-:S03]  /*47c90*/  IADD3.X R163, P0, PT, R163, R74, RZ, P0, !PT ;  /* 0x0000004aa3a37210 */ /* 0x000fc6000071e4ff */
[----:B------:R-:W-:Y:S01]  /*47ca0*/  IMAD.SHL.U32 R166, R70, 0x2, RZ ;  /* 0x0000000246a67824 */ /* 0x000fe200078e00ff */
[----:B------:R-:W-:Y:S01]  /*47cb0*/  IADD3.X R159, PT, PT, RZ, RZ, RZ, P4, !PT ;  /* 0x000000ffff9f7210 */ /* 0x000fe200027fe4ff */
[----:B------:R-:W-:Y:S01]  /*47cc0*/  IMAD.WIDE.U32.X R150, R173, R66, R150, P3 ;  /* 0x00000042ad967225 */ /* 0x000fe200018e0496 */
[C---:B------:R-:W-:Y:S02]  /*47cd0*/  IADD3 RZ, P3, PT, R81.reuse, R152, RZ ;  /* 0x0000009851ff7210 */ /* 0x040fe40007f7e0ff */
[C---:B------:R-:W-:Y:S01]  /*47ce0*/  SHF.L.W.U32.HI R152, R162.reuse, 0xd, R161 ;  /* 0x0000000da2987819 */ /* 0x040fe20000010ea1 */
[----:B------:R-:W-:Y:S01]  /*47cf0*/  IMAD.X R160, RZ, RZ, R155, P1 ;  /* 0x000000ffffa07224 */ /* 0x000fe200008e069b */
[----:B------:R-:W-:Y:S01]  /*47d00*/  LOP3.LUT R162, R162, 0x7ffff, RZ, 0xc0, !PT ;  /* 0x0007ffffa2a27812 */ /* 0x000fe200078ec0ff */
[----:B------:R-:W-:Y:S01]  /*47d10*/  IMAD.IADD R164, R81, 0x1, R157 ;  /* 0x0000000151a47824 */ /* 0x000fe200078e029d */
[----:B------:R-:W-:Y:S01]  /*47d20*/  IADD3 R81, P1, PT, R152, R169, RZ ;  /* 0x000000a998517210 */ /* 0x000fe20007f3e0ff */
[----:B------:R-:W-:Y:S01]  /*47d30*/  IMAD.WIDE.U32 R156, R64, R166, RZ ;  /* 0x000000a6409c7225 */ /* 0x000fe200078e00ff */
[----:B------:R-:W-:-:S02]  /*47d40*/  SHF.L.W.U32.HI R161, R161, 0xd, R160 ;  /* 0x0000000da1a17819 */ /* 0x000fc40000010ea0 */
[----:B------:R-:W-:Y:S01]  /*47d50*/  IADD3.X R75, P2, PT, R75, R164, RZ, P2, !PT ;  /* 0x000000a44b4b7210 */ /* 0x000fe2000175e4ff */
[----:B------:R-:W-:Y:S02]  /*47d60*/  IMAD.MOV.U32 R158, RZ, RZ, R153 ;  /* 0x000000ffff9e7224 */ /* 0x000fe400078e0099 */
[CCC-:B------:R-:W-:Y:S02]  /*47d70*/  IMAD R169, R167.reuse, R63.reuse, R156.reuse ;  /* 0x0000003fa7a97224 */ /* 0x1c0fe400078e029c */
[----:B------:R-:W-:-:S04]  /*47d80*/  IMAD.WIDE.U32 R156, P4, R167, R63, R156 ;  /* 0x0000003fa79c7225 */ /* 0x000fc8000788009c */
[----:B------:R-:W-:Y:S01]  /*47d90*/  IMAD.WIDE.U32.X R152, R173, R69, R158, P3 ;  /* 0x00000045ad987225 */ /* 0x000fe200018e049e */
[----:B------:R-:W-:Y:S02]  /*47da0*/  IADD3.X R173, P1, PT, R161, R168, RZ, P1, !PT ;  /* 0x000000a8a1ad7210 */ /* 0x000fe40000f3e4ff */
[----:B------:R-:W-:Y:S01]  /*47db0*/  IADD3.X R159, PT, PT, RZ, RZ, RZ, P4, !PT ;  /* 0x000000ffff9f7210 */ /* 0x000fe200027fe4ff */
[----:B------:R-:W-:Y:S01]  /*47dc0*/  IMAD.WIDE.U32 R154, R63, R166, RZ ;  /* 0x000000a63f9a7225 */ /* 0x000fe200078e00ff */
[----:B------:R-:W-:-:S03]  /*47dd0*/  LEA.HI.X R176, P1, R160, R176, RZ, 0xd, P1 ;  /* 0x000000b0a0b07211 */ /* 0x000fc60000836cff */
[----:B------:R-:W-:Y:S01]  /*47de0*/  IMAD.WIDE.U32 R160, R66, R166, RZ ;  /* 0x000000a642a07225 */ /* 0x000fe200078e00ff */
[----:B------:R-:W-:Y:S02]  /*47df0*/  IADD3 RZ, P4, PT, R155, R156, RZ ;  /* 0x0000009c9bff7210 */ /* 0x000fe40007f9e0ff */
[----:B------:R-:W-:Y:S01]  /*47e00*/  IADD3 R165, P3, PT, R165, R154, RZ ;  /* 0x0000009aa5a57210 */ /* 0x000fe20007f7e0ff */
[----:B------:R-:W-:Y:S01]  /*47e10*/  IMAD.MOV.U32 R158, RZ, RZ, R157 ;  /* 0x000000ffff9e7224 */ /* 0x000fe200078e009d */
[----:B------:R-:W-:Y:S01]  /*47e20*/  SHF.L.W.U32.HI R74, R173, 0xd, R176 ;  /* 0x0000000dad4a7819 */ /* 0x000fe20000010eb0 */
[----:B------:R-:W-:Y:S01]  /*47e30*/  IMAD.IADD R168, R155, 0x1, R169 ;  /* 0x000000019ba87824 */ /* 0x000fe200078e02a9 */
[----:B------:R-:W-:Y:S01]  /*47e40*/  IADD3.X R177, PT, PT, RZ, R177, RZ, P1, !PT ;  /* 0x000000b1ffb17210 */ /* 0x000fe20000ffe4ff */
[----:B------:R-:W-:Y:S01]  /*47e50*/  IMAD.WIDE.U32.X R158, R167, R64, R158, P4 ;  /* 0x00000040a79e7225 */ /* 0x000fe200020e049e */
[----:B------:R-:W-:Y:S02]  /*47e60*/  IADD3 R74, P1, PT, R74, R165, RZ ;  /* 0x000000a54a4a7210 */ /* 0x000fe40007f3e0ff */
[----:B------:R-:W-:Y:S01]  /*47e70*/  IADD3.X R168, P3, PT, R163, R168, RZ, P3, !PT ;  /* 0x000000a8a3a87210 */ /* 0x000fe20001f7e4ff */
[----:B------:R-:W-:Y:S01]  /*47e80*/  IMAD.WIDE.U32 R156, P4, R167, R65, R160 ;  /* 0x00000041a79c7225 */ /* 0x000fe200078800a0 */
[----:B------:R-:W-:-:S03]  /*47e90*/  SHF.L.W.U32.HI R161, R176, 0xd, R177 ;  /* 0x0000000db0a17819 */ /* 0x000fc60000010eb1 */
[----:B------:R-:W-:-:S04]  /*47ea0*/  IMAD.WIDE.U32.X R148, R73, R69, R148, P6 ;  /* 0x0000004549947225 */ /* 0x000fc800030e0494 */
[----:B------:R-:W-:Y:S01]  /*47eb0*/  IMAD.WIDE.U32 R154, R65, R166, RZ ;  /* 0x000000a6419a7225 */ /* 0x000fe200078e00ff */
[----:B------:R-:W-:Y:S02]  /*47ec0*/  IADD3.X R166, P1, PT, R161, R168, RZ, P1, !PT ;  /* 0x000000a8a1a67210 */ /* 0x000fe40000f3e4ff */
[----:B------:R-:W-:Y:S01]  /*47ed0*/  IADD3.X R148, P3, P0, R158, R150, R148, P3, P0 ;  /* 0x000000969e947210 */ /* 0x000fe20001860494 */
[----:B------:R-:W-:Y:S01]  /*47ee0*/  IMAD R163, R167, R65, R160 ;  /* 0x00000041a7a37224 */ /* 0x000fe200078e02a0 */
[C---:B------:R-:W-:Y:S01]  /*47ef0*/  IADD3 RZ, P6, PT, R155.reuse, R156, RZ ;  /* 0x0000009c9bff7210 */ /* 0x040fe20007fde0ff */
[----:B------:R-:W-:Y:S01]  /*47f00*/  IMAD.X R161, RZ, RZ, RZ, P4 ;  /* 0x000000ffffa17224 */ /* 0x000fe200020e06ff */
[----:B------:R-:W-:Y:S01]  /*47f10*/  IADD3 R80, P4, PT, R80, R154, RZ ;  /* 0x0000009a50507210 */ /* 0x000fe20007f9e0ff */
[----:B------:R-:W-:Y:S01]  /*47f20*/  IMAD.IADD R154, R155, 0x1, R163 ;  /* 0x000000019b9a7824 */ /* 0x000fe200078e02a3 */
[----:B------:R-:W-:Y:S02]  /*47f30*/  LEA.HI.X R155, P1, R177, R148, RZ, 0xd, P1 ;  /* 0x00000094b19b7211 */ /* 0x000fe40000836cff */
[----:B------:R-:W-:Y:S01]  /*47f40*/  IADD3.X R150, PT, PT, R159, R151, R149, P3, P0 ;  /* 0x000000979f967210 */ /* 0x000fe20001fe0495 */
[----:B------:R-:W-:Y:S01]  /*47f50*/  IMAD.WIDE.U32.X R148, R64, R64, R76, P5 ;  /* 0x0000004040947225 */ /* 0x000fe200028e044c */
[----:B------:R-:W-:-:S02]  /*47f60*/  MOV R160, R157 ;  /* 0x0000009d00a07202 */ /* 0x000fc40000000f00 */
[----:B------:R-:W-:Y:S01]  /*47f70*/  IADD3.X R151, P4, PT, R75, R154, RZ, P4, !PT ;  /* 0x0000009a4b977210 */ /* 0x000fe2000279e4ff */
[----:B------:R-:W-:Y:S01]  /*47f80*/  IMAD.X R150, RZ, RZ, R150, P1 ;  /* 0x000000ffff967224 */ /* 0x000fe200008e0696 */
[----:B------:R-:W-:Y:S01]  /*47f90*/  SHF.L.W.U32.HI R75, R166, 0xd, R155 ;  /* 0x0000000da64b7819 */ /* 0x000fe20000010e9b */
[----:B------:R-:W-:-:S03]  /*47fa0*/  IMAD.WIDE.U32.X R160, R167, R66, R160, P6 ;  /* 0x00000042a7a07225 */ /* 0x000fc600030e04a0 */
[----:B------:R-:W-:Y:S02]  /*47fb0*/  IADD3 R77, P0, PT, R75, R80, RZ ;  /* 0x000000504b4d7210 */ /* 0x000fe40007f1e0ff */
[----:B------:R-:W-:Y:S02]  /*47fc0*/  SHF.L.W.U32.HI R80, R155, 0xd, R150 ;  /* 0x0000000d9b507819 */ /* 0x000fe40000010e96 */
[----:B------:R-:W-:Y:S02]  /*47fd0*/  IADD3.X R75, P2, P4, R160, R152, R148, P4, P2 ;  /* 0x00000098a04b7210 */ /* 0x000fe40002444494 */
[----:B------:R-:W-:Y:S02]  /*47fe0*/  IADD3.X R80, P0, PT, R80, R151, RZ, P0, !PT ;  /* 0x0000009750507210 */ /* 0x000fe4000071e4ff */
[----:B------:R-:W-:Y:S02]  /*47ff0*/  IADD3.X R76, PT, PT, R161, R153, R149, P2, P4 ;  /* 0x00000099a14c7210 */ /* 0x000fe400017e8495 */
[----:B------:R-:W-:-:S04]  /*48000*/  LEA.HI.X R149, P0, R150, R75, RZ, 0xd, P0 ;  /* 0x0000004b96957211 */ /* 0x000fc80000016cff */
[----:B------:R-:W-:Y:S01]  /*48010*/  SHF.L.W.U32.HI R75, R80, 0xd, R149 ;  /* 0x0000000d504b7819 */ /* 0x000fe20000010e95 */
[----:B------:R-:W-:-:S04]  /*48020*/  IMAD.X R76, RZ, RZ, R76, P0 ;  /* 0x000000ffff4c7224 */ /* 0x000fc800000e064c */
[----:B------:R-:W-:Y:S01]  /*48030*/  IMAD.WIDE.U32 R78, R75, 0x13, R78 ;  /* 0x000000134b4e7825 */ /* 0x000fe200078e004e */
[----:B------:R-:W-:-:S03]  /*48040*/  SHF.L.W.U32.HI R76, R149, 0xd, R76 ;  /* 0x0000000d954c7819 */ /* 0x000fc60000010e4c */
[----:B------:R-:W-:Y:S02]  /*48050*/  IMAD.MOV.U32 R157, RZ, RZ, R78 ;  /* 0x000000ffff9d7224 */ /* 0x000fe400078e004e */
[----:B------:R-:W-:-:S05]  /*48060*/  IMAD R75, R76, 0x13, RZ ;  /* 0x000000134c4b7824 */ /* 0x000fca00078e02ff */
[----:B------:R-:W-:-:S04]  /*48070*/  IADD3 R76, PT, PT, R79, R75, RZ ;  /* 0x0000004b4f4c7210 */ /* 0x000fc80007ffe0ff */
[C---:B------:R-:W-:Y:S02]  /*48080*/  LEA.HI R175, P0, R76.reuse, R175, RZ, 0xd ;  /* 0x000000af4caf7211 */ /* 0x040fe400078168ff */
[----:B------:R-:W-:-:S03]  /*48090*/  LOP3.LUT R78, R76, 0x7ffff, RZ, 0xc0, !PT ;  /* 0x0007ffff4c4e7812 */ /* 0x000fc600078ec0ff */
[----:B------:R-:W-:-:S08]  /*480a0*/  IMAD.X R174, RZ, RZ, R162, P0 ;  /* 0x000000ffffae7224 */ /* 0x000fd000000e06a2 */
.L_x_9:
[----:B------:R-:W-:Y:S01]  /*480b0*/  LOP3.LUT R76, R173, 0x7ffff, RZ, 0xc0, !PT ;  /* 0x0007ffffad4c7812 */ /* 0x000fe200078ec0ff */
[----:B------:R-:W-:Y:S01]  /*480c0*/  IMAD.WIDE.U32 R162, R81, 0x26, RZ ;  /* 0x0000002651a27825 */ /* 0x000fe200078e00ff */
[----:B------:R-:W-:Y:S01]  /*480d0*/  LOP3.LUT R79, R80, 0x7ffff, RZ, 0xc0, !PT ;  /* 0x0007ffff504f7812 */ /* 0x000fe200078ec0ff */
[----:B------:R-:W-:Y:S01]  /*480e0*/  UISETP.GE.U32.AND UP0, UPT, UR4, 0x13, UPT ;  /* 0x000000130400788c */ /* 0x000fe2000bf06070 */
[----:B------:R-:W-:Y:S01]  /*480f0*/  LOP3.LUT R80, R166, 0x7ffff, RZ, 0xc0, !PT ;  /* 0x0007ffffa6507812 */ /* 0x000fe200078ec0ff */
[----:B------:R-:W-:Y:S01]  /*48100*/  IMAD R75, R76, 0x26, RZ ;  /* 0x000000264c4b7824 */ /* 0x000fe200078e02ff */
[----:B------:R-:W-:Y:S01]  /*48110*/  UIADD3 UR5, UPT, UPT, UR4, 0x1, URZ ;  /* 0x0000000104057890 */ /* 0x000fe2000fffe0ff */
[----:B------:R-:W-:-:S03]  /*48120*/  IMAD.WIDE.U32 R160, R175, 0x26, RZ ;  /* 0x00000026afa07825 */ /* 0x000fc600078e00ff */
[----:B------:R-:W-:Y:S01]  /*48130*/  IADD3 R178, PT, PT, R163, R75, RZ ;  /* 0x0000004ba3b27210 */ /* 0x000fe20007ffe0ff */
[----:B------:R-:W-:Y:S02]  /*48140*/  IMAD.WIDE.U32 R158, R78, R157, RZ ;  /* 0x0000009d4e9e7225 */ /* 0x000fe400078e00ff */
[----:B------:R-:W-:Y:S02]  /*48150*/  UMOV UR4, UR5 ;  /* 0x0000000500047c82 */ /* 0x000fe40008000000 */
[----:B------:R-:W-:-:S04]  /*48160*/  IMAD.WIDE.U32 R148, R178, R74, RZ ;  /* 0x0000004ab2947225 */ /* 0x000fc800078e00ff */
[----:B------:R-:W-:Y:S02]  /*48170*/  IMAD R163, R174, 0x26, RZ ;  /* 0x00000026aea37824 */ /* 0x000fe400078e02ff */
[----:B------:R-:W-:-:S04]  /*48180*/  IMAD.WIDE.U32 R150, R79, R160, RZ ;  /* 0x000000a04f967225 */ /* 0x000fc800078e00ff */
[----:B------:R-:W-:-:S04]  /*48190*/  IMAD.WIDE.U32 R152, R157, R157, RZ ;  /* 0x0000009d9d987225 */ /* 0x000fc800078e00ff */
[----:B------:R-:W-:-:S04]  /*481a0*/  IMAD.WIDE.U32 R154, R162, R74, RZ ;  /* 0x0000004aa29a7225 */ /* 0x000fc800078e00ff */
[----:B------:R-:W-:Y:S01]  /*481b0*/  IMAD.IADD R163, R161, 0x1, R163 ;  /* 0x00000001a1a37824 */ /* 0x000fe200078e02a3 */
[----:B------:R-:W-:Y:S01]  /*481c0*/  IADD3 R75, P0, PT, R152, R154, RZ ;  /* 0x0000009a984b7210 */ /* 0x000fe20007f1e0ff */
[----:B------:R-:W-:-:S04]  /*481d0*/  IMAD.WIDE.U32 R158, P1, R157, R78, R158 ;  /* 0x0000004e9d9e7225 */ /* 0x000fc8000782009e */
[----:B------:R-:W-:Y:S01]  /*481e0*/  IMAD.WIDE.U32 R148, P4, R80, R162, R148 ;  /* 0x000000a250947225 */ /* 0x000fe20007880094 */
[----:B------:R-:W-:-:S03]  /*481f0*/  IADD3 R154, P3, PT, R153, R158, RZ ;  /* 0x0000009e999a7210 */ /* 0x000fc60007f7e0ff */
[----:B------:R-:W-:Y:S01]  /*48200*/  IMAD.WIDE.U32 R160, R77, R160, RZ ;  /* 0x000000a04da07225 */ /* 0x000fe200078e00ff */
[----:B------:R-:W-:-:S03]  /*48210*/  IADD3 R165, P2, PT, R155, R148, RZ ;  /* 0x000000949ba57210 */ /* 0x000fc60007f5e0ff */
[----:B------:R-:W-:-:S04]  /*48220*/  IMAD.WIDE.U32 R150, P5, R77, R163, R150 ;  /* 0x000000a34d967225 */ /* 0x000fc800078a0096 */
[----:B------:R-:W-:Y:S01]  /*48230*/  IMAD.X R153, RZ, RZ, RZ, P1 ;  /* 0x000000ffff997224 */ /* 0x000fe200008e06ff */
[----:B------:R-:W-:Y:S01]  /*48240*/  IADD3 R156, P1, PT, R75, R160, RZ ;  /* 0x000000a04b9c7210 */ /* 0x000fe20007f3e0ff */
[----:B------:R-:W-:Y:S01]  /*48250*/  IMAD.MOV.U32 R152, RZ, RZ, R159 ;  /* 0x000000ffff987224 */ /* 0x000fe200078e009f */
[----:B------:R-:W-:Y:S01]  /*48260*/  IADD3.X R155, PT, PT, RZ, RZ, RZ, P5, !PT ;  /* 0x000000ffff9b7210 */ /* 0x000fe20002ffe4ff */
[----:B------:R-:W-:Y:S01]  /*48270*/  IMAD.MOV.U32 R160, RZ, RZ, R149 ;  /* 0x000000ffffa07224 */ /* 0x000fe200078e0095 */
[----:B------:R-:W-:Y:S01]  /*48280*/  IADD3.X R75, P0, PT, R154, R165, RZ, P0, !PT ;  /* 0x000000a59a4b7210 */ /* 0x000fe2000071e4ff */
[----:B------:R-:W-:Y:S01]  /*48290*/  IMAD.WIDE.U32 R158, R174, R175, RZ ;  /* 0x000000afae9e7225 */ /* 0x000fe200078e00ff */
[----:B------:R-:W-:Y:S02]  /*482a0*/  IADD3 R148, P5, PT, R161, R150, RZ ;  /* 0x00000096a1947210 */ /* 0x000fe40007fbe0ff */
[----:B------:R-:W-:Y:S01]  /*482b0*/  MOV R154, R151 ;  /* 0x00000097009a7202 */ /* 0x000fe20000000f00 */
[----:B------:R-:W-:Y:S01]  /*482c0*/  IMAD.X R161, RZ, RZ, RZ, P4 ;  /* 0x000000ffffa17224 */ /* 0x000fe200020e06ff */
[----:B------:R-:W-:Y:S01]  /*482d0*/  IADD3.X R75, P1, PT, R75, R148, RZ, P1, !PT ;  /* 0x000000944b4b7210 */ /* 0x000fe20000f3e4ff */
[----:B------:R-:W-:Y:S01]  /*482e0*/  IMAD.WIDE.U32.X R152, R78, R78, R152, P3 ;  /* 0x0000004e4e987225 */ /* 0x000fe200018e0498 */
[----:B------:R-:W-:-:S03]  /*482f0*/  SHF.L.U64.HI R78, R157, 0x1, R78 ;  /* 0x000000019d4e7819 */ /* 0x000fc6000001024e */
[----:B------:R-:W-:Y:S02]  /*48300*/  IMAD.SHL.U32 R157, R157, 0x2, RZ ;  /* 0x000000029d9d7824 */ /* 0x000fe400078e00ff */
[----:B------:R-:W-:-:S04]  /*48310*/  IMAD.WIDE.U32.X R150, R163, R79, R154, P5 ;  /* 0x0000004fa3967225 */ /* 0x000fc800028e049a */
[----:B------:R-:W-:-:S04]  /*48320*/  IMAD.WIDE.U32 R154, R74, 0x13, RZ ;  /* 0x000000134a9a7825 */ /* 0x000fc800078e00ff */
[----:B------:R-:W-:Y:S02]  /*48330*/  IMAD R179, R80, 0x13, RZ ;  /* 0x0000001350b37824 */ /* 0x000fe400078e02ff */
[----:B------:R-:W-:-:S03]  /*48340*/  IMAD.WIDE.U32.X R160, R178, R80, R160, P2 ;  /* 0x00000050b2a07225 */ /* 0x000fc600010e04a0 */
[----:B------:R-:W-:Y:S01]  /*48350*/  IADD3 R179, PT, PT, R155, R179, RZ ;  /* 0x000000b39bb37210 */ /* 0x000fe20007ffe0ff */
[----:B------:R-:W-:Y:S01]  /*48360*/  IMAD.WIDE.U32 R168, R175, R175, RZ ;  /* 0x000000afafa87225 */ /* 0x000fe200078e00ff */
[----:B------:R-:W-:-:S03]  /*48370*/  IADD3.X R176, P0, P1, R150, R160, R152, P1, P0 ;  /* 0x000000a096b07210 */ /* 0x000fc60000900498 */
[----:B------:R-:W-:Y:S01]  /*48380*/  IMAD.WIDE.U32 R158, P3, R175, R174, R158 ;  /* 0x000000aeaf9e7225 */ /* 0x000fe2000786009e */
[----:B------:R-:W-:-:S03]  /*48390*/  IADD3.X R177, PT, PT, R151, R161, R153, P0, P1 ;  /* 0x000000a197b17210 */ /* 0x000fc600007e2499 */
[----:B------:R-:W-:Y:S01]  /*483a0*/  IMAD.WIDE.U32 R148, R81, R157, RZ ;  /* 0x0000009d51947225 */ /* 0x000fe200078e00ff */
[----:B------:R-:W-:-:S03]  /*483b0*/  IADD3 R173, P4, PT, R169, R158, RZ ;  /* 0x0000009ea9ad7210 */ /* 0x000fc60007f9e0ff */
[----:B------:R-:W-:Y:S01]  /*483c0*/  IMAD.WIDE.U32 R164, R78, R175, RZ ;  /* 0x000000af4ea47225 */ /* 0x000fe200078e00ff */
[----:B------:R-:W-:-:S03]  /*483d0*/  IADD3 R148, P2, PT, R148, R168, RZ ;  /* 0x000000a894947210 */ /* 0x000fc60007f5e0ff */
[----:B------:R-:W-:-:S04]  /*483e0*/  IMAD.WIDE.U32 R166, R79, R162, RZ ;  /* 0x000000a24fa67225 */ /* 0x000fc800078e00ff */
[----:B------:R-:W-:-:S04]  /*483f0*/  IMAD.WIDE.U32 R162, R77, R162, RZ ;  /* 0x000000a24da27225 */ /* 0x000fc800078e00ff */
[----:B------:R-:W-:-:S04]  /*48400*/  IMAD.WIDE.U32 R168, R157, R175, RZ ;  /* 0x000000af9da87225 */ /* 0x000fc800078e00ff */
[----:B------:R-:W-:Y:S01]  /*48410*/  IMAD.WIDE.U32 R164, P5, R174, R157, R164 ;  /* 0x0000009daea47225 */ /* 0x000fe200078a00a4 */
[----:B------:R-:W-:-:S03]  /*48420*/  IADD3 R181, P1, PT, R168, R162, RZ ;  /* 0x000000a2a8b57210 */ /* 0x000fc60007f3e0ff */
[----:B------:R-:W-:Y:S01]  /*48430*/  IMAD.WIDE.U32 R166, P6, R77, R178, R166 ;  /* 0x000000b24da67225 */ /* 0x000fe200078c00a6 */
[----:B------:R-:W-:-:S03]  /*48440*/  MOV R150, R165 ;  /* 0x000000a500967202 */ /* 0x000fc60000000f00 */
[----:B------:R-:W-:-:S04]  /*48450*/  IMAD.WIDE.U32 R160, R179, R74, RZ ;  /* 0x0000004ab3a07225 */ /* 0x000fc800078e00ff */
[----:B------:R-:W-:Y:S01]  /*48460*/  IMAD.X R151, RZ, RZ, RZ, P5 ;  /* 0x000000ffff977224 */ /* 0x000fe200028e06ff */
[----:B------:R-:W-:Y:S01]  /*48470*/  IADD3 R168, P5, PT, R169, R164, RZ ;  /* 0x000000a4a9a87210 */ /* 0x000fe20007fbe0ff */
[----:B------:R-:W-:Y:S01]  /*48480*/  IMAD.X R153, RZ, RZ, RZ, P6 ;  /* 0x000000ffff997224 */ /* 0x000fe200030e06ff */
[----:B------:R-:W-:Y:S01]  /*48490*/  IADD3 R169, P0, PT, R163, R166, RZ ;  /* 0x000000a6a3a97210 */ /* 0x000fe20007f1e0ff */
[----:B------:R-:W-:Y:S02]  /*484a0*/  IMAD.MOV.U32 R152, RZ, RZ, R167 ;  /* 0x000000ffff987224 */ /* 0x000fe400078e00a7 */
[----:B------:R-:W-:-:S04]  /*484b0*/  IMAD.WIDE.U32 R162, P6, R80, R154, R160 ;  /* 0x0000009a50a27225 */ /* 0x000fc800078c00a0 */
[----:B------:R-:W-:-:S04]  /*484c0*/  IMAD.WIDE.U32 R164, R154, R74, RZ ;  /* 0x0000004a9aa47225 */ /* 0x000fc800078e00ff */
[----:B------:R-:W-:-:S04]  /*484d0*/  IMAD.WIDE.U32 R154, R74, 0x26, RZ ;  /* 0x000000264a9a7825 */ /* 0x000fc800078e00ff */
[----:B------:R-:W-:Y:S02]  /*484e0*/  IMAD R167, R80, 0x26, RZ ;  /* 0x0000002650a77824 */ /* 0x000fe400078e02ff */
[----:B------:R-:W-:Y:S01]  /*484f0*/  IMAD.WIDE.U32.X R160, R178, R79, R152, P0 ;  /* 0x0000004fb2a07225 */ /* 0x000fe200000e0498 */
[----:B------:R-:W-:Y:S02]  /*48500*/  IADD3 R178, P0, PT, R181, R164, RZ ;  /* 0x000000a4b5b27210 */ /* 0x000fe40007f1e0ff */
[----:B------:R-:W-:Y:S01]  /*48510*/  IADD3 R158, PT, PT, R155, R167, RZ ;  /* 0x000000a79b9e7210 */ /* 0x000fe20007ffe0ff */
[----:B------:R-:W-:Y:S01]  /*48520*/  IMAD.X R153, RZ, RZ, RZ, P6 ;  /* 0x000000ffff997224 */ /* 0x000fe200030e06ff */
[----:B------:R-:W-:Y:S01]  /*48530*/  IADD3 R180, P6, PT, R165, R162, RZ ;  /* 0x000000a2a5b47210 */ /* 0x000fe20007fde0ff */
[----:B------:R-:W-:Y:S01]  /*48540*/  IMAD.MOV.U32 R152, RZ, RZ, R163 ;  /* 0x000000ffff987224 */ /* 0x000fe200078e00a3 */
[----:B------:R-:W-:Y:S01]  /*48550*/  IADD3.X R155, P1, PT, R168, R169, RZ, P1, !PT ;  /* 0x000000a9a89b7210 */ /* 0x000fe20000f3e4ff */
[----:B------:R-:W-:-:S04]  /*48560*/  IMAD.WIDE.U32 R162, R158, R77, RZ ;  /* 0x0000004d9ea27225 */ /* 0x000fc800078e00ff */
[----:B------:R-:W-:-:S04]  /*48570*/  IMAD.WIDE.U32.X R152, R179, R80, R152, P6 ;  /* 0x00000050b3987225 */ /* 0x000fc800030e0498 */
[----:B------:R-:W-:Y:S01]  /*48580*/  IMAD.WIDE.U32.X R164, R174, R78, R150, P5 ;  /* 0x0000004eaea47225 */ /* 0x000fe200028e0496 */
[----:B------:R-:W-:-:S03]  /*48590*/  IADD3.X R179, P5, PT, R155, R180, RZ, P0, !PT ;  /* 0x000000b49bb37210 */ /* 0x000fc600007be4ff */
[----:B------:R-:W-:Y:S01]  /*485a0*/  IMAD.WIDE.U32 R166, R76, R157, RZ ;  /* 0x0000009d4ca67225 */ /* 0x000fe200078e00ff */
[----:B------:R-:W-:-:S03]  /*485b0*/  IADD3.X R180, P1, P5, R152, R160, R164, P5, P1 ;  /* 0x000000a098b47210 */ /* 0x000fc60002d224a4 */
[----:B------:R-:W-:Y:S01]  /*485c0*/  IMAD.WIDE.U32 R150, R154, R77, RZ ;  /* 0x0000004d9a967225 */ /* 0x000fe200078e00ff */
[----:B------:R-:W-:-:S03]  /*485d0*/  IADD3.X R182, PT, PT, R153, R161, R165, P1, P5 ;  /* 0x000000a199b67210 */ /* 0x000fc60000fea4a5 */
[----:B------:R-:W-:Y:S01]  /*485e0*/  IMAD.WIDE.U32 R162, P6, R79, R154, R162 ;  /* 0x0000009a4fa27225 */ /* 0x000fe200078c00a2 */
[----:B------:R-:W-:Y:S02]  /*485f0*/  MOV R154, R159 ;  /* 0x0000009f009a7202 */ /* 0x000fe40000000f00 */
[----:B------:R-:W-:Y:S01]  /*48600*/  IADD3 R181, P1, PT, R148, R150, RZ ;  /* 0x0000009694b57210 */ /* 0x000fe20007f3e0ff */
[----:B------:R-:W-:Y:S01]  /*48610*/  IMAD.X R155, RZ, RZ, RZ, P3 ;  /* 0x000000ffff9b7224 */ /* 0x000fe200018e06ff */
[----:B------:R-:W-:Y:S01]  /*48620*/  IADD3 R183, P5, PT, R151, R162, RZ ;  /* 0x000000a297b77210 */ /* 0x000fe20007fbe0ff */
[----:B------:R-:W-:-:S04]  /*48630*/  IMAD.WIDE.U32 R166, P0, R81, R78, R166 ;  /* 0x0000004e51a67225 */ /* 0x000fc800078000a6 */
[----:B------:R-:W-:Y:S01]  /*48640*/  IMAD.WIDE.U32 R150, R80, R157, RZ ;  /* 0x0000009d50967225 */ /* 0x000fe200078e00ff */
[----:B------:R-:W-:-:S03]  /*48650*/  IADD3 R166, P3, PT, R149, R166, RZ ;  /* 0x000000a695a67210 */ /* 0x000fc60007f7e0ff */
[----:B------:R-:W-:Y:S01]  /*48660*/  IMAD.WIDE.U32.X R154, R174, R174, R154, P4 ;  /* 0x000000aeae9a7225 */ /* 0x000fe200020e049a */
[----:B------:R-:W-:-:S03]  /*48670*/  SHF.L.U64.HI R174, R175, 0x1, R174 ;  /* 0x00000001afae7819 */ /* 0x000fc600000102ae */
[----:B------:R-:W-:Y:S02]  /*48680*/  IMAD.SHL.U32 R175, R175, 0x2, RZ ;  /* 0x00000002afaf7824 */ /* 0x000fe400078e00ff */
[----:B------:R-:W-:-:S04]  /*48690*/  IMAD.WIDE.U32 R164, R77, 0x13, RZ ;  /* 0x000000134da47825 */ /* 0x000fc800078e00ff */
[----:B------:R-:W-:Y:S02]  /*486a0*/  IMAD R185, R79, 0x13, RZ ;  /* 0x000000134fb97824 */ /* 0x000fe400078e02ff */
[----:B------:R-:W-:-:S03]  /*486b0*/  IMAD.WIDE.U32 R152, R74, R157, RZ ;  /* 0x0000009d4a987225 */ /* 0x000fc600078e00ff */
[----:B------:R-:W-:Y:S01]  /*486c0*/  IADD3 R185, PT, PT, R165, R185, RZ ;  /* 0x000000b9a5b97210 */ /* 0x000fe20007ffe0ff */
[----:B------:R-:W-:-:S04]  /*486d0*/  IMAD.WIDE.U32 R150, P4, R74, R78, R150 ;  /* 0x0000004e4a967225 */ /* 0x000fc80007880096 */
[----:B------:R-:W-:-:S04]  /*486e0*/  IMAD.WIDE.U32 R148, R81, R175, RZ ;  /* 0x000000af51947225 */ /* 0x000fc800078e00ff */
[----:B------:R-:W-:Y:S01]  /*486f0*/  IMAD.X R161, RZ, RZ, RZ, P6 ;  /* 0x000000ffffa17224 */ /* 0x000fe200030e06ff */
[----:B------:R-:W-:Y:S01]  /*48700*/  IADD3 R150, P6, PT, R153, R150, RZ ;  /* 0x0000009699967210 */ /* 0x000fe20007fde0ff */
[----:B------:R-:W-:Y:S02]  /*48710*/  IMAD.MOV.U32 R160, RZ, RZ, R163 ;  /* 0x000000ffffa07224 */ /* 0x000fe400078e00a3 */
[----:B------:R-:W-:Y:S01]  /*48720*/  IMAD.X R159, RZ, RZ, RZ, P0 ;  /* 0x000000ffff9f7224 */ /* 0x000fe200000e06ff */
[----:B------:R-:W-:Y:S01]  /*48730*/  IADD3 R184, P0, PT, R152, R148, RZ ;  /* 0x0000009498b87210 */ /* 0x000fe20007f1e0ff */
[----:B------:R-:W-:Y:S01]  /*48740*/  IMAD.WIDE.U32.X R152, R158, R79, R160, P5 ;  /* 0x0000004f9e987225 */ /* 0x000fe200028e04a0 */
[----:B------:R-:W-:-:S03]  /*48750*/  MOV R158, R167 ;  /* 0x000000a7009e7202 */ /* 0x000fc60000000f00 */
[----:B------:R-:W-:-:S04]  /*48760*/  IMAD.WIDE.U32 R160, R185, R77, RZ ;  /* 0x0000004db9a07225 */ /* 0x000fc800078e00ff */
[----:B------:R-:W-:-:S04]  /*48770*/  IMAD.WIDE.U32 R168, R76, R175, RZ ;  /* 0x000000af4ca87225 */ /* 0x000fc800078e00ff */
[----:B------:R-:W-:-:S04]  /*48780*/  IMAD.WIDE.U32.X R158, R78, R76, R158, P3 ;  /* 0x0000004c4e9e7225 */ /* 0x000fc800018e049e */
[----:B------:R-:W-:-:S04]  /*48790*/  IMAD.WIDE.U32 R160, P3, R79, R164, R160 ;  /* 0x000000a44fa07225 */ /* 0x000fc800078600a0 */
[----:B------:R-:W-:-:S04]  /*487a0*/  IMAD.WIDE.U32 R162, R164, R77, RZ ;  /* 0x0000004da4a27225 */ /* 0x000fc800078e00ff */
[----:B------:R-:W-:-:S04]  /*487b0*/  IMAD.WIDE.U32 R168, P5, R81, R174, R168 ;  /* 0x000000ae51a87225 */ /* 0x000fc800078a00a8 */
[----:B------:R-:W-:Y:S01]  /*487c0*/  IMAD.X R165, RZ, RZ, RZ, P5 ;  /* 0x000000ffffa57224 */ /* 0x000fe200028e06ff */
[----:B------:R-:W-:Y:S01]  /*487d0*/  IADD3 R148, P5, PT, R163, R160, RZ ;  /* 0x000000a0a3947210 */ /* 0x000fe20007fbe0ff */
[----:B------:R-:W-:Y:S01]  /*487e0*/  IMAD.X R167, RZ, RZ, RZ, P4 ;  /* 0x000000ffffa77224 */ /* 0x000fe200020e06ff */
[----:B------:R-:W-:Y:S02]  /*487f0*/  SHF.L.W.U32.HI R160, R176, 0xd, R177 ;  /* 0x0000000db0a07819 */ /* 0x000fe40000010eb1 */
[----:B------:R-:W-:Y:S02]  /*48800*/  SHF.L.W.U32.HI R177, R75, 0xd, R176 ;  /* 0x0000000d4bb17819 */ /* 0x000fe40000010eb0 */
[----:B------:R-:W-:Y:S02]  /*48810*/  IADD3.X R163, PT, PT, RZ, RZ, RZ, P3, !PT ;  /* 0x000000ffffa37210 */ /* 0x000fe40001ffe4ff */
[----:B------:R-:W-:Y:S02]  /*48820*/  IADD3 R178, P3, PT, R177, R178, RZ ;  /* 0x000000b2b1b27210 */ /* 0x000fe40007f7e0ff */
[----:B------:R-:W-:Y:S01]  /*48830*/  IADD3 R184, P4, PT, R184, R162, RZ ;  /* 0x000000a2b8b87210 */ /* 0x000fe20007f9e0ff */
[----:B------:R-:W-:Y:S01]  /*48840*/  IMAD.MOV.U32 R162, RZ, RZ, R161 ;  /* 0x000000ffffa27224 */ /* 0x000fe200078e00a1 */
[----:B------:R-:W-:Y:S01]  /*48850*/  IADD3.X R179, P3, PT, R160, R179, RZ, P3, !PT ;  /* 0x000000b3a0b37210 */ /* 0x000fe20001f7e4ff */
[----:B------:R-:W-:Y:S01]  /*48860*/  IMAD.WIDE.U32 R160, R76, R81, RZ ;  /* 0x000000514ca07225 */ /* 0x000fe200078e00ff */
[----:B------:R-:W-:-:S02]  /*48870*/  IADD3.X R176, P2, PT, R173, R166, RZ, P2, !PT ;  /* 0x000000a6adb07210 */ /* 0x000fc4000175e4ff */
[----:B------:R-:W-:Y:S01]  /*48880*/  MOV R164, R169 ;  /* 0x000000a900a47202 */ /* 0x000fe20000000f00 */
[----:B------:R-:W-:Y:S01]  /*48890*/  IMAD.WIDE.U32.X R162, R185, R79, R162, P5 ;  /* 0x0000004fb9a27225 */ /* 0x000fe200028e04a2 */
[----:B------:R-:W-:Y:S02]  /*488a0*/  IADD3 R149, P5, PT, R149, R168, RZ ;  /* 0x000000a895957210 */ /* 0x000fe40007fbe0ff */
[----:B------:R-:W-:Y:S01]  /*488b0*/  IADD3.X R168, P3, PT, RZ, R180, RZ, P3, !PT ;  /* 0x000000b4ffa87210 */ /* 0x000fe20001f7e4ff */
[----:B------:R-:W-:Y:S01]  /*488c0*/  IMAD.MOV.U32 R166, RZ, RZ, R151 ;  /* 0x000000ffffa67224 */ /* 0x000fe200078e0097 */
[----:B------:R-:W-:Y:S01]  /*488d0*/  IADD3.X R183, P1, PT, R176, R183, RZ, P1, !PT ;  /* 0x000000b7b0b77210 */ /* 0x000fe20000f3e4ff */
[----:B------:R-:W-:Y:S01]  /*488e0*/  IMAD.WIDE.U32.X R164, R174, R76, R164, P5 ;  /* 0x0000004caea47225 */ /* 0x000fe200028e04a4 */
[----:B------:R-:W-:Y:S02]  /*488f0*/  IADD3.X R149, P0, PT, R149, R150, RZ, P0, !PT ;  /* 0x0000009695957210 */ /* 0x000fe4000071e4ff */
[----:B------:R-:W-:Y:S01]  /*48900*/  IADD3.X R154, P1, P5, R152, R158, R154, P1, P2 ;  /* 0x0000009e989a7210 */ /* 0x000fe20000d2449a */
[----:B------:R-:W-:Y:S01]  /*48910*/  IMAD.X R151, RZ, RZ, R182, P3 ;  /* 0x000000ffff977224 */ /* 0x000fe200018e06b6 */
[----:B------:R-:W-:Y:S01]  /*48920*/  IADD3.X R176, P4, PT, R149, R148, RZ, P4, !PT ;  /* 0x0000009495b07210 */ /* 0x000fe2000279e4ff */
[----:B------:R-:W-:Y:S01]  /*48930*/  IMAD.WIDE.U32.X R166, R78, R80, R166, P6 ;  /* 0x000000504ea67225 */ /* 0x000fe200030e04a6 */
[----:B------:R-:W-:-:S02]  /*48940*/  IADD3.X R155, PT, PT, R153, R159, R155, P1, P5 ;  /* 0x0000009f999b7210 */ /* 0x000fc40000fea49b */
[----:B------:R-:W-:Y:S01]  /*48950*/  SHF.L.W.U32.HI R180, R168, 0xd, R151 ;  /* 0x0000000da8b47819 */ /* 0x000fe20000010e97 */
[----:B------:R-:W-:Y:S01]  /*48960*/  IMAD.WIDE.U32 R160, P3, R81, R76, R160 ;  /* 0x0000004c51a07225 */ /* 0x000fe200078600a0 */
[----:B------:R-:W-:Y:S02]  /*48970*/  SHF.L.W.U32.HI R168, R179, 0xd, R168 ;  /* 0x0000000db3a87819 */ /* 0x000fe40000010ea8 */
[----:B------:R-:W-:Y:S01]  /*48980*/  IADD3.X R162, P4, P5, R162, R166, R164, P4, P0 ;  /* 0x000000a6a2a27210 */ /* 0x000fe200025804a4 */
[----:B------:R-:W-:Y:S01]  /*48990*/  IMAD.WIDE.U32 R150, R81, R81, RZ ;  /* 0x0000005151967225 */ /* 0x000fe200078e00ff */
[----:B------:R-:W-:Y:S02]  /*489a0*/  IADD3 R81, P6, PT, R168, R181, RZ ;  /* 0x000000b5a8517210 */ /* 0x000fe40007fde0ff */
[----:B------:R-:W-:Y:S01]  /*489b0*/  IADD3.X R163, PT, PT, R163, R167, R165, P4, P5 ;  /* 0x000000a7a3a37210 */ /* 0x000fe200027ea4a5 */
[----:B------:R-:W-:Y:S01]  /*489c0*/  IMAD.WIDE.U32 R148, R80, R175, RZ ;  /* 0x000000af50947225 */ /* 0x000fe200078e00ff */
[----:B------:R-:W-:-:S02]  /*489d0*/  IADD3.X R173, P1, PT, R180, R183, RZ, P6, !PT ;  /* 0x000000b7b4ad7210 */ /* 0x000fc4000373e4ff */
[----:B------:R-:W-:Y:S01]  /*489e0*/  IADD3 R160, P6, PT, R151, R160, RZ ;  /* 0x000000a097a07210 */ /* 0x000fe20007fde0ff */
[----:B------:R-:W-:-:S04]  /*489f0*/  IMAD.WIDE.U32 R168, R74, R175, RZ ;  /* 0x000000af4aa87225 */ /* 0x000fc800078e00ff */
[----:B------:R-:W-:Y:S01]  /*48a00*/  IMAD.WIDE.U32 R148, P2, R74, R174, R148 ;  /* 0x000000ae4a947225 */ /* 0x000fe20007840094 */
[----:B------:R-:W-:Y:S02]  /*48a10*/  IADD3.X R74, P1, PT, RZ, R154, RZ, P1, !PT ;  /* 0x0000009aff4a7210 */ /* 0x000fe40000f3e4ff */
[----:B------:R-:W-:Y:S01]  /*48a20*/  IADD3 R159, P0, PT, R168, R150, RZ ;  /* 0x00000096a89f7210 */ /* 0x000fe20007f1e0ff */
[----:B------:R-:W-:Y:S01]  /*48a30*/  IMAD.WIDE.U32 R152, R79, R157, RZ ;  /* 0x0000009d4f987225 */ /* 0x000fe200078e00ff */
[----:B------:R-:W-:Y:S02]  /*48a40*/  IADD3 R169, P5, PT, R169, R148, RZ ;  /* 0x00000094a9a97210 */ /* 0x000fe40007fbe0ff */
[----:B------:R-:W-:Y:S01]  /*48a50*/  MOV R154, R161 ;  /* 0x000000a1009a7202 */ /* 0x000fe20000000f00 */
[----:B------:R-:W-:Y:S01]  /*48a60*/  IMAD.X R165, RZ, RZ, R155, P1 ;  /* 0x000000ffffa57224 */ /* 0x000fe200008e069b */
[----:B------:R-:W-:Y:S01]  /*48a70*/  SHF.L.W.U32.HI R155, R173, 0xd, R74 ;  /* 0x0000000dad9b7819 */ /* 0x000fe20000010e4a */
[----:B------:R-:W-:-:S04]  /*48a80*/  IMAD.WIDE.U32 R152, P4, R77, R78, R152 ;  /* 0x0000004e4d987225 */ /* 0x000fc80007880098 */
[----:B------:R-:W-:Y:S01]  /*48a90*/  IMAD.WIDE.U32 R150, R77, R157, RZ ;  /* 0x0000009d4d967225 */ /* 0x000fe200078e00ff */
[----:B------:R-:W-:Y:S02]  /*48aa0*/  SHF.L.W.U32.HI R77, R74, 0xd, R165 ;  /* 0x0000000d4a4d7819 */ /* 0x000fe40000010ea5 */
[----:B------:R-:W-:Y:S01]  /*48ab0*/  IADD3 R74, P1, PT, R155, R184, RZ ;  /* 0x000000b89b4a7210 */ /* 0x000fe20007f3e0ff */
[----:B------:R-:W-:Y:S01]  /*48ac0*/  IMAD.MOV.U32 R158, RZ, RZ, R149 ;  /* 0x000000ffff9e7224 */ /* 0x000fe200078e0095 */
[----:B------:R-:W-:Y:S02]  /*48ad0*/  IADD3.X R155, PT, PT, RZ, RZ, RZ, P3, !PT ;  /* 0x000000ffff9b7210 */ /* 0x000fe40001ffe4ff */
[----:B------:R-:W-:Y:S02]  /*48ae0*/  IADD3.X R166, P1, PT, R77, R176, RZ, P1, !PT ;  /* 0x000000b04da67210 */ /* 0x000fe40000f3e4ff */
[----:B------:R-:W-:Y:S01]  /*48af0*/  IADD3 R148, P3, PT, R159, R150, RZ ;  /* 0x000000969f947210 */ /* 0x000fe20007f7e0ff */
[----:B------:R-:W-:Y:S01]  /*48b00*/  IMAD.X R159, RZ, RZ, RZ, P2 ;  /* 0x000000ffff9f7224 */ /* 0x000fe200010e06ff */
[----:B------:R-:W-:Y:S01]  /*48b10*/  IADD3.X R157, P1, PT, RZ, R162, RZ, P1, !PT ;  /* 0x000000a2ff9d7210 */ /* 0x000fe20000f3e4ff */
[----:B------:R-:W-:Y:S01]  /*48b20*/  IMAD.MOV.U32 R150, RZ, RZ, R153 ;  /* 0x000000ffff967224 */ /* 0x000fe200078e0099 */
[----:B------:R-:W-:Y:S01]  /*48b30*/  IADD3 R152, P2, PT, R151, R152, RZ ;  /* 0x0000009897987210 */ /* 0x000fe20007f5e0ff */
[----:B------:R-:W-:Y:S01]  /*48b40*/  IMAD.X R151, RZ, RZ, RZ, P4 ;  /* 0x000000ffff977224 */ /* 0x000fe200020e06ff */
[----:B------:R-:W-:Y:S01]  /*48b50*/  IADD3.X R149, P0, PT, R160, R169, RZ, P0, !PT ;  /* 0x000000a9a0957210 */ /* 0x000fe2000071e4ff */
[----:B------:R-:W-:Y:S01]  /*48b60*/  IMAD.WIDE.U32.X R158, R174, R80, R158, P5 ;  /* 0x00000050ae9e7225 */ /* 0x000fe200028e049e */
[----:B------:R-:W-:-:S02]  /*48b70*/  SHF.L.W.U32.HI R77, R166, 0xd, R157 ;  /* 0x0000000da64d7819 */ /* 0x000fc40000010e9d */
[----:B------:R-:W-:Y:S01]  /*48b80*/  IADD3.X R163, PT, PT, RZ, R163, RZ, P1, !PT ;  /* 0x000000a3ffa37210 */ /* 0x000fe20000ffe4ff */
[----:B------:R-:W-:Y:S01]  /*48b90*/  IMAD.WIDE.U32.X R78, R78, R79, R150, P2 ;  /* 0x0000004f4e4e7225 */ /* 0x000fe200010e0496 */
[----:B------:R-:W-:Y:S02]  /*48ba0*/  IADD3.X R149, P3, PT, R149, R152, RZ, P3, !PT ;  /* 0x0000009895957210 */ /* 0x000fe40001f7e4ff */
[----:B------:R-:W-:Y:S01]  /*48bb0*/  IADD3 R77, P1, PT, R77, R148, RZ ;  /* 0x000000944d4d7210 */ /* 0x000fe20007f3e0ff */
[----:B------:R-:W-:Y:S01]  /*48bc0*/  IMAD.WIDE.U32.X R154, R76, R76, R154, P6 ;  /* 0x0000004c4c9a7225 */ /* 0x000fe200030e049a */
[----:B------:R-:W-:Y:S02]  /*48bd0*/  SHF.L.W.U32.HI R80, R157, 0xd, R163 ;  /* 0x0000000d9d507819 */ /* 0x000fe40000010ea3 */
[----:B------:R-:W-:Y:S02]  /*48be0*/  LOP3.LUT R157, R75, 0x7ffff, RZ, 0xc0, !PT ;  /* 0x0007ffff4b9d7812 */ /* 0x000fe400078ec0ff */
[----:B------:R-:W-:-:S02]  /*48bf0*/  IADD3.X R76, P0, P3, R78, R158, R154, P3, P0 ;  /* 0x0000009e4e4c7210 */ /* 0x000fc40001b0049a */
[----:B------:R-:W-:Y:S02]  /*48c00*/  IADD3.X R80, P1, PT, R80, R149, RZ, P1, !PT ;  /* 0x0000009550507210 */ /* 0x000fe40000f3e4ff */
[----:B------:R-:W-:Y:S02]  /*48c10*/  IADD3.X R78, PT, PT, R79, R159, R155, P0, P3 ;  /* 0x0000009f4f4e7210 */ /* 0x000fe400007e649b */
[----:B------:R-:W-:Y:S02]  /*48c20*/  LEA.HI.X R79, P0, R163, R76, RZ, 0xd, P1 ;  /* 0x0000004ca34f7211 */ /* 0x000fe40000816cff */
[----:B------:R-:W-:Y:S02]  /*48c30*/  LOP3.LUT R174, R179, 0x7ffff, RZ, 0xc0, !PT ;  /* 0x0007ffffb3ae7812 */ /* 0x000fe400078ec0ff */
        /* <DEDUP_REMOVED lines=11> */
[----:B------:R-:W-:Y:S01]  /*48cf0*/  IMAD.WIDE.U32 R162, R78, R144, RZ ;  /* 0x000000904ea27225 */ /* 0x000fe200078e00ff */
[----:B------:R-:W-:Y:S01]  /*48d00*/  LOP3.LUT R145, R173, 0x7ffff, RZ, 0xc0, !PT ;  /* 0x0007ffffad917812 */ /* 0x000fe200078ec0ff */
[----:B------:R-:W-:Y:S01]  /*48d10*/  UMOV UR4, 0x1 ;  /* 0x0000000100047882 */ /* 0x000fe20000000000 */
[----:B------:R-:W-:Y:S01]  /*48d20*/  LOP3.LUT R156, R166, 0x7ffff, RZ, 0xc0, !PT ;  /* 0x0007ffffa69c7812 */ /* 0x000fe200078ec0ff */
[C---:B------:R-:W-:Y:S01]  /*48d30*/  IMAD R79, R157.reuse, R72, R162 ;  /* 0x000000489d4f7224 */ /* 0x040fe200078e02a2 */
[----:B------:R-:W-:Y:S01]  /*48d40*/  LOP3.LUT R173, R80, 0x7ffff, RZ, 0xc0, !PT ;  /* 0x0007ffff50ad7812 */ /* 0x000fe200078ec0ff */
[----:B------:R-:W-:-:S04]  /*48d50*/  IMAD.WIDE.U32 R148, R157, R144, RZ ;  /* 0x000000909d947225 */ /* 0x000fc800078e00ff */
[----:B------:R-:W-:-:S04]  /*48d60*/  IMAD.WIDE.U32 R154, R175, R146, RZ ;  /* 0x00000092af9a7225 */ /* 0x000fc800078e00ff */
[----:B------:R-:W-:Y:S01]  /*48d70*/  IMAD.WIDE.U32 R162, P0, R157, R72, R162 ;  /* 0x000000489da27225 */ /* 0x000fe200078000a2 */
[----:B------:R-:W-:-:S03]  /*48d80*/  IADD3 R143, P1, PT, R148, R154, RZ ;  /* 0x0000009a948f7210 */ /* 0x000fc60007f3e0ff */
[----:B------:R-:W-:Y:S01]  /*48d90*/  IMAD.WIDE.U32 R160, R78, R70, RZ ;  /* 0x000000464ea07225 */ /* 0x000fe200078e00ff */
[C---:B------:R-:W-:Y:S02]  /*48da0*/  IADD3 RZ, P4, PT, R149.reuse, R162, RZ ;  /* 0x000000a295ff7210 */ /* 0x040fe40007f9e0ff */
[----:B------:R-:W-:Y:S01]  /*48db0*/  MOV R152, R163 ;  /* 0x000000a300987202 */ /* 0x000fe20000000f00 */
[----:B------:R-:W-:Y:S02]  /*48dc0*/  IMAD.IADD R79, R149, 0x1, R79 ;  /* 0x00000001954f7824 */ /* 0x000fe400078e024f */
[----:B------:R-:W-:-:S04]  /*48dd0*/  IMAD.WIDE.U32 R158, R174, R146, RZ ;  /* 0x00000092ae9e7225 */ /* 0x000fc800078e00ff */
[C---:B------:R-:W-:Y:S02]  /*48de0*/  IMAD R147, R157.reuse, R71, R160 ;  /* 0x000000479d937224 */ /* 0x040fe400078e02a0 */
[----:B------:R-:W-:-:S04]  /*48df0*/  IMAD.WIDE.U32 R150, R157, R70, RZ ;  /* 0x000000469d967225 */ /* 0x000fc800078e00ff */
[----:B------:R-:W-:Y:S01]  /*48e00*/  IMAD.WIDE.U32 R148, R175, R144, RZ ;  /* 0x00000090af947225 */ /* 0x000fe200078e00ff */
[----:B------:R-:W-:-:S03]  /*48e10*/  IADD3 R76, PT, PT, R151, R147, RZ ;  /* 0x00000093974c7210 */ /* 0x000fc60007ffe0ff */
[----:B------:R-:W-:Y:S01]  /*48e20*/  IMAD.WIDE.U32 R160, P2, R157, R71, R160 ;  /* 0x000000479da07225 */ /* 0x000fe200078400a0 */
[----:B------:R-:W-:-:S03]  /*48e30*/  IADD3 R75, P3, PT, R150, R148, RZ ;  /* 0x00000094964b7210 */ /* 0x000fc60007f7e0ff */
[----:B------:R-:W-:Y:S01]  /*48e40*/  IMAD.WIDE.U32 R158, P5, R175, R73, R158 ;  /* 0x00000049af9e7225 */ /* 0x000fe200078a009e */
[----:B------:R-:W-:-:S03]  /*48e50*/  IADD3 RZ, P6, PT, R151, R160, RZ ;  /* 0x000000a097ff7210 */ /* 0x000fc60007fde0ff */
[----:B------:R-:W-:-:S04]  /*48e60*/  IMAD.WIDE.U32 R150, R145, R142, RZ ;  /* 0x0000008e91967225 */ /* 0x000fc800078e00ff */
[----:B------:R-:W-:Y:S01]  /*48e70*/  IMAD.X R153, RZ, RZ, RZ, P0 ;  /* 0x000000ffff997224 */ /* 0x000fe200000e06ff */
[----:B------:R-:W-:Y:S01]  /*48e80*/  IADD3 R148, P0, PT, R155, R158, RZ ;  /* 0x0000009e9b947210 */ /* 0x000fe20007f1e0ff */
[----:B------:R-:W-:Y:S02]  /*48e90*/  IMAD.X R155, RZ, RZ, RZ, P5 ;  /* 0x000000ffff9b7224 */ /* 0x000fe400028e06ff */
[CCC-:B------:R-:W-:Y:S01]  /*48ea0*/  IMAD R147, R81.reuse, R68.reuse, R150.reuse ;  /* 0x0000004451937224 */ /* 0x1c0fe200078e0296 */
[----:B------:R-:W-:Y:S01]  /*48eb0*/  IADD3.X R79, P1, PT, R148, R79, RZ, P1, !PT ;  /* 0x0000004f944f7210 */ /* 0x000fe20000f3e4ff */
[----:B------:R-:W-:Y:S02]  /*48ec0*/  IMAD.MOV.U32 R154, RZ, RZ, R159 ;  /* 0x000000ffff9a7224 */ /* 0x000fe400078e009f */
[----:B------:R-:W-:-:S04]  /*48ed0*/  IMAD.WIDE.U32 R150, P5, R81, R68, R150 ;  /* 0x0000004451967225 */ /* 0x000fc800078a0096 */
[----:B------:R-:W-:-:S04]  /*48ee0*/  IMAD.WIDE.U32 R158, R81, R142, RZ ;  /* 0x0000008e519e7225 */ /* 0x000fc800078e00ff */
[----:B------:R-:W-:-:S04]  /*48ef0*/  IMAD.WIDE.U32 R164, R174, R144, RZ ;  /* 0x00000090aea47225 */ /* 0x000fc800078e00ff */
[----:B------:R-:W-:Y:S01]  /*48f00*/  IMAD.X R163, RZ, RZ, RZ, P5 ;  /* 0x000000ffffa37224 */ /* 0x000fe200028e06ff */
[----:B------:R-:W-:Y:S01]  /*48f10*/  IADD3 RZ, P5, PT, R159, R150, RZ ;  /* 0x000000969fff7210 */ /* 0x000fe20007fbe0ff */
[----:B------:R-:W-:Y:S01]  /*48f20*/  IMAD.WIDE.U32.X R154, R174, R73, R154, P0 ;  /* 0x00000049ae9a7225 */ /* 0x000fe200000e049a */
[----:B------:R-:W-:Y:S02]  /*48f30*/  IADD3 R160, P0, PT, R143, R158, RZ ;  /* 0x0000009e8fa07210 */ /* 0x000fe40007f1e0ff */
[----:B------:R-:W-:Y:S01]  /*48f40*/  IADD3 R150, PT, PT, R159, R147, RZ ;  /* 0x000000939f967210 */ /* 0x000fe20007ffe0ff */
[----:B------:R-:W-:Y:S02]  /*48f50*/  IMAD.MOV.U32 R162, RZ, RZ, R151 ;  /* 0x000000ffffa27224 */ /* 0x000fe400078e0097 */
[----:B------:R-:W-:Y:S01]  /*48f60*/  IMAD.WIDE.U32.X R152, R78, R72, R152, P4 ;  /* 0x000000484e987225 */ /* 0x000fe200020e0498 */
[----:B------:R-:W-:-:S03]  /*48f70*/  IADD3.X R147, P0, PT, R79, R150, RZ, P0, !PT ;  /* 0x000000964f937210 */ /* 0x000fc6000071e4ff */
[----:B------:R-:W-:-:S04]  /*48f80*/  IMAD.WIDE.U32 R164, P4, R175, R72, R164 ;  /* 0x00000048afa47225 */ /* 0x000fc800078800a4 */
[----:B------:R-:W-:Y:S01]  /*48f90*/  IMAD.WIDE.U32.X R158, R145, R68, R162, P5 ;  /* 0x00000044919e7225 */ /* 0x000fe200028e04a2 */
[----:B------:R-:W-:-:S03]  /*48fa0*/  IADD3 R164, P5, PT, R149, R164, RZ ;  /* 0x000000a495a47210 */ /* 0x000fc60007fbe0ff */
[----:B------:R-:W-:Y:S01]  /*48fb0*/  IMAD.WIDE.U32 R150, R63, 0x13, RZ ;  /* 0x000000133f967825 */ /* 0x000fe200078e00ff */
[----:B------:R-:W-:-:S03]  /*48fc0*/  IADD3.X R79, P0, P1, R158, R152, R154, P0, P1 ;  /* 0x000000989e4f7210 */ /* 0x000fc6000010249a */
[----:B------:R-:W-:Y:S01]  /*48fd0*/  IMAD R163, R71, 0x13, RZ ;  /* 0x0000001347a37824 */ /* 0x000fe200078e02ff */
[----:B------:R-:W-:Y:S01]  /*48fe0*/  IADD3.X R80, PT, PT, R159, R153, R155, P0, P1 ;  /* 0x000000999f507210 */ /* 0x000fe200007e249b */
[----:B------:R-:W-:-:S04]  /*48ff0*/  IMAD.WIDE.U32 R148, R70, 0x13, RZ ;  /* 0x0000001346947825 */ /* 0x000fc800078e00ff */
[----:B------:R-:W-:Y:S01]  /*49000*/  IMAD R143, R64, 0x13, RZ ;  /* 0x00000013408f7824 */ /* 0x000fe200078e02ff */
[----:B------:R-:W-:Y:S01]  /*49010*/  IADD3 R166, PT, PT, R149, R163, RZ ;  /* 0x000000a395a67210 */ /* 0x000fe20007ffe0ff */
[----:B------:R-:W-:-:S04]  /*49020*/  IMAD.WIDE.U32 R154, R156, R150, RZ ;  /* 0x000000969c9a7225 */ /* 0x000fc800078e00ff */
[----:B------:R-:W-:Y:S02]  /*49030*/  IMAD.IADD R143, R151, 0x1, R143 ;  /* 0x00000001978f7824 */ /* 0x000fe400078e028f */
[----:B------:R-:W-:-:S04]  /*49040*/  IMAD.WIDE.U32 R162, R173, R148, RZ ;  /* 0x00000094ada27225 */ /* 0x000fc800078e00ff */
[----:B------:R-:W-:Y:S02]  /*49050*/  IMAD R167, R143, R74, R154 ;  /* 0x0000004a8fa77224 */ /* 0x000fe400078e029a */
[----:B------:R-:W-:-:S04]  /*49060*/  IMAD.WIDE.U32 R158, R74, R150, RZ ;  /* 0x000000964a9e7225 */ /* 0x000fc800078e00ff */
[----:B------:R-:W-:-:S04]  /*49070*/  IMAD.WIDE.U32 R154, P1, R143, R74, R154 ;  /* 0x0000004a8f9a7225 */ /* 0x000fc8000782009a */
[----:B------:R-:W-:Y:S02]  /*49080*/  IMAD R151, R166, R77, R162 ;  /* 0x0000004da6977224 */ /* 0x000fe400078e02a2 */
[----:B------:R-:W-:-:S04]  /*49090*/  IMAD.WIDE.U32 R148, R77, R148, RZ ;  /* 0x000000944d947225 */ /* 0x000fc800078e00ff */
[----:B------:R-:W-:-:S04]  /*490a0*/  IMAD.WIDE.U32 R162, P0, R166, R77, R162 ;  /* 0x0000004da6a27225 */ /* 0x000fc800078000a2 */
[----:B------:R-:W-:Y:S01]  /*490b0*/  IMAD.IADD R176, R159, 0x1, R167 ;  /* 0x000000019fb07824 */ /* 0x000fe200078e02a7 */
[----:B------:R-:W-:Y:S01]  /*490c0*/  IADD3.X R167, PT, PT, RZ, RZ, RZ, P1, !PT ;  /* 0x000000ffffa77210 */ /* 0x000fe20000ffe4ff */
[----:B------:R-:W-:Y:S01]  /*490d0*/  IMAD.X R153, RZ, RZ, RZ, P2 ;  /* 0x000000ffff997224 */ /* 0x000fe200010e06ff */
[----:B------:R-:W-:Y:S01]  /*490e0*/  IADD3 RZ, P1, PT, R149, R162, RZ ;  /* 0x000000a295ff7210 */ /* 0x000fe20007f3e0ff */
[----:B------:R-:W-:Y:S01]  /*490f0*/  IMAD.X R169, RZ, RZ, RZ, P0 ;  /* 0x000000ffffa97224 */ /* 0x000fe200000e06ff */
[----:B------:R-:W-:Y:S01]  /*49100*/  MOV R168, R163 ;  /* 0x000000a300a87202 */ /* 0x000fe20000000f00 */
[----:B------:R-:W-:Y:S01]  /*49110*/  IMAD.MOV.U32 R152, RZ, RZ, R161 ;  /* 0x000000ffff987224 */ /* 0x000fe200078e00a1 */
[----:B------:R-:W-:Y:S01]  /*49120*/  IADD3 RZ, P2, PT, R159, R154, RZ ;  /* 0x0000009a9fff7210 */ /* 0x000fe20007f5e0ff */
[----:B------:R-:W-:Y:S01]  /*49130*/  IMAD.X R161, RZ, RZ, RZ, P4 ;  /* 0x000000ffffa17224 */ /* 0x000fe200020e06ff */
[----:B------:R-:W-:Y:S01]  /*49140*/  IADD3 R177, P0, PT, R160, R158, RZ ;  /* 0x0000009ea0b17210 */ /* 0x000fe20007f1e0ff */
[----:B------:R-:W-:Y:S01]  /*49150*/  IMAD.WIDE.U32 R158, R145, R146, RZ ;  /* 0x00000092919e7225 */ /* 0x000fe200078e00ff */
[----:B------:R-:W-:-:S02]  /*49160*/  MOV R160, R165 ;  /* 0x000000a500a07202 */ /* 0x000fc40000000f00 */
[----:B------:R-:W-:Y:S01]  /*49170*/  IADD3.X R176, P0, PT, R147, R176, RZ, P0, !PT ;  /* 0x000000b093b07210 */ /* 0x000fe2000071e4ff */
[----:B------:R-:W-:Y:S01]  /*49180*/  IMAD.WIDE.U32.X R162, R173, R166, R168, P1 ;  /* 0x000000a6ada27225 */ /* 0x000fe200008e04a8 */
[----:B------:R-:W-:-:S03]  /*49190*/  MOV R166, R155 ;  /* 0x0000009b00a67202 */ /* 0x000fc60000000f00 */
[----:B------:R-:W-:-:S04]  /*491a0*/  IMAD.WIDE.U32 R168, R81, R146, RZ ;  /* 0x0000009251a87225 */ /* 0x000fc800078e00ff */
[-CC-:B------:R-:W-:Y:S01]  /*491b0*/  IMAD R179, R81, R73.reuse, R158.reuse ;  /* 0x0000004951b37224 */ /* 0x180fe200078e029e */
[----:B------:R-:W-:Y:S01]  /*491c0*/  IADD3 R168, P4, PT, R75, R168, RZ ;  /* 0x000000a84ba87210 */ /* 0x000fe20007f9e0ff */
[----:B------:R-:W-:Y:S01]  /*491d0*/  IMAD.WIDE.U32 R158, P1, R81, R73, R158 ;  /* 0x00000049519e7225 */ /* 0x000fe2000782009e */
[----:B------:R-:W-:-:S03]  /*491e0*/  IADD3.X R75, P3, PT, R164, R76, RZ, P3, !PT ;  /* 0x0000004ca44b7210 */ /* 0x000fc60001f7e4ff */
[C---:B------:R-:W-:Y:S02]  /*491f0*/  IMAD.IADD R154, R169.reuse, 0x1, R179 ;  /* 0x00000001a99a7824 */ /* 0x040fe400078e02b3 */
[----:B------:R-:W-:Y:S01]  /*49200*/  IMAD.WIDE.U32.X R152, R78, R71, R152, P6 ;  /* 0x000000474e987225 */ /* 0x000fe200030e0498 */
[----:B------:R-:W-:Y:S02]  /*49210*/  IADD3 RZ, P6, PT, R169, R158, RZ ;  /* 0x0000009ea9ff7210 */ /* 0x000fe40007fde0ff */
[----:B------:R-:W-:Y:S01]  /*49220*/  IADD3.X R147, P4, PT, R75, R154, RZ, P4, !PT ;  /* 0x0000009a4b937210 */ /* 0x000fe2000279e4ff */
[----:B------:R-:W-:Y:S01]  /*49230*/  IMAD.X R165, RZ, RZ, RZ, P1 ;  /* 0x000000ffffa57224 */ /* 0x000fe200008e06ff */
[----:B------:R-:W-:Y:S01]  /*49240*/  IADD3 R76, P1, PT, R177, R148, RZ ;  /* 0x00000094b14c7210 */ /* 0x000fe20007f3e0ff */
[----:B------:R-:W-:Y:S02]  /*49250*/  IMAD.MOV.U32 R164, RZ, RZ, R159 ;  /* 0x000000ffffa47224 */ /* 0x000fe400078e009f */
[----:B------:R-:W-:-:S04]  /*49260*/  IMAD.WIDE.U32 R154, R64, R157, RZ ;  /* 0x0000009d409a7225 */ /* 0x000fc800078e00ff */
[----:B------:R-:W-:-:S04]  /*49270*/  IMAD.WIDE.U32.X R160, R174, R72, R160, P5 ;  /* 0x00000048aea07225 */ /* 0x000fc800028e04a0 */
[----:B------:R-:W-:-:S04]  /*49280*/  IMAD.WIDE.U32.X R164, R145, R73, R164, P6 ;  /* 0x0000004991a47225 */ /* 0x000fc800030e04a4 */
[----:B------:R-:W-:Y:S01]  /*49290*/  IMAD.IADD R151, R149, 0x1, R151 ;  /* 0x0000000195977824 */ /* 0x000fe200078e0297 */
[----:B------:R-:W-:Y:S01]  /*492a0*/  IADD3.X R177, P3, P4, R164, R152, R160, P4, P3 ;  /* 0x00000098a4b17210 */ /* 0x000fe200024664a0 */
[----:B------:R-:W-:Y:S02]  /*492b0*/  IMAD R169, R78, R63, R154 ;  /* 0x0000003f4ea97224 */ /* 0x000fe400078e029a */
[----:B------:R-:W-:Y:S01]  /*492c0*/  IMAD.WIDE.U32 R158, R63, R157, RZ ;  /* 0x0000009d3f9e7225 */ /* 0x000fe200078e00ff */
[----:B------:R-:W-:Y:S02]  /*492d0*/  IADD3.X R75, P1, PT, R176, R151, RZ, P1, !PT ;  /* 0x00000097b04b7210 */ /* 0x000fe40000f3e4ff */
[----:B------:R-:W-:Y:S01]  /*492e0*/  IADD3.X R178, PT, PT, R165, R153, R161, P3, P4 ;  /* 0x00000099a5b27210 */ /* 0x000fe20001fe84a1 */
[----:B------:R-:W-:-:S04]  /*492f0*/  IMAD.WIDE.U32 R148, R175, R70, RZ ;  /* 0x00000046af947225 */ /* 0x000fc800078e00ff */
[----:B------:R-:W-:-:S04]  /*49300*/  IMAD.WIDE.U32 R154, P5, R78, R63, R154 ;  /* 0x0000003f4e9a7225 */ /* 0x000fc800078a009a */
[----:B------:R-:W-:Y:S01]  /*49310*/  IMAD.WIDE.U32.X R166, R156, R143, R166, P2 ;  /* 0x0000008f9ca67225 */ /* 0x000fe200010e04a6 */
[----:B------:R-:W-:Y:S02]  /*49320*/  IADD3 R148, P2, PT, R158, R148, RZ ;  /* 0x000000949e947210 */ /* 0x000fe40007f5e0ff */
[C---:B------:R-:W-:Y:S01]  /*49330*/  IADD3 RZ, P6, PT, R159.reuse, R154, RZ ;  /* 0x0000009a9fff7210 */ /* 0x040fe20007fde0ff */
[----:B------:R-:W-:Y:S01]  /*49340*/  IMAD.IADD R169, R159, 0x1, R169 ;  /* 0x000000019fa97824 */ /* 0x000fe200078e02a9 */
[----:B------:R-:W-:Y:S01]  /*49350*/  IADD3.X R79, P0, P1, R162, R79, R166, P1, P0 ;  /* 0x0000004fa24f7210 */ /* 0x000fe200009004a6 */
[----:B------:R-:W-:Y:S01]  /*49360*/  IMAD.WIDE.U32 R158, R156, R142, RZ ;  /* 0x0000008e9c9e7225 */ /* 0x000fe200078e00ff */
[----:B------:R-:W-:Y:S02]  /*49370*/  MOV R166, R155 ;  /* 0x0000009b00a67202 */ /* 0x000fe40000000f00 */
[----:B------:R-:W-:Y:S01]  /*49380*/  IADD3.X R80, PT, PT, R163, R80, R167, P0, P1 ;  /* 0x00000050a3507210 */ /* 0x000fe200007e24a7 */
[----:B------:R-:W-:Y:S01]  /*49390*/  IMAD.WIDE.U32 R164, R173, R150, RZ ;  /* 0x00000096ada47225 */ /* 0x000fe200078e00ff */
[----:B------:R-:W-:-:S03]  /*493a0*/  IADD3.X R167, PT, PT, RZ, RZ, RZ, P5, !PT ;  /* 0x000000ffffa77210 */ /* 0x000fc60002ffe4ff */
[----:B------:R-:W-:-:S04]  /*493b0*/  IMAD.WIDE.U32 R160, R74, R142, RZ ;  /* 0x0000008e4aa07225 */ /* 0x000fc800078e00ff */
[--C-:B------:R-:W-:Y:S01]  /*493c0*/  IMAD R163, R74, R68, R158.reuse ;  /* 0x000000444aa37224 */ /* 0x100fe200078e029e */
[----:B------:R-:W-:Y:S01]  /*493d0*/  IADD3 R168, P4, PT, R168, R160, RZ ;  /* 0x000000a0a8a87210 */ /* 0x000fe20007f9e0ff */
[----:B------:R-:W-:-:S04]  /*493e0*/  IMAD.WIDE.U32 R152, P1, R74, R68, R158 ;  /* 0x000000444a987225 */ /* 0x000fc8000782009e */
[----:B------:R-:W-:Y:S01]  /*493f0*/  IMAD.WIDE.U32 R158, P0, R143, R77, R164 ;  /* 0x0000004d8f9e7225 */ /* 0x000fe200078000a4 */
[----:B------:R-:W-:-:S03]  /*49400*/  IADD3 RZ, P5, PT, R161, R152, RZ ;  /* 0x00000098a1ff7210 */ /* 0x000fc60007fbe0ff */
[----:B------:R-:W-:-:S04]  /*49410*/  IMAD.WIDE.U32 R150, R77, R150, RZ ;  /* 0x000000964d967225 */ /* 0x000fc800078e00ff */
[----:B------:R-:W-:Y:S02]  /*49420*/  IMAD.IADD R176, R161, 0x1, R163 ;  /* 0x00000001a1b07824 */ /* 0x000fe400078e02a3 */
[----:B------:R-:W-:Y:S01]  /*49430*/  IMAD.X R163, RZ, RZ, RZ, P0 ;  /* 0x000000ffffa37224 */ /* 0x000fe200000e06ff */
[----:B------:R-:W-:Y:S01]  /*49440*/  IADD3 RZ, P0, PT, R151, R158, RZ ;  /* 0x0000009e97ff7210 */ /* 0x000fe20007f1e0ff */
[----:B------:R-:W-:Y:S01]  /*49450*/  IMAD.WIDE.U32 R160, R145, R144, RZ ;  /* 0x0000009091a07225 */ /* 0x000fe200078e00ff */
[----:B------:R-:W-:-:S03]  /*49460*/  IADD3.X R176, P4, PT, R147, R176, RZ, P4, !PT ;  /* 0x000000b093b07210 */ /* 0x000fc6000279e4ff */
[----:B------:R-:W-:Y:S02]  /*49470*/  IMAD R179, R143, R77, R164 ;  /* 0x0000004d8fb37224 */ /* 0x000fe400078e02a4 */
[----:B------:R-:W-:Y:S02]  /*49480*/  IMAD.MOV.U32 R162, RZ, RZ, R159 ;  /* 0x000000ffffa27224 */ /* 0x000fe400078e009f */
[----:B------:R-:W-:-:S04]  /*49490*/  IMAD.WIDE.U32 R164, R174, R70, RZ ;  /* 0x00000046aea47225 */ /* 0x000fc800078e00ff */
[----:B------:R-:W-:Y:S01]  /*494a0*/  IMAD.WIDE.U32.X R154, R173, R143, R162, P0 ;  /* 0x0000008fad9a7225 */ /* 0x000fe200000e04a2 */
[----:B------:R-:W-:-:S03]  /*494b0*/  MOV R162, R153 ;  /* 0x0000009900a27202 */ /* 0x000fc60000000f00 */
[C---:B------:R-:W-:Y:S02]  /*494c0*/  IMAD R181, R81.reuse, R72, R160 ;  /* 0x0000004851b57224 */ /* 0x040fe400078e02a0 */
[----:B------:R-:W-:-:S04]  /*494d0*/  IMAD.WIDE.U32 R158, R81, R144, RZ ;  /* 0x00000090519e7225 */ /* 0x000fc800078e00ff */
[----:B------:R-:W-:Y:S01]  /*494e0*/  IMAD.WIDE.U32 R160, P0, R81, R72, R160 ;  /* 0x0000004851a07225 */ /* 0x000fe200078000a0 */
[----:B------:R-:W-:Y:S02]  /*494f0*/  IADD3 R180, PT, PT, R159, R181, RZ ;  /* 0x000000b59fb47210 */ /* 0x000fe40007ffe0ff */
[----:B------:R-:W-:Y:S01]  /*49500*/  IADD3 R143, P3, PT, R148, R158, RZ ;  /* 0x0000009e948f7210 */ /* 0x000fe20007f7e0ff */
[----:B------:R-:W-:Y:S02]  /*49510*/  IMAD.X R163, RZ, RZ, RZ, P1 ;  /* 0x000000ffffa37224 */ /* 0x000fe400008e06ff */
[----:B------:R-:W-:-:S04]  /*49520*/  IMAD.WIDE.U32 R164, P1, R175, R71, R164 ;  /* 0x00000047afa47225 */ /* 0x000fc800078200a4 */
[----:B------:R-:W-:Y:S01]  /*49530*/  IMAD.WIDE.U32.X R166, R78, R64, R166, P6 ;  /* 0x000000404ea67225 */ /* 0x000fe200030e04a6 */
[----:B------:R-:W-:-:S03]  /*49540*/  IADD3 RZ, P6, PT, R159, R160, RZ ;  /* 0x000000a09fff7210 */ /* 0x000fc60007fde0ff */
[----:B------:R-:W-:Y:S01]  /*49550*/  IMAD.X R159, RZ, RZ, RZ, P1 ;  /* 0x000000ffff9f7224 */ /* 0x000fe200008e06ff */
[----:B------:R-:W-:Y:S01]  /*49560*/  IADD3 R160, P1, PT, R149, R164, RZ ;  /* 0x000000a495a07210 */ /* 0x000fe20007f3e0ff */
[----:B------:R-:W-:-:S03]  /*49570*/  IMAD.WIDE.U32 R148, R156, R146, RZ ;  /* 0x000000929c947225 */ /* 0x000fc600078e00ff */
[----:B------:R-:W-:Y:S01]  /*49580*/  IADD3.X R169, P2, PT, R160, R169, RZ, P2, !PT ;  /* 0x000000a9a0a97210 */ /* 0x000fe2000175e4ff */
[----:B------:R-:W-:Y:S02]  /*49590*/  IMAD.MOV.U32 R158, RZ, RZ, R165 ;  /* 0x000000ffff9e7224 */ /* 0x000fe400078e00a5 */
[----:B------:R-:W-:Y:S01]  /*495a0*/  IMAD R181, R74, R73, R148 ;  /* 0x000000494ab57224 */ /* 0x000fe200078e0294 */
[----:B------:R-:W-:Y:S01]  /*495b0*/  IADD3.X R180, P3, PT, R169, R180, RZ, P3, !PT ;  /* 0x000000b4a9b47210 */ /* 0x000fe20001f7e4ff */
[----:B------:R-:W-:-:S04]  /*495c0*/  IMAD.WIDE.U32.X R158, R174, R71, R158, P1 ;  /* 0x00000047ae9e7225 */ /* 0x000fc800008e049e */
[----:B------:R-:W-:Y:S01]  /*495d0*/  IMAD.WIDE.U32 R164, P1, R74, R73, R148 ;  /* 0x000000494aa47225 */ /* 0x000fe20007820094 */
[----:B------:R-:W-:-:S03]  /*495e0*/  MOV R148, R161 ;  /* 0x000000a100947202 */ /* 0x000fc60000000f00 */
[----:B------:R-:W-:Y:S02]  /*495f0*/  IMAD.X R149, RZ, RZ, RZ, P0 ;  /* 0x000000ffff957224 */ /* 0x000fe400000e06ff */
[----:B------:R-:W-:-:S04]  /*49600*/  IMAD.WIDE.U32 R152, R74, R146, RZ ;  /* 0x000000924a987225 */ /* 0x000fc800078e00ff */
[----:B------:R-:W-:Y:S01]  /*49610*/  IMAD.WIDE.U32.X R148, R145, R72, R148, P6 ;  /* 0x0000004891947225 */ /* 0x000fe200030e0494 */
[----:B------:R-:W-:-:S03]  /*49620*/  IADD3 R168, P6, PT, R168, R150, RZ ;  /* 0x00000096a8a87210 */ /* 0x000fc60007fde0ff */
[----:B------:R-:W-:Y:S01]  /*49630*/  IMAD.IADD R179, R151, 0x1, R179 ;  /* 0x0000000197b37824 */ /* 0x000fe200078e02b3 */
[----:B------:R-:W-:Y:S01]  /*49640*/  IADD3.X R147, P2, P3, R148, R166, R158, P3, P2 ;  /* 0x000000a694937210 */ /* 0x000fe20001b4449e */
[----:B------:R-:W-:-:S03]  /*49650*/  IMAD.WIDE.U32 R150, R173, R142, RZ ;  /* 0x0000008ead967225 */ /* 0x000fc600078e00ff */
[----:B------:R-:W-:Y:S01]  /*49660*/  IADD3.X R176, P6, PT, R176, R179, RZ, P6, !PT ;  /* 0x000000b3b0b07210 */ /* 0x000fe200037de4ff */
[----:B------:R-:W-:Y:S01]  /*49670*/  IMAD.WIDE.U32.X R162, R156, R68, R162, P5 ;  /* 0x000000449ca27225 */ /* 0x000fe200028e04a2 */
[----:B------:R-:W-:Y:S02]  /*49680*/  IADD3 RZ, P5, PT, R153, R164, RZ ;  /* 0x000000a499ff7210 */ /* 0x000fe40007fbe0ff */
[----:B------:R-:W-:Y:S01]  /*49690*/  IADD3 R164, P0, PT, R143, R152, RZ ;  /* 0x000000988fa47210 */ /* 0x000fe20007f1e0ff */
[-C--:B------:R-:W-:Y:S01]  /*496a0*/  IMAD R183, R77, R68.reuse, R150 ;  /* 0x000000444db77224 */ /* 0x080fe200078e0296 */
[----:B------:R-:W-:Y:S01]  /*496b0*/  IADD3.X R166, P4, P6, R154, R177, R162, P6, P4 ;  /* 0x000000b19aa67210 */ /* 0x000fe200036884a2 */
[----:B------:R-:W-:Y:S02]  /*496c0*/  IMAD.X R143, RZ, RZ, RZ, P1 ;  /* 0x000000ffff8f7224 */ /* 0x000fe400008e06ff */
[----:B------:R-:W-:Y:S02]  /*496d0*/  IMAD.IADD R181, R153, 0x1, R181 ;  /* 0x0000000199b57824 */ /* 0x000fe400078e02b5 */
[----:B------:R-:W-:-:S03]  /*496e0*/  IMAD.WIDE.U32 R150, P1, R77, R68, R150 ;  /* 0x000000444d967225 */ /* 0x000fc60007820096 */
[----:B------:R-:W-:Y:S01]  /*496f0*/  IADD3.X R181, P0, PT, R180, R181, RZ, P0, !PT ;  /* 0x000000b5b4b57210 */ /* 0x000fe2000071e4ff */
[----:B------:R-:W-:Y:S01]  /*49700*/  IMAD.WIDE.U32 R152, R77, R142, RZ ;  /* 0x0000008e4d987225 */ /* 0x000fe200078e00ff */
[----:B------:R-:W-:Y:S02]  /*49710*/  IADD3.X R161, PT, PT, RZ, RZ, RZ, P1, !PT ;  /* 0x000000ffffa17210 */ /* 0x000fe40000ffe4ff */
[----:B------:R-:W-:Y:S01]  /*49720*/  MOV R142, R165 ;  /* 0x000000a5008e7202 */ /* 0x000fe20000000f00 */
[----:B------:R-:W-:Y:S01]  /*49730*/  IMAD.MOV.U32 R160, RZ, RZ, R151 ;  /* 0x000000ffffa07224 */ /* 0x000fe200078e0097 */
[----:B------:R-:W-:Y:S01]  /*49740*/  IADD3 RZ, P1, PT, R153, R150, RZ ;  /* 0x0000009699ff7210 */ /* 0x000fe20007f3e0ff */
[----:B------:R-:W-:-:S04]  /*49750*/  IMAD.WIDE.U32 R150, R63, R175, RZ ;  /* 0x000000af3f967225 */ /* 0x000fc800078e00ff */
[----:B------:R-:W-:Y:S01]  /*49760*/  IMAD.WIDE.U32.X R160, R173, R68, R160, P1 ;  /* 0x00000044ada07225 */ /* 0x000fe200008e04a0 */
[----:B------:R-:W-:-:S03]  /*49770*/  IADD3 R169, P1, PT, R164, R152, RZ ;  /* 0x00000098a4a97210 */ /* 0x000fc60007f3e0ff */
[----:B------:R-:W-:Y:S02]  /*49780*/  IMAD.IADD R68, R153, 0x1, R183 ;  /* 0x0000000199447824 */ /* 0x000fe400078e02b7 */
[----:B------:R-:W-:-:S03]  /*49790*/  IMAD.WIDE.U32.X R142, R156, R73, R142, P5 ;  /* 0x000000499c8e7225 */ /* 0x000fc600028e048e */
[----:B------:R-:W-:Y:S01]  /*497a0*/  IADD3.X R177, P1, PT, R181, R68, RZ, P1, !PT ;  /* 0x00000044b5b17210 */ /* 0x000fe20000f3e4ff */
[----:B------:R-:W-:Y:S01]  /*497b0*/  IMAD.WIDE.U32 R152, R65, R157, RZ ;  /* 0x0000009d41987225 */ /* 0x000fe200078e00ff */
[----:B------:R-:W-:Y:S02]  /*497c0*/  IADD3.X R181, PT, PT, R149, R167, R159, P2, P3 ;  /* 0x000000a795b57210 */ /* 0x000fe400017e649f */
[----:B------:R-:W-:Y:S01]  /*497d0*/  IADD3.X R167, PT, PT, R155, R178, R163, P4, P6 ;  /* 0x000000b29ba77210 */ /* 0x000fe200027ec4a3 */
[----:B------:R-:W-:Y:S01]  /*497e0*/  IMAD.WIDE.U32 R154, R64, R175, RZ ;  /* 0x000000af409a7225 */ /* 0x000fe200078e00ff */
[----:B------:R-:W-:Y:S02]  /*497f0*/  IADD3.X R178, P0, P1, R160, R147, R142, P1, P0 ;  /* 0x00000093a0b27210 */ /* 0x000fe4000090048e */
[----:B------:R-:W-:Y:S01]  /*49800*/  IADD3 R163, P5, PT, R152, R150, RZ ;  /* 0x0000009698a37210 */ /* 0x000fe20007fbe0ff */
[----:B------:R-:W-:Y:S01]  /*49810*/  IMAD.WIDE.U32 R148, R66, R157, RZ ;  /* 0x0000009d42947225 */ /* 0x000fe200078e00ff */
[----:B------:R-:W-:-:S03]  /*49820*/  IADD3.X R181, PT, PT, R161, R181, R143, P0, P1 ;  /* 0x000000b5a1b57210 */ /* 0x000fc600007e248f */
[----:B------:R-:W-:-:S04]  /*49830*/  IMAD.WIDE.U32 R154, P2, R174, R63, R154 ;  /* 0x0000003fae9a7225 */ /* 0x000fc8000784009a */
[----:B------:R-:W-:Y:S01]  /*49840*/  IMAD.WIDE.U32 R158, R145, R70, RZ ;  /* 0x00000046919e7225 */ /* 0x000fe200078e00ff */
[----:B------:R-:W-:Y:S02]  /*49850*/  IADD3 R180, P4, PT, R151, R154, RZ ;  /* 0x0000009a97b47210 */ /* 0x000fe40007f9e0ff */
[----:B------:R-:W-:Y:S01]  /*49860*/  IADD3.X R143, PT, PT, RZ, RZ, RZ, P2, !PT ;  /* 0x000000ffff8f7210 */ /* 0x000fe200017fe4ff */
[C-C-:B------:R-:W-:Y:S01]  /*49870*/  IMAD R179, R78.reuse, R65, R148.reuse ;  /* 0x000000414eb37224 */ /* 0x140fe200078e0294 */
[----:B------:R-:W-:Y:S01]  /*49880*/  MOV R142, R155 ;  /* 0x0000009b008e7202 */ /* 0x000fe20000000f00 */
[----:B------:R-:W-:-:S04]  /*49890*/  IMAD.WIDE.U32 R148, P3, R78, R65, R148 ;  /* 0x000000414e947225 */ /* 0x000fc80007860094 */
[----:B------:R-:W-:Y:S01]  /*498a0*/  IMAD R147, R81, R71, R158 ;  /* 0x0000004751937224 */ /* 0x000fe200078e029e */
[----:B------:R-:W-:Y:S01]  /*498b0*/  IADD3 RZ, P6, PT, R153, R148, RZ ;  /* 0x0000009499ff7210 */ /* 0x000fe20007fde0ff */
[----:B------:R-:W-:-:S04]  /*498c0*/  IMAD.WIDE.U32 R150, R81, R70, RZ ;  /* 0x0000004651967225 */ /* 0x000fc800078e00ff */
[----:B------:R-:W-:Y:S01]  /*498d0*/  IMAD.WIDE.U32 R158, P1, R81, R71, R158 ;  /* 0x00000047519e7225 */ /* 0x000fe2000782009e */
[----:B------:R-:W-:-:S03]  /*498e0*/  IADD3 R184, P0, PT, R163, R150, RZ ;  /* 0x00000096a3b87210 */ /* 0x000fc60007f1e0ff */
[----:B------:R-:W-:Y:S02]  /*498f0*/  IMAD.IADD R179, R153, 0x1, R179 ;  /* 0x0000000199b37824 */ /* 0x000fe400078e02b3 */
[----:B------:R-:W-:Y:S01]  /*49900*/  IMAD.X R153, RZ, RZ, RZ, P3 ;  /* 0x000000ffff997224 */ /* 0x000fe200018e06ff */
[C---:B------:R-:W-:Y:S01]  /*49910*/  IADD3 RZ, P3, PT, R151.reuse, R158, RZ ;  /* 0x0000009e97ff7210 */ /* 0x040fe20007f7e0ff */
[----:B------:R-:W-:Y:S01]  /*49920*/  IMAD.IADD R182, R151, 0x1, R147 ;  /* 0x0000000197b67824 */ /* 0x000fe200078e0293 */
[----:B------:R-:W-:Y:S01]  /*49930*/  IADD3.X R179, P5, PT, R180, R179, RZ, P5, !PT ;  /* 0x000000b3b4b37210 */ /* 0x000fe20002fbe4ff */
[----:B------:R-:W-:Y:S02]  /*49940*/  IMAD.MOV.U32 R152, RZ, RZ, R149 ;  /* 0x000000ffff987224 */ /* 0x000fe400078e0095 */
[----:B------:R-:W-:Y:S01]  /*49950*/  IMAD.WIDE.U32 R148, R156, R144, RZ ;  /* 0x000000909c947225 */ /* 0x000fe200078e00ff */
[----:B------:R-:W-:-:S03]  /*49960*/  IADD3.X R182, P0, PT, R179, R182, RZ, P0, !PT ;  /* 0x000000b6b3b67210 */ /* 0x000fc6000071e4ff */
[----:B------:R-:W-:-:S04]  /*49970*/  IMAD.WIDE.U32 R150, R173, R146, RZ ;  /* 0x00000092ad967225 */ /* 0x000fc800078e00ff */
[----:B------:R-:W-:Y:S02]  /*49980*/  IMAD R183, R74, R72, R148 ;  /* 0x000000484ab77224 */ /* 0x000fe400078e0294 */
[----:B------:R-:W-:-:S04]  /*49990*/  IMAD.WIDE.U32.X R152, R78, R66, R152, P6 ;  /* 0x000000424e987225 */ /* 0x000fc800030e0498 */
[----:B------:R-:W-:-:S04]  /*499a0*/  IMAD.WIDE.U32 R154, R74, R144, RZ ;  /* 0x000000904a9a7225 */ /* 0x000fc800078e00ff */
[----:B------:R-:W-:-:S04]  /*499b0*/  IMAD.WIDE.U32 R148, P2, R74, R72, R148 ;  /* 0x000000484a947225 */ /* 0x000fc80007840094 */
[----:B------:R-:W-:-:S04]  /*499c0*/  IMAD.WIDE.U32 R160, P6, R77, R73, R150 ;  /* 0x000000494da07225 */ /* 0x000fc800078c0096 */
[----:B------:R-:W-:Y:S01]  /*499d0*/  IMAD.WIDE.U32 R146, R77, R146, RZ ;  /* 0x000000924d927225 */ /* 0x000fe200078e00ff */
[----:B------:R-:W-:-:S03]  /*499e0*/  IADD3.X R163, PT, PT, RZ, RZ, RZ, P6, !PT ;  /* 0x000000ffffa37210 */ /* 0x000fc600037fe4ff */
[----:B------:R-:W-:Y:S01]  /*499f0*/  IMAD.WIDE.U32.X R142, R174, R64, R142, P4 ;  /* 0x00000040ae8e7225 */ /* 0x000fe200020e048e */
[----:B------:R-:W-:Y:S02]  /*49a00*/  IADD3 RZ, P4, PT, R155, R148, RZ ;  /* 0x000000949bff7210 */ /* 0x000fe40007f9e0ff */
[----:B------:R-:W-:Y:S01]  /*49a10*/  IADD3 RZ, P6, PT, R147, R160, RZ ;  /* 0x000000a093ff7210 */ /* 0x000fe20007fde0ff */
[----:B------:R-:W-:Y:S01]  /*49a20*/  IMAD.X R151, RZ, RZ, RZ, P1 ;  /* 0x000000ffff977224 */ /* 0x000fe200008e06ff */
[----:B------:R-:W-:Y:S01]  /*49a30*/  IADD3 R184, P1, PT, R184, R154, RZ ;  /* 0x0000009ab8b87210 */ /* 0x000fe20007f3e0ff */
[----:B------:R-:W-:Y:S02]  /*49a40*/  IMAD.IADD R183, R155, 0x1, R183 ;  /* 0x000000019bb77824 */ /* 0x000fe400078e02b7 */
[----:B------:R-:W-:-:S03]  /*49a50*/  IMAD.WIDE.U32 R154, R69, R157, RZ ;  /* 0x0000009d459a7225 */ /* 0x000fc600078e00ff */
[----:B------:R-:W-:Y:S01]  /*49a60*/  IADD3.X R183, P1, PT, R182, R183, RZ, P1, !PT ;  /* 0x000000b7b6b77210 */ /* 0x000fe20000f3e4ff */
[----:B------:R-:W-:Y:S02]  /*49a70*/  IMAD.MOV.U32 R162, RZ, RZ, R161 ;  /* 0x000000ffffa27224 */ /* 0x000fe400078e00a1 */
[-C--:B------:R-:W-:Y:S02]  /*49a80*/  IMAD R185, R77, R73.reuse, R150 ;  /* 0x000000494db97224 */ /* 0x080fe400078e0296 */
[----:B------:R-:W-:-:S04]  /*49a90*/  IMAD.WIDE.U32.X R162, R173, R73, R162, P6 ;  /* 0x00000049ada27225 */ /* 0x000fc800030e04a2 */
[----:B------:R-:W-:-:S04]  /*49aa0*/  IMAD.WIDE.U32 R160, P6, R78, R67, R154 ;  /* 0x000000434ea07225 */ /* 0x000fc800078c009a */
[----:B------:R-:W-:Y:S01]  /*49ab0*/  IMAD R73, R78, R67, R154 ;  /* 0x000000434e497224 */ /* 0x000fe200078e029a */
[----:B------:R-:W-:Y:S01]  /*49ac0*/  MOV R164, R161 ;  /* 0x000000a100a47202 */ /* 0x000fe20000000f00 */
[----:B------:R-:W-:-:S04]  /*49ad0*/  IMAD.WIDE.U32 R154, R67, R157, RZ ;  /* 0x0000009d439a7225 */ /* 0x000fc800078e00ff */
[----:B------:R-:W-:Y:S01]  /*49ae0*/  IMAD.X R165, RZ, RZ, RZ, P6 ;  /* 0x000000ffffa57224 */ /* 0x000fe200030e06ff */
[----:B------:R-:W-:Y:S01]  /*49af0*/  IADD3 RZ, P6, PT, R155, R160, RZ ;  /* 0x000000a09bff7210 */ /* 0x000fe20007fde0ff */
[----:B------:R-:W-:-:S04]  /*49b00*/  IMAD.WIDE.U32 R160, R66, R175, RZ ;  /* 0x000000af42a07225 */ /* 0x000fc800078e00ff */
[----:B------:R-:W-:-:S04]  /*49b10*/  IMAD.WIDE.U32.X R164, R78, R69, R164, P6 ;  /* 0x000000454ea47225 */ /* 0x000fc800030e04a4 */
[----:B------:R-:W-:-:S04]  /*49b20*/  IMAD.WIDE.U32 R160, P6, R174, R65, R160 ;  /* 0x00000041aea07225 */ /* 0x000fc800078c00a0 */
[----:B------:R-:W-:-:S04]  /*49b30*/  IMAD.WIDE.U32 R68, R65, R175, RZ ;  /* 0x000000af41447225 */ /* 0x000fc800078e00ff */
[----:B------:R-:W-:Y:S01]  /*49b40*/  IMAD.IADD R73, R155, 0x1, R73 ;  /* 0x000000019b497824 */ /* 0x000fe200078e0249 */
[----:B------:R-:W-:Y:S01]  /*49b50*/  IADD3.X R155, PT, PT, RZ, RZ, RZ, P6, !PT ;  /* 0x000000ffff9b7210 */ /* 0x000fe200037fe4ff */
[----:B------:R-:W-:Y:S01]  /*49b60*/  IMAD.X R67, RZ, RZ, RZ, P2 ;  /* 0x000000ffff437224 */ /* 0x000fe200010e06ff */
[----:B------:R-:W-:Y:S01]  /*49b70*/  IADD3 R157, P2, PT, R154, R68, RZ ;  /* 0x000000449a9d7210 */ /* 0x000fe20007f5e0ff */
[----:B------:R-:W-:Y:S01]  /*49b80*/  IMAD.MOV.U32 R154, RZ, RZ, R161 ;  /* 0x000000ffff9a7224 */ /* 0x000fe200078e00a1 */
[----:B------:R-:W-:Y:S01]  /*49b90*/  IADD3 R160, P6, PT, R69, R160, RZ ;  /* 0x000000a045a07210 */ /* 0x000fe20007fde0ff */
[----:B------:R-:W-:-:S03]  /*49ba0*/  IMAD.WIDE.U32 R68, R145, R63, RZ ;  /* 0x0000003f91447225 */ /* 0x000fc600078e00ff */
[----:B------:R-:W-:Y:S01]  /*49bb0*/  IADD3.X R73, P2, PT, R160, R73, RZ, P2, !PT ;  /* 0x00000049a0497210 */ /* 0x000fe2000175e4ff */
[----:B------:R-:W-:Y:S01]  /*49bc0*/  IMAD.WIDE.U32.X R154, R174, R66, R154, P6 ;  /* 0x00000042ae9a7225 */ /* 0x000fe200030e049a */
[----:B------:R-:W-:-:S03]  /*49bd0*/  MOV R66, R149 ;  /* 0x0000009500427202 */ /* 0x000fc60000000f00 */
[CCC-:B------:R-:W-:Y:S02]  /*49be0*/  IMAD R161, R81.reuse, R64.reuse, R68.reuse ;  /* 0x0000004051a17224 */ /* 0x1c0fe400078e0244 */
[----:B------:R-:W-:Y:S02]  /*49bf0*/  IMAD.MOV.U32 R150, RZ, RZ, R159 ;  /* 0x000000ffff967224 */ /* 0x000fe400078e009f */
[----:B------:R-:W-:-:S04]  /*49c00*/  IMAD.WIDE.U32 R68, P6, R81, R64, R68 ;  /* 0x0000004051447225 */ /* 0x000fc800078c0044 */
[----:B------:R-:W-:Y:S01]  /*49c10*/  IMAD.WIDE.U32 R158, R81, R63, RZ ;  /* 0x0000003f519e7225 */ /* 0x000fe200078e00ff */
[----:B------:R-:W-:-:S03]  /*49c20*/  SHF.L.W.U32.HI R63, R75, 0xd, R79 ;  /* 0x0000000d4b3f7819 */ /* 0x000fc60000010e4f */
[----:B------:R-:W-:Y:S01]  /*49c30*/  IMAD.X R149, RZ, RZ, RZ, P6 ;  /* 0x000000ffff957224 */ /* 0x000fe200030e06ff */
[----:B------:R-:W-:Y:S01]  /*49c40*/  IADD3 R168, P6, PT, R63, R168, RZ ;  /* 0x000000a83fa87210 */ /* 0x000fe20007fde0ff */
[----:B------:R-:W-:Y:S01]  /*49c50*/  IMAD.WIDE.U32.X R150, R145, R71, R150, P3 ;  /* 0x0000004791967225 */ /* 0x000fe200018e0496 */
[----:B------:R-:W-:Y:S02]  /*49c60*/  SHF.L.W.U32.HI R63, R79, 0xd, R80 ;  /* 0x0000000d4f3f7819 */ /* 0x000fe40000010e50 */
[----:B------:R-:W-:Y:S01]  /*49c70*/  IADD3 RZ, P3, PT, R159, R68, RZ ;  /* 0x000000449fff7210 */ /* 0x000fe20007f7e0ff */
[----:B------:R-:W-:Y:S01]  /*49c80*/  IMAD.WIDE.U32 R78, R156, R70, RZ ;  /* 0x000000469c4e7225 */ /* 0x000fe200078e00ff */
[----:B------:R-:W-:-:S03]  /*49c90*/  IADD3.X R176, P6, PT, R63, R176, RZ, P6, !PT ;  /* 0x000000b03fb07210 */ /* 0x000fc600037de4ff */
[----:B------:R-:W-:Y:S01]  /*49ca0*/  IMAD.MOV.U32 R148, RZ, RZ, R69 ;  /* 0x000000ffff947224 */ /* 0x000fe200078e0045 */
[----:B------:R-:W-:Y:S01]  /*49cb0*/  LEA.HI.X R187, P6, R80, R166, RZ, 0xd, P6 ;  /* 0x000000a650bb7211 */ /* 0x000fe200030d6cff */
[----:B------:R-:W-:Y:S02]  /*49cc0*/  IMAD R63, R74, R71, R78 ;  /* 0x000000474a3f7224 */ /* 0x000fe400078e024e */
[----:B------:R-:W-:-:S04]  /*49cd0*/  IMAD.WIDE.U32.X R64, R145, R64, R148, P3 ;  /* 0x0000004091407225 */ /* 0x000fc800018e0494 */
[----:B------:R-:W-:-:S04]  /*49ce0*/  IMAD.WIDE.U32 R68, R173, R144, RZ ;  /* 0x00000090ad447225 */ /* 0x000fc800078e00ff */
[----:B------:R-:W-:-:S04]  /*49cf0*/  IMAD.WIDE.U32 R78, P3, R74, R71, R78 ;  /* 0x000000474a4e7225 */ /* 0x000fc8000786004e */
[----:B------:R-:W-:Y:S01]  /*49d00*/  IMAD.WIDE.U32 R80, R74, R70, RZ ;  /* 0x000000464a507225 */ /* 0x000fe200078e00ff */
[----:B------:R-:W-:Y:S02]  /*49d10*/  IADD3.X R145, PT, PT, RZ, RZ, RZ, P3, !PT ;  /* 0x000000ffff917210 */ /* 0x000fe40001ffe4ff */
[----:B------:R-:W-:Y:S01]  /*49d20*/  SHF.L.W.U32.HI R70, R176, 0xd, R187 ;  /* 0x0000000db0467819 */ /* 0x000fe20000010ebb */
[----:B------:R-:W-:Y:S01]  /*49d30*/  IMAD R175, R77, R72, R68 ;  /* 0x000000484daf7224 */ /* 0x000fe200078e0244 */
[----:B------:R-:W-:Y:S01]  /*49d40*/  IADD3 RZ, P3, PT, R81, R78, RZ ;  /* 0x0000004e51ff7210 */ /* 0x000fe20007f7e0ff */
[----:B------:R-:W-:Y:S01]  /*49d50*/  IMAD.WIDE.U32.X R66, R156, R72, R66, P4 ;  /* 0x000000489c427225 */ /* 0x000fe200020e0442 */
[----:B------:R-:W-:-:S03]  /*49d60*/  LOP3.LUT R176, R176, 0x7ffff, RZ, 0xc0, !PT ;  /* 0x0007ffffb0b07812 */ /* 0x000fc600078ec0ff */
[----:B------:R-:W-:-:S04]  /*49d70*/  IMAD.WIDE.U32 R148, R77, R144, RZ ;  /* 0x000000904d947225 */ /* 0x000fc800078e00ff */
[----:B------:R-:W-:Y:S01]  /*49d80*/  IMAD.WIDE.U32 R68, P4, R77, R72, R68 ;  /* 0x000000484d447225 */ /* 0x000fe20007880044 */
[----:B------:R-:W-:-:S03]  /*49d90*/  IADD3 R74, PT, PT, R149, R175, RZ ;  /* 0x000000af954a7210 */ /* 0x000fc60007ffe0ff */
[----:B------:R-:W-:Y:S01]  /*49da0*/  IMAD.MOV.U32 R144, RZ, RZ, R79 ;  /* 0x000000ffff907224 */ /* 0x000fe200078e004f */
[----:B------:R-:W-:Y:S01]  /*49db0*/  IADD3.X R79, P5, P0, R150, R152, R142, P0, P5 ;  /* 0x00000098964f7210 */ /* 0x000fe200000aa48e */
[----:B------:R-:W-:Y:S01]  /*49dc0*/  IMAD.X R167, RZ, RZ, R167, P6 ;  /* 0x000000ffffa77224 */ /* 0x000fe200030e06a7 */
[----:B------:R-:W-:Y:S01]  /*49dd0*/  IADD3 RZ, P6, PT, R149, R68, RZ ;  /* 0x0000004495ff7210 */ /* 0x000fe20007fde0ff */
[----:B------:R-:W-:Y:S01]  /*49de0*/  IMAD.WIDE.U32.X R144, R156, R71, R144, P3 ;  /* 0x000000479c907225 */ /* 0x000fe200018e0490 */
[----:B------:R-:W-:Y:S02]  /*49df0*/  IADD3 R169, P3, PT, R70, R169, RZ ;  /* 0x000000a946a97210 */ /* 0x000fe40007f7e0ff */
[----:B------:R-:W-:Y:S01]  /*49e00*/  SHF.L.W.U32.HI R68, R187, 0xd, R167 ;  /* 0x0000000dbb447819 */ /* 0x000fe20000010ea7 */
[----:B------:R-:W-:Y:S01]  /*49e10*/  IMAD.MOV.U32 R70, RZ, RZ, R69 ;  /* 0x000000ffff467224 */ /* 0x000fe200078e0045 */
[----:B------:R-:W-:Y:S02]  /*49e20*/  IADD3.X R71, PT, PT, RZ, RZ, RZ, P4, !PT ;  /* 0x000000ffff477210 */ /* 0x000fe400027fe4ff */
[----:B------:R-:W-:Y:S01]  /*49e30*/  IADD3 R157, P4, PT, R157, R158, RZ ;  /* 0x0000009e9d9d7210 */ /* 0x000fe20007f9e0ff */
[----:B------:R-:W-:Y:S01]  /*49e40*/  IMAD.IADD R158, R159, 0x1, R161 ;  /* 0x000000019f9e7824 */ /* 0x000fe200078e02a1 */
[----:B------:R-:W-:Y:S01]  /*49e50*/  IADD3.X R177, P3, PT, R68, R177, RZ, P3, !PT ;  /* 0x000000b144b17210 */ /* 0x000fe20001f7e4ff */
[----:B------:R-:W-:Y:S01]  /*49e60*/  IMAD.WIDE.U32.X R70, R173, R72, R70, P6 ;  /* 0x00000048ad467225 */ /* 0x000fe200030e0446 */
[----:B------:R-:W-:-:S02]  /*49e70*/  IADD3 R72, PT, PT, R81, R63, RZ ;  /* 0x0000003f51487210 */ /* 0x000fc40007ffe0ff */
[----:B------:R-:W-:Y:S01]  /*49e80*/  LEA.HI.X R178, P3, R167, R178, RZ, 0xd, P3 ;  /* 0x000000b2a7b27211 */ /* 0x000fe20001876cff */
[----:B------:R-:W-:Y:S01]  /*49e90*/  IMAD.IADD R68, R147, 0x1, R185 ;  /* 0x0000000193447824 */ /* 0x000fe200078e02b9 */
[----:B------:R-:W-:Y:S02]  /*49ea0*/  IADD3 R81, P6, PT, R157, R80, RZ ;  /* 0x000000509d517210 */ /* 0x000fe40007fde0ff */
[----:B------:R-:W-:Y:S01]  /*49eb0*/  IADD3.X R77, P4, PT, R73, R158, RZ, P4, !PT ;  /* 0x0000009e494d7210 */ /* 0x000fe2000279e4ff */
[----:B------:R-:W-:Y:S01]  /*49ec0*/  IMAD.X R181, RZ, RZ, R181, P3 ;  /* 0x000000ffffb57224 */ /* 0x000fe200018e06b5 */
[----:B------:R-:W-:Y:S02]  /*49ed0*/  IADD3.X R143, PT, PT, R151, R153, R143, P5, P0 ;  /* 0x00000099978f7210 */ /* 0x000fe40002fe048f */
[----:B------:R-:W-:Y:S02]  /*49ee0*/  IADD3 R184, P3, PT, R184, R146, RZ ;  /* 0x00000092b8b87210 */ /* 0x000fe40007f7e0ff */
[----:B------:R-:W-:Y:S01]  /*49ef0*/  IADD3 R148, P0, PT, R81, R148, RZ ;  /* 0x0000009451947210 */ /* 0x000fe20007f1e0ff */
[----:B------:R-:W-:Y:S01]  /*49f00*/  IMAD.WIDE.U32 R80, R169, 0x26, RZ ;  /* 0x00000026a9507825 */ /* 0x000fe200078e00ff */
[----:B------:R-:W-:-:S02]  /*49f10*/  IADD3.X R77, P6, PT, R77, R72, RZ, P6, !PT ;  /* 0x000000484d4d7210 */ /* 0x000fc400037de4ff */
[----:B------:R-:W-:Y:S02]  /*49f20*/  SHF.L.W.U32.HI R63, R177, 0xd, R178 ;  /* 0x0000000db13f7819 */ /* 0x000fe40000010eb2 */
[----:B------:R-:W-:Y:S02]  /*49f30*/  IADD3.X R73, P3, PT, R183, R68, RZ, P3, !PT ;  /* 0x00000044b7497210 */ /* 0x000fe40001f7e4ff */
[----:B------:R-:W-:Y:S02]  /*49f40*/  IADD3.X R69, P4, P2, R64, R164, R154, P4, P2 ;  /* 0x000000a440457210 */ /* 0x000fe4000228449a */
[----:B------:R-:W-:Y:S02]  /*49f50*/  IADD3.X R77, P0, PT, R77, R74, RZ, P0, !PT ;  /* 0x0000004a4d4d7210 */ /* 0x000fe4000071e4ff */
[----:B------:R-:W-:Y:S02]  /*49f60*/  IADD3 R63, P5, PT, R63, R184, RZ ;  /* 0x000000b83f3f7210 */ /* 0x000fe40007fbe0ff */
[----:B------:R-:W-:-:S02]  /*49f70*/  SHF.L.W.U32.HI R68, R178, 0xd, R181 ;  /* 0x0000000db2447819 */ /* 0x000fc40000010eb5 */
[----:B------:R-:W-:Y:S02]  /*49f80*/  LOP3.LUT R164, R177, 0x7ffff, RZ, 0xc0, !PT ;  /* 0x0007ffffb1a47812 */ /* 0x000fe400078ec0ff */
[----:B------:R-:W-:Y:S02]  /*49f90*/  IADD3.X R65, PT, PT, R65, R165, R155, P4, P2 ;  /* 0x000000a541417210 */ /* 0x000fe400027e449b */
[----:B------:R-:W-:Y:S02]  /*49fa0*/  IADD3.X R150, P0, P6, R70, R69, R144, P0, P6 ;  /* 0x0000004546967210 */ /* 0x000fe4000060c490 */
[----:B------:R-:W-:Y:S01]  /*49fb0*/  IADD3.X R73, P5, PT, R68, R73, RZ, P5, !PT ;  /* 0x0000004944497210 */ /* 0x000fe20002fbe4ff */
[----:B------:R-:W-:Y:S01]  /*49fc0*/  IMAD.WIDE.U32 R68, R164, R169, RZ ;  /* 0x000000a9a4447225 */ /* 0x000fe200078e00ff */
[----:B------:R-:W-:Y:S02]  /*49fd0*/  IADD3.X R66, P3, P1, R162, R79, R66, P3, P1 ;  /* 0x0000004fa2427210 */ /* 0x000fe40001962442 */
[----:B------:R-:W-:Y:S01]  /*49fe0*/  IADD3.X R146, PT, PT, R71, R65, R145, P0, P6 ;  /* 0x0000004147927210 */ /* 0x000fe200007ec491 */
[----:B------:R-:W-:Y:S01]  /*49ff0*/  IMAD R71, R164, 0x26, RZ ;  /* 0x00000026a4477824 */ /* 0x000fe200078e02ff */
[----:B------:R-:W-:Y:S01]  /*4a000*/  LEA.HI.X R66, P5, R181, R66, RZ, 0xd, P5 ;  /* 0x00000042b5427211 */ /* 0x000fe200028b6cff */
[----:B------:R-:W-:Y:S01]  /*4a010*/  IMAD.WIDE.U32 R144, R63, 0x13, RZ ;  /* 0x000000133f907825 */ /* 0x000fe200078e00ff */
[----:B------:R-:W-:-:S02]  /*4a020*/  IADD3.X R67, PT, PT, R163, R143, R67, P3, P1 ;  /* 0x0000008fa3437210 */ /* 0x000fc40001fe2443 */
[----:B------:R-:W-:Y:S01]  /*4a030*/  LOP3.LUT R162, R73, 0x7ffff, RZ, 0xc0, !PT ;  /* 0x0007ffff49a27812 */ /* 0x000fe200078ec0ff */
[----:B------:R-:W-:Y:S01]  /*4a040*/  IMAD.IADD R142, R81, 0x1, R71 ;  /* 0x00000001518e7824 */ /* 0x000fe200078e0247 */
[----:B------:R-:W-:Y:S01]  /*4a050*/  SHF.L.W.U32.HI R143, R73, 0xd, R66 ;  /* 0x0000000d498f7819 */ /* 0x000fe20000010e42 */
[----:B------:R-:W-:Y:S02]  /*4a060*/  IMAD.X R71, RZ, RZ, R67, P5 ;  /* 0x000000ffff477224 */ /* 0x000fe400028e0643 */
[----:B------:R-:W-:Y:S01]  /*4a070*/  IMAD.WIDE.U32 R68, P1, R164, R169, R68 ;  /* 0x000000a9a4447225 */ /* 0x000fe20007820044 */
[----:B------:R-:W-:Y:S02]  /*4a080*/  IADD3 R143, P0, PT, R143, R148, RZ ;  /* 0x000000948f8f7210 */ /* 0x000fe40007f1e0ff */
[----:B------:R-:W-:Y:S01]  /*4a090*/  SHF.L.W.U32.HI R70, R66, 0xd, R71 ;  /* 0x0000000d42467819 */ /* 0x000fe20000010e47 */
[----:B------:R-:W-:Y:S01]  /*4a0a0*/  IMAD.WIDE.U32 R78, R162, R80, RZ ;  /* 0x00000050a24e7225 */ /* 0x000fe200078e00ff */
[----:B------:R-:W-:-:S02]  /*4a0b0*/  IADD3.X R67, PT, PT, RZ, RZ, RZ, P1, !PT ;  /* 0x000000ffff437210 */ /* 0x000fc40000ffe4ff */
[----:B------:R-:W-:Y:S01]  /*4a0c0*/  IADD3.X R81, P0, PT, R70, R77, RZ, P0, !PT ;  /* 0x0000004d46517210 */ /* 0x000fe2000071e4ff */
[----:B------:R-:W-:Y:S01]  /*4a0d0*/  IMAD R147, R162, 0x13, RZ ;  /* 0x00000013a2937824 */ /* 0x000fe200078e02ff */
[----:B------:R-:W-:Y:S01]  /*4a0e0*/  LOP3.LUT R77, R75, 0x7ffff, RZ, 0xc0, !PT ;  /* 0x0007ffff4b4d7812 */ /* 0x000fe200078ec0ff */
[----:B------:R-:W-:Y:S01]  /*4a0f0*/  IMAD.WIDE.U32 R64, R169, R169, RZ ;  /* 0x000000a9a9407225 */ /* 0x000fe200078e00ff */
[----:B------:R-:W-:Y:S02]  /*4a100*/  LEA.HI.X R150, P0, R71, R150, RZ, 0xd, P0 ;  /* 0x0000009647967211 */ /* 0x000fe40000016cff */
[----:B------:R-:W-:Y:S01]  /*4a110*/  LOP3.LUT R165, R81, 0x7ffff, RZ, 0xc0, !PT ;  /* 0x0007ffff51a57812 */ /* 0x000fe200078ec0ff */
[----:B------:R-:W-:Y:S01]  /*4a120*/  IMAD.WIDE.U32 R78, P1, R142, R63, R78 ;  /* 0x0000003f8e4e7225 */ /* 0x000fe2000782004e */
[----:B------:R-:W-:-:S03]  /*4a130*/  IADD3 R163, P4, PT, R65, R68, RZ ;  /* 0x0000004441a37210 */ /* 0x000fc60007f9e0ff */
[----:B------:R-:W-:Y:S01]  /*4a140*/  IMAD.WIDE.U32 R72, R162, R144, RZ ;  /* 0x00000090a2487225 */ /* 0x000fe200078e00ff */
[----:B------:R-:W-:-:S03]  /*4a150*/  IADD3.X R71, PT, PT, RZ, RZ, RZ, P1, !PT ;  /* 0x000000ffff477210 */ /* 0x000fc60000ffe4ff */
[----:B------:R-:W-:Y:S02]  /*4a160*/  IMAD.IADD R147, R145, 0x1, R147 ;  /* 0x0000000191937824 */ /* 0x000fe400078e0293 */
[----:B------:R-:W-:Y:S02]  /*4a170*/  IMAD.MOV.U32 R66, RZ, RZ, R69 ;  /* 0x000000ffff427224 */ /* 0x000fe400078e0045 */
[----:B------:R-:W-:Y:S02]  /*4a180*/  IMAD R149, R147, R63, R72 ;  /* 0x0000003f93957224 */ /* 0x000fe400078e0248 */
[----:B------:R-:W-:-:S04]  /*4a190*/  IMAD.WIDE.U32 R68, R63, R80, RZ ;  /* 0x000000503f447225 */ /* 0x000fc800078e00ff */
[----:B------:R-:W-:Y:S01]  /*4a1a0*/  IMAD.WIDE.U32 R144, R63, R144, RZ ;  /* 0x000000903f907225 */ /* 0x000fe200078e00ff */
[----:B------:R-:W-:-:S03]  /*4a1b0*/  IADD3 R65, P2, PT, R69, R78, RZ ;  /* 0x0000004e45417210 */ /* 0x000fc60007f5e0ff */
[----:B------:R-:W-:Y:S01]  /*4a1c0*/  IMAD.WIDE.U32 R72, P1, R147, R63, R72 ;  /* 0x0000003f93487225 */ /* 0x000fe20007820048 */
[----:B------:R-:W-:-:S03]  /*4a1d0*/  IADD3 R149, PT, PT, R145, R149, RZ ;  /* 0x0000009591957210 */ /* 0x000fc60007ffe0ff */
[----:B------:R-:W-:Y:S01]  /*4a1e0*/  IMAD.MOV.U32 R70, RZ, RZ, R79 ;  /* 0x000000ffff467224 */ /* 0x000fe200078e004f */
[----:B------:R-:W-:Y:S01]  /*4a1f0*/  IADD3 RZ, P5, PT, R145, R72, RZ ;  /* 0x0000004891ff7210 */ /* 0x000fe20007fbe0ff */
[----:B------:R-:W-:Y:S01]  /*4a200*/  IMAD.WIDE.U32 R78, R143, R80, RZ ;  /* 0x000000508f4e7225 */ /* 0x000fe200078e00ff */
[----:B------:R-:W-:-:S03]  /*4a210*/  SHF.L.W.U32.HI R145, R81, 0xd, R150 ;  /* 0x0000000d51917819 */ /* 0x000fc60000010e96 */
[----:B------:R-:W-:Y:S01]  /*4a220*/  IMAD.WIDE.U32 R80, R165, R80, RZ ;  /* 0x00000050a5507225 */ /* 0x000fe200078e00ff */
[----:B------:R-:W-:-:S03]  /*4a230*/  IADD3 R167, P3, PT, R78, R144, RZ ;  /* 0x000000904ea77210 */ /* 0x000fc60007f7e0ff */
[----:B------:R-:W-:Y:S02]  /*4a240*/  IMAD.X R75, RZ, RZ, RZ, P1 ;  /* 0x000000ffff4b7224 */ /* 0x000fe400008e06ff */
[----:B------:R-:W-:-:S04]  /*4a250*/  IMAD.WIDE.U32 R144, R145, 0x13, R76 ;  /* 0x0000001391907825 */ /* 0x000fc800078e004c */
[----:B------:R-:W-:Y:S02]  /*4a260*/  IMAD.MOV.U32 R74, RZ, RZ, R73 ;  /* 0x000000ffff4a7224 */ /* 0x000fe400078e0049 */
[----:B------:R-:W-:-:S04]  /*4a270*/  IMAD.WIDE.U32 R76, P1, R142, R143, R80 ;  /* 0x0000008f8e4c7225 */ /* 0x000fc80007820050 */
[----:B------:R-:W-:-:S04]  /*4a280*/  IMAD.WIDE.U32 R72, R63, 0x26, RZ ;  /* 0x000000263f487825 */ /* 0x000fc800078e00ff */
[----:B------:R-:W-:Y:S02]  /*4a290*/  IMAD R151, R162, 0x26, RZ ;  /* 0x00000026a2977824 */ /* 0x000fe400078e02ff */
[----:B------:R-:W-:Y:S01]  /*4a2a0*/  IMAD.X R69, RZ, RZ, R146, P0 ;  /* 0x000000ffff457224 */ /* 0x000fe200000e0692 */
[----:B------:R-:W-:Y:S01]  /*4a2b0*/  IADD3 R166, P0, PT, R79, R76, RZ ;  /* 0x0000004c4fa67210 */ /* 0x000fe20007f1e0ff */
[----:B------:R-:W-:Y:S01]  /*4a2c0*/  IMAD.WIDE.U32 R78, R144, R144, RZ ;  /* 0x00000090904e7225 */ /* 0x000fe200078e00ff */
[----:B------:R-:W-:Y:S02]  /*4a2d0*/  IADD3 R151, PT, PT, R73, R151, RZ ;  /* 0x0000009749977210 */ /* 0x000fe40007ffe0ff */
[----:B------:R-:W-:Y:S01]  /*4a2e0*/  SHF.L.W.U32.HI R150, R150, 0xd, R69 ;  /* 0x0000000d96967819 */ /* 0x000fe20000010e45 */
[----:B------:R-:W-:Y:S01]  /*4a2f0*/  IMAD.WIDE.U32 R80, R143, 0x13, RZ ;  /* 0x000000138f507825 */ /* 0x000fe200078e00ff */
[----:B------:R-:W-:-:S03]  /*4a300*/  IADD3.X R166, P3, PT, R166, R149, RZ, P3, !PT ;  /* 0x00000095a6a67210 */ /* 0x000fc60001f7e4ff */
[----:B------:R-:W-:Y:S02]  /*4a310*/  IMAD R73, R165, 0x13, RZ ;  /* 0x00000013a5497824 */ /* 0x000fe400078e02ff */
[----:B------:R-:W-:-:S04]  /*4a320*/  IMAD.WIDE.U32.X R74, R147, R162, R74, P5 ;  /* 0x000000a2934a7225 */ /* 0x000fc800028e044a */
[----:B------:R-:W-:Y:S01]  /*4a330*/  IMAD.X R69, RZ, RZ, RZ, P1 ;  /* 0x000000ffff457224 */ /* 0x000fe200008e06ff */
[----:B------:R-:W-:Y:S01]  /*4a340*/  IADD3 R156, P1, PT, R78, R68, RZ ;  /* 0x000000444e9c7210 */ /* 0x000fe20007f3e0ff */
[----:B------:R-:W-:Y:S01]  /*4a350*/  IMAD.WIDE.U32 R146, R165, R72, RZ ;  /* 0x00000048a5927225 */ /* 0x000fe200078e00ff */
[----:B------:R-:W-:-:S03]  /*4a360*/  IADD3 R78, PT, PT, R81, R73, RZ ;  /* 0x00000049514e7210 */ /* 0x000fc60007ffe0ff */
[----:B------:R-:W-:Y:S02]  /*4a370*/  IMAD R81, R150, 0x13, RZ ;  /* 0x0000001396517824 */ /* 0x000fe400078e02ff */
[----:B------:R-:W-:Y:S02]  /*4a380*/  IMAD.MOV.U32 R68, RZ, RZ, R77 ;  /* 0x000000ffff447224 */ /* 0x000fe400078e004d */
[----:B------:R-:W-:-:S04]  /*4a390*/  IMAD.WIDE.U32 R76, P5, R151, R143, R146 ;  /* 0x0000008f974c7225 */ /* 0x000fc800078a0092 */
[----:B------:R-:W-:Y:S01]  /*4a3a0*/  IMAD.WIDE.U32 R148, R165, R80, RZ ;  /* 0x00000050a5947225 */ /* 0x000fe200078e00ff */
[----:B------:R-:W-:-:S03]  /*4a3b0*/  MOV R146, R77 ;  /* 0x0000004d00927202 */ /* 0x000fc60000000f00 */
[----:B------:R-:W-:-:S04]  /*4a3c0*/  IMAD.WIDE.U32 R72, R143, R72, RZ ;  /* 0x000000488f487225 */ /* 0x000fc800078e00ff */
[----:B------:R-:W-:Y:S02]  /*4a3d0*/  IMAD.IADD R145, R145, 0x1, R81 ;  /* 0x0000000191917824 */ /* 0x000fe400078e0251 */
[C---:B------:R-:W-:Y:S01]  /*4a3e0*/  IMAD.WIDE.U32.X R70, R142.reuse, R162, R70, P2 ;  /* 0x000000a28e467225 */ /* 0x040fe200010e0446 */
[----:B------:R-:W-:Y:S02]  /*4a3f0*/  IADD3 R73, P2, PT, R73, R76, RZ ;  /* 0x0000004c49497210 */ /* 0x000fe40007f5e0ff */
[C---:B------:R-:W-:Y:S01]  /*4a400*/  LOP3.LUT R157, R145.reuse, 0x7ffff, RZ, 0xc0, !PT ;  /* 0x0007ffff919d7812 */ /* 0x040fe200078ec0ff */
[----:B------:R-:W-:Y:S01]  /*4a410*/  IMAD.WIDE.U32.X R68, R142, R165, R68, P0 ;  /* 0x000000a58e447225 */ /* 0x000fe200000e0444 */
[----:B------:R-:W-:Y:S02]  /*4a420*/  LEA.HI R177, P0, R145, R168, RZ, 0xd ;  /* 0x000000a891b17211 */ /* 0x000fe400078168ff */
[----:B------:R-:W-:Y:S01]  /*4a430*/  SHF.L.U64.HI R168, R144, 0x1, R145 ;  /* 0x0000000190a87819 */ /* 0x000fe20000010291 */
[----:B------:R-:W-:Y:S01]  /*4a440*/  IMAD.X R147, RZ, RZ, RZ, P5 ;  /* 0x000000ffff937224 */ /* 0x000fe200028e06ff */
[----:B------:R-:W-:Y:S01]  /*4a450*/  IADD3.X R176, PT, PT, RZ, R176, RZ, P0, !PT ;  /* 0x000000b0ffb07210 */ /* 0x000fe200007fe4ff */
[----:B------:R-:W-:Y:S01]  /*4a460*/  IMAD.WIDE.U32 R148, P5, R78, R143, R148 ;  /* 0x0000008f4e947225 */ /* 0x000fe200078a0094 */
[----:B------:R-:W-:-:S02]  /*4a470*/  LOP3.LUT R168, R168, 0xfffff, RZ, 0xc0, !PT ;  /* 0x000fffffa8a87812 */ /* 0x000fc400078ec0ff */
[----:B------:R-:W-:Y:S01]  /*4a480*/  SHF.L.U64.HI R174, R177, 0x1, R176 ;  /* 0x00000001b1ae7819 */ /* 0x000fe200000102b0 */
[----:B------:R-:W-:-:S04]  /*4a490*/  IMAD.WIDE.U32 R76, R143, R80, RZ ;  /* 0x000000508f4c7225 */ /* 0x000fc800078e00ff */
[----:B------:R-:W-:Y:S01]  /*4a4a0*/  IMAD.X R81, RZ, RZ, RZ, P5 ;  /* 0x000000ffff517224 */ /* 0x000fe200028e06ff */
[----:B------:R-:W-:Y:S01]  /*4a4b0*/  IADD3 R173, P5, PT, R77, R148, RZ ;  /* 0x000000944dad7210 */ /* 0x000fe20007fbe0ff */
[----:B------:R-:W-:-:S04]  /*4a4c0*/  IMAD.WIDE.U32 R152, R157, R144, RZ ;  /* 0x000000909d987225 */ /* 0x000fc800078e00ff */
[----:B------:R-:W-:Y:S02]  /*4a4d0*/  IMAD.MOV.U32 R80, RZ, RZ, R149 ;  /* 0x000000ffff507224 */ /* 0x000fe400078e0095 */
[----:B------:R-:W-:-:S04]  /*4a4e0*/  IMAD.WIDE.U32 R148, R177, 0x26, RZ ;  /* 0x00000026b1947825 */ /* 0x000fc800078e00ff */
[----:B------:R-:W-:Y:S02]  /*4a4f0*/  IMAD R77, R176, 0x26, RZ ;  /* 0x00000026b04d7824 */ /* 0x000fe400078e02ff */
[----:B------:R-:W-:-:S03]  /*4a500*/  IMAD.WIDE.U32.X R146, R151, R165, R146, P2 ;  /* 0x000000a597927225 */ /* 0x000fc600010e0492 */
[----:B------:R-:W-:Y:S01]  /*4a510*/  IADD3 R160, PT, PT, R149, R77, RZ ;  /* 0x0000004d95a07210 */ /* 0x000fe20007ffe0ff */
[----:B------:R-:W-:-:S04]  /*4a520*/  IMAD.WIDE.U32 R150, P0, R157, R144, R152 ;  /* 0x000000909d967225 */ /* 0x000fc80007800098 */
[----:B------:R-:W-:Y:S02]  /*4a530*/  IMAD.SHL.U32 R178, R144, 0x2, RZ ;  /* 0x0000000290b27824 */ /* 0x000fe400078e00ff */
[----:B------:R-:W-:Y:S02]  /*4a540*/  IMAD R153, R157, R144, R152 ;  /* 0x000000909d997224 */ /* 0x000fe400078e0298 */
[----:B------:R-:W-:Y:S01]  /*4a550*/  IMAD.WIDE.U32 R144, R165, R148, RZ ;  /* 0x00000094a5907225 */ /* 0x000fe200078e00ff */
[----:B------:R-:W-:-:S03]  /*4a560*/  LOP3.LUT R178, R178, 0xfffffffe, RZ, 0xc0, !PT ;  /* 0xfffffffeb2b27812 */ /* 0x000fc600078ec0ff */
[----:B------:R-:W-:Y:S01]  /*4a570*/  IMAD.X R155, RZ, RZ, RZ, P0 ;  /* 0x000000ffff9b7224 */ /* 0x000fe200000e06ff */
[----:B------:R-:W-:Y:S01]  /*4a580*/  IADD3 RZ, P0, PT, R79, R150, RZ ;  /* 0x000000964fff7210 */ /* 0x000fe20007f1e0ff */
[----:B------:R-:W-:-:S04]  /*4a590*/  IMAD.WIDE.U32.X R80, R78, R165, R80, P5 ;  /* 0x000000a54e507225 */ /* 0x000fc800028e0450 */
[----:B------:R-:W-:Y:S02]  /*4a5a0*/  IMAD.IADD R142, R79, 0x1, R153 ;  /* 0x000000014f8e7824 */ /* 0x000fe400078e0299 */
[----:B------:R-:W-:-:S03]  /*4a5b0*/  IMAD.WIDE.U32 R78, P5, R160, R143, R144 ;  /* 0x0000008fa04e7225 */ /* 0x000fc600078a0090 */
[----:B------:R-:W-:Y:S01]  /*4a5c0*/  IADD3.X R77, P1, PT, R65, R142, RZ, P1, !PT ;  /* 0x0000008e414d7210 */ /* 0x000fe20000f3e4ff */
[----:B------:R-:W-:Y:S01]  /*4a5d0*/  IMAD.WIDE.U32 R148, R143, R148, RZ ;  /* 0x000000948f947225 */ /* 0x000fe200078e00ff */
[----:B------:R-:W-:Y:S02]  /*4a5e0*/  IADD3.X R153, PT, PT, RZ, RZ, RZ, P5, !PT ;  /* 0x000000ffff997210 */ /* 0x000fe40002ffe4ff */
[----:B------:R-:W-:Y:S01]  /*4a5f0*/  MOV R152, R79 ;  /* 0x0000004f00987202 */ /* 0x000fe20000000f00 */
[----:B------:R-:W-:Y:S01]  /*4a600*/  IMAD R145, R160, R143, R144 ;  /* 0x0000008fa0917224 */ /* 0x000fe200078e0290 */
[----:B------:R-:W-:Y:S01]  /*4a610*/  IADD3 R142, P2, PT, R156, R148, RZ ;  /* 0x000000949c8e7210 */ /* 0x000fe20007f5e0ff */
[----:B------:R-:W-:Y:S01]  /*4a620*/  IMAD.SHL.U32 R175, R177, 0x2, RZ ;  /* 0x00000002b1af7824 */ /* 0x000fe200078e00ff */
[----:B------:R-:W-:Y:S01]  /*4a630*/  IADD3 RZ, P5, PT, R149, R78, RZ ;  /* 0x0000004e95ff7210 */ /* 0x000fe20007fbe0ff */
[----:B------:R-:W-:-:S04]  /*4a640*/  IMAD.WIDE.U32 R158, R164, R178, RZ ;  /* 0x000000b2a49e7225 */ /* 0x000fc800078e00ff */
[----:B------:R-:W-:Y:S02]  /*4a650*/  IMAD.MOV.U32 R154, RZ, RZ, R151 ;  /* 0x000000ffff9a7224 */ /* 0x000fe400078e0097 */
[----:B------:R-:W-:Y:S02]  /*4a660*/  IMAD.IADD R180, R149, 0x1, R145 ;  /* 0x0000000195b47824 */ /* 0x000fe400078e0291 */
[----:B------:R-:W-:-:S04]  /*4a670*/  IMAD.WIDE.U32 R148, R164, R175, RZ ;  /* 0x000000afa4947225 */ /* 0x000fc800078e00ff */
[----:B------:R-:W-:-:S04]  /*4a680*/  IMAD.WIDE.U32.X R154, R157, R157, R154, P0 ;  /* 0x0000009d9d9a7225 */ /* 0x000fc800000e049a */
[----:B------:R-:W-:-:S04]  /*4a690*/  IMAD.WIDE.U32 R156, P0, R168, R169, R158 ;  /* 0x000000a9a89c7225 */ /* 0x000fc8000780009e */
[----:B------:R-:W-:-:S04]  /*4a6a0*/  IMAD.WIDE.U32 R144, R63, R178, RZ ;  /* 0x000000b23f907225 */ /* 0x000fc800078e00ff */
[----:B------:R-:W-:-:S04]  /*4a6b0*/  IMAD.WIDE.U32.X R152, R160, R165, R152, P5 ;  /* 0x000000a5a0987225 */ /* 0x000fc800028e0498 */
[----:B------:R-:W-:Y:S01]  /*4a6c0*/  IMAD.WIDE.U32 R150, P6, R174, R169, R148 ;  /* 0x000000a9ae967225 */ /* 0x000fe200078c0094 */
[----:B------:R-:W-:-:S03]  /*4a6d0*/  IADD3.X R149, P5, PT, R77, R180, RZ, P2, !PT ;  /* 0x000000b44d957210 */ /* 0x000fc600017be4ff */
[----:B------:R-:W-:Y:S01]  /*4a6e0*/  IMAD.X R65, RZ, RZ, RZ, P0 ;  /* 0x000000ffff417224 */ /* 0x000fe200000e06ff */
[----:B------:R-:W-:Y:S01]  /*4a6f0*/  IADD3 R144, P0, PT, R144, R76, RZ ;  /* 0x0000004c90907210 */ /* 0x000fe20007f1e0ff */
[----:B------:R-:W-:Y:S01]  /*4a700*/  IMAD.WIDE.U32 R76, R169, R178, RZ ;  /* 0x000000b2a94c7225 */ /* 0x000fe200078e00ff */
[----:B------:R-:W-:-:S03]  /*4a710*/  IADD3.X R180, P1, P5, R152, R154, R70, P5, P1 ;  /* 0x0000009a98b47210 */ /* 0x000fc60002d22446 */
[----:B------:R-:W-:Y:S01]  /*4a720*/  IMAD.X R159, RZ, RZ, RZ, P6 ;  /* 0x000000ffff9f7224 */ /* 0x000fe200030e06ff */
[----:B------:R-:W-:Y:S01]  /*4a730*/  IADD3 RZ, P6, PT, R77, R156, RZ ;  /* 0x0000009c4dff7210 */ /* 0x000fe20007fde0ff */
[----:B------:R-:W-:Y:S01]  /*4a740*/  IMAD.WIDE.U32 R78, R143, R178, RZ ;  /* 0x000000b28f4e7225 */ /* 0x000fe200078e00ff */
[----:B------:R-:W-:-:S03]  /*4a750*/  IADD3.X R156, PT, PT, R153, R155, R71, P1, P5 ;  /* 0x0000009b999c7210 */ /* 0x000fc60000fea447 */
[----:B------:R-:W-:Y:S01]  /*4a760*/  IMAD.WIDE.U32 R160, R169, R175, RZ ;  /* 0x000000afa9a07225 */ /* 0x000fe200078e00ff */
[----:B------:R-:W-:Y:S02]  /*4a770*/  IADD3 R78, P2, PT, R78, R64, RZ ;  /* 0x000000404e4e7210 */ /* 0x000fe40007f5e0ff */
[----:B------:R-:W-:Y:S01]  /*4a780*/  MOV R64, R157 ;  /* 0x0000009d00407202 */ /* 0x000fe20000000f00 */
[----:B------:R-:W-:Y:S01]  /*4a790*/  IMAD.WIDE.U32 R70, R168, R177, RZ ;  /* 0x000000b1a8467225 */ /* 0x000fe200078e00ff */
[----:B------:R-:W-:Y:S02]  /*4a7a0*/  IADD3 RZ, P5, PT, R161, R150, RZ ;  /* 0x00000096a1ff7210 */ /* 0x000fe40007fbe0ff */
[----:B------:R-:W-:Y:S01]  /*4a7b0*/  SHF.L.W.U32.HI R156, R180, 0xd, R156 ;  /* 0x0000000db49c7819 */ /* 0x000fe20000010e9c */
[----:B------:R-:W-:Y:S02]  /*4a7c0*/  IMAD R179, R168, R169, R158 ;  /* 0x000000a9a8b37224 */ /* 0x000fe400078e029e */
[----:B------:R-:W-:-:S02]  /*4a7d0*/  IMAD.MOV.U32 R158, RZ, RZ, R151 ;  /* 0x000000ffff9e7224 */ /* 0x000fc400078e0097 */
[C---:B------:R-:W-:Y:S02]  /*4a7e0*/  IMAD R181, R178.reuse, R176, R70 ;  /* 0x000000b0b2b57224 */ /* 0x040fe400078e0246 */
[----:B------:R-:W-:-:S04]  /*4a7f0*/  IMAD.WIDE.U32 R150, R178, R177, RZ ;  /* 0x000000b1b2967225 */ /* 0x000fc800078e00ff */
[----:B------:R-:W-:-:S04]  /*4a800*/  IMAD.WIDE.U32 R70, P1, R178, R176, R70 ;  /* 0x000000b0b2467225 */ /* 0x000fc80007820046 */
[----:B------:R-:W-:-:S04]  /*4a810*/  IMAD.WIDE.U32 R152, R176, R177, RZ ;  /* 0x000000b1b0987225 */ /* 0x000fc800078e00ff */
[----:B------:R-:W-:-:S04]  /*4a820*/  IMAD.WIDE.U32 R154, R177, R177, RZ ;  /* 0x000000b1b19a7225 */ /* 0x000fc800078e00ff */
[----:B------:R-:W-:Y:S01]  /*4a830*/  IMAD.WIDE.U32.X R64, R168, R164, R64, P6 ;  /* 0x000000a4a8407225 */ /* 0x000fe200030e0440 */
[----:B------:R-:W-:-:S03]  /*4a840*/  IADD3 RZ, P6, PT, R151, R70, RZ ;  /* 0x0000004697ff7210 */ /* 0x000fc60007fde0ff */
[----:B------:R-:W-:Y:S01]  /*4a850*/  IMAD.WIDE.U32.X R66, R164, R164, R66, P4 ;  /* 0x000000a4a4427225 */ /* 0x000fe200020e0442 */
[----:B------:R-:W-:-:S03]  /*4a860*/  IADD3 R167, P4, PT, R167, R150, RZ ;  /* 0x00000096a7a77210 */ /* 0x000fc60007f9e0ff */
[----:B------:R-:W-:Y:S01]  /*4a870*/  IMAD.IADD R181, R151, 0x1, R181 ;  /* 0x0000000197b57824 */ /* 0x000fe200078e02b5 */
[----:B------:R-:W-:Y:S01]  /*4a880*/  IADD3.X R151, PT, PT, RZ, RZ, RZ, P1, !PT ;  /* 0x000000ffff977210 */ /* 0x000fe20000ffe4ff */
[----:B------:R-:W-:-:S03]  /*4a890*/  IMAD.WIDE.U32.X R158, R174, R164, R158, P5 ;  /* 0x000000a4ae9e7225 */ /* 0x000fc600028e049e */
[----:B------:R-:W-:Y:S01]  /*4a8a0*/  IADD3.X R181, P4, PT, R166, R181, RZ, P4, !PT ;  /* 0x000000b5a6b57210 */ /* 0x000fe2000279e4ff */
[CCC-:B------:R-:W-:Y:S02]  /*4a8b0*/  IMAD R157, R177.reuse, R176.reuse, R152.reuse ;  /* 0x000000b0b19d7224 */ /* 0x1c0fe400078e0298 */
[----:B------:R-:W-:Y:S01]  /*4a8c0*/  IMAD.WIDE.U32 R152, P5, R177, R176, R152 ;  /* 0x000000b0b1987225 */ /* 0x000fe200078a0098 */
[----:B------:R-:W-:Y:S02]  /*4a8d0*/  IADD3 R177, P1, PT, R154, R72, RZ ;  /* 0x000000489ab17210 */ /* 0x000fe40007f3e0ff */
[----:B------:R-:W-:Y:S01]  /*4a8e0*/  SHF.L.W.U32.HI R154, R149, 0xd, R180 ;  /* 0x0000000d959a7819 */ /* 0x000fe20000010eb4 */
[----:B------:R-:W-:Y:S01]  /*4a8f0*/  IMAD.MOV.U32 R150, RZ, RZ, R71 ;  /* 0x000000ffff967224 */ /* 0x000fe200078e0047 */
[C---:B------:R-:W-:Y:S01]  /*4a900*/  IADD3 R72, PT, PT, R155.reuse, R157, RZ ;  /* 0x0000009d9b487210 */ /* 0x040fe20007ffe0ff */
[----:B------:R-:W-:Y:S01]  /*4a910*/  IMAD.X R71, RZ, RZ, RZ, P5 ;  /* 0x000000ffff477224 */ /* 0x000fe200028e06ff */
[----:B------:R-:W-:Y:S01]  /*4a920*/  IADD3 R154, P5, PT, R154, R167, RZ ;  /* 0x000000a79a9a7210 */ /* 0x000fe20007fbe0ff */
[----:B------:R-:W-:Y:S01]  /*4a930*/  IMAD.WIDE.U32.X R150, R168, R176, R150, P6 ;  /* 0x000000b0a8967225 */ /* 0x000fe200030e0496 */
[----:B------:R-:W-:-:S02]  /*4a940*/  IADD3 RZ, P6, PT, R155, R152, RZ ;  /* 0x000000989bff7210 */ /* 0x000fc40007fde0ff */
[----:B------:R-:W-:Y:S01]  /*4a950*/  IADD3.X R152, P5, PT, R156, R181, RZ, P5, !PT ;  /* 0x000000b59c987210 */ /* 0x000fe20002fbe4ff */
[----:B------:R-:W-:Y:S01]  /*4a960*/  IMAD.MOV.U32 R70, RZ, RZ, R153 ;  /* 0x000000ffff467224 */ /* 0x000fe200078e0099 */
[----:B------:R-:W-:Y:S01]  /*4a970*/  IADD3.X R68, P3, P4, R150, R74, R68, P4, P3 ;  /* 0x0000004a96447210 */ /* 0x000fe20002466444 */
[----:B------:R-:W-:Y:S02]  /*4a980*/  IMAD.IADD R150, R77, 0x1, R179 ;  /* 0x000000014d967824 */ /* 0x000fe400078e02b3 */
[----:B------:R-:W-:Y:S01]  /*4a990*/  IMAD.WIDE.U32.X R70, R176, R176, R70, P6 ;  /* 0x000000b0b0467225 */ /* 0x000fe200030e0446 */
[----:B------:R-:W-:Y:S02]  /*4a9a0*/  IADD3.X R74, PT, PT, R151, R75, R69, P3, P4 ;  /* 0x0000004b974a7210 */ /* 0x000fe40001fe8445 */
[----:B------:R-:W-:Y:S01]  /*4a9b0*/  IADD3.X R151, P5, PT, RZ, R68, RZ, P5, !PT ;  /* 0x00000044ff977210 */ /* 0x000fe20002fbe4ff */
[----:B------:R-:W-:Y:S01]  /*4a9c0*/  IMAD.WIDE.U32 R68, R165, R178, RZ ;  /* 0x000000b2a5447225 */ /* 0x000fe200078e00ff */
[----:B------:R-:W-:-:S02]  /*4a9d0*/  IADD3 R77, P3, PT, R177, R76, RZ ;  /* 0x0000004cb14d7210 */ /* 0x000fc40007f7e0ff */
[----:B------:R-:W-:Y:S01]  /*4a9e0*/  IADD3.X R75, P4, PT, R73, R72, RZ, P1, !PT ;  /* 0x00000048494b7210 */ /* 0x000fe20000f9e4ff */
[----:B------:R-:W-:Y:S01]  /*4a9f0*/  IMAD.WIDE.U32 R72, R162, R178, RZ ;  /* 0x000000b2a2487225 */ /* 0x000fe200078e00ff */
[----:B------:R-:W-:Y:S02]  /*4aa00*/  SHF.L.W.U32.HI R76, R152, 0xd, R151 ;  /* 0x0000000d984c7819 */ /* 0x000fe40000010e97 */
[----:B------:R-:W-:Y:S01]  /*4aa10*/  IADD3.X R74, PT, PT, RZ, R74, RZ, P5, !PT ;  /* 0x0000004aff4a7210 */ /* 0x000fe20002ffe4ff */
[----:B------:R-:W-:Y:S01]  /*4aa20*/  IMAD R169, R174, R169, R148 ;  /* 0x000000a9aea97224 */ /* 0x000fe200078e0294 */
[----:B------:R-:W-:Y:S02]  /*4aa30*/  IADD3.X R75, P5, PT, R75, R150, RZ, P3, !PT ;  /* 0x000000964b4b7210 */ /* 0x000fe40001fbe4ff */
[----:B------:R-:W-:Y:S01]  /*4aa40*/  IADD3 R76, P1, PT, R76, R77, RZ ;  /* 0x0000004d4c4c7210 */ /* 0x000fe20007f3e0ff */
[C---:B------:R-:W-:Y:S01]  /*4aa50*/  IMAD R77, R168.reuse, R63, R72 ;  /* 0x0000003fa84d7224 */ /* 0x040fe200078e0248 */
[----:B------:R-:W-:Y:S01]  /*4aa60*/  SHF.L.W.U32.HI R150, R151, 0xd, R74 ;  /* 0x0000000d97967819 */ /* 0x000fe20000010e4a */
[-C--:B------:R-:W-:Y:S01]  /*4aa70*/  IMAD R151, R168, R143.reuse, R68 ;  /* 0x0000008fa8977224 */ /* 0x080fe200078e0244 */
[----:B------:R-:W-:Y:S01]  /*4aa80*/  IADD3.X R64, P4, P5, R64, R70, R146, P5, P4 ;  /* 0x0000004640407210 */ /* 0x000fe20002d88492 */
[----:B------:R-:W-:Y:S01]  /*4aa90*/  IMAD.WIDE.U32 R68, P6, R168, R143, R68 ;  /* 0x0000008fa8447225 */ /* 0x000fe200078c0044 */
[----:B------:R-:W-:-:S02]  /*4aaa0*/  IADD3.X R150, P1, PT, R150, R75, RZ, P1, !PT ;  /* 0x0000004b96967210 */ /* 0x000fc40000f3e4ff */
[----:B------:R-:W-:Y:S01]  /*4aab0*/  IADD3.X R156, PT, PT, R65, R71, R147, P4, P5 ;  /* 0x00000047419c7210 */ /* 0x000fe200027ea493 */
[----:B------:R-:W-:Y:S01]  /*4aac0*/  IMAD.WIDE.U32 R72, P3, R168, R63, R72 ;  /* 0x0000003fa8487225 */ /* 0x000fe20007860048 */
[----:B------:R-:W-:Y:S02]  /*4aad0*/  LEA.HI.X R143, P1, R74, R64, RZ, 0xd, P1 ;  /* 0x000000404a8f7211 */ /* 0x000fe40000836cff */
[----:B------:R-:W-:Y:S01]  /*4aae0*/  IADD3.X R71, PT, PT, RZ, RZ, RZ, P6, !PT ;  /* 0x000000ffff477210 */ /* 0x000fe200037fe4ff */
[C---:B------:R-:W-:Y:S01]  /*4aaf0*/  IMAD.IADD R70, R145.reuse, 0x1, R77 ;  /* 0x0000000191467824 */ /* 0x040fe200078e024d */
[----:B------:R-:W-:Y:S01]  /*4ab00*/  IADD3 RZ, P4, PT, R145, R72, RZ ;  /* 0x0000004891ff7210 */ /* 0x000fe20007f9e0ff */
[----:B------:R-:W-:Y:S01]  /*4ab10*/  IMAD.X R75, RZ, RZ, RZ, P3 ;  /* 0x000000ffff4b7224 */ /* 0x000fe200018e06ff */
[----:B------:R-:W-:Y:S01]  /*4ab20*/  IADD3 R77, P3, PT, R144, R160, RZ ;  /* 0x000000a0904d7210 */ /* 0x000fe20007f7e0ff */
[----:B------:R-:W-:Y:S01]  /*4ab30*/  IMAD.X R156, RZ, RZ, R156, P1 ;  /* 0x000000ffff9c7224 */ /* 0x000fe200008e069c */
[----:B------:R-:W-:Y:S01]  /*4ab40*/  IADD3 R160, PT, PT, R161, R169, RZ ;  /* 0x000000a9a1a07210 */ /* 0x000fe20007ffe0ff */
[----:B------:R-:W-:Y:S01]  /*4ab50*/  IMAD.MOV.U32 R74, RZ, RZ, R73 ;  /* 0x000000ffff4a7224 */ /* 0x000fe200078e0049 */
[----:B------:R-:W-:Y:S01]  /*4ab60*/  IADD3.X R173, P0, PT, R173, R70, RZ, P0, !PT ;  /* 0x00000046adad7210 */ /* 0x000fe2000071e4ff */
[----:B------:R-:W-:Y:S01]  /*4ab70*/  IMAD.WIDE.U32 R144, R162, R175, RZ ;  /* 0x000000afa2907225 */ /* 0x000fe200078e00ff */
[----:B------:R-:W-:-:S02]  /*4ab80*/  SHF.L.W.U32.HI R64, R150, 0xd, R143 ;  /* 0x0000000d96407819 */ /* 0x000fc40000010e8f */
[----:B------:R-:W-:Y:S01]  /*4ab90*/  IADD3.X R65, P3, PT, R173, R160, RZ, P3, !PT ;  /* 0x000000a0ad417210 */ /* 0x000fe20001f7e4ff */
[----:B------:R-:W-:Y:S01]  /*4aba0*/  IMAD.WIDE.U32.X R74, R168, R162, R74, P4 ;  /* 0x000000a2a84a7225 */ /* 0x000fe200020e044a */
[----:B------:R-:W-:Y:S02]  /*4abb0*/  IADD3 R64, P5, PT, R64, R77, RZ ;  /* 0x0000004d40407210 */ /* 0x000fe40007fbe0ff */
[----:B------:R-:W-:Y:S01]  /*4abc0*/  SHF.L.W.U32.HI R148, R143, 0xd, R156 ;  /* 0x0000000d8f947819 */ /* 0x000fe20000010e9c */
[----:B------:R-:W-:Y:S01]  /*4abd0*/  IMAD.WIDE.U32 R72, R63, R175, RZ ;  /* 0x000000af3f487225 */ /* 0x000fe200078e00ff */
[----:B------:R-:W-:Y:S02]  /*4abe0*/  IADD3 RZ, P1, PT, R79, R68, RZ ;  /* 0x000000444fff7210 */ /* 0x000fe40007f3e0ff */
[----:B------:R-:W-:Y:S01]  /*4abf0*/  IADD3.X R148, P5, PT, R148, R65, RZ, P5, !PT ;  /* 0x0000004194947210 */ /* 0x000fe20002fbe4ff */
[----:B------:R-:W-:Y:S01]  /*4ac00*/  IMAD.WIDE.U32 R146, P4, R174, R63, R144 ;  /* 0x0000003fae927225 */ /* 0x000fe20007880090 */
[----:B------:R-:W-:-:S02]  /*4ac10*/  IADD3.X R65, P3, P0, R158, R74, R80, P3, P0 ;  /* 0x0000004a9e417210 */ /* 0x000fc40001860450 */
[----:B------:R-:W-:Y:S01]  /*4ac20*/  IADD3 R68, P6, PT, R78, R72, RZ ;  /* 0x000000484e447210 */ /* 0x000fe20007fde0ff */
[----:B------:R-:W-:Y:S01]  /*4ac30*/  IMAD.IADD R160, R79, 0x1, R151 ;  /* 0x000000014fa07824 */ /* 0x000fe200078e0297 */
[----:B------:R-:W-:Y:S01]  /*4ac40*/  LEA.HI.X R65, P5, R156, R65, RZ, 0xd, P5 ;  /* 0x000000419c417211 */ /* 0x000fe200028b6cff */
[----:B------:R-:W-:Y:S01]  /*4ac50*/  IMAD R63, R174, R63, R144 ;  /* 0x0000003fae3f7224 */ /* 0x000fe200078e0290 */
[----:B------:R-:W-:Y:S01]  /*4ac60*/  IADD3.X R72, PT, PT, R159, R75, R81, P3, P0 ;  /* 0x0000004b9f487210 */ /* 0x000fe20001fe0451 */
[----:B------:R-:W-:Y:S01]  /*4ac70*/  IMAD.X R79, RZ, RZ, RZ, P4 ;  /* 0x000000ffff4f7224 */ /* 0x000fe200020e06ff */
[C---:B------:R-:W-:Y:S01]  /*4ac80*/  IADD3 RZ, P4, PT, R73.reuse, R146, RZ ;  /* 0x0000009249ff7210 */ /* 0x040fe20007f9e0ff */
[----:B------:R-:W-:Y:S01]  /*4ac90*/  IMAD.MOV.U32 R70, RZ, RZ, R69 ;  /* 0x000000ffff467224 */ /* 0x000fe200078e0045 */
[----:B------:R-:W-:Y:S01]  /*4aca0*/  IADD3 R74, PT, PT, R73, R63, RZ ;  /* 0x0000003f494a7210 */ /* 0x000fe20007ffe0ff */
[----:B------:R-:W-:Y:S01]  /*4acb0*/  IMAD.MOV.U32 R78, RZ, RZ, R147 ;  /* 0x000000ffff4e7224 */ /* 0x000fe200078e0093 */
[----:B------:R-:W-:Y:S01]  /*4acc0*/  IADD3.X R69, P2, PT, R163, R160, RZ, P2, !PT ;  /* 0x000000a0a3457210 */ /* 0x000fe2000175e4ff */
[----:B------:R-:W-:Y:S01]  /*4acd0*/  IMAD.WIDE.U32.X R70, R168, R165, R70, P1 ;  /* 0x000000a5a8467225 */ /* 0x000fe200008e0446 */
[----:B------:R-:W-:-:S02]  /*4ace0*/  SHF.L.W.U32.HI R63, R148, 0xd, R65 ;  /* 0x0000000d943f7819 */ /* 0x000fc40000010e41 */
[----:B------:R-:W-:Y:S01]  /*4acf0*/  IADD3.X R72, PT, PT, RZ, R72, RZ, P5, !PT ;  /* 0x00000048ff487210 */ /* 0x000fe20002ffe4ff */
[----:B------:R-:W-:Y:S01]  /*4ad00*/  IMAD.WIDE.U32.X R78, R174, R162, R78, P4 ;  /* 0x000000a2ae4e7225 */ /* 0x000fe200020e044e */
[----:B------:R-:W-:Y:S02]  /*4ad10*/  IADD3.X R69, P6, PT, R69, R74, RZ, P6, !PT ;  /* 0x0000004a45457210 */ /* 0x000fe400037de4ff */
[----:B------:R-:W-:Y:S02]  /*4ad20*/  IADD3 R63, P0, PT, R63, R68, RZ ;  /* 0x000000443f3f7210 */ /* 0x000fe40007f1e0ff */
[----:B------:R-:W-:Y:S02]  /*4ad30*/  SHF.L.W.U32.HI R146, R65, 0xd, R72 ;  /* 0x0000000d41927819 */ /* 0x000fe40000010e48 */
[----:B------:R-:W-:Y:S02]  /*4ad40*/  IADD3.X R65, P2, P6, R78, R70, R66, P6, P2 ;  /* 0x000000464e417210 */ /* 0x000fe40003644442 */
[----:B------:R-:W-:-:S02]  /*4ad50*/  IADD3.X R146, P0, PT, R146, R69, RZ, P0, !PT ;  /* 0x0000004592927210 */ /* 0x000fc4000071e4ff */
[----:B------:R-:W-:Y:S02]  /*4ad60*/  IADD3.X R66, PT, PT, R79, R71, R67, P2, P6 ;  /* 0x000000474f427210 */ /* 0x000fe400017ec443 */
[----:B------:R-:W-:Y:S02]  /*4ad70*/  LEA.HI.X R67, P0, R72, R65, RZ, 0xd, P0 ;  /* 0x0000004148437211 */ /* 0x000fe40000016cff */
[----:B------:R-:W-:Y:S02]  /*4ad80*/  LOP3.LUT R143, R149, 0x7ffff, RZ, 0xc0, !PT ;  /* 0x0007ffff958f7812 */ /* 0x000fe400078ec0ff */
[----:B------:R-:W-:Y:S01]  /*4ad90*/  SHF.L.W.U32.HI R65, R146, 0xd, R67 ;  /* 0x0000000d92417819 */ /* 0x000fe20000010e43 */
[----:B------:R-:W-:Y:S01]  /*4ada0*/  IMAD.X R66, RZ, RZ, R66, P0 ;  /* 0x000000ffff427224 */ /* 0x000fe200000e0642 */
[----:B------:R-:W-:-:S03]  /*4adb0*/  LOP3.LUT R152, R152, 0x7ffff, RZ, 0xc0, !PT ;  /* 0x0007ffff98987812 */ /* 0x000fc600078ec0ff */
[----:B------:R-:W-:Y:S01]  /*4adc0*/  IMAD.WIDE.U32 R142, R65, 0x13, R142 ;  /* 0x00000013418e7825 */ /* 0x000fe200078e008e */
[----:B------:R-:W-:Y:S02]  /*4add0*/  SHF.L.W.U32.HI R66, R67, 0xd, R66 ;  /* 0x0000000d43427819 */ /* 0x000fe40000010e42 */
[----:B------:R-:W-:-:S03]  /*4ade0*/  MOV R77, R142 ;  /* 0x0000008e004d7202 */ /* 0x000fc60000000f00 */
[----:B------:R-:W-:-:S04]  /*4adf0*/  IMAD R65, R66, 0x13, RZ ;  /* 0x0000001342417824 */ /* 0x000fc800078e02ff */
[----:B------:R-:W-:-:S05]  /*4ae00*/  IMAD.IADD R65, R143, 0x1, R65 ;  /* 0x000000018f417824 */ /* 0x000fca00078e0241 */
[C---:B------:R-:W-:Y:S02]  /*4ae10*/  LEA.HI R154, P0, R65.reuse, R154, RZ, 0xd ;  /* 0x0000009a419a7211 */ /* 0x040fe400078168ff */
[----:B------:R-:W-:-:S03]  /*4ae20*/  LOP3.LUT R78, R65, 0x7ffff, RZ, 0xc0, !PT ;  /* 0x0007ffff414e7812 */ /* 0x000fc600078ec0ff */
[----:B------:R-:W-:-:S08]  /*4ae30*/  IMAD.X R155, RZ, RZ, R152, P0 ;  /* 0x000000ffff9b7224 */ /* 0x000fd000000e0698 */
.L_x_10:
[----:B------:R-:W-:Y:S01]  /*4ae40*/  IMAD.WIDE.U32 R70, R76, 0x26, RZ ;  /* 0x000000264c467825 */ /* 0x000fe200078e00ff */
[----:B------:R-:W-:Y:S01]  /*4ae50*/  LOP3.LUT R67, R146, 0x7ffff, RZ, 0xc0, !PT ;  /* 0x0007ffff92437812 */ /* 0x000fe200078ec0ff */
[----:B------:R-:W-:Y:S01]  /*4ae60*/  UISETP.GE.U32.AND UP0, UPT, UR4, 0x9, UPT ;  /* 0x000000090400788c */ /* 0x000fe2000bf06070 */
[----:B------:R-:W-:Y:S01]  /*4ae70*/  SHF.L.U64.HI R66, R77, 0x1, R78 ;  /* 0x000000014d427819 */ /* 0x000fe2000001024e */
[----:B------:R-:W-:Y:S01]  /*4ae80*/  IMAD.WIDE.U32 R72, R78, R77, RZ ;  /* 0x0000004d4e487225 */ /* 0x000fe200078e00ff */
[----:B------:R-:W-:-:S03]  /*4ae90*/  UIADD3 UR5, UPT, UPT, UR4, 0x1, URZ ;  /* 0x0000000104057890 */ /* 0x000fc6000fffe0ff */
[----:B------:R-:W-:-:S04]  /*4aea0*/  IMAD.WIDE.U32 R144, R154, 0x26, RZ ;  /* 0x000000269a907825 */ /* 0x000fc800078e00ff */
[----:B------:R-:W-:Y:S01]  /*4aeb0*/  IMAD R65, R155, 0x26, RZ ;  /* 0x000000269b417824 */ /* 0x000fe200078e02ff */
[----:B------:R-:W-:Y:S01]  /*4aec0*/  UMOV UR4, UR5 ;  /* 0x0000000500047c82 */ /* 0x000fe20008000000 */
[----:B------:R-:W-:-:S04]  /*4aed0*/  IMAD.WIDE.U32 R74, R77, R77, RZ ;  /* 0x0000004d4d4a7225 */ /* 0x000fc800078e00ff */
[----:B------:R-:W-:-:S04]  /*4aee0*/  IMAD.WIDE.U32 R142, R70, R64, RZ ;  /* 0x00000040468e7225 */ /* 0x000fc800078e00ff */
[----:B------:R-:W-:-:S04]  /*4aef0*/  IMAD.WIDE.U32 R72, P0, R77, R78, R72 ;  /* 0x0000004e4d487225 */ /* 0x000fc80007800048 */
[----:B------:R-:W-:Y:S01]  /*4af00*/  IMAD.WIDE.U32 R80, R67, R144, RZ ;  /* 0x0000009043507225 */ /* 0x000fe200078e00ff */
[----:B------:R-:W-:Y:S02]  /*4af10*/  IADD3 R152, P2, PT, R75, R72, RZ ;  /* 0x000000484b987210 */ /* 0x000fe40007f5e0ff */
[----:B------:R-:W-:Y:S01]  /*4af20*/  IADD3.X R69, PT, PT, RZ, RZ, RZ, P0, !PT ;  /* 0x000000ffff457210 */ /* 0x000fe200007fe4ff */
[----:B------:R-:W-:Y:S01]  /*4af30*/  IMAD.IADD R158, R145, 0x1, R65 ;  /* 0x00000001919e7824 */ /* 0x000fe200078e0241 */
[----:B------:R-:W-:Y:S01]  /*4af40*/  IADD3 R65, P1, PT, R74, R142, RZ ;  /* 0x0000008e4a417210 */ /* 0x000fe20007f3e0ff */
[----:B------:R-:W-:-:S04]  /*4af50*/  IMAD.WIDE.U32 R144, R63, R144, RZ ;  /* 0x000000903f907225 */ /* 0x000fc800078e00ff */
[----:B------:R-:W-:Y:S01]  /*4af60*/  IMAD.WIDE.U32 R80, P0, R63, R158, R80 ;  /* 0x0000009e3f507225 */ /* 0x000fe20007800050 */
[----:B------:R-:W-:Y:S02]  /*4af70*/  IADD3 R72, P6, PT, R65, R144, RZ ;  /* 0x0000009041487210 */ /* 0x000fe40007fde0ff */
[----:B------:R-:W-:Y:S01]  /*4af80*/  LOP3.LUT R65, R150, 0x7ffff, RZ, 0xc0, !PT ;  /* 0x0007ffff96417812 */ /* 0x000fe200078ec0ff */
[----:B------:R-:W-:Y:S01]  /*4af90*/  IMAD.WIDE.U32 R146, R66, R154, RZ ;  /* 0x0000009a42927225 */ /* 0x000fe200078e00ff */
[----:B------:R-:W-:-:S03]  /*4afa0*/  IADD3 R156, P4, PT, R145, R80, RZ ;  /* 0x00000050919c7210 */ /* 0x000fc60007f9e0ff */
[----:B------:R-:W-:Y:S02]  /*4afb0*/  IMAD.SHL.U32 R77, R77, 0x2, RZ ;  /* 0x000000024d4d7824 */ /* 0x000fe400078e00ff */
[----:B------:R-:W-:Y:S02]  /*4afc0*/  IMAD R161, R65, 0x26, RZ ;  /* 0x0000002641a17824 */ /* 0x000fe400078e02ff */
[----:B------:R-:W-:Y:S01]  /*4afd0*/  IMAD.MOV.U32 R68, RZ, RZ, R73 ;  /* 0x000000ffff447224 */ /* 0x000fe200078e0049 */
[----:B------:R-:W-:Y:S01]  /*4afe0*/  LOP3.LUT R73, R148, 0x7ffff, RZ, 0xc0, !PT ;  /* 0x0007ffff94497812 */ /* 0x000fe200078ec0ff */
[----:B------:R-:W-:Y:S01]  /*4aff0*/  IMAD.WIDE.U32 R148, R63, R70, RZ ;  /* 0x000000463f947225 */ /* 0x000fe200078e00ff */
[----:B------:R-:W-:-:S03]  /*4b000*/  IADD3 R161, PT, PT, R71, R161, RZ ;  /* 0x000000a147a17210 */ /* 0x000fc60007ffe0ff */
[----:B------:R-:W-:-:S04]  /*4b010*/  IMAD.WIDE.U32 R144, R77, R154, RZ ;  /* 0x0000009a4d907225 */ /* 0x000fc800078e00ff */
[----:B------:R-:W-:-:S04]  /*4b020*/  IMAD.WIDE.U32 R146, P5, R155, R77, R146 ;  /* 0x0000004d9b927225 */ /* 0x000fc800078a0092 */
[----:B------:R-:W-:Y:S01]  /*4b030*/  IMAD.WIDE.U32.X R78, R78, R78, R68, P2 ;  /* 0x0000004e4e4e7225 */ /* 0x000fe200010e0444 */
[----:B------:R-:W-:-:S03]  /*4b040*/  IADD3 R159, P2, PT, R145, R146, RZ ;  /* 0x00000092919f7210 */ /* 0x000fc60007f5e0ff */
[----:B------:R-:W-:-:S04]  /*4b050*/  IMAD.WIDE.U32 R74, R64, 0x13, RZ ;  /* 0x00000013404a7825 */ /* 0x000fc800078e00ff */
[----:B------:R-:W-:Y:S02]  /*4b060*/  IMAD R153, R73, 0x13, RZ ;  /* 0x0000001349997824 */ /* 0x000fe400078e02ff */
[----:B------:R-:W-:Y:S01]  /*4b070*/  IMAD.X R69, RZ, RZ, RZ, P0 ;  /* 0x000000ffff457224 */ /* 0x000fe200000e06ff */
[----:B------:R-:W-:Y:S01]  /*4b080*/  IADD3 R157, P0, PT, R144, R148, RZ ;  /* 0x00000094909d7210 */ /* 0x000fe20007f1e0ff */
[----:B------:R-:W-:Y:S01]  /*4b090*/  IMAD.WIDE.U32 R150, R67, R70, RZ ;  /* 0x0000004643967225 */ /* 0x000fe200078e00ff */
[----:B------:R-:W-:-:S03]  /*4b0a0*/  IADD3 R153, PT, PT, R75, R153, RZ ;  /* 0x000000994b997210 */ /* 0x000fc60007ffe0ff */
[----:B------:R-:W-:-:S04]  /*4b0b0*/  IMAD.WIDE.U32 R144, R161, R64, RZ ;  /* 0x00000040a1907225 */ /* 0x000fc800078e00ff */
[----:B------:R-:W-:Y:S02]  /*4b0c0*/  IMAD.MOV.U32 R68, RZ, RZ, R81 ;  /* 0x000000ffff447224 */ /* 0x000fe400078e0051 */
[----:B------:R-:W-:-:S04]  /*4b0d0*/  IMAD.WIDE.U32 R80, P3, R63, R161, R150 ;  /* 0x000000a13f507225 */ /* 0x000fc80007860096 */
[----:B------:R-:W-:Y:S02]  /*4b0e0*/  IMAD.X R151, RZ, RZ, RZ, P5 ;  /* 0x000000ffff977224 */ /* 0x000fe400028e06ff */
[----:B------:R-:W-:-:S04]  /*4b0f0*/  IMAD.WIDE.U32 R144, P5, R73, R70, R144 ;  /* 0x0000004649907225 */ /* 0x000fc800078a0090 */
[----:B------:R-:W-:-:S04]  /*4b100*/  IMAD.WIDE.U32 R70, R153, R64, RZ ;  /* 0x0000004099467225 */ /* 0x000fc800078e00ff */
[----:B------:R-:W-:Y:S01]  /*4b110*/  IMAD.WIDE.U32.X R68, R158, R67, R68, P4 ;  /* 0x000000439e447225 */ /* 0x000fe200020e0444 */
[----:B------:R-:W-:-:S03]  /*4b120*/  IADD3 R148, P4, PT, R149, R80, RZ ;  /* 0x0000005095947210 */ /* 0x000fc60007f9e0ff */
[----:B------:R-:W-:Y:S01]  /*4b130*/  IMAD.MOV.U32 R150, RZ, RZ, R147 ;  /* 0x000000ffff967224 */ /* 0x000fe200078e0093 */
[----:B------:R-:W-:Y:S01]  /*4b140*/  IADD3.X R147, PT, PT, RZ, RZ, RZ, P3, !PT ;  /* 0x000000ffff937210 */ /* 0x000fe20001ffe4ff */
[----:B------:R-:W-:Y:S01]  /*4b150*/  IMAD.X R75, RZ, RZ, RZ, P5 ;  /* 0x000000ffff4b7224 */ /* 0x000fe200028e06ff */
[----:B------:R-:W-:Y:S01]  /*4b160*/  IADD3 R149, P3, PT, R143, R144, RZ ;  /* 0x000000908f957210 */ /* 0x000fe20007f7e0ff */
[----:B------:R-:W-:Y:S01]  /*4b170*/  IMAD.WIDE.U32 R70, P5, R73, R74, R70 ;  /* 0x0000004a49467225 */ /* 0x000fe200078a0046 */
[----:B------:R-:W-:-:S03]  /*4b180*/  IADD3.X R159, P0, PT, R159, R148, RZ, P0, !PT ;  /* 0x000000949f9f7210 */ /* 0x000fc6000071e4ff */
[----:B------:R-:W-:Y:S01]  /*4b190*/  IMAD.WIDE.U32 R142, R74, R64, RZ ;  /* 0x000000404a8e7225 */ /* 0x000fe200078e00ff */
[----:B------:R-:W-:-:S03]  /*4b1a0*/  MOV R74, R145 ;  /* 0x00000091004a7202 */ /* 0x000fc60000000f00 */
[----:B------:R-:W-:Y:S02]  /*4b1b0*/  IMAD.MOV.U32 R146, RZ, RZ, R81 ;  /* 0x000000ffff927224 */ /* 0x000fe400078e0051 */
[----:B------:R-:W-:-:S04]  /*4b1c0*/  IMAD.WIDE.U32 R144, R155, R154, RZ ;  /* 0x0000009a9b907225 */ /* 0x000fc800078e00ff */
[----:B------:R-:W-:Y:S01]  /*4b1d0*/  IMAD.WIDE.U32.X R80, R161, R67, R146, P4 ;  /* 0x00000043a1507225 */ /* 0x000fe200020e0492 */
[----:B------:R-:W-:-:S03]  /*4b1e0*/  IADD3 R160, P4, PT, R143, R70, RZ ;  /* 0x000000468fa07210 */ /* 0x000fc60007f9e0ff */
[----:B------:R-:W-:Y:S02]  /*4b1f0*/  IMAD.X R147, RZ, RZ, RZ, P5 ;  /* 0x000000ffff937224 */ /* 0x000fe400028e06ff */
[----:B------:R-:W-:Y:S02]  /*4b200*/  IMAD.MOV.U32 R146, RZ, RZ, R71 ;  /* 0x000000ffff927224 */ /* 0x000fe400078e0047 */
[----:B------:R-:W-:Y:S01]  /*4b210*/  IMAD.WIDE.U32.X R74, R161, R73, R74, P3 ;  /* 0x00000049a14a7225 */ /* 0x000fe200018e044a */
[----:B------:R-:W-:Y:S02]  /*4b220*/  IADD3 R157, P3, PT, R157, R142, RZ ;  /* 0x0000008e9d9d7210 */ /* 0x000fe40007f7e0ff */
[----:B------:R-:W-:Y:S01]  /*4b230*/  IADD3.X R161, P1, PT, R152, R149, RZ, P1, !PT ;  /* 0x0000009598a17210 */ /* 0x000fe20000f3e4ff */
[----:B------:R-:W-:Y:S01]  /*4b240*/  IMAD.WIDE.U32.X R70, R153, R73, R146, P4 ;  /* 0x0000004999467225 */ /* 0x000fe200020e0492 */
[----:B------:R-:W-:Y:S02]  /*4b250*/  IADD3.X R159, P3, PT, R159, R160, RZ, P3, !PT ;  /* 0x000000a09f9f7210 */ /* 0x000fe40001f7e4ff */
[----:B------:R-:W-:Y:S01]  /*4b260*/  IADD3.X R156, P6, PT, R161, R156, RZ, P6, !PT ;  /* 0x0000009ca19c7210 */ /* 0x000fe200037de4ff */
[----:B------:R-:W-:-:S03]  /*4b270*/  IMAD.WIDE.U32 R142, R64, 0x26, RZ ;  /* 0x00000026408e7825 */ /* 0x000fc600078e00ff */
[----:B------:R-:W-:Y:S01]  /*4b280*/  IADD3.X R160, P1, P6, R68, R74, R78, P6, P1 ;  /* 0x0000004a44a07210 */ /* 0x000fe2000362244e */
[----:B------:R-:W-:Y:S02]  /*4b290*/  IMAD R163, R73, 0x26, RZ ;  /* 0x0000002649a37824 */ /* 0x000fe400078e02ff */
[----:B------:R-:W-:Y:S01]  /*4b2a0*/  IMAD.WIDE.U32 R152, R154, R154, RZ ;  /* 0x0000009a9a987225 */ /* 0x000fe200078e00ff */
[----:B------:R-:W-:-:S03]  /*4b2b0*/  IADD3.X R162, PT, PT, R69, R75, R79, P1, P6 ;  /* 0x0000004b45a27210 */ /* 0x000fc60000fec44f */
[----:B------:R-:W-:Y:S01]  /*4b2c0*/  IMAD.WIDE.U32 R146, R76, R77, RZ ;  /* 0x0000004d4c927225 */ /* 0x000fe200078e00ff */
[----:B------:R-:W-:-:S03]  /*4b2d0*/  SHF.L.W.U32.HI R162, R160, 0xd, R162 ;  /* 0x0000000da0a27819 */ /* 0x000fc60000010ea2 */
        /* <DEDUP_REMOVED lines=8> */
[----:B------:R-:W-:-:S03]  /*4b360*/  IMAD.WIDE.U32 R144, R164, R63, RZ ;  /* 0x0000003fa4907225 */ /* 0x000fc600078e00ff */
[----:B------:R-:W-:Y:S01]  /*4b370*/  IADD3.X R163, PT, PT, R71, R81, R151, P0, P3 ;  /* 0x0000005147a37210 */ /* 0x000fe200007e6497 */
[----:B------:R-:W-:-:S04]  /*4b380*/  IMAD.WIDE.U32 R148, R65, R77, RZ ;  /* 0x0000004d41947225 */ /* 0x000fc800078e00ff */
[----:B------:R-:W-:Y:S01]  /*4b390*/  IMAD.WIDE.U32.X R152, R155, R155, R152, P5 ;  /* 0x0000009b9b987225 */ /* 0x000fe200028e0498 */
[C---:B------:R-:W-:Y:S02]  /*4b3a0*/  SHF.L.U64.HI R155, R154.reuse, 0x1, R155 ;  /* 0x000000019a9b7819 */ /* 0x040fe4000001029b */
[----:B------:R-:W-:Y:S01]  /*4b3b0*/  SHF.L.U32 R154, R154, 0x1, RZ ;  /* 0x000000019a9a7819 */ /* 0x000fe200000006ff */
[----:B------:R-:W-:-:S04]  /*4b3c0*/  IMAD.WIDE.U32 R144, P5, R67, R142, R144 ;  /* 0x0000008e43907225 */ /* 0x000fc800078a0090 */
[----:B------:R-:W-:-:S04]  /*4b3d0*/  IMAD.WIDE.U32 R78, R63, 0x13, RZ ;  /* 0x000000133f4e7825 */ /* 0x000fc800078e00ff */
[----:B------:R-:W-:Y:S02]  /*4b3e0*/  IMAD R69, R67, 0x13, RZ ;  /* 0x0000001343457824 */ /* 0x000fe400078e02ff */
[----:B------:R-:W-:-:S04]  /*4b3f0*/  IMAD.WIDE.U32 R142, R142, R63, RZ ;  /* 0x0000003f8e8e7225 */ /* 0x000fc800078e00ff */
[----:B------:R-:W-:Y:S01]  /*4b400*/  IMAD.WIDE.U32 R74, R73, R77, RZ ;  /* 0x0000004d494a7225 */ /* 0x000fe200078e00ff */
[----:B------:R-:W-:Y:S02]  /*4b410*/  IADD3 R151, P0, PT, R165, R142, RZ ;  /* 0x0000008ea5977210 */ /* 0x000fe40007f1e0ff */
[----:B------:R-:W-:Y:S01]  /*4b420*/  IADD3 R165, P6, PT, R143, R144, RZ ;  /* 0x000000908fa57210 */ /* 0x000fe20007fde0ff */
[----:B------:R-:W-:-:S04]  /*4b430*/  IMAD.WIDE.U32 R148, P4, R76, R66, R148 ;  /* 0x000000424c947225 */ /* 0x000fc80007880094 */
[----:B------:R-:W-:Y:S01]  /*4b440*/  IMAD.IADD R166, R79, 0x1, R69 ;  /* 0x000000014fa67824 */ /* 0x000fe200078e0245 */
[----:B------:R-:W-:Y:S01]  /*4b450*/  IADD3 R161, P1, PT, R147, R148, RZ ;  /* 0x0000009493a17210 */ /* 0x000fe20007f3e0ff */
[----:B------:R-:W-:Y:S01]  /*4b460*/  IMAD.MOV.U32 R142, RZ, RZ, R145 ;  /* 0x000000ffff8e7224 */ /* 0x000fe200078e0091 */
[----:B------:R-:W-:Y:S01]  /*4b470*/  IADD3.X R69, PT, PT, RZ, RZ, RZ, P4, !PT ;  /* 0x000000ffff457210 */ /* 0x000fe200027fe4ff */
[----:B------:R-:W-:Y:S01]  /*4b480*/  IMAD.WIDE.U32 R74, P3, R64, R66, R74 ;  /* 0x00000042404a7225 */ /* 0x000fe2000786004a */
[----:B------:R-:W-:-:S03]  /*4b490*/  IADD3.X R158, P2, PT, R158, R161, RZ, P2, !PT ;  /* 0x000000a19e9e7210 */ /* 0x000fc6000175e4ff */
[----:B------:R-:W-:Y:S01]  /*4b4a0*/  IMAD.WIDE.U32 R80, R166, R63, RZ ;  /* 0x0000003fa6507225 */ /* 0x000fe200078e00ff */
[----:B------:R-:W-:Y:S02]  /*4b4b0*/  IADD3.X R79, PT, PT, RZ, RZ, RZ, P3, !PT ;  /* 0x000000ffff4f7210 */ /* 0x000fe40001ffe4ff */
[----:B------:R-:W-:Y:S01]  /*4b4c0*/  IADD3.X R165, P0, PT, R158, R165, RZ, P0, !PT ;  /* 0x000000a59ea57210 */ /* 0x000fe2000071e4ff */
[----:B------:R-:W-:-:S04]  /*4b4d0*/  IMAD.WIDE.U32 R144, R65, R154, RZ ;  /* 0x0000009a41907225 */ /* 0x000fc800078e00ff */
[----:B------:R-:W-:-:S04]  /*4b4e0*/  IMAD.WIDE.U32 R146, R64, R77, RZ ;  /* 0x0000004d40927225 */ /* 0x000fc800078e00ff */
[----:B------:R-:W-:-:S04]  /*4b4f0*/  IMAD.WIDE.U32 R70, R76, R154, RZ ;  /* 0x0000009a4c467225 */ /* 0x000fc800078e00ff */
[----:B------:R-:W-:Y:S01]  /*4b500*/  IMAD.X R143, RZ, RZ, RZ, P5 ;  /* 0x000000ffff8f7224 */ /* 0x000fe200028e06ff */
[----:B------:R-:W-:Y:S01]  /*4b510*/  IADD3 R167, P4, PT, R146, R70, RZ ;  /* 0x0000004692a77210 */ /* 0x000fe20007f9e0ff */
[----:B------:R-:W-:Y:S01]  /*4b520*/  IMAD.MOV.U32 R68, RZ, RZ, R149 ;  /* 0x000000ffff447224 */ /* 0x000fe200078e0095 */
[----:B------:R-:W-:Y:S01]  /*4b530*/  IADD3 R70, P5, PT, R147, R74, RZ ;  /* 0x0000004a93467210 */ /* 0x000fe20007fbe0ff */
[----:B------:R-:W-:Y:S01]  /*4b540*/  IMAD.WIDE.U32.X R142, R164, R67, R142, P6 ;  /* 0x00000043a48e7225 */ /* 0x000fe200030e048e */
[----:B------:R-:W-:-:S03]  /*4b550*/  SHF.L.W.U32.HI R74, R156, 0xd, R160 ;  /* 0x0000000d9c4a7819 */ /* 0x000fc60000010ea0 */
[----:B------:R-:W-:-:S04]  /*4b560*/  IMAD.WIDE.U32 R80, P6, R67, R78, R80 ;  /* 0x0000004e43507225 */ /* 0x000fc800078c0050 */
[----:B------:R-:W-:-:S04]  /*4b570*/  IMAD.WIDE.U32 R148, P3, R76, R155, R144 ;  /* 0x0000009b4c947225 */ /* 0x000fc80007860090 */
[----:B------:R-:W-:-:S04]  /*4b580*/  IMAD.WIDE.U32 R146, R78, R63, RZ ;  /* 0x0000003f4e927225 */ /* 0x000fc800078e00ff */
[----:B------:R-:W-:Y:S01]  /*4b590*/  IMAD.MOV.U32 R144, RZ, RZ, R81 ;  /* 0x000000ffff907224 */ /* 0x000fe200078e0051 */
[----:B------:R-:W-:Y:S01]  /*4b5a0*/  IADD3.X R81, PT, PT, RZ, RZ, RZ, P3, !PT ;  /* 0x000000ffff517210 */ /* 0x000fe20001ffe4ff */
[----:B------:R-:W-:Y:S01]  /*4b5b0*/  IMAD.X R145, RZ, RZ, RZ, P6 ;  /* 0x000000ffff917224 */ /* 0x000fe200030e06ff */
[----:B------:R-:W-:Y:S01]  /*4b5c0*/  IADD3 R157, P3, PT, R74, R157, RZ ;  /* 0x0000009d4a9d7210 */ /* 0x000fe20007f7e0ff */
[----:B------:R-:W-:Y:S01]  /*4b5d0*/  IMAD.WIDE.U32.X R68, R66, R65, R68, P1 ;  /* 0x0000004142447225 */ /* 0x000fe200008e0444 */
[----:B------:R-:W-:Y:S02]  /*4b5e0*/  IADD3 R147, P6, PT, R147, R80, RZ ;  /* 0x0000005093937210 */ /* 0x000fe40007fde0ff */
[----:B------:R-:W-:Y:S01]  /*4b5f0*/  IADD3.X R159, P3, PT, R162, R159, RZ, P3, !PT ;  /* 0x0000009fa29f7210 */ /* 0x000fe20001f7e4ff */
[----:B------:R-:W-:Y:S01]  /*4b600*/  IMAD.MOV.U32 R78, RZ, RZ, R75 ;  /* 0x000000ffff4e7224 */ /* 0x000fe200078e004b */
[----:B------:R-:W-:Y:S01]  /*4b610*/  IADD3 R164, P1, PT, R167, R146, RZ ;  /* 0x00000092a7a47210 */ /* 0x000fe20007f3e0ff */
[----:B------:R-:W-:Y:S01]  /*4b620*/  IMAD.WIDE.U32.X R144, R166, R67, R144, P6 ;  /* 0x00000043a6907225 */ /* 0x000fe200030e0490 */
[----:B------:R-:W-:-:S02]  /*4b630*/  IADD3 R71, P6, PT, R71, R148, RZ ;  /* 0x0000009447477210 */ /* 0x000fc40007fde0ff */
[----:B------:R-:W-:Y:S01]  /*4b640*/  IADD3.X R148, P3, PT, RZ, R150, RZ, P3, !PT ;  /* 0x00000096ff947210 */ /* 0x000fe20001f7e4ff */
[----:B------:R-:W-:Y:S01]  /*4b650*/  IMAD.WIDE.U32 R74, R65, R76, RZ ;  /* 0x0000004c414a7225 */ /* 0x000fe200078e00ff */
[----:B------:R-:W-:Y:S02]  /*4b660*/  IADD3.X R70, P4, PT, R71, R70, RZ, P4, !PT ;  /* 0x0000004647467210 */ /* 0x000fe4000279e4ff */
[----:B------:R-:W-:Y:S01]  /*4b670*/  IADD3.X R163, PT, PT, RZ, R163, RZ, P3, !PT ;  /* 0x000000a3ffa37210 */ /* 0x000fe20001ffe4ff */
[----:B------:R-:W-:Y:S01]  /*4b680*/  IMAD.MOV.U32 R80, RZ, RZ, R149 ;  /* 0x000000ffff507224 */ /* 0x000fe200078e0095 */
[----:B------:R-:W-:Y:S01]  /*4b690*/  IADD3.X R158, P1, PT, R70, R147, RZ, P1, !PT ;  /* 0x00000093469e7210 */ /* 0x000fe20000f3e4ff */
[----:B------:R-:W-:Y:S01]  /*4b6a0*/  IMAD.WIDE.U32 R70, R73, R154, RZ ;  /* 0x0000009a49467225 */ /* 0x000fe200078e00ff */
[----:B------:R-:W-:Y:S02]  /*4b6b0*/  SHF.L.W.U32.HI R150, R148, 0xd, R163 ;  /* 0x0000000d94967819 */ /* 0x000fe40000010ea3 */
[----:B------:R-:W-:Y:S01]  /*4b6c0*/  SHF.L.W.U32.HI R148, R159, 0xd, R148 ;  /* 0x0000000d9f947819 */ /* 0x000fe20000010e94 */
[----:B------:R-:W-:Y:S01]  /*4b6d0*/  IMAD.WIDE.U32.X R146, R66, R73, R78, P5 ;  /* 0x0000004942927225 */ /* 0x000fe200028e044e */
[----:B------:R-:W-:-:S03]  /*4b6e0*/  IADD3.X R142, P0, P5, R142, R68, R152, P0, P2 ;  /* 0x000000448e8e7210 */ /* 0x000fc60000504498 */
[----:B------:R-:W-:-:S04]  /*4b6f0*/  IMAD.WIDE.U32 R78, P3, R76, R65, R74 ;  /* 0x000000414c4e7225 */ /* 0x000fc8000786004a */
[----:B------:R-:W-:-:S04]  /*4b700*/  IMAD.WIDE.U32 R74, R76, R76, RZ ;  /* 0x0000004c4c4a7225 */ /* 0x000fc800078e00ff */
[----:B------:R-:W-:Y:S01]  /*4b710*/  IMAD.WIDE.U32.X R80, R155, R65, R80, P6 ;  /* 0x000000419b507225 */ /* 0x000fe200030e0450 */
[----:B------:R-:W-:-:S03]  /*4b720*/  IADD3 R76, P6, PT, R148, R151, RZ ;  /* 0x00000097944c7210 */ /* 0x000fc60007fde0ff */
[----:B------:R-:W-:-:S04]  /*4b730*/  IMAD.WIDE.U32 R70, P2, R64, R155, R70 ;  /* 0x0000009b40467225 */ /* 0x000fc80007840046 */
[----:B------:R-:W-:Y:S01]  /*4b740*/  IMAD.WIDE.U32 R148, R64, R154, RZ ;  /* 0x0000009a40947225 */ /* 0x000fe200078e00ff */
[----:B------:R-:W-:Y:S02]  /*4b750*/  IADD3.X R64, PT, PT, R143, R69, R153, P0, P5 ;  /* 0x000000458f407210 */ /* 0x000fe400007ea499 */
[----:B------:R-:W-:Y:S01]  /*4b760*/  IADD3.X R150, P0, PT, R150, R165, RZ, P6, !PT ;  /* 0x000000a596967210 */ /* 0x000fe2000371e4ff */
[----:B------:R-:W-:Y:S01]  /*4b770*/  IMAD.WIDE.U32 R68, R67, R77, RZ ;  /* 0x0000004d43447225 */ /* 0x000fe200078e00ff */
[----:B------:R-:W-:Y:S02]  /*4b780*/  IADD3.X R144, P4, P5, R144, R146, R80, P1, P4 ;  /* 0x0000009290907210 */ /* 0x000fe40000d88450 */
[----:B------:R-:W-:Y:S01]  /*4b790*/  IADD3.X R151, P0, PT, RZ, R142, RZ, P0, !PT ;  /* 0x0000008eff977210 */ /* 0x000fe2000071e4ff */
[----:B------:R-:W-:Y:S01]  /*4b7a0*/  IMAD.MOV.U32 R80, RZ, RZ, R79 ;  /* 0x000000ffff507224 */ /* 0x000fe200078e004f */
[----:B------:R-:W-:Y:S01]  /*4b7b0*/  IADD3.X R145, PT, PT, R145, R147, R81, P4, P5 ;  /* 0x0000009391917210 */ /* 0x000fe200027ea451 */
[----:B------:R-:W-:Y:S01]  /*4b7c0*/  IMAD.WIDE.U32 R68, P4, R63, R66, R68 ;  /* 0x000000423f447225 */ /* 0x000fe20007880044 */
[----:B------:R-:W-:-:S02]  /*4b7d0*/  SHF.L.W.U32.HI R81, R150, 0xd, R151 ;  /* 0x0000000d96517819 */ /* 0x000fc40000010e97 */
[----:B------:R-:W-:Y:S01]  /*4b7e0*/  IADD3 R143, P1, PT, R148, R74, RZ ;  /* 0x0000004a948f7210 */ /* 0x000fe20007f3e0ff */
[----:B------:R-:W-:Y:S01]  /*4b7f0*/  IMAD.X R64, RZ, RZ, R64, P0 ;  /* 0x000000ffff407224 */ /* 0x000fe200000e0640 */
[----:B------:R-:W-:Y:S01]  /*4b800*/  IADD3 R78, P6, PT, R75, R78, RZ ;  /* 0x0000004e4b4e7210 */ /* 0x000fe20007fde0ff */
[----:B------:R-:W-:Y:S01]  /*4b810*/  IMAD.WIDE.U32 R74, R63, R77, RZ ;  /* 0x0000004d3f4a7225 */ /* 0x000fe200078e00ff */
[----:B------:R-:W-:Y:S02]  /*4b820*/  IADD3 R149, P5, PT, R149, R70, RZ ;  /* 0x0000004695957210 */ /* 0x000fe40007fbe0ff */
[----:B------:R-:W-:Y:S02]  /*4b830*/  SHF.L.W.U32.HI R63, R151, 0xd, R64 ;  /* 0x0000000d973f7819 */ /* 0x000fe40000010e40 */
[----:B------:R-:W-:Y:S01]  /*4b840*/  IADD3 R64, P0, PT, R81, R164, RZ ;  /* 0x000000a451407210 */ /* 0x000fe20007f1e0ff */
[----:B------:R-:W-:Y:S01]  /*4b850*/  IMAD.X R81, RZ, RZ, RZ, P3 ;  /* 0x000000ffff517224 */ /* 0x000fe200018e06ff */
[----:B------:R-:W-:Y:S01]  /*4b860*/  IADD3 R70, P3, PT, R143, R74, RZ ;  /* 0x0000004a8f467210 */ /* 0x000fe20007f7e0ff */
[----:B------:R-:W-:Y:S01]  /*4b870*/  IMAD.MOV.U32 R74, RZ, RZ, R69 ;  /* 0x000000ffff4a7224 */ /* 0x000fe200078e0045 */
[----:B------:R-:W-:Y:S01]  /*4b880*/  IADD3.X R148, P0, PT, R63, R158, RZ, P0, !PT ;  /* 0x0000009e3f947210 */ /* 0x000fe2000071e4ff */
[----:B------:R-:W-:Y:S01]  /*4b890*/  IMAD.WIDE.U32.X R80, R65, R65, R80, P6 ;  /* 0x0000004141507225 */ /* 0x000fe200030e0450 */
[----:B------:R-:W-:-:S02]  /*4b8a0*/  IADD3.X R143, PT, PT, RZ, RZ, RZ, P2, !PT ;  /* 0x000000ffff8f7210 */ /* 0x000fc400017fe4ff */
[----:B------:R-:W-:Y:S01]  /*4b8b0*/  IADD3 R77, P2, PT, R75, R68, RZ ;  /* 0x000000444b4d7210 */ /* 0x000fe20007f5e0ff */
[----:B------:R-:W-:Y:S01]  /*4b8c0*/  IMAD.X R75, RZ, RZ, RZ, P4 ;  /* 0x000000ffff4b7224 */ /* 0x000fe200020e06ff */
[----:B------:R-:W-:Y:S02]  /*4b8d0*/  MOV R142, R71 ;  /* 0x00000047008e7202 */ /* 0x000fe40000000f00 */
[----:B------:R-:W-:Y:S01]  /*4b8e0*/  IADD3.X R71, P0, PT, RZ, R144, RZ, P0, !PT ;  /* 0x00000090ff477210 */ /* 0x000fe2000071e4ff */
[----:B------:R-:W-:Y:S01]  /*4b8f0*/  IMAD.WIDE.U32.X R66, R66, R67, R74, P2 ;  /* 0x0000004342427225 */ /* 0x000fe200010e044a */
[----:B------:R-:W-:Y:S02]  /*4b900*/  IADD3.X R68, P1, PT, R78, R149, RZ, P1, !PT ;  /* 0x000000954e447210 */ /* 0x000fe40000f3e4ff */
[----:B------:R-:W-:Y:S01]  /*4b910*/  SHF.L.W.U32.HI R63, R148, 0xd, R71 ;  /* 0x0000000d943f7819 */ /* 0x000fe20000010e47 */
[----:B------:R-:W-:Y:S01]  /*4b920*/  IMAD.X R74, RZ, RZ, R145, P0 ;  /* 0x000000ffff4a7224 */ /* 0x000fe200000e0691 */
        /* <DEDUP_REMOVED lines=11> */
[----:B------:R-:W-:Y:S02]  /*4b9e0*/  SHF.L.W.U32.HI R66, R67, 0xd, R66 ;  /* 0x0000000d43427819 */ /* 0x000fe40000010e42 */
[----:B------:R-:W-:Y:S01]  /*4b9f0*/  LOP3.LUT R155, R159, 0x7ffff, RZ, 0xc0, !PT ;  /* 0x0007ffff9f9b7812 */ /* 0x000fe200078ec0ff */
[----:B------:R-:W-:-:S04]  /*4ba00*/  IMAD.WIDE.U32 R72, R65, 0x13, R72 ;  /* 0x0000001341487825 */ /* 0x000fc800078e0048 */
[----:B------:R-:W-:Y:S02]  /*4ba10*/  IMAD R65, R66, 0x13, RZ ;  /* 0x0000001342417824 */ /* 0x000fe400078e02ff */
        /* <DEDUP_REMOVED lines=8> */
[----:B------:R-:W-:Y:S02]  /*4baa0*/  UMOV UR4, URZ ;  /* 0x000000ff00047c82 */ /* 0x000fe40008000000 */
[C---:B------:R-:W-:Y:S02]  /*4bab0*/  IMAD R79, R77.reuse, R60, R74 ;  /* 0x0000003c4d4f7224 */ /* 0x040fe400078e024a */
[----:B------:R-:W-:-:S04]  /*4bac0*/  IMAD.WIDE.U32 R66, R77, R136, RZ ;  /* 0x000000884d427225 */ /* 0x000fc800078e00ff */
[----:B------:R-:W-:-:S04]  /*4bad0*/  IMAD.WIDE.U32 R142, R154, R138, RZ ;  /* 0x0000008a9a8e7225 */ /* 0x000fc800078e00ff */
[----:B------:R-:W-:Y:S01]  /*4bae0*/  IMAD.WIDE.U32 R74, P0, R77, R60, R74 ;  /* 0x0000003c4d4a7225 */ /* 0x000fe2000780004a */
[----:B------:R-:W-:-:S03]  /*4baf0*/  IADD3 R151, P1, PT, R66, R142, RZ ;  /* 0x0000008e42977210 */ /* 0x000fc60007f3e0ff */
[C---:B------:R-:W-:Y:S01]  /*4bb00*/  IMAD.IADD R79, R67.reuse, 0x1, R79 ;  /* 0x00000001434f7824 */ /* 0x040fe200078e024f */
[----:B------:R-:W-:Y:S01]  /*4bb10*/  IADD3 RZ, P4, PT, R67, R74, RZ ;  /* 0x0000004a43ff7210 */ /* 0x000fe20007f9e0ff */
[----:B------:R-:W-:-:S04]  /*4bb20*/  IMAD.WIDE.U32 R144, R155, R138, RZ ;  /* 0x0000008a9b907225 */ /* 0x000fc800078e00ff */
[----:B------:R-:W-:-:S04]  /*4bb30*/  IMAD.WIDE.U32 R66, R78, R58, RZ ;  /* 0x0000003a4e427225 */ /* 0x000fc800078e00ff */
[----:B------:R-:W-:-:S04]  /*4bb40*/  IMAD.WIDE.U32 R80, R77, R58, RZ ;  /* 0x0000003a4d507225 */ /* 0x000fc800078e00ff */
[----:B------:R-:W-:-:S04]  /*4bb50*/  IMAD.WIDE.U32 R70, R154, R136, RZ ;  /* 0x000000889a467225 */ /* 0x000fc800078e00ff */
[----:B------:R-:W-:Y:S02]  /*4bb60*/  IMAD.MOV.U32 R68, RZ, RZ, R75 ;  /* 0x000000ffff447224 */ /* 0x000fe400078e004b */
[----:B------:R-:W-:Y:S02]  /*4bb70*/  IMAD R135, R77, R59, R66 ;  /* 0x0000003b4d877224 */ /* 0x000fe400078e0242 */
[----:B------:R-:W-:Y:S01]  /*4bb80*/  IMAD.X R69, RZ, RZ, RZ, P0 ;  /* 0x000000ffff457224 */ /* 0x000fe200000e06ff */
[----:B------:R-:W-:Y:S01]  /*4bb90*/  IADD3 R137, P0, PT, R80, R70, RZ ;  /* 0x0000004650897210 */ /* 0x000fe20007f1e0ff */
[----:B------:R-:W-:Y:S01]  /*4bba0*/  IMAD.WIDE.U32 R74, P2, R154, R61, R144 ;  /* 0x0000003d9a4a7225 */ /* 0x000fe20007840090 */
[----:B------:R-:W-:-:S03]  /*4bbb0*/  IADD3 R135, PT, PT, R81, R135, RZ ;  /* 0x0000008751877210 */ /* 0x000fc60007ffe0ff */
[----:B------:R-:W-:-:S04]  /*4bbc0*/  IMAD.WIDE.U32 R66, P6, R77, R59, R66 ;  /* 0x0000003b4d427225 */ /* 0x000fc800078c0042 */
[----:B------:R-:W-:Y:S01]  /*4bbd0*/  IMAD.WIDE.U32 R72, R65, R134, RZ ;  /* 0x0000008641487225 */ /* 0x000fe200078e00ff */
[----:B------:R-:W-:Y:S02]  /*4bbe0*/  IADD3 RZ, P5, PT, R81, R66, RZ ;  /* 0x0000004251ff7210 */ /* 0x000fe40007fbe0ff */
[----:B------:R-:W-:Y:S01]  /*4bbf0*/  LOP3.LUT R66, R146, 0x7ffff, RZ, 0xc0, !PT ;  /* 0x0007ffff92427812 */ /* 0x000fe200078ec0ff */
[----:B------:R-:W-:Y:S01]  /*4bc00*/  IMAD.WIDE.U32.X R68, R78, R60, R68, P4 ;  /* 0x0000003c4e447225 */ /* 0x000fe200020e0444 */
[----:B------:R-:W-:-:S03]  /*4bc10*/  IADD3 R70, P4, PT, R143, R74, RZ ;  /* 0x0000004a8f467210 */ /* 0x000fc60007f9e0ff */
[----:B------:R-:W-:Y:S01]  /*4bc20*/  IMAD R139, R76, R56, R72 ;  /* 0x000000384c8b7224 */ /* 0x000fe200078e0248 */
[----:B------:R-:W-:Y:S01]  /*4bc30*/  IADD3.X R70, P1, PT, R70, R79, RZ, P1, !PT ;  /* 0x0000004f46467210 */ /* 0x000fe20000f3e4ff */
[----:B------:R-:W-:Y:S01]  /*4bc40*/  IMAD.WIDE.U32 R80, R76, R134, RZ ;  /* 0x000000864c507225 */ /* 0x000fe200078e00ff */
[----:B------:R-:W-:-:S03]  /*4bc50*/  LOP3.LUT R79, R148, 0x7ffff, RZ, 0xc0, !PT ;  /* 0x0007ffff944f7812 */ /* 0x000fc600078ec0ff */
[----:B------:R-:W-:Y:S01]  /*4bc60*/  IMAD.WIDE.U32 R72, P3, R76, R56, R72 ;  /* 0x000000384c487225 */ /* 0x000fe20007860048 */
[----:B------:R-:W-:-:S03]  /*4bc70*/  IADD3 R139, PT, PT, R81, R139, RZ ;  /* 0x0000008b518b7210 */ /* 0x000fc60007ffe0ff */
[----:B------:R-:W-:Y:S01]  /*4bc80*/  IMAD.X R147, RZ, RZ, RZ, P3 ;  /* 0x000000ffff937224 */ /* 0x000fe200018e06ff */
[----:B------:R-:W-:Y:S01]  /*4bc90*/  IADD3 RZ, P3, PT, R81, R72, RZ ;  /* 0x0000004851ff7210 */ /* 0x000fe20007f7e0ff */
[----:B------:R-:W-:Y:S01]  /*4bca0*/  IMAD.X R149, RZ, RZ, RZ, P2 ;  /* 0x000000ffff957224 */ /* 0x000fe200010e06ff */
[----:B------:R-:W-:Y:S01]  /*4bcb0*/  MOV R146, R73 ;  /* 0x0000004900927202 */ /* 0x000fe20000000f00 */
[----:B------:R-:W-:Y:S01]  /*4bcc0*/  IMAD.MOV.U32 R148, RZ, RZ, R75 ;  /* 0x000000ffff947224 */ /* 0x000fe200078e004b */
[----:B------:R-:W-:Y:S01]  /*4bcd0*/  IADD3 R151, P2, PT, R151, R80, RZ ;  /* 0x0000005097977210 */ /* 0x000fe20007f5e0ff */
[----:B------:R-:W-:-:S03]  /*4bce0*/  IMAD.WIDE.U32 R144, R79, R140, RZ ;  /* 0x0000008c4f907225 */ /* 0x000fc600078e00ff */
[----:B------:R-:W-:Y:S01]  /*4bcf0*/  IADD3.X R70, P2, PT, R70, R139, RZ, P2, !PT ;  /* 0x0000008b46467210 */ /* 0x000fe2000175e4ff */
[----:B------:R-:W-:-:S04]  /*4bd00*/  IMAD.WIDE.U32.X R148, R155, R61, R148, P4 ;  /* 0x0000003d9b947225 */ /* 0x000fc800020e0494 */
[----:B------:R-:W-:-:S04]  /*4bd10*/  IMAD.WIDE.U32.X R146, R65, R56, R146, P3 ;  /* 0x0000003841927225 */ /* 0x000fc800018e0492 */
[----:B------:R-:W-:Y:S01]  /*4bd20*/  IMAD.WIDE.U32 R72, R63, R170, RZ ;  /* 0x000000aa3f487225 */ /* 0x000fe200078e00ff */
[----:B------:R-:W-:-:S03]  /*4bd30*/  IADD3.X R139, P1, P2, R146, R68, R148, P2, P1 ;  /* 0x00000044928b7210 */ /* 0x000fc60001222494 */
[----:B------:R-:W-:Y:S01]  /*4bd40*/  IMAD.WIDE.U32 R170, R66, R170, RZ ;  /* 0x000000aa42aa7225 */ /* 0x000fe200078e00ff */
[----:B------:R-:W-:-:S03]  /*4bd50*/  IADD3.X R141, PT, PT, R147, R69, R149, P1, P2 ;  /* 0x00000045938d7210 */ /* 0x000fc60000fe4495 */
[----:B------:R-:W-:Y:S02]  /*4bd60*/  IMAD R153, R64, R62, R144 ;  /* 0x0000003e40997224 */ /* 0x000fe400078e0290 */
[----:B------:R-:W-:-:S04]  /*4bd70*/  IMAD.WIDE.U32 R142, R155, R136, RZ ;  /* 0x000000889b8e7225 */ /* 0x000fc800078e00ff */
[----:B------:R-:W-:-:S04]  /*4bd80*/  IMAD.WIDE.U32 R144, P3, R64, R62, R144 ;  /* 0x0000003e40907225 */ /* 0x000fc80007860090 */
[----:B------:R-:W-:-:S04]  /*4bd90*/  IMAD.WIDE.U32 R80, R64, R140, RZ ;  /* 0x0000008c40507225 */ /* 0x000fc800078e00ff */
[--C-:B------:R-:W-:Y:S01]  /*4bda0*/  IMAD R157, R63, R172, R170.reuse ;  /* 0x000000ac3f9d7224 */ /* 0x100fe200078e02aa */
[----:B------:R-:W-:Y:S01]  /*4bdb0*/  IADD3 RZ, P1, PT, R81, R144, RZ ;  /* 0x0000009051ff7210 */ /* 0x000fe20007f3e0ff */
[----:B------:R-:W-:Y:S02]  /*4bdc0*/  IMAD.X R75, RZ, RZ, RZ, P3 ;  /* 0x000000ffff4b7224 */ /* 0x000fe400018e06ff */
[----:B------:R-:W-:-:S04]  /*4bdd0*/  IMAD.WIDE.U32 R170, P4, R63, R172, R170 ;  /* 0x000000ac3faa7225 */ /* 0x000fc800078800aa */
[----:B------:R-:W-:Y:S01]  /*4bde0*/  IMAD.WIDE.U32 R142, P3, R154, R60, R142 ;  /* 0x0000003c9a8e7225 */ /* 0x000fe2000786008e */
[----:B------:R-:W-:Y:S02]  /*4bdf0*/  IADD3.X R69, PT, PT, RZ, RZ, RZ, P4, !PT ;  /* 0x000000ffff457210 */ /* 0x000fe400027fe4ff */
[----:B------:R-:W-:Y:S01]  /*4be00*/  IADD3 RZ, P2, PT, R73, R170, RZ ;  /* 0x000000aa49ff7210 */ /* 0x000fe20007f5e0ff */
[----:B------:R-:W-:Y:S01]  /*4be10*/  IMAD.MOV.U32 R74, RZ, RZ, R145 ;  /* 0x000000ffff4a7224 */ /* 0x000fe200078e0091 */
[----:B------:R-:W-:Y:S01]  /*4be20*/  IADD3 R142, P4, PT, R71, R142, RZ ;  /* 0x0000008e478e7210 */ /* 0x000fe20007f9e0ff */
[----:B------:R-:W-:Y:S01]  /*4be30*/  IMAD.IADD R71, R81, 0x1, R153 ;  /* 0x0000000151477824 */ /* 0x000fe200078e0299 */
[----:B------:R-:W-:Y:S01]  /*4be40*/  MOV R146, R143 ;  /* 0x0000008f00927202 */ /* 0x000fe20000000f00 */
[----:B------:R-:W-:Y:S01]  /*4be50*/  IMAD.WIDE.U32.X R74, R79, R62, R74, P1 ;  /* 0x0000003e4f4a7225 */ /* 0x000fe200008e044a */
[----:B------:R-:W-:Y:S02]  /*4be60*/  IADD3 R81, P1, PT, R151, R80, RZ ;  /* 0x0000005097517210 */ /* 0x000fe40007f3e0ff */
[----:B------:R-:W-:Y:S01]  /*4be70*/  IADD3 R80, PT, PT, R73, R157, RZ ;  /* 0x0000009d49507210 */ /* 0x000fe20007ffe0ff */
[----:B------:R-:W-:Y:S01]  /*4be80*/  IMAD.MOV.U32 R68, RZ, RZ, R171 ;  /* 0x000000ffff447224 */ /* 0x000fe200078e00ab */
[----:B------:R-:W-:Y:S01]  /*4be90*/  IADD3.X R73, P1, PT, R70, R71, RZ, P1, !PT ;  /* 0x0000004746497210 */ /* 0x000fe20000f3e4ff */
[----:B------:R-:W-:Y:S01]  /*4bea0*/  IMAD.WIDE.U32 R144, R65, R138, RZ ;  /* 0x0000008a41907225 */ /* 0x000fe200078e00ff */
[----:B------:R-:W-:-:S03]  /*4beb0*/  IADD3.X R135, P0, PT, R142, R135, RZ, P0, !PT ;  /* 0x000000878e877210 */ /* 0x000fc6000071e4ff */
[----:B------:R-:W-:Y:S01]  /*4bec0*/  IMAD.WIDE.U32.X R68, R66, R172, R68, P2 ;  /* 0x000000ac42447225 */ /* 0x000fe200010e0444 */
[----:B------:R-:W-:-:S03]  /*4bed0*/  IADD3 R72, P2, PT, R81, R72, RZ ;  /* 0x0000004851487210 */ /* 0x000fc60007f5e0ff */
[----:B------:R-:W-:Y:S01]  /*4bee0*/  IMAD.WIDE.U32 R70, R76, R138, RZ ;  /* 0x0000008a4c467225 */ /* 0x000fe200078e00ff */
[----:B------:R-:W-:-:S03]  /*4bef0*/  IADD3.X R73, P2, PT, R73, R80, RZ, P2, !PT ;  /* 0x0000005049497210 */ /* 0x000fc6000175e4ff */
[CCC-:B------:R-:W-:Y:S02]  /*4bf00*/  IMAD R149, R76.reuse, R61.reuse, R144.reuse ;  /* 0x0000003d4c957224 */ /* 0x1c0fe400078e0290 */
[----:B------:R-:W-:Y:S02]  /*4bf10*/  IMAD.X R81, RZ, RZ, RZ, P6 ;  /* 0x000000ffff517224 */ /* 0x000fe400030e06ff */
[----:B------:R-:W-:-:S04]  /*4bf20*/  IMAD.WIDE.U32 R144, P6, R76, R61, R144 ;  /* 0x0000003d4c907225 */ /* 0x000fc800078c0090 */
[----:B------:R-:W-:Y:S01]  /*4bf30*/  IMAD.X R147, RZ, RZ, RZ, P3 ;  /* 0x000000ffff937224 */ /* 0x000fe200018e06ff */
[----:B------:R-:W-:Y:S01]  /*4bf40*/  IADD3 R150, P3, PT, R137, R70, RZ ;  /* 0x0000004689967210 */ /* 0x000fe20007f7e0ff */
[----:B------:R-:W-:Y:S01]  /*4bf50*/  IMAD.MOV.U32 R80, RZ, RZ, R67 ;  /* 0x000000ffff507224 */ /* 0x000fe200078e0043 */
[----:B------:R-:W-:Y:S01]  /*4bf60*/  IADD3.X R67, P1, P2, R68, R139, R74, P2, P1 ;  /* 0x0000008b44437210 */ /* 0x000fe2000122244a */
[----:B------:R-:W-:Y:S01]  /*4bf70*/  IMAD.MOV.U32 R148, RZ, RZ, R145 ;  /* 0x000000ffff947224 */ /* 0x000fe200078e0091 */
[C---:B------:R-:W-:Y:S01]  /*4bf80*/  IADD3 R70, PT, PT, R71.reuse, R149, RZ ;  /* 0x0000009547467210 */ /* 0x040fe20007ffe0ff */
[----:B------:R-:W-:Y:S01]  /*4bf90*/  IMAD.X R149, RZ, RZ, RZ, P6 ;  /* 0x000000ffff957224 */ /* 0x000fe200030e06ff */
[----:B------:R-:W-:Y:S01]  /*4bfa0*/  IADD3 RZ, P6, PT, R71, R144, RZ ;  /* 0x0000009047ff7210 */ /* 0x000fe20007fde0ff */
[----:B------:R-:W-:Y:S01]  /*4bfb0*/  IMAD.WIDE.U32.X R80, R78, R59, R80, P5 ;  /* 0x0000003b4e507225 */ /* 0x000fe200028e0450 */
[----:B------:R-:W-:Y:S02]  /*4bfc0*/  IADD3.X R137, PT, PT, R69, R141, R75, P1, P2 ;  /* 0x0000008d45897210 */ /* 0x000fe40000fe444b */
[----:B------:R-:W-:Y:S01]  /*4bfd0*/  IADD3.X R139, P3, PT, R135, R70, RZ, P3, !PT ;  /* 0x00000046878b7210 */ /* 0x000fe20001f7e4ff */
[----:B------:R-:W-:-:S04]  /*4bfe0*/  IMAD.WIDE.U32 R74, R52, R77, RZ ;  /* 0x0000004d344a7225 */ /* 0x000fc800078e00ff */
[----:B------:R-:W-:-:S04]  /*4bff0*/  IMAD.WIDE.U32.X R146, R155, R60, R146, P4 ;  /* 0x0000003c9b927225 */ /* 0x000fc800020e0492 */
[----:B------:R-:W-:-:S04]  /*4c000*/  IMAD.WIDE.U32.X R148, R65, R61, R148, P6 ;  /* 0x0000003d41947225 */ /* 0x000fc800030e0494 */
[----:B------:R-:W-:Y:S01]  /*4c010*/  IMAD R135, R78, R51, R74 ;  /* 0x000000334e877224 */ /* 0x000fe200078e024a */
[----:B------:R-:W-:Y:S01]  /*4c020*/  IADD3.X R156, P0, P5, R148, R80, R146, P3, P0 ;  /* 0x00000050949c7210 */ /* 0x000fe20001d00492 */
[----:B------:R-:W-:-:S03]  /*4c030*/  IMAD.WIDE.U32 R70, R51, R77, RZ ;  /* 0x0000004d33467225 */ /* 0x000fc600078e00ff */
[----:B------:R-:W-:Y:S01]  /*4c040*/  IADD3.X R158, PT, PT, R149, R81, R147, P0, P5 ;  /* 0x00000051959e7210 */ /* 0x000fe200007ea493 */
[----:B------:R-:W-:-:S04]  /*4c050*/  IMAD.WIDE.U32 R68, R155, R58, RZ ;  /* 0x0000003a9b447225 */ /* 0x000fc800078e00ff */
[----:B------:R-:W-:-:S04]  /*4c060*/  IMAD.WIDE.U32 R142, R154, R58, RZ ;  /* 0x0000003a9a8e7225 */ /* 0x000fc800078e00ff */
[----:B------:R-:W-:Y:S01]  /*4c070*/  IMAD.WIDE.U32 R74, P4, R78, R51, R74 ;  /* 0x000000334e4a7225 */ /* 0x000fe2000788004a */
[----:B------:R-:W-:-:S03]  /*4c080*/  IADD3 R163, P1, PT, R70, R142, RZ ;  /* 0x0000008e46a37210 */ /* 0x000fc60007f3e0ff */
[C---:B------:R-:W-:Y:S01]  /*4c090*/  IMAD.IADD R152, R71.reuse, 0x1, R135 ;  /* 0x0000000147987824 */ /* 0x040fe200078e0287 */
[----:B------:R-:W-:Y:S01]  /*4c0a0*/  IADD3 RZ, P3, PT, R71, R74, RZ ;  /* 0x0000004a47ff7210 */ /* 0x000fe20007f7e0ff */
[----:B------:R-:W-:Y:S01]  /*4c0b0*/  IMAD.WIDE.U32 R68, P2, R154, R59, R68 ;  /* 0x0000003b9a447225 */ /* 0x000fe20007840044 */
[----:B------:R-:W-:-:S03]  /*4c0c0*/  IADD3.X R81, PT, PT, RZ, RZ, RZ, P4, !PT ;  /* 0x000000ffff517210 */ /* 0x000fc600027fe4ff */
[----:B------:R-:W-:Y:S01]  /*4c0d0*/  IMAD.WIDE.U32 R70, R79, R134, RZ ;  /* 0x000000864f467225 */ /* 0x000fe200078e00ff */
[----:B------:R-:W-:-:S03]  /*4c0e0*/  IADD3 R153, P6, PT, R143, R68, RZ ;  /* 0x000000448f997210 */ /* 0x000fc60007fde0ff */
[----:B------:R-:W-:Y:S01]  /*4c0f0*/  IMAD.WIDE.U32 R146, R66, R140, RZ ;  /* 0x0000008c42927225 */ /* 0x000fe200078e00ff */
[----:B------:R-:W-:-:S03]  /*4c100*/  IADD3.X R152, P1, PT, R153, R152, RZ, P1, !PT ;  /* 0x0000009899987210 */ /* 0x000fc60000f3e4ff */
[----:B------:R-:W-:-:S04]  /*4c110*/  IMAD.WIDE.U32 R142, R64, R134, RZ ;  /* 0x00000086408e7225 */ /* 0x000fc800078e00ff */
[----:B------:R-:W-:Y:S01]  /*4c120*/  IMAD.WIDE.U32 R144, P5, R64, R56, R70 ;  /* 0x0000003840907225 */ /* 0x000fe200078a0046 */
[----:B------:R-:W-:-:S03]  /*4c130*/  IADD3 R161, P4, PT, R150, R142, RZ ;  /* 0x0000008e96a17210 */ /* 0x000fc60007f9e0ff */
[C---:B------:R-:W-:Y:S02]  /*4c140*/  IMAD R159, R63.reuse, R62, R146 ;  /* 0x0000003e3f9f7224 */ /* 0x040fe400078e0292 */
[----:B------:R-:W-:Y:S02]  /*4c150*/  IMAD R157, R64, R56, R70 ;  /* 0x00000038409d7224 */ /* 0x000fe400078e0246 */
[----:B------:R-:W-:-:S04]  /*4c160*/  IMAD.WIDE.U32 R146, P0, R63, R62, R146 ;  /* 0x0000003e3f927225 */ /* 0x000fc80007800092 */
[----:B------:R-:W-:Y:S01]  /*4c170*/  IMAD.WIDE.U32 R140, R63, R140, RZ ;  /* 0x0000008c3f8c7225 */ /* 0x000fe200078e00ff */
[----:B------:R-:W-:-:S03]  /*4c180*/  MOV R142, R147 ;  /* 0x00000093008e7202 */ /* 0x000fc60000000f00 */
[----:B------:R-:W-:Y:S01]  /*4c190*/  IMAD.X R71, RZ, RZ, RZ, P5 ;  /* 0x000000ffff477224 */ /* 0x000fe200028e06ff */
[C---:B------:R-:W-:Y:S01]  /*4c1a0*/  IADD3 RZ, P5, PT, R143.reuse, R144, RZ ;  /* 0x000000908fff7210 */ /* 0x040fe20007fbe0ff */
[----:B------:R-:W-:Y:S01]  /*4c1b0*/  IMAD.IADD R157, R143, 0x1, R157 ;  /* 0x000000018f9d7824 */ /* 0x000fe200078e029d */
[----:B------:R-:W-:Y:S01]  /*4c1c0*/  IADD3.X R143, PT, PT, RZ, RZ, RZ, P0, !PT ;  /* 0x000000ffff8f7210 */ /* 0x000fe200007fe4ff */
[----:B------:R-:W-:Y:S01]  /*4c1d0*/  IMAD.MOV.U32 R80, RZ, RZ, R75 ;  /* 0x000000ffff507224 */ /* 0x000fe200078e004b */
[----:B------:R-:W-:Y:S01]  /*4c1e0*/  IADD3 RZ, P0, PT, R141, R146, RZ ;  /* 0x000000928dff7210 */ /* 0x000fe20007f1e0ff */
[----:B------:R-:W-:Y:S01]  /*4c1f0*/  IMAD.WIDE.U32 R146, R79, R138, RZ ;  /* 0x0000008a4f927225 */ /* 0x000fe200078e00ff */
[----:B------:R-:W-:-:S03]  /*4c200*/  IADD3.X R139, P4, PT, R139, R157, RZ, P4, !PT ;  /* 0x0000009d8b8b7210 */ /* 0x000fc6000279e4ff */
[----:B------:R-:W-:Y:S02]  /*4c210*/  IMAD.MOV.U32 R70, RZ, RZ, R145 ;  /* 0x000000ffff467224 */ /* 0x000fe400078e0091 */
[----:B------:R-:W-:-:S04]  /*4c220*/  IMAD.WIDE.U32 R148, R65, R136, RZ ;  /* 0x0000008841947225 */ /* 0x000fc800078e00ff */
[----:B------:R-:W-:-:S04]  /*4c230*/  IMAD.WIDE.U32.X R144, R66, R62, R142, P0 ;  /* 0x0000003e42907225 */ /* 0x000fc800000e048e */
[----:B------:R-:W-:-:S04]  /*4c240*/  IMAD.WIDE.U32 R142, R76, R136, RZ ;  /* 0x000000884c8e7225 */ /* 0x000fc800078e00ff */
[----:B------:R-:W-:Y:S01]  /*4c250*/  IMAD.WIDE.U32.X R150, R78, R52, R80, P3 ;  /* 0x000000344e967225 */ /* 0x000fe200018e0450 */
[----:B------:R-:W-:Y:S02]  /*4c260*/  MOV R80, R69 ;  /* 0x0000004500507202 */ /* 0x000fe40000000f00 */
[----:B------:R-:W-:Y:S01]  /*4c270*/  IADD3 R163, P3, PT, R163, R142, RZ ;  /* 0x0000008ea3a37210 */ /* 0x000fe20007f7e0ff */
[----:B------:R-:W-:Y:S02]  /*4c280*/  IMAD R167, R64, R61, R146 ;  /* 0x0000003d40a77224 */ /* 0x000fe400078e0292 */
[----:B------:R-:W-:-:S04]  /*4c290*/  IMAD.WIDE.U32.X R70, R79, R56, R70, P5 ;  /* 0x000000384f467225 */ /* 0x000fc800028e0446 */
[----:B------:R-:W-:-:S04]  /*4c2a0*/  IMAD.WIDE.U32 R74, R64, R138, RZ ;  /* 0x0000008a404a7225 */ /* 0x000fc800078e00ff */
[----:B------:R-:W-:Y:S02]  /*4c2b0*/  IMAD.X R81, RZ, RZ, RZ, P2 ;  /* 0x000000ffff517224 */ /* 0x000fe400010e06ff */
[----:B------:R-:W-:-:S04]  /*4c2c0*/  IMAD.WIDE.U32 R146, P5, R64, R61, R146 ;  /* 0x0000003d40927225 */ /* 0x000fc800078a0092 */
[----:B------:R-:W-:Y:S01]  /*4c2d0*/  IMAD R165, R76, R60, R148 ;  /* 0x0000003c4ca57224 */ /* 0x000fe200078e0294 */
[----:B------:R-:W-:Y:S01]  /*4c2e0*/  IADD3.X R135, PT, PT, RZ, RZ, RZ, P5, !PT ;  /* 0x000000ffff877210 */ /* 0x000fe20002ffe4ff */
[----:B------:R-:W-:-:S04]  /*4c2f0*/  IMAD.WIDE.U32 R68, R66, R134, RZ ;  /* 0x0000008642447225 */ /* 0x000fc800078e00ff */
[----:B------:R-:W-:-:S04]  /*4c300*/  IMAD.WIDE.U32 R148, P0, R76, R60, R148 ;  /* 0x0000003c4c947225 */ /* 0x000fc80007800094 */
[----:B------:R-:W-:Y:S01]  /*4c310*/  IMAD.WIDE.U32.X R80, R155, R59, R80, P6 ;  /* 0x0000003b9b507225 */ /* 0x000fe200030e0450 */
[----:B------:R-:W-:Y:S02]  /*4c320*/  IADD3 RZ, P6, PT, R75, R146, RZ ;  /* 0x000000924bff7210 */ /* 0x000fe40007fde0ff */
[----:B------:R-:W-:Y:S01]  /*4c330*/  IADD3 RZ, P2, PT, R143, R148, RZ ;  /* 0x000000948fff7210 */ /* 0x000fe20007f5e0ff */
[----:B------:R-:W-:Y:S02]  /*4c340*/  IMAD.IADD R167, R75, 0x1, R167 ;  /* 0x000000014ba77824 */ /* 0x000fe400078e02a7 */
[----:B------:R-:W-:Y:S01]  /*4c350*/  IMAD.X R75, RZ, RZ, RZ, P0 ;  /* 0x000000ffff4b7224 */ /* 0x000fe200000e06ff */
[----:B------:R-:W-:Y:S01]  /*4c360*/  IADD3 R163, P0, PT, R163, R74, RZ ;  /* 0x0000004aa3a37210 */ /* 0x000fe20007f1e0ff */
[----:B------:R-:W-:Y:S02]  /*4c370*/  IMAD R169, R63, R56, R68 ;  /* 0x000000383fa97224 */ /* 0x000fe400078e0244 */
[----:B------:R-:W-:-:S02]  /*4c380*/  IMAD.IADD R165, R143, 0x1, R165 ;  /* 0x000000018fa57824 */ /* 0x000fc400078e02a5 */
[----:B------:R-:W-:-:S04]  /*4c390*/  IMAD.WIDE.U32 R68, P5, R63, R56, R68 ;  /* 0x000000383f447225 */ /* 0x000fc800078a0044 */
[----:B------:R-:W-:-:S04]  /*4c3a0*/  IMAD.WIDE.U32 R142, R63, R134, RZ ;  /* 0x000000863f8e7225 */ /* 0x000fc800078e00ff */
[----:B------:R-:W-:Y:S02]  /*4c3b0*/  IMAD.MOV.U32 R74, RZ, RZ, R149 ;  /* 0x000000ffff4a7224 */ /* 0x000fe400078e0095 */
[----:B------:R-:W-:Y:S01]  /*4c3c0*/  IMAD.IADD R134, R141, 0x1, R159 ;  /* 0x000000018d867824 */ /* 0x000fe200078e029f */
[----:B------:R-:W-:Y:S01]  /*4c3d0*/  IADD3.X R141, PT, PT, RZ, RZ, RZ, P5, !PT ;  /* 0x000000ffff8d7210 */ /* 0x000fe20002ffe4ff */
[----:B------:R-:W-:Y:S01]  /*4c3e0*/  IMAD.WIDE.U32.X R74, R65, R60, R74, P2 ;  /* 0x0000003c414a7225 */ /* 0x000fe200010e044a */
[----:B------:R-:W-:Y:S02]  /*4c3f0*/  IADD3 RZ, P2, PT, R143, R68, RZ ;  /* 0x000000448fff7210 */ /* 0x000fe40007f5e0ff */
[----:B------:R-:W-:Y:S01]  /*4c400*/  IADD3 R62, P5, PT, R161, R140, RZ ;  /* 0x0000008ca13e7210 */ /* 0x000fe20007fbe0ff */
[----:B------:R-:W-:Y:S01]  /*4c410*/  IMAD.MOV.U32 R140, RZ, RZ, R69 ;  /* 0x000000ffff8c7224 */ /* 0x000fe200078e0045 */
[----:B------:R-:W-:Y:S02]  /*4c420*/  IADD3.X R68, P3, PT, R152, R165, RZ, P3, !PT ;  /* 0x000000a598447210 */ /* 0x000fe40001f7e4ff */
[----:B------:R-:W-:Y:S01]  /*4c430*/  IADD3.X R153, P5, PT, R139, R134, RZ, P5, !PT ;  /* 0x000000868b997210 */ /* 0x000fe20002fbe4ff */
[----:B------:R-:W-:Y:S01]  /*4c440*/  IMAD.WIDE.U32.X R140, R66, R56, R140, P2 ;  /* 0x00000038428c7225 */ /* 0x000fe200010e048c */
[----:B------:R-:W-:-:S02]  /*4c450*/  MOV R134, R147 ;  /* 0x0000009300867202 */ /* 0x000fc40000000f00 */
[----:B------:R-:W-:Y:S01]  /*4c460*/  IADD3 R152, P2, PT, R163, R142, RZ ;  /* 0x0000008ea3987210 */ /* 0x000fe20007f5e0ff */
[----:B------:R-:W-:Y:S01]  /*4c470*/  IMAD.IADD R56, R143, 0x1, R169 ;  /* 0x000000018f387824 */ /* 0x000fe200078e02a9 */
[----:B------:R-:W-:Y:S01]  /*4c480*/  IADD3.X R157, P0, PT, R68, R167, RZ, P0, !PT ;  /* 0x000000a7449d7210 */ /* 0x000fe2000071e4ff */
[----:B------:R-:W-:Y:S01]  /*4c490*/  IMAD.WIDE.U32.X R134, R79, R61, R134, P6 ;  /* 0x0000003d4f867225 */ /* 0x000fe200030e0486 */
[----:B------:R-:W-:Y:S02]  /*4c4a0*/  IADD3.X R159, P1, P3, R74, R150, R80, P3, P1 ;  /* 0x000000964a9f7210 */ /* 0x000fe40001b22450 */
[----:B------:R-:W-:Y:S01]  /*4c4b0*/  IADD3.X R156, P4, P5, R144, R156, R70, P5, P4 ;  /* 0x0000009c909c7210 */ /* 0x000fe20002d88446 */
[----:B------:R-:W-:Y:S01]  /*4c4c0*/  IMAD.WIDE.U32 R68, R51, R154, RZ ;  /* 0x0000009a33447225 */ /* 0x000fe200078e00ff */
[----:B------:R-:W-:Y:S02]  /*4c4d0*/  IADD3.X R157, P2, PT, R157, R56, RZ, P2, !PT ;  /* 0x000000389d9d7210 */ /* 0x000fe4000175e4ff */
[----:B------:R-:W-:Y:S01]  /*4c4e0*/  IADD3.X R151, PT, PT, R75, R151, R81, P1, P3 ;  /* 0x000000974b977210 */ /* 0x000fe20000fe6451 */
[----:B------:R-:W-:Y:S01]  /*4c4f0*/  IMAD.WIDE.U32 R74, R53, R77, RZ ;  /* 0x0000004d354a7225 */ /* 0x000fe200078e00ff */
[----:B------:R-:W-:-:S02]  /*4c500*/  IADD3.X R158, PT, PT, R145, R158, R71, P4, P5 ;  /* 0x0000009e919e7210 */ /* 0x000fc400027ea447 */
[----:B------:R-:W-:Y:S01]  /*4c510*/  IADD3.X R159, P3, P4, R140, R159, R134, P2, P0 ;  /* 0x0000009f8c9f7210 */ /* 0x000fe20001460486 */
[CCC-:B------:R-:W-:Y:S02]  /*4c520*/  IMAD R161, R78.reuse, R54.reuse, R74.reuse ;  /* 0x000000364ea17224 */ /* 0x1c0fe400078e024a */
[----:B------:R-:W-:Y:S01]  /*4c530*/  IMAD.WIDE.U32 R70, P1, R78, R54, R74 ;  /* 0x000000364e467225 */ /* 0x000fe2000782004a */
[----:B------:R-:W-:-:S03]  /*4c540*/  IADD3.X R160, PT, PT, R141, R151, R135, P3, P4 ;  /* 0x000000978da07210 */ /* 0x000fc60001fe8487 */
[----:B------:R-:W-:Y:S01]  /*4c550*/  IMAD.WIDE.U32 R80, R54, R77, RZ ;  /* 0x0000004d36507225 */ /* 0x000fe200078e00ff */
[----:B------:R-:W-:-:S03]  /*4c560*/  MOV R148, R71 ;  /* 0x0000004700947202 */ /* 0x000fc60000000f00 */
[----:B------:R-:W-:Y:S01]  /*4c570*/  IMAD.WIDE.U32 R74, R57, R77, RZ ;  /* 0x0000004d394a7225 */ /* 0x000fe200078e00ff */
[----:B------:R-:W-:Y:S02]  /*4c580*/  IADD3 R56, P0, PT, R80, R68, RZ ;  /* 0x0000004450387210 */ /* 0x000fe40007f1e0ff */
[----:B------:R-:W-:Y:S01]  /*4c590*/  IADD3 RZ, P2, PT, R81, R70, RZ ;  /* 0x0000004651ff7210 */ /* 0x000fe20007f5e0ff */
[----:B------:R-:W-:-:S04]  /*4c5a0*/  IMAD.WIDE.U32 R134, R53, R154, RZ ;  /* 0x0000009a35867225 */ /* 0x000fc800078e00ff */
[----:B------:R-:W-:-:S04]  /*4c5b0*/  IMAD.WIDE.U32 R144, R52, R154, RZ ;  /* 0x0000009a34907225 */ /* 0x000fc800078e00ff */
[----:B------:R-:W-:Y:S02]  /*4c5c0*/  IMAD.IADD R161, R81, 0x1, R161 ;  /* 0x0000000151a17824 */ /* 0x000fe400078e02a1 */
[CCC-:B------:R-:W-:Y:S02]  /*4c5d0*/  IMAD R163, R78.reuse, R55.reuse, R74.reuse ;  /* 0x000000374ea37224 */ /* 0x1c0fe400078e024a */
[----:B------:R-:W-:-:S04]  /*4c5e0*/  IMAD.WIDE.U32 R74, P3, R78, R55, R74 ;  /* 0x000000374e4a7225 */ /* 0x000fc8000786004a */
[----:B------:R-:W-:-:S04]  /*4c5f0*/  IMAD.WIDE.U32 R140, R55, R77, RZ ;  /* 0x0000004d378c7225 */ /* 0x000fc800078e00ff */
[----:B------:R-:W-:-:S04]  /*4c600*/  IMAD.WIDE.U32 R80, R65, R58, RZ ;  /* 0x0000003a41507225 */ /* 0x000fc800078e00ff */
[----:B------:R-:W-:-:S04]  /*4c610*/  IMAD.WIDE.U32 R134, P4, R155, R54, R134 ;  /* 0x000000369b867225 */ /* 0x000fc80007880086 */
[----:B------:R-:W-:-:S04]  /*4c620*/  IMAD.WIDE.U32 R142, R54, R154, RZ ;  /* 0x0000009a368e7225 */ /* 0x000fc800078e00ff */
[----:B------:R-:W-:-:S04]  /*4c630*/  IMAD.WIDE.U32 R54, P5, R155, R51, R144 ;  /* 0x000000339b367225 */ /* 0x000fc800078a0090 */
[----:B------:R-:W-:-:S04]  /*4c640*/  IMAD.WIDE.U32 R144, R66, R138, RZ ;  /* 0x0000008a42907225 */ /* 0x000fc800078e00ff */
[----:B------:R-:W-:-:S04]  /*4c650*/  IMAD.WIDE.U32 R146, R63, R138, RZ ;  /* 0x0000008a3f927225 */ /* 0x000fc800078e00ff */
[----:B------:R-:W-:Y:S01]  /*4c660*/  IMAD.WIDE.U32 R138, P6, R76, R59, R80 ;  /* 0x0000003b4c8a7225 */ /* 0x000fe200078c0050 */
[----:B------:R-:W-:-:S03]  /*4c670*/  IADD3.X R81, PT, PT, RZ, RZ, RZ, P5, !PT ;  /* 0x000000ffff517210 */ /* 0x000fc60002ffe4ff */
[----:B------:R-:W-:-:S04]  /*4c680*/  IMAD.WIDE.U32 R150, P5, R63, R61, R144 ;  /* 0x0000003d3f967225 */ /* 0x000fc800078a0090 */
[----:B------:R-:W-:Y:S01]  /*4c690*/  IMAD.X R149, RZ, RZ, RZ, P1 ;  /* 0x000000ffff957224 */ /* 0x000fe200008e06ff */
[----:B------:R-:W-:Y:S01]  /*4c6a0*/  IADD3 R154, P1, PT, R140, R142, RZ ;  /* 0x0000008e8c9a7210 */ /* 0x000fe20007f3e0ff */
[----:B------:R-:W-:Y:S01]  /*4c6b0*/  IMAD.X R71, RZ, RZ, RZ, P5 ;  /* 0x000000ffff477224 */ /* 0x000fe200028e06ff */
[----:B------:R-:W-:Y:S01]  /*4c6c0*/  IADD3 RZ, P5, PT, R147, R150, RZ ;  /* 0x0000009693ff7210 */ /* 0x000fe20007fbe0ff */
[----:B------:R-:W-:Y:S01]  /*4c6d0*/  IMAD.WIDE.U32.X R148, R78, R53, R148, P2 ;  /* 0x000000354e947225 */ /* 0x000fe200010e0494 */
[----:B------:R-:W-:-:S03]  /*4c6e0*/  IADD3 R54, P2, PT, R69, R54, RZ ;  /* 0x0000003645367210 */ /* 0x000fc60007f5e0ff */
[C---:B------:R-:W-:Y:S01]  /*4c6f0*/  IMAD R77, R76.reuse, R59, R80 ;  /* 0x0000003b4c4d7224 */ /* 0x040fe200078e0250 */
[----:B------:R-:W-:Y:S01]  /*4c700*/  MOV R80, R55 ;  /* 0x0000003700507202 */ /* 0x000fe20000000f00 */
[----:B------:R-:W-:Y:S02]  /*4c710*/  IMAD.MOV.U32 R70, RZ, RZ, R151 ;  /* 0x000000ffff467224 */ /* 0x000fe400078e0097 */
[----:B------:R-:W-:-:S04]  /*4c720*/  IMAD.WIDE.U32 R68, R76, R58, RZ ;  /* 0x0000003a4c447225 */ /* 0x000fc800078e00ff */
[-C--:B------:R-:W-:Y:S02]  /*4c730*/  IMAD R150, R63, R61.reuse, R144 ;  /* 0x0000003d3f967224 */ /* 0x080fe400078e0290 */
[----:B------:R-:W-:Y:S01]  /*4c740*/  IMAD.WIDE.U32.X R70, R66, R61, R70, P5 ;  /* 0x0000003d42467225 */ /* 0x000fe200028e0446 */
[----:B------:R-:W-:Y:S02]  /*4c750*/  IADD3.X R61, P0, PT, R54, R161, RZ, P0, !PT ;  /* 0x000000a1363d7210 */ /* 0x000fe4000071e4ff */
[----:B------:R-:W-:Y:S01]  /*4c760*/  MOV R54, R75 ;  /* 0x0000004b00367202 */ /* 0x000fe20000000f00 */
[----:B------:R-:W-:Y:S01]  /*4c770*/  IMAD.X R145, RZ, RZ, RZ, P6 ;  /* 0x000000ffff917224 */ /* 0x000fe200030e06ff */
[C---:B------:R-:W-:Y:S01]  /*4c780*/  IADD3 RZ, P6, PT, R141.reuse, R74, RZ ;  /* 0x0000004a8dff7210 */ /* 0x040fe20007fde0ff */
[----:B------:R-:W-:Y:S01]  /*4c790*/  IMAD.IADD R142, R141, 0x1, R163 ;  /* 0x000000018d8e7824 */ /* 0x000fe200078e02a3 */
[----:B------:R-:W-:Y:S01]  /*4c7a0*/  IADD3 R143, P5, PT, R143, R134, RZ ;  /* 0x000000868f8f7210 */ /* 0x000fe20007fbe0ff */
[----:B------:R-:W-:Y:S01]  /*4c7b0*/  IMAD.X R55, RZ, RZ, RZ, P3 ;  /* 0x000000ffff377224 */ /* 0x000fe200018e06ff */
[----:B------:R-:W-:Y:S01]  /*4c7c0*/  IADD3 RZ, P3, PT, R69, R138, RZ ;  /* 0x0000008a45ff7210 */ /* 0x000fe20007f7e0ff */
[----:B------:R-:W-:Y:S01]  /*4c7d0*/  IMAD.WIDE.U32.X R80, R155, R52, R80, P2 ;  /* 0x000000349b507225 */ /* 0x000fe200010e0450 */
[----:B------:R-:W-:-:S03]  /*4c7e0*/  IADD3 R163, P2, PT, R56, R68, RZ ;  /* 0x0000004438a37210 */ /* 0x000fc60007f5e0ff */
[----:B------:R-:W-:Y:S02]  /*4c7f0*/  IMAD.IADD R68, R69, 0x1, R77 ;  /* 0x0000000145447824 */ /* 0x000fe400078e024d */
[----:B------:R-:W-:Y:S02]  /*4c800*/  IMAD.MOV.U32 R144, RZ, RZ, R139 ;  /* 0x000000ffff907224 */ /* 0x000fe400078e008b */
[----:B------:R-:W-:Y:S01]  /*4c810*/  IMAD.WIDE.U32.X R56, R78, R57, R54, P6 ;  /* 0x000000394e387225 */ /* 0x000fe200030e0436 */
[----:B------:R-:W-:-:S03]  /*4c820*/  IADD3.X R61, P6, PT, R61, R68, RZ, P2, !PT ;  /* 0x000000443d3d7210 */ /* 0x000fc600017de4ff */
[----:B------:R-:W-:-:S04]  /*4c830*/  IMAD.WIDE.U32.X R144, R65, R59, R144, P3 ;  /* 0x0000003b41907225 */ /* 0x000fc800018e0490 */
[----:B------:R-:W-:Y:S01]  /*4c840*/  IMAD.WIDE.U32 R54, R66, R136, RZ ;  /* 0x0000008842367225 */ /* 0x000fe200078e00ff */
[----:B------:R-:W-:-:S03]  /*4c850*/  IADD3.X R161, P0, P6, R144, R148, R80, P6, P0 ;  /* 0x0000009490a17210 */ /* 0x000fc60003600450 */
[----:B------:R-:W-:Y:S01]  /*4c860*/  IMAD.WIDE.U32 R68, R79, R136, RZ ;  /* 0x000000884f447225 */ /* 0x000fe200078e00ff */
[----:B------:R-:W-:-:S03]  /*4c870*/  IADD3.X R145, PT, PT, R145, R149, R81, P0, P6 ;  /* 0x0000009591917210 */ /* 0x000fc600007ec451 */
[CCC-:B------:R-:W-:Y:S02]  /*4c880*/  IMAD R151, R63.reuse, R60.reuse, R54.reuse ;  /* 0x0000003c3f977224 */ /* 0x1c0fe400078e0236 */
[----:B------:R-:W-:-:S04]  /*4c890*/  IMAD.WIDE.U32 R54, P2, R63, R60, R54 ;  /* 0x0000003c3f367225 */ /* 0x000fc80007840036 */
[----:B------:R-:W-:-:S04]  /*4c8a0*/  IMAD.WIDE.U32 R74, R63, R136, RZ ;  /* 0x000000883f4a7225 */ /* 0x000fc800078e00ff */
[----:B------:R-:W-:-:S04]  /*4c8b0*/  IMAD.WIDE.U32 R138, R64, R136, RZ ;  /* 0x00000088408a7225 */ /* 0x000fc800078e00ff */
[C-C-:B------:R-:W-:Y:S01]  /*4c8c0*/  IMAD R63, R64.reuse, R60, R68.reuse ;  /* 0x0000003c403f7224 */ /* 0x140fe200078e0244 */
[----:B------:R-:W-:Y:S01]  /*4c8d0*/  IADD3 R163, P0, PT, R163, R138, RZ ;  /* 0x0000008aa3a37210 */ /* 0x000fe20007f1e0ff */
[----:B------:R-:W-:-:S03]  /*4c8e0*/  IMAD.WIDE.U32 R68, P3, R64, R60, R68 ;  /* 0x0000003c40447225 */ /* 0x000fc60007860044 */
[----:B------:R-:W-:Y:S01]  /*4c8f0*/  IADD3 R136, PT, PT, R139, R63, RZ ;  /* 0x0000003f8b887210 */ /* 0x000fe20007ffe0ff */
[----:B------:R-:W-:Y:S01]  /*4c900*/  IMAD.WIDE.U32 R80, R65, R51, RZ ;  /* 0x0000003341507225 */ /* 0x000fe200078e00ff */
[----:B------:R-:W-:Y:S02]  /*4c910*/  IADD3 RZ, P6, PT, R139, R68, RZ ;  /* 0x000000448bff7210 */ /* 0x000fe40007fde0ff */
[----:B------:R-:W-:Y:S01]  /*4c920*/  IADD3.X R61, P0, PT, R61, R136, RZ, P0, !PT ;  /* 0x000000883d3d7210 */ /* 0x000fe2000071e4ff */
[----:B------:R-:W-:Y:S02]  /*4c930*/  IMAD.X R77, RZ, RZ, RZ, P4 ;  /* 0x000000ffff4d7224 */ /* 0x000fe400020e06ff */
[CCC-:B------:R-:W-:Y:S02]  /*4c940*/  IMAD R63, R76.reuse, R52.reuse, R80.reuse ;  /* 0x000000344c3f7224 */ /* 0x1c0fe400078e0250 */
[----:B------:R-:W-:-:S04]  /*4c950*/  IMAD.WIDE.U32 R80, P4, R76, R52, R80 ;  /* 0x000000344c507225 */ /* 0x000fc80007880050 */
[----:B------:R-:W-:Y:S01]  /*4c960*/  IMAD.WIDE.U32 R138, R76, R51, RZ ;  /* 0x000000334c8a7225 */ /* 0x000fe200078e00ff */
[----:B------:R-:W-:Y:S02]  /*4c970*/  MOV R68, R81 ;  /* 0x0000005100447202 */ /* 0x000fe40000000f00 */
[C---:B------:R-:W-:Y:S01]  /*4c980*/  SHF.L.W.U32.HI R51, R73.reuse, 0xd, R67 ;  /* 0x0000000d49337819 */ /* 0x040fe20000010e43 */
[----:B------:R-:W-:Y:S01]  /*4c990*/  IMAD.MOV.U32 R76, RZ, RZ, R135 ;  /* 0x000000ffff4c7224 */ /* 0x000fe200078e0087 */
[----:B------:R-:W-:Y:S01]  /*4c9a0*/  LOP3.LUT R73, R73, 0x7ffff, RZ, 0xc0, !PT ;  /* 0x0007ffff49497812 */ /* 0x000fe200078ec0ff */
[----:B------:R-:W-:-:S04]  /*4c9b0*/  IMAD.WIDE.U32 R140, R79, R58, RZ ;  /* 0x0000003a4f8c7225 */ /* 0x000fc800078e00ff */
[----:B------:R-:W-:Y:S01]  /*4c9c0*/  IMAD.WIDE.U32.X R76, R155, R53, R76, P5 ;  /* 0x000000359b4c7225 */ /* 0x000fe200028e044c */
[C---:B------:R-:W-:Y:S02]  /*4c9d0*/  IADD3 RZ, P5, PT, R139.reuse, R80, RZ ;  /* 0x000000508bff7210 */ /* 0x040fe40007fbe0ff */
[----:B------:R-:W-:Y:S01]  /*4c9e0*/  IADD3 R155, PT, PT, R139, R63, RZ ;  /* 0x0000003f8b9b7210 */ /* 0x000fe20007ffe0ff */
[----:B------:R-:W-:Y:S02]  /*4c9f0*/  IMAD.MOV.U32 R134, RZ, RZ, R69 ;  /* 0x000000ffff867224 */ /* 0x000fe400078e0045 */
[----:B------:R-:W-:Y:S01]  /*4ca00*/  IMAD.X R135, RZ, RZ, RZ, P3 ;  /* 0x000000ffff877224 */ /* 0x000fe200018e06ff */
[----:B------:R-:W-:Y:S01]  /*4ca10*/  IADD3 R149, P3, PT, R154, R138, RZ ;  /* 0x0000008a9a957210 */ /* 0x000fe20007f7e0ff */
[----:B------:R-:W-:Y:S02]  /*4ca20*/  IMAD.X R69, RZ, RZ, RZ, P4 ;  /* 0x000000ffff457224 */ /* 0x000fe400020e06ff */
[----:B------:R-:W-:-:S02]  /*4ca30*/  IMAD R165, R64, R59, R140 ;  /* 0x0000003b40a57224 */ /* 0x000fc400078e028c */
[----:B------:R-:W-:-:S04]  /*4ca40*/  IMAD.WIDE.U32 R140, P4, R64, R59, R140 ;  /* 0x0000003b408c7225 */ /* 0x000fc8000788008c */
[----:B------:R-:W-:Y:S01]  /*4ca50*/  IMAD.WIDE.U32 R138, R64, R58, RZ ;  /* 0x0000003a408a7225 */ /* 0x000fe200078e00ff */
[----:B------:R-:W-:Y:S02]  /*4ca60*/  SHF.L.W.U32.HI R58, R67, 0xd, R137 ;  /* 0x0000000d433a7819 */ /* 0x000fe40000010e89 */
[----:B------:R-:W-:Y:S01]  /*4ca70*/  IADD3.X R64, P1, PT, R143, R142, RZ, P1, !PT ;  /* 0x0000008e8f407210 */ /* 0x000fe20000f3e4ff */
[----:B------:R-:W-:Y:S01]  /*4ca80*/  IMAD.WIDE.U32.X R52, R65, R52, R68, P5 ;  /* 0x0000003441347225 */ /* 0x000fe200028e0444 */
[----:B------:R-:W-:Y:S02]  /*4ca90*/  IADD3 R78, P5, PT, R51, R62, RZ ;  /* 0x0000003e334e7210 */ /* 0x000fe40007fbe0ff */
[----:B------:R-:W-:Y:S01]  /*4caa0*/  MOV R62, R141 ;  /* 0x0000008d003e7202 */ /* 0x000fe20000000f00 */
[----:B------:R-:W-:Y:S01]  /*4cab0*/  IMAD.WIDE.U32.X R134, R79, R60, R134, P6 ;  /* 0x0000003c4f867225 */ /* 0x000fe200030e0486 */
[----:B------:R-:W-:Y:S02]  /*4cac0*/  IADD3 RZ, P6, PT, R139, R140, RZ ;  /* 0x0000008c8bff7210 */ /* 0x000fe40007fde0ff */
[----:B------:R-:W-:Y:S01]  /*4cad0*/  IADD3.X R153, P5, PT, R58, R153, RZ, P5, !PT ;  /* 0x000000993a997210 */ /* 0x000fe20002fbe4ff */
[----:B------:R-:W-:Y:S01]  /*4cae0*/  IMAD.X R63, RZ, RZ, RZ, P4 ;  /* 0x000000ffff3f7224 */ /* 0x000fe200020e06ff */
[----:B------:R-:W-:Y:S01]  /*4caf0*/  IADD3.X R64, P3, PT, R64, R155, RZ, P3, !PT ;  /* 0x0000009b40407210 */ /* 0x000fe20001f7e4ff */
[----:B------:R-:W-:-:S02]  /*4cb00*/  IMAD.MOV.U32 R58, RZ, RZ, R55 ;  /* 0x000000ffff3a7224 */ /* 0x000fc400078e0037 */
[----:B------:R-:W-:Y:S01]  /*4cb10*/  IMAD.WIDE.U32.X R62, R79, R59, R62, P6 ;  /* 0x0000003b4f3e7225 */ /* 0x000fe200030e043e */
[----:B------:R-:W-:-:S03]  /*4cb20*/  LEA.HI.X R156, P6, R137, R156, RZ, 0xd, P5 ;  /* 0x0000009c899c7211 */ /* 0x000fc600028d6cff */
[----:B------:R-:W-:Y:S01]  /*4cb30*/  IMAD.X R59, RZ, RZ, RZ, P2 ;  /* 0x000000ffff3b7224 */ /* 0x000fe200010e06ff */
[----:B------:R-:W-:Y:S01]  /*4cb40*/  IADD3.X R158, PT, PT, RZ, R158, RZ, P6, !PT ;  /* 0x0000009eff9e7210 */ /* 0x000fe200037fe4ff */
[----:B------:R-:W-:Y:S01]  /*4cb50*/  IMAD.IADD R65, R139, 0x1, R165 ;  /* 0x000000018b417824 */ /* 0x000fe200078e02a5 */
[----:B------:R-:W-:Y:S01]  /*4cb60*/  SHF.L.W.U32.HI R51, R153, 0xd, R156 ;  /* 0x0000000d99337819 */ /* 0x000fe20000010e9c */
[----:B------:R-:W-:Y:S01]  /*4cb70*/  IMAD.IADD R150, R147, 0x1, R150 ;  /* 0x0000000193967824 */ /* 0x000fe200078e0296 */
[----:B------:R-:W-:Y:S02]  /*4cb80*/  IADD3 RZ, P2, PT, R75, R54, RZ ;  /* 0x000000364bff7210 */ /* 0x000fe40007f5e0ff */
[----:B------:R-:W-:Y:S02]  /*4cb90*/  SHF.L.W.U32.HI R54, R156, 0xd, R158 ;  /* 0x0000000d9c367819 */ /* 0x000fe40000010e9e */
[----:B------:R-:W-:Y:S01]  /*4cba0*/  IADD3 RZ, P6, PT, R51, R152, RZ ;  /* 0x0000009833ff7210 */ /* 0x000fe20007fde0ff */
[----:B------:R-:W-:Y:S01]  /*4cbb0*/  IMAD.WIDE.U32.X R58, R66, R60, R58, P2 ;  /* 0x0000003c423a7225 */ /* 0x000fe200010e043a */
[----:B------:R-:W-:-:S02]  /*4cbc0*/  IADD3 R139, P4, PT, R149, R138, RZ ;  /* 0x0000008a958b7210 */ /* 0x000fc40007f9e0ff */
[----:B------:R-:W-:Y:S01]  /*4cbd0*/  IADD3.X R60, P6, PT, R54, R157, RZ, P6, !PT ;  /* 0x0000009d363c7210 */ /* 0x000fe200037de4ff */
[----:B------:R-:W-:Y:S01]  /*4cbe0*/  IMAD.IADD R54, R75, 0x1, R151 ;  /* 0x000000014b367824 */ /* 0x000fe200078e0297 */
[----:B------:R-:W-:Y:S01]  /*4cbf0*/  IADD3 R147, P5, PT, R163, R146, RZ ;  /* 0x00000092a3937210 */ /* 0x000fe20007fbe0ff */
[----:B------:R-:W-:Y:S01]  /*4cc00*/  IMAD.IADD R51, R51, 0x1, R152 ;  /* 0x0000000133337824 */ /* 0x000fe200078e0298 */
[----:B------:R-:W-:Y:S02]  /*4cc10*/  IADD3 R74, P2, PT, R139, R74, RZ ;  /* 0x0000004a8b4a7210 */ /* 0x000fe40007f5e0ff */
[----:B------:R-:W-:Y:S01]  /*4cc20*/  IADD3.X R75, P4, PT, R64, R65, RZ, P4, !PT ;  /* 0x00000041404b7210 */ /* 0x000fe2000279e4ff */
[----:B------:R-:W-:Y:S01]  /*4cc30*/  IMAD.WIDE.U32 R138, R51, 0x26, RZ ;  /* 0x00000026338a7825 */ /* 0x000fe200078e00ff */
[----:B------:R-:W-:Y:S02]  /*4cc40*/  LEA.HI.X R159, P6, R158, R159, RZ, 0xd, P6 ;  /* 0x0000009f9e9f7211 */ /* 0x000fe400030d6cff */
[----:B------:R-:W-:Y:S01]  /*4cc50*/  IADD3.X R64, P5, PT, R61, R150, RZ, P5, !PT ;  /* 0x000000963d407210 */ /* 0x000fe20002fbe4ff */
[----:B------:R-:W-:Y:S01]  /*4cc60*/  IMAD.WIDE.U32 R66, R51, R51, RZ ;  /* 0x0000003333427225 */ /* 0x000fe200078e00ff */
[----:B------:R-:W-:-:S02]  /*4cc70*/  IADD3.X R61, P1, P3, R52, R56, R76, P3, P1 ;  /* 0x00000038343d7210 */ /* 0x000fc40001b2244c */
[----:B------:R-:W-:Y:S02]  /*4cc80*/  IADD3.X R75, P2, PT, R75, R54, RZ, P2, !PT ;  /* 0x000000364b4b7210 */ /* 0x000fe4000175e4ff */
[----:B------:R-:W-:Y:S02]  /*4cc90*/  IADD3.X R160, PT, PT, RZ, R160, RZ, P6, !PT ;  /* 0x000000a0ffa07210 */ /* 0x000fe400037fe4ff */
[----:B------:R-:W-:Y:S02]  /*4cca0*/  SHF.L.W.U32.HI R54, R60, 0xd, R159 ;  /* 0x0000000d3c367819 */ /* 0x000fe40000010e9f */
[----:B------:R-:W-:Y:S02]  /*4ccb0*/  IADD3.X R65, PT, PT, R53, R57, R77, P1, P3 ;  /* 0x0000003935417210 */ /* 0x000fe40000fe644d */
[----:B------:R-:W-:Y:S02]  /*4ccc0*/  IADD3.X R161, P0, P5, R70, R161, R134, P5, P0 ;  /* 0x000000a146a17210 */ /* 0x000fe40002d00486 */
[----:B------:R-:W-:-:S02]  /*4ccd0*/  SHF.L.W.U32.HI R53, R159, 0xd, R160 ;  /* 0x0000000d9f357819 */ /* 0x000fc40000010ea0 */
[C---:B------:R-:W-:Y:S01]  /*4cce0*/  IADD3 RZ, P1, PT, R54.reuse, R147, RZ ;  /* 0x0000009336ff7210 */ /* 0x040fe20007f3e0ff */
[----:B------:R-:W-:Y:S01]  /*4ccf0*/  IMAD.IADD R54, R54, 0x1, R147 ;  /* 0x0000000136367824 */ /* 0x000fe200078e0293 */
[----:B------:R-:W-:Y:S02]  /*4cd00*/  IADD3.X R145, PT, PT, R71, R145, R135, P0, P5 ;  /* 0x0000009147917210 */ /* 0x000fe400007ea487 */
[----:B------:R-:W-:Y:S01]  /*4cd10*/  IADD3.X R55, P0, PT, R53, R64, RZ, P1, !PT ;  /* 0x0000004035377210 */ /* 0x000fe20000f1e4ff */
[----:B------:R-:W-:Y:S01]  /*4cd20*/  IMAD.WIDE.U32 R70, R54, R138, RZ ;  /* 0x0000008a36467225 */ /* 0x000fe200078e00ff */
[----:B------:R-:W-:Y:S02]  /*4cd30*/  LOP3.LUT R52, R60, 0x7ffff, RZ, 0xc0, !PT ;  /* 0x0007ffff3c347812 */ /* 0x000fe400078ec0ff */
[----:B------:R-:W-:Y:S01]  /*4cd40*/  LEA.HI.X R60, P0, R160, R161, RZ, 0xd, P0 ;  /* 0x000000a1a03c7211 */ /* 0x000fe20000016cff */
[----:B------:R-:W-:Y:S01]  /*4cd50*/  IMAD.WIDE.U32 R134, R54, 0x13, RZ ;  /* 0x0000001336867825 */ /* 0x000fe200078e00ff */
[----:B------:R-:W-:-:S02]  /*4cd60*/  IADD3.X R64, P2, P4, R58, R61, R62, P2, P4 ;  /* 0x0000003d3a407210 */ /* 0x000fc4000144843e */
[C---:B------:R-:W-:Y:S01]  /*4cd70*/  LOP3.LUT R53, R55.reuse, 0x7ffff, RZ, 0xc0, !PT ;  /* 0x0007ffff37357812 */ /* 0x040fe200078ec0ff */
[C---:B------:R-:W-:Y:S01]  /*4cd80*/  IMAD.WIDE.U32 R56, R52.reuse, R51, RZ ;  /* 0x0000003334387225 */ /* 0x040fe200078e00ff */
[----:B------:R-:W-:Y:S02]  /*4cd90*/  SHF.L.W.U32.HI R55, R55, 0xd, R60 ;  /* 0x0000000d37377819 */ /* 0x000fe40000010e3c */
[----:B------:R-:W-:Y:S01]  /*4cda0*/  IADD3.X R65, PT, PT, R59, R65, R63, P2, P4 ;  /* 0x000000413b417210 */ /* 0x000fe200017e843f */
[----:B------:R-:W-:Y:S01]  /*4cdb0*/  IMAD.X R61, RZ, RZ, R145, P0 ;  /* 0x000000ffff3d7224 */ /* 0x000fe200000e0691 */
[----:B------:R-:W-:Y:S01]  /*4cdc0*/  IADD3 RZ, P0, PT, R55, R74, RZ ;  /* 0x0000004a37ff7210 */ /* 0x000fe20007f1e0ff */
[C---:B------:R-:W-:Y:S01]  /*4cdd0*/  IMAD R155, R52.reuse, 0x26, RZ ;  /* 0x00000026349b7824 */ /* 0x040fe200078e02ff */
[----:B------:R-:W-:Y:S01]  /*4cde0*/  LOP3.LUT R153, R153, 0x7ffff, RZ, 0xc0, !PT ;  /* 0x0007ffff99997812 */ /* 0x000fe200078ec0ff */
[----:B------:R-:W-:Y:S01]  /*4cdf0*/  IMAD.WIDE.U32 R58, P1, R52, R51, R56 ;  /* 0x00000033343a7225 */ /* 0x000fe20007820038 */
[----:B------:R-:W-:-:S02]  /*4ce00*/  SHF.L.W.U32.HI R60, R60, 0xd, R61 ;  /* 0x0000000d3c3c7819 */ /* 0x000fc40000010e3d */
[----:B------:R-:W-:Y:S01]  /*4ce10*/  IADD3 R155, PT, PT, R139, R155, RZ ;  /* 0x0000009b8b9b7210 */ /* 0x000fe20007ffe0ff */
[----:B------:R-:W-:Y:S01]  /*4ce20*/  IMAD.WIDE.U32 R56, R53, R138, RZ ;  /* 0x0000008a35387225 */ /* 0x000fe200078e00ff */
[----:B------:R-:W-:Y:S02]  /*4ce30*/  IADD3.X R75, P0, PT, R60, R75, RZ, P0, !PT ;  /* 0x0000004b3c4b7210 */ /* 0x000fe4000071e4ff */
[----:B------:R-:W-:Y:S01]  /*4ce40*/  IADD3 R148, P5, PT, R67, R58, RZ ;  /* 0x0000003a43947210 */ /* 0x000fe20007fbe0ff */
[----:B------:R-:W-:Y:S01]  /*4ce50*/  IMAD.X R63, RZ, RZ, RZ, P1 ;  /* 0x000000ffff3f7224 */ /* 0x000fe200008e06ff */
[----:B------:R-:W-:Y:S01]  /*4ce60*/  LEA.HI.X R60, P0, R61, R64, RZ, 0xd, P0 ;  /* 0x000000403d3c7211 */ /* 0x000fe20000016cff */
[----:B------:R-:W-:Y:S01]  /*4ce70*/  IMAD.WIDE.U32 R56, P1, R155, R54, R56 ;  /* 0x000000369b387225 */ /* 0x000fe20007820038 */
[----:B------:R-:W-:Y:S02]  /*4ce80*/  MOV R62, R59 ;  /* 0x0000003b003e7202 */ /* 0x000fe40000000f00 */
[----:B------:R-:W-:Y:S01]  /*4ce90*/  SHF.L.W.U32.HI R137, R75, 0xd, R60 ;  /* 0x0000000d4b897819 */ /* 0x000fe20000010e3c */
[----:B------:R-:W-:Y:S01]  /*4cea0*/  IMAD.WIDE.U32 R58, R53, R134, RZ ;  /* 0x00000086353a7225 */ /* 0x000fe200078e00ff */
[----:B------:R-:W-:-:S02]  /*4ceb0*/  IADD3 R67, P6, PT, R71, R56, RZ ;  /* 0x0000003847437210 */ /* 0x000fc40007fde0ff */
[----:B------:R-:W-:Y:S01]  /*4cec0*/  MOV R68, R57 ;  /* 0x0000003900447202 */ /* 0x000fe20000000f00 */
[----:B------:R-:W-:Y:S02]  /*4ced0*/  IMAD.X R71, RZ, RZ, R65, P0 ;  /* 0x000000ffff477224 */ /* 0x000fe400000e0641 */
[----:B------:R-:W-:Y:S02]  /*4cee0*/  IMAD R57, R53, 0x13, RZ ;  /* 0x0000001335397824 */ /* 0x000fe400078e02ff */
[----:B------:R-:W-:Y:S01]  /*4cef0*/  IMAD.IADD R55, R55, 0x1, R74 ;  /* 0x0000000137377824 */ /* 0x000fe200078e024a */
[----:B------:R-:W-:Y:S01]  /*4cf00*/  SHF.L.W.U32.HI R71, R60, 0xd, R71 ;  /* 0x0000000d3c477819 */ /* 0x000fe20000010e47 */
[----:B------:R-:W-:Y:S01]  /*4cf10*/  IMAD.IADD R56, R135, 0x1, R57 ;  /* 0x0000000187387824 */ /* 0x000fe200078e0239 */
[----:B------:R-:W-:Y:S01]  /*4cf20*/  LOP3.LUT R57, R75, 0x7ffff, RZ, 0xc0, !PT ;  /* 0x0007ffff4b397812 */ /* 0x000fe200078ec0ff */
[----:B------:R-:W-:-:S04]  /*4cf30*/  IMAD.WIDE.U32 R136, R137, 0x13, R72 ;  /* 0x0000001389887825 */ /* 0x000fc800078e0048 */
[----:B------:R-:W-:Y:S02]  /*4cf40*/  IMAD R71, R71, 0x13, RZ ;  /* 0x0000001347477824 */ /* 0x000fe400078e02ff */
[----:B------:R-:W-:Y:S02]  /*4cf50*/  IMAD.X R69, RZ, RZ, RZ, P1 ;  /* 0x000000ffff457224 */ /* 0x000fe400008e06ff */
[----:B------:R-:W-:Y:S01]  /*4cf60*/  IMAD R79, R56, R54, R58 ;  /* 0x00000036384f7224 */ /* 0x000fe200078e023a */
[----:B------:R-:W-:Y:S01]  /*4cf70*/  IADD3 R71, PT, PT, R137, R71, RZ ;  /* 0x0000004789477210 */ /* 0x000fe20007ffe0ff */
[----:B------:R-:W-:-:S03]  /*4cf80*/  IMAD.WIDE.U32 R72, R54, R134, RZ ;  /* 0x0000008636487225 */ /* 0x000fc600078e00ff */
[----:B------:R-:W-:Y:S01]  /*4cf90*/  SHF.L.U64.HI R149, R136, 0x1, R71 ;  /* 0x0000000188957819 */ /* 0x000fe20000010247 */
[----:B------:R-:W-:Y:S01]  /*4cfa0*/  IMAD.WIDE.U32 R58, P1, R56, R54, R58 ;  /* 0x00000036383a7225 */ /* 0x000fe2000782003a */
[----:B------:R-:W-:Y:S02]  /*4cfb0*/  IADD3 R156, PT, PT, R73, R79, RZ ;  /* 0x0000004f499c7210 */ /* 0x000fe40007ffe0ff */
[----:B------:R-:W-:Y:S01]  /*4cfc0*/  LOP3.LUT R149, R149, 0xfffff, RZ, 0xc0, !PT ;  /* 0x000fffff95957812 */ /* 0x000fe200078ec0ff */
[----:B------:R-:W-:Y:S01]  /*4cfd0*/  IMAD.WIDE.U32 R64, R54, 0x26, RZ ;  /* 0x0000002636407825 */ /* 0x000fe200078e00ff */
[----:B------:R-:W-:Y:S02]  /*4cfe0*/  IADD3 RZ, P2, PT, R73, R58, RZ ;  /* 0x0000003a49ff7210 */ /* 0x000fe40007f5e0ff */
[----:B------:R-:W-:Y:S01]  /*4cff0*/  MOV R76, R59 ;  /* 0x0000003b004c7202 */ /* 0x000fe20000000f00 */
[----:B------:R-:W-:-:S04]  /*4d000*/  IMAD.WIDE.U32 R60, R55, R138, RZ ;  /* 0x0000008a373c7225 */ /* 0x000fc800078e00ff */
[----:B------:R-:W-:Y:S01]  /*4d010*/  IMAD.SHL.U32 R150, R136, 0x2, RZ ;  /* 0x0000000288967824 */ /* 0x000fe200078e00ff */
[----:B------:R-:W-:Y:S01]  /*4d020*/  IADD3 R154, P0, PT, R60, R72, RZ ;  /* 0x000000483c9a7210 */ /* 0x000fe20007f1e0ff */
[----:B------:R-:W-:Y:S02]  /*4d030*/  IMAD R77, R53, 0x26, RZ ;  /* 0x00000026354d7824 */ /* 0x000fe400078e02ff */
[----:B------:R-:W-:Y:S01]  /*4d040*/  IMAD.WIDE.U32 R72, R57, R64, RZ ;  /* 0x0000004039487225 */ /* 0x000fe200078e00ff */
[----:B------:R-:W-:-:S03]  /*4d050*/  LOP3.LUT R150, R150, 0xfffffffe, RZ, 0xc0, !PT ;  /* 0xfffffffe96967812 */ /* 0x000fc600078ec0ff */
[----:B------:R-:W-:Y:S02]  /*4d060*/  IMAD.IADD R152, R65, 0x1, R77 ;  /* 0x0000000141987824 */ /* 0x000fe400078e024d */
[----:B------:R-:W-:Y:S01]  /*4d070*/  IMAD.X R77, RZ, RZ, RZ, P1 ;  /* 0x000000ffff4d7224 */ /* 0x000fe200008e06ff */
[----:B------:R-:W-:Y:S01]  /*4d080*/  LEA.HI R58, P1, R71, R78, RZ, 0xd ;  /* 0x0000004e473a7211 */ /* 0x000fe200078368ff */
[----:B------:R-:W-:-:S04]  /*4d090*/  IMAD.WIDE.U32 R74, R52, R150, RZ ;  /* 0x00000096344a7225 */ /* 0x000fc800078e00ff */
[----:B------:R-:W-:-:S04]  /*4d0a0*/  IMAD.WIDE.U32 R64, R55, R64, RZ ;  /* 0x0000004037407225 */ /* 0x000fc800078e00ff */
[----:B------:R-:W-:-:S04]  /*4d0b0*/  IMAD.WIDE.U32 R72, P3, R152, R55, R72 ;  /* 0x0000003798487225 */ /* 0x000fc80007860048 */
[----:B------:R-:W-:Y:S01]  /*4d0c0*/  IMAD.X R59, RZ, RZ, R153, P1 ;  /* 0x000000ffff3b7224 */ /* 0x000fe200008e0699 */
[----:B------:R-:W-:Y:S01]  /*4d0d0*/  IADD3 R60, P4, PT, R65, R72, RZ ;  /* 0x00000048413c7210 */ /* 0x000fe20007f9e0ff */
[----:B------:R-:W-:-:S04]  /*4d0e0*/  IMAD.WIDE.U32 R78, P1, R149, R51, R74 ;  /* 0x00000033954e7225 */ /* 0x000fc8000782004a */
[----:B------:R-:W-:Y:S01]  /*4d0f0*/  IMAD.MOV.U32 R144, RZ, RZ, R73 ;  /* 0x000000ffff907224 */ /* 0x000fe200078e0049 */
[----:B------:R-:W-:Y:S01]  /*4d100*/  IADD3.X R147, PT, PT, RZ, RZ, RZ, P1, !PT ;  /* 0x000000ffff937210 */ /* 0x000fe20000ffe4ff */
[----:B------:R-:W-:-:S04]  /*4d110*/  IMAD.WIDE.U32 R80, R51, R150, RZ ;  /* 0x0000009633507225 */ /* 0x000fc800078e00ff */
[----:B------:R-:W-:Y:S01]  /*4d120*/  IMAD.WIDE.U32 R72, R59, R58, RZ ;  /* 0x0000003a3b487225 */ /* 0x000fe200078e00ff */
[----:B------:R-:W-:-:S03]  /*4d130*/  IADD3 RZ, P1, PT, R81, R78, RZ ;  /* 0x0000004e51ff7210 */ /* 0x000fc60007f3e0ff */
[----:B------:R-:W-:Y:S02]  /*4d140*/  IMAD R153, R149, R51, R74 ;  /* 0x0000003395997224 */ /* 0x000fe400078e024a */
[----:B------:R-:W-:Y:S02]  /*4d150*/  IMAD.X R145, RZ, RZ, RZ, P3 ;  /* 0x000000ffff917224 */ /* 0x000fe400018e06ff */
[----:B------:R-:W-:-:S04]  /*4d160*/  IMAD.WIDE.U32 R140, R58, R58, RZ ;  /* 0x0000003a3a8c7225 */ /* 0x000fc800078e00ff */
[----:B------:R-:W-:-:S04]  /*4d170*/  IMAD.WIDE.U32 R74, R58, 0x26, RZ ;  /* 0x000000263a4a7825 */ /* 0x000fc800078e00ff */
[----:B------:R-:W-:Y:S02]  /*4d180*/  IMAD.MOV.U32 R146, RZ, RZ, R79 ;  /* 0x000000ffff927224 */ /* 0x000fe400078e004f */
[----:B------:R-:W-:-:S04]  /*4d190*/  IMAD.WIDE.U32 R142, P3, R58, R59, R72 ;  /* 0x0000003b3a8e7225 */ /* 0x000fc80007860048 */
[----:B------:R-:W-:Y:S02]  /*4d1a0*/  IMAD R157, R59, 0x26, RZ ;  /* 0x000000263b9d7824 */ /* 0x000fe400078e02ff */
[----:B------:R-:W-:Y:S01]  /*4d1b0*/  IMAD.WIDE.U32.X R78, R149, R52, R146, P1 ;  /* 0x00000034954e7225 */ /* 0x000fe200008e0492 */
[----:B------:R-:W-:Y:S02]  /*4d1c0*/  IADD3 R151, P1, PT, R140, R64, RZ ;  /* 0x000000408c977210 */ /* 0x000fe40007f3e0ff */
[----:B------:R-:W-:Y:S01]  /*4d1d0*/  IADD3 R157, PT, PT, R75, R157, RZ ;  /* 0x0000009d4b9d7210 */ /* 0x000fe20007ffe0ff */
[----:B------:R-:W-:Y:S01]  /*4d1e0*/  IMAD.X R147, RZ, RZ, RZ, P3 ;  /* 0x000000ffff937224 */ /* 0x000fe200018e06ff */
[----:B------:R-:W-:Y:S01]  /*4d1f0*/  IADD3 RZ, P3, PT, R141, R142, RZ ;  /* 0x0000008e8dff7210 */ /* 0x000fe20007f7e0ff */
[----:B------:R-:W-:Y:S01]  /*4d200*/  IMAD.WIDE.U32 R64, R57, R74, RZ ;  /* 0x0000004a39407225 */ /* 0x000fe200078e00ff */
[----:B------:R-:W-:-:S03]  /*4d210*/  IADD3 R140, PT, PT, R81, R153, RZ ;  /* 0x00000099518c7210 */ /* 0x000fc60007ffe0ff */
[----:B------:R-:W-:Y:S02]  /*4d220*/  IMAD R75, R58, R59, R72 ;  /* 0x0000003b3a4b7224 */ /* 0x000fe400078e0248 */
[----:B------:R-:W-:Y:S02]  /*4d230*/  IMAD.MOV.U32 R146, RZ, RZ, R143 ;  /* 0x000000ffff927224 */ /* 0x000fe400078e008f */
[----:B------:R-:W-:-:S04]  /*4d240*/  IMAD.WIDE.U32 R72, R57, R138, RZ ;  /* 0x0000008a39487225 */ /* 0x000fc800078e00ff */
[----:B------:R-:W-:-:S04]  /*4d250*/  IMAD.WIDE.U32.X R142, R59, R59, R146, P3 ;  /* 0x0000003b3b8e7225 */ /* 0x000fc800018e0492 */
[----:B------:R-:W-:Y:S02]  /*4d260*/  IMAD.IADD R141, R141, 0x1, R75 ;  /* 0x000000018d8d7824 */ /* 0x000fe400078e024b */
[----:B------:R-:W-:-:S04]  /*4d270*/  IMAD.WIDE.U32 R138, P3, R157, R55, R64 ;  /* 0x000000379d8a7225 */ /* 0x000fc80007860040 */
[----:B------:R-:W-:Y:S01]  /*4d280*/  IMAD.WIDE.U32.X R144, R152, R57, R144, P4 ;  /* 0x0000003998907225 */ /* 0x000fe200020e0490 */
[----:B------:R-:W-:Y:S02]  /*4d290*/  IADD3 R152, P4, PT, R151, R80, RZ ;  /* 0x0000005097987210 */ /* 0x000fe40007f9e0ff */
[----:B------:R-:W-:Y:S01]  /*4d2a0*/  IADD3.X R151, P1, PT, R60, R141, RZ, P1, !PT ;  /* 0x0000008d3c977210 */ /* 0x000fe20000f3e4ff */
[----:B------:R-:W-:Y:S01]  /*4d2b0*/  IMAD.X R75, RZ, RZ, RZ, P3 ;  /* 0x000000ffff4b7224 */ /* 0x000fe200018e06ff */
[----:B------:R-:W-:Y:S01]  /*4d2c0*/  LOP3.LUT R60, R71, 0x7ffff, RZ, 0xc0, !PT ;  /* 0x0007ffff473c7812 */ /* 0x000fe200078ec0ff */
[----:B------:R-:W-:Y:S01]  /*4d2d0*/  IMAD.WIDE.U32 R72, P3, R155, R55, R72 ;  /* 0x000000379b487225 */ /* 0x000fe20007860048 */
[----:B------:R-:W-:-:S03]  /*4d2e0*/  IADD3.X R151, P4, PT, R151, R140, RZ, P4, !PT ;  /* 0x0000008c97977210 */ /* 0x000fc6000279e4ff */
[----:B------:R-:W-:Y:S01]  /*4d2f0*/  IMAD.WIDE.U32 R80, R136, R136, RZ ;  /* 0x0000008888507225 */ /* 0x000fe200078e00ff */
[----:B------:R-:W-:Y:S02]  /*4d300*/  MOV R146, R73 ;  /* 0x0000004900927202 */ /* 0x000fe40000000f00 */
[----:B------:R-:W-:Y:S01]  /*4d310*/  IADD3.X R153, P1, P4, R78, R142, R144, P4, P1 ;  /* 0x0000008e4e997210 */ /* 0x000fe20002422490 */
[----:B------:R-:W-:Y:S01]  /*4d320*/  IMAD.WIDE.U32.X R68, R155, R53, R68, P6 ;  /* 0x000000359b447225 */ /* 0x000fe200030e0444 */
[----:B------:R-:W-:-:S03]  /*4d330*/  IADD3 R61, P6, PT, R61, R72, RZ ;  /* 0x000000483d3d7210 */ /* 0x000fc60007fde0ff */
[----:B------:R-:W-:Y:S01]  /*4d340*/  IMAD.X R147, RZ, RZ, RZ, P3 ;  /* 0x000000ffff937224 */ /* 0x000fe200018e06ff */
[----:B------:R-:W-:Y:S01]  /*4d350*/  IADD3 R159, P3, PT, R80, R70, RZ ;  /* 0x00000046509f7210 */ /* 0x000fe20007f7e0ff */
[----:B------:R-:W-:Y:S01]  /*4d360*/  IMAD.WIDE.U32 R140, R60, R136, RZ ;  /* 0x000000883c8c7225 */ /* 0x000fe200078e00ff */
[----:B------:R-:W-:-:S03]  /*4d370*/  IADD3.X R156, P0, PT, R61, R156, RZ, P0, !PT ;  /* 0x0000009c3d9c7210 */ /* 0x000fc6000071e4ff */
[----:B------:R-:W-:-:S04]  /*4d380*/  IMAD.WIDE.U32 R70, R55, R74, RZ ;  /* 0x0000004a37467225 */ /* 0x000fc800078e00ff */
[----:B------:R-:W-:Y:S01]  /*4d390*/  IMAD.WIDE.U32.X R72, R155, R57, R146, P6 ;  /* 0x000000399b487225 */ /* 0x000fe200030e0492 */
[----:B------:R-:W-:Y:S02]  /*4d3a0*/  IADD3.X R146, PT, PT, R79, R143, R145, P1, P4 ;  /* 0x0000008f4f927210 */ /* 0x000fe40000fe8491 */
[----:B------:R-:W-:Y:S01]  /*4d3b0*/  IADD3 RZ, P4, PT, R71, R138, RZ ;  /* 0x0000008a47ff7210 */ /* 0x000fe20007f9e0ff */
[----:B------:R-:W-:-:S04]  /*4d3c0*/  IMAD.WIDE.U32 R78, P1, R60, R136, R140 ;  /* 0x000000883c4e7225 */ /* 0x000fc8000782008c */
[----:B------:R-:W-:Y:S01]  /*4d3d0*/  IMAD R61, R60, R136, R140 ;  /* 0x000000883c3d7224 */ /* 0x000fe200078e028c */
[----:B------:R-:W-:Y:S01]  /*4d3e0*/  MOV R80, R79 ;  /* 0x0000004f00507202 */ /* 0x000fe20000000f00 */
[----:B------:R-:W-:Y:S02]  /*4d3f0*/  IMAD.MOV.U32 R74, RZ, RZ, R139 ;  /* 0x000000ffff4a7224 */ /* 0x000fe400078e008b */
[----:B------:R-:W-:-:S04]  /*4d400*/  IMAD.WIDE.U32 R140, R149, R58, RZ ;  /* 0x0000003a958c7225 */ /* 0x000fc800078e00ff */
[----:B------:R-:W-:Y:S01]  /*4d410*/  IMAD.WIDE.U32.X R74, R157, R57, R74, P4 ;  /* 0x000000399d4a7225 */ /* 0x000fe200020e044a */
[----:B------:R-:W-:-:S03]  /*4d420*/  IADD3 RZ, P4, PT, R81, R78, RZ ;  /* 0x0000004e51ff7210 */ /* 0x000fc60007f9e0ff */
[----:B------:R-:W-:Y:S01]  /*4d430*/  IMAD.IADD R78, R81, 0x1, R61 ;  /* 0x00000001514e7824 */ /* 0x000fe200078e023d */
[----:B------:R-:W-:Y:S01]  /*4d440*/  IADD3.X R81, PT, PT, RZ, RZ, RZ, P1, !PT ;  /* 0x000000ffff517210 */ /* 0x000fe20000ffe4ff */
[----:B------:R-:W-:Y:S02]  /*4d450*/  IMAD R157, R157, R55, R64 ;  /* 0x000000379d9d7224 */ /* 0x000fe400078e0240 */
[----:B------:R-:W-:Y:S01]  /*4d460*/  IMAD.WIDE.U32 R142, R150, R58, RZ ;  /* 0x0000003a968e7225 */ /* 0x000fe200078e00ff */
[----:B------:R-:W-:-:S03]  /*4d470*/  IADD3.X R67, P3, PT, R67, R78, RZ, P3, !PT ;  /* 0x0000004e43437210 */ /* 0x000fc60001f7e4ff */
[-CC-:B------:R-:W-:Y:S01]  /*4d480*/  IMAD R145, R150, R59.reuse, R140.reuse ;  /* 0x0000003b96917224 */ /* 0x180fe200078e028c */
[----:B------:R-:W-:Y:S01]  /*4d490*/  IADD3 R155, P1, PT, R154, R142, RZ ;  /* 0x0000008e9a9b7210 */ /* 0x000fe20007f3e0ff */
[----:B------:R-:W-:-:S04]  /*4d4a0*/  IMAD.WIDE.U32 R64, P6, R150, R59, R140 ;  /* 0x0000003b96407225 */ /* 0x000fc800078c008c */
[----:B------:R-:W-:Y:S01]  /*4d4b0*/  IMAD.WIDE.U32 R138, R55, 0x13, RZ ;  /* 0x00000013378a7825 */ /* 0x000fe200078e00ff */
[----:B------:R-:W-:-:S03]  /*4d4c0*/  MOV R78, R65 ;  /* 0x00000041004e7202 */ /* 0x000fc60000000f00 */
[----:B------:R-:W-:Y:S01]  /*4d4d0*/  IMAD.WIDE.U32.X R76, R56, R53, R76, P2 ;  /* 0x00000035384c7225 */ /* 0x000fe200010e044c */
[----:B------:R-:W-:-:S03]  /*4d4e0*/  IADD3 RZ, P2, PT, R143, R64, RZ ;  /* 0x000000408fff7210 */ /* 0x000fc60007f5e0ff */
[----:B------:R-:W-:Y:S02]  /*4d4f0*/  IMAD.IADD R145, R143, 0x1, R145 ;  /* 0x000000018f917824 */ /* 0x000fe400078e0291 */
[C---:B------:R-:W-:Y:S02]  /*4d500*/  IMAD R61, R57.reuse, 0x13, RZ ;  /* 0x00000013393d7824 */ /* 0x040fe400078e02ff */
[----:B------:R-:W-:Y:S01]  /*4d510*/  IMAD.X R79, RZ, RZ, RZ, P6 ;  /* 0x000000ffff4f7224 */ /* 0x000fe200030e06ff */
[----:B------:R-:W-:Y:S01]  /*4d520*/  IADD3.X R156, P1, PT, R156, R145, RZ, P1, !PT ;  /* 0x000000919c9c7210 */ /* 0x000fe20000f3e4ff */
[----:B------:R-:W-:-:S04]  /*4d530*/  IMAD.WIDE.U32 R140, R57, R138, RZ ;  /* 0x0000008a398c7225 */ /* 0x000fc800078e00ff */
[----:B------:R-:W-:Y:S01]  /*4d540*/  IMAD.WIDE.U32.X R80, R60, R60, R80, P4 ;  /* 0x0000003c3c507225 */ /* 0x000fe200020e0450 */
[----:B------:R-:W-:-:S03]  /*4d550*/  IADD3 R64, P4, PT, R159, R70, RZ ;  /* 0x000000469f407210 */ /* 0x000fc60007f9e0ff */
[----:B------:R-:W-:Y:S02]  /*4d560*/  IMAD.IADD R154, R71, 0x1, R157 ;  /* 0x00000001479a7824 */ /* 0x000fe400078e029d */
[----:B------:R-:W-:Y:S02]  /*4d570*/  IMAD.IADD R61, R139, 0x1, R61 ;  /* 0x000000018b3d7824 */ /* 0x000fe400078e023d */
[----:B------:R-:W-:Y:S01]  /*4d580*/  IMAD.WIDE.U32.X R144, R149, R59, R78, P2 ;  /* 0x0000003b95907225 */ /* 0x000fe200010e044e */
[----:B------:R-:W-:-:S03]  /*4d590*/  IADD3.X R65, P4, PT, R67, R154, RZ, P4, !PT ;  /* 0x0000009a43417210 */ /* 0x000fc6000279e4ff */
[----:B------:R-:W-:Y:S01]  /*4d5a0*/  IMAD.WIDE.U32 R140, P6, R61, R55, R140 ;  /* 0x000000373d8c7225 */ /* 0x000fe200078c008c */
[----:B------:R-:W-:Y:S02]  /*4d5b0*/  IADD3.X R72, P0, P1, R144, R76, R72, P1, P0 ;  /* 0x0000004c90487210 */ /* 0x000fe40000900448 */
[----:B------:R-:W-:Y:S01]  /*4d5c0*/  IADD3.X R74, P3, P4, R74, R80, R68, P4, P3 ;  /* 0x000000504a4a7210 */ /* 0x000fe20002466444 */
[----:B------:R-:W-:Y:S01]  /*4d5d0*/  IMAD.WIDE.U32 R142, R55, R138, RZ ;  /* 0x0000008a378e7225 */ /* 0x000fe200078e00ff */
[----:B------:R-:W-:Y:S02]  /*4d5e0*/  IADD3.X R80, PT, PT, R145, R77, R73, P0, P1 ;  /* 0x0000004d91507210 */ /* 0x000fe400007e2449 */
[----:B------:R-:W-:Y:S01]  /*4d5f0*/  IADD3.X R145, PT, PT, R75, R81, R69, P3, P4 ;  /* 0x000000514b917210 */ /* 0x000fe20001fe8445 */
[----:B------:R-:W-:Y:S01]  /*4d600*/  IMAD.WIDE.U32 R78, R55, R150, RZ ;  /* 0x00000096374e7225 */ /* 0x000fe200078e00ff */
[----:B------:R-:W-:Y:S02]  /*4d610*/  SHF.L.W.U32.HI R144, R65, 0xd, R74 ;  /* 0x0000000d41907819 */ /* 0x000fe40000010e4a */
[----:B------:R-:W-:Y:S01]  /*4d620*/  SHF.L.W.U32.HI R145, R74, 0xd, R145 ;  /* 0x0000000d4a917819 */ /* 0x000fe20000010e91 */
[----:B------:R-:W-:Y:S01]  /*4d630*/  IMAD.X R71, RZ, RZ, RZ, P6 ;  /* 0x000000ffff477224 */ /* 0x000fe200030e06ff */
[----:B------:R-:W-:Y:S01]  /*4d640*/  IADD3 R147, P6, PT, R143, R140, RZ ;  /* 0x0000008c8f937210 */ /* 0x000fe20007fde0ff */
[----:B------:R-:W-:Y:S01]  /*4d650*/  IMAD.MOV.U32 R70, RZ, RZ, R141 ;  /* 0x000000ffff467224 */ /* 0x000fe200078e008d */
[----:B------:R-:W-:Y:S01]  /*4d660*/  IADD3 R143, P2, PT, R78, R66, RZ ;  /* 0x000000424e8f7210 */ /* 0x000fe20007f5e0ff */
[----:B------:R-:W-:Y:S01]  /*4d670*/  IMAD.WIDE.U32 R140, R54, R150, RZ ;  /* 0x00000096368c7225 */ /* 0x000fe200078e00ff */
[----:B------:R-:W-:-:S02]  /*4d680*/  IADD3 R144, P1, PT, R144, R155, RZ ;  /* 0x0000009b90907210 */ /* 0x000fc40007f3e0ff */
[----:B------:R-:W-:Y:S01]  /*4d690*/  SHF.L.U64.HI R155, R58, 0x1, R59 ;  /* 0x000000013a9b7819 */ /* 0x000fe2000001023b */
[----:B------:R-:W-:Y:S01]  /*4d6a0*/  IMAD.WIDE.U32 R66, R53, R150, RZ ;  /* 0x0000009635427225 */ /* 0x000fe200078e00ff */
[----:B------:R-:W-:Y:S02]  /*4d6b0*/  IADD3 R157, P0, PT, R140, R142, RZ ;  /* 0x0000008e8c9d7210 */ /* 0x000fe40007f1e0ff */
[----:B------:R-:W-:Y:S01]  /*4d6c0*/  IADD3.X R145, P1, PT, R145, R156, RZ, P1, !PT ;  /* 0x0000009c91917210 */ /* 0x000fe20000f3e4ff */
[-CC-:B------:R-:W-:Y:S01]  /*4d6d0*/  IMAD R140, R149, R54.reuse, R66.reuse ;  /* 0x00000036958c7224 */ /* 0x180fe200078e0242 */
[----:B------:R-:W-:Y:S01]  /*4d6e0*/  LOP3.LUT R65, R65, 0x7ffff, RZ, 0xc0, !PT ;  /* 0x0007ffff41417812 */ /* 0x000fe200078ec0ff */
[----:B------:R-:W-:Y:S01]  /*4d6f0*/  IMAD.WIDE.U32 R68, P3, R149, R54, R66 ;  /* 0x0000003695447225 */ /* 0x000fe20007860042 */
[----:B------:R-:W-:Y:S02]  /*4d700*/  IADD3.X R78, P1, PT, RZ, R72, RZ, P1, !PT ;  /* 0x00000048ff4e7210 */ /* 0x000fe40000f3e4ff */
[----:B------:R-:W-:Y:S01]  /*4d710*/  IADD3 R140, PT, PT, R141, R140, RZ ;  /* 0x0000008c8d8c7210 */ /* 0x000fe20007ffe0ff */
[----:B------:R-:W-:Y:S01]  /*4d720*/  IMAD.WIDE.U32 R66, R57, R150, RZ ;  /* 0x0000009639427225 */ /* 0x000fe200078e00ff */
[----:B------:R-:W-:-:S02]  /*4d730*/  IADD3.X R142, PT, PT, RZ, R80, RZ, P1, !PT ;  /* 0x00000050ff8e7210 */ /* 0x000fc40000ffe4ff */
[----:B------:R-:W-:Y:S01]  /*4d740*/  SHF.L.U32 R150, R58, 0x1, RZ ;  /* 0x000000013a967819 */ /* 0x000fe200000006ff */
[----:B------:R-:W-:Y:S01]  /*4d750*/  IMAD.X R75, RZ, RZ, RZ, P3 ;  /* 0x000000ffff4b7224 */ /* 0x000fe200018e06ff */
[----:B------:R-:W-:Y:S01]  /*4d760*/  IADD3 RZ, P3, PT, R141, R68, RZ ;  /* 0x000000448dff7210 */ /* 0x000fe20007f7e0ff */
[CCC-:B------:R-:W-:Y:S02]  /*4d770*/  IMAD R159, R149.reuse, R55.reuse, R66.reuse ;  /* 0x00000037959f7224 */ /* 0x1c0fe400078e0242 */
[----:B------:R-:W-:-:S04]  /*4d780*/  IMAD.WIDE.U32 R66, P4, R149, R55, R66 ;  /* 0x0000003795427225 */ /* 0x000fc80007880042 */
[----:B------:R-:W-:Y:S01]  /*4d790*/  IMAD.MOV.U32 R74, RZ, RZ, R69 ;  /* 0x000000ffff4a7224 */ /* 0x000fe200078e0045 */
[----:B------:R-:W-:Y:S01]  /*4d7a0*/  SHF.L.W.U32.HI R69, R145, 0xd, R78 ;  /* 0x0000000d91457819 */ /* 0x000fe20000010e4e */
[----:B------:R-:W-:Y:S01]  /*4d7b0*/  IMAD.X R73, RZ, RZ, RZ, P4 ;  /* 0x000000ffff497224 */ /* 0x000fe200020e06ff */
[----:B------:R-:W-:Y:S01]  /*4d7c0*/  SHF.L.W.U32.HI R78, R78, 0xd, R142 ;  /* 0x0000000d4e4e7819 */ /* 0x000fe20000010e8e */
[----:B------:R-:W-:Y:S01]  /*4d7d0*/  IMAD.WIDE.U32.X R74, R149, R53, R74, P3 ;  /* 0x00000035954a7225 */ /* 0x000fe200018e044a */
[----:B------:R-:W-:Y:S02]  /*4d7e0*/  IADD3 RZ, P3, PT, R79, R66, RZ ;  /* 0x000000424fff7210 */ /* 0x000fe40007f7e0ff */
[----:B------:R-:W-:Y:S01]  /*4d7f0*/  IADD3 R66, P1, PT, R69, R152, RZ ;  /* 0x0000009845427210 */ /* 0x000fe20007f3e0ff */
[----:B------:R-:W-:Y:S01]  /*4d800*/  IMAD.MOV.U32 R72, RZ, RZ, R67 ;  /* 0x000000ffff487224 */ /* 0x000fe200078e0043 */
[----:B------:R-:W-:Y:S01]  /*4d810*/  LOP3.LUT R145, R145, 0x7ffff, RZ, 0xc0, !PT ;  /* 0x0007ffff91917812 */ /* 0x000fe200078ec0ff */
[----:B------:R-:W-:-:S04]  /*4d820*/  IMAD.WIDE.U32 R76, R52, R150, RZ ;  /* 0x00000096344c7225 */ /* 0x000fc800078e00ff */
[----:B------:R-:W-:Y:S01]  /*4d830*/  IMAD.WIDE.U32.X R72, R149, R57, R72, P3 ;  /* 0x0000003995487225 */ /* 0x000fe200018e0448 */
[----:B------:R-:W-:-:S03]  /*4d840*/  IADD3.X R149, P1, PT, R78, R151, RZ, P1, !PT ;  /* 0x000000974e957210 */ /* 0x000fc60000f3e4ff */
[----:B------:R-:W-:Y:S01]  /*4d850*/  IMAD.IADD R159, R79, 0x1, R159 ;  /* 0x000000014f9f7824 */ /* 0x000fe200078e029f */
[----:B------:R-:W-:Y:S01]  /*4d860*/  LEA.HI.X R142, P1, R142, R153, RZ, 0xd, P1 ;  /* 0x000000998e8e7211 */ /* 0x000fe20000836cff */
[----:B------:R-:W-:Y:S02]  /*4d870*/  IMAD R79, R155, R51, R76 ;  /* 0x000000339b4f7224 */ /* 0x000fe400078e024c */
[----:B------:R-:W-:Y:S01]  /*4d880*/  IMAD.WIDE.U32 R68, R51, R150, RZ ;  /* 0x0000009633447225 */ /* 0x000fe200078e00ff */
[----:B------:R-:W-:-:S03]  /*4d890*/  IADD3.X R148, P2, PT, R148, R159, RZ, P2, !PT ;  /* 0x0000009f94947210 */ /* 0x000fc6000175e4ff */
[----:B------:R-:W-:Y:S01]  /*4d8a0*/  IMAD.WIDE.U32 R76, P4, R155, R51, R76 ;  /* 0x000000339b4c7225 */ /* 0x000fe2000788004c */
[----:B------:R-:W-:Y:S02]  /*4d8b0*/  IADD3 R67, P3, PT, R157, R68, RZ ;  /* 0x000000449d437210 */ /* 0x000fe40007f7e0ff */
[C---:B------:R-:W-:Y:S01]  /*4d8c0*/  IADD3 R78, PT, PT, R69.reuse, R79, RZ ;  /* 0x0000004f454e7210 */ /* 0x040fe20007ffe0ff */
[----:B------:R-:W-:Y:S01]  /*4d8d0*/  IMAD.X R81, RZ, RZ, RZ, P4 ;  /* 0x000000ffff517224 */ /* 0x000fe200020e06ff */
[----:B------:R-:W-:Y:S01]  /*4d8e0*/  IADD3 RZ, P4, PT, R69, R76, RZ ;  /* 0x0000004c45ff7210 */ /* 0x000fe20007f9e0ff */
[----:B------:R-:W-:Y:S01]  /*4d8f0*/  IMAD.X R146, RZ, RZ, R146, P1 ;  /* 0x000000ffff927224 */ /* 0x000fe200008e0692 */
[----:B------:R-:W-:Y:S01]  /*4d900*/  IADD3.X R69, P0, PT, R147, R140, RZ, P0, !PT ;  /* 0x0000008c93457210 */ /* 0x000fe2000071e4ff */
[----:B------:R-:W-:Y:S01]  /*4d910*/  IMAD.MOV.U32 R80, RZ, RZ, R77 ;  /* 0x000000ffff507224 */ /* 0x000fe200078e004d */
[----:B------:R-:W-:Y:S01]  /*4d920*/  SHF.L.W.U32.HI R68, R149, 0xd, R142 ;  /* 0x0000000d95447819 */ /* 0x000fe20000010e8e */
[----:B------:R-:W-:Y:S01]  /*4d930*/  IMAD.WIDE.U32 R140, R53, R150, RZ ;  /* 0x00000096358c7225 */ /* 0x000fe200078e00ff */
[----:B------:R-:W-:-:S02]  /*4d940*/  IADD3.X R69, P3, PT, R69, R78, RZ, P3, !PT ;  /* 0x0000004e45457210 */ /* 0x000fc40001f7e4ff */
[----:B------:R-:W-:Y:S01]  /*4d950*/  IADD3 R68, P1, PT, R68, R67, RZ ;  /* 0x0000004344447210 */ /* 0x000fe20007f3e0ff */
[----:B------:R-:W-:Y:S01]  /*4d960*/  IMAD.WIDE.U32.X R80, R155, R52, R80, P4 ;  /* 0x000000349b507225 */ /* 0x000fe200020e0450 */
[----:B------:R-:W-:-:S03]  /*4d970*/  SHF.L.W.U32.HI R142, R142, 0xd, R146 ;  /* 0x0000000d8e8e7819 */ /* 0x000fc60000010e92 */
[----:B------:R-:W-:Y:S01]  /*4d980*/  IMAD.WIDE.U32.X R70, R61, R57, R70, P6 ;  /* 0x000000393d467225 */ /* 0x000fe200030e0446 */
[----:B------:R-:W-:-:S03]  /*4d990*/  IADD3.X R142, P1, PT, R142, R69, RZ, P1, !PT ;  /* 0x000000458e8e7210 */ /* 0x000fc60000f3e4ff */
[----:B------:R-:W-:Y:S01]  /*4d9a0*/  IMAD.WIDE.U32 R78, P4, R155, R54, R140 ;  /* 0x000000369b4e7225 */ /* 0x000fe2000788008c */
[----:B------:R-:W-:-:S03]  /*4d9b0*/  IADD3.X R69, P3, P0, R80, R74, R70, P3, P0 ;  /* 0x0000004a50457210 */ /* 0x000fc60001860446 */
[----:B------:R-:W-:Y:S01]  /*4d9c0*/  IMAD.WIDE.U32 R76, R54, R150, RZ ;  /* 0x00000096364c7225 */ /* 0x000fe200078e00ff */
[----:B------:R-:W-:Y:S02]  /*4d9d0*/  LEA.HI.X R69, P1, R146, R69, RZ, 0xd, P1 ;  /* 0x0000004592457211 */ /* 0x000fe40000836cff */
[----:B------:R-:W-:Y:S01]  /*4d9e0*/  IADD3.X R70, PT, PT, R81, R75, R71, P3, P0 ;  /* 0x0000004b51467210 */ /* 0x000fe20001fe0447 */
[----:B------:R-:W-:Y:S01]  /*4d9f0*/  IMAD R67, R155, R54, R140 ;  /* 0x000000369b437224 */ /* 0x000fe200078e028c */
[----:B------:R-:W-:Y:S01]  /*4da00*/  IADD3.X R141, PT, PT, RZ, RZ, RZ, P4, !PT ;  /* 0x000000ffff8d7210 */ /* 0x000fe200027fe4ff */
[----:B------:R-:W-:Y:S01]  /*4da10*/  IMAD.MOV.U32 R140, RZ, RZ, R79 ;  /* 0x000000ffff8c7224 */ /* 0x000fe200078e004f */
[C---:B------:R-:W-:Y:S01]  /*4da20*/  IADD3 RZ, P6, PT, R77.reuse, R78, RZ ;  /* 0x0000004e4dff7210 */ /* 0x040fe20007fde0ff */
[----:B------:R-:W-:Y:S01]  /*4da30*/  IMAD.IADD R77, R77, 0x1, R67 ;  /* 0x000000014d4d7824 */ /* 0x000fe200078e0243 */
[----:B------:R-:W-:Y:S01]  /*4da40*/  IADD3 R76, P4, PT, R143, R76, RZ ;  /* 0x0000004c8f4c7210 */ /* 0x000fe20007f9e0ff */
        /* <DEDUP_REMOVED lines=10> */
[----:B------:R-:W-:-:S04]  /*4daf0*/  LEA.HI.X R69, P0, R70, R69, RZ, 0xd, P0 ;  /* 0x0000004546457211 */ /* 0x000fc80000016cff */
[----:B------:R-:W-:Y:S01]  /*4db00*/  SHF.L.W.U32.HI R63, R146, 0xd, R69 ;  /* 0x0000000d923f7819 */ /* 0x000fe20000010e45 */
[----:B------:R-:W-:-:S04]  /*4db10*/  IMAD.X R62, RZ, RZ, R62, P0 ;  /* 0x000000ffff3e7224 */ /* 0x000fc800000e063e */
        /* <DEDUP_REMOVED lines=8> */
.L_x_11:
[----:B------:R-:W-:Y:S01]  /*4dba0*/  IMAD.WIDE.U32 R74, R66, 0x26, RZ ;  /* 0x00000026424a7825 */ /* 0x000fe200078e00ff */
[----:B------:R-:W-:Y:S01]  /*4dbb0*/  LOP3.LUT R63, R146, 0x7ffff, RZ, 0xc0, !PT ;  /* 0x0007ffff923f7812 */ /* 0x000fe200078ec0ff */
[----:B------:R-:W-:Y:S01]  /*4dbc0*/  UIADD3 UR4, UPT, UPT, UR4, 0x1, URZ ;  /* 0x0000000104047890 */ /* 0x000fe2000fffe0ff */
[----:B------:R-:W-:Y:S01]  /*4dbd0*/  SHF.L.U64.HI R62, R156, 0x1, R69 ;  /* 0x000000019c3e7819 */ /* 0x000fe20000010245 */
[----:B------:R-:W-:Y:S02]  /*4dbe0*/  IMAD.WIDE.U32 R80, R143, 0x26, RZ ;  /* 0x000000268f507825 */ /* 0x000fe400078e00ff */
[----:B------:R-:W-:Y:S02]  /*4dbf0*/  UISETP.GE.U32.AND UP0, UPT, UR4, 0x31, UPT ;  /* 0x000000310400788c */ /* 0x000fe4000bf06070 */
        /* <DEDUP_REMOVED lines=8> */
[----:B------:R-:W-:Y:S01]  /*4dc80*/  IMAD.WIDE.U32 R80, R67, R80, RZ ;  /* 0x0000005043507225 */ /* 0x000fe200078e00ff */
[----:B------:R-:W-:Y:S02]  /*4dc90*/  IADD3.X R73, PT, PT, RZ, RZ, RZ, P0, !PT ;  /* 0x000000ffff497210 */ /* 0x000fe400007fe4ff */
[----:B------:R-:W-:Y:S01]  /*4dca0*/  IADD3 R152, P2, PT, R79, R76, RZ ;  /* 0x0000004c4f987210 */ /* 0x000fe20007f5e0ff */
[----:B------:R-:W-:Y:S01]  /*4dcb0*/  IMAD.MOV.U32 R72, RZ, RZ, R77 ;  /* 0x000000ffff487224 */ /* 0x000fe200078e004d */
[----:B------:R-:W-:Y:S01]  /*4dcc0*/  IADD3 R70, P6, PT, R65, R80, RZ ;  /* 0x0000005041467210 */ /* 0x000fe20007fde0ff */
[----:B------:R-:W-:Y:S01]  /*4dcd0*/  IMAD.WIDE.U32 R76, R62, R143, RZ ;  /* 0x0000008f3e4c7225 */ /* 0x000fe200078e00ff */
[----:B------:R-:W-:-:S03]  /*4dce0*/  LOP3.LUT R65, R149, 0x7ffff, RZ, 0xc0, !PT ;  /* 0x0007ffff95417812 */ /* 0x000fc600078ec0ff */
[----:B------:R-:W-:-:S04]  /*4dcf0*/  IMAD.WIDE.U32 R144, P0, R67, R150, R144 ;  /* 0x0000009643907225 */ /* 0x000fc80007800090 */
[----:B------:R-:W-:Y:S01]  /*4dd00*/  IMAD.WIDE.U32.X R72, R69, R69, R72, P2 ;  /* 0x0000004545487225 */ /* 0x000fe200010e0448 */
[----:B------:R-:W-:Y:S02]  /*4dd10*/  LOP3.LUT R69, R142, 0x7ffff, RZ, 0xc0, !PT ;  /* 0x0007ffff8e457812 */ /* 0x000fe400078ec0ff */
[----:B------:R-:W-:Y:S01]  /*4dd20*/  IADD3 R157, P4, PT, R81, R144, RZ ;  /* 0x00000090519d7210 */ /* 0x000fe20007f9e0ff */
[----:B------:R-:W-:Y:S02]  /*4dd30*/  IMAD.SHL.U32 R156, R156, 0x2, RZ ;  /* 0x000000029c9c7824 */ /* 0x000fe400078e00ff */
[----:B------:R-:W-:Y:S02]  /*4dd40*/  IMAD R155, R65, 0x26, RZ ;  /* 0x00000026419b7824 */ /* 0x000fe400078e02ff */
[----:B------:R-:W-:-:S03]  /*4dd50*/  IMAD.WIDE.U32 R78, R67, R74, RZ ;  /* 0x0000004a434e7225 */ /* 0x000fc600078e00ff */
[----:B------:R-:W-:Y:S01]  /*4dd60*/  IADD3 R155, PT, PT, R75, R155, RZ ;  /* 0x0000009b4b9b7210 */ /* 0x000fe20007ffe0ff */
        /* <DEDUP_REMOVED lines=13> */
[----:B------:R-:W-:-:S04]  /*4de40*/  IMAD.WIDE.U32 R148, R153, R68, RZ ;  /* 0x0000004499947225 */ /* 0x000fc800078e00ff */
[----:B------:R-:W-:-:S04]  /*4de50*/  IMAD.WIDE.U32 R140, P5, R69, R74, R140 ;  /* 0x0000004a458c7225 */ /* 0x000fc800078a008c */
[----:B------:R-:W-:Y:S01]  /*4de60*/  IMAD.WIDE.U32.X R146, R150, R63, R146, P4 ;  /* 0x0000003f96927225 */ /* 0x000fe200020e0492 */
[----:B------:R-:W-:Y:S02]  /*4de70*/  IADD3 R159, P4, PT, R79, R144, RZ ;  /* 0x000000904f9f7210 */ /* 0x000fe40007f9e0ff */
[----:B------:R-:W-:Y:S01]  /*4de80*/  MOV R78, R141 ;  /* 0x0000008d004e7202 */ /* 0x000fe20000000f00 */
[----:B------:R-:W-:Y:S01]  /*4de90*/  IMAD.MOV.U32 R74, RZ, RZ, R77 ;  /* 0x000000ffff4a7224 */ /* 0x000fe200078e004d */
[----:B------:R-:W-:Y:S01]  /*4dea0*/  IADD3.X R77, PT, PT, RZ, RZ, RZ, P3, !PT ;  /* 0x000000ffff4d7210 */ /* 0x000fe20001ffe4ff */
[----:B------:R-:W-:Y:S01]  /*4deb0*/  IMAD.X R79, RZ, RZ, RZ, P5 ;  /* 0x000000ffff4f7224 */ /* 0x000fe200028e06ff */
[----:B------:R-:W-:Y:S01]  /*4dec0*/  IADD3 R71, P3, PT, R71, R140, RZ ;  /* 0x0000008c47477210 */ /* 0x000fe20007f7e0ff */
[----:B------:R-:W-:Y:S01]  /*4ded0*/  IMAD.WIDE.U32 R148, P5, R69, R80, R148 ;  /* 0x0000005045947225 */ /* 0x000fe200078a0094 */
[----:B------:R-:W-:Y:S02]  /*4dee0*/  IADD3.X R142, P0, PT, R142, R159, RZ, P0, !PT ;  /* 0x0000009f8e8e7210 */ /* 0x000fe4000071e4ff */
[----:B------:R-:W-:Y:S01]  /*4def0*/  IADD3.X R158, P1, PT, R152, R71, RZ, P1, !PT ;  /* 0x00000047989e7210 */ /* 0x000fe20000f3e4ff */
[----:B------:R-:W-:-:S03]  /*4df00*/  IMAD.WIDE.U32 R80, R80, R68, RZ ;  /* 0x0000004450507225 */ /* 0x000fc600078e00ff */
[----:B------:R-:W-:Y:S01]  /*4df10*/  IADD3.X R71, P6, PT, R158, R157, RZ, P6, !PT ;  /* 0x0000009d9e477210 */ /* 0x000fe200037de4ff */
[----:B------:R-:W-:Y:S02]  /*4df20*/  IMAD.MOV.U32 R76, RZ, RZ, R145 ;  /* 0x000000ffff4c7224 */ /* 0x000fe400078e0091 */
[----:B------:R-:W-:Y:S01]  /*4df30*/  IMAD.WIDE.U32.X R78, R155, R69, R78, P3 ;  /* 0x000000459b4e7225 */ /* 0x000fe200018e044e */
[----:B------:R-:W-:-:S03]  /*4df40*/  IADD3 R154, P3, PT, R151, R80, RZ ;  /* 0x00000050979a7210 */ /* 0x000fc60007f7e0ff */
[----:B------:R-:W-:Y:S01]  /*4df50*/  IMAD.WIDE.U32.X R144, R155, R63, R76, P4 ;  /* 0x0000003f9b907225 */ /* 0x000fe200020e044c */
[----:B------:R-:W-:-:S03]  /*4df60*/  IADD3 R163, P4, PT, R81, R148, RZ ;  /* 0x0000009451a37210 */ /* 0x000fc60007f9e0ff */
[----:B------:R-:W-:Y:S01]  /*4df70*/  IMAD.WIDE.U32 R150, R64, R143, RZ ;  /* 0x0000008f40967225 */ /* 0x000fe200078e00ff */
[----:B------:R-:W-:-:S03]  /*4df80*/  IADD3.X R157, P3, PT, R142, R163, RZ, P3, !PT ;  /* 0x000000a38e9d7210 */ /* 0x000fc60001f7e4ff */
[----:B------:R-:W-:Y:S02]  /*4df90*/  IMAD.X R141, RZ, RZ, RZ, P5 ;  /* 0x000000ffff8d7224 */ /* 0x000fe400028e06ff */
[----:B------:R-:W-:Y:S02]  /*4dfa0*/  IMAD.MOV.U32 R140, RZ, RZ, R149 ;  /* 0x000000ffff8c7224 */ /* 0x000fe400078e0095 */
[----:B------:R-:W-:-:S04]  /*4dfb0*/  IMAD.WIDE.U32 R80, R68, 0x26, RZ ;  /* 0x0000002644507825 */ /* 0x000fc800078e00ff */
[----:B------:R-:W-:-:S04]  /*4dfc0*/  IMAD.WIDE.U32.X R140, R153, R69, R140, P4 ;  /* 0x00000045998c7225 */ /* 0x000fc800020e048c */
[----:B------:R-:W-:-:S04]  /*4dfd0*/  IMAD.WIDE.U32 R152, R143, R143, RZ ;  /* 0x0000008f8f987225 */ /* 0x000fc800078e00ff */
[----:B------:R-:W-:-:S04]  /*4dfe0*/  IMAD.WIDE.U32 R150, P4, R143, R64, R150 ;  /* 0x000000408f967225 */ /* 0x000fc80007880096 */
[----:B------:R-:W-:Y:S01]  /*4dff0*/  IMAD R159, R69, 0x26, RZ ;  /* 0x00000026459f7824 */ /* 0x000fe200078e02ff */
[----:B------:R-:W-:Y:S01]  /*4e000*/  IADD3 R155, P5, PT, R153, R150, RZ ;  /* 0x00000096999b7210 */ /* 0x000fe20007fbe0ff */
[----:B------:R-:W-:Y:S01]  /*4e010*/  IMAD.WIDE.U32 R148, R65, R156, RZ ;  /* 0x0000009c41947225 */ /* 0x000fe200078e00ff */
[----:B------:R-:W-:-:S03]  /*4e020*/  IADD3.X R153, PT, PT, RZ, RZ, RZ, P4, !PT ;  /* 0x000000ffff997210 */ /* 0x000fc600027fe4ff */
[----:B------:R-:W-:-:S04]  /*4e030*/  IMAD.WIDE.U32 R76, R66, R156, RZ ;  /* 0x0000009c424c7225 */ /* 0x000fc800078e00ff */
[----:B------:R-:W-:Y:S01]  /*4e040*/  IMAD.IADD R164, R81, 0x1, R159 ;  /* 0x0000000151a47824 */ /* 0x000fe200078e029f */
[----:B------:R-:W-:Y:S01]  /*4e050*/  IADD3.X R159, P1, P6, R146, R78, R72, P6, P1 ;  /* 0x0000004e929f7210 */ /* 0x000fe20003622448 */
[----:B------:R-:W-:Y:S01]  /*4e060*/  IMAD.WIDE.U32.X R74, R64, R62, R74, P2 ;  /* 0x0000003e404a7225 */ /* 0x000fe200010e044a */
[----:B------:R-:W-:Y:S02]  /*4e070*/  IADD3 R161, P2, PT, R76, R152, RZ ;  /* 0x000000984ca17210 */ /* 0x000fe40007f5e0ff */
[----:B------:R-:W-:Y:S01]  /*4e080*/  IADD3.X R162, PT, PT, R147, R79, R73, P1, P6 ;  /* 0x0000004f93a27210 */ /* 0x000fe20000fec449 */
[----:B------:R-:W-:Y:S01]  /*4e090*/  IMAD.WIDE.U32 R148, P4, R66, R62, R148 ;  /* 0x0000003e42947225 */ /* 0x000fe20007880094 */
[----:B------:R-:W-:-:S03]  /*4e0a0*/  IADD3.X R158, P0, P3, R140, R144, R74, P3, P0 ;  /* 0x000000908c9e7210 */ /* 0x000fc60001b0044a */
[----:B------:R-:W-:Y:S01]  /*4e0b0*/  IMAD.MOV.U32 R152, RZ, RZ, R151 ;  /* 0x000000ffff987224 */ /* 0x000fe200078e0097 */
[----:B------:R-:W-:Y:S01]  /*4e0c0*/  IADD3 R160, P1, PT, R77, R148, RZ ;  /* 0x000000944da07210 */ /* 0x000fe20007f3e0ff */
[----:B------:R-:W-:Y:S01]  /*4e0d0*/  IMAD.WIDE.U32 R150, R164, R67, RZ ;  /* 0x00000043a4967225 */ /* 0x000fe200078e00ff */
[----:B------:R-:W-:Y:S02]  /*4e0e0*/  SHF.L.U32 R148, R143, 0x1, RZ ;  /* 0x000000018f947819 */ /* 0x000fe400000006ff */
[----:B------:R-:W-:Y:S01]  /*4e0f0*/  IADD3.X R163, PT, PT, R141, R145, R75, P0, P3 ;  /* 0x000000918da37210 */ /* 0x000fe200007e644b */
[----:B------:R-:W-:Y:S01]  /*4e100*/  IMAD.WIDE.U32 R76, R69, R156, RZ ;  /* 0x0000009c454c7225 */ /* 0x000fe200078e00ff */
[----:B------:R-:W-:-:S03]  /*4e110*/  IADD3.X R160, P2, PT, R155, R160, RZ, P2, !PT ;  /* 0x000000a09ba07210 */ /* 0x000fc6000175e4ff */
[----:B------:R-:W-:Y:S01]  /*4e120*/  IMAD.WIDE.U32.X R152, R64, R64, R152, P5 ;  /* 0x0000004040987225 */ /* 0x000fe200028e0498 */
[----:B------:R-:W-:-:S03]  /*4e130*/  SHF.L.U64.HI R64, R143, 0x1, R64 ;  /* 0x000000018f407819 */ /* 0x000fc60000010240 */
[----:B------:R-:W-:-:S04]  /*4e140*/  IMAD.WIDE.U32 R78, R67, 0x13, RZ ;  /* 0x00000013434e7825 */ /* 0x000fc800078e00ff */
[C---:B------:R-:W-:Y:S02]  /*4e150*/  IMAD R73, R63.reuse, 0x13, RZ ;  /* 0x000000133f497824 */ /* 0x040fe400078e02ff */
[----:B------:R-:W-:-:S04]  /*4e160*/  IMAD.WIDE.U32 R150, P5, R63, R80, R150 ;  /* 0x000000503f967225 */ /* 0x000fc800078a0096 */
[----:B------:R-:W-:-:S04]  /*4e170*/  IMAD.WIDE.U32 R80, R80, R67, RZ ;  /* 0x0000004350507225 */ /* 0x000fc800078e00ff */
[----:B------:R-:W-:Y:S01]  /*4e180*/  IMAD.IADD R166, R79, 0x1, R73 ;  /* 0x000000014fa67824 */ /* 0x000fe200078e0249 */
[----:B------:R-:W-:Y:S01]  /*4e190*/  IADD3 R161, P0, PT, R161, R80, RZ ;  /* 0x00000050a1a17210 */ /* 0x000fe20007f1e0ff */
[----:B------:R-:W-:Y:S01]  /*4e1a0*/  IMAD.WIDE.U32 R142, R68, R156, RZ ;  /* 0x0000009c448e7225 */ /* 0x000fe200078e00ff */
[----:B------:R-:W-:Y:S02]  /*4e1b0*/  IADD3 R165, P6, PT, R81, R150, RZ ;  /* 0x0000009651a57210 */ /* 0x000fe40007fde0ff */
[----:B------:R-:W-:Y:S01]  /*4e1c0*/  IADD3.X R73, PT, PT, RZ, RZ, RZ, P4, !PT ;  /* 0x000000ffff497210 */ /* 0x000fe200027fe4ff */
[----:B------:R-:W-:Y:S01]  /*4e1d0*/  IMAD.WIDE.U32 R74, R66, R148, RZ ;  /* 0x00000094424a7225 */ /* 0x000fe200078e00ff */
[----:B------:R-:W-:-:S03]  /*4e1e0*/  SHF.L.W.U32.HI R150, R159, 0xd, R162 ;  /* 0x0000000d9f967819 */ /* 0x000fc60000010ea2 */
[----:B------:R-:W-:Y:S01]  /*4e1f0*/  IMAD.WIDE.U32 R76, P3, R68, R62, R76 ;  /* 0x0000003e444c7225 */ /* 0x000fe2000786004c */
[----:B------:R-:W-:-:S03]  /*4e200*/  IADD3 R167, P4, PT, R142, R74, RZ ;  /* 0x0000004a8ea77210 */ /* 0x000fc60007f9e0ff */
[----:B------:R-:W-:Y:S01]  /*4e210*/  IMAD.WIDE.U32 R80, R166, R67, RZ ;  /* 0x00000043a6507225 */ /* 0x000fe200078e00ff */
[----:B------:R-:W-:-:S03]  /*4e220*/  IADD3.X R79, PT, PT, RZ, RZ, RZ, P3, !PT ;  /* 0x000000ffff4f7210 */ /* 0x000fc60001ffe4ff */
[----:B------:R-:W-:Y:S01]  /*4e230*/  IMAD.X R141, RZ, RZ, RZ, P5 ;  /* 0x000000ffff8d7224 */ /* 0x000fe200028e06ff */
[----:B------:R-:W-:Y:S01]  /*4e240*/  IADD3 R169, P5, PT, R143, R76, RZ ;  /* 0x0000004c8fa97210 */ /* 0x000fe20007fbe0ff */
[----:B------:R-:W-:Y:S02]  /*4e250*/  IMAD.MOV.U32 R140, RZ, RZ, R151 ;  /* 0x000000ffff8c7224 */ /* 0x000fe400078e0097 */
[----:B------:R-:W-:-:S04]  /*4e260*/  IMAD.WIDE.U32 R142, R65, R148, RZ ;  /* 0x00000094418e7225 */ /* 0x000fc800078e00ff */
[----:B------:R-:W-:-:S04]  /*4e270*/  IMAD.WIDE.U32.X R140, R164, R63, R140, P6 ;  /* 0x0000003fa48c7225 */ /* 0x000fc800030e048c */
[----:B------:R-:W-:Y:S02]  /*4e280*/  IMAD.MOV.U32 R72, RZ, RZ, R149 ;  /* 0x000000ffff487224 */ /* 0x000fe400078e0095 */
[----:B------:R-:W-:-:S04]  /*4e290*/  IMAD.WIDE.U32 R144, R78, R67, RZ ;  /* 0x000000434e907225 */ /* 0x000fc800078e00ff */
[----:B------:R-:W-:-:S04]  /*4e2a0*/  IMAD.WIDE.U32 R80, P6, R63, R78, R80 ;  /* 0x0000004e3f507225 */ /* 0x000fc800078c0050 */
[----:B------:R-:W-:-:S04]  /*4e2b0*/  IMAD.WIDE.U32 R146, P3, R66, R64, R142 ;  /* 0x0000004042927225 */ /* 0x000fc8000786008e */
[----:B------:R-:W-:Y:S01]  /*4e2c0*/  IMAD.WIDE.U32.X R72, R62, R65, R72, P1 ;  /* 0x000000413e487225 */ /* 0x000fe200008e0448 */
[----:B------:R-:W-:-:S03]  /*4e2d0*/  IADD3 R151, P1, PT, R167, R144, RZ ;  /* 0x00000090a7977210 */ /* 0x000fc60007f3e0ff */
        /* <DEDUP_REMOVED lines=11> */
[----:B------:R-:W-:Y:S01]  /*4e390*/  IMAD.WIDE.U32 R76, R65, R66, RZ ;  /* 0x00000042414c7225 */ /* 0x000fe200078e00ff */
[----:B------:R-:W-:-:S02]  /*4e3a0*/  IADD3.X R155, P4, PT, R74, R169, RZ, P4, !PT ;  /* 0x000000a94a9b7210 */ /* 0x000fc4000279e4ff */
[----:B------:R-:W-:Y:S01]  /*4e3b0*/  IADD3.X R147, P3, PT, RZ, R158, RZ, P3, !PT ;  /* 0x0000009eff937210 */ /* 0x000fe20001f7e4ff */
[----:B------:R-:W-:Y:S01]  /*4e3c0*/  IMAD.WIDE.U32.X R80, R64, R65, R80, P6 ;  /* 0x0000004140507225 */ /* 0x000fe200030e0450 */
[----:B------:R-:W-:Y:S02]  /*4e3d0*/  IADD3.X R158, P0, PT, R160, R165, RZ, P0, !PT ;  /* 0x000000a5a09e7210 */ /* 0x000fe4000071e4ff */
[----:B------:R-:W-:Y:S01]  /*4e3e0*/  IADD3.X R146, PT, PT, RZ, R163, RZ, P3, !PT ;  /* 0x000000a3ff927210 */ /* 0x000fe20001ffe4ff */
[----:B------:R-:W-:Y:S01]  /*4e3f0*/  IMAD.WIDE.U32 R74, R69, R148, RZ ;  /* 0x00000094454a7225 */ /* 0x000fe200078e00ff */
[----:B------:R-:W-:Y:S02]  /*4e400*/  IADD3.X R155, P1, PT, R155, R144, RZ, P1, !PT ;  /* 0x000000909b9b7210 */ /* 0x000fe40000f3e4ff */
[----:B------:R-:W-:Y:S01]  /*4e410*/  SHF.L.W.U32.HI R149, R147, 0xd, R146 ;  /* 0x0000000d93957819 */ /* 0x000fe20000010e92 */
[----:B------:R-:W-:Y:S01]  /*4e420*/  IMAD.WIDE.U32.X R144, R62, R69, R78, P5 ;  /* 0x000000453e907225 */ /* 0x000fe200028e044e */
[----:B------:R-:W-:-:S02]  /*4e430*/  SHF.L.W.U32.HI R146, R150, 0xd, R147 ;  /* 0x0000000d96927819 */ /* 0x000fc40000010e93 */
[----:B------:R-:W-:Y:S01]  /*4e440*/  IADD3.X R152, P0, P5, R140, R72, R152, P0, P2 ;  /* 0x000000488c987210 */ /* 0x000fe20000504498 */
[C---:B------:R-:W-:Y:S01]  /*4e450*/  IMAD.WIDE.U32 R78, P3, R66.reuse, R65, R76 ;  /* 0x00000041424e7225 */ /* 0x040fe2000786004c */
[----:B------:R-:W-:Y:S02]  /*4e460*/  LOP3.LUT R71, R71, 0x7ffff, RZ, 0xc0, !PT ;  /* 0x0007ffff47477812 */ /* 0x000fe400078ec0ff */
[----:B------:R-:W-:Y:S01]  /*4e470*/  IADD3.X R153, PT, PT, R141, R73, R153, P0, P5 ;  /* 0x000000498d997210 */ /* 0x000fe200007ea499 */
[----:B------:R-:W-:Y:S01]  /*4e480*/  IMAD.WIDE.U32 R76, R66, R66, RZ ;  /* 0x00000042424c7225 */ /* 0x000fe200078e00ff */
[----:B------:R-:W-:Y:S02]  /*4e490*/  IADD3 R66, P6, PT, R146, R161, RZ ;  /* 0x000000a192427210 */ /* 0x000fe40007fde0ff */
[----:B------:R-:W-:Y:S01]  /*4e4a0*/  IADD3.X R140, P4, P5, R142, R144, R80, P1, P4 ;  /* 0x000000908e8c7210 */ /* 0x000fe20000d88450 */
[----:B------:R-:W-:Y:S01]  /*4e4b0*/  IMAD.WIDE.U32 R74, P2, R68, R64, R74 ;  /* 0x00000040444a7225 */ /* 0x000fe2000784004a */
[----:B------:R-:W-:-:S02]  /*4e4c0*/  IADD3.X R149, P0, PT, R149, R158, RZ, P6, !PT ;  /* 0x0000009e95957210 */ /* 0x000fc4000371e4ff */
[----:B------:R-:W-:Y:S01]  /*4e4d0*/  IADD3 R78, P6, PT, R77, R78, RZ ;  /* 0x0000004e4d4e7210 */ /* 0x000fe20007fde0ff */
[----:B------:R-:W-:Y:S01]  /*4e4e0*/  IMAD.WIDE.U32 R146, R68, R148, RZ ;  /* 0x0000009444927225 */ /* 0x000fe200078e00ff */
[----:B------:R-:W-:Y:S02]  /*4e4f0*/  IADD3.X R142, P0, PT, RZ, R152, RZ, P0, !PT ;  /* 0x00000098ff8e7210 */ /* 0x000fe4000071e4ff */
[----:B------:R-:W-:Y:S01]  /*4e500*/  IADD3.X R143, PT, PT, R143, R145, R81, P4, P5 ;  /* 0x000000918f8f7210 */ /* 0x000fe200027ea451 */
[----:B------:R-:W-:Y:S01]  /*4e510*/  IMAD.WIDE.U32 R72, R63, R156, RZ ;  /* 0x0000009c3f487225 */ /* 0x000fe200078e00ff */
[----:B------:R-:W-:Y:S02]  /*4e520*/  SHF.L.W.U32.HI R68, R149, 0xd, R142 ;  /* 0x0000000d95447819 */ /* 0x000fe40000010e8e */
[----:B------:R-:W-:Y:S01]  /*4e530*/  IADD3 R147, P5, PT, R147, R74, RZ ;  /* 0x0000004a93937210 */ /* 0x000fe20007fbe0ff */
[----:B------:R-:W-:Y:S01]  /*4e540*/  IMAD.X R77, RZ, RZ, R153, P0 ;  /* 0x000000ffff4d7224 */ /* 0x000fe200000e0699 */
[----:B------:R-:W-:Y:S01]  /*4e550*/  IADD3 R68, P0, PT, R68, R151, RZ ;  /* 0x0000009744447210 */ /* 0x000fe20007f1e0ff */
[----:B------:R-:W-:Y:S01]  /*4e560*/  IMAD.WIDE.U32 R72, P4, R67, R62, R72 ;  /* 0x0000003e43487225 */ /* 0x000fe20007880048 */
[----:B------:R-:W-:-:S02]  /*4e570*/  IADD3.X R81, PT, PT, RZ, RZ, RZ, P2, !PT ;  /* 0x000000ffff517210 */ /* 0x000fc400017fe4ff */
[----:B------:R-:W-:Y:S01]  /*4e580*/  SHF.L.W.U32.HI R142, R142, 0xd, R77 ;  /* 0x0000000d8e8e7819 */ /* 0x000fe20000010e4d */
[----:B------:R-:W-:Y:S01]  /*4e590*/  IMAD.WIDE.U32 R156, R67, R156, RZ ;  /* 0x0000009c439c7225 */ /* 0x000fe200078e00ff */
[----:B------:R-:W-:Y:S02]  /*4e5a0*/  MOV R80, R75 ;  /* 0x0000004b00507202 */ /* 0x000fe40000000f00 */
[----:B------:R-:W-:Y:S01]  /*4e5b0*/  IADD3.X R142, P0, PT, R142, R155, RZ, P0, !PT ;  /* 0x0000009b8e8e7210 */ /* 0x000fe2000071e4ff */
[----:B------:R-:W-:Y:S01]  /*4e5c0*/  IMAD.X R77, RZ, RZ, RZ, P3 ;  /* 0x000000ffff4d7224 */ /* 0x000fe200018e06ff */
[----:B------:R-:W-:Y:S01]  /*4e5d0*/  IADD3 R141, P1, PT, R146, R76, RZ ;  /* 0x0000004c928d7210 */ /* 0x000fe20007f3e0ff */
[----:B------:R-:W-:Y:S01]  /*4e5e0*/  IMAD.WIDE.U32.X R80, R64, R69, R80, P5 ;  /* 0x0000004540507225 */ /* 0x000fe200028e0450 */
[----:B------:R-:W-:Y:S02]  /*4e5f0*/  IADD3.X R75, P0, PT, RZ, R140, RZ, P0, !PT ;  /* 0x0000008cff4b7210 */ /* 0x000fe4000071e4ff */
[----:B------:R-:W-:Y:S01]  /*4e600*/  IADD3 R74, P3, PT, R141, R156, RZ ;  /* 0x0000009c8d4a7210 */ /* 0x000fe20007f7e0ff */
[----:B------:R-:W-:Y:S01]  /*4e610*/  IMAD.X R141, RZ, RZ, RZ, P4 ;  /* 0x000000ffff8d7224 */ /* 0x000fe200020e06ff */
[----:B------:R-:W-:Y:S01]  /*4e620*/  IADD3 R157, P2, PT, R157, R72, RZ ;  /* 0x000000489d9d7210 */ /* 0x000fe20007f5e0ff */
[----:B------:R-:W-:Y:S01]  /*4e630*/  IMAD.MOV.U32 R76, RZ, RZ, R79 ;  /* 0x000000ffff4c7224 */ /* 0x000fe200078e004f */
[----:B------:R-:W-:Y:S01]  /*4e640*/  IADD3.X R72, P1, PT, R78, R147, RZ, P1, !PT ;  /* 0x000000934e487210 */ /* 0x000fe20000f3e4ff */
[----:B------:R-:W-:Y:S01]  /*4e650*/  IMAD.MOV.U32 R140, RZ, RZ, R73 ;  /* 0x000000ffff8c7224 */ /* 0x000fe200078e0049 */
[----:B------:R-:W-:Y:S01]  /*4e660*/  SHF.L.W.U32.HI R67, R142, 0xd, R75 ;  /* 0x0000000d8e437819 */ /* 0x000fe20000010e4b */
[----:B------:R-:W-:Y:S01]  /*4e670*/  IMAD.X R64, RZ, RZ, R143, P0 ;  /* 0x000000ffff407224 */ /* 0x000fe200000e068f */
[----:B------:R-:W-:Y:S01]  /*4e680*/  IADD3.X R69, P3, PT, R72, R157, RZ, P3, !PT ;  /* 0x0000009d48457210 */ /* 0x000fe20001f7e4ff */
[----:B------:R-:W-:Y:S01]  /*4e690*/  IMAD.WIDE.U32.X R62, R62, R63, R140, P2 ;  /* 0x0000003f3e3e7225 */ /* 0x000fe200010e048c */
[----:B------:R-:W-:-:S02]  /*4e6a0*/  IADD3 R67, P0, PT, R67, R74, RZ ;  /* 0x0000004a43437210 */ /* 0x000fc40007f1e0ff */
[----:B------:R-:W-:Y:S01]  /*4e6b0*/  SHF.L.W.U32.HI R146, R75, 0xd, R64 ;  /* 0x0000000d4b927819 */ /* 0x000fe20000010e40 */
[----:B------:R-:W-:-:S03]  /*4e6c0*/  IMAD.WIDE.U32.X R76, R65, R65, R76, P6 ;  /* 0x00000041414c7225 */ /* 0x000fc600030e044c */
[----:B------:R-:W-:Y:S02]  /*4e6d0*/  IADD3.X R146, P0, PT, R146, R69, RZ, P0, !PT ;  /* 0x0000004592927210 */ /* 0x000fe4000071e4ff */
[----:B------:R-:W-:-:S04]  /*4e6e0*/  IADD3.X R65, P1, P3, R62, R80, R76, P3, P1 ;  /* 0x000000503e417210 */ /* 0x000fc80001b2244c */
[----:B------:R-:W-:Y:S02]  /*4e6f0*/  IADD3.X R62, PT, PT, R63, R81, R77, P1, P3 ;  /* 0x000000513f3e7210 */ /* 0x000fe40000fe644d */
[----:B------:R-:W-:Y:S02]  /*4e700*/  LEA.HI.X R65, P0, R64, R65, RZ, 0xd, P0 ;  /* 0x0000004140417211 */ /* 0x000fe40000016cff */
[----:B------:R-:W-:Y:S02]  /*4e710*/  LOP3.LUT R64, R150, 0x7ffff, RZ, 0xc0, !PT ;  /* 0x0007ffff96407812 */ /* 0x000fe400078ec0ff */
        /* <DEDUP_REMOVED lines=13> */
[----:B------:R-:W-:Y:S01]  /*4e7f0*/  UMOV UR4, URZ ;  /* 0x000000ff00047c82 */ /* 0x000fe20008000000 */
[----:B------:R-:W-:Y:S01]  /*4e800*/  LOP3.LUT R70, R142, 0x7ffff, RZ, 0xc0, !PT ;  /* 0x0007ffff8e467812 */ /* 0x000fe200078ec0ff */
[----:B------:R-:W-:-:S04]  /*4e810*/  IMAD.WIDE.U32 R72, R69, R136, RZ ;  /* 0x0000008845487225 */ /* 0x000fc800078e00ff */
[----:B------:R-:W-:-:S04]  /*4e820*/  IMAD.WIDE.U32 R74, R156, R136, RZ ;  /* 0x000000889c4a7225 */ /* 0x000fc800078e00ff */
[----:B------:R-:W-:-:S04]  /*4e830*/  IMAD.WIDE.U32 R76, R143, R138, RZ ;  /* 0x0000008a8f4c7225 */ /* 0x000fc800078e00ff */
[----:B------:R-:W-:Y:S01]  /*4e840*/  IMAD R65, R156, R60, R72 ;  /* 0x0000003c9c417224 */ /* 0x000fe200078e0248 */
[----:B------:R-:W-:Y:S01]  /*4e850*/  IADD3 R147, P2, PT, R74, R76, RZ ;  /* 0x0000004c4a937210 */ /* 0x000fe20007f5e0ff */
[----:B------:R-:W-:-:S04]  /*4e860*/  IMAD.WIDE.U32 R78, P3, R143, R61, R78 ;  /* 0x0000003d8f4e7225 */ /* 0x000fc8000786004e */
[----:B------:R-:W-:Y:S01]  /*4e870*/  IMAD.WIDE.U32 R62, R71, R134, RZ ;  /* 0x00000086473e7225 */ /* 0x000fe200078e00ff */
[----:B------:R-:W-:-:S03]  /*4e880*/  MOV R74, R79 ;  /* 0x0000004f004a7202 */ /* 0x000fc60000000f00 */
[----:B------:R-:W-:-:S04]  /*4e890*/  IMAD.WIDE.U32 R72, P1, R156, R60, R72 ;  /* 0x0000003c9c487225 */ /* 0x000fc80007820048 */
[----:B------:R-:W-:Y:S01]  /*4e8a0*/  IMAD.IADD R148, R75, 0x1, R65 ;  /* 0x000000014b947824 */ /* 0x000fe200078e0241 */
[----:B------:R-:W-:Y:S01]  /*4e8b0*/  IADD3 R65, P5, PT, R77, R78, RZ ;  /* 0x0000004e4d417210 */ /* 0x000fe20007fbe0ff */
[C-C-:B------:R-:W-:Y:S01]  /*4e8c0*/  IMAD R151, R66.reuse, R56, R62.reuse ;  /* 0x0000003842977224 */ /* 0x140fe200078e023e */
[----:B------:R-:W-:Y:S01]  /*4e8d0*/  IADD3 RZ, P4, PT, R75, R72, RZ ;  /* 0x000000484bff7210 */ /* 0x000fe20007f9e0ff */
[----:B------:R-:W-:Y:S01]  /*4e8e0*/  IMAD.WIDE.U32 R80, R66, R134, RZ ;  /* 0x0000008642507225 */ /* 0x000fe200078e00ff */
[----:B------:R-:W-:Y:S02]  /*4e8f0*/  IADD3.X R142, P2, PT, R65, R148, RZ, P2, !PT ;  /* 0x00000094418e7210 */ /* 0x000fe4000175e4ff */
[----:B------:R-:W-:Y:S01]  /*4e900*/  LOP3.LUT R65, R146, 0x7ffff, RZ, 0xc0, !PT ;  /* 0x0007ffff92417812 */ /* 0x000fe200078ec0ff */
[----:B------:R-:W-:Y:S01]  /*4e910*/  IMAD.WIDE.U32 R62, P0, R66, R56, R62 ;  /* 0x00000038423e7225 */ /* 0x000fe2000780003e */
[----:B------:R-:W-:Y:S02]  /*4e920*/  IADD3.X R75, PT, PT, RZ, RZ, RZ, P3, !PT ;  /* 0x000000ffff4b7210 */ /* 0x000fe40001ffe4ff */
[----:B------:R-:W-:Y:S01]  /*4e930*/  IADD3 R147, P3, PT, R147, R80, RZ ;  /* 0x0000005093937210 */ /* 0x000fe20007f7e0ff */
[----:B------:R-:W-:-:S04]  /*4e940*/  IMAD.WIDE.U32 R140, R51, 0x13, RZ ;  /* 0x00000013338c7825 */ /* 0x000fc800078e00ff */
[----:B------:R-:W-:Y:S02]  /*4e950*/  IMAD.MOV.U32 R76, RZ, RZ, R73 ;  /* 0x000000ffff4c7224 */ /* 0x000fe400078e0049 */
[----:B------:R-:W-:Y:S02]  /*4e960*/  IMAD R79, R52, 0x13, RZ ;  /* 0x00000013344f7824 */ /* 0x000fe400078e02ff */
[----:B------:R-:W-:-:S04]  /*4e970*/  IMAD.WIDE.U32 R144, R58, 0x13, RZ ;  /* 0x000000133a907825 */ /* 0x000fc800078e00ff */
[----:B------:R-:W-:Y:S02]  /*4e980*/  IMAD R73, R59, 0x13, RZ ;  /* 0x000000133b497824 */ /* 0x000fe400078e02ff */
[----:B------:R-:W-:Y:S01]  /*4e990*/  IMAD.X R77, RZ, RZ, RZ, P1 ;  /* 0x000000ffff4d7224 */ /* 0x000fe200008e06ff */
[----:B------:R-:W-:Y:S01]  /*4e9a0*/  IADD3 RZ, P1, PT, R81, R62, RZ ;  /* 0x0000003e51ff7210 */ /* 0x000fe20007f3e0ff */
[----:B------:R-:W-:Y:S02]  /*4e9b0*/  IMAD.IADD R62, R141, 0x1, R79 ;  /* 0x000000018d3e7824 */ /* 0x000fe400078e024f */
[----:B------:R-:W-:-:S04]  /*4e9c0*/  IMAD.WIDE.U32 R78, R70, R140, RZ ;  /* 0x0000008c464e7225 */ /* 0x000fc800078e00ff */
[----:B------:R-:W-:Y:S02]  /*4e9d0*/  IMAD.IADD R146, R145, 0x1, R73 ;  /* 0x0000000191927824 */ /* 0x000fe400078e0249 */
[----:B------:R-:W-:-:S04]  /*4e9e0*/  IMAD.WIDE.U32 R72, R67, R144, RZ ;  /* 0x0000009043487225 */ /* 0x000fc800078e00ff */
        /* <DEDUP_REMOVED lines=8> */
[----:B------:R-:W-:-:S04]  /*4ea70*/  IMAD.WIDE.U32 R144, P4, R146, R67, R144 ;  /* 0x0000004392907225 */ /* 0x000fc80007880090 */
[----:B------:R-:W-:Y:S01]  /*4ea80*/  IMAD.WIDE.U32.X R74, R64, R61, R74, P5 ;  /* 0x0000003d404a7225 */ /* 0x000fe200028e044a */
[----:B------:R-:W-:Y:S02]  /*4ea90*/  IADD3 RZ, P5, PT, R81, R78, RZ ;  /* 0x0000004e51ff7210 */ /* 0x000fe40007fbe0ff */
[----:B------:R-:W-:Y:S01]  /*4eaa0*/  IADD3.X R78, P3, PT, R142, R151, RZ, P3, !PT ;  /* 0x000000978e4e7210 */ /* 0x000fe20001f7e4ff */
[----:B------:R-:W-:Y:S01]  /*4eab0*/  IMAD.X R149, RZ, RZ, RZ, P0 ;  /* 0x000000ffff957224 */ /* 0x000fe200000e06ff */
[----:B------:R-:W-:Y:S01]  /*4eac0*/  IADD3 R147, P0, PT, R147, R80, RZ ;  /* 0x0000005093937210 */ /* 0x000fe20007f1e0ff */
[----:B------:R-:W-:Y:S01]  /*4ead0*/  IMAD.X R81, RZ, RZ, RZ, P6 ;  /* 0x000000ffff517224 */ /* 0x000fe200030e06ff */
[C---:B------:R-:W-:Y:S01]  /*4eae0*/  IADD3 RZ, P6, PT, R73.reuse, R144, RZ ;  /* 0x0000009049ff7210 */ /* 0x040fe20007fde0ff */
[----:B------:R-:W-:Y:S01]  /*4eaf0*/  IMAD.MOV.U32 R148, RZ, RZ, R63 ;  /* 0x000000ffff947224 */ /* 0x000fe200078e003f */
[----:B------:R-:W-:Y:S01]  /*4eb00*/  IADD3 R144, PT, PT, R73, R155, RZ ;  /* 0x0000009b49907210 */ /* 0x000fe20007ffe0ff */
[----:B------:R-:W-:Y:S01]  /*4eb10*/  IMAD.X R73, RZ, RZ, RZ, P4 ;  /* 0x000000ffff497224 */ /* 0x000fe200020e06ff */
[----:B------:R-:W-:Y:S01]  /*4eb20*/  IADD3 R142, P4, PT, R147, R72, RZ ;  /* 0x00000048938e7210 */ /* 0x000fe20007f9e0ff */
[----:B------:R-:W-:Y:S01]  /*4eb30*/  IMAD.MOV.U32 R72, RZ, RZ, R145 ;  /* 0x000000ffff487224 */ /* 0x000fe200078e0091 */
[----:B------:R-:W-:Y:S01]  /*4eb40*/  MOV R80, R79 ;  /* 0x0000004f00507202 */ /* 0x000fe20000000f00 */
[----:B------:R-:W-:Y:S01]  /*4eb50*/  IMAD.WIDE.U32.X R148, R71, R56, R148, P1 ;  /* 0x0000003847947225 */ /* 0x000fe200008e0494 */
[----:B------:R-:W-:-:S03]  /*4eb60*/  IADD3.X R63, P0, PT, R78, R153, RZ, P0, !PT ;  /* 0x000000994e3f7210 */ /* 0x000fc6000071e4ff */
[----:B------:R-:W-:Y:S01]  /*4eb70*/  IMAD.WIDE.U32.X R72, R65, R146, R72, P6 ;  /* 0x0000009241487225 */ /* 0x000fe200030e0448 */
[----:B------:R-:W-:-:S03]  /*4eb80*/  IADD3.X R63, P4, PT, R63, R144, RZ, P4, !PT ;  /* 0x000000903f3f7210 */ /* 0x000fc6000279e4ff */
[----:B------:R-:W-:-:S04]  /*4eb90*/  IMAD.WIDE.U32 R146, R69, R58, RZ ;  /* 0x0000003a45927225 */ /* 0x000fc800078e00ff */
[----:B------:R-:W-:-:S04]  /*4eba0*/  IMAD.WIDE.U32 R144, R156, R58, RZ ;  /* 0x0000003a9c907225 */ /* 0x000fc800078e00ff */
[----:B------:R-:W-:Y:S02]  /*4ebb0*/  IMAD R153, R156, R59, R146 ;  /* 0x0000003b9c997224 */ /* 0x000fe400078e0292 */
[----:B------:R-:W-:Y:S01]  /*4ebc0*/  IMAD.WIDE.U32.X R80, R70, R62, R80, P5 ;  /* 0x0000003e46507225 */ /* 0x000fe200028e0450 */
[----:B------:R-:W-:-:S03]  /*4ebd0*/  IADD3.X R151, P5, P6, R148, R76, R74, P3, P2 ;  /* 0x0000004c94977210 */ /* 0x000fc60001ea444a */
[----:B------:R-:W-:Y:S01]  /*4ebe0*/  IMAD.IADD R148, R145, 0x1, R153 ;  /* 0x0000000191947824 */ /* 0x000fe200078e0299 */
[----:B------:R-:W-:Y:S01]  /*4ebf0*/  IADD3.X R149, PT, PT, R149, R77, R75, P5, P6 ;  /* 0x0000004d95957210 */ /* 0x000fe20002fec44b */
[----:B------:R-:W-:Y:S01]  /*4ec00*/  IMAD.WIDE.U32 R78, R143, R136, RZ ;  /* 0x000000888f4e7225 */ /* 0x000fe200078e00ff */
[----:B------:R-:W-:-:S03]  /*4ec10*/  IADD3.X R72, P0, P4, R72, R151, R80, P4, P0 ;  /* 0x0000009748487210 */ /* 0x000fc60002400450 */
[----:B------:R-:W-:Y:S01]  /*4ec20*/  IMAD.WIDE.U32 R146, P1, R156, R59, R146 ;  /* 0x0000003b9c927225 */ /* 0x000fe20007820092 */
[----:B------:R-:W-:Y:S02]  /*4ec30*/  IADD3 R155, P3, PT, R144, R78, RZ ;  /* 0x0000004e909b7210 */ /* 0x000fe40007f7e0ff */
[----:B------:R-:W-:Y:S01]  /*4ec40*/  IADD3.X R73, PT, PT, R73, R149, R81, P0, P4 ;  /* 0x0000009549497210 */ /* 0x000fe200007e8451 */
[----:B------:R-:W-:Y:S01]  /*4ec50*/  IMAD.WIDE.U32 R152, R52, R156, RZ ;  /* 0x0000009c34987225 */ /* 0x000fe200078e00ff */
[----:B------:R-:W-:Y:S02]  /*4ec60*/  IADD3 RZ, P2, PT, R145, R146, RZ ;  /* 0x0000009291ff7210 */ /* 0x000fe40007f5e0ff */
[----:B------:R-:W-:Y:S01]  /*4ec70*/  MOV R150, R147 ;  /* 0x0000009300967202 */ /* 0x000fe20000000f00 */
[----:B------:R-:W-:-:S04]  /*4ec80*/  IMAD.WIDE.U32 R74, R64, R136, RZ ;  /* 0x00000088404a7225 */ /* 0x000fc800078e00ff */
        /* <DEDUP_REMOVED lines=12> */
[C---:B------:R-:W-:Y:S02]  /*4ed50*/  IMAD R159, R66.reuse, R61, R80 ;  /* 0x0000003d429f7224 */ /* 0x040fe400078e0250 */
[----:B------:R-:W-:-:S04]  /*4ed60*/  IMAD.WIDE.U32 R80, R66, R138, RZ ;  /* 0x0000008a42507225 */ /* 0x000fc800078e00ff */
[----:B------:R-:W-:-:S04]  /*4ed70*/  IMAD.WIDE.U32 R76, R143, R58, RZ ;  /* 0x0000003a8f4c7225 */ /* 0x000fc800078e00ff */
[----:B------:R-:W-:Y:S01]  /*4ed80*/  IMAD.X R149, RZ, RZ, RZ, P5 ;  /* 0x000000ffff957224 */ /* 0x000fe200028e06ff */
[----:B------:R-:W-:Y:S01]  /*4ed90*/  IADD3 R158, P5, PT, R155, R80, RZ ;  /* 0x000000509b9e7210 */ /* 0x000fe20007fbe0ff */
[----:B------:R-:W-:Y:S01]  /*4eda0*/  IMAD.WIDE.U32.X R150, R69, R59, R150, P2 ;  /* 0x0000003b45967225 */ /* 0x000fe200010e0496 */
[C---:B------:R-:W-:Y:S02]  /*4edb0*/  IADD3 RZ, P2, PT, R81.reuse, R78, RZ ;  /* 0x0000004e51ff7210 */ /* 0x040fe40007f5e0ff */
[----:B------:R-:W-:Y:S01]  /*4edc0*/  IADD3 R162, P0, PT, R144, R76, RZ ;  /* 0x0000004c90a27210 */ /* 0x000fe20007f1e0ff */
[----:B------:R-:W-:Y:S01]  /*4edd0*/  IMAD.IADD R74, R81, 0x1, R159 ;  /* 0x00000001514a7824 */ /* 0x000fe200078e029f */
[----:B------:R-:W-:Y:S01]  /*4ede0*/  MOV R144, R75 ;  /* 0x0000004b00907202 */ /* 0x000fe20000000f00 */
[----:B------:R-:W-:-:S03]  /*4edf0*/  IMAD.WIDE.U32 R80, R53, R156, RZ ;  /* 0x0000009c35507225 */ /* 0x000fc600078e00ff */
[----:B------:R-:W-:Y:S01]  /*4ee00*/  IADD3.X R157, P5, PT, R157, R74, RZ, P5, !PT ;  /* 0x0000004a9d9d7210 */ /* 0x000fe20002fbe4ff */
[----:B------:R-:W-:Y:S02]  /*4ee10*/  IMAD.MOV.U32 R148, RZ, RZ, R79 ;  /* 0x000000ffff947224 */ /* 0x000fe400078e004f */
[----:B------:R-:W-:Y:S02]  /*4ee20*/  IMAD R159, R69, R54, R80 ;  /* 0x00000036459f7224 */ /* 0x000fe400078e0250 */
[----:B------:R-:W-:-:S04]  /*4ee30*/  IMAD.WIDE.U32.X R148, R71, R61, R148, P2 ;  /* 0x0000003d47947225 */ /* 0x000fc800010e0494 */
[----:B------:R-:W-:-:S04]  /*4ee40*/  IMAD.WIDE.U32 R154, R54, R156, RZ ;  /* 0x0000009c369a7225 */ /* 0x000fc800078e00ff */
[----:B------:R-:W-:Y:S01]  /*4ee50*/  IMAD.WIDE.U32 R78, R51, R143, RZ ;  /* 0x0000008f334e7225 */ /* 0x000fe200078e00ff */
[----:B------:R-:W-:-:S03]  /*4ee60*/  IADD3 R159, PT, PT, R155, R159, RZ ;  /* 0x0000009f9b9f7210 */ /* 0x000fc60007ffe0ff */
[----:B------:R-:W-:-:S04]  /*4ee70*/  IMAD.WIDE.U32 R80, P2, R69, R54, R80 ;  /* 0x0000003645507225 */ /* 0x000fc80007840050 */
[----:B------:R-:W-:Y:S01]  /*4ee80*/  IMAD.WIDE.U32.X R144, R64, R60, R144, P1 ;  /* 0x0000003c40907225 */ /* 0x000fe200008e0490 */
[----:B------:R-:W-:-:S03]  /*4ee90*/  IADD3 R160, P1, PT, R154, R78, RZ ;  /* 0x0000004e9aa07210 */ /* 0x000fc60007f3e0ff */
[----:B------:R-:W-:Y:S01]  /*4eea0*/  IMAD.X R75, RZ, RZ, RZ, P6 ;  /* 0x000000ffff4b7224 */ /* 0x000fe200030e06ff */
[----:B------:R-:W-:Y:S01]  /*4eeb0*/  IADD3 RZ, P6, PT, R155, R80, RZ ;  /* 0x000000509bff7210 */ /* 0x000fe20007fde0ff */
[----:B------:R-:W-:Y:S01]  /*4eec0*/  IMAD.WIDE.U32 R146, R64, R58, RZ ;  /* 0x0000003a40927225 */ /* 0x000fe200078e00ff */
[----:B------:R-:W-:-:S03]  /*4eed0*/  IADD3.X R165, P3, P5, R148, R150, R144, P5, P3 ;  /* 0x0000009694a57210 */ /* 0x000fc60002d66490 */
[----:B------:R-:W-:Y:S01]  /*4eee0*/  IMAD.WIDE.U32 R154, R71, R136, RZ ;  /* 0x00000088479a7225 */ /* 0x000fe200078e00ff */
[----:B------:R-:W-:-:S03]  /*4eef0*/  IADD3.X R166, PT, PT, R149, R151, R145, P3, P5 ;  /* 0x0000009795a67210 */ /* 0x000fc60001fea491 */
        /* <DEDUP_REMOVED lines=9> */
[C---:B------:R-:W-:Y:S01]  /*4ef90*/  IADD3 RZ, P5, PT, R145.reuse, R154, RZ ;  /* 0x0000009a91ff7210 */ /* 0x040fe20007fbe0ff */
        /* <DEDUP_REMOVED lines=27> */
[----:B------:R-:W-:-:S03]  /*4f150*/  IADD3.X R147, PT, PT, RZ, RZ, RZ, P2, !PT ;  /* 0x000000ffff937210 */ /* 0x000fc600017fe4ff */
[----:B------:R-:W-:Y:S01]  /*4f160*/  IMAD.WIDE.U32.X R154, R70, R56, R154, P0 ;  /* 0x00000038469a7225 */ /* 0x000fe200000e049a */
[----:B------:R-:W-:Y:S02]  /*4f170*/  IADD3 RZ, P0, PT, R75, R150, RZ ;  /* 0x000000964bff7210 */ /* 0x000fe40007f1e0ff */
[----:B------:R-:W-:Y:S01]  /*4f180*/  MOV R150, R149 ;  /* 0x0000009500967202 */ /* 0x000fe20000000f00 */
[----:B------:R-:W-:-:S04]  /*4f190*/  IMAD.WIDE.U32 R76, R71, R58, RZ ;  /* 0x0000003a474c7225 */ /* 0x000fc800078e00ff */
[----:B------:R-:W-:Y:S02]  /*4f1a0*/  IMAD.MOV.U32 R78, RZ, RZ, R151 ;  /* 0x000000ffff4e7224 */ /* 0x000fe400078e0097 */
[----:B------:R-:W-:Y:S01]  /*4f1b0*/  IMAD.IADD R148, R153, 0x1, R167 ;  /* 0x0000000199947824 */ /* 0x000fe200078e02a7 */
[----:B------:R-:W-:Y:S01]  /*4f1c0*/  IADD3 R153, P3, PT, R158, R152, RZ ;  /* 0x000000989e997210 */ /* 0x000fe20007f7e0ff */
[----:B------:R-:W-:-:S03]  /*4f1d0*/  IMAD.WIDE.U32 R144, R66, R58, RZ ;  /* 0x0000003a42907225 */ /* 0x000fc600078e00ff */
[----:B------:R-:W-:Y:S01]  /*4f1e0*/  IADD3.X R157, P3, PT, R157, R148, RZ, P3, !PT ;  /* 0x000000949d9d7210 */ /* 0x000fe20001f7e4ff */
[----:B------:R-:W-:Y:S01]  /*4f1f0*/  IMAD R167, R66, R59, R76 ;  /* 0x0000003b42a77224 */ /* 0x000fe200078e024c */
[----:B------:R-:W-:Y:S01]  /*4f200*/  IADD3 R152, P2, PT, R160, R144, RZ ;  /* 0x00000090a0987210 */ /* 0x000fe20007f5e0ff */
[----:B------:R-:W-:-:S04]  /*4f210*/  IMAD.WIDE.U32.X R78, R65, R62, R78, P0 ;  /* 0x0000003e414e7225 */ /* 0x000fc800000e044e */
[----:B------:R-:W-:-:S04]  /*4f220*/  IMAD.WIDE.U32 R76, P0, R66, R59, R76 ;  /* 0x0000003b424c7225 */ /* 0x000fc8000780004c */
[----:B------:R-:W-:Y:S01]  /*4f230*/  IMAD.X R151, RZ, RZ, RZ, P5 ;  /* 0x000000ffff977224 */ /* 0x000fe200028e06ff */
[C---:B------:R-:W-:Y:S01]  /*4f240*/  IADD3 RZ, P5, PT, R145.reuse, R76, RZ ;  /* 0x0000004c91ff7210 */ /* 0x040fe20007fbe0ff */
[----:B------:R-:W-:Y:S02]  /*4f250*/  IMAD.IADD R160, R145, 0x1, R167 ;  /* 0x0000000191a07824 */ /* 0x000fe400078e02a7 */
[----:B------:R-:W-:Y:S01]  /*4f260*/  IMAD.X R81, RZ, RZ, RZ, P0 ;  /* 0x000000ffff517224 */ /* 0x000fe200000e06ff */
[----:B------:R-:W-:Y:S01]  /*4f270*/  IADD3 R158, P0, PT, R153, R74, RZ ;  /* 0x0000004a999e7210 */ /* 0x000fe20007f1e0ff */
[----:B------:R-:W-:Y:S01]  /*4f280*/  IMAD.IADD R76, R75, 0x1, R169 ;  /* 0x000000014b4c7824 */ /* 0x000fe200078e02a9 */
[----:B------:R-:W-:Y:S01]  /*4f290*/  IADD3.X R160, P2, PT, R159, R160, RZ, P2, !PT ;  /* 0x000000a09fa07210 */ /* 0x000fe2000175e4ff */
[----:B------:R-:W-:Y:S02]  /*4f2a0*/  IMAD.MOV.U32 R80, RZ, RZ, R77 ;  /* 0x000000ffff507224 */ /* 0x000fe400078e004d */
[----:B------:R-:W-:Y:S01]  /*4f2b0*/  IMAD.WIDE.U32 R144, R54, R143, RZ ;  /* 0x0000008f36907225 */ /* 0x000fe200078e00ff */
[----:B------:R-:W-:-:S03]  /*4f2c0*/  IADD3.X R159, P0, PT, R157, R76, RZ, P0, !PT ;  /* 0x0000004c9d9f7210 */ /* 0x000fc6000071e4ff */
        /* <DEDUP_REMOVED lines=16> */
[----:B------:R-:W-:Y:S01]  /*4f3d0*/  IMAD.WIDE.U32 R76, P4, R64, R54, R76 ;  /* 0x00000036404c7225 */ /* 0x000fe2000788004c */
[----:B------:R-:W-:-:S03]  /*4f3e0*/  MOV R148, R75 ;  /* 0x0000004b00947202 */ /* 0x000fc60000000f00 */
[----:B------:R-:W-:Y:S01]  /*4f3f0*/  IMAD.WIDE.U32 R146, R65, R134, RZ ;  /* 0x0000008641927225 */ /* 0x000fe200078e00ff */
[----:B------:R-:W-:-:S03]  /*4f400*/  IADD3 R166, P5, PT, R145, R76, RZ ;  /* 0x0000004c91a67210 */ /* 0x000fc60007fbe0ff */
[----:B------:R-:W-:-:S04]  /*4f410*/  IMAD.WIDE.U32 R80, R68, R138, RZ ;  /* 0x0000008a44507225 */ /* 0x000fc800078e00ff */
[----:B------:R-:W-:-:S04]  /*4f420*/  IMAD.WIDE.U32 R78, P2, R68, R61, R78 ;  /* 0x0000003d444e7225 */ /* 0x000fc8000784004e */
[----:B------:R-:W-:Y:S01]  /*4f430*/  IMAD.IADD R157, R157, 0x1, R149 ;  /* 0x000000019d9d7824 */ /* 0x000fe200078e0295 */
[----:B------:R-:W-:Y:S01]  /*4f440*/  IADD3.X R149, PT, PT, RZ, RZ, RZ, P6, !PT ;  /* 0x000000ffff957210 */ /* 0x000fe200037fe4ff */
[----:B------:R-:W-:Y:S01]  /*4f450*/  IMAD R169, R67, R56, R146 ;  /* 0x0000003843a97224 */ /* 0x000fe200078e0292 */
[----:B------:R-:W-:Y:S01]  /*4f460*/  IADD3 RZ, P6, PT, R81, R78, RZ ;  /* 0x0000004e51ff7210 */ /* 0x000fe20007fde0ff */
[----:B------:R-:W-:Y:S01]  /*4f470*/  IMAD.WIDE.U32 R144, R67, R134, RZ ;  /* 0x0000008643907225 */ /* 0x000fe200078e00ff */
[----:B------:R-:W-:-:S03]  /*4f480*/  IADD3.X R157, P0, PT, R166, R157, RZ, P0, !PT ;  /* 0x0000009da69d7210 */ /* 0x000fc6000071e4ff */
        /* <DEDUP_REMOVED lines=10> */
[----:B------:R-:W-:-:S02]  /*4f530*/  IMAD.IADD R162, R145, 0x1, R169 ;  /* 0x0000000191a27824 */ /* 0x000fc400078e02a9 */
[----:B------:R-:W-:-:S04]  /*4f540*/  IMAD.WIDE.U32 R78, R70, R136, RZ ;  /* 0x00000088464e7225 */ /* 0x000fc800078e00ff */
[----:B------:R-:W-:Y:S02]  /*4f550*/  IMAD.MOV.U32 R74, RZ, RZ, R147 ;  /* 0x000000ffff4a7224 */ /* 0x000fe400078e0093 */
[----:B------:R-:W-:-:S04]  /*4f560*/  IMAD.WIDE.U32 R80, R68, R136, RZ ;  /* 0x0000008844507225 */ /* 0x000fc800078e00ff */
[----:B------:R-:W-:Y:S02]  /*4f570*/  IMAD R147, R68, R60, R78 ;  /* 0x0000003c44937224 */ /* 0x000fe400078e024e */
[----:B------:R-:W-:-:S03]  /*4f580*/  IMAD.WIDE.U32.X R74, R65, R56, R74, P6 ;  /* 0x00000038414a7225 */ /* 0x000fc600030e044a */
[----:B------:R-:W-:Y:S01]  /*4f590*/  IADD3 R168, PT, PT, R81, R147, RZ ;  /* 0x0000009351a87210 */ /* 0x000fe20007ffe0ff */
[----:B------:R-:W-:Y:S01]  /*4f5a0*/  IMAD.WIDE.U32.X R148, R69, R57, R148, P3 ;  /* 0x0000003945947225 */ /* 0x000fe200018e0494 */
[----:B------:R-:W-:-:S03]  /*4f5b0*/  IADD3.X R163, P3, PT, R163, R162, RZ, P1, !PT ;  /* 0x000000a2a3a37210 */ /* 0x000fc60000f7e4ff */
[----:B------:R-:W-:Y:S01]  /*4f5c0*/  IMAD.WIDE.U32 R78, P6, R68, R60, R78 ;  /* 0x0000003c444e7225 */ /* 0x000fe200078c004e */
[----:B------:R-:W-:-:S03]  /*4f5d0*/  IADD3.X R161, P2, P3, R74, R161, R150, P3, P2 ;  /* 0x000000a14aa17210 */ /* 0x000fc60001b44496 */
[----:B------:R-:W-:Y:S01]  /*4f5e0*/  IMAD.MOV.U32 R144, RZ, RZ, R77 ;  /* 0x000000ffff907224 */ /* 0x000fe200078e004d */
[----:B------:R-:W-:Y:S01]  /*4f5f0*/  IADD3.X R164, PT, PT, R75, R164, R151, P2, P3 ;  /* 0x000000a44ba47210 */ /* 0x000fe200017e6497 */
[----:B------:R-:W-:-:S04]  /*4f600*/  IMAD.WIDE.U32 R146, R65, R138, RZ ;  /* 0x0000008a41927225 */ /* 0x000fc800078e00ff */
[----:B------:R-:W-:-:S04]  /*4f610*/  IMAD.WIDE.U32 R76, R71, R51, RZ ;  /* 0x00000033474c7225 */ /* 0x000fc800078e00ff */
[----:B------:R-:W-:Y:S01]  /*4f620*/  IMAD.X R145, RZ, RZ, RZ, P4 ;  /* 0x000000ffff917224 */ /* 0x000fe200020e06ff */
[----:B------:R-:W-:Y:S01]  /*4f630*/  IADD3 RZ, P4, PT, R81, R78, RZ ;  /* 0x0000004e51ff7210 */ /* 0x000fe20007f9e0ff */
[----:B------:R-:W-:Y:S01]  /*4f640*/  IMAD.WIDE.U32 R74, R70, R58, RZ ;  /* 0x0000003a464a7225 */ /* 0x000fe200078e00ff */
[----:B------:R-:W-:-:S03]  /*4f650*/  IADD3 R78, P1, PT, R152, R80, RZ ;  /* 0x00000050984e7210 */ /* 0x000fc60007f3e0ff */
[CC--:B------:R-:W-:Y:S01]  /*4f660*/  IMAD R169, R67.reuse, R61.reuse, R146 ;  /* 0x0000003d43a97224 */ /* 0x0c0fe200078e0292 */
[----:B------:R-:W-:Y:S01]  /*4f670*/  IADD3.X R160, P1, PT, R160, R168, RZ, P1, !PT ;  /* 0x000000a8a0a07210 */ /* 0x000fe20000f3e4ff */
[----:B------:R-:W-:Y:S02]  /*4f680*/  IMAD R171, R66, R52, R76 ;  /* 0x0000003442ab7224 */ /* 0x000fe400078e024c */
[----:B------:R-:W-:-:S04]  /*4f690*/  IMAD.WIDE.U32 R146, P2, R67, R61, R146 ;  /* 0x0000003d43927225 */ /* 0x000fc80007840092 */
[----:B------:R-:W-:Y:S01]  /*4f6a0*/  IMAD.WIDE.U32 R76, P3, R66, R52, R76 ;  /* 0x00000034424c7225 */ /* 0x000fe2000786004c */
[----:B------:R-:W-:-:S03]  /*4f6b0*/  IADD3.X R151, PT, PT, RZ, RZ, RZ, P2, !PT ;  /* 0x000000ffff977210 */ /* 0x000fc600017fe4ff */
[----:B------:R-:W-:-:S04]  /*4f6c0*/  IMAD.WIDE.U32 R80, R66, R51, RZ ;  /* 0x0000003342507225 */ /* 0x000fc800078e00ff */
[C-C-:B------:R-:W-:Y:S01]  /*4f6d0*/  IMAD R173, R68.reuse, R59, R74.reuse ;  /* 0x0000003b44ad7224 */ /* 0x140fe200078e024a */
[----:B------:R-:W-:Y:S01]  /*4f6e0*/  IADD3 R165, P2, PT, R165, R80, RZ ;  /* 0x00000050a5a57210 */ /* 0x000fe20007f5e0ff */
[----:B------:R-:W-:Y:S01]  /*4f6f0*/  IMAD.X R69, RZ, RZ, RZ, P6 ;  /* 0x000000ffff457224 */ /* 0x000fe200030e06ff */
[----:B------:R-:W-:Y:S01]  /*4f700*/  MOV R80, R77 ;  /* 0x0000004d00507202 */ /* 0x000fe20000000f00 */
[----:B------:R-:W-:Y:S01]  /*4f710*/  IMAD.WIDE.U32 R74, P6, R68, R59, R74 ;  /* 0x0000003b444a7225 */ /* 0x000fe200078c004a */
[----:B------:R-:W-:Y:S02]  /*4f720*/  SHF.L.W.U32.HI R77, R63, 0xd, R72 ;  /* 0x0000000d3f4d7819 */ /* 0x000fe40000010e48 */
[----:B------:R-:W-:Y:S01]  /*4f730*/  SHF.L.W.U32.HI R72, R72, 0xd, R73 ;  /* 0x0000000d48487819 */ /* 0x000fe20000010e49 */
[----:B------:R-:W-:-:S04]  /*4f740*/  IMAD.WIDE.U32 R152, R68, R58, RZ ;  /* 0x0000003a44987225 */ /* 0x000fc800078e00ff */
[----:B------:R-:W-:Y:S01]  /*4f750*/  IMAD.WIDE.U32.X R144, R64, R53, R144, P5 ;  /* 0x0000003540907225 */ /* 0x000fe200028e0490 */
[----:B------:R-:W-:-:S03]  /*4f760*/  IADD3 RZ, P5, PT, R81, R76, RZ ;  /* 0x0000004c51ff7210 */ /* 0x000fc60007fbe0ff */
[----:B------:R-:W-:Y:S01]  /*4f770*/  IMAD.IADD R170, R81, 0x1, R171 ;  /* 0x0000000151aa7824 */ /* 0x000fe200078e02ab */
[----:B------:R-:W-:Y:S01]  /*4f780*/  IADD3.X R81, PT, PT, RZ, RZ, RZ, P3, !PT ;  /* 0x000000ffff517210 */ /* 0x000fe20001ffe4ff */
[C---:B------:R-:W-:Y:S01]  /*4f790*/  IMAD.IADD R64, R153.reuse, 0x1, R173 ;  /* 0x0000000199407824 */ /* 0x040fe200078e02ad */
[----:B------:R-:W-:Y:S01]  /*4f7a0*/  IADD3 RZ, P3, PT, R153, R74, RZ ;  /* 0x0000004a99ff7210 */ /* 0x000fe20007f7e0ff */
[----:B------:R-:W-:Y:S01]  /*4f7b0*/  IMAD.X R153, RZ, RZ, RZ, P6 ;  /* 0x000000ffff997224 */ /* 0x000fe200030e06ff */
[----:B------:R-:W-:Y:S01]  /*4f7c0*/  IADD3 R165, P6, PT, R165, R152, RZ ;  /* 0x00000098a5a57210 */ /* 0x000fe20007fde0ff */
[----:B------:R-:W-:Y:S02]  /*4f7d0*/  IMAD.MOV.U32 R68, RZ, RZ, R79 ;  /* 0x000000ffff447224 */ /* 0x000fe400078e004f */
[----:B------:R-:W-:Y:S02]  /*4f7e0*/  IMAD.MOV.U32 R152, RZ, RZ, R75 ;  /* 0x000000ffff987224 */ /* 0x000fe400078e004b */
[----:B------:R-:W-:Y:S01]  /*4f7f0*/  IMAD.WIDE.U32.X R80, R71, R52, R80, P5 ;  /* 0x0000003447507225 */ /* 0x000fe200028e0450 */
[----:B------:R-:W-:-:S03]  /*4f800*/  IADD3 R162, P5, PT, R77, R158, RZ ;  /* 0x0000009e4da27210 */ /* 0x000fc60007fbe0ff */
[----:B------:R-:W-:-:S04]  /*4f810*/  IMAD.WIDE.U32.X R68, R70, R60, R68, P4 ;  /* 0x0000003c46447225 */ /* 0x000fc800020e0444 */
[----:B------:R-:W-:-:S04]  /*4f820*/  IMAD.WIDE.U32 R74, R65, R136, RZ ;  /* 0x00000088414a7225 */ /* 0x000fc800078e00ff */
[----:B------:R-:W-:Y:S01]  /*4f830*/  IMAD.WIDE.U32.X R70, R70, R59, R152, P3 ;  /* 0x0000003b46467225 */ /* 0x000fe200018e0498 */
[----:B------:R-:W-:-:S03]  /*4f840*/  IADD3.X R72, P3, PT, R72, R159, RZ, P5, !PT ;  /* 0x0000009f48487210 */ /* 0x000fc60002f7e4ff */
[----:B------:R-:W-:Y:S01]  /*4f850*/  IMAD.WIDE.U32 R76, R67, R138, RZ ;  /* 0x0000008a434c7225 */ /* 0x000fe200078e00ff */
[----:B------:R-:W-:Y:S02]  /*4f860*/  LEA.HI.X R143, P3, R73, R143, RZ, 0xd, P3 ;  /* 0x0000008f498f7211 */ /* 0x000fe40001876cff */
[----:B------:R-:W-:Y:S01]  /*4f870*/  IADD3.X R73, P2, PT, R157, R170, RZ, P2, !PT ;  /* 0x000000aa9d497210 */ /* 0x000fe2000175e4ff */
[--C-:B------:R-:W-:Y:S01]  /*4f880*/  IMAD R79, R67, R60, R74.reuse ;  /* 0x0000003c434f7224 */ /* 0x100fe200078e024a */
[----:B------:R-:W-:Y:S01]  /*4f890*/  IADD3 RZ, P5, PT, R77, R146, RZ ;  /* 0x000000924dff7210 */ /* 0x000fe20007fbe0ff */
[----:B------:R-:W-:Y:S01]  /*4f8a0*/  IMAD.WIDE.U32 R74, P4, R67, R60, R74 ;  /* 0x0000003c434a7225 */ /* 0x000fe2000788004a */
[----:B------:R-:W-:Y:S02]  /*4f8b0*/  SHF.L.W.U32.HI R146, R72, 0xd, R143 ;  /* 0x0000000d48927819 */ /* 0x000fe40000010e8f */
[----:B------:R-:W-:Y:S01]  /*4f8c0*/  IADD3.X R64, P6, PT, R73, R64, RZ, P6, !PT ;  /* 0x0000004049407210 */ /* 0x000fe200037de4ff */
[----:B------:R-:W-:Y:S01]  /*4f8d0*/  IMAD.MOV.U32 R150, RZ, RZ, R147 ;  /* 0x000000ffff967224 */ /* 0x000fe200078e0093 */
[----:B------:R-:W-:Y:S01]  /*4f8e0*/  IADD3 R147, PT, PT, R146, R167, RZ ;  /* 0x000000a792937210 */ /* 0x000fe20007ffe0ff */
[----:B------:R-:W-:-:S04]  /*4f8f0*/  IMAD.WIDE.U32 R66, R67, R136, RZ ;  /* 0x0000008843427225 */ /* 0x000fc800078e00ff */
[----:B------:R-:W-:Y:S01]  /*4f900*/  IMAD.IADD R169, R77, 0x1, R169 ;  /* 0x000000014da97824 */ /* 0x000fe200078e02a9 */
[----:B------:R-:W-:Y:S01]  /*4f910*/  IADD3.X R77, PT, PT, RZ, RZ, RZ, P4, !PT ;  /* 0x000000ffff4d7210 */ /* 0x000fe200027fe4ff */
[----:B------:R-:W-:Y:S01]  /*4f920*/  IMAD.X R154, RZ, RZ, R154, P3 ;  /* 0x000000ffff9a7224 */ /* 0x000fe200018e069a */
[----:B------:R-:W-:Y:S01]  /*4f930*/  IADD3 R78, P4, PT, R78, R76, RZ ;  /* 0x0000004c4e4e7210 */ /* 0x000fe20007f9e0ff */
[----:B------:R-:W-:Y:S01]  /*4f940*/  IMAD.WIDE.U32.X R150, R65, R61, R150, P5 ;  /* 0x0000003d41967225 */ /* 0x000fe200028e0496 */
[----:B------:R-:W-:Y:S02]  /*4f950*/  IADD3 RZ, P5, PT, R67, R74, RZ ;  /* 0x0000004a43ff7210 */ /* 0x000fe40007fbe0ff */
[----:B------:R-:W-:Y:S02]  /*4f960*/  MOV R76, R75 ;  /* 0x0000004b004c7202 */ /* 0x000fe40000000f00 */
[----:B------:R-:W-:Y:S02]  /*4f970*/  SHF.L.W.U32.HI R74, R143, 0xd, R154 ;  /* 0x0000000d8f4a7819 */ /* 0x000fe40000010e9a */
[----:B------:R-:W-:Y:S01]  /*4f980*/  IADD3 RZ, P3, PT, R146, R167, RZ ;  /* 0x000000a792ff7210 */ /* 0x000fe20007f7e0ff */
[----:B------:R-:W-:Y:S01]  /*4f990*/  IMAD.WIDE.U32.X R76, R65, R60, R76, P5 ;  /* 0x0000003c414c7225 */ /* 0x000fe200028e044c */
[----:B------:R-:W-:-:S02]  /*4f9a0*/  LOP3.LUT R143, R63, 0x7ffff, RZ, 0xc0, !PT ;  /* 0x0007ffff3f8f7812 */ /* 0x000fc400078ec0ff */
[----:B------:R-:W-:Y:S01]  /*4f9b0*/  IADD3.X R74, P5, PT, R74, R163, RZ, P3, !PT ;  /* 0x000000a34a4a7210 */ /* 0x000fe20001fbe4ff */
[----:B------:R-:W-:Y:S01]  /*4f9c0*/  IMAD.IADD R65, R67, 0x1, R79 ;  /* 0x0000000143417824 */ /* 0x000fe200078e024f */
[----:B------:R-:W-:Y:S02]  /*4f9d0*/  IADD3 R165, P3, PT, R165, R66, RZ ;  /* 0x00000042a5a57210 */ /* 0x000fe40007f7e0ff */
[----:B------:R-:W-:Y:S02]  /*4f9e0*/  LEA.HI.X R161, P5, R154, R161, RZ, 0xd, P5 ;  /* 0x000000a19aa17211 */ /* 0x000fe400028b6cff */
[----:B------:R-:W-:Y:S02]  /*4f9f0*/  IADD3.X R79, P0, P2, R80, R148, R144, P2, P0 ;  /* 0x00000094504f7210 */ /* 0x000fe40001200490 */
[----:B------:R-:W-:Y:S01]  /*4fa00*/  IADD3.X R144, P3, PT, R64, R65, RZ, P3, !PT ;  /* 0x0000004140907210 */ /* 0x000fe20001f7e4ff */
[----:B------:R-:W-:Y:S01]  /*4fa10*/  IMAD.X R164, RZ, RZ, R164, P5 ;  /* 0x000000ffffa47224 */ /* 0x000fe200028e06a4 */
[----:B------:R-:W-:-:S02]  /*4fa20*/  SHF.L.W.U32.HI R65, R74, 0xd, R161 ;  /* 0x0000000d4a417819 */ /* 0x000fc40000010ea1 */
[----:B------:R-:W-:Y:S02]  /*4fa30*/  IADD3.X R67, P4, PT, R160, R169, RZ, P4, !PT ;  /* 0x000000a9a0437210 */ /* 0x000fe4000279e4ff */
[----:B------:R-:W-:Y:S01]  /*4fa40*/  IADD3.X R81, PT, PT, R81, R149, R145, P0, P2 ;  /* 0x0000009551517210 */ /* 0x000fe200007e4491 */
[----:B------:R-:W-:Y:S01]  /*4fa50*/  IMAD.WIDE.U32 R148, R147, 0x26, RZ ;  /* 0x0000002693947825 */ /* 0x000fe200078e00ff */
[----:B------:R-:W-:Y:S02]  /*4fa60*/  SHF.L.W.U32.HI R64, R161, 0xd, R164 ;  /* 0x0000000da1407819 */ /* 0x000fe40000010ea4 */
[----:B------:R-:W-:Y:S02]  /*4fa70*/  IADD3 RZ, P0, PT, R65, R78, RZ ;  /* 0x0000004e41ff7210 */ /* 0x000fe40007f1e0ff */
[----:B------:R-:W-:Y:S02]  /*4fa80*/  IADD3.X R155, P1, P4, R150, R155, R68, P4, P1 ;  /* 0x0000009b969b7210 */ /* 0x000fe40002422444 */
[----:B------:R-:W-:-:S02]  /*4fa90*/  LOP3.LUT R73, R74, 0x7ffff, RZ, 0xc0, !PT ;  /* 0x0007ffff4a497812 */ /* 0x000fc400078ec0ff */
[----:B------:R-:W-:Y:S01]  /*4faa0*/  IADD3.X R68, P0, PT, R64, R67, RZ, P0, !PT ;  /* 0x0000004340447210 */ /* 0x000fe2000071e4ff */
[----:B------:R-:W-:Y:S01]  /*4fab0*/  IMAD.IADD R64, R65, 0x1, R78 ;  /* 0x0000000141407824 */ /* 0x000fe200078e024e */
[----:B------:R-:W-:Y:S01]  /*4fac0*/  IADD3.X R79, P3, P6, R76, R79, R70, P3, P6 ;  /* 0x0000004f4c4f7210 */ /* 0x000fe20001e6c446 */
[----:B------:R-:W-:Y:S01]  /*4fad0*/  IMAD.WIDE.U32 R66, R73, R147, RZ ;  /* 0x0000009349427225 */ /* 0x000fe200078e00ff */
[----:B------:R-:W-:Y:S02]  /*4fae0*/  LOP3.LUT R74, R68, 0x7ffff, RZ, 0xc0, !PT ;  /* 0x0007ffff444a7812 */ /* 0x000fe400078ec0ff */
[----:B------:R-:W-:Y:S01]  /*4faf0*/  IADD3.X R146, PT, PT, R151, R156, R69, P1, P4 ;  /* 0x0000009c97927210 */ /* 0x000fe20000fe8445 */
[C---:B------:R-:W-:Y:S01]  /*4fb00*/  IMAD R75, R73.reuse, 0x26, RZ ;  /* 0x00000026494b7824 */ /* 0x040fe200078e02ff */
[----:B------:R-:W-:Y:S01]  /*4fb10*/  LEA.HI.X R69, P0, R164, R155, RZ, 0xd, P0 ;  /* 0x0000009ba4457211 */ /* 0x000fe20000016cff */
[----:B------:R-:W-:Y:S01]  /*4fb20*/  IMAD.WIDE.U32 R66, P1, R73, R147, R66 ;  /* 0x0000009349427225 */ /* 0x000fe20007820042 */
[----:B------:R-:W-:-:S02]  /*4fb30*/  IADD3.X R80, PT, PT, R77, R81, R71, P3, P6 ;  /* 0x000000514d507210 */ /* 0x000fc40001fec447 */
[----:B------:R-:W-:Y:S01]  /*4fb40*/  IADD3.X R146, PT, PT, RZ, R146, RZ, P0, !PT ;  /* 0x00000092ff927210 */ /* 0x000fe200007fe4ff */
[----:B------:R-:W-:Y:S01]  /*4fb50*/  IMAD.WIDE.U32 R70, R74, R148, RZ ;  /* 0x000000944a467225 */ /* 0x000fe200078e00ff */
[----:B------:R-:W-:Y:S02]  /*4fb60*/  SHF.L.W.U32.HI R68, R68, 0xd, R69 ;  /* 0x0000000d44447819 */ /* 0x000fe40000010e45 */
[----:B------:R-:W-:Y:S01]  /*4fb70*/  SHF.L.W.U32.HI R69, R69, 0xd, R146 ;  /* 0x0000000d45457819 */ /* 0x000fe20000010e92 */
[----:B------:R-:W-:Y:S01]  /*4fb80*/  IMAD.IADD R174, R149, 0x1, R75 ;  /* 0x0000000195ae7824 */ /* 0x000fe200078e024b */
[----:B------:R-:W-:Y:S01]  /*4fb90*/  IADD3 RZ, P0, PT, R68, R165, RZ ;  /* 0x000000a544ff7210 */ /* 0x000fe20007f1e0ff */
[----:B------:R-:W-:-:S03]  /*4fba0*/  IMAD.WIDE.U32 R156, R147, R147, RZ ;  /* 0x00000093939c7225 */ /* 0x000fc600078e00ff */
[----:B------:R-:W-:Y:S01]  /*4fbb0*/  IADD3.X R75, P0, PT, R69, R144, RZ, P0, !PT ;  /* 0x00000090454b7210 */ /* 0x000fe2000071e4ff */
[----:B------:R-:W-:Y:S01]  /*4fbc0*/  IMAD.X R77, RZ, RZ, RZ, P1 ;  /* 0x000000ffff4d7224 */ /* 0x000fe200008e06ff */
[----:B------:R-:W-:Y:S01]  /*4fbd0*/  IADD3 R65, P5, PT, R157, R66, RZ ;  /* 0x000000429d417210 */ /* 0x000fe20007fbe0ff */
[----:B------:R-:W-:Y:S01]  /*4fbe0*/  IMAD.WIDE.U32 R70, P1, R174, R64, R70 ;  /* 0x00000040ae467225 */ /* 0x000fe20007820046 */
[----:B------:R-:W-:-:S03]  /*4fbf0*/  LEA.HI.X R146, P0, R146, R79, RZ, 0xd, P0 ;  /* 0x0000004f92927211 */ /* 0x000fc60000016cff */
[----:B------:R-:W-:Y:S01]  /*4fc00*/  IMAD.WIDE.U32 R160, R64, 0x13, RZ ;  /* 0x0000001340a07825 */ /* 0x000fe200078e00ff */
[----:B------:R-:W-:Y:S02]  /*4fc10*/  IADD3.X R69, PT, PT, RZ, RZ, RZ, P1, !PT ;  /* 0x000000ffff457210 */ /* 0x000fe40000ffe4ff */
[----:B------:R-:W-:Y:S01]  /*4fc20*/  SHF.L.W.U32.HI R63, R75, 0xd, R146 ;  /* 0x0000000d4b3f7819 */ /* 0x000fe20000010e92 */
[----:B------:R-:W-:Y:S02]  /*4fc30*/  IMAD.IADD R66, R68, 0x1, R165 ;  /* 0x0000000144427824 */ /* 0x000fe400078e02a5 */
[----:B------:R-:W-:Y:S02]  /*4fc40*/  IMAD.MOV.U32 R68, RZ, RZ, R71 ;  /* 0x000000ffff447224 */ /* 0x000fe400078e0047 */
[C---:B------:R-:W-:Y:S02]  /*4fc50*/  IMAD R71, R74.reuse, 0x13, RZ ;  /* 0x000000134a477824 */ /* 0x040fe400078e02ff */
[----:B------:R-:W-:-:S04]  /*4fc60*/  IMAD.WIDE.U32 R78, R74, R160, RZ ;  /* 0x000000a04a4e7225 */ /* 0x000fc800078e00ff */
[----:B------:R-:W-:Y:S02]  /*4fc70*/  IMAD.IADD R172, R161, 0x1, R71 ;  /* 0x00000001a1ac7824 */ /* 0x000fe400078e0247 */
[----:B------:R-:W-:Y:S01]  /*4fc80*/  IMAD.MOV.U32 R76, RZ, RZ, R67 ;  /* 0x000000ffff4c7224 */ /* 0x000fe200078e0043 */
[----:B------:R-:W-:Y:S01]  /*4fc90*/  IADD3.X R67, PT, PT, RZ, R80, RZ, P0, !PT ;  /* 0x00000050ff437210 */ /* 0x000fe200007fe4ff */
[----:B------:R-:W-:Y:S02]  /*4fca0*/  IMAD R175, R172, R64, R78 ;  /* 0x00000040acaf7224 */ /* 0x000fe400078e024e */
[----:B------:R-:W-:Y:S01]  /*4fcb0*/  IMAD.WIDE.U32 R158, R64, R148, RZ ;  /* 0x00000094409e7225 */ /* 0x000fe200078e00ff */
[----:B------:R-:W-:Y:S02]  /*4fcc0*/  SHF.L.W.U32.HI R146, R146, 0xd, R67 ;  /* 0x0000000d92927819 */ /* 0x000fe40000010e43 */
[----:B------:R-:W-:Y:S01]  /*4fcd0*/  LOP3.LUT R67, R75, 0x7ffff, RZ, 0xc0, !PT ;  /* 0x0007ffff4b437812 */ /* 0x000fe200078ec0ff */
[----:B------:R-:W-:Y:S01]  /*4fce0*/  IMAD.WIDE.U32 R144, R64, R160, RZ ;  /* 0x000000a040907225 */ /* 0x000fe200078e00ff */
[----:B------:R-:W-:-:S03]  /*4fcf0*/  IADD3 R157, P6, PT, R159, R70, RZ ;  /* 0x000000469f9d7210 */ /* 0x000fc60007fde0ff */
[----:B------:R-:W-:-:S04]  /*4fd00*/  IMAD.WIDE.U32 R78, P1, R172, R64, R78 ;  /* 0x00000040ac4e7225 */ /* 0x000fc8000782004e */
[----:B------:R-:W-:Y:S01]  /*4fd10*/  IMAD.WIDE.U32 R142, R63, 0x13, R142 ;  /* 0x000000133f8e7825 */ /* 0x000fe200078e008e */
[----:B------:R-:W-:Y:S02]  /*4fd20*/  IADD3 RZ, P2, PT, R145, R78, RZ ;  /* 0x0000004e91ff7210 */ /* 0x000fe40007f5e0ff */
[----:B------:R-:W-:Y:S01]  /*4fd30*/  LOP3.LUT R63, R72, 0x7ffff, RZ, 0xc0, !PT ;  /* 0x0007ffff483f7812 */ /* 0x000fe200078ec0ff */
[----:B------:R-:W-:Y:S01]  /*4fd40*/  IMAD.WIDE.U32 R80, R66, R148, RZ ;  /* 0x0000009442507225 */ /* 0x000fe200078e00ff */
[----:B------:R-:W-:-:S03]  /*4fd50*/  IADD3.X R153, PT, PT, RZ, RZ, RZ, P1, !PT ;  /* 0x000000ffff997210 */ /* 0x000fc60000ffe4ff */
[----:B------:R-:W-:Y:S01]  /*4fd60*/  IMAD.IADD R175, R145, 0x1, R175 ;  /* 0x0000000191af7824 */ /* 0x000fe200078e02af */
[----:B------:R-:W-:Y:S01]  /*4fd70*/  IADD3 R75, P0, PT, R80, R144, RZ ;  /* 0x00000090504b7210 */ /* 0x000fe20007f1e0ff */
[----:B------:R-:W-:-:S04]  /*4fd80*/  IMAD.WIDE.U32 R70, R64, 0x26, RZ ;  /* 0x0000002640467825 */ /* 0x000fc800078e00ff */
[----:B------:R-:W-:Y:S02]  /*4fd90*/  IMAD R145, R146, 0x13, RZ ;  /* 0x0000001392917824 */ /* 0x000fe400078e02ff */
[----:B------:R-:W-:Y:S02]  /*4fda0*/  IMAD R159, R74, 0x26, RZ ;  /* 0x000000264a9f7824 */ /* 0x000fe400078e02ff */
[----:B------:R-:W-:Y:S02]  /*4fdb0*/  IMAD.SHL.U32 R146, R142, 0x2, RZ ;  /* 0x000000028e927824 */ /* 0x000fe400078e00ff */
[----:B------:R-:W-:Y:S01]  /*4fdc0*/  IMAD.IADD R80, R143, 0x1, R145 ;  /* 0x000000018f507824 */ /* 0x000fe200078e0291 */
[----:B------:R-:W-:Y:S01]  /*4fdd0*/  IADD3 R159, PT, PT, R71, R159, RZ ;  /* 0x0000009f479f7210 */ /* 0x000fe20007ffe0ff */
[-C--:B------:R-:W-:Y:S01]  /*4fde0*/  IMAD.WIDE.U32 R150, R67, R70.reuse, RZ ;  /* 0x0000004643967225 */ /* 0x080fe200078e00ff */
[----:B------:R-:W-:Y:S02]  /*4fdf0*/  LOP3.LUT R146, R146, 0xfffffffe, RZ, 0xc0, !PT ;  /* 0xfffffffe92927812 */ /* 0x000fe400078ec0ff */
[----:B------:R-:W-:Y:S01]  /*4fe00*/  SHF.L.U64.HI R72, R142, 0x1, R80 ;  /* 0x000000018e487819 */ /* 0x000fe20000010250 */
[----:B------:R-:W-:Y:S01]  /*4fe10*/  IMAD.WIDE.U32 R70, R66, R70, RZ ;  /* 0x0000004642467225 */ /* 0x000fe200078e00ff */
[----:B------:R-:W-:-:S02]  /*4fe20*/  LEA.HI R78, P1, R80, R162, RZ, 0xd ;  /* 0x000000a2504e7211 */ /* 0x000fc400078368ff */
[----:B------:R-:W-:Y:S01]  /*4fe30*/  LOP3.LUT R72, R72, 0xfffff, RZ, 0xc0, !PT ;  /* 0x000fffff48487812 */ /* 0x000fe200078ec0ff */
[----:B------:R-:W-:Y:S01]  /*4fe40*/  IMAD.WIDE.U32 R150, P3, R159, R66, R150 ;  /* 0x000000429f967225 */ /* 0x000fe20007860096 */
[----:B------:R-:W-:-:S03]  /*4fe50*/  IADD3.X R63, PT, PT, RZ, R63, RZ, P1, !PT ;  /* 0x0000003fff3f7210 */ /* 0x000fc60000ffe4ff */
[----:B------:R-:W-:-:S04]  /*4fe60*/  IMAD.WIDE.U32 R162, R73, R146, RZ ;  /* 0x0000009249a27225 */ /* 0x000fc800078e00ff */
[----:B------:R-:W-:Y:S01]  /*4fe70*/  IMAD.MOV.U32 R152, RZ, RZ, R79 ;  /* 0x000000ffff987224 */ /* 0x000fe200078e004f */
[----:B------:R-:W-:Y:S01]  /*4fe80*/  IADD3 R79, P4, PT, R71, R150, RZ ;  /* 0x00000096474f7210 */ /* 0x000fe20007f9e0ff */
        /* <DEDUP_REMOVED lines=8> */
[----:B------:R-:W-:Y:S02]  /*4ff10*/  IMAD.X R167, RZ, RZ, RZ, P3 ;  /* 0x000000ffffa77224 */ /* 0x000fe400018e06ff */
[----:B------:R-:W-:-:S04]  /*4ff20*/  IMAD.WIDE.U32 R168, R78, R78, RZ ;  /* 0x0000004e4ea87225 */ /* 0x000fc800078e00ff */
[----:B------:R-:W-:-:S04]  /*4ff30*/  IMAD.WIDE.U32 R162, R78, 0x26, RZ ;  /* 0x000000264ea27825 */ /* 0x000fc800078e00ff */
[----:B------:R-:W-:Y:S02]  /*4ff40*/  IMAD R149, R63, 0x26, RZ ;  /* 0x000000263f957824 */ /* 0x000fe400078e02ff */
[----:B------:R-:W-:-:S04]  /*4ff50*/  IMAD.WIDE.U32 R164, P3, R78, R63, R154 ;  /* 0x0000003f4ea47225 */ /* 0x000fc8000786009a */
[----:B------:R-:W-:Y:S01]  /*4ff60*/  IMAD.WIDE.U32.X R144, R72, R73, R170, P1 ;  /* 0x0000004948907225 */ /* 0x000fe200008e04aa */
[----:B------:R-:W-:-:S03]  /*4ff70*/  IADD3 R171, P1, PT, R168, R70, RZ ;  /* 0x00000046a8ab7210 */ /* 0x000fc60007f3e0ff */
[----:B------:R-:W-:Y:S02]  /*4ff80*/  IMAD.IADD R176, R163, 0x1, R149 ;  /* 0x00000001a3b07824 */ /* 0x000fe400078e0295 */
[----:B------:R-:W-:Y:S01]  /*4ff90*/  IMAD.X R155, RZ, RZ, RZ, P3 ;  /* 0x000000ffff9b7224 */ /* 0x000fe200018e06ff */
[----:B------:R-:W-:Y:S01]  /*4ffa0*/  IADD3 RZ, P3, PT, R169, R164, RZ ;  /* 0x000000a4a9ff7210 */ /* 0x000fe20007f7e0ff */
[----:B------:R-:W-:Y:S01]  /*4ffb0*/  IMAD R163, R78, R63, R154 ;  /* 0x0000003f4ea37224 */ /* 0x000fe200078e029a */
[----:B------:R-:W-:Y:S01]  /*4ffc0*/  MOV R154, R165 ;  /* 0x000000a5009a7202 */ /* 0x000fe20000000f00 */
[----:B------:R-:W-:-:S04]  /*4ffd0*/  IMAD.WIDE.U32 R70, R67, R162, RZ ;  /* 0x000000a243467225 */ /* 0x000fc800078e00ff */
        /* <DEDUP_REMOVED lines=10> */
[----:B------:R-:W-:-:S03]  /*50080*/  IMAD.WIDE.U32 R148, P3, R174, R66, R148 ;  /* 0x00000042ae947225 */ /* 0x000fc60007860094 */
        /* <DEDUP_REMOVED lines=10> */
[----:B------:R-:W-:Y:S01]  /*50130*/  IMAD.WIDE.U32 R80, R66, R162, RZ ;  /* 0x000000a242507225 */ /* 0x000fe200078e00ff */
[----:B------:R-:W-:-:S03]  /*50140*/  MOV R162, R155 ;  /* 0x0000009b00a27202 */ /* 0x000fc60000000f00 */
        /* <DEDUP_REMOVED lines=12> */
[----:B------:R-:W-:-:S04]  /*50210*/  IMAD.WIDE.U32 R70, P6, R146, R63, R154 ;  /* 0x0000003f92467225 */ /* 0x000fc800078c009a */
[----:B------:R-:W-:Y:S01]  /*50220*/  IMAD.X R165, RZ, RZ, RZ, P1 ;  /* 0x000000ffffa57224 */ /* 0x000fe200008e06ff */
[----:B------:R-:W-:Y:S01]  /*50230*/  IADD3 R174, P1, PT, R75, R158, RZ ;  /* 0x0000009e4bae7210 */ /* 0x000fe20007f3e0ff */
[----:B------:R-:W-:Y:S02]  /*50240*/  IMAD.MOV.U32 R164, RZ, RZ, R145 ;  /* 0x000000ffffa47224 */ /* 0x000fe400078e0091 */
[----:B------:R-:W-:-:S04]  /*50250*/  IMAD.WIDE.U32 R150, R66, 0x13, RZ ;  /* 0x0000001342967825 */ /* 0x000fc800078e00ff */
[----:B------:R-:W-:Y:S02]  /*50260*/  IMAD R167, R146, R63, R154 ;  /* 0x0000003f92a77224 */ /* 0x000fe400078e029a */
[----:B------:R-:W-:Y:S02]  /*50270*/  IMAD R155, R67, 0x13, RZ ;  /* 0x00000013439b7824 */ /* 0x000fe400078e02ff */
[----:B------:R-:W-:Y:S01]  /*50280*/  IMAD.WIDE.U32.X R152, R172, R74, R152, P2 ;  /* 0x0000004aac987225 */ /* 0x000fe200010e0498 */
[C---:B------:R-:W-:Y:S02]  /*50290*/  IADD3 RZ, P2, PT, R159.reuse, R70, RZ ;  /* 0x000000469fff7210 */ /* 0x040fe40007f5e0ff */
[----:B------:R-:W-:Y:S01]  /*502a0*/  IADD3 R176, PT, PT, R159, R167, RZ ;  /* 0x000000a79fb07210 */ /* 0x000fe20007ffe0ff */
[----:B------:R-:W-:Y:S01]  /*502b0*/  IMAD.WIDE.U32.X R164, R79, R79, R164, P4 ;  /* 0x0000004f4fa47225 */ /* 0x000fe200020e04a4 */
[----:B------:R-:W-:Y:S02]  /*502c0*/  IADD3 R70, P4, PT, R177, R80, RZ ;  /* 0x00000050b1467210 */ /* 0x000fe40007f9e0ff */
[----:B------:R-:W-:Y:S01]  /*502d0*/  IADD3.X R176, P1, PT, R175, R176, RZ, P1, !PT ;  /* 0x000000b0afb07210 */ /* 0x000fe20000f3e4ff */
[----:B------:R-:W-:-:S02]  /*502e0*/  IMAD.IADD R178, R81, 0x1, R169 ;  /* 0x0000000151b27824 */ /* 0x000fc400078e02a9 */
[----:B------:R-:W-:Y:S01]  /*502f0*/  IMAD.IADD R75, R151, 0x1, R155 ;  /* 0x00000001974b7824 */ /* 0x000fe200078e029b */
[----:B------:R-:W-:Y:S01]  /*50300*/  IADD3.X R155, PT, PT, RZ, RZ, RZ, P6, !PT ;  /* 0x000000ffff9b7210 */ /* 0x000fe200037fe4ff */
[----:B------:R-:W-:-:S04]  /*50310*/  IMAD.WIDE.U32 R166, R67, R150, RZ ;  /* 0x0000009643a67225 */ /* 0x000fc800078e00ff */
[----:B------:R-:W-:Y:S01]  /*50320*/  IMAD.MOV.U32 R154, RZ, RZ, R71 ;  /* 0x000000ffff9a7224 */ /* 0x000fe200078e0047 */
[----:B------:R-:W-:Y:S01]  /*50330*/  IADD3.X R71, P4, PT, R157, R178, RZ, P4, !PT ;  /* 0x000000b29d477210 */ /* 0x000fe2000279e4ff */
[----:B------:R-:W-:-:S03]  /*50340*/  IMAD.WIDE.U32 R144, R66, R146, RZ ;  /* 0x0000009242907225 */ /* 0x000fc600078e00ff */
[----:B------:R-:W-:Y:S01]  /*50350*/  IADD3.X R68, P3, P4, R162, R164, R68, P4, P3 ;  /* 0x000000a4a2447210 */ /* 0x000fe20002466444 */
[----:B------:R-:W-:Y:S01]  /*50360*/  IMAD.WIDE.U32.X R154, R72, R63, R154, P2 ;  /* 0x0000003f489a7225 */ /* 0x000fe200010e049a */
[----:B------:R-:W-:Y:S02]  /*50370*/  IADD3 R169, P2, PT, R144, R156, RZ ;  /* 0x0000009c90a97210 */ /* 0x000fe40007f5e0ff */
[----:B------:R-:W-:Y:S01]  /*50380*/  IADD3.X R163, PT, PT, R163, R165, R69, P3, P4 ;  /* 0x000000a5a3a37210 */ /* 0x000fe20001fe8445 */
[----:B------:R-:W-:Y:S01]  /*50390*/  IMAD.WIDE.U32 R166, P6, R75, R66, R166 ;  /* 0x000000424ba67225 */ /* 0x000fe200078c00a6 */
[----:B------:R-:W-:Y:S02]  /*503a0*/  IADD3.X R152, P0, P1, R154, R152, R148, P1, P0 ;  /* 0x000000989a987210 */ /* 0x000fe40000900494 */
[----:B------:R-:W-:Y:S01]  /*503b0*/  SHF.L.W.U32.HI R69, R71, 0xd, R68 ;  /* 0x0000000d47457819 */ /* 0x000fe20000010e44 */
[----:B------:R-:W-:Y:S01]  /*503c0*/  IMAD.WIDE.U32 R158, R66, R150, RZ ;  /* 0x00000096429e7225 */ /* 0x000fe200078e00ff */
[----:B------:R-:W-:-:S02]  /*503d0*/  IADD3.X R81, PT, PT, RZ, RZ, RZ, P6, !PT ;  /* 0x000000ffff517210 */ /* 0x000fc400037fe4ff */
[----:B------:R-:W-:Y:S01]  /*503e0*/  IADD3.X R153, PT, PT, R155, R153, R149, P0, P1 ;  /* 0x000000999b997210 */ /* 0x000fe200007e2495 */
[----:B------:R-:W-:Y:S01]  /*503f0*/  IMAD.WIDE.U32 R156, R74, R146, RZ ;  /* 0x000000924a9c7225 */ /* 0x000fe200078e00ff */
[----:B------:R-:W-:Y:S02]  /*50400*/  IADD3 R159, P6, PT, R159, R166, RZ ;  /* 0x000000a69f9f7210 */ /* 0x000fe40007fde0ff */
[----:B------:R-:W-:Y:S01]  /*50410*/  SHF.L.W.U32.HI R163, R68, 0xd, R163 ;  /* 0x0000000d44a37819 */ /* 0x000fe20000010ea3 */
[----:B------:R-:W-:Y:S01]  /*50420*/  IMAD.MOV.U32 R80, RZ, RZ, R167 ;  /* 0x000000ffff507224 */ /* 0x000fe200078e00a7 */
[----:B------:R-:W-:Y:S01]  /*50430*/  IADD3 R162, P1, PT, R69, R174, RZ ;  /* 0x000000ae45a27210 */ /* 0x000fe20007f3e0ff */
[----:B------:R-:W-:Y:S01]  /*50440*/  IMAD.WIDE.U32 R166, R64, R146, RZ ;  /* 0x0000009240a67225 */ /* 0x000fe200078e00ff */
[----:B------:R-:W-:Y:S02]  /*50450*/  SHF.L.U64.HI R165, R78, 0x1, R63 ;  /* 0x000000014ea57819 */ /* 0x000fe4000001023f */
[----:B------:R-:W-:Y:S01]  /*50460*/  IADD3.X R163, P1, PT, R163, R176, RZ, P1, !PT ;  /* 0x000000b0a3a37210 */ /* 0x000fe20000f3e4ff */
[--C-:B------:R-:W-:Y:S01]  /*50470*/  IMAD R149, R72, R64, R156.reuse ;  /* 0x0000004048957224 */ /* 0x100fe200078e029c */
[----:B------:R-:W-:Y:S01]  /*50480*/  IADD3 R175, P0, PT, R166, R158, RZ ;  /* 0x0000009ea6af7210 */ /* 0x000fe20007f1e0ff */
[----:B------:R-:W-:Y:S01]  /*50490*/  IMAD.WIDE.U32 R156, P3, R72, R64, R156 ;  /* 0x00000040489c7225 */ /* 0x000fe2000786009c */
[----:B------:R-:W-:-:S02]  /*504a0*/  IADD3.X R144, P1, PT, RZ, R152, RZ, P1, !PT ;  /* 0x00000098ff907210 */ /* 0x000fc40000f3e4ff */
[----:B------:R-:W-:Y:S01]  /*504b0*/  LOP3.LUT R71, R71, 0x7ffff, RZ, 0xc0, !PT ;  /* 0x0007ffff47477812 */ /* 0x000fe200078ec0ff */
[----:B------:R-:W-:-:S04]  /*504c0*/  IMAD.WIDE.U32 R68, R67, R146, RZ ;  /* 0x0000009243447225 */ /* 0x000fc800078e00ff */
[C---:B------:R-:W-:Y:S01]  /*504d0*/  IMAD.IADD R158, R167.reuse, 0x1, R149 ;  /* 0x00000001a79e7824 */ /* 0x040fe200078e0295 */
[----:B------:R-:W-:Y:S01]  /*504e0*/  IADD3.X R149, PT, PT, RZ, RZ, RZ, P3, !PT ;  /* 0x000000ffff957210 */ /* 0x000fe20001ffe4ff */
[C-C-:B------:R-:W-:Y:S01]  /*504f0*/  IMAD R155, R72.reuse, R66, R68.reuse ;  /* 0x00000042489b7224 */ /* 0x140fe200078e0244 */
[----:B------:R-:W-:Y:S01]  /*50500*/  IADD3 RZ, P3, PT, R167, R156, RZ ;  /* 0x0000009ca7ff7210 */ /* 0x000fe20007f7e0ff */
[C---:B------:R-:W-:Y:S01]  /*50510*/  IMAD.WIDE.U32 R68, P4, R72.reuse, R66, R68 ;  /* 0x0000004248447225 */ /* 0x040fe20007880044 */
[----:B------:R-:W-:Y:S02]  /*50520*/  IADD3.X R166, P0, PT, R159, R158, RZ, P0, !PT ;  /* 0x0000009e9fa67210 */ /* 0x000fe4000071e4ff */
[----:B------:R-:W-:Y:S01]  /*50530*/  IADD3 R164, PT, PT, R145, R155, RZ ;  /* 0x0000009b91a47210 */ /* 0x000fe20007ffe0ff */
[----:B------:R-:W-:Y:S02]  /*50540*/  IMAD.MOV.U32 R148, RZ, RZ, R157 ;  /* 0x000000ffff947224 */ /* 0x000fe400078e009d */
[----:B------:R-:W-:Y:S01]  /*50550*/  IMAD.X R156, RZ, RZ, R153, P1 ;  /* 0x000000ffff9c7224 */ /* 0x000fe200008e0699 */
[----:B------:R-:W-:Y:S01]  /*50560*/  IADD3.X R65, P2, PT, R65, R164, RZ, P2, !PT ;  /* 0x000000a441417210 */ /* 0x000fe2000175e4ff */
[----:B------:R-:W-:Y:S01]  /*50570*/  IMAD.WIDE.U32.X R148, R72, R74, R148, P3 ;  /* 0x0000004a48947225 */ /* 0x000fe200018e0494 */
[----:B------:R-:W-:-:S02]  /*50580*/  IADD3 RZ, P3, PT, R145, R68, RZ ;  /* 0x0000004491ff7210 */ /* 0x000fc40007f7e0ff */
[----:B------:R-:W-:Y:S01]  /*50590*/  SHF.L.W.U32.HI R68, R163, 0xd, R144 ;  /* 0x0000000da3447819 */ /* 0x000fe20000010e90 */
[----:B------:R-:W-:Y:S01]  /*505a0*/  IMAD.SHL.U32 R146, R78, 0x2, RZ ;  /* 0x000000024e927824 */ /* 0x000fe200078e00ff */
[----:B------:R-:W-:Y:S01]  /*505b0*/  SHF.L.W.U32.HI R157, R144, 0xd, R156 ;  /* 0x0000000d909d7819 */ /* 0x000fe20000010e9c */
[----:B------:R-:W-:Y:S01]  /*505c0*/  IMAD.X R145, RZ, RZ, RZ, P4 ;  /* 0x000000ffff917224 */ /* 0x000fe200020e06ff */
[----:B------:R-:W-:Y:S01]  /*505d0*/  IADD3 R68, P1, PT, R68, R171, RZ ;  /* 0x000000ab44447210 */ /* 0x000fe20007f3e0ff */
[----:B------:R-:W-:Y:S01]  /*505e0*/  IMAD.WIDE.U32 R154, R73, R146, RZ ;  /* 0x00000092499a7225 */ /* 0x000fe200078e00ff */
[----:B------:R-:W-:Y:S02]  /*505f0*/  MOV R144, R69 ;  /* 0x0000004500907202 */ /* 0x000fe40000000f00 */
[----:B------:R-:W-:Y:S01]  /*50600*/  IADD3.X R170, P1, PT, R157, R170, RZ, P1, !PT ;  /* 0x000000aa9daa7210 */ /* 0x000fe20000f3e4ff */
[----:B------:R-:W-:Y:S02]  /*50610*/  IMAD R167, R165, R147, R154 ;  /* 0x00000093a5a77224 */ /* 0x000fe400078e029a */
[----:B------:R-:W-:Y:S01]  /*50620*/  IMAD.WIDE.U32 R152, R147, R146, RZ ;  /* 0x0000009293987225 */ /* 0x000fe200078e00ff */
[----:B------:R-:W-:-:S03]  /*50630*/  LEA.HI.X R173, P1, R156, R173, RZ, 0xd, P1 ;  /* 0x000000ad9cad7211 */ /* 0x000fc60000836cff */
[----:B------:R-:W-:-:S04]  /*50640*/  IMAD.WIDE.U32 R154, P4, R165, R147, R154 ;  /* 0x00000093a59a7225 */ /* 0x000fc8000788009a */
[----:B------:R-:W-:Y:S01]  /*50650*/  IMAD.X R157, RZ, RZ, RZ, P4 ;  /* 0x000000ffff9d7224 */ /* 0x000fe200020e06ff */
[----:B------:R-:W-:Y:S01]  /*50660*/  IADD3 RZ, P4, PT, R153, R154, RZ ;  /* 0x0000009a99ff7210 */ /* 0x000fe20007f9e0ff */
[----:B------:R-:W-:Y:S01]  /*50670*/  IMAD.WIDE.U32.X R144, R72, R67, R144, P3 ;  /* 0x0000004348907225 */ /* 0x000fe200018e0490 */
[----:B------:R-:W-:Y:S02]  /*50680*/  MOV R156, R155 ;  /* 0x0000009b009c7202 */ /* 0x000fe40000000f00 */
[----:B------:R-:W-:Y:S01]  /*50690*/  IADD3 R175, P3, PT, R175, R152, RZ ;  /* 0x00000098afaf7210 */ /* 0x000fe20007f7e0ff */
[----:B------:R-:W-:Y:S01]  /*506a0*/  IMAD.IADD R69, R153, 0x1, R167 ;  /* 0x0000000199457824 */ /* 0x000fe200078e02a7 */
[----:B------:R-:W-:Y:S01]  /*506b0*/  SHF.L.W.U32.HI R72, R170, 0xd, R173 ;  /* 0x0000000daa487819 */ /* 0x000fe20000010ead */
[----:B------:R-:W-:Y:S02]  /*506c0*/  IMAD.X R168, RZ, RZ, R168, P1 ;  /* 0x000000ffffa87224 */ /* 0x000fe400008e06a8 */
[----:B------:R-:W-:Y:S01]  /*506d0*/  IMAD.WIDE.U32 R158, R74, R146, RZ ;  /* 0x000000924a9e7225 */ /* 0x000fe200078e00ff */
[----:B------:R-:W-:-:S02]  /*506e0*/  IADD3.X R166, P3, PT, R166, R69, RZ, P3, !PT ;  /* 0x00000045a6a67210 */ /* 0x000fc40001f7e4ff */
[----:B------:R-:W-:Y:S01]  /*506f0*/  IADD3 R72, P1, PT, R72, R175, RZ ;  /* 0x000000af48487210 */ /* 0x000fe20007f3e0ff */
[----:B------:R-:W-:Y:S01]  /*50700*/  IMAD.WIDE.U32.X R156, R165, R73, R156, P4 ;  /* 0x00000049a59c7225 */ /* 0x000fe200020e049c */
[----:B------:R-:W-:-:S03]  /*50710*/  SHF.L.W.U32.HI R69, R173, 0xd, R168 ;  /* 0x0000000dad457819 */ /* 0x000fc60000010ea8 */
[----:B------:R-:W-:-:S04]  /*50720*/  IMAD.WIDE.U32.X R80, R75, R67, R80, P6 ;  /* 0x000000434b507225 */ /* 0x000fc800030e0450 */
[----:B------:R-:W-:Y:S01]  /*50730*/  IMAD.WIDE.U32 R154, P4, R165, R64, R158 ;  /* 0x00000040a59a7225 */ /* 0x000fe2000788009e */
[----:B------:R-:W-:-:S03]  /*50740*/  IADD3.X R171, P3, P0, R156, R148, R80, P3, P0 ;  /* 0x000000949cab7210 */ /* 0x000fc60001860450 */
[----:B------:R-:W-:Y:S01]  /*50750*/  IMAD.WIDE.U32 R152, R64, R146, RZ ;  /* 0x0000009240987225 */ /* 0x000fe200078e00ff */
[----:B------:R-:W-:Y:S02]  /*50760*/  IADD3.X R146, P1, PT, R69, R166, RZ, P1, !PT ;  /* 0x000000a645927210 */ /* 0x000fe40000f3e4ff */
[----:B------:R-:W-:Y:S01]  /*50770*/  IADD3.X R81, PT, PT, R157, R149, R81, P3, P0 ;  /* 0x000000959d517210 */ /* 0x000fe20001fe0451 */
[----:B------:R-:W-:Y:S01]  /*50780*/  IMAD R167, R165, R64, R158 ;  /* 0x00000040a5a77224 */ /* 0x000fe200078e029e */
[----:B------:R-:W-:Y:S01]  /*50790*/  LEA.HI.X R171, P1, R168, R171, RZ, 0xd, P1 ;  /* 0x000000aba8ab7211 */ /* 0x000fe20000836cff */
[----:B------:R-:W-:Y:S01]  /*507a0*/  IMAD.X R159, RZ, RZ, RZ, P4 ;  /* 0x000000ffff9f7224 */ /* 0x000fe200020e06ff */
[----:B------:R-:W-:Y:S01]  /*507b0*/  IADD3 R169, P4, PT, R169, R152, RZ ;  /* 0x00000098a9a97210 */ /* 0x000fe20007f9e0ff */
[----:B------:R-:W-:Y:S01]  /*507c0*/  IMAD.MOV.U32 R158, RZ, RZ, R155 ;  /* 0x000000ffff9e7224 */ /* 0x000fe200078e009b */
[----:B------:R-:W-:Y:S01]  /*507d0*/  IADD3 R148, PT, PT, R153, R167, RZ ;  /* 0x000000a799947210 */ /* 0x000fe20007ffe0ff */
[----:B------:R-:W-:Y:S01]  /*507e0*/  IMAD.WIDE.U32.X R76, R73, R73, R76, P5 ;  /* 0x00000049494c7225 */ /* 0x000fe200028e044c */
[----:B------:R-:W-:-:S02]  /*507f0*/  IADD3 RZ, P6, PT, R153, R154, RZ ;  /* 0x0000009a99ff7210 */ /* 0x000fc40007fde0ff */
        /* <DEDUP_REMOVED lines=9> */
[----:B------:R-:W-:-:S02]  /*50890*/  LEA.HI.X R76, P0, R65, R76, RZ, 0xd, P0 ;  /* 0x0000004c414c7211 */ /* 0x000fc40000016cff */
        /* <DEDUP_REMOVED lines=11> */
.L_x_12:
[----:B------:R-:W-:Y:S01]  /*50950*/  LOP3.LUT R65, R170, 0x7ffff, RZ, 0xc0, !PT ;  /* 0x0007ffffaa417812 */ /* 0x000fe200078ec0ff */
[----:B------:R-:W-:Y:S01]  /*50960*/  IMAD.WIDE.U32 R148, R69, R81, RZ ;  /* 0x0000005145947225 */ /* 0x000fe200078e00ff */
[----:B------:R-:W-:Y:S01]  /*50970*/  LOP3.LUT R70, R171, 0x7ffff, RZ, 0xc0, !PT ;  /* 0x0007ffffab467812 */ /* 0x000fe200078ec0ff */
[----:B------:R-:W-:Y:S01]  /*50980*/  UIADD3 UR4, UPT, UPT, UR4, 0x1, URZ ;  /* 0x0000000104047890 */ /* 0x000fe2000fffe0ff */
[----:B------:R-:W-:Y:S01]  /*50990*/  LOP3.LUT R76, R146, 0x7ffff, RZ, 0xc0, !PT ;  /* 0x0007ffff924c7812 */ /* 0x000fe200078ec0ff */
[----:B------:R-:W-:Y:S02]  /*509a0*/  IMAD.WIDE.U32 R162, R68, 0x26, RZ ;  /* 0x0000002644a27825 */ /* 0x000fe400078e00ff */
[----:B------:R-:W-:Y:S02]  /*509b0*/  UISETP.GE.U32.AND UP0, UPT, UR4, 0x63, UPT ;  /* 0x000000630400788c */ /* 0x000fe4000bf06070 */
[----:B------:R-:W-:Y:S02]  /*509c0*/  IMAD R179, R65, 0x26, RZ ;  /* 0x0000002641b37824 */ /* 0x000fe400078e02ff */
[----:B------:R-:W-:-:S03]  /*509d0*/  IMAD.WIDE.U32 R148, P0, R81, R69, R148 ;  /* 0x0000004551947225 */ /* 0x000fc60007800094 */
[----:B------:R-:W-:Y:S01]  /*509e0*/  IADD3 R179, PT, PT, R163, R179, RZ ;  /* 0x000000b3a3b37210 */ /* 0x000fe20007ffe0ff */
[----:B------:R-:W-:-:S04]  /*509f0*/  IMAD.WIDE.U32 R154, R81, R81, RZ ;  /* 0x00000051519a7225 */ /* 0x000fc800078e00ff */
[----:B------:R-:W-:-:S04]  /*50a00*/  IMAD.WIDE.U32 R152, R162, R72, RZ ;  /* 0x00000048a2987225 */ /* 0x000fc800078e00ff */
[----:B------:R-:W-:Y:S01]  /*50a10*/  IMAD.WIDE.U32 R158, R71, 0x26, RZ ;  /* 0x00000026479e7825 */ /* 0x000fe200078e00ff */
[----:B------:R-:W-:-:S03]  /*50a20*/  IADD3 R169, P3, PT, R154, R152, RZ ;  /* 0x000000989aa97210 */ /* 0x000fc60007f7e0ff */
[----:B------:R-:W-:Y:S01]  /*50a30*/  IMAD.X R145, RZ, RZ, RZ, P0 ;  /* 0x000000ffff917224 */ /* 0x000fe200000e06ff */
[----:B------:R-:W-:Y:S01]  /*50a40*/  IADD3 R166, P0, PT, R155, R148, RZ ;  /* 0x000000949ba67210 */ /* 0x000fe20007f1e0ff */
[----:B------:R-:W-:-:S04]  /*50a50*/  IMAD.WIDE.U32 R156, R179, R72, RZ ;  /* 0x00000048b39c7225 */ /* 0x000fc800078e00ff */
[----:B------:R-:W-:Y:S02]  /*50a60*/  IMAD.MOV.U32 R144, RZ, RZ, R149 ;  /* 0x000000ffff907224 */ /* 0x000fe400078e0095 */
[----:B------:R-:W-:Y:S02]  /*50a70*/  IMAD R163, R77, 0x26, RZ ;  /* 0x000000264da37824 */ /* 0x000fe400078e02ff */
[----:B------:R-:W-:-:S04]  /*50a80*/  IMAD.WIDE.U32 R154, R70, R158, RZ ;  /* 0x0000009e469a7225 */ /* 0x000fc800078e00ff */
[----:B------:R-:W-:Y:S01]  /*50a90*/  IMAD.WIDE.U32.X R144, R69, R69, R144, P0 ;  /* 0x0000004545907225 */ /* 0x000fe200000e0490 */
[----:B------:R-:W-:-:S03]  /*50aa0*/  SHF.L.U64.HI R69, R81, 0x1, R69 ;  /* 0x0000000151457819 */ /* 0x000fc60000010245 */
[----:B------:R-:W-:-:S04]  /*50ab0*/  IMAD.WIDE.U32 R156, P4, R76, R162, R156 ;  /* 0x000000a24c9c7225 */ /* 0x000fc8000788009c */
[----:B------:R-:W-:Y:S01]  /*50ac0*/  IMAD.WIDE.U32 R148, R77, R71, RZ ;  /* 0x000000474d947225 */ /* 0x000fe200078e00ff */
[----:B------:R-:W-:-:S03]  /*50ad0*/  IADD3 R173, P5, PT, R153, R156, RZ ;  /* 0x0000009c99ad7210 */ /* 0x000fc60007fbe0ff */
[----:B------:R-:W-:Y:S01]  /*50ae0*/  IMAD.IADD R163, R159, 0x1, R163 ;  /* 0x000000019fa37824 */ /* 0x000fe200078e02a3 */
[----:B------:R-:W-:Y:S01]  /*50af0*/  IADD3.X R173, P3, PT, R166, R173, RZ, P3, !PT ;  /* 0x000000ada6ad7210 */ /* 0x000fe20001f7e4ff */
[----:B------:R-:W-:Y:S02]  /*50b00*/  IMAD.SHL.U32 R81, R81, 0x2, RZ ;  /* 0x0000000251517824 */ /* 0x000fe400078e00ff */
[----:B------:R-:W-:-:S04]  /*50b10*/  IMAD.WIDE.U32 R154, P2, R80, R163, R154 ;  /* 0x000000a3509a7225 */ /* 0x000fc8000784009a */
[----:B------:R-:W-:Y:S01]  /*50b20*/  IMAD.WIDE.U32 R164, R71, R71, RZ ;  /* 0x0000004747a47225 */ /* 0x000fe200078e00ff */
[----:B------:R-:W-:-:S03]  /*50b30*/  IADD3.X R167, PT, PT, RZ, RZ, RZ, P2, !PT ;  /* 0x000000ffffa77210 */ /* 0x000fc600017fe4ff */
[----:B------:R-:W-:-:S04]  /*50b40*/  IMAD.WIDE.U32 R152, R68, R81, RZ ;  /* 0x0000005144987225 */ /* 0x000fc800078e00ff */
[----:B------:R-:W-:Y:S01]  /*50b50*/  IMAD.WIDE.U32 R148, P0, R71, R77, R148 ;  /* 0x0000004d47947225 */ /* 0x000fe20007800094 */
[----:B------:R-:W-:Y:S02]  /*50b60*/  IADD3 R178, P2, PT, R152, R164, RZ ;  /* 0x000000a498b27210 */ /* 0x000fe40007f5e0ff */
[----:B------:R-:W-:Y:S01]  /*50b70*/  MOV R164, R157 ;  /* 0x0000009d00a47202 */ /* 0x000fe20000000f00 */
[----:B------:R-:W-:Y:S01]  /*50b80*/  IMAD.WIDE.U32 R158, R80, R158, RZ ;  /* 0x0000009e509e7225 */ /* 0x000fe200078e00ff */
[----:B------:R-:W-:-:S03]  /*50b90*/  IADD3 R146, P1, PT, R165, R148, RZ ;  /* 0x00000094a5927210 */ /* 0x000fc60007f3e0ff */
        /* <DEDUP_REMOVED lines=8> */
[----:B------:R-:W-:-:S03]  /*50c20*/  IADD3.X R176, P3, P5, R154, R164, R144, P4, P3 ;  /* 0x000000a49ab07210 */ /* 0x000fc60002566490 */
[----:B------:R-:W-:Y:S01]  /*50c30*/  IMAD.WIDE.U32 R168, R69, R71, RZ ;  /* 0x0000004745a87225 */ /* 0x000fe200078e00ff */
[----:B------:R-:W-:Y:S02]  /*50c40*/  IADD3.X R177, PT, PT, R155, R165, R145, P3, P5 ;  /* 0x000000a59bb17210 */ /* 0x000fe40001fea491 */
[----:B------:R-:W-:Y:S01]  /*50c50*/  SHF.L.W.U32.HI R185, R173, 0xd, R176 ;  /* 0x0000000dadb97819 */ /* 0x000fe20000010eb0 */
[----:B------:R-:W-:-:S04]  /*50c60*/  IMAD.WIDE.U32 R162, R70, R162, RZ ;  /* 0x000000a246a27225 */ /* 0x000fc800078e00ff */
[----:B------:R-:W-:-:S04]  /*50c70*/  IMAD.WIDE.U32 R166, R81, R71, RZ ;  /* 0x0000004751a67225 */ /* 0x000fc800078e00ff */
[----:B------:R-:W-:-:S04]  /*50c80*/  IMAD.WIDE.U32 R156, R72, 0x13, RZ ;  /* 0x00000013489c7825 */ /* 0x000fc800078e00ff */
[----:B------:R-:W-:Y:S02]  /*50c90*/  IMAD R181, R76, 0x13, RZ ;  /* 0x000000134cb57824 */ /* 0x000fe400078e02ff */
[----:B------:R-:W-:Y:S01]  /*50ca0*/  IMAD.X R175, RZ, RZ, RZ, P0 ;  /* 0x000000ffffaf7224 */ /* 0x000fe200000e06ff */
[----:B------:R-:W-:Y:S01]  /*50cb0*/  IADD3 R164, P0, PT, R166, R158, RZ ;  /* 0x0000009ea6a47210 */ /* 0x000fe20007f1e0ff */
[----:B------:R-:W-:Y:S01]  /*50cc0*/  IMAD.WIDE.U32 R168, P6, R77, R81, R168 ;  /* 0x000000514da87225 */ /* 0x000fe200078c00a8 */
[----:B------:R-:W-:-:S03]  /*50cd0*/  IADD3 R166, PT, PT, R157, R181, RZ ;  /* 0x000000b59da67210 */ /* 0x000fc60007ffe0ff */
[----:B------:R-:W-:Y:S01]  /*50ce0*/  IMAD.WIDE.U32 R162, P3, R80, R179, R162 ;  /* 0x000000b350a27225 */ /* 0x000fe200078600a2 */
[----:B------:R-:W-:Y:S02]  /*50cf0*/  IADD3 R167, P4, PT, R167, R168, RZ ;  /* 0x000000a8a7a77210 */ /* 0x000fe40007f9e0ff */
[----:B------:R-:W-:Y:S01]  /*50d00*/  MOV R154, R169 ;  /* 0x000000a9009a7202 */ /* 0x000fe20000000f00 */
[----:B------:R-:W-:-:S04]  /*50d10*/  IMAD.WIDE.U32 R170, R65, R81, RZ ;  /* 0x0000005141aa7225 */ /* 0x000fc800078e00ff */
[----:B------:R-:W-:Y:S01]  /*50d20*/  IMAD.X R155, RZ, RZ, RZ, P6 ;  /* 0x000000ffff9b7224 */ /* 0x000fe200030e06ff */
[----:B------:R-:W-:Y:S01]  /*50d30*/  IADD3 R152, P6, PT, R159, R162, RZ ;  /* 0x000000a29f987210 */ /* 0x000fe20007fde0ff */
[----:B------:R-:W-:-:S03]  /*50d40*/  IMAD.WIDE.U32 R158, R166, R72, RZ ;  /* 0x00000048a69e7225 */ /* 0x000fc600078e00ff */
[----:B------:R-:W-:Y:S01]  /*50d50*/  IADD3.X R167, P0, PT, R167, R152, RZ, P0, !PT ;  /* 0x00000098a7a77210 */ /* 0x000fe2000071e4ff */
[----:B------:R-:W-:Y:S02]  /*50d60*/  IMAD.X R145, RZ, RZ, RZ, P3 ;  /* 0x000000ffff917224 */ /* 0x000fe400018e06ff */
[----:B------:R-:W-:Y:S02]  /*50d70*/  IMAD.MOV.U32 R144, RZ, RZ, R163 ;  /* 0x000000ffff907224 */ /* 0x000fe400078e00a3 */
[----:B------:R-:W-:-:S04]  /*50d80*/  IMAD.WIDE.U32 R170, P5, R68, R69, R170 ;  /* 0x0000004544aa7225 */ /* 0x000fc800078a00aa */
[----:B------:R-:W-:-:S04]  /*50d90*/  IMAD.WIDE.U32.X R144, R179, R70, R144, P6 ;  /* 0x00000046b3907225 */ /* 0x000fc800030e0490 */
[----:B------:R-:W-:-:S04]  /*50da0*/  IMAD.WIDE.U32 R158, P6, R76, R156, R158 ;  /* 0x0000009c4c9e7225 */ /* 0x000fc800078c009e */
[----:B------:R-:W-:Y:S01]  /*50db0*/  IMAD.MOV.U32 R174, RZ, RZ, R149 ;  /* 0x000000ffffae7224 */ /* 0x000fe200078e0095 */
[----:B------:R-:W-:Y:S01]  /*50dc0*/  IADD3 R149, P3, PT, R153, R170, RZ ;  /* 0x000000aa99957210 */ /* 0x000fe20007f7e0ff */
[----:B------:R-:W-:Y:S01]  /*50dd0*/  IMAD.WIDE.U32 R156, R156, R72, RZ ;  /* 0x000000489c9c7225 */ /* 0x000fe200078e00ff */
[----:B------:R-:W-:Y:S02]  /*50de0*/  IADD3.X R165, PT, PT, RZ, RZ, RZ, P6, !PT ;  /* 0x000000ffffa57210 */ /* 0x000fe400037fe4ff */
[----:B------:R-:W-:Y:S01]  /*50df0*/  IADD3.X R146, P2, PT, R146, R149, RZ, P2, !PT ;  /* 0x0000009592927210 */ /* 0x000fe2000175e4ff */
[----:B------:R-:W-:-:S04]  /*50e00*/  IMAD.WIDE.U32 R152, R72, 0x26, RZ ;  /* 0x0000002648987825 */ /* 0x000fc800078e00ff */
[----:B------:R-:W-:Y:S02]  /*50e10*/  IMAD R169, R76, 0x26, RZ ;  /* 0x000000264ca97824 */ /* 0x000fe400078e02ff */
[----:B------:R-:W-:Y:S01]  /*50e20*/  IMAD.X R163, RZ, RZ, RZ, P5 ;  /* 0x000000ffffa37224 */ /* 0x000fe200028e06ff */
[----:B------:R-:W-:Y:S01]  /*50e30*/  IADD3 R170, P5, PT, R164, R156, RZ ;  /* 0x0000009ca4aa7210 */ /* 0x000fe20007fbe0ff */
[----:B------:R-:W-:Y:S01]  /*50e40*/  IMAD.IADD R180, R153, 0x1, R169 ;  /* 0x0000000199b47824 */ /* 0x000fe200078e02a9 */
[----:B------:R-:W-:Y:S01]  /*50e50*/  IADD3 R156, P6, PT, R157, R158, RZ ;  /* 0x0000009e9d9c7210 */ /* 0x000fe20007fde0ff */
[----:B------:R-:W-:Y:S01]  /*50e60*/  IMAD.MOV.U32 R162, RZ, RZ, R171 ;  /* 0x000000ffffa27224 */ /* 0x000fe200078e00ab */
[----:B------:R-:W-:Y:S01]  /*50e70*/  MOV R164, R159 ;  /* 0x0000009f00a47202 */ /* 0x000fe20000000f00 */
[----:B------:R-:W-:Y:S01]  /*50e80*/  IMAD.WIDE.U32 R158, R180, R80, RZ ;  /* 0x00000050b49e7225 */ /* 0x000fe200078e00ff */
[----:B------:R-:W-:-:S03]  /*50e90*/  IADD3.X R171, P5, PT, R167, R156, RZ, P5, !PT ;  /* 0x0000009ca7ab7210 */ /* 0x000fc60002fbe4ff */
[----:B------:R-:W-:-:S04]  /*50ea0*/  IMAD.WIDE.U32 R156, R80, 0x13, RZ ;  /* 0x00000013509c7825 */ /* 0x000fc800078e00ff */
[----:B------:R-:W-:Y:S02]  /*50eb0*/  IMAD R167, R70, 0x13, RZ ;  /* 0x0000001346a77824 */ /* 0x000fe400078e02ff */
[----:B------:R-:W-:-:S04]  /*50ec0*/  IMAD.WIDE.U32.X R164, R166, R76, R164, P6 ;  /* 0x0000004ca6a47225 */ /* 0x000fc800030e04a4 */
[----:B------:R-:W-:-:S04]  /*50ed0*/  IMAD.WIDE.U32.X R154, R77, R69, R154, P4 ;  /* 0x000000454d9a7225 */ /* 0x000fc800020e049a */
[----:B------:R-:W-:Y:S01]  /*50ee0*/  IMAD.IADD R182, R157, 0x1, R167 ;  /* 0x000000019db67824 */ /* 0x000fe200078e02a7 */
[----:B------:R-:W-:Y:S01]  /*50ef0*/  IADD3.X R179, P5, P4, R164, R144, R154, P5, P0 ;  /* 0x00000090a4b37210 */ /* 0x000fe20002ca049a */
[----:B------:R-:W-:-:S03]  /*50f00*/  IMAD.WIDE.U32 R158, P6, R70, R152, R158 ;  /* 0x00000098469e7225 */ /* 0x000fc600078c009e */
[----:B------:R-:W-:Y:S01]  /*50f10*/  IADD3.X R183, PT, PT, R165, R145, R155, P5, P4 ;  /* 0x00000091a5b77210 */ /* 0x000fe20002fe849b */
[----:B------:R-:W-:Y:S01]  /*50f20*/  IMAD.WIDE.U32.X R174, R77, R77, R174, P1 ;  /* 0x0000004d4dae7225 */ /* 0x000fe200008e04ae */
[----:B------:R-:W-:Y:S02]  /*50f30*/  SHF.L.U64.HI R77, R71, 0x1, R77 ;  /* 0x00000001474d7819 */ /* 0x000fe4000001024d */
[----:B------:R-:W-:Y:S01]  /*50f40*/  IADD3.X R155, PT, PT, RZ, RZ, RZ, P6, !PT ;  /* 0x000000ffff9b7210 */ /* 0x000fe200037fe4ff */
[----:B------:R-:W-:-:S04]  /*50f50*/  IMAD.WIDE.U32 R152, R152, R80, RZ ;  /* 0x0000005098987225 */ /* 0x000fc800078e00ff */
[----:B------:R-:W-:Y:S01]  /*50f60*/  IMAD.WIDE.U32 R166, R76, R81, RZ ;  /* 0x000000514ca67225 */ /* 0x000fe200078e00ff */
[----:B------:R-:W-:Y:S02]  /*50f70*/  IADD3 R178, P0, PT, R178, R152, RZ ;  /* 0x00000098b2b27210 */ /* 0x000fe40007f1e0ff */
[----:B------:R-:W-:Y:S01]  /*50f80*/  IADD3 R181, P1, PT, R153, R158, RZ ;  /* 0x0000009e99b57210 */ /* 0x000fe20007f3e0ff */
[----:B------:R-:W-:Y:S02]  /*50f90*/  IMAD.SHL.U32 R71, R71, 0x2, RZ ;  /* 0x0000000247477824 */ /* 0x000fe400078e00ff */
[----:B------:R-:W-:Y:S01]  /*50fa0*/  IMAD.WIDE.U32 R168, R182, R80, RZ ;  /* 0x00000050b6a87225 */ /* 0x000fe200078e00ff */
[----:B------:R-:W-:-:S03]  /*50fb0*/  IADD3.X R181, P0, PT, R146, R181, RZ, P0, !PT ;  /* 0x000000b592b57210 */ /* 0x000fc6000071e4ff */
[----:B------:R-:W-:-:S04]  /*50fc0*/  IMAD.WIDE.U32 R152, R72, R81, RZ ;  /* 0x0000005148987225 */ /* 0x000fc800078e00ff */
[----:B------:R-:W-:-:S04]  /*50fd0*/  IMAD.WIDE.U32 R144, R68, R71, RZ ;  /* 0x0000004744907225 */ /* 0x000fc800078e00ff */
[----:B------:R-:W-:-:S04]  /*50fe0*/  IMAD.WIDE.U32 R166, P5, R72, R69, R166 ;  /* 0x0000004548a67225 */ /* 0x000fc800078a00a6 */
[----:B------:R-:W-:-:S04]  /*50ff0*/  IMAD.WIDE.U32 R168, P4, R70, R156, R168 ;  /* 0x0000009c46a87225 */ /* 0x000fc800078800a8 */
[----:B------:R-:W-:-:S04]  /*51000*/  IMAD.WIDE.U32 R156, R156, R80, RZ ;  /* 0x000000509c9c7225 */ /* 0x000fc800078e00ff */
[----:B------:R-:W-:Y:S02]  /*51010*/  IMAD.MOV.U32 R154, RZ, RZ, R159 ;  /* 0x000000ffff9a7224 */ /* 0x000fe400078e009f */
[----:B------:R-:W-:Y:S01]  /*51020*/  IMAD.WIDE.U32.X R162, R69, R65, R162, P3 ;  /* 0x0000004145a27225 */ /* 0x000fe200018e04a2 */
[----:B------:R-:W-:Y:S02]  /*51030*/  IADD3 R165, P3, PT, R152, R144, RZ ;  /* 0x0000009098a57210 */ /* 0x000fe40007f7e0ff */
[----:B------:R-:W-:Y:S01]  /*51040*/  IADD3 R144, P6, PT, R153, R166, RZ ;  /* 0x000000a699907210 */ /* 0x000fe20007fde0ff */
[----:B------:R-:W-:Y:S01]  /*51050*/  IMAD.WIDE.U32 R158, R65, R71, RZ ;  /* 0x00000047419e7225 */ /* 0x000fe200078e00ff */
[----:B------:R-:W-:-:S03]  /*51060*/  SHF.L.W.U32.HI R152, R176, 0xd, R177 ;  /* 0x0000000db0987819 */ /* 0x000fc60000010eb1 */
[----:B------:R-:W-:Y:S01]  /*51070*/  IMAD.X R153, RZ, RZ, RZ, P5 ;  /* 0x000000ffff997224 */ /* 0x000fe200028e06ff */
[----:B------:R-:W-:Y:S01]  /*51080*/  IADD3 R166, P5, PT, R157, R168, RZ ;  /* 0x000000a89da67210 */ /* 0x000fe20007fbe0ff */
[----:B------:R-:W-:Y:S01]  /*51090*/  IMAD.WIDE.U32.X R154, R180, R70, R154, P1 ;  /* 0x00000046b49a7225 */ /* 0x000fe200008e049a */
[----:B------:R-:W-:Y:S02]  /*510a0*/  IADD3.X R157, PT, PT, RZ, RZ, RZ, P4, !PT ;  /* 0x000000ffff9d7210 */ /* 0x000fe400027fe4ff */
[----:B------:R-:W-:Y:S01]  /*510b0*/  IADD3 R180, P1, PT, R165, R156, RZ ;  /* 0x0000009ca5b47210 */ /* 0x000fe20007f3e0ff */
[----:B------:R-:W-:-:S04]  /*510c0*/  IMAD.WIDE.U32 R158, P4, R68, R77, R158 ;  /* 0x0000004d449e7225 */ /* 0x000fc8000788009e */
[----:B------:R-:W-:Y:S01]  /*510d0*/  IMAD.X R165, RZ, RZ, RZ, P4 ;  /* 0x000000ffffa57224 */ /* 0x000fe200020e06ff */
[----:B------:R-:W-:Y:S01]  /*510e0*/  IADD3 R176, P4, PT, R185, R170, RZ ;  /* 0x000000aab9b07210 */ /* 0x000fe20007f9e0ff */
[----:B------:R-:W-:Y:S02]  /*510f0*/  IMAD.MOV.U32 R156, RZ, RZ, R169 ;  /* 0x000000ffff9c7224 */ /* 0x000fe400078e00a9 */
[----:B------:R-:W-:Y:S01]  /*51100*/  IMAD.MOV.U32 R164, RZ, RZ, R159 ;  /* 0x000000ffffa47224 */ /* 0x000fe200078e009f */
[----:B------:R-:W-:Y:S01]  /*51110*/  IADD3.X R177, P4, PT, R152, R171, RZ, P4, !PT ;  /* 0x000000ab98b17210 */ /* 0x000fe2000279e4ff */
[----:B------:R-:W-:Y:S01]  /*51120*/  IMAD.WIDE.U32.X R156, R182, R70, R156, P5 ;  /* 0x00000046b69c7225 */ /* 0x000fe200028e049c */
[----:B------:R-:W-:Y:S02]  /*51130*/  IADD3 R145, P5, PT, R145, R158, RZ ;  /* 0x0000009e91917210 */ /* 0x000fe40007fbe0ff */
[----:B------:R-:W-:Y:S01]  /*51140*/  IADD3.X R168, P4, PT, RZ, R179, RZ, P4, !PT ;  /* 0x000000b3ffa87210 */ /* 0x000fe2000279e4ff */
[----:B------:R-:W-:Y:S01]  /*51150*/  IMAD.WIDE.U32 R158, R65, R68, RZ ;  /* 0x00000044419e7225 */ /* 0x000fe200078e00ff */
[----:B------:R-:W-:-:S02]  /*51160*/  IADD3.X R145, P3, PT, R145, R144, RZ, P3, !PT ;  /* 0x0000009091917210 */ /* 0x000fc40001f7e4ff */
[----:B------:R-:W-:Y:S01]  /*51170*/  MOV R152, R167 ;  /* 0x000000a700987202 */ /* 0x000fe20000000f00 */
[----:B------:R-:W-:Y:S01]  /*51180*/  IMAD.X R183, RZ, RZ, R183, P4 ;  /* 0x000000ffffb77224 */ /* 0x000fe200020e06b7 */
[----:B------:R-:W-:Y:S01]  /*51190*/  IADD3.X R146, P1, PT, R145, R166, RZ, P1, !PT ;  /* 0x000000a691927210 */ /* 0x000fe20000f3e4ff */
[----:B------:R-:W-:Y:S01]  /*511a0*/  IMAD.WIDE.U32 R144, R76, R71, RZ ;  /* 0x000000474c907225 */ /* 0x000fe200078e00ff */
[----:B------:R-:W-:Y:S02]  /*511b0*/  SHF.L.W.U32.HI R149, R177, 0xd, R168 ;  /* 0x0000000db1957819 */ /* 0x000fe40000010ea8 */
[----:B------:R-:W-:Y:S01]  /*511c0*/  SHF.L.W.U32.HI R170, R168, 0xd, R183 ;  /* 0x0000000da8aa7819 */ /* 0x000fe20000010eb7 */
[----:B------:R-:W-:-:S04]  /*511d0*/  IMAD.WIDE.U32.X R166, R69, R76, R152, P6 ;  /* 0x0000004c45a67225 */ /* 0x000fc800030e0498 */
[----:B------:R-:W-:Y:S01]  /*511e0*/  IMAD.WIDE.U32.X R164, R77, R65, R164, P5 ;  /* 0x000000414da47225 */ /* 0x000fe200028e04a4 */
[----:B------:R-:W-:-:S03]  /*511f0*/  IADD3.X R162, P0, P5, R154, R162, R174, P0, P2 ;  /* 0x000000a29aa27210 */ /* 0x000fc600005044ae */
[----:B------:R-:W-:-:S04]  /*51200*/  IMAD.WIDE.U32 R158, P4, R68, R65, R158 ;  /* 0x00000041449e7225 */ /* 0x000fc8000788009e */
[----:B------:R-:W-:Y:S01]  /*51210*/  IMAD.WIDE.U32 R152, R68, R68, RZ ;  /* 0x0000004444987225 */ /* 0x000fe200078e00ff */
        /* <DEDUP_REMOVED lines=11> */
[----:B------:R-:W-:-:S02]  /*512d0*/  IADD3.X R72, PT, PT, RZ, R72, RZ, P0, !PT ;  /* 0x00000048ff487210 */ /* 0x000fc400007fe4ff */
[----:B------:R-:W-:Y:S01]  /*512e0*/  SHF.L.W.U32.HI R149, R170, 0xd, R163 ;  /* 0x0000000daa957819 */ /* 0x000fe20000010ea3 */
[----:B------:R-:W-:Y:S01]  /*512f0*/  IMAD.WIDE.U32 R80, R80, R81, RZ ;  /* 0x0000005150507225 */ /* 0x000fe200078e00ff */
[----:B------:R-:W-:Y:S02]  /*51300*/  SHF.L.W.U32.HI R163, R163, 0xd, R72 ;  /* 0x0000000da3a37819 */ /* 0x000fe40000010e48 */
[----:B------:R-:W-:Y:S01]  /*51310*/  IADD3 R72, P0, PT, R149, R180, RZ ;  /* 0x000000b495487210 */ /* 0x000fe20007f1e0ff */
[----:B------:R-:W-:Y:S01]  /*51320*/  IMAD.X R157, RZ, RZ, RZ, P2 ;  /* 0x000000ffff9d7224 */ /* 0x000fe200010e06ff */
[----:B------:R-:W-:Y:S01]  /*51330*/  IADD3 R171, P1, PT, R168, R152, RZ ;  /* 0x00000098a8ab7210 */ /* 0x000fe20007f3e0ff */
[----:B------:R-:W-:Y:S01]  /*51340*/  IMAD.MOV.U32 R152, RZ, RZ, R159 ;  /* 0x000000ffff987224 */ /* 0x000fe200078e009f */
[----:B------:R-:W-:Y:S01]  /*51350*/  IADD3 R158, P6, PT, R153, R158, RZ ;  /* 0x0000009e999e7210 */ /* 0x000fe20007fde0ff */
[----:B------:R-:W-:Y:S01]  /*51360*/  IMAD.X R153, RZ, RZ, RZ, P4 ;  /* 0x000000ffff997224 */ /* 0x000fe200020e06ff */
[----:B------:R-:W-:-:S02]  /*51370*/  IADD3.X R146, P0, PT, R163, R146, RZ, P0, !PT ;  /* 0x00000092a3927210 */ /* 0x000fc4000071e4ff */
[----:B------:R-:W-:Y:S01]  /*51380*/  IADD3 R149, P4, PT, R171, R80, RZ ;  /* 0x00000050ab957210 */ /* 0x000fe20007f9e0ff */
[----:B------:R-:W-:Y:S01]  /*51390*/  IMAD.WIDE.U32.X R152, R65, R65, R152, P6 ;  /* 0x0000004141987225 */ /* 0x000fe200030e0498 */
[----:B------:R-:W-:Y:S02]  /*513a0*/  IADD3 R165, P2, PT, R81, R154, RZ ;  /* 0x0000009a51a57210 */ /* 0x000fe40007f5e0ff */
[----:B------:R-:W-:Y:S02]  /*513b0*/  IADD3.X R81, PT, PT, RZ, RZ, RZ, P3, !PT ;  /* 0x000000ffff517210 */ /* 0x000fe40001ffe4ff */
[----:B------:R-:W-:Y:S02]  /*513c0*/  MOV R80, R155 ;  /* 0x0000009b00507202 */ /* 0x000fe40000000f00 */
[----:B------:R-:W-:Y:S02]  /*513d0*/  IADD3.X R171, P0, PT, RZ, R71, RZ, P0, !PT ;  /* 0x00000047ffab7210 */ /* 0x000fe4000071e4ff */
[----:B------:R-:W-:Y:S01]  /*513e0*/  IADD3 R169, P5, PT, R169, R144, RZ ;  /* 0x00000090a9a97210 */ /* 0x000fe20007fbe0ff */
[----:B------:R-:W-:Y:S01]  /*513f0*/  IMAD.WIDE.U32.X R70, R69, R70, R80, P2 ;  /* 0x0000004645467225 */ /* 0x000fe200010e0450 */
[----:B------:R-:W-:-:S02]  /*51400*/  SHF.L.W.U32.HI R80, R146, 0xd, R171 ;  /* 0x0000000d92507819 */ /* 0x000fc40000010eab */
[----:B------:R-:W-:Y:S01]  /*51410*/  IADD3.X R144, P1, PT, R158, R169, RZ, P1, !PT ;  /* 0x000000a99e907210 */ /* 0x000fe20000f3e4ff */
[----:B------:R-:W-:Y:S01]  /*51420*/  IMAD.X R81, RZ, RZ, R164, P0 ;  /* 0x000000ffff517224 */ /* 0x000fe200000e06a4 */
[----:B------:R-:W-:Y:S01]  /*51430*/  IADD3 R80, P0, PT, R80, R149, RZ ;  /* 0x0000009550507210 */ /* 0x000fe20007f1e0ff */
[----:B------:R-:W-:Y:S01]  /*51440*/  IMAD.WIDE.U32.X R76, R77, R76, R156, P5 ;  /* 0x0000004c4d4c7225 */ /* 0x000fe200028e049c */
[----:B------:R-:W-:Y:S02]  /*51450*/  IADD3.X R144, P4, PT, R144, R165, RZ, P4, !PT ;  /* 0x000000a590907210 */ /* 0x000fe4000279e4ff */
        /* <DEDUP_REMOVED lines=10> */
[----:B------:R-:W-:-:S03]  /*51500*/  SHF.L.W.U32.HI R69, R70, 0xd, R69 ;  /* 0x0000000d46457819 */ /* 0x000fc60000010e45 */
[----:B------:R-:W-:Y:S02]  /*51510*/  IMAD.MOV.U32 R81, RZ, RZ, R148 ;  /* 0x000000ffff517224 */ /* 0x000fe400078e0094 */
[----:B------:R-:W-:-:S05]  /*51520*/  IMAD R69, R69, 0x13, RZ ;  /* 0x0000001345457824 */ /* 0x000fca00078e02ff */
[----:B------:R-:W-:-:S04]  /*51530*/  IADD3 R69, PT, PT, R149, R69, RZ ;  /* 0x0000004595457210 */ /* 0x000fc80007ffe0ff */
[C---:B------:R-:W-:Y:S02]  /*51540*/  LEA.HI R71, P0, R69.reuse, R176, RZ, 0xd ;  /* 0x000000b045477211 */ /* 0x040fe400078168ff */
[----:B------:R-:W-:-:S03]  /*51550*/  LOP3.LUT R69, R69, 0x7ffff, RZ, 0xc0, !PT ;  /* 0x0007ffff45457812 */ /* 0x000fc600078ec0ff */
[----:B------:R-:W-:Y:S01]  /*51560*/  IMAD.X R77, RZ, RZ, R77, P0 ;  /* 0x000000ffff4d7224 */ /* 0x000fe200000e064d */
[----:B------:R-:W-:Y:S07]  /*51570*/  BRA.U !UP0, `(.L_x_12) ;  /* 0xfffffff108f47547 */ /* 0x000fee000b83ffff */
[-C--:B------:R-:W-:Y:S01]  /*51580*/  IMAD.WIDE.U32 R158, R69, R142.reuse, RZ ;  /* 0x0000008e459e7225 */ /* 0x080fe200078e00ff */
[----:B------:R-:W-:Y:S01]  /*51590*/  LOP3.LUT R76, R170, 0x7ffff, RZ, 0xc0, !PT ;  /* 0x0007ffffaa4c7812 */ /* 0x000fe200078ec0ff */
[----:B------:R-:W-:Y:S01]  /*515a0*/  UMOV UR4, URZ ;  /* 0x000000ff00047c82 */ /* 0x000fe20008000000 */
[----:B------:R-:W-:Y:S01]  /*515b0*/  LOP3.LUT R70, R146, 0x7ffff, RZ, 0xc0, !PT ;  /* 0x0007ffff92467812 */ /* 0x000fe200078ec0ff */
[----:B------:R-:W-:Y:S01]  /*515c0*/  IMAD R161, R81, R79, R158 ;  /* 0x0000004f51a17224 */ /* 0x000fe200078e029e */
[----:B------:R-:W-:Y:S01]  /*515d0*/  LOP3.LUT R173, R171, 0x7ffff, RZ, 0xc0, !PT ;  /* 0x0007ffffabad7812 */ /* 0x000fe200078ec0ff */
[----:B------:R-:W-:-:S04]  /*515e0*/  IMAD.WIDE.U32 R144, R81, R142, RZ ;  /* 0x0000008e51907225 */ /* 0x000fc800078e00ff */
[----:B------:R-:W-:Y:S01]  /*515f0*/  IMAD.WIDE.U32 R148, R71, R150, RZ ;  /* 0x0000009647947225 */ /* 0x000fe200078e00ff */
[----:B------:R-:W-:-:S03]  /*51600*/  IADD3 R161, PT, PT, R145, R161, RZ ;  /* 0x000000a191a17210 */ /* 0x000fc60007ffe0ff */
[----:B------:R-:W-:Y:S01]  /*51610*/  IMAD.WIDE.U32 R158, P2, R81, R79, R158 ;  /* 0x0000004f519e7225 */ /* 0x000fe2000784009e */
[----:B------:R-:W-:-:S03]  /*51620*/  IADD3 R151, P1, PT, R144, R148, RZ ;  /* 0x0000009490977210 */ /* 0x000fc60007f3e0ff */
[----:B------:R-:W-:Y:S01]  /*51630*/  IMAD.WIDE.U32 R156, R69, R78, RZ ;  /* 0x0000004e459c7225 */ /* 0x000fe200078e00ff */
[----:B------:R-:W-:-:S03]  /*51640*/  IADD3 RZ, P5, PT, R145, R158, RZ ;  /* 0x0000009e91ff7210 */ /* 0x000fc60007fbe0ff */
[----:B------:R-:W-:-:S04]  /*51650*/  IMAD.WIDE.U32 R144, R77, R150, RZ ;  /* 0x000000964d907225 */ /* 0x000fc800078e00ff */
[C---:B------:R-:W-:Y:S02]  /*51660*/  IMAD R65, R81.reuse, R63, R156 ;  /* 0x0000003f51417224 */ /* 0x040fe400078e029c */
[----:B------:R-:W-:-:S04]  /*51670*/  IMAD.WIDE.U32 R152, R81, R78, RZ ;  /* 0x0000004e51987225 */ /* 0x000fc800078e00ff */
[----:B------:R-:W-:-:S04]  /*51680*/  IMAD.WIDE.U32 R156, P4, R81, R63, R156 ;  /* 0x0000003f519c7225 */ /* 0x000fc8000788009c */
[----:B------:R-:W-:Y:S01]  /*51690*/  IMAD.WIDE.U32 R144, P6, R71, R75, R144 ;  /* 0x0000004b47907225 */ /* 0x000fe200078c0090 */
[----:B------:R-:W-:-:S03]  /*516a0*/  IADD3 RZ, P3, PT, R153, R156, RZ ;  /* 0x0000009c99ff7210 */ /* 0x000fc60007f7e0ff */
[----:B------:R-:W-:-:S04]  /*516b0*/  IMAD.WIDE.U32 R162, R71, R142, RZ ;  /* 0x0000008e47a27225 */ /* 0x000fc800078e00ff */
[----:B------:R-:W-:Y:S01]  /*516c0*/  IMAD.WIDE.U32 R154, R76, R160, RZ ;  /* 0x000000a04c9a7225 */ /* 0x000fe200078e00ff */
[----:B------:R-:W-:-:S03]  /*516d0*/  IADD3 R143, P0, PT, R152, R162, RZ ;  /* 0x000000a2988f7210 */ /* 0x000fc60007f1e0ff */
[----:B------:R-:W-:Y:S01]  /*516e0*/  IMAD.X R167, RZ, RZ, RZ, P2 ;  /* 0x000000ffffa77224 */ /* 0x000fe200010e06ff */
[----:B------:R-:W-:Y:S01]  /*516f0*/  IADD3 R156, P2, PT, R149, R144, RZ ;  /* 0x00000090959c7210 */ /* 0x000fe20007f5e0ff */
[----:B------:R-:W-:Y:S01]  /*51700*/  IMAD.IADD R65, R153, 0x1, R65 ;  /* 0x0000000199417824 */ /* 0x000fe200078e0241 */
[----:B------:R-:W-:Y:S01]  /*51710*/  IADD3.X R149, PT, PT, RZ, RZ, RZ, P6, !PT ;  /* 0x000000ffff957210 */ /* 0x000fe200037fe4ff */
[----:B------:R-:W-:Y:S01]  /*51720*/  IMAD.WIDE.U32 R152, P6, R68, R172, R154 ;  /* 0x000000ac44987225 */ /* 0x000fe200078c009a */
[----:B------:R-:W-:-:S03]  /*51730*/  IADD3.X R156, P1, PT, R156, R161, RZ, P1, !PT ;  /* 0x000000a19c9c7210 */ /* 0x000fc60000f3e4ff */
[C---:B------:R-:W-:Y:S02]  /*51740*/  IMAD R165, R68.reuse, R172, R154 ;  /* 0x000000ac44a57224 */ /* 0x040fe400078e029a */
[----:B------:R-:W-:-:S04]  /*51750*/  IMAD.WIDE.U32 R154, R68, R160, RZ ;  /* 0x000000a0449a7225 */ /* 0x000fc800078e00ff */
[----:B------:R-:W-:Y:S02]  /*51760*/  IMAD.MOV.U32 R166, RZ, RZ, R159 ;  /* 0x000000ffffa67224 */ /* 0x000fe400078e009f */
[----:B------:R-:W-:Y:S01]  /*51770*/  IMAD.X R169, RZ, RZ, RZ, P6 ;  /* 0x000000ffffa97224 */ /* 0x000fe200030e06ff */
[----:B------:R-:W-:Y:S01]  /*51780*/  IADD3 RZ, P6, PT, R155, R152, RZ ;  /* 0x000000989bff7210 */ /* 0x000fe20007fde0ff */
[----:B------:R-:W-:Y:S01]  /*51790*/  IMAD.WIDE.U32.X R166, R69, R79, R166, P5 ;  /* 0x0000004f45a67225 */ /* 0x000fe200028e04a6 */
[----:B------:R-:W-:Y:S02]  /*517a0*/  IADD3 R162, P5, PT, R151, R154, RZ ;  /* 0x0000009a97a27210 */ /* 0x000fe40007fbe0ff */
[----:B------:R-:W-:Y:S01]  /*517b0*/  IADD3 R151, PT, PT, R155, R165, RZ ;  /* 0x000000a59b977210 */ /* 0x000fe20007ffe0ff */
[----:B------:R-:W-:Y:S02]  /*517c0*/  IMAD.MOV.U32 R148, RZ, RZ, R145 ;  /* 0x000000ffff947224 */ /* 0x000fe400078e0091 */
[----:B------:R-:W-:Y:S01]  /*517d0*/  IMAD.MOV.U32 R168, RZ, RZ, R153 ;  /* 0x000000ffffa87224 */ /* 0x000fe200078e0099 */
[----:B------:R-:W-:Y:S01]  /*517e0*/  IADD3.X R156, P5, PT, R156, R151, RZ, P5, !PT ;  /* 0x000000979c9c7210 */ /* 0x000fe20002fbe4ff */
[----:B------:R-:W-:-:S04]  /*517f0*/  IMAD.WIDE.U32 R164, R147, 0x13, RZ ;  /* 0x0000001393a47825 */ /* 0x000fc800078e00ff */
[----:B------:R-:W-:Y:S02]  /*51800*/  IMAD R161, R73, 0x13, RZ ;  /* 0x0000001349a17824 */ /* 0x000fe400078e02ff */
[----:B------:R-:W-:Y:S02]  /*51810*/  IMAD R151, R63, 0x13, RZ ;  /* 0x000000133f977824 */ /* 0x000fe400078e02ff */
[----:B------:R-:W-:Y:S01]  /*51820*/  IMAD.WIDE.U32 R144, R78, 0x13, RZ ;  /* 0x000000134e907825 */ /* 0x000fe200078e00ff */
[----:B------:R-:W-:-:S03]  /*51830*/  IADD3 R161, PT, PT, R165, R161, RZ ;  /* 0x000000a1a5a17210 */ /* 0x000fc60007ffe0ff */
[----:B------:R-:W-:-:S04]  /*51840*/  IMAD.WIDE.U32.X R148, R77, R75, R148, P2 ;  /* 0x0000004b4d947225 */ /* 0x000fc800010e0494 */
[----:B------:R-:W-:-:S04]  /*51850*/  IMAD.WIDE.U32.X R168, R76, R172, R168, P6 ;  /* 0x000000ac4ca87225 */ /* 0x000fc800030e04a8 */
[----:B------:R-:W-:-:S04]  /*51860*/  IMAD.WIDE.U32 R152, R77, R142, RZ ;  /* 0x0000008e4d987225 */ /* 0x000fc800078e00ff */
[----:B------:R-:W-:-:S04]  /*51870*/  IMAD.WIDE.U32 R154, R70, R164, RZ ;  /* 0x000000a4469a7225 */ /* 0x000fc800078e00ff */
[----:B------:R-:W-:Y:S01]  /*51880*/  IMAD.IADD R146, R145, 0x1, R151 ;  /* 0x0000000191927824 */ /* 0x000fe200078e0297 */
[----:B------:R-:W-:Y:S01]  /*51890*/  IADD3.X R151, P1, P6, R168, R166, R148, P5, P1 ;  /* 0x000000a6a8977210 */ /* 0x000fe20002e22494 */
[----:B------:R-:W-:-:S03]  /*518a0*/  IMAD.WIDE.U32 R152, P2, R71, R79, R152 ;  /* 0x0000004f47987225 */ /* 0x000fc60007840098 */
[----:B------:R-:W-:Y:S01]  /*518b0*/  IADD3.X R165, PT, PT, R169, R167, R149, P1, P6 ;  /* 0x000000a7a9a57210 */ /* 0x000fe20000fec495 */
[----:B------:R-:W-:Y:S01]  /*518c0*/  IMAD.WIDE.U32 R158, R173, R144, RZ ;  /* 0x00000090ad9e7225 */ /* 0x000fe200078e00ff */
[----:B------:R-:W-:-:S03]  /*518d0*/  IADD3 R170, P1, PT, R163, R152, RZ ;  /* 0x00000098a3aa7210 */ /* 0x000fc60007f3e0ff */
[CCC-:B------:R-:W-:Y:S01]  /*518e0*/  IMAD R175, R161.reuse, R72.reuse, R154.reuse ;  /* 0x00000048a1af7224 */ /* 0x1c0fe200078e029a */
[----:B------:R-:W-:Y:S01]  /*518f0*/  IADD3.X R65, P0, PT, R170, R65, RZ, P0, !PT ;  /* 0x00000041aa417210 */ /* 0x000fe2000071e4ff */
[----:B------:R-:W-:-:S04]  /*51900*/  IMAD.WIDE.U32 R154, P5, R161, R72, R154 ;  /* 0x00000048a19a7225 */ /* 0x000fc800078a009a */
[----:B------:R-:W-:Y:S01]  /*51910*/  IMAD.WIDE.U32 R148, R72, R164, RZ ;  /* 0x000000a448947225 */ /* 0x000fe200078e00ff */
[----:B------:R-:W-:-:S03]  /*51920*/  MOV R168, R155 ;  /* 0x0000009b00a87202 */ /* 0x000fc60000000f00 */
[C-C-:B------:R-:W-:Y:S02]  /*51930*/  IMAD R152, R146.reuse, R80, R158.reuse ;  /* 0x0000005092987224 */ /* 0x140fe400078e029e */
[----:B------:R-:W-:Y:S01]  /*51940*/  IMAD.X R169, RZ, RZ, RZ, P5 ;  /* 0x000000ffffa97224 */ /* 0x000fe200028e06ff */
[----:B------:R-:W-:Y:S01]  /*51950*/  IADD3 RZ, P5, PT, R149, R154, RZ ;  /* 0x0000009a95ff7210 */ /* 0x000fe20007fbe0ff */
[----:B------:R-:W-:-:S04]  /*51960*/  IMAD.WIDE.U32 R158, P6, R146, R80, R158 ;  /* 0x00000050929e7225 */ /* 0x000fc800078c009e */
[----:B------:R-:W-:Y:S01]  /*51970*/  IMAD.WIDE.U32 R144, R80, R144, RZ ;  /* 0x0000009050907225 */ /* 0x000fe200078e00ff */
[----:B------:R-:W-:-:S03]  /*51980*/  MOV R166, R159 ;  /* 0x0000009f00a67202 */ /* 0x000fc60000000f00 */
[----:B------:R-:W-:Y:S01]  /*51990*/  IMAD.X R167, RZ, RZ, RZ, P6 ;  /* 0x000000ffffa77224 */ /* 0x000fe200030e06ff */
[----:B------:R-:W-:Y:S01]  /*519a0*/  IADD3 RZ, P6, PT, R145, R158, RZ ;  /* 0x0000009e91ff7210 */ /* 0x000fe20007fde0ff */
[----:B------:R-:W-:-:S04]  /*519b0*/  IMAD.WIDE.U32 R154, R76, R150, RZ ;  /* 0x000000964c9a7225 */ /* 0x000fc800078e00ff */
[----:B------:R-:W-:Y:S01]  /*519c0*/  IMAD.WIDE.U32.X R168, R70, R161, R168, P5 ;  /* 0x000000a146a87225 */ /* 0x000fe200028e04a8 */
[----:B------:R-:W-:-:S03]  /*519d0*/  IADD3 R177, P5, PT, R162, R148, RZ ;  /* 0x00000094a2b17210 */ /* 0x000fc60007fbe0ff */
[----:B------:R-:W-:-:S04]  /*519e0*/  IMAD.WIDE.U32 R162, R68, R150, RZ ;  /* 0x0000009644a27225 */ /* 0x000fc800078e00ff */
[----:B------:R-:W-:Y:S02]  /*519f0*/  IMAD R171, R68, R75, R154 ;  /* 0x0000004b44ab7224 */ /* 0x000fe400078e029a */
[----:B------:R-:W-:-:S04]  /*51a00*/  IMAD.WIDE.U32.X R166, R173, R146, R166, P6 ;  /* 0x00000092ada67225 */ /* 0x000fc800030e04a6 */
[----:B------:R-:W-:Y:S02]  /*51a10*/  IMAD.IADD R175, R149, 0x1, R175 ;  /* 0x0000000195af7824 */ /* 0x000fe400078e02af */
[----:B------:R-:W-:-:S03]  /*51a20*/  IMAD.WIDE.U32 R154, P6, R68, R75, R154 ;  /* 0x0000004b449a7225 */ /* 0x000fc600078c009a */
[----:B------:R-:W-:Y:S01]  /*51a30*/  IADD3.X R156, P5, PT, R156, R175, RZ, P5, !PT ;  /* 0x000000af9c9c7210 */ /* 0x000fe20002fbe4ff */
[----:B------:R-:W-:Y:S01]  /*51a40*/  IMAD.X R149, RZ, RZ, RZ, P4 ;  /* 0x000000ffff957224 */ /* 0x000fe200020e06ff */
[----:B------:R-:W-:Y:S01]  /*51a50*/  IADD3 R174, P4, PT, R143, R162, RZ ;  /* 0x000000a28fae7210 */ /* 0x000fe20007f9e0ff */
[----:B------:R-:W-:Y:S01]  /*51a60*/  IMAD.X R159, RZ, RZ, RZ, P2 ;  /* 0x000000ffff9f7224 */ /* 0x000fe200010e06ff */
[----:B------:R-:W-:Y:S01]  /*51a70*/  IADD3 R162, PT, PT, R163, R171, RZ ;  /* 0x000000aba3a27210 */ /* 0x000fe20007ffe0ff */
[----:B------:R-:W-:Y:S01]  /*51a80*/  IMAD.X R171, RZ, RZ, RZ, P6 ;  /* 0x000000ffffab7224 */ /* 0x000fe200030e06ff */
[----:B------:R-:W-:Y:S01]  /*51a90*/  IADD3 R143, PT, PT, R145, R152, RZ ;  /* 0x00000098918f7210 */ /* 0x000fe20007ffe0ff */
[----:B------:R-:W-:Y:S01]  /*51aa0*/  IMAD.MOV.U32 R170, RZ, RZ, R155 ;  /* 0x000000ffffaa7224 */ /* 0x000fe200078e009b */
[----:B------:R-:W-:Y:S01]  /*51ab0*/  IADD3 R146, P6, PT, R177, R144, RZ ;  /* 0x00000090b1927210 */ /* 0x000fe20007fde0ff */
[----:B------:R-:W-:Y:S01]  /*51ac0*/  IMAD.MOV.U32 R148, RZ, RZ, R157 ;  /* 0x000000ffff947224 */ /* 0x000fe200078e009d */
[----:B------:R-:W-:Y:S01]  /*51ad0*/  IADD3 RZ, P2, PT, R163, R154, RZ ;  /* 0x0000009aa3ff7210 */ /* 0x000fe20007f5e0ff */
[----:B------:R-:W-:Y:S01]  /*51ae0*/  IMAD.WIDE.U32 R154, R73, R81, RZ ;  /* 0x00000051499a7225 */ /* 0x000fe200078e00ff */
[----:B------:R-:W-:-:S02]  /*51af0*/  IADD3.X R175, P4, PT, R65, R162, RZ, P4, !PT ;  /* 0x000000a241af7210 */ /* 0x000fc4000279e4ff */
[----:B------:R-:W-:Y:S01]  /*51b00*/  IADD3.X R65, P6, PT, R156, R143, RZ, P6, !PT ;  /* 0x0000008f9c417210 */ /* 0x000fe200037de4ff */
[----:B------:R-:W-:Y:S02]  /*51b10*/  IMAD.MOV.U32 R158, RZ, RZ, R153 ;  /* 0x000000ffff9e7224 */ /* 0x000fe400078e0099 */
[----:B------:R-:W-:Y:S01]  /*51b20*/  IMAD.WIDE.U32 R156, R147, R81, RZ ;  /* 0x00000051939c7225 */ /* 0x000fe200078e00ff */
[----:B------:R-:W-:-:S03]  /*51b30*/  IADD3.X R143, P5, P6, R166, R151, R168, P6, P5 ;  /* 0x00000097a68f7210 */ /* 0x000fc600036aa4a8 */
[----:B------:R-:W-:Y:S01]  /*51b40*/  IMAD.WIDE.U32 R144, R77, R78, RZ ;  /* 0x0000004e4d907225 */ /* 0x000fe200078e00ff */
[----:B------:R-:W-:-:S03]  /*51b50*/  IADD3.X R151, PT, PT, R167, R165, R169, P5, P6 ;  /* 0x000000a5a7977210 */ /* 0x000fc60002fec4a9 */
[C---:B------:R-:W-:Y:S02]  /*51b60*/  IMAD R177, R69.reuse, R147, R154 ;  /* 0x0000009345b17224 */ /* 0x040fe400078e029a */
[----:B------:R-:W-:-:S03]  /*51b70*/  IMAD.WIDE.U32.X R148, R69, R63, R148, P3 ;  /* 0x0000003f45947225 */ /* 0x000fc600018e0494 */
[----:B------:R-:W-:Y:S01]  /*51b80*/  IADD3 R168, PT, PT, R157, R177, RZ ;  /* 0x000000b19da87210 */ /* 0x000fe20007ffe0ff */
[----:B------:R-:W-:-:S04]  /*51b90*/  IMAD.WIDE.U32 R152, R71, R78, RZ ;  /* 0x0000004e47987225 */ /* 0x000fc800078e00ff */
[----:B------:R-:W-:-:S04]  /*51ba0*/  IMAD.WIDE.U32 R154, P3, R69, R147, R154 ;  /* 0x00000093459a7225 */ /* 0x000fc8000786009a */
[----:B------:R-:W-:Y:S01]  /*51bb0*/  IMAD.WIDE.U32.X R158, R77, R79, R158, P1 ;  /* 0x0000004f4d9e7225 */ /* 0x000fe200008e049e */
[----:B------:R-:W-:-:S03]  /*51bc0*/  IADD3 R176, P1, PT, R156, R152, RZ ;  /* 0x000000989cb07210 */ /* 0x000fc60007f3e0ff */
[----:B------:R-:W-:Y:S01]  /*51bd0*/  IMAD.WIDE.U32.X R170, R76, R75, R170, P2 ;  /* 0x0000004b4caa7225 */ /* 0x000fe200010e04aa */
[----:B------:R-:W-:-:S03]  /*51be0*/  IADD3 RZ, P2, PT, R157, R154, RZ ;  /* 0x0000009a9dff7210 */ /* 0x000fc60007f5e0ff */
[----:B------:R-:W-:Y:S01]  /*51bf0*/  IMAD.WIDE.U32 R162, R70, R160, RZ ;  /* 0x000000a046a27225 */ /* 0x000fe200078e00ff */
[----:B------:R-:W-:-:S03]  /*51c00*/  IADD3.X R177, P0, P5, R170, R148, R158, P4, P0 ;  /* 0x00000094aab17210 */ /* 0x000fc6000250049e */
[----:B------:R-:W-:Y:S01]  /*51c10*/  IMAD.WIDE.U32 R144, P6, R71, R63, R144 ;  /* 0x0000003f47907225 */ /* 0x000fe200078c0090 */
[----:B------:R-:W-:-:S03]  /*51c20*/  IADD3.X R179, PT, PT, R171, R149, R159, P0, P5 ;  /* 0x00000095abb37210 */ /* 0x000fc600007ea49f */
[----:B------:R-:W-:Y:S01]  /*51c30*/  IMAD R166, R72, R172, R162 ;  /* 0x000000ac48a67224 */ /* 0x000fe200078e02a2 */
[----:B------:R-:W-:Y:S01]  /*51c40*/  IADD3 R154, P5, PT, R153, R144, RZ ;  /* 0x00000090999a7210 */ /* 0x000fe20007fbe0ff */
[----:B------:R-:W-:-:S03]  /*51c50*/  IMAD.WIDE.U32 R156, R173, R164, RZ ;  /* 0x000000a4ad9c7225 */ /* 0x000fc600078e00ff */
[----:B------:R-:W-:Y:S01]  /*51c60*/  IADD3.X R168, P1, PT, R154, R168, RZ, P1, !PT ;  /* 0x000000a89aa87210 */ /* 0x000fe20000f3e4ff */
[----:B------:R-:W-:-:S04]  /*51c70*/  IMAD.WIDE.U32 R162, P4, R72, R172, R162 ;  /* 0x000000ac48a27225 */ /* 0x000fc800078800a2 */
[----:B------:R-:W-:Y:S02]  /*51c80*/  IMAD.X R153, RZ, RZ, RZ, P4 ;  /* 0x000000ffff997224 */ /* 0x000fe400020e06ff */
[CCC-:B------:R-:W-:Y:S02]  /*51c90*/  IMAD R144, R161.reuse, R80.reuse, R156.reuse ;  /* 0x00000050a1907224 */ /* 0x1c0fe400078e029c */
[----:B------:R-:W-:-:S04]  /*51ca0*/  IMAD.WIDE.U32 R156, P4, R161, R80, R156 ;  /* 0x00000050a19c7225 */ /* 0x000fc8000788009c */
[----:B------:R-:W-:Y:S01]  /*51cb0*/  IMAD.WIDE.U32 R164, R80, R164, RZ ;  /* 0x000000a450a47225 */ /* 0x000fe200078e00ff */
[----:B------:R-:W-:-:S03]  /*51cc0*/  IADD3.X R167, PT, PT, RZ, RZ, RZ, P4, !PT ;  /* 0x000000ffffa77210 */ /* 0x000fc600027fe4ff */
[----:B------:R-:W-:Y:S01]  /*51cd0*/  IMAD.WIDE.U32 R148, R72, R160, RZ ;  /* 0x000000a048947225 */ /* 0x000fe200078e00ff */
[----:B------:R-:W-:-:S03]  /*51ce0*/  IADD3 RZ, P4, PT, R165, R156, RZ ;  /* 0x0000009ca5ff7210 */ /* 0x000fc60007f9e0ff */
[----:B------:R-:W-:Y:S01]  /*51cf0*/  IMAD.WIDE.U32 R158, R76, R142, RZ ;  /* 0x0000008e4c9e7225 */ /* 0x000fe200078e00ff */
[----:B------:R-:W-:-:S03]  /*51d00*/  IADD3 RZ, P0, PT, R149, R162, RZ ;  /* 0x000000a295ff7210 */ /* 0x000fc60007f1e0ff */
[----:B------:R-:W-:Y:S02]  /*51d10*/  IMAD.IADD R178, R149, 0x1, R166 ;  /* 0x0000000195b27824 */ /* 0x000fe400078e02a6 */
[----:B------:R-:W-:Y:S02]  /*51d20*/  IMAD.MOV.U32 R166, RZ, RZ, R157 ;  /* 0x000000ffffa67224 */ /* 0x000fe400078e009d */
[----:B------:R-:W-:Y:S02]  /*51d30*/  IMAD.MOV.U32 R152, RZ, RZ, R163 ;  /* 0x000000ffff987224 */ /* 0x000fe400078e00a3 */
[----:B------:R-:W-:-:S04]  /*51d40*/  IMAD.WIDE.U32 R162, R68, R142, RZ ;  /* 0x0000008e44a27225 */ /* 0x000fc800078e00ff */
[----:B------:R-:W-:-:S04]  /*51d50*/  IMAD.WIDE.U32.X R156, R173, R161, R166, P4 ;  /* 0x000000a1ad9c7225 */ /* 0x000fc800020e04a6 */
[----:B------:R-:W-:Y:S01]  /*51d60*/  IMAD.WIDE.U32.X R152, R70, R172, R152, P0 ;  /* 0x000000ac46987225 */ /* 0x000fe200000e0498 */
[----:B------:R-:W-:Y:S02]  /*51d70*/  IADD3 R169, P0, PT, R174, R148, RZ ;  /* 0x00000094aea97210 */ /* 0x000fe40007f1e0ff */
[----:B------:R-:W-:Y:S01]  /*51d80*/  MOV R148, R145 ;  /* 0x0000009100947202 */ /* 0x000fe20000000f00 */
[-C--:B------:R-:W-:Y:S01]  /*51d90*/  IMAD.WIDE.U32 R166, P4, R68, R79.reuse, R158 ;  /* 0x0000004f44a67225 */ /* 0x080fe2000788009e */
[----:B------:R-:W-:Y:S02]  /*51da0*/  IADD3.X R159, PT, PT, RZ, RZ, RZ, P3, !PT ;  /* 0x000000ffff9f7210 */ /* 0x000fe40001ffe4ff */
[----:B------:R-:W-:Y:S01]  /*51db0*/  IADD3 R170, P3, PT, R176, R162, RZ ;  /* 0x000000a2b0aa7210 */ /* 0x000fe20007f7e0ff */
[----:B------:R-:W-:Y:S01]  /*51dc0*/  IMAD R171, R68, R79, R158 ;  /* 0x0000004f44ab7224 */ /* 0x000fe200078e029e */
[----:B------:R-:W-:Y:S01]  /*51dd0*/  MOV R158, R155 ;  /* 0x0000009b009e7202 */ /* 0x000fe20000000f00 */
[----:B------:R-:W-:Y:S01]  /*51de0*/  IMAD.X R155, RZ, RZ, RZ, P4 ;  /* 0x000000ffff9b7224 */ /* 0x000fe200020e06ff */
[----:B------:R-:W-:Y:S01]  /*51df0*/  IADD3 R174, P4, PT, R169, R164, RZ ;  /* 0x000000a4a9ae7210 */ /* 0x000fe20007f9e0ff */
[----:B------:R-:W-:Y:S01]  /*51e00*/  IMAD.IADD R161, R165, 0x1, R144 ;  /* 0x00000001a5a17824 */ /* 0x000fe200078e0290 */
[----:B------:R-:W-:Y:S01]  /*51e10*/  IADD3.X R176, P0, PT, R175, R178, RZ, P0, !PT ;  /* 0x000000b2afb07210 */ /* 0x000fe2000071e4ff */
[----:B------:R-:W-:Y:S01]  /*51e20*/  IMAD.X R149, RZ, RZ, RZ, P6 ;  /* 0x000000ffff957224 */ /* 0x000fe200030e06ff */
[C---:B------:R-:W-:Y:S01]  /*51e30*/  IADD3 RZ, P6, PT, R163.reuse, R166, RZ ;  /* 0x000000a6a3ff7210 */ /* 0x040fe20007fde0ff */
[----:B------:R-:W-:Y:S01]  /*51e40*/  IMAD.IADD R171, R163, 0x1, R171 ;  /* 0x00000001a3ab7824 */ /* 0x000fe200078e02ab */
[----:B------:R-:W-:Y:S01]  /*51e50*/  IADD3.X R176, P4, PT, R176, R161, RZ, P4, !PT ;  /* 0x000000a1b0b07210 */ /* 0x000fe2000279e4ff */
[----:B------:R-:W-:-:S02]  /*51e60*/  IMAD.MOV.U32 R154, RZ, RZ, R167 ;  /* 0x000000ffff9a7224 */ /* 0x000fc400078e00a7 */
[----:B------:R-:W-:Y:S01]  /*51e70*/  IMAD.WIDE.U32 R166, R74, R81, RZ ;  /* 0x000000514aa67225 */ /* 0x000fe200078e00ff */
[----:B------:R-:W-:Y:S02]  /*51e80*/  IADD3.X R175, P3, PT, R168, R171, RZ, P3, !PT ;  /* 0x000000aba8af7210 */ /* 0x000fe40001f7e4ff */
[----:B------:R-:W-:Y:S01]  /*51e90*/  IADD3.X R177, P0, P4, R156, R177, R152, P4, P0 ;  /* 0x000000b19cb17210 */ /* 0x000fe20002400498 */
[----:B------:R-:W-:-:S03]  /*51ea0*/  IMAD.WIDE.U32.X R158, R69, R73, R158, P2 ;  /* 0x00000049459e7225 */ /* 0x000fc600010e049e */
[----:B------:R-:W-:Y:S01]  /*51eb0*/  IADD3.X R179, PT, PT, R157, R179, R153, P0, P4 ;  /* 0x000000b39db37210 */ /* 0x000fe200007e8499 */
[----:B------:R-:W-:-:S04]  /*51ec0*/  IMAD.WIDE.U32.X R168, R77, R63, R148, P5 ;  /* 0x0000003f4da87225 */ /* 0x000fc800028e0494 */
[----:B------:R-:W-:-:S04]  /*51ed0*/  IMAD.WIDE.U32.X R154, R76, R79, R154, P6 ;  /* 0x0000004f4c9a7225 */ /* 0x000fc800030e049a */
[----:B------:R-:W-:Y:S01]  /*51ee0*/  IMAD.WIDE.U32 R148, R173, R160, RZ ;  /* 0x000000a0ad947225 */ /* 0x000fe200078e00ff */
[----:B------:R-:W-:-:S03]  /*51ef0*/  IADD3.X R180, P1, P4, R154, R158, R168, P3, P1 ;  /* 0x0000009e9ab47210 */ /* 0x000fc60001c224a8 */
[----:B------:R-:W-:Y:S01]  /*51f00*/  IMAD.WIDE.U32 R162, R64, R81, RZ ;  /* 0x0000005140a27225 */ /* 0x000fe200078e00ff */
[----:B------:R-:W-:-:S03]  /*51f10*/  IADD3.X R183, PT, PT, R155, R159, R169, P1, P4 ;  /* 0x0000009f9bb77210 */ /* 0x000fc60000fe84a9 */
[----:B------:R-:W-:Y:S02]  /*51f20*/  IMAD R161, R69, R64, R166 ;  /* 0x0000004045a17224 */ /* 0x000fe400078e02a6 */
[CCC-:B------:R-:W-:Y:S02]  /*51f30*/  IMAD R168, R80.reuse, R172.reuse, R148.reuse ;  /* 0x000000ac50a87224 */ /* 0x1c0fe400078e0294 */
[----:B------:R-:W-:Y:S02]  /*51f40*/  IMAD.IADD R178, R163, 0x1, R161 ;  /* 0x00000001a3b27824 */ /* 0x000fe400078e02a1 */
[----:B------:R-:W-:-:S04]  /*51f50*/  IMAD.WIDE.U32 R148, P3, R80, R172, R148 ;  /* 0x000000ac50947225 */ /* 0x000fc80007860094 */
[----:B------:R-:W-:Y:S01]  /*51f60*/  IMAD.WIDE.U32 R160, R80, R160, RZ ;  /* 0x000000a050a07225 */ /* 0x000fe200078e00ff */
[----:B------:R-:W-:-:S03]  /*51f70*/  IADD3.X R157, PT, PT, RZ, RZ, RZ, P3, !PT ;  /* 0x000000ffff9d7210 */ /* 0x000fc60001ffe4ff */
[----:B------:R-:W-:Y:S01]  /*51f80*/  IMAD.WIDE.U32 R152, R70, R150, RZ ;  /* 0x0000009646987225 */ /* 0x000fe200078e00ff */
[----:B------:R-:W-:-:S03]  /*51f90*/  IADD3 RZ, P4, PT, R161, R148, RZ ;  /* 0x00000094a1ff7210 */ /* 0x000fc60007f9e0ff */
[----:B------:R-:W-:-:S04]  /*51fa0*/  IMAD.WIDE.U32 R144, R73, R71, RZ ;  /* 0x0000004749907225 */ /* 0x000fc800078e00ff */
[----:B------:R-:W-:Y:S02]  /*51fb0*/  IMAD R185, R72, R75, R152 ;  /* 0x0000004b48b97224 */ /* 0x000fe400078e0298 */
[----:B------:R-:W-:-:S04]  /*51fc0*/  IMAD.WIDE.U32 R164, R147, R71, RZ ;  /* 0x0000004793a47225 */ /* 0x000fc800078e00ff */
[----:B------:R-:W-:Y:S01]  /*51fd0*/  IMAD.WIDE.U32 R166, P2, R69, R64, R166 ;  /* 0x0000004045a67225 */ /* 0x000fe200078400a6 */
[----:B------:R-:W-:-:S03]  /*51fe0*/  IADD3 R164, P5, PT, R162, R164, RZ ;  /* 0x000000a4a2a47210 */ /* 0x000fc60007fbe0ff */
[----:B------:R-:W-:Y:S01]  /*51ff0*/  IMAD.WIDE.U32 R154, R72, R150, RZ ;  /* 0x00000096489a7225 */ /* 0x000fe200078e00ff */
[----:B------:R-:W-:-:S03]  /*52000*/  IADD3 RZ, P6, PT, R163, R166, RZ ;  /* 0x000000a6a3ff7210 */ /* 0x000fc60007fde0ff */
[----:B------:R-:W-:Y:S01]  /*52010*/  IMAD.WIDE.U32 R152, P3, R72, R75, R152 ;  /* 0x0000004b48987225 */ /* 0x000fe20007860098 */
[----:B------:R-:W-:-:S03]  /*52020*/  IADD3 R185, PT, PT, R155, R185, RZ ;  /* 0x000000b99bb97210 */ /* 0x000fc60007ffe0ff */
[----:B------:R-:W-:Y:S02]  /*52030*/  IMAD.MOV.U32 R156, RZ, RZ, R149 ;  /* 0x000000ffff9c7224 */ /* 0x000fe400078e0095 */
[----:B------:R-:W-:-:S04]  /*52040*/  IMAD.WIDE.U32 R144, P0, R77, R147, R144 ;  /* 0x000000934d907225 */ /* 0x000fc80007800090 */
[----:B------:R-:W-:Y:S01]  /*52050*/  IMAD.WIDE.U32.X R148, R173, R172, R156, P4 ;  /* 0x000000acad947225 */ /* 0x000fe200020e049c */
[----:B------:R-:W-:Y:S02]  /*52060*/  IADD3 RZ, P4, PT, R155, R152, RZ ;  /* 0x000000989bff7210 */ /* 0x000fe40007f9e0ff */
[----:B------:R-:W-:Y:S01]  /*52070*/  IADD3 R181, P1, PT, R165, R144, RZ ;  /* 0x00000090a5b57210 */ /* 0x000fe20007f3e0ff */
[----:B------:R-:W-:Y:S01]  /*52080*/  IMAD.X R159, RZ, RZ, RZ, P2 ;  /* 0x000000ffff9f7224 */ /* 0x000fe200010e06ff */
[----:B------:R-:W-:Y:S01]  /*52090*/  IADD3 R186, P2, PT, R170, R154, RZ ;  /* 0x0000009aaaba7210 */ /* 0x000fe20007f5e0ff */
[----:B------:R-:W-:Y:S01]  /*520a0*/  IMAD.WIDE.U32 R162, R76, R78, RZ ;  /* 0x0000004e4ca27225 */ /* 0x000fe200078e00ff */
[----:B------:R-:W-:-:S03]  /*520b0*/  IADD3.X R181, P5, PT, R181, R178, RZ, P5, !PT ;  /* 0x000000b2b5b57210 */ /* 0x000fc60002fbe4ff */
[----:B------:R-:W-:-:S04]  /*520c0*/  IMAD.WIDE.U32 R154, R68, R78, RZ ;  /* 0x0000004e449a7225 */ /* 0x000fc800078e00ff */
[----:B------:R-:W-:Y:S01]  /*520d0*/  IMAD.MOV.U32 R158, RZ, RZ, R167 ;  /* 0x000000ffff9e7224 */ /* 0x000fe200078e00a7 */
[----:B------:R-:W-:Y:S01]  /*520e0*/  IADD3.X R167, PT, PT, RZ, RZ, RZ, P3, !PT ;  /* 0x000000ffffa77210 */ /* 0x000fe20001ffe4ff */
[----:B------:R-:W-:Y:S01]  /*520f0*/  IMAD.X R165, RZ, RZ, RZ, P0 ;  /* 0x000000ffffa57224 */ /* 0x000fe200000e06ff */
[----:B------:R-:W-:Y:S01]  /*52100*/  IADD3 R172, P0, PT, R164, R154, RZ ;  /* 0x0000009aa4ac7210 */ /* 0x000fe20007f1e0ff */
[----:B------:R-:W-:-:S04]  /*52110*/  IMAD.WIDE.U32 R156, R67, R81, RZ ;  /* 0x00000051439c7225 */ /* 0x000fc800078e00ff */
[----:B------:R-:W-:Y:S02]  /*52120*/  IMAD R169, R68, R63, R162 ;  /* 0x0000003f44a97224 */ /* 0x000fe400078e02a2 */
[----:B------:R-:W-:-:S04]  /*52130*/  IMAD.WIDE.U32.X R158, R69, R74, R158, P6 ;  /* 0x0000004a459e7225 */ /* 0x000fc800030e049e */
[----:B------:R-:W-:-:S04]  /*52140*/  IMAD.WIDE.U32 R162, P6, R68, R63, R162 ;  /* 0x0000003f44a27225 */ /* 0x000fc800078c00a2 */
[----:B------:R-:W-:Y:S01]  /*52150*/  IMAD.MOV.U32 R164, RZ, RZ, R145 ;  /* 0x000000ffffa47224 */ /* 0x000fe200078e0091 */
[C---:B------:R-:W-:Y:S01]  /*52160*/  IADD3 RZ, P3, PT, R155.reuse, R162, RZ ;  /* 0x000000a29bff7210 */ /* 0x040fe20007f7e0ff */
[----:B------:R-:W-:Y:S01]  /*52170*/  IMAD.IADD R182, R155, 0x1, R169 ;  /* 0x000000019bb67824 */ /* 0x000fe200078e02a9 */
[----:B------:R-:W-:Y:S01]  /*52180*/  IADD3.X R169, PT, PT, RZ, RZ, RZ, P6, !PT ;  /* 0x000000ffffa97210 */ /* 0x000fe200037fe4ff */
[----:B------:R-:W-:-:S04]  /*52190*/  IMAD.WIDE.U32.X R164, R77, R73, R164, P1 ;  /* 0x000000494da47225 */ /* 0x000fc800008e04a4 */
[----:B------:R-:W-:-:S04]  /*521a0*/  IMAD.WIDE.U32 R144, P1, R69, R66, R156 ;  /* 0x0000004245907225 */ /* 0x000fc8000782009c */
[----:B------:R-:W-:Y:S01]  /*521b0*/  IMAD.WIDE.U32 R154, R66, R81, RZ ;  /* 0x00000051429a7225 */ /* 0x000fe200078e00ff */
[----:B------:R-:W-:-:S03]  /*521c0*/  IADD3.X R157, PT, PT, RZ, RZ, RZ, P1, !PT ;  /* 0x000000ffff9d7210 */ /* 0x000fc60000ffe4ff */
[----:B------:R-:W-:Y:S01]  /*521d0*/  IMAD R162, R69, R66, R156 ;  /* 0x0000004245a27224 */ /* 0x000fe200078e029c */
[----:B------:R-:W-:Y:S01]  /*521e0*/  IADD3 RZ, P1, PT, R155, R144, RZ ;  /* 0x000000909bff7210 */ /* 0x000fe20007f3e0ff */
[----:B------:R-:W-:Y:S02]  /*521f0*/  IMAD.MOV.U32 R156, RZ, RZ, R145 ;  /* 0x000000ffff9c7224 */ /* 0x000fe400078e0091 */
[----:B------:R-:W-:-:S04]  /*52200*/  IMAD.WIDE.U32 R144, R74, R71, RZ ;  /* 0x000000474a907225 */ /* 0x000fc800078e00ff */
[----:B------:R-:W-:-:S04]  /*52210*/  IMAD.WIDE.U32.X R156, R69, R67, R156, P1 ;  /* 0x00000043459c7225 */ /* 0x000fc800008e049c */
[----:B------:R-:W-:-:S04]  /*52220*/  IMAD.WIDE.U32 R66, R173, R150, RZ ;  /* 0x00000096ad427225 */ /* 0x000fc800078e00ff */
[----:B------:R-:W-:Y:S02]  /*52230*/  IMAD.MOV.U32 R166, RZ, RZ, R153 ;  /* 0x000000ffffa67224 */ /* 0x000fe400078e0099 */
[----:B------:R-:W-:-:S04]  /*52240*/  IMAD.WIDE.U32 R152, R64, R71, RZ ;  /* 0x0000004740987225 */ /* 0x000fc800078e00ff */
[----:B------:R-:W-:-:S04]  /*52250*/  IMAD.WIDE.U32.X R166, R70, R75, R166, P4 ;  /* 0x0000004b46a67225 */ /* 0x000fc800020e04a6 */
[----:B------:R-:W-:-:S04]  /*52260*/  IMAD.WIDE.U32 R170, P1, R80, R75, R66 ;  /* 0x0000004b50aa7225 */ /* 0x000fc80007820042 */
[----:B------:R-:W-:-:S04]  /*52270*/  IMAD.WIDE.U32 R144, P4, R77, R64, R144 ;  /* 0x000000404d907225 */ /* 0x000fc80007880090 */
[----:B------:R-:W-:Y:S01]  /*52280*/  IMAD.IADD R64, R155, 0x1, R162 ;  /* 0x000000019b407824 */ /* 0x000fe200078e02a2 */
[----:B------:R-:W-:Y:S01]  /*52290*/  IADD3 R184, P6, PT, R153, R144, RZ ;  /* 0x0000009099b87210 */ /* 0x000fe20007fde0ff */
[----:B------:R-:W-:Y:S01]  /*522a0*/  IMAD.X R67, RZ, RZ, RZ, P1 ;  /* 0x000000ffff437224 */ /* 0x000fe200008e06ff */
[----:B------:R-:W-:Y:S01]  /*522b0*/  IADD3 R162, P1, PT, R154, R152, RZ ;  /* 0x000000989aa27210 */ /* 0x000fe20007f3e0ff */
[----:B------:R-:W-:Y:S01]  /*522c0*/  IMAD.MOV.U32 R152, RZ, RZ, R145 ;  /* 0x000000ffff987224 */ /* 0x000fe200078e0091 */
[----:B------:R-:W-:Y:S01]  /*522d0*/  IADD3.X R153, PT, PT, RZ, RZ, RZ, P4, !PT ;  /* 0x000000ffff997210 */ /* 0x000fe200027fe4ff */
[----:B------:R-:W-:Y:S01]  /*522e0*/  IMAD.WIDE.U32 R144, R76, R147, RZ ;  /* 0x000000934c907225 */ /* 0x000fe200078e00ff */
[----:B------:R-:W-:Y:S02]  /*522f0*/  IADD3 R186, P4, PT, R186, R160, RZ ;  /* 0x000000a0baba7210 */ /* 0x000fe40007f9e0ff */
[----:B------:R-:W-:Y:S01]  /*52300*/  IADD3.X R64, P1, PT, R184, R64, RZ, P1, !PT ;  /* 0x00000040b8407210 */ /* 0x000fe20000f3e4ff */
[----:B------:R-:W-:Y:S01]  /*52310*/  IMAD.IADD R71, R161, 0x1, R168 ;  /* 0x00000001a1477824 */ /* 0x000fe200078e02a8 */
[----:B------:R-:W-:Y:S01]  /*52320*/  MOV R168, R163 ;  /* 0x000000a300a87202 */ /* 0x000fe20000000f00 */
[----:B------:R-:W-:Y:S01]  /*52330*/  IMAD R187, R80, R75, R66 ;  /* 0x0000004b50bb7224 */ /* 0x000fe200078e0242 */
[----:B------:R-:W-:Y:S01]  /*52340*/  IADD3.X R66, P2, PT, R175, R185, RZ, P2, !PT ;  /* 0x000000b9af427210 */ /* 0x000fe2000175e4ff */
[----:B------:R-:W-:-:S04]  /*52350*/  IMAD.WIDE.U32.X R152, R77, R74, R152, P6 ;  /* 0x0000004a4d987225 */ /* 0x000fc800030e0498 */
[CCC-:B------:R-:W-:Y:S02]  /*52360*/  IMAD R188, R68.reuse, R73.reuse, R144.reuse ;  /* 0x0000004944bc7224 */ /* 0x1c0fe400078e0290 */
[----:B------:R-:W-:-:S04]  /*52370*/  IMAD.WIDE.U32 R144, P6, R68, R73, R144 ;  /* 0x0000004944907225 */ /* 0x000fc800078c0090 */
[----:B------:R-:W-:Y:S01]  /*52380*/  IMAD.WIDE.U32 R68, R68, R147, RZ ;  /* 0x0000009344447225 */ /* 0x000fe200078e00ff */
[----:B------:R-:W-:Y:S02]  /*52390*/  IADD3.X R147, P4, PT, R66, R71, RZ, P4, !PT ;  /* 0x0000004742937210 */ /* 0x000fe4000279e4ff */
[----:B------:R-:W-:Y:S01]  /*523a0*/  MOV R154, R145 ;  /* 0x00000091009a7202 */ /* 0x000fe20000000f00 */
[----:B------:R-:W-:Y:S01]  /*523b0*/  IMAD.WIDE.U32 R160, R80, R150, RZ ;  /* 0x0000009650a07225 */ /* 0x000fe200078e00ff */
[----:B------:R-:W-:Y:S02]  /*523c0*/  IADD3.X R180, P2, P4, R148, R180, R166, P4, P2 ;  /* 0x000000b494b47210 */ /* 0x000fe400024444a6 */
[----:B------:R-:W-:Y:S01]  /*523d0*/  SHF.L.W.U32.HI R71, R65, 0xd, R143 ;  /* 0x0000000d41477819 */ /* 0x000fe20000010e8f */
[----:B------:R-:W-:Y:S01]  /*523e0*/  IMAD.X R155, RZ, RZ, RZ, P6 ;  /* 0x000000ffff9b7224 */ /* 0x000fe200030e06ff */
[----:B------:R-:W-:Y:S01]  /*523f0*/  IADD3 RZ, P6, PT, R161, R170, RZ ;  /* 0x000000aaa1ff7210 */ /* 0x000fe20007fde0ff */
[----:B------:R-:W-:Y:S01]  /*52400*/  IMAD.MOV.U32 R66, RZ, RZ, R171 ;  /* 0x000000ffff427224 */ /* 0x000fe200078e00ab */
[----:B------:R-:W-:Y:S01]  /*52410*/  IADD3.X R183, PT, PT, R149, R183, R167, P2, P4 ;  /* 0x000000b795b77210 */ /* 0x000fe200017e84a7 */
[----:B------:R-:W-:Y:S01]  /*52420*/  IMAD.WIDE.U32.X R168, R76, R63, R168, P3 ;  /* 0x0000003f4ca87225 */ /* 0x000fe200018e04a8 */
[----:B------:R-:W-:-:S02]  /*52430*/  IADD3 RZ, P3, PT, R69, R144, RZ ;  /* 0x0000009045ff7210 */ /* 0x000fc40007f7e0ff */
[----:B------:R-:W-:Y:S01]  /*52440*/  IADD3 R174, P4, PT, R71, R174, RZ ;  /* 0x000000ae47ae7210 */ /* 0x000fe20007f9e0ff */
[----:B------:R-:W-:-:S04]  /*52450*/  IMAD.WIDE.U32 R148, R173, R142, RZ ;  /* 0x0000008ead947225 */ /* 0x000fc800078e00ff */
[----:B------:R-:W-:-:S04]  /*52460*/  IMAD.WIDE.U32.X R66, R173, R75, R66, P6 ;  /* 0x0000004bad427225 */ /* 0x000fc800030e0442 */
[----:B------:R-:W-:-:S04]  /*52470*/  IMAD.WIDE.U32 R74, R70, R142, RZ ;  /* 0x0000008e464a7225 */ /* 0x000fc800078e00ff */
[----:B------:R-:W-:Y:S02]  /*52480*/  IMAD R150, R80, R79, R148 ;  /* 0x0000004f50967224 */ /* 0x000fe400078e0294 */
[----:B------:R-:W-:Y:S01]  /*52490*/  IMAD.WIDE.U32.X R76, R76, R73, R154, P3 ;  /* 0x000000494c4c7225 */ /* 0x000fe200018e049a */
[----:B------:R-:W-:-:S03]  /*524a0*/  SHF.L.W.U32.HI R73, R143, 0xd, R151 ;  /* 0x0000000d8f497819 */ /* 0x000fc60000010e97 */
[----:B------:R-:W-:Y:S01]  /*524b0*/  IMAD.WIDE.U32 R148, P6, R80, R79, R148 ;  /* 0x0000004f50947225 */ /* 0x000fe200078c0094 */
[----:B------:R-:W-:-:S03]  /*524c0*/  IADD3.X R176, P4, PT, R73, R176, RZ, P4, !PT ;  /* 0x000000b049b07210 */ /* 0x000fc6000279e4ff */
[----:B------:R-:W-:Y:S01]  /*524d0*/  IMAD.WIDE.U32 R144, R70, R78, RZ ;  /* 0x0000004e46907225 */ /* 0x000fe200078e00ff */
[----:B------:R-:W-:-:S03]  /*524e0*/  LEA.HI.X R177, P4, R151, R177, RZ, 0xd, P4 ;  /* 0x000000b197b17211 */ /* 0x000fc60002096cff */
[----:B------:R-:W-:Y:S01]  /*524f0*/  IMAD R71, R72, R79, R74 ;  /* 0x0000004f48477224 */ /* 0x000fe200078e024a */
[----:B------:R-:W-:Y:S01]  /*52500*/  SHF.L.W.U32.HI R151, R176, 0xd, R177 ;  /* 0x0000000db0977819 */ /* 0x000fe20000010eb1 */
[----:B------:R-:W-:Y:S01]  /*52510*/  IMAD.WIDE.U32 R80, R80, R142, RZ ;  /* 0x0000008e50507225 */ /* 0x000fe200078e00ff */
[----:B------:R-:W-:-:S03]  /*52520*/  IADD3.X R179, PT, PT, RZ, R179, RZ, P4, !PT ;  /* 0x000000b3ffb37210 */ /* 0x000fc600027fe4ff */
[----:B------:R-:W-:-:S04]  /*52530*/  IMAD.WIDE.U32 R74, P2, R72, R79, R74 ;  /* 0x0000004f484a7225 */ /* 0x000fc8000784004a */
[----:B------:R-:W-:-:S04]  /*52540*/  IMAD.WIDE.U32 R142, R72, R142, RZ ;  /* 0x0000008e488e7225 */ /* 0x000fc800078e00ff */
[----:B------:R-:W-:Y:S01]  /*52550*/  IMAD.X R73, RZ, RZ, RZ, P2 ;  /* 0x000000ffff497224 */ /* 0x000fe200010e06ff */
[----:B------:R-:W-:Y:S01]  /*52560*/  IADD3 RZ, P3, PT, R143, R74, RZ ;  /* 0x0000004a8fff7210 */ /* 0x000fe20007f7e0ff */
[CCC-:B------:R-:W-:Y:S02]  /*52570*/  IMAD R163, R72.reuse, R63.reuse, R144.reuse ;  /* 0x0000003f48a37224 */ /* 0x1c0fe400078e0290 */
[----:B------:R-:W-:-:S04]  /*52580*/  IMAD.WIDE.U32 R144, P2, R72, R63, R144 ;  /* 0x0000003f48907225 */ /* 0x000fc80007840090 */
[----:B------:R-:W-:-:S04]  /*52590*/  IMAD.WIDE.U32 R154, R72, R78, RZ ;  /* 0x0000004e489a7225 */ /* 0x000fc800078e00ff */
[----:B------:R-:W-:Y:S01]  /*525a0*/  IMAD.MOV.U32 R72, RZ, RZ, R75 ;  /* 0x000000ffff487224 */ /* 0x000fe200078e004b */
[----:B------:R-:W-:Y:S01]  /*525b0*/  IADD3.X R75, PT, PT, RZ, RZ, RZ, P2, !PT ;  /* 0x000000ffff4b7210 */ /* 0x000fe200017fe4ff */
[----:B------:R-:W-:Y:S01]  /*525c0*/  IMAD.MOV.U32 R74, RZ, RZ, R145 ;  /* 0x000000ffff4a7224 */ /* 0x000fe200078e0091 */
[----:B------:R-:W-:Y:S01]  /*525d0*/  IADD3 R145, P4, PT, R162, R68, RZ ;  /* 0x00000044a2917210 */ /* 0x000fe20007f9e0ff */
[----:B------:R-:W-:Y:S01]  /*525e0*/  IMAD.WIDE.U32.X R72, R70, R79, R72, P3 ;  /* 0x0000004f46487225 */ /* 0x000fe200018e0448 */
[----:B------:R-:W-:Y:S02]  /*525f0*/  IADD3 RZ, P3, PT, R155, R144, RZ ;  /* 0x000000909bff7210 */ /* 0x000fe40007f7e0ff */
[----:B------:R-:W-:Y:S01]  /*52600*/  SHF.L.W.U32.HI R68, R177, 0xd, R179 ;  /* 0x0000000db1447819 */ /* 0x000fe20000010eb3 */
[----:B------:R-:W-:Y:S01]  /*52610*/  IMAD.IADD R78, R143, 0x1, R71 ;  /* 0x000000018f4e7824 */ /* 0x000fe200078e0247 */
[----:B------:R-:W-:Y:S01]  /*52620*/  IADD3 R143, P2, PT, R172, R142, RZ ;  /* 0x0000008eac8f7210 */ /* 0x000fe20007f5e0ff */
[----:B------:R-:W-:Y:S01]  /*52630*/  IMAD.WIDE.U32.X R70, R70, R63, R74, P3 ;  /* 0x0000003f46467225 */ /* 0x000fe200018e044a */
[----:B------:R-:W-:-:S02]  /*52640*/  IADD3 R63, P3, PT, R151, R186, RZ ;  /* 0x000000ba973f7210 */ /* 0x000fc40007f7e0ff */
[----:B------:R-:W-:Y:S01]  /*52650*/  MOV R74, R149 ;  /* 0x00000095004a7202 */ /* 0x000fe20000000f00 */
[----:B------:R-:W-:Y:S01]  /*52660*/  IMAD.X R75, RZ, RZ, RZ, P6 ;  /* 0x000000ffff4b7224 */ /* 0x000fe200030e06ff */
[----:B------:R-:W-:Y:S01]  /*52670*/  IADD3 RZ, P6, PT, R81, R148, RZ ;  /* 0x0000009451ff7210 */ /* 0x000fe20007fde0ff */
[----:B------:R-:W-:Y:S01]  /*52680*/  IMAD.IADD R151, R69, 0x1, R188 ;  /* 0x0000000145977824 */ /* 0x000fe200078e02bc */
[----:B------:R-:W-:Y:S01]  /*52690*/  IADD3.X R147, P3, PT, R68, R147, RZ, P3, !PT ;  /* 0x0000009344937210 */ /* 0x000fe20001f7e4ff */
[----:B------:R-:W-:Y:S01]  /*526a0*/  IMAD.IADD R187, R161, 0x1, R187 ;  /* 0x00000001a1bb7824 */ /* 0x000fe200078e02bb */
[----:B------:R-:W-:Y:S01]  /*526b0*/  LOP3.LUT R172, R176, 0x7ffff, RZ, 0xc0, !PT ;  /* 0x0007ffffb0ac7812 */ /* 0x000fe200078ec0ff */
[----:B------:R-:W-:Y:S01]  /*526c0*/  IMAD.WIDE.U32.X R74, R173, R79, R74, P6 ;  /* 0x0000004fad4a7225 */ /* 0x000fe200030e044a */
[----:B------:R-:W-:Y:S02]  /*526d0*/  LEA.HI.X R180, P3, R179, R180, RZ, 0xd, P3 ;  /* 0x000000b4b3b47211 */ /* 0x000fe40001876cff */
[----:B------:R-:W-:Y:S01]  /*526e0*/  IADD3.X R79, P0, PT, R181, R182, RZ, P0, !PT ;  /* 0x000000b6b54f7210 */ /* 0x000fe2000071e4ff */
[----:B------:R-:W-:Y:S01]  /*526f0*/  IMAD.IADD R68, R155, 0x1, R163 ;  /* 0x000000019b447824 */ /* 0x000fe200078e02a3 */
[----:B------:R-:W-:Y:S01]  /*52700*/  IADD3 R69, P6, PT, R145, R154, RZ ;  /* 0x0000009a91457210 */ /* 0x000fe20007fde0ff */
[----:B------:R-:W-:Y:S01]  /*52710*/  IMAD.IADD R150, R81, 0x1, R150 ;  /* 0x0000000151967824 */ /* 0x000fe200078e0296 */
[----:B------:R-:W-:-:S02]  /*52720*/  IADD3.X R183, PT, PT, RZ, R183, RZ, P3, !PT ;  /* 0x000000b7ffb77210 */ /* 0x000fc40001ffe4ff */
[----:B------:R-:W-:Y:S02]  /*52730*/  IADD3 R161, P3, PT, R143, R160, RZ ;  /* 0x000000a08fa17210 */ /* 0x000fe40007f7e0ff */
[----:B------:R-:W-:Y:S02]  /*52740*/  IADD3.X R145, P5, P0, R168, R158, R164, P0, P5 ;  /* 0x0000009ea8917210 */ /* 0x000fe400000aa4a4 */
[----:B------:R-:W-:Y:S02]  /*52750*/  IADD3.X R78, P2, PT, R79, R78, RZ, P2, !PT ;  /* 0x0000004e4f4e7210 */ /* 0x000fe4000175e4ff */
[----:B------:R-:W-:Y:S02]  /*52760*/  SHF.L.W.U32.HI R160, R147, 0xd, R180 ;  /* 0x0000000d93a07819 */ /* 0x000fe40000010eb4 */
[----:B------:R-:W-:Y:S02]  /*52770*/  IADD3.X R143, P4, PT, R64, R151, RZ, P4, !PT ;  /* 0x00000097408f7210 */ /* 0x000fe4000279e4ff */
[----:B------:R-:W-:-:S02]  /*52780*/  IADD3.X R159, PT, PT, R169, R159, R165, P5, P0 ;  /* 0x0000009fa99f7210 */ /* 0x000fc40002fe04a5 */
[----:B------:R-:W-:Y:S02]  /*52790*/  IADD3.X R79, P3, PT, R78, R187, RZ, P3, !PT ;  /* 0x000000bb4e4f7210 */ /* 0x000fe40001f7e4ff */
[----:B------:R-:W-:Y:S02]  /*527a0*/  IADD3 R160, P5, PT, R160, R161, RZ ;  /* 0x000000a1a0a07210 */ /* 0x000fe40007fbe0ff */
[----:B------:R-:W-:Y:S02]  /*527b0*/  SHF.L.W.U32.HI R64, R180, 0xd, R183 ;  /* 0x0000000db4407819 */ /* 0x000fe40000010eb7 */
[----:B------:R-:W-:Y:S01]  /*527c0*/  IADD3 R69, P0, PT, R69, R80, RZ ;  /* 0x0000005045457210 */ /* 0x000fe20007f1e0ff */
[----:B------:R-:W-:Y:S01]  /*527d0*/  IMAD.WIDE.U32 R164, R160, 0x13, RZ ;  /* 0x00000013a0a47825 */ /* 0x000fe200078e00ff */
[----:B------:R-:W-:Y:S02]  /*527e0*/  IADD3.X R143, P6, PT, R143, R68, RZ, P6, !PT ;  /* 0x000000448f8f7210 */ /* 0x000fe400037de4ff */
[----:B------:R-:W-:-:S02]  /*527f0*/  IADD3.X R161, P5, PT, R64, R79, RZ, P5, !PT ;  /* 0x0000004f40a17210 */ /* 0x000fc40002fbe4ff */
[----:B------:R-:W-:Y:S02]  /*52800*/  IADD3.X R79, P4, P1, R76, R156, R152, P4, P1 ;  /* 0x0000009c4c4f7210 */ /* 0x000fe40002182498 */
[----:B------:R-:W-:Y:S02]  /*52810*/  IADD3.X R64, P3, P2, R66, R145, R72, P3, P2 ;  /* 0x0000009142407210 */ /* 0x000fe40001a64448 */
[----:B------:R-:W-:Y:S02]  /*52820*/  LOP3.LUT R154, R147, 0x7ffff, RZ, 0xc0, !PT ;  /* 0x0007ffff939a7812 */ /* 0x000fe400078ec0ff */
[----:B------:R-:W-:Y:S02]  /*52830*/  IADD3.X R143, P0, PT, R143, R150, RZ, P0, !PT ;  /* 0x000000968f8f7210 */ /* 0x000fe4000071e4ff */
[----:B------:R-:W-:Y:S01]  /*52840*/  IADD3.X R81, PT, PT, R77, R157, R153, P4, P1 ;  /* 0x0000009d4d517210 */ /* 0x000fe200027e2499 */
[----:B------:R-:W-:Y:S01]  /*52850*/  IMAD.WIDE.U32 R76, R63, 0x26, RZ ;  /* 0x000000263f4c7825 */ /* 0x000fe200078e00ff */
[----:B------:R-:W-:-:S02]  /*52860*/  IADD3.X R153, PT, PT, R67, R159, R73, P3, P2 ;  /* 0x0000009f43997210 */ /* 0x000fc40001fe4449 */
[----:B------:R-:W-:Y:S01]  /*52870*/  IADD3.X R142, P0, P6, R74, R79, R70, P0, P6 ;  /* 0x0000004f4a8e7210 */ /* 0x000fe2000060c446 */
[C---:B------:R-:W-:Y:S01]  /*52880*/  IMAD.WIDE.U32 R66, R154.reuse, R63, RZ ;  /* 0x0000003f9a427225 */ /* 0x040fe200078e00ff */
[----:B------:R-:W-:Y:S02]  /*52890*/  LEA.HI.X R64, P5, R183, R64, RZ, 0xd, P5 ;  /* 0x00000040b7407211 */ /* 0x000fe400028b6cff */
[----:B------:R-:W-:Y:S01]  /*528a0*/  IADD3.X R81, PT, PT, R75, R81, R71, P0, P6 ;  /* 0x000000514b517210 */ /* 0x000fe200007ec447 */
[-C--:B------:R-:W-:Y:S01]  /*528b0*/  IMAD.WIDE.U32 R74, R63, R63.reuse, RZ ;  /* 0x0000003f3f4a7225 */ /* 0x080fe200078e00ff */
[C---:B------:R-:W-:Y:S02]  /*528c0*/  SHF.L.W.U32.HI R162, R161.reuse, 0xd, R64 ;  /* 0x0000000da1a27819 */ /* 0x040fe40000010e40 */
[----:B------:R-:W-:Y:S01]  /*528d0*/  LOP3.LUT R161, R161, 0x7ffff, RZ, 0xc0, !PT ;  /* 0x0007ffffa1a17812 */ /* 0x000fe200078ec0ff */
[----:B------:R-:W-:Y:S01]  /*528e0*/  IMAD.WIDE.U32 R70, P1, R154, R63, R66 ;  /* 0x0000003f9a467225 */ /* 0x000fe20007820042 */
[----:B------:R-:W-:-:S02]  /*528f0*/  IADD3.X R153, PT, PT, RZ, R153, RZ, P5, !PT ;  /* 0x00000099ff997210 */ /* 0x000fc40002ffe4ff */
[----:B------:R-:W-:Y:S01]  /*52900*/  IADD3 R162, P0, PT, R162, R69, RZ ;  /* 0x00000045a2a27210 */ /* 0x000fe20007f1e0ff */
[----:B------:R-:W-:Y:S01]  /*52910*/  IMAD R73, R154, 0x26, RZ ;  /* 0x000000269a497824 */ /* 0x000fe200078e02ff */
[----:B------:R-:W-:Y:S01]  /*52920*/  IADD3 R67, P4, PT, R75, R70, RZ ;  /* 0x000000464b437210 */ /* 0x000fe20007f9e0ff */
[C---:B------:R-:W-:Y:S01]  /*52930*/  IMAD R75, R161.reuse, 0x13, RZ ;  /* 0x00000013a14b7824 */ /* 0x040fe200078e02ff */
[----:B------:R-:W-:Y:S01]  /*52940*/  SHF.L.W.U32.HI R64, R64, 0xd, R153 ;  /* 0x0000000d40407819 */ /* 0x000fe20000010e99 */
[----:B------:R-:W-:Y:S01]  /*52950*/  IMAD.WIDE.U32 R78, R161, R76, RZ ;  /* 0x0000004ca14e7225 */ /* 0x000fe200078e00ff */
[----:B------:R-:W-:Y:S02]  /*52960*/  LOP3.LUT R147, R65, 0x7ffff, RZ, 0xc0, !PT ;  /* 0x0007ffff41937812 */ /* 0x000fe400078ec0ff */
[----:B------:R-:W-:Y:S01]  /*52970*/  IADD3 R75, PT, PT, R165, R75, RZ ;  /* 0x0000004ba54b7210 */ /* 0x000fe20007ffe0ff */
[----:B------:R-:W-:Y:S01]  /*52980*/  IMAD.IADD R152, R77, 0x1, R73 ;  /* 0x000000014d987824 */ /* 0x000fe200078e0249 */
[----:B------:R-:W-:Y:S01]  /*52990*/  IADD3.X R80, P0, PT, R64, R143, RZ, P0, !PT ;  /* 0x0000008f40507210 */ /* 0x000fe2000071e4ff */
[----:B------:R-:W-:-:S03]  /*529a0*/  IMAD.WIDE.U32 R72, R161, R164, RZ ;  /* 0x000000a4a1487225 */ /* 0x000fc600078e00ff */
[----:B------:R-:W-:Y:S01]  /*529b0*/  LOP3.LUT R163, R80, 0x7ffff, RZ, 0xc0, !PT ;  /* 0x0007ffff50a37812 */ /* 0x000fe200078ec0ff */
[----:B------:R-:W-:Y:S01]  /*529c0*/  IMAD.X R69, RZ, RZ, RZ, P1 ;  /* 0x000000ffff457224 */ /* 0x000fe200008e06ff */
[----:B------:R-:W-:Y:S01]  /*529d0*/  LEA.HI.X R153, P0, R153, R142, RZ, 0xd, P0 ;  /* 0x0000008e99997211 */ /* 0x000fe20000016cff */
[----:B------:R-:W-:Y:S02]  /*529e0*/  IMAD.MOV.U32 R68, RZ, RZ, R71 ;  /* 0x000000ffff447224 */ /* 0x000fe400078e0047 */
[----:B------:R-:W-:-:S04]  /*529f0*/  IMAD.WIDE.U32 R78, P1, R152, R160, R78 ;  /* 0x000000a0984e7225 */ /* 0x000fc8000782004e */
[----:B------:R-:W-:-:S04]  /*52a00*/  IMAD.WIDE.U32 R70, R160, R76, RZ ;  /* 0x0000004ca0467225 */ /* 0x000fc800078e00ff */
[----:B------:R-:W-:Y:S01]  /*52a10*/  IMAD.WIDE.U32 R164, R160, R164, RZ ;  /* 0x000000a4a0a47225 */ /* 0x000fe200078e00ff */
[----:B------:R-:W-:Y:S02]  /*52a20*/  IADD3 R66, P2, PT, R71, R78, RZ ;  /* 0x0000004e47427210 */ /* 0x000fe40007f5e0ff */
[----:B------:R-:W-:Y:S01]  /*52a30*/  SHF.L.W.U32.HI R71, R80, 0xd, R153 ;  /* 0x0000000d50477819 */ /* 0x000fe20000010e99 */
[----:B------:R-:W-:Y:S02]  /*52a40*/  IMAD R77, R75, R160, R72 ;  /* 0x000000a04b4d7224 */ /* 0x000fe400078e0248 */
[----:B------:R-:W-:Y:S02]  /*52a50*/  IMAD.X R143, RZ, RZ, RZ, P1 ;  /* 0x000000ffff8f7224 */ /* 0x000fe400008e06ff */
[----:B------:R-:W-:-:S04]  /*52a60*/  IMAD.WIDE.U32 R64, R162, R76, RZ ;  /* 0x0000004ca2407225 */ /* 0x000fc800078e00ff */
[----:B------:R-:W-:Y:S01]  /*52a70*/  IMAD.IADD R150, R165, 0x1, R77 ;  /* 0x00000001a5967824 */ /* 0x000fe200078e024d */
[----:B------:R-:W-:Y:S01]  /*52a80*/  IADD3 R164, P3, PT, R64, R164, RZ ;  /* 0x000000a440a47210 */ /* 0x000fe20007f7e0ff */
[----:B------:R-:W-:Y:S01]  /*52a90*/  IMAD.WIDE.U32 R72, P1, R75, R160, R72 ;  /* 0x000000a04b487225 */ /* 0x000fe20007820048 */
[----:B------:R-:W-:-:S03]  /*52aa0*/  IADD3.X R64, PT, PT, RZ, R81, RZ, P0, !PT ;  /* 0x00000051ff407210 */ /* 0x000fc600007fe4ff */
[----:B------:R-:W-:Y:S01]  /*52ab0*/  IMAD.WIDE.U32 R76, R163, R76, RZ ;  /* 0x0000004ca34c7225 */ /* 0x000fe200078e00ff */
[----:B------:R-:W-:Y:S02]  /*52ac0*/  IADD3 RZ, P5, PT, R165, R72, RZ ;  /* 0x00000048a5ff7210 */ /* 0x000fe40007fbe0ff */
[----:B------:R-:W-:Y:S01]  /*52ad0*/  IADD3.X R145, PT, PT, RZ, RZ, RZ, P1, !PT ;  /* 0x000000ffff917210 */ /* 0x000fe20000ffe4ff */
[----:B------:R-:W-:Y:S01]  /*52ae0*/  IMAD.MOV.U32 R144, RZ, RZ, R73 ;  /* 0x000000ffff907224 */ /* 0x000fe200078e0049 */
[----:B------:R-:W-:Y:S01]  /*52af0*/  SHF.L.W.U32.HI R153, R153, 0xd, R64 ;  /* 0x0000000d99997819 */ /* 0x000fe20000010e40 */
[----:B------:R-:W-:-:S04]  /*52b00*/  IMAD.WIDE.U32 R72, R71, 0x13, R146 ;  /* 0x0000001347487825 */ /* 0x000fc800078e0092 */
[----:B------:R-:W-:-:S04]  /*52b10*/  IMAD.WIDE.U32 R76, P1, R152, R162, R76 ;  /* 0x000000a2984c7225 */ /* 0x000fc8000782004c */
[----:B------:R-:W-:Y:S01]  /*52b20*/  IMAD.WIDE.U32 R80, R160, 0x26, RZ ;  /* 0x00000026a0507825 */ /* 0x000fe200078e00ff */
[----:B------:R-:W-:Y:S02]  /*52b30*/  IADD3 R165, P0, PT, R65, R76, RZ ;  /* 0x0000004c41a57210 */ /* 0x000fe40007f1e0ff */
[----:B------:R-:W-:Y:S01]  /*52b40*/  MOV R146, R77 ;  /* 0x0000004d00927202 */ /* 0x000fe20000000f00 */
[----:B------:R-:W-:Y:S01]  /*52b50*/  IMAD.MOV.U32 R142, RZ, RZ, R79 ;  /* 0x000000ffff8e7224 */ /* 0x000fe200078e004f */
[----:B------:R-:W-:Y:S01]  /*52b60*/  IADD3.X R165, P3, PT, R165, R150, RZ, P3, !PT ;  /* 0x00000096a5a57210 */ /* 0x000fe20001f7e4ff */
[----:B------:R-:W-:Y:S02]  /*52b70*/  IMAD R157, R161, 0x26, RZ ;  /* 0x00000026a19d7824 */ /* 0x000fe400078e02ff */
[----:B------:R-:W-:-:S04]  /*52b80*/  IMAD.WIDE.U32 R78, R162, 0x13, RZ ;  /* 0x00000013a24e7825 */ /* 0x000fc800078e00ff */
[----:B------:R-:W-:-:S04]  /*52b90*/  IMAD.WIDE.U32 R64, R72, R72, RZ ;  /* 0x0000004848407225 */ /* 0x000fc800078e00ff */
[----:B------:R-:W-:-:S04]  /*52ba0*/  IMAD.WIDE.U32 R148, R163, R80, RZ ;  /* 0x00000050a3947225 */ /* 0x000fc800078e00ff */
[----:B------:R-:W-:Y:S02]  /*52bb0*/  IMAD.IADD R157, R81, 0x1, R157 ;  /* 0x00000001519d7824 */ /* 0x000fe400078e029d */
[----:B------:R-:W-:Y:S02]  /*52bc0*/  IMAD R155, R163, 0x13, RZ ;  /* 0x00000013a39b7824 */ /* 0x000fe400078e02ff */
[----:B------:R-:W-:Y:S02]  /*52bd0*/  IMAD R153, R153, 0x13, RZ ;  /* 0x0000001399997824 */ /* 0x000fe400078e02ff */
[----:B------:R-:W-:-:S03]  /*52be0*/  IMAD.WIDE.U32.X R144, R75, R161, R144, P5 ;  /* 0x000000a14b907225 */ /* 0x000fc600028e0490 */
[----:B------:R-:W-:Y:S01]  /*52bf0*/  IADD3 R169, PT, PT, R73, R153, RZ ;  /* 0x0000009949a97210 */ /* 0x000fe20007ffe0ff */
[----:B------:R-:W-:Y:S01]  /*52c00*/  IMAD.X R147, RZ, RZ, RZ, P1 ;  /* 0x000000ffff937224 */ /* 0x000fe200008e06ff */
[----:B------:R-:W-:Y:S01]  /*52c10*/  IADD3 R75, P1, PT, R64, R70, RZ ;  /* 0x00000046404b7210 */ /* 0x000fe20007f3e0ff */
[----:B------:R-:W-:-:S04]  /*52c20*/  IMAD.WIDE.U32 R150, R163, R78, RZ ;  /* 0x0000004ea3967225 */ /* 0x000fc800078e00ff */
[----:B------:R-:W-:-:S04]  /*52c30*/  IMAD.WIDE.U32 R70, P5, R157, R162, R148 ;  /* 0x000000a29d467225 */ /* 0x000fc800078a0094 */
[----:B------:R-:W-:-:S04]  /*52c40*/  IMAD.WIDE.U32 R80, R162, R80, RZ ;  /* 0x00000050a2507225 */ /* 0x000fc800078e00ff */
[----:B------:R-:W-:Y:S02]  /*52c50*/  IMAD.IADD R155, R79, 0x1, R155 ;  /* 0x000000014f9b7824 */ /* 0x000fe400078e029b */
[----:B------:R-:W-:Y:S02]  /*52c60*/  IMAD.X R77, RZ, RZ, RZ, P5 ;  /* 0x000000ffff4d7224 */ /* 0x000fe400028e06ff */
[----:B------:R-:W-:Y:S01]  /*52c70*/  IMAD.WIDE.U32.X R142, R152, R161, R142, P2 ;  /* 0x000000a1988e7225 */ /* 0x000fe200010e048e */
[----:B------:R-:W-:Y:S02]  /*52c80*/  IADD3 R167, P2, PT, R81, R70, RZ ;  /* 0x0000004651a77210 */ /* 0x000fe40007f5e0ff */
[----:B------:R-:W-:Y:S01]  /*52c90*/  LOP3.LUT R81, R169, 0x7ffff, RZ, 0xc0, !PT ;  /* 0x0007ffffa9517812 */ /* 0x000fe200078ec0ff */
[----:B------:R-:W-:-:S04]  /*52ca0*/  IMAD.WIDE.U32 R150, P5, R155, R162, R150 ;  /* 0x000000a29b967225 */ /* 0x000fc800078a0096 */
[----:B------:R-:W-:Y:S01]  /*52cb0*/  IMAD.WIDE.U32 R78, R162, R78, RZ ;  /* 0x0000004ea24e7225 */ /* 0x000fe200078e00ff */
[----:B------:R-:W-:-:S03]  /*52cc0*/  MOV R70, R151 ;  /* 0x0000009700467202 */ /* 0x000fc60000000f00 */
[----:B------:R-:W-:Y:S01]  /*52cd0*/  IMAD.WIDE.U32.X R146, R152, R163, R146, P0 ;  /* 0x000000a398927225 */ /* 0x000fe200000e0492 */
[----:B------:R-:W-:Y:S02]  /*52ce0*/  LEA.HI R174, P0, R169, R174, RZ, 0xd ;  /* 0x000000aea9ae7211 */ /* 0x000fe400078168ff */
[----:B------:R-:W-:Y:S01]  /*52cf0*/  SHF.L.U64.HI R169, R72, 0x1, R169 ;  /* 0x0000000148a97819 */ /* 0x000fe200000102a9 */
[----:B------:R-:W-:Y:S02]  /*52d00*/  IMAD.MOV.U32 R76, RZ, RZ, R71 ;  /* 0x000000ffff4c7224 */ /* 0x000fe400078e0047 */
[----:B------:R-:W-:Y:S01]  /*52d10*/  IMAD.X R71, RZ, RZ, RZ, P5 ;  /* 0x000000ffff477224 */ /* 0x000fe200028e06ff */
[----:B------:R-:W-:Y:S01]  /*52d20*/  IADD3 R166, P5, PT, R79, R150, RZ ;  /* 0x000000964fa67210 */ /* 0x000fe20007fbe0ff */
[----:B------:R-:W-:Y:S01]  /*52d30*/  IMAD.WIDE.U32 R148, R81, R72, RZ ;  /* 0x0000004851947225 */ /* 0x000fe200078e00ff */
[----:B------:R-:W-:-:S03]  /*52d40*/  LOP3.LUT R169, R169, 0xfffff, RZ, 0xc0, !PT ;  /* 0x000fffffa9a97812 */ /* 0x000fc600078ec0ff */
[----:B------:R-:W-:Y:S02]  /*52d50*/  IMAD.X R172, RZ, RZ, R172, P0 ;  /* 0x000000ffffac7224 */ /* 0x000fe400000e06ac */
[----:B------:R-:W-:-:S03]  /*52d60*/  IMAD.WIDE.U32 R152, R174, 0x26, RZ ;  /* 0x00000026ae987825 */ /* 0x000fc600078e00ff */
[----:B------:R-:W-:Y:S01]  /*52d70*/  SHF.L.U64.HI R170, R174, 0x1, R172 ;  /* 0x00000001aeaa7819 */ /* 0x000fe200000102ac */
[----:B------:R-:W-:-:S04]  /*52d80*/  IMAD.WIDE.U32.X R70, R155, R163, R70, P5 ;  /* 0x000000a39b467225 */ /* 0x000fc800028e0446 */
[----:B------:R-:W-:Y:S02]  /*52d90*/  IMAD R79, R172, 0x26, RZ ;  /* 0x00000026ac4f7824 */ /* 0x000fe400078e02ff */
[CCC-:B------:R-:W-:Y:S02]  /*52da0*/  IMAD R155, R81.reuse, R72.reuse, R148.reuse ;  /* 0x00000048519b7224 */ /* 0x1c0fe400078e0294 */
[----:B------:R-:W-:-:S04]  /*52db0*/  IMAD.WIDE.U32 R150, P0, R81, R72, R148 ;  /* 0x0000004851967225 */ /* 0x000fc80007800094 */
[----:B------:R-:W-:Y:S01]  /*52dc0*/  IMAD.SHL.U32 R173, R72, 0x2, RZ ;  /* 0x0000000248ad7824 */ /* 0x000fe200078e00ff */
[----:B------:R-:W-:Y:S01]  /*52dd0*/  IADD3.X R149, PT, PT, RZ, RZ, RZ, P0, !PT ;  /* 0x000000ffff957210 */ /* 0x000fe200007fe4ff */
[----:B------:R-:W-:Y:S01]  /*52de0*/  IMAD.WIDE.U32 R72, R163, R152, RZ ;  /* 0x00000098a3487225 */ /* 0x000fe200078e00ff */
[----:B------:R-:W-:Y:S02]  /*52df0*/  IADD3 RZ, P0, PT, R65, R150, RZ ;  /* 0x0000009641ff7210 */ /* 0x000fe40007f1e0ff */
[----:B------:R-:W-:Y:S01]  /*52e00*/  LOP3.LUT R173, R173, 0xfffffffe, RZ, 0xc0, !PT ;  /* 0xfffffffeadad7812 */ /* 0x000fe200078ec0ff */
[----:B------:R-:W-:Y:S01]  /*52e10*/  IMAD.IADD R79, R153, 0x1, R79 ;  /* 0x00000001994f7824 */ /* 0x000fe200078e024f */
[----:B------:R-:W-:Y:S01]  /*52e20*/  MOV R148, R151 ;  /* 0x0000009700947202 */ /* 0x000fe20000000f00 */
[----:B------:R-:W-:Y:S02]  /*52e30*/  IMAD.IADD R155, R65, 0x1, R155 ;  /* 0x00000001419b7824 */ /* 0x000fe400078e029b */
[----:B------:R-:W-:-:S03]  /*52e40*/  IMAD.WIDE.U32 R152, R162, R152, RZ ;  /* 0x00000098a2987225 */ /* 0x000fc600078e00ff */
[----:B------:R-:W-:Y:S01]  /*52e50*/  IADD3.X R168, P1, PT, R66, R155, RZ, P1, !PT ;  /* 0x0000009b42a87210 */ /* 0x000fe20000f3e4ff */
[----:B------:R-:W-:-:S04]  /*52e60*/  IMAD.WIDE.U32 R64, P5, R79, R162, R72 ;  /* 0x000000a24f407225 */ /* 0x000fc800078a0048 */
[----:B------:R-:W-:Y:S01]  /*52e70*/  IMAD R155, R79, R162, R72 ;  /* 0x000000a24f9b7224 */ /* 0x000fe200078e0248 */
[----:B------:R-:W-:Y:S01]  /*52e80*/  IADD3 RZ, P6, PT, R153, R64, RZ ;  /* 0x0000004099ff7210 */ /* 0x000fe20007fde0ff */
[----:B------:R-:W-:Y:S01]  /*52e90*/  IMAD.WIDE.U32.X R76, R157, R163, R76, P2 ;  /* 0x000000a39d4c7225 */ /* 0x000fe200010e044c */
[----:B------:R-:W-:Y:S02]  /*52ea0*/  MOV R150, R65 ;  /* 0x0000004100967202 */ /* 0x000fe40000000f00 */
[----:B------:R-:W-:Y:S01]  /*52eb0*/  IADD3 R66, P2, PT, R75, R152, RZ ;  /* 0x000000984b427210 */ /* 0x000fe20007f5e0ff */
[----:B------:R-:W-:Y:S02]  /*52ec0*/  IMAD.X R151, RZ, RZ, RZ, P5 ;  /* 0x000000ffff977224 */ /* 0x000fe400028e06ff */
[----:B------:R-:W-:Y:S02]  /*52ed0*/  IMAD.IADD R153, R153, 0x1, R155 ;  /* 0x0000000199997824 */ /* 0x000fe400078e029b */
[----:B------:R-:W-:-:S03]  /*52ee0*/  IMAD.WIDE.U32 R72, R160, R173, RZ ;  /* 0x000000ada0487225 */ /* 0x000fc600078e00ff */
[----:B------:R-:W-:Y:S01]  /*52ef0*/  IADD3.X R168, P5, PT, R168, R153, RZ, P2, !PT ;  /* 0x00000099a8a87210 */ /* 0x000fe200017be4ff */
[----:B------:R-:W-:Y:S01]  /*52f00*/  IMAD.WIDE.U32.X R148, R81, R81, R148, P0 ;  /* 0x0000005151947225 */ /* 0x000fe200000e0494 */
[----:B------:R-:W-:-:S03]  /*52f10*/  IADD3 R175, P0, PT, R72, R78, RZ ;  /* 0x0000004e48af7210 */ /* 0x000fc60007f1e0ff */
[----:B------:R-:W-:-:S04]  /*52f20*/  IMAD.WIDE.U32.X R150, R79, R163, R150, P6 ;  /* 0x000000a34f967225 */ /* 0x000fc800030e0496 */
[----:B------:R-:W-:Y:S01]  /*52f30*/  IMAD.SHL.U32 R176, R174, 0x2, RZ ;  /* 0x00000002aeb07824 */ /* 0x000fe200078e00ff */
[----:B------:R-:W-:Y:S01]  /*52f40*/  IADD3.X R72, P1, P5, R150, R148, R142, P5, P1 ;  /* 0x0000009496487210 */ /* 0x000fe20002d2248e */
[----:B------:R-:W-:-:S03]  /*52f50*/  IMAD.WIDE.U32 R64, R162, R173, RZ ;  /* 0x000000ada2407225 */ /* 0x000fc600078e00ff */
[----:B------:R-:W-:Y:S01]  /*52f60*/  IADD3.X R177, PT, PT, R151, R149, R143, P1, P5 ;  /* 0x0000009597b17210 */ /* 0x000fe20000fea48f */
[----:B------:R-:W-:Y:S01]  /*52f70*/  IMAD.WIDE.U32 R78, R154, R176, RZ ;  /* 0x000000b09a4e7225 */ /* 0x000fe200078e00ff */
[----:B------:R-:W-:-:S03]  /*52f80*/  IADD3 R171, P2, PT, R64, R74, RZ ;  /* 0x0000004a40ab7210 */ /* 0x000fc60007f5e0ff */
[----:B------:R-:W-:-:S04]  /*52f90*/  IMAD.WIDE.U32 R74, R169, R174, RZ ;  /* 0x000000aea94a7225 */ /* 0x000fc800078e00ff */
[----:B------:R-:W-:-:S04]  /*52fa0*/  IMAD.WIDE.U32 R158, P1, R170, R63, R78 ;  /* 0x0000003faa9e7225 */ /* 0x000fc8000782004e */
[----:B------:R-:W-:-:S04]  /*52fb0*/  IMAD.WIDE.U32 R156, R154, R173, RZ ;  /* 0x000000ad9a9c7225 */ /* 0x000fc800078e00ff */
[----:B------:R-:W-:-:S04]  /*52fc0*/  IMAD.WIDE.U32 R148, R174, R174, RZ ;  /* 0x000000aeae947225 */ /* 0x000fc800078e00ff */
[----:B------:R-:W-:Y:S01]  /*52fd0*/  IMAD.WIDE.U32 R152, P5, R173, R172, R74 ;  /* 0x000000acad987225 */ /* 0x000fe200078a004a */
[----:B------:R-:W-:Y:S02]  /*52fe0*/  IADD3.X R75, PT, PT, RZ, RZ, RZ, P1, !PT ;  /* 0x000000ffff4b7210 */ /* 0x000fe40000ffe4ff */
[----:B------:R-:W-:Y:S01]  /*52ff0*/  IADD3 R79, P1, PT, R148, R80, RZ ;  /* 0x00000050944f7210 */ /* 0x000fe20007f3e0ff */
[CCC-:B------:R-:W-:Y:S01]  /*53000*/  IMAD R64, R169.reuse, R63.reuse, R156.reuse ;  /* 0x0000003fa9407224 */ /* 0x1c0fe200078e029c */
[----:B------:R-:W-:Y:S01]  /*53010*/  SHF.L.W.U32.HI R148, R72, 0xd, R177 ;  /* 0x0000000d48947819 */ /* 0x000fe20000010eb1 */
[----:B------:R-:W-:-:S04]  /*53020*/  IMAD.WIDE.U32 R156, P6, R169, R63, R156 ;  /* 0x0000003fa99c7225 */ /* 0x000fc800078c009c */
[----:B------:R-:W-:-:S04]  /*53030*/  IMAD.WIDE.U32 R150, R63, R173, RZ ;  /* 0x000000ad3f967225 */ /* 0x000fc800078e00ff */
[----:B------:R-:W-:-:S04]  /*53040*/  IMAD.WIDE.U32 R80, R63, R176, RZ ;  /* 0x000000b03f507225 */ /* 0x000fc800078e00ff */
[----:B------:R-:W-:Y:S01]  /*53050*/  IMAD.X R143, RZ, RZ, RZ, P6 ;  /* 0x000000ffff8f7224 */ /* 0x000fe200030e06ff */
[----:B------:R-:W-:Y:S01]  /*53060*/  IADD3 RZ, P6, PT, R151, R156, RZ ;  /* 0x0000009c97ff7210 */ /* 0x000fe20007fde0ff */
[----:B------:R-:W-:Y:S01]  /*53070*/  IMAD R181, R173, R172, R74 ;  /* 0x000000acadb57224 */ /* 0x000fe200078e024a */
[----:B------:R-:W-:Y:S01]  /*53080*/  MOV R74, R159 ;  /* 0x0000009f004a7202 */ /* 0x000fe20000000f00 */
[----:B------:R-:W-:Y:S01]  /*53090*/  IMAD.X R155, RZ, RZ, RZ, P5 ;  /* 0x000000ffff9b7224 */ /* 0x000fe200028e06ff */
[----:B------:R-:W-:Y:S01]  /*530a0*/  IADD3 RZ, P5, PT, R81, R158, RZ ;  /* 0x0000009e51ff7210 */ /* 0x000fe20007fbe0ff */
[----:B------:R-:W-:Y:S02]  /*530b0*/  IMAD.MOV.U32 R142, RZ, RZ, R157 ;  /* 0x000000ffff8e7224 */ /* 0x000fe400078e009d */
[----:B------:R-:W-:-:S04]  /*530c0*/  IMAD.WIDE.U32 R156, R173, R174, RZ ;  /* 0x000000aead9c7225 */ /* 0x000fc800078e00ff */
[----:B------:R-:W-:-:S04]  /*530d0*/  IMAD.WIDE.U32 R158, R172, R174, RZ ;  /* 0x000000aeac9e7225 */ /* 0x000fc800078e00ff */
[----:B------:R-:W-:Y:S01]  /*530e0*/  IMAD.WIDE.U32.X R68, R154, R154, R68, P4 ;  /* 0x0000009a9a447225 */ /* 0x000fe200020e0444 */
[----:B------:R-:W-:-:S03]  /*530f0*/  IADD3 R179, P4, PT, R164, R156, RZ ;  /* 0x0000009ca4b37210 */ /* 0x000fc60007f9e0ff */
[----:B------:R-:W-:Y:S01]  /*53100*/  IMAD.WIDE.U32.X R142, R169, R154, R142, P6 ;  /* 0x0000009aa98e7225 */ /* 0x000fe200030e048e */
[----:B------:R-:W-:-:S03]  /*53110*/  IADD3 RZ, P6, PT, R157, R152, RZ ;  /* 0x000000989dff7210 */ /* 0x000fc60007fde0ff */
[----:B------:R-:W-:-:S04]  /*53120*/  IMAD.WIDE.U32.X R74, R170, R154, R74, P5 ;  /* 0x0000009aaa4a7225 */ /* 0x000fc800028e044a */
[----:B------:R-:W-:Y:S02]  /*53130*/  IMAD.MOV.U32 R154, RZ, RZ, R153 ;  /* 0x000000ffff9a7224 */ /* 0x000fe400078e0099 */
[----:B------:R-:W-:-:S04]  /*53140*/  IMAD.WIDE.U32 R152, P5, R174, R172, R158 ;  /* 0x000000acae987225 */ /* 0x000fc800078a009e */
[----:B------:R-:W-:Y:S01]  /*53150*/  IMAD.IADD R156, R157, 0x1, R181 ;  /* 0x000000019d9c7824 */ /* 0x000fe200078e02b5 */
[----:B------:R-:W-:Y:S01]  /*53160*/  IADD3.X R157, PT, PT, RZ, RZ, RZ, P5, !PT ;  /* 0x000000ffff9d7210 */ /* 0x000fe20002ffe4ff */
[-C--:B------:R-:W-:Y:S01]  /*53170*/  IMAD R159, R174, R172.reuse, R158 ;  /* 0x000000acae9f7224 */ /* 0x080fe200078e029e */
[----:B------:R-:W-:Y:S01]  /*53180*/  SHF.L.W.U32.HI R158, R168, 0xd, R72 ;  /* 0x0000000da89e7819 */ /* 0x000fe20000010e48 */
[----:B------:R-:W-:Y:S01]  /*53190*/  IMAD.WIDE.U32.X R154, R169, R172, R154, P6 ;  /* 0x000000aca99a7225 */ /* 0x000fe200030e049a */
[----:B------:R-:W-:Y:S02]  /*531a0*/  IADD3.X R165, P4, PT, R165, R156, RZ, P4, !PT ;  /* 0x0000009ca5a57210 */ /* 0x000fe4000279e4ff */
[----:B------:R-:W-:Y:S02]  /*531b0*/  IADD3 R158, P5, PT, R158, R179, RZ ;  /* 0x000000b39e9e7210 */ /* 0x000fe40007fbe0ff */
[----:B------:R-:W-:Y:S01]  /*531c0*/  IADD3.X R72, P3, P4, R154, R144, R146, P4, P3 ;  /* 0x000000909a487210 */ /* 0x000fe20002466492 */
[----:B------:R-:W-:Y:S01]  /*531d0*/  IMAD.IADD R146, R149, 0x1, R159 ;  /* 0x0000000195927824 */ /* 0x000fe200078e029f */
[----:B------:R-:W-:-:S02]  /*531e0*/  IADD3.X R148, P5, PT, R148, R165, RZ, P5, !PT ;  /* 0x000000a594947210 */ /* 0x000fc40002fbe4ff */
[----:B------:R-:W-:Y:S01]  /*531f0*/  IADD3 RZ, P6, PT, R149, R152, RZ ;  /* 0x0000009895ff7210 */ /* 0x000fe20007fde0ff */
[----:B------:R-:W-:Y:S01]  /*53200*/  IMAD.IADD R152, R151, 0x1, R64 ;  /* 0x0000000197987824 */ /* 0x000fe200078e0240 */
[----:B------:R-:W-:Y:S01]  /*53210*/  IADD3.X R144, PT, PT, R155, R145, R147, P3, P4 ;  /* 0x000000919b907210 */ /* 0x000fe20001fe8493 */
[----:B------:R-:W-:Y:S01]  /*53220*/  IMAD R155, R170, R63, R78 ;  /* 0x0000003faa9b7224 */ /* 0x000fe200078e024e */
[----:B------:R-:W-:Y:S02]  /*53230*/  IADD3.X R151, P5, PT, RZ, R72, RZ, P5, !PT ;  /* 0x00000048ff977210 */ /* 0x000fe40002fbe4ff */
[----:B------:R-:W-:Y:S01]  /*53240*/  IADD3.X R149, P4, PT, R167, R146, RZ, P1, !PT ;  /* 0x00000092a7957210 */ /* 0x000fe20000f9e4ff */
[----:B------:R-:W-:Y:S01]  /*53250*/  IMAD.WIDE.U32 R146, R161, R173, RZ ;  /* 0x000000ada1927225 */ /* 0x000fe200078e00ff */
[----:B------:R-:W-:Y:S02]  /*53260*/  MOV R156, R153 ;  /* 0x00000099009c7202 */ /* 0x000fe40000000f00 */
[----:B------:R-:W-:Y:S01]  /*53270*/  IADD3 R79, P3, PT, R79, R150, RZ ;  /* 0x000000964f4f7210 */ /* 0x000fe20007f7e0ff */
[----:B------:R-:W-:Y:S01]  /*53280*/  IMAD.X R64, RZ, RZ, R144, P5 ;  /* 0x000000ffff407224 */ /* 0x000fe200028e0690 */
[----:B------:R-:W-:Y:S01]  /*53290*/  SHF.L.W.U32.HI R72, R148, 0xd, R151 ;  /* 0x0000000d94487819 */ /* 0x000fe20000010e97 */
[----:B------:R-:W-:Y:S01]  /*532a0*/  IMAD R153, R169, R160, R146 ;  /* 0x000000a0a9997224 */ /* 0x000fe200078e0292 */
[----:B------:R-:W-:Y:S01]  /*532b0*/  IADD3.X R149, P5, PT, R149, R152, RZ, P3, !PT ;  /* 0x0000009895957210 */ /* 0x000fe20001fbe4ff */
[----:B------:R-:W-:Y:S01]  /*532c0*/  IMAD.WIDE.U32.X R156, R172, R172, R156, P6 ;  /* 0x000000acac9c7225 */ /* 0x000fe200030e049c */
[----:B------:R-:W-:-:S02]  /*532d0*/  IADD3 R72, P1, PT, R72, R79, RZ ;  /* 0x0000004f48487210 */ /* 0x000fc40007f3e0ff */
[----:B------:R-:W-:Y:S01]  /*532e0*/  SHF.L.W.U32.HI R152, R151, 0xd, R64 ;  /* 0x0000000d97987819 */ /* 0x000fe20000010e40 */
[----:B------:R-:W-:Y:S01]  /*532f0*/  IMAD.WIDE.U32 R146, P3, R169, R160, R146 ;  /* 0x000000a0a9927225 */ /* 0x000fe20007860092 */
[----:B------:R-:W-:Y:S02]  /*53300*/  IADD3 R63, PT, PT, R73, R153, RZ ;  /* 0x00000099493f7210 */ /* 0x000fe40007ffe0ff */
[----:B------:R-:W-:Y:S01]  /*53310*/  IADD3.X R152, P1, PT, R152, R149, RZ, P1, !PT ;  /* 0x0000009598987210 */ /* 0x000fe20000f3e4ff */
[----:B------:R-:W-:Y:S01]  /*53320*/  IMAD.X R79, RZ, RZ, RZ, P3 ;  /* 0x000000ffff4f7224 */ /* 0x000fe200018e06ff */
[----:B------:R-:W-:Y:S01]  /*53330*/  IADD3.X R151, P4, P5, R142, R156, R76, P5, P4 ;  /* 0x0000009c8e977210 */ /* 0x000fe20002d8844c */
[----:B------:R-:W-:Y:S01]  /*53340*/  IMAD.IADD R81, R81, 0x1, R155 ;  /* 0x0000000151517824 */ /* 0x000fe200078e029b */
[----:B------:R-:W-:Y:S01]  /*53350*/  IADD3.X R76, P0, PT, R166, R63, RZ, P0, !PT ;  /* 0x0000003fa64c7210 */ /* 0x000fe2000071e4ff */
[----:B------:R-:W-:Y:S01]  /*53360*/  IMAD.MOV.U32 R78, RZ, RZ, R147 ;  /* 0x000000ffff4e7224 */ /* 0x000fe200078e0093 */
[----:B------:R-:W-:Y:S01]  /*53370*/  LEA.HI.X R151, P1, R64, R151, RZ, 0xd, P1 ;  /* 0x0000009740977211 */ /* 0x000fe20000836cff */
[----:B------:R-:W-:Y:S01]  /*53380*/  IMAD.WIDE.U32 R144, R163, R173, RZ ;  /* 0x000000ada3907225 */ /* 0x000fe200078e00ff */
[----:B------:R-:W-:-:S02]  /*53390*/  IADD3.X R63, PT, PT, R143, R157, R77, P4, P5 ;  /* 0x0000009d8f3f7210 */ /* 0x000fc400027ea44d */
[----:B------:R-:W-:Y:S01]  /*533a0*/  IADD3 RZ, P4, PT, R73, R146, RZ ;  /* 0x0000009249ff7210 */ /* 0x000fe20007f9e0ff */
[----:B------:R-:W-:Y:S01]  /*533b0*/  IMAD.WIDE.U32 R142, R161, R176, RZ ;  /* 0x000000b0a18e7225 */ /* 0x000fe200078e00ff */
[----:B------:R-:W-:Y:S02]  /*533c0*/  IADD3 R175, P3, PT, R175, R80, RZ ;  /* 0x00000050afaf7210 */ /* 0x000fe40007f7e0ff */
[----:B------:R-:W-:Y:S01]  /*533d0*/  SHF.L.W.U32.HI R64, R152, 0xd, R151 ;  /* 0x0000000d98407819 */ /* 0x000fe20000010e97 */
[C---:B------:R-:W-:Y:S01]  /*533e0*/  IMAD.WIDE.U32.X R78, R169.reuse, R161, R78, P4 ;  /* 0x000000a1a94e7225 */ /* 0x040fe200020e044e */
[----:B------:R-:W-:Y:S02]  /*533f0*/  IADD3.X R63, PT, PT, RZ, R63, RZ, P1, !PT ;  /* 0x0000003fff3f7210 */ /* 0x000fe40000ffe4ff */
[----:B------:R-:W-:Y:S01]  /*53400*/  IADD3.X R76, P3, PT, R76, R81, RZ, P3, !PT ;  /* 0x000000514c4c7210 */ /* 0x000fe20001f7e4ff */
[CCC-:B------:R-:W-:Y:S01]  /*53410*/  IMAD R149, R169.reuse, R162.reuse, R144.reuse ;  /* 0x000000a2a9957224 */ /* 0x1c0fe200078e0290 */
[----:B------:R-:W-:Y:S01]  /*53420*/  IADD3 R64, P5, PT, R64, R175, RZ ;  /* 0x000000af40407210 */ /* 0x000fe20007fbe0ff */
[----:B------:R-:W-:Y:S01]  /*53430*/  IMAD.WIDE.U32 R144, P6, R169, R162, R144 ;  /* 0x000000a2a9907225 */ /* 0x000fe200078c0090 */
[----:B------:R-:W-:-:S02]  /*53440*/  SHF.L.W.U32.HI R151, R151, 0xd, R63 ;  /* 0x0000000d97977819 */ /* 0x000fc40000010e3f */
[----:B------:R-:W-:Y:S01]  /*53450*/  IADD3.X R74, P3, P0, R74, R78, R70, P3, P0 ;  /* 0x0000004e4a4a7210 */ /* 0x000fe20001860446 */
[----:B------:R-:W-:Y:S01]  /*53460*/  IMAD.WIDE.U32 R146, P4, R170, R160, R142 ;  /* 0x000000a0aa927225 */ /* 0x000fe2000788008e */
[----:B------:R-:W-:Y:S02]  /*53470*/  IADD3.X R151, P5, PT, R151, R76, RZ, P5, !PT ;  /* 0x0000004c97977210 */ /* 0x000fe40002fbe4ff */
[----:B------:R-:W-:Y:S01]  /*53480*/  IADD3 RZ, P1, PT, R65, R144, RZ ;  /* 0x0000009041ff7210 */ /* 0x000fe20007f3e0ff */
[----:B------:R-:W-:Y:S01]  /*53490*/  IMAD.WIDE.U32 R80, R160, R176, RZ ;  /* 0x000000b0a0507225 */ /* 0x000fe200078e00ff */
[----:B------:R-:W-:Y:S02]  /*534a0*/  LEA.HI.X R74, P5, R63, R74, RZ, 0xd, P5 ;  /* 0x0000004a3f4a7211 */ /* 0x000fe400028b6cff */
[----:B------:R-:W-:Y:S01]  /*534b0*/  IADD3.X R63, PT, PT, R75, R79, R71, P3, P0 ;  /* 0x0000004f4b3f7210 */ /* 0x000fe20001fe0447 */
[----:B------:R-:W-:Y:S01]  /*534c0*/  IMAD.IADD R144, R65, 0x1, R149 ;  /* 0x0000000141907824 */ /* 0x000fe200078e0295 */
[----:B------:R-:W-:Y:S01]  /*534d0*/  IADD3.X R143, PT, PT, RZ, RZ, RZ, P4, !PT ;  /* 0x000000ffff8f7210 */ /* 0x000fe200027fe4ff */
[----:B------:R-:W-:Y:S01]  /*534e0*/  IMAD R65, R170, R160, R142 ;  /* 0x000000a0aa417224 */ /* 0x000fe200078e028e */
[C---:B------:R-:W-:Y:S01]  /*534f0*/  IADD3 RZ, P4, PT, R81.reuse, R146, RZ ;  /* 0x0000009251ff7210 */ /* 0x040fe20007f9e0ff */
[----:B------:R-:W-:Y:S01]  /*53500*/  IMAD.X R77, RZ, RZ, RZ, P6 ;  /* 0x000000ffff4d7224 */ /* 0x000fe200030e06ff */
[----:B------:R-:W-:Y:S01]  /*53510*/  MOV R142, R147 ;  /* 0x00000093008e7202 */ /* 0x000fe20000000f00 */
[----:B------:R-:W-:Y:S01]  /*53520*/  IMAD.IADD R70, R81, 0x1, R65 ;  /* 0x0000000151467824 */ /* 0x000fe200078e0241 */
[----:B------:R-:W-:Y:S01]  /*53530*/  IADD3 R80, P6, PT, R171, R80, RZ ;  /* 0x00000050ab507210 */ /* 0x000fe20007fde0ff */
[----:B------:R-:W-:Y:S01]  /*53540*/  IMAD.MOV.U32 R76, RZ, RZ, R145 ;  /* 0x000000ffff4c7224 */ /* 0x000fe200078e0091 */
[----:B------:R-:W-:Y:S01]  /*53550*/  IADD3.X R67, P2, PT, R67, R144, RZ, P2, !PT ;  /* 0x0000009043437210 */ /* 0x000fe2000175e4ff */
[----:B------:R-:W-:Y:S01]  /*53560*/  IMAD.X R63, RZ, RZ, R63, P5 ;  /* 0x000000ffff3f7224 */ /* 0x000fe200028e063f */
[----:B------:R-:W-:Y:S01]  /*53570*/  SHF.L.W.U32.HI R71, R151, 0xd, R74 ;  /* 0x0000000d97477819 */ /* 0x000fe20000010e4a */
[----:B------:R-:W-:Y:S01]  /*53580*/  IMAD.WIDE.U32.X R76, R169, R163, R76, P1 ;  /* 0x000000a3a94c7225 */ /* 0x000fe200008e044c */
[----:B------:R-:W-:-:S02]  /*53590*/  IADD3.X R70, P6, PT, R67, R70, RZ, P6, !PT ;  /* 0x0000004643467210 */ /* 0x000fc400037de4ff */
[----:B------:R-:W-:Y:S01]  /*535a0*/  IADD3 R71, P0, PT, R71, R80, RZ ;  /* 0x0000005047477210 */ /* 0x000fe20007f1e0ff */
[----:B------:R-:W-:Y:S01]  /*535b0*/  IMAD.WIDE.U32.X R142, R170, R161, R142, P4 ;  /* 0x000000a1aa8e7225 */ /* 0x000fe200020e048e */
[----:B------:R-:W-:Y:S02]  /*535c0*/  SHF.L.W.U32.HI R65, R74, 0xd, R63 ;  /* 0x0000000d4a417819 */ /* 0x000fe40000010e3f */
[----:B------:R-:W-:Y:S02]  /*535d0*/  LOP3.LUT R67, R168, 0x7ffff, RZ, 0xc0, !PT ;  /* 0x0007ffffa8437812 */ /* 0x000fe400078ec0ff */
[----:B------:R-:W-:Y:S02]  /*535e0*/  IADD3.X R68, P2, P6, R142, R76, R68, P6, P2 ;  /* 0x0000004c8e447210 */ /* 0x000fe40003644444 */
[----:B------:R-:W-:Y:S02]  /*535f0*/  IADD3.X R65, P0, PT, R65, R70, RZ, P0, !PT ;  /* 0x0000004641417210 */ /* 0x000fe4000071e4ff */
[----:B------:R-:W-:-:S02]  /*53600*/  IADD3.X R69, PT, PT, R143, R77, R69, P2, P6 ;  /* 0x0000004d8f457210 */ /* 0x000fc400017ec445 */
[----:B------:R-:W-:Y:S02]  /*53610*/  LEA.HI.X R68, P0, R63, R68, RZ, 0xd, P0 ;  /* 0x000000443f447211 */ /* 0x000fe40000016cff */
[----:B------:R-:W-:Y:S02]  /*53620*/  LOP3.LUT R148, R148, 0x7ffff, RZ, 0xc0, !PT ;  /* 0x0007ffff94947812 */ /* 0x000fe400078ec0ff */
        /* <DEDUP_REMOVED lines=10> */
.L_x_13:
[----:B------:R-:W-:Y:S01]  /*536d0*/  IMAD.WIDE.U32 R76, R72, 0x26, RZ ;  /* 0x00000026484c7825 */ /* 0x000fe200078e00ff */
[----:B------:R-:W-:Y:S01]  /*536e0*/  LOP3.LUT R65, R65, 0x7ffff, RZ, 0xc0, !PT ;  /* 0x0007ffff41417812 */ /* 0x000fe200078ec0ff */
[----:B------:R-:W-:Y:S01]  /*536f0*/  UIADD3 UR4, UPT, UPT, UR4, 0x1, URZ ;  /* 0x0000000104047890 */ /* 0x000fe2000fffe0ff */
[----:B------:R-:W-:Y:S01]  /*53700*/  LOP3.LUT R67, R152, 0x7ffff, RZ, 0xc0, !PT ;  /* 0x0007ffff98437812 */ /* 0x000fe200078ec0ff */
[----:B------:R-:W-:Y:S01]  /*53710*/  IMAD.WIDE.U32 R144, R158, 0x26, RZ ;  /* 0x000000269e907825 */ /* 0x000fe200078e00ff */
[----:B------:R-:W-:Y:S01]  /*53720*/  SHF.L.U32 R70, R150, 0x1, RZ ;  /* 0x0000000196467819 */ /* 0x000fe200000006ff */
[----:B------:R-:W-:Y:S02]  /*53730*/  UISETP.GE.U32.AND UP0, UPT, UR4, 0x31, UPT ;  /* 0x000000310400788c */ /* 0x000fe4000bf06070 */
[----:B------:R-:W-:Y:S02]  /*53740*/  IMAD R63, R66, 0x26, RZ ;  /* 0x00000026423f7824 */ /* 0x000fe400078e02ff */
[----:B------:R-:W-:-:S03]  /*53750*/  IMAD.WIDE.U32 R142, R150, R150, RZ ;  /* 0x00000096968e7225 */ /* 0x000fc600078e00ff */
[----:B------:R-:W-:Y:S01]  /*53760*/  IADD3 R156, PT, PT, R145, R63, RZ ;  /* 0x0000003f919c7210 */ /* 0x000fe20007ffe0ff */
[----:B------:R-:W-:-:S04]  /*53770*/  IMAD.WIDE.U32 R78, R76, R64, RZ ;  /* 0x000000404c4e7225 */ /* 0x000fc800078e00ff */
[----:B------:R-:W-:Y:S01]  /*53780*/  IMAD.WIDE.U32 R80, R69, R150, RZ ;  /* 0x0000009645507225 */ /* 0x000fe200078e00ff */
[----:B------:R-:W-:-:S03]  /*53790*/  IADD3 R63, P1, PT, R142, R78, RZ ;  /* 0x0000004e8e3f7210 */ /* 0x000fc60007f3e0ff */
[----:B------:R-:W-:-:S04]  /*537a0*/  IMAD.WIDE.U32 R148, R65, R144, RZ ;  /* 0x0000009041947225 */ /* 0x000fc800078e00ff */
[----:B------:R-:W-:-:S04]  /*537b0*/  IMAD.WIDE.U32 R144, R71, R144, RZ ;  /* 0x0000009047907225 */ /* 0x000fc800078e00ff */
[C---:B------:R-:W-:Y:S01]  /*537c0*/  IMAD.WIDE.U32 R80, P0, R150.reuse, R69, R80 ;  /* 0x0000004596507225 */ /* 0x040fe20007800050 */
[----:B------:R-:W-:Y:S02]  /*537d0*/  IADD3 R68, P6, PT, R63, R144, RZ ;  /* 0x000000903f447210 */ /* 0x000fe40007fde0ff */
[----:B------:R-:W-:Y:S01]  /*537e0*/  SHF.L.U64.HI R63, R150, 0x1, R69 ;  /* 0x00000001963f7819 */ /* 0x000fe20000010245 */
[----:B------:R-:W-:Y:S01]  /*537f0*/  IMAD.X R75, RZ, RZ, RZ, P0 ;  /* 0x000000ffff4b7224 */ /* 0x000fe200000e06ff */
[----:B------:R-:W-:Y:S01]  /*53800*/  IADD3 R154, P2, PT, R143, R80, RZ ;  /* 0x000000508f9a7210 */ /* 0x000fe20007f5e0ff */
[----:B------:R-:W-:Y:S02]  /*53810*/  IMAD.MOV.U32 R74, RZ, RZ, R81 ;  /* 0x000000ffff4a7224 */ /* 0x000fe400078e0051 */
[----:B------:R-:W-:-:S04]  /*53820*/  IMAD.WIDE.U32 R80, R63, R158, RZ ;  /* 0x0000009e3f507225 */ /* 0x000fc800078e00ff */
[----:B------:R-:W-:-:S04]  /*53830*/  IMAD.WIDE.U32 R148, P0, R71, R156, R148 ;  /* 0x0000009c47947225 */ /* 0x000fc80007800094 */
[----:B------:R-:W-:Y:S01]  /*53840*/  IMAD.WIDE.U32.X R74, R69, R69, R74, P2 ;  /* 0x00000045454a7225 */ /* 0x000fe200010e044a */
[----:B------:R-:W-:Y:S02]  /*53850*/  LOP3.LUT R69, R151, 0x7ffff, RZ, 0xc0, !PT ;  /* 0x0007ffff97457812 */ /* 0x000fe400078ec0ff */
[----:B------:R-:W-:Y:S01]  /*53860*/  IADD3 R73, P4, PT, R145, R148, RZ ;  /* 0x0000009491497210 */ /* 0x000fe20007f9e0ff */
[----:B------:R-:W-:Y:S01]  /*53870*/  IMAD R161, R67, 0x26, RZ ;  /* 0x0000002643a17824 */ /* 0x000fe200078e02ff */
[----:B------:R-:W-:Y:S01]  /*53880*/  MOV R152, R149 ;  /* 0x0000009500987202 */ /* 0x000fe20000000f00 */
[----:B------:R-:W-:-:S04]  /*53890*/  IMAD.WIDE.U32 R142, R71, R76, RZ ;  /* 0x0000004c478e7225 */ /* 0x000fc800078e00ff */
[----:B------:R-:W-:-:S04]  /*538a0*/  IMAD.WIDE.U32 R146, R70, R158, RZ ;  /* 0x0000009e46927225 */ /* 0x000fc800078e00ff */
[----:B------:R-:W-:-:S04]  /*538b0*/  IMAD.WIDE.U32 R80, P5, R66, R70, R80 ;  /* 0x0000004642507225 */ /* 0x000fc800078a0050 */
[----:B------:R-:W-:Y:S01]  /*538c0*/  IMAD.IADD R161, R77, 0x1, R161 ;  /* 0x000000014da17824 */ /* 0x000fe200078e02a1 */
[----:B------:R-:W-:Y:S01]  /*538d0*/  IADD3 R159, P2, PT, R147, R80, RZ ;  /* 0x00000050939f7210 */ /* 0x000fe20007f5e0ff */
[----:B------:R-:W-:-:S04]  /*538e0*/  IMAD.WIDE.U32 R144, R64, 0x13, RZ ;  /* 0x0000001340907825 */ /* 0x000fc800078e00ff */
[----:B------:R-:W-:Y:S02]  /*538f0*/  IMAD R155, R69, 0x13, RZ ;  /* 0x00000013459b7824 */ /* 0x000fe400078e02ff */
[----:B------:R-:W-:Y:S01]  /*53900*/  IMAD.X R153, RZ, RZ, RZ, P0 ;  /* 0x000000ffff997224 */ /* 0x000fe200000e06ff */
[----:B------:R-:W-:Y:S01]  /*53910*/  IADD3 R157, P0, PT, R146, R142, RZ ;  /* 0x0000008e929d7210 */ /* 0x000fe20007f1e0ff */
[----:B------:R-:W-:-:S04]  /*53920*/  IMAD.WIDE.U32 R150, R65, R76, RZ ;  /* 0x0000004c41967225 */ /* 0x000fc800078e00ff */
[----:B------:R-:W-:-:S04]  /*53930*/  IMAD.WIDE.U32 R146, R161, R64, RZ ;  /* 0x00000040a1927225 */ /* 0x000fc800078e00ff */
[----:B------:R-:W-:Y:S02]  /*53940*/  IMAD.IADD R155, R145, 0x1, R155 ;  /* 0x00000001919b7824 */ /* 0x000fe400078e029b */
[----:B------:R-:W-:-:S04]  /*53950*/  IMAD.WIDE.U32.X R148, R156, R65, R152, P4 ;  /* 0x000000419c947225 */ /* 0x000fc800020e0498 */
[----:B------:R-:W-:Y:S02]  /*53960*/  IMAD.X R77, RZ, RZ, RZ, P5 ;  /* 0x000000ffff4d7224 */ /* 0x000fe400028e06ff */
[----:B------:R-:W-:-:S04]  /*53970*/  IMAD.WIDE.U32 R152, R155, R64, RZ ;  /* 0x000000409b987225 */ /* 0x000fc800078e00ff */
[----:B------:R-:W-:-:S04]  /*53980*/  IMAD.WIDE.U32 R150, P3, R71, R161, R150 ;  /* 0x000000a147967225 */ /* 0x000fc80007860096 */
[----:B------:R-:W-:Y:S01]  /*53990*/  IMAD.WIDE.U32 R146, P5, R69, R76, R146 ;  /* 0x0000004c45927225 */ /* 0x000fe200078a0092 */
[----:B------:R-:W-:Y:S02]  /*539a0*/  MOV R76, R81 ;  /* 0x00000051004c7202 */ /* 0x000fe40000000f00 */
[----:B------:R-:W-:Y:S01]  /*539b0*/  IADD3 R78, P4, PT, R143, R150, RZ ;  /* 0x000000968f4e7210 */ /* 0x000fe20007f9e0ff */
[----:B------:R-:W-:Y:S01]  /*539c0*/  IMAD.X R81, RZ, RZ, RZ, P5 ;  /* 0x000000ffff517224 */ /* 0x000fe200028e06ff */
[----:B------:R-:W-:Y:S01]  /*539d0*/  MOV R142, R151 ;  /* 0x00000097008e7202 */ /* 0x000fe20000000f00 */
[----:B------:R-:W-:Y:S01]  /*539e0*/  IMAD.WIDE.U32 R152, P5, R69, R144, R152 ;  /* 0x0000009045987225 */ /* 0x000fe200078a0098 */
[----:B------:R-:W-:-:S03]  /*539f0*/  IADD3.X R159, P0, PT, R159, R78, RZ, P0, !PT ;  /* 0x0000004e9f9f7210 */ /* 0x000fc6000071e4ff */
[----:B------:R-:W-:Y:S01]  /*53a00*/  IMAD.X R143, RZ, RZ, RZ, P3 ;  /* 0x000000ffff8f7224 */ /* 0x000fe200018e06ff */
[----:B------:R-:W-:Y:S01]  /*53a10*/  IADD3 R163, P3, PT, R79, R146, RZ ;  /* 0x000000924fa37210 */ /* 0x000fe20007f7e0ff */
[----:B------:R-:W-:-:S03]  /*53a20*/  IMAD.WIDE.U32 R144, R144, R64, RZ ;  /* 0x0000004090907225 */ /* 0x000fc600078e00ff */
[----:B------:R-:W-:Y:S01]  /*53a30*/  IADD3.X R160, P1, PT, R154, R163, RZ, P1, !PT ;  /* 0x000000a39aa07210 */ /* 0x000fe20000f3e4ff */
[----:B------:R-:W-:Y:S02]  /*53a40*/  IMAD.MOV.U32 R80, RZ, RZ, R147 ;  /* 0x000000ffff507224 */ /* 0x000fe400078e0093 */
[----:B------:R-:W-:Y:S01]  /*53a50*/  IMAD.WIDE.U32.X R146, R161, R65, R142, P4 ;  /* 0x00000041a1927225 */ /* 0x000fe200020e048e */
[----:B------:R-:W-:Y:S02]  /*53a60*/  IADD3 R162, P4, PT, R145, R152, RZ ;  /* 0x0000009891a27210 */ /* 0x000fe40007f9e0ff */
[----:B------:R-:W-:Y:S01]  /*53a70*/  MOV R142, R153 ;  /* 0x00000099008e7202 */ /* 0x000fe20000000f00 */
[----:B------:R-:W-:Y:S01]  /*53a80*/  IMAD.WIDE.U32 R78, R66, R158, RZ ;  /* 0x0000009e424e7225 */ /* 0x000fe200078e00ff */
[----:B------:R-:W-:-:S03]  /*53a90*/  IADD3.X R73, P6, PT, R160, R73, RZ, P6, !PT ;  /* 0x00000049a0497210 */ /* 0x000fc600037de4ff */
[----:B------:R-:W-:Y:S02]  /*53aa0*/  IMAD.X R143, RZ, RZ, RZ, P5 ;  /* 0x000000ffff8f7224 */ /* 0x000fe400028e06ff */
[----:B------:R-:W-:Y:S01]  /*53ab0*/  IMAD.WIDE.U32.X R80, R161, R69, R80, P3 ;  /* 0x00000045a1507225 */ /* 0x000fe200018e0450 */
[----:B------:R-:W-:-:S03]  /*53ac0*/  IADD3 R156, P3, PT, R157, R144, RZ ;  /* 0x000000909d9c7210 */ /* 0x000fc60007f7e0ff */
[----:B------:R-:W-:Y:S01]  /*53ad0*/  IMAD.WIDE.U32.X R144, R155, R69, R142, P4 ;  /* 0x000000459b907225 */ /* 0x000fe200020e048e */
[----:B------:R-:W-:-:S03]  /*53ae0*/  IADD3.X R159, P3, PT, R159, R162, RZ, P3, !PT ;  /* 0x000000a29f9f7210 */ /* 0x000fc60001f7e4ff */
[----:B------:R-:W-:-:S04]  /*53af0*/  IMAD.WIDE.U32 R154, R158, R158, RZ ;  /* 0x0000009e9e9a7225 */ /* 0x000fc800078e00ff */
[----:B------:R-:W-:-:S04]  /*53b00*/  IMAD.WIDE.U32 R152, P4, R158, R66, R78 ;  /* 0x000000429e987225 */ /* 0x000fc8000788004e */
[----:B------:R-:W-:Y:S01]  /*53b10*/  IMAD.WIDE.U32 R142, R64, 0x26, RZ ;  /* 0x00000026408e7825 */ /* 0x000fe200078e00ff */
[----:B------:R-:W-:-:S03]  /*53b20*/  IADD3 R157, P5, PT, R155, R152, RZ ;  /* 0x000000989b9d7210 */ /* 0x000fc60007fbe0ff */
[----:B------:R-:W-:Y:S02]  /*53b30*/  IMAD R161, R69, 0x26, RZ ;  /* 0x0000002645a17824 */ /* 0x000fe400078e02ff */
[----:B------:R-:W-:-:S04]  /*53b40*/  IMAD.WIDE.U32 R150, R67, R70, RZ ;  /* 0x0000004643967225 */ /* 0x000fc800078e00ff */
[----:B------:R-:W-:-:S04]  /*53b50*/  IMAD.WIDE.U32 R78, R72, R70, RZ ;  /* 0x00000046484e7225 */ /* 0x000fc800078e00ff */
[----:B------:R-:W-:Y:S01]  /*53b60*/  IMAD.IADD R166, R143, 0x1, R161 ;  /* 0x000000018fa67824 */ /* 0x000fe200078e02a1 */
[----:B------:R-:W-:Y:S01]  /*53b70*/  IADD3.X R161, P1, P6, R148, R80, R74, P6, P1 ;  /* 0x0000005094a17210 */ /* 0x000fe2000362244a */
[----:B------:R-:W-:Y:S01]  /*53b80*/  IMAD.WIDE.U32.X R76, R66, R63, R76, P2 ;  /* 0x0000003f424c7225 */ /* 0x000fe200010e044c */
[----:B------:R-:W-:Y:S02]  /*53b90*/  IADD3 R163, P2, PT, R78, R154, RZ ;  /* 0x0000009a4ea37210 */ /* 0x000fe40007f5e0ff */
[----:B------:R-:W-:Y:S01]  /*53ba0*/  MOV R154, R153 ;  /* 0x00000099009a7202 */ /* 0x000fe20000000f00 */
[----:B------:R-:W-:Y:S01]  /*53bb0*/  IMAD.X R155, RZ, RZ, RZ, P4 ;  /* 0x000000ffff9b7224 */ /* 0x000fe200020e06ff */
[----:B------:R-:W-:Y:S01]  /*53bc0*/  IADD3.X R164, PT, PT, R149, R81, R75, P1, P6 ;  /* 0x0000005195a47210 */ /* 0x000fe20000fec44b */
[----:B------:R-:W-:Y:S01]  /*53bd0*/  IMAD.WIDE.U32 R150, P4, R72, R63, R150 ;  /* 0x0000003f48967225 */ /* 0x000fe20007880096 */
[----:B------:R-:W-:Y:S02]  /*53be0*/  IADD3.X R160, P0, P3, R144, R146, R76, P3, P0 ;  /* 0x0000009290a07210 */ /* 0x000fe40001b0044c */
[----:B------:R-:W-:Y:S01]  /*53bf0*/  SHF.L.W.U32.HI R164, R161, 0xd, R164 ;  /* 0x0000000da1a47819 */ /* 0x000fe20000010ea4 */
[----:B------:R-:W-:Y:S01]  /*53c00*/  IMAD.WIDE.U32 R152, R166, R71, RZ ;  /* 0x00000047a6987225 */ /* 0x000fe200078e00ff */
[----:B------:R-:W-:-:S02]  /*53c10*/  IADD3 R162, P1, PT, R79, R150, RZ ;  /* 0x000000964fa27210 */ /* 0x000fc40007f3e0ff */
[----:B------:R-:W-:Y:S01]  /*53c20*/  IADD3.X R165, PT, PT, R145, R147, R77, P0, P3 ;  /* 0x0000009391a57210 */ /* 0x000fe200007e644d */
[----:B------:R-:W-:Y:S01]  /*53c30*/  IMAD.WIDE.U32.X R154, R66, R66, R154, P5 ;  /* 0x00000042429a7225 */ /* 0x000fe200028e049a */
[----:B------:R-:W-:Y:S02]  /*53c40*/  SHF.L.U64.HI R66, R158, 0x1, R66 ;  /* 0x000000019e427819 */ /* 0x000fe40000010242 */
[----:B------:R-:W-:Y:S01]  /*53c50*/  MOV R74, R151 ;  /* 0x00000097004a7202 */ /* 0x000fe20000000f00 */
[----:B------:R-:W-:-:S04]  /*53c60*/  IMAD.WIDE.U32 R78, R69, R70, RZ ;  /* 0x00000046454e7225 */ /* 0x000fc800078e00ff */
[----:B------:R-:W-:-:S04]  /*53c70*/  IMAD.WIDE.U32 R80, R71, 0x13, RZ ;  /* 0x0000001347507825 */ /* 0x000fc800078e00ff */
[C---:B------:R-:W-:Y:S02]  /*53c80*/  IMAD R75, R65.reuse, 0x13, RZ ;  /* 0x00000013414b7824 */ /* 0x040fe400078e02ff */
[----:B------:R-:W-:-:S04]  /*53c90*/  IMAD.WIDE.U32 R152, P5, R65, R142, R152 ;  /* 0x0000008e41987225 */ /* 0x000fc800078a0098 */
[----:B------:R-:W-:Y:S01]  /*53ca0*/  IMAD.SHL.U32 R158, R158, 0x2, RZ ;  /* 0x000000029e9e7824 */ /* 0x000fe200078e00ff */
[----:B------:R-:W-:Y:S01]  /*53cb0*/  IADD3.X R145, PT, PT, RZ, RZ, RZ, P5, !PT ;  /* 0x000000ffff917210 */ /* 0x000fe20002ffe4ff */
[----:B------:R-:W-:-:S04]  /*53cc0*/  IMAD.WIDE.U32 R142, R142, R71, RZ ;  /* 0x000000478e8e7225 */ /* 0x000fc800078e00ff */
[----:B------:R-:W-:Y:S01]  /*53cd0*/  IMAD.IADD R168, R81, 0x1, R75 ;  /* 0x0000000151a87824 */ /* 0x000fe200078e024b */
[----:B------:R-:W-:Y:S01]  /*53ce0*/  IADD3 R163, P0, PT, R163, R142, RZ ;  /* 0x0000008ea3a37210 */ /* 0x000fe20007f1e0ff */
[----:B------:R-:W-:Y:S01]  /*53cf0*/  IMAD.WIDE.U32 R146, R64, R70, RZ ;  /* 0x0000004640927225 */ /* 0x000fe200078e00ff */
[----:B------:R-:W-:-:S03]  /*53d00*/  IADD3 R152, P6, PT, R143, R152, RZ ;  /* 0x000000988f987210 */ /* 0x000fc60007fde0ff */
[----:B------:R-:W-:-:S04]  /*53d10*/  IMAD.WIDE.U32 R76, R72, R158, RZ ;  /* 0x0000009e484c7225 */ /* 0x000fc800078e00ff */
[----:B------:R-:W-:-:S04]  /*53d20*/  IMAD.WIDE.U32 R78, P3, R64, R63, R78 ;  /* 0x0000003f404e7225 */ /* 0x000fc8000786004e */
[----:B------:R-:W-:Y:S01]  /*53d30*/  IMAD.WIDE.U32 R142, R168, R71, RZ ;  /* 0x00000047a88e7225 */ /* 0x000fe200078e00ff */
[----:B------:R-:W-:-:S03]  /*53d40*/  IADD3 R169, P5, PT, R147, R78, RZ ;  /* 0x0000004e93a97210 */ /* 0x000fc60007fbe0ff */
[----:B------:R-:W-:Y:S01]  /*53d50*/  IMAD.X R75, RZ, RZ, RZ, P4 ;  /* 0x000000ffff4b7224 */ /* 0x000fe200020e06ff */
[----:B------:R-:W-:Y:S01]  /*53d60*/  IADD3 R167, P4, PT, R146, R76, RZ ;  /* 0x0000004c92a77210 */ /* 0x000fe20007f9e0ff */
[----:B------:R-:W-:Y:S02]  /*53d70*/  IMAD.MOV.U32 R144, RZ, RZ, R153 ;  /* 0x000000ffff907224 */ /* 0x000fe400078e0099 */
[----:B------:R-:W-:-:S04]  /*53d80*/  IMAD.WIDE.U32 R146, R67, R158, RZ ;  /* 0x0000009e43927225 */ /* 0x000fc800078e00ff */
[----:B------:R-:W-:-:S04]  /*53d90*/  IMAD.WIDE.U32.X R144, R166, R65, R144, P6 ;  /* 0x00000041a6907225 */ /* 0x000fc800030e0490 */
[----:B------:R-:W-:-:S04]  /*53da0*/  IMAD.WIDE.U32 R148, R80, R71, RZ ;  /* 0x0000004750947225 */ /* 0x000fc800078e00ff */
[----:B------:R-:W-:-:S04]  /*53db0*/  IMAD.WIDE.U32 R142, P6, R65, R80, R142 ;  /* 0x00000050418e7225 */ /* 0x000fc800078c008e */
[----:B------:R-:W-:Y:S02]  /*53dc0*/  IMAD.X R81, RZ, RZ, RZ, P3 ;  /* 0x000000ffff517224 */ /* 0x000fe400018e06ff */
[----:B------:R-:W-:Y:S01]  /*53dd0*/  IMAD.WIDE.U32 R150, P3, R72, R66, R146 ;  /* 0x0000004248967225 */ /* 0x000fe20007860092 */
[----:B------:R-:W-:-:S03]  /*53de0*/  MOV R146, R143 ;  /* 0x0000008f00927202 */ /* 0x000fc60000000f00 */
[----:B------:R-:W-:Y:S01]  /*53df0*/  IMAD.WIDE.U32.X R74, R63, R67, R74, P1 ;  /* 0x000000433f4a7225 */ /* 0x000fe200008e044a */
[----:B------:R-:W-:-:S03]  /*53e00*/  IADD3 R153, P1, PT, R167, R148, RZ ;  /* 0x00000094a7997210 */ /* 0x000fc60007f3e0ff */
[----:B------:R-:W-:Y:S01]  /*53e10*/  IMAD.X R147, RZ, RZ, RZ, P6 ;  /* 0x000000ffff937224 */ /* 0x000fe200030e06ff */
[----:B------:R-:W-:Y:S01]  /*53e20*/  IADD3 R148, P6, PT, R149, R142, RZ ;  /* 0x0000008e95947210 */ /* 0x000fe20007fde0ff */
[----:B------:R-:W-:Y:S01]  /*53e30*/  IMAD.X R143, RZ, RZ, RZ, P3 ;  /* 0x000000ffff8f7224 */ /* 0x000fe200018e06ff */
[----:B------:R-:W-:Y:S01]  /*53e40*/  SHF.L.W.U32.HI R149, R73, 0xd, R161 ;  /* 0x0000000d49957819 */ /* 0x000fe20000010ea1 */
[----:B------:R-:W-:Y:S01]  /*53e50*/  IMAD.MOV.U32 R80, RZ, RZ, R79 ;  /* 0x000000ffff507224 */ /* 0x000fe200078e004f */
[----:B------:R-:W-:Y:S01]  /*53e60*/  IADD3.X R161, P2, PT, R157, R162, RZ, P2, !PT ;  /* 0x000000a29da17210 */ /* 0x000fe2000175e4ff */
[----:B------:R-:W-:Y:S01]  /*53e70*/  IMAD.WIDE.U32.X R146, R168, R65, R146, P6 ;  /* 0x00000041a8927225 */ /* 0x000fe200030e0492 */
[----:B------:R-:W-:Y:S02]  /*53e80*/  IADD3 R156, P3, PT, R149, R156, RZ ;  /* 0x0000009c959c7210 */ /* 0x000fe40007f7e0ff */
[----:B------:R-:W-:Y:S01]  /*53e90*/  IADD3 R76, P6, PT, R77, R150, RZ ;  /* 0x000000964d4c7210 */ /* 0x000fe20007fde0ff */
[----:B------:R-:W-:Y:S01]  /*53ea0*/  IMAD.WIDE.U32 R78, R67, R72, RZ ;  /* 0x00000048434e7225 */ /* 0x000fe200078e00ff */
[----:B------:R-:W-:-:S02]  /*53eb0*/  IADD3.X R159, P3, PT, R164, R159, RZ, P3, !PT ;  /* 0x0000009fa49f7210 */ /* 0x000fc40001f7e4ff */
[----:B------:R-:W-:Y:S01]  /*53ec0*/  IADD3.X R157, P4, PT, R76, R169, RZ, P4, !PT ;  /* 0x000000a94c9d7210 */ /* 0x000fe2000279e4ff */
[----:B------:R-:W-:Y:S01]  /*53ed0*/  IMAD.WIDE.U32 R76, R69, R158, RZ ;  /* 0x0000009e454c7225 */ /* 0x000fe200078e00ff */
[----:B------:R-:W-:Y:S02]  /*53ee0*/  IADD3.X R160, P3, PT, RZ, R160, RZ, P3, !PT ;  /* 0x000000a0ffa07210 */ /* 0x000fe40001f7e4ff */
[----:B------:R-:W-:Y:S02]  /*53ef0*/  MOV R142, R151 ;  /* 0x00000097008e7202 */ /* 0x000fe40000000f00 */
[----:B------:R-:W-:Y:S01]  /*53f00*/  IADD3.X R161, P0, PT, R161, R152, RZ, P0, !PT ;  /* 0x00000098a1a17210 */ /* 0x000fe2000071e4ff */
[----:B------:R-:W-:Y:S01]  /*53f10*/  IMAD.X R165, RZ, RZ, R165, P3 ;  /* 0x000000ffffa57224 */ /* 0x000fe200018e06a5 */
[----:B------:R-:W-:Y:S01]  /*53f20*/  IADD3.X R157, P1, PT, R157, R148, RZ, P1, !PT ;  /* 0x000000949d9d7210 */ /* 0x000fe20000f3e4ff */
[----:B------:R-:W-:Y:S01]  /*53f30*/  IMAD.WIDE.U32.X R148, R63, R69, R80, P5 ;  /* 0x000000453f947225 */ /* 0x000fe200028e0450 */
[----:B------:R-:W-:-:S02]  /*53f40*/  SHF.L.W.U32.HI R150, R159, 0xd, R160 ;  /* 0x0000000d9f967819 */ /* 0x000fc40000010ea0 */
[----:B------:R-:W-:Y:S01]  /*53f50*/  IADD3.X R144, P0, P5, R144, R74, R154, P0, P2 ;  /* 0x0000004a90907210 */ /* 0x000fe2000050449a */
[----:B------:R-:W-:Y:S01]  /*53f60*/  IMAD.WIDE.U32 R80, P3, R72, R67, R78 ;  /* 0x0000004348507225 */ /* 0x000fe2000786004e */
[----:B------:R-:W-:Y:S02]  /*53f70*/  SHF.L.W.U32.HI R152, R160, 0xd, R165 ;  /* 0x0000000da0987819 */ /* 0x000fe40000010ea5 */
[----:B------:R-:W-:Y:S01]  /*53f80*/  IADD3.X R154, PT, PT, R145, R75, R155, P0, P5 ;  /* 0x0000004b919a7210 */ /* 0x000fe200007ea49b */
[----:B------:R-:W-:-:S04]  /*53f90*/  IMAD.WIDE.U32 R78, R72, R72, RZ ;  /* 0x00000048484e7225 */ /* 0x000fc800078e00ff */
[----:B------:R-:W-:Y:S01]  /*53fa0*/  IMAD.WIDE.U32.X R142, R66, R67, R142, P6 ;  /* 0x00000043428e7225 */ /* 0x000fe200030e048e */
[----:B------:R-:W-:-:S03]  /*53fb0*/  IADD3 R72, P6, PT, R150, R163, RZ ;  /* 0x000000a396487210 */ /* 0x000fc60007fde0ff */
[----:B------:R-:W-:Y:S01]  /*53fc0*/  IMAD.WIDE.U32 R150, R64, R158, RZ ;  /* 0x0000009e40967225 */ /* 0x000fe200078e00ff */
[----:B------:R-:W-:Y:S02]  /*53fd0*/  IADD3.X R152, P0, PT, R152, R161, RZ, P6, !PT ;  /* 0x000000a198987210 */ /* 0x000fe4000371e4ff */
[----:B------:R-:W-:Y:S01]  /*53fe0*/  IADD3.X R146, P4, P5, R146, R148, R142, P1, P4 ;  /* 0x0000009492927210 */ /* 0x000fe20000d8848e */
[----:B------:R-:W-:Y:S01]  /*53ff0*/  IMAD.WIDE.U32 R74, R65, R70, RZ ;  /* 0x00000046414a7225 */ /* 0x000fe200078e00ff */
[----:B------:R-:W-:Y:S02]  /*54000*/  IADD3.X R155, P0, PT, RZ, R144, RZ, P0, !PT ;  /* 0x00000090ff9b7210 */ /* 0x000fe4000071e4ff */
[----:B------:R-:W-:Y:S01]  /*54010*/  IADD3 R145, P1, PT, R150, R78, RZ ;  /* 0x0000004e96917210 */ /* 0x000fe20007f3e0ff */
[----:B------:R-:W-:Y:S01]  /*54020*/  IMAD.WIDE.U32 R76, P2, R64, R66, R76 ;  /* 0x00000042404c7225 */ /* 0x000fe2000784004c */
[----:B------:R-:W-:Y:S02]  /*54030*/  SHF.L.W.U32.HI R64, R152, 0xd, R155 ;  /* 0x0000000d98407819 */ /* 0x000fe40000010e9b */
[----:B------:R-:W-:Y:S01]  /*54040*/  IADD3.X R147, PT, PT, R147, R149, R143, P4, P5 ;  /* 0x0000009593937210 */ /* 0x000fe200027ea48f */
[----:B------:R-:W-:Y:S01]  /*54050*/  IMAD.X R78, RZ, RZ, R154, P0 ;  /* 0x000000ffff4e7224 */ /* 0x000fe200000e069a */
[----:B------:R-:W-:Y:S01]  /*54060*/  IADD3 R149, P5, PT, R151, R76, RZ ;  /* 0x0000004c97957210 */ /* 0x000fe20007fbe0ff */
[----:B------:R-:W-:Y:S01]  /*54070*/  IMAD.WIDE.U32 R74, P4, R71, R63, R74 ;  /* 0x0000003f474a7225 */ /* 0x000fe2000788004a */
[----:B------:R-:W-:-:S02]  /*54080*/  IADD3 R64, P0, PT, R64, R153, RZ ;  /* 0x0000009940407210 */ /* 0x000fc40007f1e0ff */
[----:B------:R-:W-:Y:S01]  /*54090*/  SHF.L.W.U32.HI R76, R155, 0xd, R78 ;  /* 0x0000000d9b4c7819 */ /* 0x000fe20000010e4e */
[----:B------:R-:W-:Y:S01]  /*540a0*/  IMAD.WIDE.U32 R70, R71, R70, RZ ;  /* 0x0000004647467225 */ /* 0x000fe200078e00ff */
[----:B------:R-:W-:Y:S02]  /*540b0*/  IADD3 R144, P6, PT, R79, R80, RZ ;  /* 0x000000504f907210 */ /* 0x000fe40007fde0ff */
[----:B------:R-:W-:Y:S01]  /*540c0*/  IADD3.X R79, PT, PT, RZ, RZ, RZ, P3, !PT ;  /* 0x000000ffff4f7210 */ /* 0x000fe20001ffe4ff */
[----:B------:R-:W-:Y:S01]  /*540d0*/  IMAD.X R143, RZ, RZ, RZ, P2 ;  /* 0x000000ffff8f7224 */ /* 0x000fe200010e06ff */
[----:B------:R-:W-:Y:S01]  /*540e0*/  IADD3.X R151, P0, PT, R76, R157, RZ, P0, !PT ;  /* 0x0000009d4c977210 */ /* 0x000fe2000071e4ff */
[----:B------:R-:W-:Y:S01]  /*540f0*/  IMAD.MOV.U32 R142, RZ, RZ, R77 ;  /* 0x000000ffff8e7224 */ /* 0x000fe200078e004d */
[----:B------:R-:W-:Y:S01]  /*54100*/  IADD3 R80, P3, PT, R145, R70, RZ ;  /* 0x0000004691507210 */ /* 0x000fe20007f7e0ff */
[----:B------:R-:W-:Y:S01]  /*54110*/  IMAD.MOV.U32 R70, RZ, RZ, R75 ;  /* 0x000000ffff467224 */ /* 0x000fe200078e004b */
[----:B------:R-:W-:Y:S01]  /*54120*/  IADD3 R145, P2, PT, R71, R74, RZ ;  /* 0x0000004a47917210 */ /* 0x000fe20007f5e0ff */
[----:B------:R-:W-:Y:S01]  /*54130*/  IMAD.X R71, RZ, RZ, RZ, P4 ;  /* 0x000000ffff477224 */ /* 0x000fe200020e06ff */
[----:B------:R-:W-:Y:S01]  /*54140*/  IADD3.X R76, P1, PT, R144, R149, RZ, P1, !PT ;  /* 0x00000095904c7210 */ /* 0x000fe20000f3e4ff */
[----:B------:R-:W-:Y:S01]  /*54150*/  IMAD.WIDE.U32.X R142, R66, R69, R142, P5 ;  /* 0x00000045428e7225 */ /* 0x000fe200028e048e */
[----:B------:R-:W-:-:S02]  /*54160*/  IADD3.X R144, P0, PT, RZ, R146, RZ, P0, !PT ;  /* 0x00000092ff907210 */ /* 0x000fc4000071e4ff */
[----:B------:R-:W-:Y:S01]  /*54170*/  MOV R78, R81 ;  /* 0x00000051004e7202 */ /* 0x000fe20000000f00 */
[----:B------:R-:W-:Y:S01]  /*54180*/  IMAD.WIDE.U32.X R74, R63, R65, R70, P2 ;  /* 0x000000413f4a7225 */ /* 0x000fe200010e0446 */
[----:B------:R-:W-:Y:S02]  /*54190*/  SHF.L.W.U32.HI R71, R151, 0xd, R144 ;  /* 0x0000000d97477819 */ /* 0x000fe40000010e90 */
[----:B------:R-:W-:Y:S01]  /*541a0*/  IADD3.X R63, PT, PT, RZ, R147, RZ, P0, !PT ;  /* 0x00000093ff3f7210 */ /* 0x000fe200007fe4ff */
[----:B------:R-:W-:Y:S01]  /*541b0*/  IMAD.WIDE.U32.X R78, R67, R67, R78, P6 ;  /* 0x00000043434e7225 */ /* 0x000fe200030e044e */
[----:B------:R-:W-:Y:S02]  /*541c0*/  IADD3.X R70, P3, PT, R76, R145, RZ, P3, !PT ;  /* 0x000000914c467210 */ /* 0x000fe40001f7e4ff */
[----:B------:R-:W-:Y:S02]  /*541d0*/  IADD3 R71, P0, PT, R71, R80, RZ ;  /* 0x0000005047477210 */ /* 0x000fe40007f1e0ff */
[----:B------:R-:W-:-:S02]  /*541e0*/  SHF.L.W.U32.HI R65, R144, 0xd, R63 ;  /* 0x0000000d90417819 */ /* 0x000fc40000010e3f */
[----:B------:R-:W-:Y:S02]  /*541f0*/  IADD3.X R66, P1, P3, R74, R142, R78, P3, P1 ;  /* 0x0000008e4a427210 */ /* 0x000fe40001b2244e */
[----:B------:R-:W-:Y:S02]  /*54200*/  IADD3.X R65, P0, PT, R65, R70, RZ, P0, !PT ;  /* 0x0000004641417210 */ /* 0x000fe4000071e4ff */
[----:B------:R-:W-:Y:S02]  /*54210*/  IADD3.X R67, PT, PT, R75, R143, R79, P1, P3 ;  /* 0x0000008f4b437210 */ /* 0x000fe40000fe644f */
[----:B------:R-:W-:Y:S02]  /*54220*/  LEA.HI.X R66, P0, R63, R66, RZ, 0xd, P0 ;  /* 0x000000423f427211 */ /* 0x000fe40000016cff */
[----:B------:R-:W-:Y:S02]  /*54230*/  LOP3.LUT R69, R73, 0x7ffff, RZ, 0xc0, !PT ;  /* 0x0007ffff49457812 */ /* 0x000fe400078ec0ff */
[----:B------:R-:W-:Y:S01]  /*54240*/  SHF.L.W.U32.HI R63, R65, 0xd, R66 ;  /* 0x0000000d413f7819 */ /* 0x000fe20000010e42 */
[----:B------:R-:W-:-:S04]  /*54250*/  IMAD.X R67, RZ, RZ, R67, P0 ;  /* 0x000000ffff437224 */ /* 0x000fc800000e0643 */
[----:B------:R-:W-:Y:S01]  /*54260*/  IMAD.WIDE.U32 R68, R63, 0x13, R68 ;  /* 0x000000133f447825 */ /* 0x000fe200078e0044 */
[----:B------:R-:W-:Y:S02]  /*54270*/  SHF.L.W.U32.HI R66, R66, 0xd, R67 ;  /* 0x0000000d42427819 */ /* 0x000fe40000010e43 */
[----:B------:R-:W-:-:S03]  /*54280*/  MOV R150, R68 ;  /* 0x0000004400967202 */ /* 0x000fc60000000f00 */
[----:B------:R-:W-:Y:S01]  /*54290*/  IMAD R63, R66, 0x13, RZ ;  /* 0x00000013423f7824 */ /* 0x000fe200078e02ff */
[----:B------:R-:W-:-:S03]  /*542a0*/  LOP3.LUT R66, R159, 0x7ffff, RZ, 0xc0, !PT ;  /* 0x0007ffff9f427812 */ /* 0x000fc600078ec0ff */
[----:B------:R-:W-:-:S05]  /*542b0*/  IMAD.IADD R69, R69, 0x1, R63 ;  /* 0x0000000145457824 */ /* 0x000fca00078e023f */
[C---:B------:R-:W-:Y:S02]  /*542c0*/  LEA.HI R158, P0, R69.reuse, R156, RZ, 0xd ;  /* 0x0000009c459e7211 */ /* 0x040fe400078168ff */
[----:B------:R-:W-:-:S03]  /*542d0*/  LOP3.LUT R69, R69, 0x7ffff, RZ, 0xc0, !PT ;  /* 0x0007ffff45457812 */ /* 0x000fc600078ec0ff */
[----:B------:R-:W-:Y:S01]  /*542e0*/  IMAD.X R66, RZ, RZ, R66, P0 ;  /* 0x000000ffff427224 */ /* 0x000fe200000e0642 */
[----:B------:R-:W-:Y:S07]  /*542f0*/  BRA.U !UP0, `(.L_x_13) ;  /* 0xfffffff108f47547 */ /* 0x000fee000b83ffff */
[----:B------:R-:W-:Y:S01]  /*54300*/  IMAD.WIDE.U32 R74, R66, R138, RZ ;  /* 0x0000008a424a7225 */ /* 0x000fe200078e00ff */
[----:B------:R-:W-:Y:S01]  /*54310*/  LOP3.LUT R73, R152, 0x7ffff, RZ, 0xc0, !PT ;  /* 0x0007ffff98497812 */ /* 0x000fe200078ec0ff */
[----:B------:R-:W2:Y:S02]  /*54320*/  LDL R201, [R1+0x1c] ;  /* 0x00001c0001c97983 */ /* 0x000ea40000100800 */
[----:B------:R-:W-:Y:S01]  /*54330*/  IMAD.WIDE.U32 R76, R69, R136, RZ ;  /* 0x00000088454c7225 */ /* 0x000fe200078e00ff */
[----:B------:R-:W-:Y:S01]  /*54340*/  LOP3.LUT R63, R151, 0x7ffff, RZ, 0xc0, !PT ;  /* 0x0007ffff973f7812 */ /* 0x000fe200078ec0ff */
[----:B------:R-:W3:Y:S02]  /*54350*/  LDL R203, [R1+0x7c] ;  /* 0x00007c0001cb7983 */ /* 0x000ee40000100800 */
[----:B------:R-:W-:Y:S02]  /*54360*/  IMAD.WIDE.U32 R80, R158, R138, RZ ;  /* 0x0000008a9e507225 */ /* 0x000fe400078e00ff */
[----:B------:R-:W4:Y:S02]  /*54370*/  LDL R202, [R1+0x78] ;  /* 0x0000780001ca7983 */ /* 0x000f240000100800 */
[C---:B------:R-:W-:Y:S01]  /*54380*/  IMAD.WIDE.U32 R78, R150.reuse, R136, RZ ;  /* 0x00000088964e7225 */ /* 0x040fe200078e00ff */
[----:B------:R-:W-:Y:S01]  /*54390*/  LOP3.LUT R70, R65, 0x7ffff, RZ, 0xc0, !PT ;  /* 0x0007ffff41467812 */ /* 0x000fe200078ec0ff */
[----:B------:R-:W0:Y:S01]  /*543a0*/  LDC R206, c[0x3][0x20] ;  /* 0x00c00800ffce7b82 */ /* 0x000e220000000800 */
[----:B------:R-:W5:Y:S01]  /*543b0*/  LDL R226, [R1+0x28] ;  /* 0x0000280001e27983 */ /* 0x000f620000100800 */
[-C--:B------:R-:W-:Y:S01]  /*543c0*/  IMAD R103, R150, R60.reuse, R76 ;  /* 0x0000003c96677224 */ /* 0x080fe200078e024c */
[----:B------:R-:W1:Y:S01]  /*543d0*/  LDCU.128 UR8, c[0x3][URZ] ;  /* 0x00c00000ff0877ac */ /* 0x000e620008000c00 */
[----:B------:R-:W-:Y:S01]  /*543e0*/  IMAD.WIDE.U32 R74, P5, R158, R61, R74 ;  /* 0x0000003d9e4a7225 */ /* 0x000fe200078a004a */
[----:B------:R-:W1:Y:S03]  /*543f0*/  LDCU.128 UR16, c[0x3][URZ] ;  /* 0x00c00000ff1077ac */ /* 0x000e660008000c00 */
[----:B------:R-:W-:Y:S01]  /*54400*/  IMAD.WIDE.U32 R76, P1, R150, R60, R76 ;  /* 0x0000003c964c7225 */ /* 0x000fe2000782004c */
[----:B------:R-:W1:Y:S01]  /*54410*/  LDC.64 R212, c[0x3][0x18] ;  /* 0x00c00600ffd47b82 */ /* 0x000e620000000a00 */
[----:B------:R-:W5:Y:S02]  /*54420*/  LDCU.128 UR12, c[0x3][URZ] ;  /* 0x00c00000ff0c77ac */ /* 0x000f640008000c00 */
[----:B------:R-:W-:Y:S01]  /*54430*/  IMAD.WIDE.U32 R146, R73, R134, RZ ;  /* 0x0000008649927225 */ /* 0x000fe200078e00ff */
[----:B------:R-:W-:-:S02]  /*54440*/  IADD3 R68, P2, PT, R81, R74, RZ ;  /* 0x0000004a51447210 */ /* 0x000fc40007f5e0ff */
[----:B------:R-:W-:Y:S01]  /*54450*/  IADD3 R67, P0, PT, R78, R80, RZ ;  /* 0x000000504e437210 */ /* 0x000fe20007f1e0ff */
[C---:B------:R-:W-:Y:S01]  /*54460*/  IMAD.IADD R103, R79.reuse, 0x1, R103 ;  /* 0x000000014f677824 */ /* 0x040fe200078e0267 */
[----:B------:R-:W-:Y:S01]  /*54470*/  IADD3 RZ, P3, PT, R79, R76, RZ ;  /* 0x0000004c4fff7210 */ /* 0x000fe20007f7e0ff */
[C---:B------:R-:W-:Y:S01]  /*54480*/  IMAD R81, R72.reuse, R56, R146 ;  /* 0x0000003848517224 */ /* 0x040fe200078e0292 */
[----:B------:R-:W1:Y:S01]  /*54490*/  LDC.64 R216, c[0x3][0x20] ;  /* 0x00c00800ffd87b82 */ /* 0x000e620000000a00 */
[----:B------:R-:W-:-:S04]  /*544a0*/  IMAD.WIDE.U32 R78, R72, R134, RZ ;  /* 0x00000086484e7225 */ /* 0x000fc800078e00ff */
[----:B------:R-:W-:-:S04]  /*544b0*/  IMAD.WIDE.U32 R156, R52, R158, RZ ;  /* 0x0000009e349c7225 */ /* 0x000fc800078e00ff */
[----:B------:R-:W-:-:S04]  /*544c0*/  IMAD.WIDE.U32 R222, R30, 0x13, RZ ;  /* 0x000000131ede7825 */ /* 0x000fc800078e00ff */
[----:B------:R-:W-:Y:S02]  /*544d0*/  IMAD R241, R31, 0x13, RZ ;  /* 0x000000131ff17824 */ /* 0x000fe400078e02ff */
[----:B------:R-:W-:-:S04]  /*544e0*/  IMAD.WIDE.U32 R220, R20, 0x13, RZ ;  /* 0x0000001314dc7825 */ /* 0x000fc800078e00ff */
[----:B------:R-:W-:Y:S02]  /*544f0*/  IMAD R215, R11, 0x13, RZ ;  /* 0x000000130bd77824 */ /* 0x000fe400078e02ff */
[----:B------:R-:W-:-:S04]  /*54500*/  IMAD.WIDE.U32 R218, R14, 0x13, RZ ;  /* 0x000000130eda7825 */ /* 0x000fc800078e00ff */
[----:B------:R-:W-:Y:S01]  /*54510*/  IMAD R237, R15, 0x13, RZ ;  /* 0x000000130fed7824 */ /* 0x000fe200078e02ff */
[----:B------:R-:W-:Y:S01]  /*54520*/  LOP3.LUT R32, R32, 0xfffffffe, RZ, 0xc0, !PT ;  /* 0xfffffffe20207812 */ /* 0x000fe200078ec0ff */
[----:B------:R-:W-:Y:S01]  /*54530*/  IMAD.WIDE.U32 R146, P6, R72, R56, R146 ;  /* 0x0000003848927225 */ /* 0x000fe200078c0092 */
[----:B------:R-:W-:Y:S01]  /*54540*/  IADD3.X R143, PT, PT, RZ, RZ, RZ, P1, !PT ;  /* 0x000000ffff8f7210 */ /* 0x000fe20000ffe4ff */
[----:B------:R-:W5:Y:S02]  /*54550*/  LDCU.128 UR24, c[0x3][URZ] ;  /* 0x00c00000ff1877ac */ /* 0x000f640008000c00 */
[----:B------:R-:W-:Y:S01]  /*54560*/  IMAD.WIDE.U32 R144, R63, R140, RZ ;  /* 0x0000008c3f907225 */ /* 0x000fe200078e00ff */
[----:B------:R-:W-:Y:S01]  /*54570*/  IADD3 R67, P1, PT, R67, R78, RZ ;  /* 0x0000004e43437210 */ /* 0x000fe20007f3e0ff */
[----:B------:R-:W5:Y:S02]  /*54580*/  LDCU.128 UR20, c[0x3][0x10] ;  /* 0x00c00200ff1477ac */ /* 0x000f640008000c00 */
[----:B------:R-:W-:-:S02]  /*54590*/  IMAD.MOV.U32 R142, RZ, RZ, R77 ;  /* 0x000000ffff8e7224 */ /* 0x000fc400078e004d */
[----:B------:R-:W-:Y:S01]  /*545a0*/  IMAD.WIDE.U32 R76, R58, 0x13, RZ ;  /* 0x000000133a4c7825 */ /* 0x000fe200078e00ff */
[C---:B------:R-:W-:Y:S01]  /*545b0*/  IADD3 RZ, P4, PT, R79.reuse, R146, RZ ;  /* 0x000000924fff7210 */ /* 0x040fe20007f9e0ff */
[----:B------:R-:W5:Y:S02]  /*545c0*/  LDCU.64 UR4, c[0x3][0x10] ;  /* 0x00c00200ff0477ac */ /* 0x000f640008000a00 */
[----:B------:R-:W-:Y:S01]  /*545d0*/  IMAD.IADD R108, R79, 0x1, R81 ;  /* 0x000000014f6c7824 */ /* 0x000fe200078e0251 */
[----:B------:R-:W-:Y:S01]  /*545e0*/  IADD3.X R79, PT, PT, RZ, RZ, RZ, P5, !PT ;  /* 0x000000ffff4f7210 */ /* 0x000fe20002ffe4ff */
[----:B------:R-:W-:Y:S01]  /*545f0*/  IMAD R65, R59, 0x13, RZ ;  /* 0x000000133b417824 */ /* 0x000fe200078e02ff */
[----:B------:R-:W5:Y:S01]  /*54600*/  LDCU.128 UR28, c[0x3][URZ] ;  /* 0x00c00000ff1c77ac */ /* 0x000f620008000c00 */
[----:B------:R-:W-:Y:S02]  /*54610*/  IMAD.MOV.U32 R78, RZ, RZ, R75 ;  /* 0x000000ffff4e7224 */ /* 0x000fe400078e004b */
[C---:B------:R-:W-:Y:S01]  /*54620*/  IMAD.WIDE.U32 R80, R64.reuse, R140, RZ ;  /* 0x0000008c40507225 */ /* 0x040fe200078e00ff */
[----:B------:R-:W5:Y:S03]  /*54630*/  LDCU.128 UR40, c[0x3][URZ] ;  /* 0x00c00000ff2877ac */ /* 0x000f660008000c00 */
[CCC-:B------:R-:W-:Y:S01]  /*54640*/  IMAD R137, R64.reuse, R62.reuse, R144.reuse ;  /* 0x0000003e40897224 */ /* 0x1c0fe200078e0290 */
[----:B------:R-:W5:Y:S01]  /*54650*/  LDCU.64 UR36, c[0x3][0x10] ;  /* 0x00c00200ff2477ac */ /* 0x000f620008000a00 */
[----:B------:R-:W-:Y:S01]  /*54660*/  IMAD.WIDE.U32 R74, P5, R64, R62, R144 ;  /* 0x0000003e404a7225 */ /* 0x000fe200078a0090 */
[----:B------:R-:W5:Y:S03]  /*54670*/  LDCU.128 UR44, c[0x3][URZ] ;  /* 0x00c00000ff2c77ac */ /* 0x000f660008000c00 */
[----:B------:R-:W-:Y:S01]  /*54680*/  IMAD.WIDE.U32 R144, R70, R76, RZ ;  /* 0x0000004c46907225 */ /* 0x000fe200078e00ff */
[----:B------:R-:W-:Y:S01]  /*54690*/  IADD3 R146, PT, PT, R81, R137, RZ ;  /* 0x0000008951927210 */ /* 0x000fe20007ffe0ff */
[----:B------:R-:W5:Y:S02]  /*546a0*/  LDCU.128 UR32, c[0x3][URZ] ;  /* 0x00c00000ff2077ac */ /* 0x000f640008000c00 */
[----:B------:R-:W-:-:S02]  /*546b0*/  IMAD.IADD R135, R77, 0x1, R65 ;  /* 0x000000014d877824 */ /* 0x000fc400078e0241 */
[----:B------:R-:W-:Y:S01]  /*546c0*/  IMAD.WIDE.U32.X R142, R69, R60, R142, P3 ;  /* 0x0000003c458e7225 */ /* 0x000fe200018e048e */
[----:B------:R-:W-:-:S03]  /*546d0*/  IADD3 RZ, P3, PT, R81, R74, RZ ;  /* 0x0000004a51ff7210 */ /* 0x000fc60007f7e0ff */
[----:B------:R-:W-:Y:S01]  /*546e0*/  IMAD.WIDE.U32.X R78, R66, R61, R78, P2 ;  /* 0x0000003d424e7225 */ /* 0x000fe200010e044e */
[----:B------:R-:W-:Y:S02]  /*546f0*/  IADD3 R65, P2, PT, R67, R80, RZ ;  /* 0x0000005043417210 */ /* 0x000fe40007f5e0ff */
[----:B------:R-:W-:Y:S01]  /*54700*/  IADD3.X R67, P0, PT, R68, R103, RZ, P0, !PT ;  /* 0x0000006744437210 */ /* 0x000fe2000071e4ff */
[----:B------:R-:W-:Y:S02]  /*54710*/  IMAD.X R81, RZ, RZ, RZ, P6 ;  /* 0x000000ffff517224 */ /* 0x000fe400030e06ff */
[----:B------:R-:W-:Y:S02]  /*54720*/  IMAD.MOV.U32 R80, RZ, RZ, R147 ;  /* 0x000000ffff507224 */ /* 0x000fe400078e0093 */
[C---:B------:R-:W-:Y:S02]  /*54730*/  IMAD R103, R71.reuse, R135, R144 ;  /* 0x0000008747677224 */ /* 0x040fe400078e0290 */
[----:B------:R-:W-:Y:S01]  /*54740*/  IMAD.WIDE.U32 R76, R71, R76, RZ ;  /* 0x0000004c474c7225 */ /* 0x000fe200078e00ff */
[----:B------:R-:W-:-:S03]  /*54750*/  IADD3.X R67, P1, PT, R67, R108, RZ, P1, !PT ;  /* 0x0000006c43437210 */ /* 0x000fc60000f3e4ff */
[----:B------:R-:W-:Y:S01]  /*54760*/  IMAD.WIDE.U32 R144, P6, R71, R135, R144 ;  /* 0x0000008747907225 */ /* 0x000fe200078c0090 */
[----:B------:R-:W-:-:S03]  /*54770*/  IADD3.X R149, PT, PT, RZ, RZ, RZ, P5, !PT ;  /* 0x000000ffff957210 */ /* 0x000fc60002ffe4ff */
[----:B------:R-:W-:Y:S01]  /*54780*/  IMAD.WIDE.U32.X R80, R73, R56, R80, P4 ;  /* 0x0000003849507225 */ /* 0x000fe200020e0450 */
[----:B------:R-:W-:Y:S02]  /*54790*/  IADD3 RZ, P4, PT, R77, R144, RZ ;  /* 0x000000904dff7210 */ /* 0x000fe40007f9e0ff */
[----:B------:R-:W-:Y:S01]  /*547a0*/  IADD3 R74, P5, PT, R65, R76, RZ ;  /* 0x0000004c414a7210 */ /* 0x000fe20007fbe0ff */
[----:B------:R-:W-:Y:S01]  /*547b0*/  IMAD.IADD R68, R77, 0x1, R103 ;  /* 0x000000014d447824 */ /* 0x000fe200078e0267 */
[----:B------:R-:W-:Y:S01]  /*547c0*/  MOV R148, R75 ;  /* 0x0000004b00947202 */ /* 0x000fe20000000f00 */
[----:B------:R-:W-:Y:S01]  /*547d0*/  IMAD.X R77, RZ, RZ, RZ, P6 ;  /* 0x000000ffff4d7224 */ /* 0x000fe200030e06ff */
[----:B------:R-:W-:Y:S01]  /*547e0*/  IADD3.X R65, P2, PT, R67, R146, RZ, P2, !PT ;  /* 0x0000009243417210 */ /* 0x000fe2000175e4ff */
        /* <DEDUP_REMOVED lines=9> */
[----:B------:R-:W-:-:S04]  /*54880*/  IMAD.WIDE.U32 R80, R150, R58, RZ ;  /* 0x0000003a96507225 */ /* 0x000fc800078e00ff */
[----:B------:R-:W-:-:S04]  /*54890*/  IMAD.WIDE.U32 R146, R158, R136, RZ ;  /* 0x000000889e927225 */ /* 0x000fc800078e00ff */
[----:B------:R-:W-:Y:S02]  /*548a0*/  IMAD R103, R150, R59, R142 ;  /* 0x0000003b96677224 */ /* 0x000fe400078e028e */
[----:B------:R-:W-:-:S04]  /*548b0*/  IMAD.WIDE.U32 R144, P5, R158, R60, R144 ;  /* 0x0000003c9e907225 */ /* 0x000fc800078a0090 */
[----:B------:R-:W-:Y:S01]  /*548c0*/  IMAD.WIDE.U32 R78, R73, R138, RZ ;  /* 0x0000008a494e7225 */ /* 0x000fe200078e00ff */
[----:B------:R-:W-:-:S03]  /*548d0*/  IADD3.X R67, PT, PT, R77, R135, R149, P0, P6 ;  /* 0x000000874d437210 */ /* 0x000fc600007ec495 */
[----:B------:R-:W-:Y:S01]  /*548e0*/  IMAD.WIDE.U32 R142, P3, R150, R59, R142 ;  /* 0x0000003b968e7225 */ /* 0x000fe2000786008e */
[----:B------:R-:W-:-:S03]  /*548f0*/  IADD3 R75, P1, PT, R80, R146, RZ ;  /* 0x00000092504b7210 */ /* 0x000fc60007f3e0ff */
[----:B------:R-:W-:Y:S01]  /*54900*/  IMAD.IADD R108, R81, 0x1, R103 ;  /* 0x00000001516c7824 */ /* 0x000fe200078e0267 */
[----:B------:R-:W-:Y:S01]  /*54910*/  IADD3 R103, P4, PT, R147, R144, RZ ;  /* 0x0000009093677210 */ /* 0x000fe20007f9e0ff */
[C---:B------:R-:W-:Y:S01]  /*54920*/  IMAD R135, R72.reuse, R61, R78 ;  /* 0x0000003d48877224 */ /* 0x040fe200078e024e */
[----:B------:R-:W-:Y:S01]  /*54930*/  IADD3 RZ, P2, PT, R81, R142, RZ ;  /* 0x0000008e51ff7210 */ /* 0x000fe20007f5e0ff */
[----:B------:R-:W-:Y:S01]  /*54940*/  IMAD.WIDE.U32 R146, R72, R138, RZ ;  /* 0x0000008a48927225 */ /* 0x000fe200078e00ff */
[----:B------:R-:W-:-:S03]  /*54950*/  MOV R80, R143 ;  /* 0x0000008f00507202 */ /* 0x000fc60000000f00 */
[----:B------:R-:W-:Y:S01]  /*54960*/  IMAD.WIDE.U32 R78, P0, R72, R61, R78 ;  /* 0x0000003d484e7225 */ /* 0x000fe2000780004e */
[----:B------:R-:W-:-:S03]  /*54970*/  IADD3.X R81, PT, PT, RZ, RZ, RZ, P3, !PT ;  /* 0x000000ffff517210 */ /* 0x000fc60001ffe4ff */
[----:B------:R-:W-:Y:S01]  /*54980*/  IMAD.WIDE.U32 R142, R63, R134, RZ ;  /* 0x000000863f8e7225 */ /* 0x000fe200078e00ff */
[----:B------:R-:W-:-:S03]  /*54990*/  IADD3 R75, P3, PT, R75, R146, RZ ;  /* 0x000000924b4b7210 */ /* 0x000fc60007f7e0ff */
[----:B------:R-:W-:Y:S01]  /*549a0*/  IMAD.X R77, RZ, RZ, RZ, P5 ;  /* 0x000000ffff4d7224 */ /* 0x000fe200028e06ff */
[----:B------:R-:W-:Y:S01]  /*549b0*/  IADD3 RZ, P5, PT, R147, R78, RZ ;  /* 0x0000004e93ff7210 */ /* 0x000fe20007fbe0ff */
[----:B------:R-:W-:Y:S01]  /*549c0*/  IMAD.WIDE.U32 R148, R70, R140, RZ ;  /* 0x0000008c46947225 */ /* 0x000fe200078e00ff */
[----:B------:R-:W-:-:S03]  /*549d0*/  IADD3.X R78, P1, PT, R103, R108, RZ, P1, !PT ;  /* 0x0000006c674e7210 */ /* 0x000fc60000f3e4ff */
[----:B------:R-:W-:Y:S02]  /*549e0*/  IMAD.IADD R135, R147, 0x1, R135 ;  /* 0x0000000193877824 */ /* 0x000fe400078e0287 */
[----:B------:R-:W-:Y:S02]  /*549f0*/  IMAD.MOV.U32 R76, RZ, RZ, R145 ;  /* 0x000000ffff4c7224 */ /* 0x000fe400078e0091 */
[----:B------:R-:W-:Y:S02]  /*54a00*/  IMAD R103, R64, R56, R142 ;  /* 0x0000003840677224 */ /* 0x000fe400078e028e */
[----:B------:R-:W-:-:S04]  /*54a10*/  IMAD.WIDE.U32 R146, R71, R140, RZ ;  /* 0x0000008c47927225 */ /* 0x000fc800078e00ff */
[----:B------:R-:W-:-:S04]  /*54a20*/  IMAD.WIDE.U32 R144, R64, R134, RZ ;  /* 0x0000008640907225 */ /* 0x000fc800078e00ff */
[----:B------:R-:W-:-:S04]  /*54a30*/  IMAD.WIDE.U32 R142, P6, R64, R56, R142 ;  /* 0x00000038408e7225 */ /* 0x000fc800078c008e */
[----:B------:R-:W-:-:S04]  /*54a40*/  IMAD.WIDE.U32.X R140, R69, R59, R80, P2 ;  /* 0x0000003b458c7225 */ /* 0x000fc800010e0450 */
[----:B------:R-:W-:Y:S01]  /*54a50*/  IMAD.WIDE.U32 R80, P2, R71, R62, R148 ;  /* 0x0000003e47507225 */ /* 0x000fe20007840094 */
[----:B------:R-:W-:-:S03]  /*54a60*/  IADD3.X R149, PT, PT, RZ, RZ, RZ, P0, !PT ;  /* 0x000000ffff957210 */ /* 0x000fc600007fe4ff */
[----:B------:R-:W-:Y:S01]  /*54a70*/  IMAD R137, R71, R62, R148 ;  /* 0x0000003e47897224 */ /* 0x000fe200078e0294 */
[----:B------:R-:W-:Y:S01]  /*54a80*/  IADD3 R75, P0, PT, R75, R144, RZ ;  /* 0x000000904b4b7210 */ /* 0x000fe20007f1e0ff */
[----:B------:R-:W-:Y:S01]  /*54a90*/  IMAD.WIDE.U32.X R76, R66, R60, R76, P4 ;  /* 0x0000003c424c7225 */ /* 0x000fe200020e044c */
[C---:B------:R-:W-:Y:S02]  /*54aa0*/  IADD3 RZ, P4, PT, R145.reuse, R142, RZ ;  /* 0x0000008e91ff7210 */ /* 0x040fe40007f9e0ff */
[----:B------:R-:W-:Y:S01]  /*54ab0*/  IADD3.X R78, P3, PT, R78, R135, RZ, P3, !PT ;  /* 0x000000874e4e7210 */ /* 0x000fe20001f7e4ff */
[----:B------:R-:W-:Y:S02]  /*54ac0*/  IMAD.IADD R103, R145, 0x1, R103 ;  /* 0x0000000191677824 */ /* 0x000fe400078e0267 */
[----:B------:R-:W-:Y:S01]  /*54ad0*/  IMAD.X R145, RZ, RZ, RZ, P6 ;  /* 0x000000ffff917224 */ /* 0x000fe200030e06ff */
[C---:B------:R-:W-:Y:S01]  /*54ae0*/  IADD3 RZ, P6, PT, R147.reuse, R80, RZ ;  /* 0x0000005093ff7210 */ /* 0x040fe20007fde0ff */
[----:B------:R-:W-:Y:S01]  /*54af0*/  IMAD.IADD R135, R147, 0x1, R137 ;  /* 0x0000000193877824 */ /* 0x000fe200078e0289 */
[----:B------:R-:W-:Y:S01]  /*54b00*/  IADD3.X R147, PT, PT, RZ, RZ, RZ, P2, !PT ;  /* 0x000000ffff937210 */ /* 0x000fe200017fe4ff */
[----:B------:R-:W-:Y:S01]  /*54b10*/  IMAD.MOV.U32 R148, RZ, RZ, R79 ;  /* 0x000000ffff947224 */ /* 0x000fe200078e004f */
[----:B------:R-:W-:-:S02]  /*54b20*/  IADD3 R75, P2, PT, R75, R146, RZ ;  /* 0x000000924b4b7210 */ /* 0x000fc40007f5e0ff */
[----:B------:R-:W-:Y:S01]  /*54b30*/  MOV R146, R81 ;  /* 0x0000005100927202 */ /* 0x000fe20000000f00 */
[----:B------:R-:W-:Y:S01]  /*54b40*/  IMAD.WIDE.U32.X R148, R73, R61, R148, P5 ;  /* 0x0000003d49947225 */ /* 0x000fe200028e0494 */
[----:B------:R-:W-:-:S03]  /*54b50*/  IADD3.X R78, P0, PT, R78, R103, RZ, P0, !PT ;  /* 0x000000674e4e7210 */ /* 0x000fc6000071e4ff */
[----:B------:R-:W-:-:S04]  /*54b60*/  IMAD.WIDE.U32 R80, R52, R150, RZ ;  /* 0x0000009634507225 */ /* 0x000fc800078e00ff */
[----:B------:R-:W-:Y:S02]  /*54b70*/  IMAD.MOV.U32 R144, RZ, RZ, R143 ;  /* 0x000000ffff907224 */ /* 0x000fe400078e008f */
[----:B------:R-:W-:Y:S01]  /*54b80*/  IMAD.WIDE.U32.X R142, R70, R62, R146, P6 ;  /* 0x0000003e468e7225 */ /* 0x000fe200030e0492 */
[----:B------:R-:W-:Y:S02]  /*54b90*/  IADD3.X R103, P3, P6, R148, R140, R76, P3, P1 ;  /* 0x0000008c94677210 */ /* 0x000fe40001e6244c */
[----:B------:R-:W-:Y:S01]  /*54ba0*/  IADD3.X R62, P2, PT, R78, R135, RZ, P2, !PT ;  /* 0x000000874e3e7210 */ /* 0x000fe2000175e4ff */
[----:B------:R-:W-:Y:S02]  /*54bb0*/  IMAD R151, R69, R51, R80 ;  /* 0x0000003345977224 */ /* 0x000fe400078e0250 */
[----:B------:R-:W-:Y:S01]  /*54bc0*/  IMAD.WIDE.U32.X R144, R63, R56, R144, P4 ;  /* 0x000000383f907225 */ /* 0x000fe200020e0490 */
[----:B------:R-:W-:-:S03]  /*54bd0*/  IADD3.X R137, PT, PT, R149, R141, R77, P3, P6 ;  /* 0x0000008d95897210 */ /* 0x000fc60001fec44d */
[----:B------:R-:W-:-:S04]  /*54be0*/  IMAD.WIDE.U32 R146, R51, R150, RZ ;  /* 0x0000009633927225 */ /* 0x000fc800078e00ff */
[----:B------:R-:W-:-:S04]  /*54bf0*/  IMAD.WIDE.U32 R78, R158, R58, RZ ;  /* 0x0000003a9e4e7225 */ /* 0x000fc800078e00ff */
[----:B------:R-:W-:Y:S01]  /*54c00*/  IMAD.WIDE.U32 R80, P5, R69, R51, R80 ;  /* 0x0000003345507225 */ /* 0x000fe200078a0050 */
[----:B------:R-:W-:-:S03]  /*54c10*/  IADD3.X R103, P0, P2, R142, R103, R144, P2, P0 ;  /* 0x000000678e677210 */ /* 0x000fc60001200490 */
[----:B------:R-:W-:Y:S01]  /*54c20*/  IMAD.WIDE.U32 R148, R53, R150, RZ ;  /* 0x0000009635947225 */ /* 0x000fe200078e00ff */
[----:B------:R-:W-:Y:S02]  /*54c30*/  IADD3 R135, P1, PT, R146, R78, RZ ;  /* 0x0000004e92877210 */ /* 0x000fe40007f3e0ff */
[C---:B------:R-:W-:Y:S01]  /*54c40*/  IADD3 RZ, P4, PT, R147.reuse, R80, RZ ;  /* 0x0000005093ff7210 */ /* 0x040fe20007f9e0ff */
[----:B------:R-:W-:Y:S02]  /*54c50*/  IMAD.IADD R151, R147, 0x1, R151 ;  /* 0x0000000193977824 */ /* 0x000fe400078e0297 */
[----:B------:R-:W-:Y:S01]  /*54c60*/  IMAD.WIDE.U32 R146, R66, R58, RZ ;  /* 0x0000003a42927225 */ /* 0x000fe200078e00ff */
[----:B------:R-:W-:-:S03]  /*54c70*/  IADD3.X R108, PT, PT, R143, R137, R145, P0, P2 ;  /* 0x000000898f6c7210 */ /* 0x000fc600007e4491 */
[----:B------:R-:W-:-:S04]  /*54c80*/  IMAD.WIDE.U32 R140, R54, R150, RZ ;  /* 0x00000096368c7225 */ /* 0x000fc800078e00ff */
[----:B------:R-:W-:-:S04]  /*54c90*/  IMAD.WIDE.U32 R76, R51, R158, RZ ;  /* 0x0000009e334c7225 */ /* 0x000fc800078e00ff */
[CCC-:B------:R-:W-:Y:S02]  /*54ca0*/  IMAD R137, R69.reuse, R54.reuse, R148.reuse ;  /* 0x0000003645897224 */ /* 0x1c0fe400078e0294 */
[----:B------:R-:W-:Y:S01]  /*54cb0*/  IMAD.WIDE.U32 R142, P6, R69, R54, R148 ;  /* 0x00000036458e7225 */ /* 0x000fe200078c0094 */
[----:B------:R-:W-:-:S03]  /*54cc0*/  IADD3 R76, P3, PT, R140, R76, RZ ;  /* 0x0000004c8c4c7210 */ /* 0x000fc60007f7e0ff */
[----:B------:R-:W-:Y:S01]  /*54cd0*/  IMAD.WIDE.U32 R144, P2, R158, R59, R146 ;  /* 0x0000003b9e907225 */ /* 0x000fe20007840092 */
[----:B------:R-:W-:-:S03]  /*54ce0*/  IADD3 R137, PT, PT, R141, R137, RZ ;  /* 0x000000898d897210 */ /* 0x000fc60007ffe0ff */
[----:B------:R-:W-:Y:S01]  /*54cf0*/  IMAD.X R147, RZ, RZ, RZ, P5 ;  /* 0x000000ffff937224 */ /* 0x000fe200028e06ff */
[----:B------:R-:W-:Y:S01]  /*54d00*/  IADD3 RZ, P5, PT, R141, R142, RZ ;  /* 0x0000008e8dff7210 */ /* 0x000fe20007fbe0ff */
[----:B------:R-:W-:Y:S01]  /*54d10*/  IMAD.WIDE.U32 R140, R73, R136, RZ ;  /* 0x00000088498c7225 */ /* 0x000fe200078e00ff */
[----:B------:R-:W-:-:S03]  /*54d20*/  IADD3 R142, P0, PT, R79, R144, RZ ;  /* 0x000000904f8e7210 */ /* 0x000fc60007f1e0ff */
[----:B------:R-:W-:Y:S02]  /*54d30*/  IMAD.MOV.U32 R146, RZ, RZ, R81 ;  /* 0x000000ffff927224 */ /* 0x000fe400078e0051 */
[----:B------:R-:W-:-:S04]  /*54d40*/  IMAD.WIDE.U32 R80, R72, R136, RZ ;  /* 0x0000008848507225 */ /* 0x000fc800078e00ff */
[----:B------:R-:W-:-:S04]  /*54d50*/  IMAD.WIDE.U32.X R78, R69, R52, R146, P4 ;  /* 0x00000034454e7225 */ /* 0x000fc800020e0492 */
[----:B------:R-:W-:Y:S01]  /*54d60*/  IMAD.WIDE.U32 R146, P4, R72, R60, R140 ;  /* 0x0000003c48927225 */ /* 0x000fe2000788008c */
[----:B------:R-:W-:-:S03]  /*54d70*/  MOV R152, R145 ;  /* 0x0000009100987202 */ /* 0x000fc60000000f00 */
[----:B------:R-:W-:Y:S01]  /*54d80*/  IMAD R139, R72, R60, R140 ;  /* 0x0000003c488b7224 */ /* 0x000fe200078e028c */
[----:B------:R-:W-:Y:S01]  /*54d90*/  MOV R154, R147 ;  /* 0x00000093009a7202 */ /* 0x000fe20000000f00 */
[----:B------:R-:W-:Y:S01]  /*54da0*/  IMAD.WIDE.U32 R140, R70, R134, RZ ;  /* 0x00000086468c7225 */ /* 0x000fe200078e00ff */
[----:B------:R-:W-:-:S03]  /*54db0*/  IADD3.X R151, P1, PT, R142, R151, RZ, P1, !PT ;  /* 0x000000978e977210 */ /* 0x000fc60000f3e4ff */
[----:B------:R-:W-:Y:S01]  /*54dc0*/  IMAD.X R155, RZ, RZ, RZ, P4 ;  /* 0x000000ffff9b7224 */ /* 0x000fe200020e06ff */
[----:B------:R-:W-:Y:S01]  /*54dd0*/  IADD3 RZ, P4, PT, R81, R146, RZ ;  /* 0x0000009251ff7210 */ /* 0x000fe20007f9e0ff */
[----:B------:R-:W-:Y:S01]  /*54de0*/  IMAD.X R153, RZ, RZ, RZ, P2 ;  /* 0x000000ffff997224 */ /* 0x000fe200010e06ff */
[----:B------:R-:W-:Y:S02]  /*54df0*/  IADD3 R164, P2, PT, R135, R80, RZ ;  /* 0x0000005087a47210 */ /* 0x000fe40007f5e0ff */
[----:B------:R-:W-:Y:S01]  /*54e00*/  IADD3 R144, PT, PT, R81, R139, RZ ;  /* 0x0000008b51907210 */ /* 0x000fe20007ffe0ff */
[--C-:B------:R-:W-:Y:S02]  /*54e10*/  IMAD R139, R71, R56, R140.reuse ;  /* 0x00000038478b7224 */ /* 0x100fe400078e028c */
[----:B------:R-:W-:Y:S01]  /*54e20*/  IMAD.X R81, RZ, RZ, RZ, P6 ;  /* 0x000000ffff517224 */ /* 0x000fe200030e06ff */
[----:B------:R-:W-:Y:S01]  /*54e30*/  IADD3.X R163, P2, PT, R151, R144, RZ, P2, !PT ;  /* 0x0000009097a37210 */ /* 0x000fe2000175e4ff */
[----:B------:R-:W-:-:S04]  /*54e40*/  IMAD.WIDE.U32 R140, P6, R71, R56, R140 ;  /* 0x00000038478c7225 */ /* 0x000fc800078c008c */
[----:B------:R-:W-:-:S04]  /*54e50*/  IMAD.WIDE.U32 R134, R71, R134, RZ ;  /* 0x0000008647867225 */ /* 0x000fc800078e00ff */
[----:B------:R-:W-:-:S04]  /*54e60*/  IMAD.WIDE.U32.X R152, R66, R59, R152, P0 ;  /* 0x0000003b42987225 */ /* 0x000fc800000e0498 */
[----:B------:R-:W-:-:S04]  /*54e70*/  IMAD.WIDE.U32.X R154, R73, R60, R154, P4 ;  /* 0x0000003c499a7225 */ /* 0x000fc800020e049a */
[----:B------:R-:W-:Y:S01]  /*54e80*/  IMAD.MOV.U32 R80, RZ, RZ, R143 ;  /* 0x000000ffff507224 */ /* 0x000fe200078e008f */
[----:B------:R-:W-:Y:S01]  /*54e90*/  IADD3.X R166, P1, P2, R154, R78, R152, P2, P1 ;  /* 0x0000004e9aa67210 */ /* 0x000fe20001222498 */
[----:B------:R-:W-:Y:S01]  /*54ea0*/  IMAD.X R145, RZ, RZ, RZ, P6 ;  /* 0x000000ffff917224 */ /* 0x000fe200030e06ff */
[----:B------:R-:W-:Y:S01]  /*54eb0*/  IADD3 RZ, P6, PT, R135, R140, RZ ;  /* 0x0000008c87ff7210 */ /* 0x000fe20007fde0ff */
[----:B------:R-:W-:-:S04]  /*54ec0*/  IMAD.WIDE.U32 R142, R57, R150, RZ ;  /* 0x00000096398e7225 */ /* 0x000fc800078e00ff */
[----:B------:R-:W-:Y:S02]  /*54ed0*/  IMAD.MOV.U32 R144, RZ, RZ, R141 ;  /* 0x000000ffff907224 */ /* 0x000fe400078e008d */
[----:B------:R-:W-:Y:S01]  /*54ee0*/  IMAD.WIDE.U32 R146, R53, R158, RZ ;  /* 0x0000009e35927225 */ /* 0x000fe200078e00ff */
[----:B------:R-:W-:-:S03]  /*54ef0*/  IADD3.X R167, PT, PT, R155, R79, R153, P1, P2 ;  /* 0x0000004f9ba77210 */ /* 0x000fc60000fe4499 */
[----:B------:R-:W-:-:S04]  /*54f00*/  IMAD.WIDE.U32 R140, R63, R138, RZ ;  /* 0x0000008a3f8c7225 */ /* 0x000fc800078e00ff */
[----:B------:R-:W-:Y:S02]  /*54f10*/  IMAD R161, R69, R55, R142 ;  /* 0x0000003745a17224 */ /* 0x000fe400078e028e */
[----:B------:R-:W-:-:S04]  /*54f20*/  IMAD.WIDE.U32 R154, R73, R58, RZ ;  /* 0x0000003a499a7225 */ /* 0x000fc800078e00ff */
[----:B------:R-:W-:-:S04]  /*54f30*/  IMAD.WIDE.U32.X R144, R70, R56, R144, P6 ;  /* 0x0000003846907225 */ /* 0x000fc800030e0490 */
[----:B------:R-:W-:-:S04]  /*54f40*/  IMAD.WIDE.U32 R142, P0, R69, R55, R142 ;  /* 0x00000037458e7225 */ /* 0x000fc8000780008e */
[----:B------:R-:W-:-:S04]  /*54f50*/  IMAD.WIDE.U32 R148, R55, R150, RZ ;  /* 0x0000009637947225 */ /* 0x000fc800078e00ff */
[----:B------:R-:W-:-:S04]  /*54f60*/  IMAD.WIDE.U32 R146, P4, R66, R54, R146 ;  /* 0x0000003642927225 */ /* 0x000fc80007880092 */
[----:B------:R-:W-:-:S04]  /*54f70*/  IMAD.WIDE.U32 R150, P6, R64, R61, R140 ;  /* 0x0000003d40967225 */ /* 0x000fc800078c008c */
[----:B------:R-:W-:-:S04]  /*54f80*/  IMAD.WIDE.U32 R54, R54, R158, RZ ;  /* 0x0000009e36367225 */ /* 0x000fc800078e00ff */
[----:B------:R-:W-:-:S04]  /*54f90*/  IMAD.WIDE.U32 R78, R70, R138, RZ ;  /* 0x0000008a464e7225 */ /* 0x000fc800078e00ff */
[----:B------:R-:W-:Y:S01]  /*54fa0*/  IMAD.WIDE.U32 R152, P2, R66, R51, R156 ;  /* 0x0000003342987225 */ /* 0x000fe2000784009c */
[----:B------:R-:W-:-:S03]  /*54fb0*/  IADD3 RZ, P1, PT, R149, R142, RZ ;  /* 0x0000008e95ff7210 */ /* 0x000fc60007f3e0ff */
[----:B------:R-:W-:Y:S01]  /*54fc0*/  IMAD.WIDE.U32.X R156, R69, R53, R80, P5 ;  /* 0x00000035459c7225 */ /* 0x000fe200028e0450 */
[----:B------:R-:W-:-:S03]  /*54fd0*/  IADD3 R161, PT, PT, R149, R161, RZ ;  /* 0x000000a195a17210 */ /* 0x000fc60007ffe0ff */
[----:B------:R-:W-:Y:S01]  /*54fe0*/  IMAD.X R141, RZ, RZ, RZ, P6 ;  /* 0x000000ffff8d7224 */ /* 0x000fe200030e06ff */
[----:B------:R-:W-:Y:S01]  /*54ff0*/  IADD3 R160, P6, PT, R148, R54, RZ ;  /* 0x0000003694a07210 */ /* 0x000fe20007fde0ff */
[----:B------:R-:W-:-:S04]  /*55000*/  IMAD.WIDE.U32 R80, P5, R72, R59, R154 ;  /* 0x0000003b48507225 */ /* 0x000fc800078a009a */
[----:B------:R-:W-:Y:S02]  /*55010*/  IMAD.X R155, RZ, RZ, RZ, P2 ;  /* 0x000000ffff9b7224 */ /* 0x000fe400010e06ff */
[----:B------:R-:W-:-:S04]  /*55020*/  IMAD.WIDE.U32 R148, P2, R71, R61, R78 ;  /* 0x0000003d47947225 */ /* 0x000fc8000784004e */
[----:B------:R-:W-:Y:S01]  /*55030*/  IMAD.X R79, RZ, RZ, RZ, P5 ;  /* 0x000000ffff4f7224 */ /* 0x000fe200028e06ff */
[----:B------:R-:W-:Y:S02]  /*55040*/  IADD3 R162, P5, PT, R77, R152, RZ ;  /* 0x000000984da27210 */ /* 0x000fe40007fbe0ff */
[----:B------:R-:W-:Y:S02]  /*55050*/  IADD3.X R77, PT, PT, RZ, RZ, RZ, P2, !PT ;  /* 0x000000ffff4d7210 */ /* 0x000fe400017fe4ff */
[----:B------:R-:W-:Y:S01]  /*55060*/  IADD3 R146, P2, PT, R55, R146, RZ ;  /* 0x0000009237927210 */ /* 0x000fe20007f5e0ff */
[----:B------:R-:W-:-:S04]  /*55070*/  IMAD.WIDE.U32 R54, R64, R138, RZ ;  /* 0x0000008a40367225 */ /* 0x000fc800078e00ff */
[----:B------:R-:W-:Y:S02]  /*55080*/  IMAD R169, R64, R61, R140 ;  /* 0x0000003d40a97224 */ /* 0x000fe400078e028c */
[C---:B------:R-:W-:Y:S02]  /*55090*/  IMAD R171, R72.reuse, R59, R154 ;  /* 0x0000003b48ab7224 */ /* 0x040fe400078e029a */
[----:B------:R-:W-:Y:S02]  /*550a0*/  IMAD.MOV.U32 R154, RZ, RZ, R153 ;  /* 0x000000ffff9a7224 */ /* 0x000fe400078e0099 */
[----:B------:R-:W-:Y:S01]  /*550b0*/  IMAD.X R153, RZ, RZ, RZ, P0 ;  /* 0x000000ffff997224 */ /* 0x000fe200000e06ff */
[C---:B------:R-:W-:Y:S01]  /*550c0*/  IADD3 RZ, P0, PT, R55.reuse, R150, RZ ;  /* 0x0000009637ff7210 */ /* 0x040fe20007f1e0ff */
[----:B------:R-:W-:Y:S01]  /*550d0*/  IMAD.WIDE.U32 R158, R72, R58, RZ ;  /* 0x0000003a489e7225 */ /* 0x000fe200078e00ff */
[----:B------:R-:W-:-:S03]  /*550e0*/  IADD3 R168, PT, PT, R55, R169, RZ ;  /* 0x000000a937a87210 */ /* 0x000fc60007ffe0ff */
[----:B------:R-:W-:Y:S01]  /*550f0*/  IMAD.WIDE.U32.X R154, R66, R52, R154, P5 ;  /* 0x00000034429a7225 */ /* 0x000fe200028e049a */
[----:B------:R-:W-:-:S03]  /*55100*/  IADD3 R169, P5, PT, R164, R54, RZ ;  /* 0x00000036a4a97210 */ /* 0x000fc60007fbe0ff */
[----:B------:R-:W-:Y:S02]  /*55110*/  IMAD.MOV.U32 R140, RZ, RZ, R151 ;  /* 0x000000ffff8c7224 */ /* 0x000fe400078e0097 */
[----:B------:R-:W-:Y:S02]  /*55120*/  IMAD.MOV.U32 R152, RZ, RZ, R143 ;  /* 0x000000ffff987224 */ /* 0x000fe400078e008f */
[----:B------:R-:W-:-:S04]  /*55130*/  IMAD.WIDE.U32 R142, R73, R51, RZ ;  /* 0x00000033498e7225 */ /* 0x000fc800078e00ff */
[----:B------:R-:W-:Y:S02]  /*55140*/  IMAD.X R55, RZ, RZ, RZ, P4 ;  /* 0x000000ffff377224 */ /* 0x000fe400020e06ff */
[----:B------:R-:W-:Y:S02]  /*55150*/  IMAD.MOV.U32 R54, RZ, RZ, R147 ;  /* 0x000000ffff367224 */ /* 0x000fe400078e0093 */
[----:B------:R-:W-:Y:S01]  /*55160*/  IMAD.WIDE.U32.X R140, R63, R61, R140, P0 ;  /* 0x0000003d3f8c7225 */ /* 0x000fe200000e048c */
[----:B------:R-:W-:-:S03]  /*55170*/  IADD3 R151, P0, PT, R76, R158, RZ ;  /* 0x0000009e4c977210 */ /* 0x000fc60007f1e0ff */
[----:B------:R-:W-:-:S04]  /*55180*/  IMAD.WIDE.U32.X R152, R69, R57, R152, P1 ;  /* 0x0000003945987225 */ /* 0x000fc800008e0498 */
[----:B------:R-:W-:-:S04]  /*55190*/  IMAD.WIDE.U32.X R54, R66, R53, R54, P2 ;  /* 0x0000003542367225 */ /* 0x000fc800010e0436 */
[CCC-:B------:R-:W-:Y:S02]  /*551a0*/  IMAD R158, R72.reuse, R52.reuse, R142.reuse ;  /* 0x00000034489e7224 */ /* 0x1c0fe400078e028e */
[----:B------:R-:W-:Y:S01]  /*551b0*/  IMAD.WIDE.U32 R142, P2, R72, R52, R142 ;  /* 0x00000034488e7225 */ /* 0x000fe2000784008e */
[----:B------:R-:W-:-:S03]  /*551c0*/  IADD3 R150, PT, PT, R159, R171, RZ ;  /* 0x000000ab9f967210 */ /* 0x000fc60007ffe0ff */
[----:B------:R-:W-:Y:S01]  /*551d0*/  IMAD.WIDE.U32 R56, R72, R51, RZ ;  /* 0x0000003348387225 */ /* 0x000fe200078e00ff */
[----:B------:R-:W-:-:S03]  /*551e0*/  IADD3 RZ, P4, PT, R159, R80, RZ ;  /* 0x000000509fff7210 */ /* 0x000fc60007f9e0ff */
[----:B------:R-:W-:Y:S01]  /*551f0*/  IMAD R165, R71, R61, R78 ;  /* 0x0000003d47a57224 */ /* 0x000fe200078e024e */
[----:B------:R-:W-:Y:S01]  /*55200*/  IADD3 R76, PT, PT, R135, R139, RZ ;  /* 0x0000008b874c7210 */ /* 0x000fe20007ffe0ff */
[----:B------:R-:W-:Y:S01]  /*55210*/  IMAD.MOV.U32 R78, RZ, RZ, R81 ;  /* 0x000000ffff4e7224 */ /* 0x000fe200078e0051 */
[----:B------:R-:W-:Y:S01]  /*55220*/  IADD3 R147, P1, PT, R169, R134, RZ ;  /* 0x00000086a9937210 */ /* 0x000fe20007f3e0ff */
[----:B------:R-:W-:Y:S01]  /*55230*/  IMAD.X R81, RZ, RZ, RZ, P2 ;  /* 0x000000ffff517224 */ /* 0x000fe200010e06ff */
[----:B------:R-:W-:Y:S01]  /*55240*/  IADD3.X R159, P5, PT, R163, R168, RZ, P5, !PT ;  /* 0x000000a8a39f7210 */ /* 0x000fe20002fbe4ff */
[----:B------:R-:W-:Y:S01]  /*55250*/  IMAD.WIDE.U32 R138, R71, R138, RZ ;  /* 0x0000008a478a7225 */ /* 0x000fe200078e00ff */
[----:B------:R-:W-:-:S03]  /*55260*/  IADD3 RZ, P2, PT, R57, R142, RZ ;  /* 0x0000008e39ff7210 */ /* 0x000fc60007f5e0ff */
[----:B------:R-:W-:Y:S01]  /*55270*/  IMAD.MOV.U32 R80, RZ, RZ, R143 ;  /* 0x000000ffff507224 */ /* 0x000fe200078e008f */
[----:B------:R-:W-:Y:S01]  /*55280*/  IADD3.X R159, P1, PT, R159, R76, RZ, P1, !PT ;  /* 0x0000004c9f9f7210 */ /* 0x000fe20000f3e4ff */
[----:B------:R-:W-:Y:S01]  /*55290*/  IMAD.WIDE.U32.X R78, R73, R59, R78, P4 ;  /* 0x0000003b494e7225 */ /* 0x000fe200020e044e */
[----:B------:R-:W-:Y:S02]  /*552a0*/  IADD3 RZ, P4, PT, R139, R148, RZ ;  /* 0x000000948bff7210 */ /* 0x000fe40007f9e0ff */
[----:B------:R-:W-:Y:S01]  /*552b0*/  MOV R76, R149 ;  /* 0x00000095004c7202 */ /* 0x000fe20000000f00 */
[----:B------:R-:W-:Y:S01]  /*552c0*/  IMAD.WIDE.U32.X R52, R73, R52, R80, P2 ;  /* 0x0000003449347225 */ /* 0x000fe200010e0450 */
[----:B------:R-:W-:-:S03]  /*552d0*/  IADD3.X R166, P1, P5, R144, R166, R140, P1, P5 ;  /* 0x000000a690a67210 */ /* 0x000fc60000d2a48c */
[----:B------:R-:W-:Y:S01]  /*552e0*/  IMAD.WIDE.U32 R72, R63, R136, RZ ;  /* 0x000000883f487225 */ /* 0x000fe200078e00ff */
[----:B------:R-:W-:Y:S02]  /*552f0*/  SHF.L.W.U32.HI R66, R65, 0xd, R68 ;  /* 0x0000000d41427819 */ /* 0x000fe40000010e44 */
[----:B------:R-:W-:Y:S01]  /*55300*/  IADD3.X R167, PT, PT, R145, R167, R141, P1, P5 ;  /* 0x000000a791a77210 */ /* 0x000fe20000fea48d */
[----:B------:R-:W-:Y:S01]  /*55310*/  IMAD.WIDE.U32.X R76, R70, R61, R76, P4 ;  /* 0x0000003d464c7225 */ /* 0x000fe200020e044c */
[----:B------:R-:W-:Y:S02]  /*55320*/  IADD3 R51, P2, PT, R66, R75, RZ ;  /* 0x0000004b42337210 */ /* 0x000fe40007f5e0ff */
[----:B------:R-:W-:Y:S01]  /*55330*/  SHF.L.W.U32.HI R61, R68, 0xd, R67 ;  /* 0x0000000d443d7819 */ /* 0x000fe20000010e43 */
[----:B------:R-:W-:Y:S02]  /*55340*/  IMAD R149, R64, R60, R72 ;  /* 0x0000003c40957224 */ /* 0x000fe400078e0248 */
[----:B------:R-:W-:-:S04]  /*55350*/  IMAD.WIDE.U32 R80, R63, R58, RZ ;  /* 0x0000003a3f507225 */ /* 0x000fc800078e00ff */
[----:B------:R-:W-:-:S04]  /*55360*/  IMAD.WIDE.U32 R72, P1, R64, R60, R72 ;  /* 0x0000003c40487225 */ /* 0x000fc80007820048 */
[C---:B------:R-:W-:Y:S01]  /*55370*/  IMAD.WIDE.U32 R140, R64.reuse, R136, RZ ;  /* 0x00000088408c7225 */ /* 0x040fe200078e00ff */
[----:B------:R-:W-:Y:S02]  /*55380*/  IADD3.X R62, P2, PT, R61, R62, RZ, P2, !PT ;  /* 0x0000003e3d3e7210 */ /* 0x000fe4000175e4ff */
[----:B------:R-:W-:Y:S01]  /*55390*/  MOV R142, R73 ;  /* 0x00000049008e7202 */ /* 0x000fe20000000f00 */
[----:B------:R-:W-:Y:S01]  /*553a0*/  IMAD.X R143, RZ, RZ, RZ, P1 ;  /* 0x000000ffff8f7224 */ /* 0x000fe200008e06ff */
[----:B------:R-:W-:Y:S01]  /*553b0*/  IADD3 RZ, P5, PT, R141, R72, RZ ;  /* 0x000000488dff7210 */ /* 0x000fe20007fbe0ff */
[CCC-:B------:R-:W-:Y:S02]  /*553c0*/  IMAD R163, R64.reuse, R59.reuse, R80.reuse ;  /* 0x0000003b40a37224 */ /* 0x1c0fe400078e0250 */
[----:B------:R-:W-:Y:S01]  /*553d0*/  IMAD.WIDE.U32 R80, P1, R64, R59, R80 ;  /* 0x0000003b40507225 */ /* 0x000fe20007820050 */
[----:B------:R-:W-:-:S03]  /*553e0*/  LEA.HI.X R103, P2, R67, R103, RZ, 0xd, P2 ;  /* 0x0000006743677211 */ /* 0x000fc60001056cff */
[----:B------:R-:W-:Y:S01]  /*553f0*/  IMAD.WIDE.U32 R144, R64, R58, RZ ;  /* 0x0000003a40907225 */ /* 0x000fe200078e00ff */
[----:B------:R-:W-:-:S03]  /*55400*/  MOV R66, R81 ;  /* 0x0000005100427202 */ /* 0x000fc60000000f00 */
[----:B------:R-:W-:-:S04]  /*55410*/  IMAD.WIDE.U32 R134, R70, R136, RZ ;  /* 0x0000008846867225 */ /* 0x000fc800078e00ff */
[----:B------:R-:W-:Y:S01]  /*55420*/  IMAD.WIDE.U32.X R142, R63, R60, R142, P5 ;  /* 0x0000003c3f8e7225 */ /* 0x000fe200028e048e */
[----:B------:R-:W-:-:S03]  /*55430*/  IADD3 RZ, P5, PT, R145, R80, RZ ;  /* 0x0000005091ff7210 */ /* 0x000fc60007fbe0ff */
[----:B------:R-:W-:Y:S01]  /*55440*/  IMAD.X R67, RZ, RZ, RZ, P1 ;  /* 0x000000ffff437224 */ /* 0x000fe200008e06ff */
[----:B------:R-:W-:Y:S01]  /*55450*/  SHF.L.W.U32.HI R58, R62, 0xd, R103 ;  /* 0x0000000d3e3a7819 */ /* 0x000fe20000010e67 */
[----:B------:R-:W-:Y:S02]  /*55460*/  IMAD.X R108, RZ, RZ, R108, P2 ;  /* 0x000000ffff6c7224 */ /* 0x000fe400010e066c */
[CCC-:B------:R-:W-:Y:S02]  /*55470*/  IMAD R75, R71.reuse, R60.reuse, R134.reuse ;  /* 0x0000003c474b7224 */ /* 0x1c0fe400078e0286 */
[----:B------:R-:W-:-:S04]  /*55480*/  IMAD.WIDE.U32 R134, P4, R71, R60, R134 ;  /* 0x0000003c47867225 */ /* 0x000fc80007880086 */
[----:B------:R-:W-:-:S04]  /*55490*/  IMAD.WIDE.U32 R68, R71, R136, RZ ;  /* 0x0000008847447225 */ /* 0x000fc800078e00ff */
[----:B------:R-:W-:Y:S01]  /*554a0*/  IMAD.WIDE.U32.X R66, R63, R59, R66, P5 ;  /* 0x0000003b3f427225 */ /* 0x000fe200028e0442 */
[----:B------:R-:W-:Y:S02]  /*554b0*/  IADD3 R63, P2, PT, R160, R56, RZ ;  /* 0x00000038a03f7210 */ /* 0x000fe40007f5e0ff */
[----:B------:R-:W-:Y:S01]  /*554c0*/  IADD3 R61, P5, PT, R58, R147, RZ ;  /* 0x000000933a3d7210 */ /* 0x000fe20007fbe0ff */
[----:B------:R-:W-:Y:S01]  /*554d0*/  IMAD.X R59, RZ, RZ, RZ, P4 ;  /* 0x000000ffff3b7224 */ /* 0x000fe200020e06ff */
[----:B------:R-:W-:Y:S01]  /*554e0*/  SHF.L.W.U32.HI R56, R103, 0xd, R108 ;  /* 0x0000000d67387819 */ /* 0x000fe20000010e6c */
[----:B------:R-:W-:Y:S01]  /*554f0*/  IMAD.MOV.U32 R58, RZ, RZ, R135 ;  /* 0x000000ffff3a7224 */ /* 0x000fe200078e0087 */
[----:B------:R-:W-:Y:S02]  /*55500*/  IADD3 RZ, P4, PT, R69, R134, RZ ;  /* 0x0000008645ff7210 */ /* 0x000fe40007f9e0ff */
[----:B------:R-:W-:Y:S02]  /*55510*/  IADD3 R158, PT, PT, R57, R158, RZ ;  /* 0x0000009e399e7210 */ /* 0x000fe40007ffe0ff */
[----:B------:R-:W-:-:S02]  /*55520*/  IADD3.X R57, P3, PT, R162, R137, RZ, P3, !PT ;  /* 0x00000089a2397210 */ /* 0x000fc40001f7e4ff */
[----:B------:R-:W-:Y:S01]  /*55530*/  IADD3.X R159, P5, PT, R56, R159, RZ, P5, !PT ;  /* 0x0000009f389f7210 */ /* 0x000fe20002fbe4ff */
[----:B------:R-:W-:Y:S01]  /*55540*/  IMAD.IADD R71, R141, 0x1, R149 ;  /* 0x000000018d477824 */ /* 0x000fe200078e0295 */
[----:B------:R-:W-:Y:S01]  /*55550*/  IADD3 R151, P1, PT, R151, R140, RZ ;  /* 0x0000008c97977210 */ /* 0x000fe20007f3e0ff */
[----:B------:R-:W-:Y:S01]  /*55560*/  IMAD.WIDE.U32.X R58, R70, R60, R58, P4 ;  /* 0x0000003c463a7225 */ /* 0x000fe200020e043a */
[----:B------:R-:W-:Y:S02]  /*55570*/  LEA.HI.X R166, P5, R108, R166, RZ, 0xd, P5 ;  /* 0x000000a66ca67211 */ /* 0x000fe400028b6cff */
[----:B------:R-:W-:Y:S02]  /*55580*/  IADD3.X R60, P0, PT, R57, R150, RZ, P0, !PT ;  /* 0x00000096393c7210 */ /* 0x000fe4000071e4ff */
[----:B------:R-:W-:Y:S01]  /*55590*/  IADD3.X R137, P6, PT, R146, R161, RZ, P6, !PT ;  /* 0x000000a192897210 */ /* 0x000fe200037de4ff */
[----:B------:R-:W-:Y:S01]  /*555a0*/  IMAD.X R167, RZ, RZ, R167, P5 ;  /* 0x000000ffffa77224 */ /* 0x000fe200028e06a7 */
[----:B------:R-:W-:Y:S01]  /*555b0*/  IADD3.X R60, P1, PT, R60, R71, RZ, P1, !PT ;  /* 0x000000473c3c7210 */ /* 0x000fe20000f3e4ff */
[----:B------:R-:W-:Y:S01]  /*555c0*/  IMAD.IADD R64, R145, 0x1, R163 ;  /* 0x0000000191407824 */ /* 0x000fe200078e02a3 */
[----:B------:R-:W-:-:S02]  /*555d0*/  IADD3 R165, PT, PT, R139, R165, RZ ;  /* 0x000000a58ba57210 */ /* 0x000fc40007ffe0ff */
[----:B------:R-:W-:Y:S02]  /*555e0*/  IADD3.X R71, P3, P0, R78, R156, R154, P0, P3 ;  /* 0x0000009c4e477210 */ /* 0x000fe4000006649a */
[----:B------:R-:W-:Y:S02]  /*555f0*/  IADD3 R139, P5, PT, R151, R138, RZ ;  /* 0x0000008a978b7210 */ /* 0x000fe40007fbe0ff */
[----:B------:R-:W-:Y:S02]  /*55600*/  SHF.L.W.U32.HI R56, R159, 0xd, R166 ;  /* 0x0000000d9f387819 */ /* 0x000fe40000010ea6 */
[----:B------:R-:W-:Y:S02]  /*55610*/  IADD3 R145, P4, PT, R63, R144, RZ ;  /* 0x000000903f917210 */ /* 0x000fe40007f9e0ff */
[----:B------:R-:W-:Y:S01]  /*55620*/  IADD3.X R137, P2, PT, R137, R158, RZ, P2, !PT ;  /* 0x0000009e89897210 */ /* 0x000fe2000175e4ff */
[----:B------:R-:W-:Y:S01]  /*55630*/  IMAD.IADD R70, R69, 0x1, R75 ;  /* 0x0000000145467824 */ /* 0x000fe200078e024b */
[----:B------:R-:W-:-:S02]  /*55640*/  IADD3.X R79, PT, PT, R79, R157, R155, P3, P0 ;  /* 0x0000009d4f4f7210 */ /* 0x000fc40001fe049b */
[----:B------:R-:W-:Y:S02]  /*55650*/  IADD3.X R60, P5, PT, R60, R165, RZ, P5, !PT ;  /* 0x000000a53c3c7210 */ /* 0x000fe40002fbe4ff */
[----:B------:R-:W-:Y:S02]  /*55660*/  IADD3 R56, P3, PT, R56, R139, RZ ;  /* 0x0000008b38387210 */ /* 0x000fe40007f7e0ff */
[----:B------:R-:W-:Y:S02]  /*55670*/  SHF.L.W.U32.HI R57, R166, 0xd, R167 ;  /* 0x0000000da6397819 */ /* 0x000fe40000010ea7 */
[----:B------:R-:W-:Y:S02]  /*55680*/  IADD3 R68, P0, PT, R145, R68, RZ ;  /* 0x0000004491447210 */ /* 0x000fe40007f1e0ff */
[----:B------:R-:W-:Y:S02]  /*55690*/  IADD3.X R137, P4, PT, R137, R64, RZ, P4, !PT ;  /* 0x0000004089897210 */ /* 0x000fe4000279e4ff */
[----:B------:R-:W-:-:S02]  /*556a0*/  IADD3.X R63, P3, PT, R57, R60, RZ, P3, !PT ;  /* 0x0000003c393f7210 */ /* 0x000fc40001f7e4ff */
[----:B------:R-:W-:Y:S02]  /*556b0*/  IADD3.X R57, P6, P2, R52, R152, R54, P2, P6 ;  /* 0x0000009834397210 */ /* 0x000fe400012cc436 */
[----:B------:R-:W-:Y:S02]  /*556c0*/  IADD3.X R137, P0, PT, R137, R70, RZ, P0, !PT ;  /* 0x0000004689897210 */ /* 0x000fe4000071e4ff */
[----:B------:R-:W-:Y:S02]  /*556d0*/  IADD3.X R60, P5, P1, R76, R71, R142, P5, P1 ;  /* 0x000000474c3c7210 */ /* 0x000fe400029a248e */
[----:B------:R-:W-:Y:S02]  /*556e0*/  IADD3.X R53, PT, PT, R53, R153, R55, P6, P2 ;  /* 0x0000009935357210 */ /* 0x000fe400037e4437 */
[----:B------:R-:W-:Y:S02]  /*556f0*/  IADD3.X R108, P0, P4, R58, R57, R66, P0, P4 ;  /* 0x000000393a6c7210 */ /* 0x000fe40000408442 */
[----:B------:R-:W-:-:S02]  /*55700*/  LEA.HI.X R60, P3, R167, R60, RZ, 0xd, P3 ;  /* 0x0000003ca73c7211 */ /* 0x000fc40001876cff */
[----:B------:R-:W-:Y:S02]  /*55710*/  IADD3.X R69, PT, PT, R77, R79, R143, P5, P1 ;  /* 0x0000004f4d457210 */ /* 0x000fe40002fe248f */
[----:B------:R-:W-:Y:S02]  /*55720*/  LOP3.LUT R52, R159, 0x7ffff, RZ, 0xc0, !PT ;  /* 0x0007ffff9f347812 */ /* 0x000fe400078ec0ff */
[----:B------:R-:W-:Y:S01]  /*55730*/  IADD3.X R64, PT, PT, R59, R53, R67, P0, P4 ;  /* 0x000000353b407210 */ /* 0x000fe200007e8443 */
[----:B------:R-:W-:Y:S01]  /*55740*/  IMAD.WIDE.U32 R72, R61, 0x26, RZ ;  /* 0x000000263d487825 */ /* 0x000fe200078e00ff */
[C---:B------:R-:W-:Y:S02]  /*55750*/  LOP3.LUT R53, R63.reuse, 0x7ffff, RZ, 0xc0, !PT ;  /* 0x0007ffff3f357812 */ /* 0x040fe400078ec0ff */
[----:B------:R-:W-:Y:S01]  /*55760*/  SHF.L.W.U32.HI R57, R63, 0xd, R60 ;  /* 0x0000000d3f397819 */ /* 0x000fe20000010e3c */
[----:B------:R-:W-:Y:S02]  /*55770*/  IMAD.X R69, RZ, RZ, R69, P3 ;  /* 0x000000ffff457224 */ /* 0x000fe400018e0645 */
[----:B------:R-:W-:-:S04]  /*55780*/  IMAD.WIDE.U32 R54, R52, R61, RZ ;  /* 0x0000003d34367225 */ /* 0x000fc800078e00ff */
[----:B------:R-:W-:Y:S02]  /*55790*/  IMAD R71, R52, 0x26, RZ ;  /* 0x0000002634477824 */ /* 0x000fe400078e02ff */
[----:B------:R-:W-:Y:S01]  /*557a0*/  IMAD.WIDE.U32 R76, R56, 0x13, RZ ;  /* 0x00000013384c7825 */ /* 0x000fe200078e00ff */
[----:B------:R-:W-:Y:S02]  /*557b0*/  IADD3 R57, P1, PT, R57, R68, RZ ;  /* 0x0000004439397210 */ /* 0x000fe40007f3e0ff */
[----:B------:R-:W-:Y:S01]  /*557c0*/  SHF.L.W.U32.HI R60, R60, 0xd, R69 ;  /* 0x0000000d3c3c7819 */ /* 0x000fe20000010e45 */
[----:B------:R-:W-:Y:S01]  /*557d0*/  IMAD R135, R53, 0x13, RZ ;  /* 0x0000001335877824 */ /* 0x000fe200078e02ff */
[----:B------:R-:W-:Y:S01]  /*557e0*/  IADD3 R63, PT, PT, R73, R71, RZ ;  /* 0x00000047493f7210 */ /* 0x000fe20007ffe0ff */
[----:B------:R-:W-:Y:S01]  /*557f0*/  IMAD.WIDE.U32 R78, R53, R72, RZ ;  /* 0x00000048354e7225 */ /* 0x000fe200078e00ff */
[----:B------:R-:W-:-:S03]  /*55800*/  IADD3.X R137, P1, PT, R60, R137, RZ, P1, !PT ;  /* 0x000000893c897210 */ /* 0x000fc60000f3e4ff */
[----:B------:R-:W-:-:S04]  /*55810*/  IMAD.WIDE.U32 R66, P0, R52, R61, R54 ;  /* 0x0000003d34427225 */ /* 0x000fc80007800036 */
[----:B------:R-:W-:-:S04]  /*55820*/  IMAD.WIDE.U32 R70, R53, R76, RZ ;  /* 0x0000004c35467225 */ /* 0x000fc800078e00ff */
[----:B------:R-:W-:Y:S02]  /*55830*/  IMAD.IADD R135, R77, 0x1, R135 ;  /* 0x000000014d877824 */ /* 0x000fe400078e0287 */
[----:B------:R-:W-:Y:S01]  /*55840*/  IMAD.X R55, RZ, RZ, RZ, P0 ;  /* 0x000000ffff377224 */ /* 0x000fe200000e06ff */
[----:B------:R-:W-:Y:S01]  /*55850*/  LOP3.LUT R103, R137, 0x7ffff, RZ, 0xc0, !PT ;  /* 0x0007ffff89677812 */ /* 0x000fe200078ec0ff */
[----:B------:R-:W-:Y:S01]  /*55860*/  IMAD.WIDE.U32 R58, R61, R61, RZ ;  /* 0x0000003d3d3a7225 */ /* 0x000fe200078e00ff */
[----:B------:R-:W-:-:S03]  /*55870*/  LEA.HI.X R108, P1, R69, R108, RZ, 0xd, P1 ;  /* 0x0000006c456c7211 */ /* 0x000fc60000836cff */
[----:B------:R-:W-:-:S04]  /*55880*/  IMAD.WIDE.U32 R78, P0, R63, R56, R78 ;  /* 0x000000383f4e7225 */ /* 0x000fc8000780004e */
[----:B------:R-:W-:-:S04]  /*55890*/  IMAD.WIDE.U32 R80, R56, R72, RZ ;  /* 0x0000004838507225 */ /* 0x000fc800078e00ff */
[----:B------:R-:W-:Y:S02]  /*558a0*/  IMAD R141, R135, R56, R70 ;  /* 0x00000038878d7224 */ /* 0x000fe400078e0246 */
[----:B------:R-:W-:-:S04]  /*558b0*/  IMAD.WIDE.U32 R76, R56, R76, RZ ;  /* 0x0000004c384c7225 */ /* 0x000fc800078e00ff */
[----:B------:R-:W-:Y:S01]  /*558c0*/  IMAD.WIDE.U32 R70, P3, R135, R56, R70 ;  /* 0x0000003887467225 */ /* 0x000fe20007860046 */
[----:B------:R-:W-:Y:S02]  /*558d0*/  IADD3 R59, P4, PT, R59, R66, RZ ;  /* 0x000000423b3b7210 */ /* 0x000fe40007f9e0ff */
[----:B------:R-:W-:Y:S01]  /*558e0*/  MOV R54, R67 ;  /* 0x0000004300367202 */ /* 0x000fe20000000f00 */
[----:B------:R-:W-:Y:S01]  /*558f0*/  IMAD.WIDE.U32 R66, R57, R72, RZ ;  /* 0x0000004839427225 */ /* 0x000fe200078e00ff */
[----:B------:R-:W-:Y:S02]  /*55900*/  IADD3 R60, P2, PT, R81, R78, RZ ;  /* 0x0000004e513c7210 */ /* 0x000fe40007f5e0ff */
[----:B------:R-:W-:Y:S01]  /*55910*/  MOV R68, R79 ;  /* 0x0000004f00447202 */ /* 0x000fe20000000f00 */
[C---:B------:R-:W-:Y:S01]  /*55920*/  IMAD.IADD R141, R77.reuse, 0x1, R141 ;  /* 0x000000014d8d7824 */ /* 0x040fe200078e028d */
[----:B------:R-:W-:Y:S01]  /*55930*/  IADD3 RZ, P5, PT, R77, R70, RZ ;  /* 0x000000464dff7210 */ /* 0x000fe20007fbe0ff */
[----:B------:R-:W-:Y:S01]  /*55940*/  IMAD.WIDE.U32 R78, R103, R72, RZ ;  /* 0x00000048674e7225 */ /* 0x000fe200078e00ff */
[----:B------:R-:W-:-:S02]  /*55950*/  LOP3.LUT R75, R65, 0x7ffff, RZ, 0xc0, !PT ;  /* 0x0007ffff414b7812 */ /* 0x000fc400078ec0ff */
[----:B------:R-:W-:Y:S01]  /*55960*/  SHF.L.W.U32.HI R77, R137, 0xd, R108 ;  /* 0x0000000d894d7819 */ /* 0x000fe20000010e6c */
[----:B------:R-:W-:Y:S01]  /*55970*/  IMAD.X R69, RZ, RZ, RZ, P0 ;  /* 0x000000ffff457224 */ /* 0x000fe200000e06ff */
[----:B------:R-:W-:Y:S02]  /*55980*/  IADD3 R140, P0, PT, R66, R76, RZ ;  /* 0x0000004c428c7210 */ /* 0x000fe40007f1e0ff */
[----:B------:R-:W-:Y:S01]  /*55990*/  IADD3.X R81, PT, PT, RZ, R64, RZ, P1, !PT ;  /* 0x00000040ff517210 */ /* 0x000fe20000ffe4ff */
[----:B------:R-:W-:-:S04]  /*559a0*/  IMAD.WIDE.U32 R78, P1, R63, R57, R78 ;  /* 0x000000393f4e7225 */ /* 0x000fc8000782004e */
[----:B------:R-:W-:-:S04]  /*559b0*/  IMAD.WIDE.U32 R76, R77, 0x13, R74 ;  /* 0x000000134d4c7825 */ /* 0x000fc800078e004a */
[----:B------:R-:W-:Y:S02]  /*559c0*/  IMAD.MOV.U32 R72, RZ, RZ, R71 ;  /* 0x000000ffff487224 */ /* 0x000fe400078e0047 */
[----:B------:R-:W-:-:S04]  /*559d0*/  IMAD.WIDE.U32 R70, R56, 0x26, RZ ;  /* 0x0000002638467825 */ /* 0x000fc800078e00ff */
[----:B------:R-:W-:Y:S01]  /*559e0*/  IMAD.X R73, RZ, RZ, RZ, P3 ;  /* 0x000000ffff497224 */ /* 0x000fe200018e06ff */
[----:B------:R-:W-:Y:S01]  /*559f0*/  IADD3 R78, P3, PT, R67, R78, RZ ;  /* 0x0000004e434e7210 */ /* 0x000fe20007f7e0ff */
[----:B------:R-:W-:Y:S01]  /*55a00*/  IMAD.WIDE.U32 R66, R76, R76, RZ ;  /* 0x0000004c4c427225 */ /* 0x000fe200078e00ff */
[----:B------:R-:W-:-:S03]  /*55a10*/  SHF.L.W.U32.HI R108, R108, 0xd, R81 ;  /* 0x0000000d6c6c7819 */ /* 0x000fc60000010e51 */
[----:B------:R-:W-:Y:S01]  /*55a20*/  IMAD R139, R53, 0x26, RZ ;  /* 0x00000026358b7824 */ /* 0x000fe200078e02ff */
[----:B------:R-:W-:Y:S01]  /*55a30*/  IADD3.X R81, PT, PT, RZ, RZ, RZ, P1, !PT ;  /* 0x000000ffff517210 */ /* 0x000fe20000ffe4ff */
[----:B------:R-:W-:Y:S01]  /*55a40*/  IMAD.WIDE.U32.X R64, R135, R53, R72, P5 ;  /* 0x0000003587407225 */ /* 0x000fe200028e0448 */
[----:B------:R-:W-:-:S03]  /*55a50*/  IADD3 R142, P1, PT, R66, R80, RZ ;  /* 0x00000050428e7210 */ /* 0x000fc60007f3e0ff */
[----:B------:R-:W-:Y:S01]  /*55a60*/  IMAD.WIDE.U32 R74, R103, R70, RZ ;  /* 0x00000046674a7225 */ /* 0x000fe200078e00ff */
[----:B------:R-:W-:-:S03]  /*55a70*/  IADD3.X R66, P0, PT, R78, R141, RZ, P0, !PT ;  /* 0x0000008d4e427210 */ /* 0x000fc6000071e4ff */
[----:B------:R-:W-:-:S04]  /*55a80*/  IMAD.WIDE.U32 R72, R57, 0x13, RZ ;  /* 0x0000001339487825 */ /* 0x000fc800078e00ff */
[----:B------:R-:W-:Y:S02]  /*55a90*/  IMAD.IADD R139, R71, 0x1, R139 ;  /* 0x00000001478b7824 */ /* 0x000fe400078e028b */
[----:B------:R-:W-:Y:S02]  /*55aa0*/  IMAD R141, R108, 0x13, RZ ;  /* 0x000000136c8d7824 */ /* 0x000fe400078e02ff */
[----:B------:R-:W-:Y:S02]  /*55ab0*/  IMAD R135, R103, 0x13, RZ ;  /* 0x0000001367877824 */ /* 0x000fe400078e02ff */
[----:B------:R-:W-:Y:S01]  /*55ac0*/  IMAD.WIDE.U32 R74, P5, R139, R57, R74 ;  /* 0x000000398b4a7225 */ /* 0x000fe200078a004a */
[----:B------:R-:W-:-:S03]  /*55ad0*/  IADD3 R77, PT, PT, R77, R141, RZ ;  /* 0x0000008d4d4d7210 */ /* 0x000fc60007ffe0ff */
[----:B------:R-:W-:-:S04]  /*55ae0*/  IMAD.WIDE.U32 R136, R103, R72, RZ ;  /* 0x0000004867887225 */ /* 0x000fc800078e00ff */
[----:B------:R-:W-:-:S04]  /*55af0*/  IMAD.WIDE.U32 R70, R57, R70, RZ ;  /* 0x0000004639467225 */ /* 0x000fc800078e00ff */
[----:B------:R-:W-:Y:S02]  /*55b00*/  IMAD.IADD R138, R73, 0x1, R135 ;  /* 0x00000001498a7824 */ /* 0x000fe400078e0287 */
[----:B------:R-:W-:Y:S01]  /*55b10*/  IMAD.MOV.U32 R80, RZ, RZ, R79 ;  /* 0x000000ffff507224 */ /* 0x000fe200078e004f */
[----:B------:R-:W-:Y:S01]  /*55b20*/  IADD3.X R79, PT, PT, RZ, RZ, RZ, P5, !PT ;  /* 0x000000ffff4f7210 */ /* 0x000fe20002ffe4ff */
[----:B------:R-:W-:Y:S01]  /*55b30*/  IMAD.MOV.U32 R78, RZ, RZ, R75 ;  /* 0x000000ffff4e7224 */ /* 0x000fe200078e004b */
[----:B------:R-:W-:Y:S01]  /*55b40*/  IADD3 R145, P5, PT, R71, R74, RZ ;  /* 0x0000004a47917210 */ /* 0x000fe20007fbe0ff */
[----:B------:R-:W-:Y:S01]  /*55b50*/  IMAD.WIDE.U32 R136, P6, R138, R57, R136 ;  /* 0x000000398a887225 */ /* 0x000fe200078c0088 */
[----:B------:R-:W-:-:S03]  /*55b60*/  LOP3.LUT R71, R77, 0x7ffff, RZ, 0xc0, !PT ;  /* 0x0007ffff4d477812 */ /* 0x000fc600078ec0ff */
[----:B------:R-:W-:-:S04]  /*55b70*/  IMAD.WIDE.U32 R72, R57, R72, RZ ;  /* 0x0000004839487225 */ /* 0x000fc800078e00ff */
[----:B------:R-:W-:Y:S01]  /*55b80*/  IMAD.WIDE.U32.X R74, R63, R53, R68, P2 ;  /* 0x000000353f4a7225 */ /* 0x000fe200010e0444 */
[----:B------:R-:W-:Y:S02]  /*55b90*/  LEA.HI R146, P2, R77, R51, RZ, 0xd ;  /* 0x000000334d927211 */ /* 0x000fe400078568ff */
[C---:B------:R-:W-:Y:S01]  /*55ba0*/  SHF.L.U64.HI R51, R76.reuse, 0x1, R77 ;  /* 0x000000014c337819 */ /* 0x040fe2000001024d */
[----:B------:R-:W-:Y:S02]  /*55bb0*/  IMAD.SHL.U32 R144, R76, 0x2, RZ ;  /* 0x000000024c907824 */ /* 0x000fe400078e00ff */
[----:B------:R-:W-:Y:S01]  /*55bc0*/  IMAD.X R135, RZ, RZ, RZ, P6 ;  /* 0x000000ffff877224 */ /* 0x000fe200030e06ff */
[----:B------:R-:W-:Y:S01]  /*55bd0*/  IADD3 R108, P6, PT, R73, R136, RZ ;  /* 0x00000088496c7210 */ /* 0x000fe20007fde0ff */
[----:B------:R-:W-:Y:S01]  /*55be0*/  IMAD.WIDE.U32.X R68, R63, R103, R80, P3 ;  /* 0x000000673f447225 */ /* 0x000fe200018e0450 */
[----:B------:R-:W-:Y:S02]  /*55bf0*/  LOP3.LUT R144, R144, 0xfffffffe, RZ, 0xc0, !PT ;  /* 0xfffffffe90907812 */ /* 0x000fe400078ec0ff */
[----:B------:R-:W-:Y:S01]  /*55c00*/  LOP3.LUT R51, R51, 0xfffff, RZ, 0xc0, !PT ;  /* 0x000fffff33337812 */ /* 0x000fe200078ec0ff */
[----:B------:R-:W-:Y:S01]  /*55c10*/  IMAD.WIDE.U32 R80, R71, R76, RZ ;  /* 0x0000004c47507225 */ /* 0x000fe200078e00ff */
[----:B------:R-:W-:-:S03]  /*55c20*/  LOP3.LUT R147, R62, 0x7ffff, RZ, 0xc0, !PT ;  /* 0x0007ffff3e937812 */ /* 0x000fc600078ec0ff */
[----:B------:R-:W-:Y:S02]  /*55c30*/  IMAD.MOV.U32 R134, RZ, RZ, R137 ;  /* 0x000000ffff867224 */ /* 0x000fe400078e0089 */
[----:B------:R-:W-:Y:S01]  /*55c40*/  IMAD.WIDE.U32.X R78, R139, R103, R78, P5 ;  /* 0x000000678b4e7225 */ /* 0x000fe200028e044e */
[----:B------:R-:W-:-:S03]  /*55c50*/  IADD3.X R147, PT, PT, RZ, R147, RZ, P2, !PT ;  /* 0x00000093ff937210 */ /* 0x000fc600017fe4ff */
[----:B------:R-:W-:-:S04]  /*55c60*/  IMAD.WIDE.U32.X R134, R138, R103, R134, P6 ;  /* 0x000000678a867225 */ /* 0x000fc800030e0486 */
[----:B------:R-:W-:-:S04]  /*55c70*/  IMAD.WIDE.U32 R62, R56, R144, RZ ;  /* 0x00000090383e7225 */ /* 0x000fc800078e00ff */
[----:B------:R-:W-:-:S04]  /*55c80*/  IMAD.WIDE.U32 R136, P5, R71, R76, R80 ;  /* 0x0000004c47887225 */ /* 0x000fc800078a0050 */
[----:B------:R-:W-:Y:S01]  /*55c90*/  IMAD.WIDE.U32 R138, R51, R146, RZ ;  /* 0x00000092338a7225 */ /* 0x000fe200078e00ff */
[----:B------:R-:W-:Y:S02]  /*55ca0*/  IADD3 R143, P3, PT, R62, R72, RZ ;  /* 0x000000483e8f7210 */ /* 0x000fe40007f7e0ff */
[----:B------:R-:W-:Y:S01]  /*55cb0*/  IADD3 RZ, P2, PT, R67, R136, RZ ;  /* 0x0000008843ff7210 */ /* 0x000fe20007f5e0ff */
[----:B------:R-:W-:Y:S02]  /*55cc0*/  IMAD R151, R71, R76, R80 ;  /* 0x0000004c47977224 */ /* 0x000fe400078e0250 */
[----:B------:R-:W-:Y:S02]  /*55cd0*/  IMAD.X R81, RZ, RZ, RZ, P5 ;  /* 0x000000ffff517224 */ /* 0x000fe400028e06ff */
[----:B------:R-:W-:-:S04]  /*55ce0*/  IMAD.WIDE.U32 R72, P5, R144, R147, R138 ;  /* 0x0000009390487225 */ /* 0x000fc800078a008a */
[----:B------:R-:W-:-:S04]  /*55cf0*/  IMAD.WIDE.U32 R76, R144, R146, RZ ;  /* 0x00000092904c7225 */ /* 0x000fc800078e00ff */
[----:B------:R-:W-:Y:S01]  /*55d00*/  IMAD.MOV.U32 R80, RZ, RZ, R137 ;  /* 0x000000ffff507224 */ /* 0x000fe200078e0089 */
[----:B------:R-:W-:Y:S01]  /*55d10*/  IADD3.X R139, PT, PT, RZ, RZ, RZ, P5, !PT ;  /* 0x000000ffff8b7210 */ /* 0x000fe20002ffe4ff */
[----:B------:R-:W-:Y:S02]  /*55d20*/  IMAD R141, R144, R147, R138 ;  /* 0x00000093908d7224 */ /* 0x000fe400078e028a */
[----:B------:R-:W-:Y:S01]  /*55d30*/  IMAD.WIDE.U32.X R80, R71, R71, R80, P2 ;  /* 0x0000004747507225 */ /* 0x000fe200010e0450 */
[----:B------:R-:W-:-:S03]  /*55d40*/  IADD3 RZ, P2, PT, R77, R72, RZ ;  /* 0x000000484dff7210 */ /* 0x000fc60007f5e0ff */
[----:B------:R-:W-:-:S04]  /*55d50*/  IMAD.WIDE.U32 R136, R146, R146, RZ ;  /* 0x0000009292887225 */ /* 0x000fc800078e00ff */
[----:B------:R-:W-:Y:S01]  /*55d60*/  IMAD.MOV.U32 R138, RZ, RZ, R73 ;  /* 0x000000ffff8a7224 */ /* 0x000fe200078e0049 */
[----:B------:R-:W-:Y:S01]  /*55d70*/  IADD3 R153, P5, PT, R140, R76, RZ ;  /* 0x0000004c8c997210 */ /* 0x000fe20007fbe0ff */
[----:B------:R-:W-:Y:S02]  /*55d80*/  IMAD.IADD R77, R77, 0x1, R141 ;  /* 0x000000014d4d7824 */ /* 0x000fe400078e028d */
[----:B------:R-:W-:Y:S01]  /*55d90*/  IMAD.WIDE.U32.X R72, R51, R147, R138, P2 ;  /* 0x0000009333487225 */ /* 0x000fe200010e048a */
[----:B------:R-:W-:-:S03]  /*55da0*/  IADD3 R149, P2, PT, R136, R70, RZ ;  /* 0x0000004688957210 */ /* 0x000fc60007f5e0ff */
[----:B------:R-:W-:Y:S01]  /*55db0*/  IMAD.WIDE.U32 R70, R146, 0x26, RZ ;  /* 0x0000002692467825 */ /* 0x000fe200078e00ff */
[----:B------:R-:W-:Y:S02]  /*55dc0*/  IADD3.X R62, P5, PT, R66, R77, RZ, P5, !PT ;  /* 0x0000004d423e7210 */ /* 0x000fe40002fbe4ff */
[----:B------:R-:W-:Y:S01]  /*55dd0*/  IADD3 R151, PT, PT, R67, R151, RZ ;  /* 0x0000009743977210 */ /* 0x000fe20007ffe0ff */
[----:B------:R-:W-:Y:S01]  /*55de0*/  IMAD R141, R147, 0x26, RZ ;  /* 0x00000026938d7824 */ /* 0x000fe200078e02ff */
[----:B------:R-:W-:Y:S01]  /*55df0*/  IADD3.X R136, P0, P5, R72, R64, R68, P5, P0 ;  /* 0x0000004048887210 */ /* 0x000fe20002d00444 */
[----:B------:R-:W-:-:S04]  /*55e00*/  IMAD.WIDE.U32 R66, R103, R70, RZ ;  /* 0x0000004667427225 */ /* 0x000fc800078e00ff */
[----:B------:R-:W-:Y:S01]  /*55e10*/  IMAD.WIDE.U32 R138, R147, R146, RZ ;  /* 0x00000092938a7225 */ /* 0x000fe200078e00ff */
[----:B------:R-:W-:-:S03]  /*55e20*/  IADD3.X R148, PT, PT, R73, R65, R69, P0, P5 ;  /* 0x0000004149947210 */ /* 0x000fc600007ea445 */
[----:B------:R-:W-:Y:S02]  /*55e30*/  IMAD.IADD R150, R71, 0x1, R141 ;  /* 0x0000000147967824 */ /* 0x000fe400078e028d */
[----:B------:R-:W-:-:S04]  /*55e40*/  IMAD.WIDE.U32 R76, R52, R144, RZ ;  /* 0x00000090344c7225 */ /* 0x000fc800078e00ff */
[----:B------:R-:W-:Y:S02]  /*55e50*/  IMAD R155, R146, R147, R138 ;  /* 0x00000093929b7224 */ /* 0x000fe400078e028a */
[----:B------:R-:W-:-:S04]  /*55e60*/  IMAD.WIDE.U32 R68, P0, R150, R57, R66 ;  /* 0x0000003996447225 */ /* 0x000fc80007800042 */
[----:B------:R-:W-:Y:S01]  /*55e70*/  IMAD.WIDE.U32 R138, P6, R146, R147, R138 ;  /* 0x00000093928a7225 */ /* 0x000fe200078c008a */
[----:B------:R-:W-:-:S03]  /*55e80*/  IADD3.X R141, PT, PT, RZ, RZ, RZ, P0, !PT ;  /* 0x000000ffff8d7210 */ /* 0x000fc600007fe4ff */
[----:B------:R-:W-:Y:S01]  /*55e90*/  IMAD.WIDE.U32 R64, R61, R144, RZ ;  /* 0x000000903d407225 */ /* 0x000fe200078e00ff */
[----:B------:R-:W-:-:S03]  /*55ea0*/  IADD3 RZ, P0, PT, R137, R138, RZ ;  /* 0x0000008a89ff7210 */ /* 0x000fc60007f1e0ff */
[CCC-:B------:R-:W-:Y:S02]  /*55eb0*/  IMAD R157, R51.reuse, R61.reuse, R76.reuse ;  /* 0x0000003d339d7224 */ /* 0x1c0fe400078e024c */
[----:B------:R-:W-:-:S04]  /*55ec0*/  IMAD.WIDE.U32 R76, P5, R51, R61, R76 ;  /* 0x0000003d334c7225 */ /* 0x000fc800078a004c */
[----:B------:R-:W-:Y:S01]  /*55ed0*/  IMAD.WIDE.U32 R72, R57, R70, RZ ;  /* 0x0000004639487225 */ /* 0x000fe200078e00ff */
[----:B------:R-:W-:-:S03]  /*55ee0*/  MOV R140, R69 ;  /* 0x00000045008c7202 */ /* 0x000fc60000000f00 */
[----:B------:R-:W-:Y:S01]  /*55ef0*/  IMAD.X R71, RZ, RZ, RZ, P6 ;  /* 0x000000ffff477224 */ /* 0x000fe200030e06ff */
[----:B------:R-:W-:Y:S01]  /*55f00*/  IADD3 R138, P6, PT, R149, R64, RZ ;  /* 0x00000040958a7210 */ /* 0x000fe20007fde0ff */
[----:B------:R-:W-:Y:S02]  /*55f10*/  IMAD.MOV.U32 R70, RZ, RZ, R139 ;  /* 0x000000ffff467224 */ /* 0x000fe400078e008b */
[----:B------:R-:W-:Y:S02]  /*55f20*/  IMAD.IADD R64, R137, 0x1, R155 ;  /* 0x0000000189407824 */ /* 0x000fe400078e029b */
[----:B------:R-:W-:Y:S01]  /*55f30*/  IMAD.X R67, RZ, RZ, RZ, P5 ;  /* 0x000000ffff437224 */ /* 0x000fe200028e06ff */
[----:B------:R-:W-:Y:S01]  /*55f40*/  IADD3 RZ, P5, PT, R73, R68, RZ ;  /* 0x0000004449ff7210 */ /* 0x000fe20007fbe0ff */
[----:B------:R-:W-:Y:S01]  /*55f50*/  IMAD.WIDE.U32.X R70, R147, R147, R70, P0 ;  /* 0x0000009393467225 */ /* 0x000fe200000e0446 */
[----:B------:R-:W-:-:S03]  /*55f60*/  IADD3 RZ, P0, PT, R65, R76, RZ ;  /* 0x0000004c41ff7210 */ /* 0x000fc60007f1e0ff */
[C---:B------:R-:W-:Y:S01]  /*55f70*/  IMAD R69, R150.reuse, R57, R66 ;  /* 0x0000003996457224 */ /* 0x040fe200078e0242 */
[----:B------:R-:W-:Y:S01]  /*55f80*/  MOV R66, R77 ;  /* 0x0000004d00427202 */ /* 0x000fe20000000f00 */
[----:B------:R-:W-:Y:S01]  /*55f90*/  IMAD.IADD R68, R65, 0x1, R157 ;  /* 0x0000000141447824 */ /* 0x000fe200078e029d */
[----:B------:R-:W-:Y:S01]  /*55fa0*/  IADD3.X R145, P2, PT, R145, R64, RZ, P2, !PT ;  /* 0x0000004091917210 */ /* 0x000fe2000175e4ff */
[----:B------:R-:W-:Y:S01]  /*55fb0*/  IMAD.WIDE.U32.X R140, R150, R103, R140, P5 ;  /* 0x00000067968c7225 */ /* 0x000fe200028e048c */
[----:B------:R-:W-:Y:S02]  /*55fc0*/  IADD3.X R76, P1, PT, R60, R151, RZ, P1, !PT ;  /* 0x000000973c4c7210 */ /* 0x000fe40000f3e4ff */
[----:B------:R-:W-:Y:S01]  /*55fd0*/  IADD3 R60, P5, PT, R142, R72, RZ ;  /* 0x000000488e3c7210 */ /* 0x000fe20007fbe0ff */
[----:B------:R-:W-:Y:S01]  /*55fe0*/  IMAD.IADD R73, R73, 0x1, R69 ;  /* 0x0000000149497824 */ /* 0x000fe200078e0245 */
[----:B------:R-:W-:Y:S01]  /*55ff0*/  IADD3.X R142, P6, PT, R145, R68, RZ, P6, !PT ;  /* 0x00000044918e7210 */ /* 0x000fe200037de4ff */
[----:B------:R-:W-:-:S03]  /*56000*/  IMAD.WIDE.U32.X R66, R51, R52, R66, P0 ;  /* 0x0000003433427225 */ /* 0x000fc600000e0442 */
[----:B------:R-:W-:Y:S02]  /*56010*/  IADD3.X R76, P5, PT, R76, R73, RZ, P5, !PT ;  /* 0x000000494c4c7210 */ /* 0x000fe40002fbe4ff */
[----:B------:R-:W-:Y:S01]  /*56020*/  IADD3.X R139, P2, P6, R66, R70, R78, P6, P2 ;  /* 0x00000046428b7210 */ /* 0x000fe2000364444e */
[----:B------:R-:W-:Y:S01]  /*56030*/  IMAD.WIDE.U32 R64, R57, R144, RZ ;  /* 0x0000009039407225 */ /* 0x000fe200078e00ff */
[----:B------:R-:W-:Y:S02]  /*56040*/  IADD3.X R145, P1, P5, R140, R80, R74, P5, P1 ;  /* 0x000000508c917210 */ /* 0x000fe40002d2244a */
[----:B------:R-:W-:Y:S01]  /*56050*/  IADD3.X R79, PT, PT, R67, R71, R79, P2, P6 ;  /* 0x00000047434f7210 */ /* 0x000fe200017ec44f */
[----:B------:R-:W-:Y:S01]  /*56060*/  IMAD.WIDE.U32 R70, R103, R144, RZ ;  /* 0x0000009067467225 */ /* 0x000fe200078e00ff */
[----:B------:R-:W-:-:S03]  /*56070*/  IADD3 R77, P0, PT, R64, R58, RZ ;  /* 0x0000003a404d7210 */ /* 0x000fc60007f1e0ff */
[----:B------:R-:W-:Y:S01]  /*56080*/  IMAD.WIDE.U32 R68, R53, R144, RZ ;  /* 0x0000009035447225 */ /* 0x000fe200078e00ff */
[----:B------:R-:W-:Y:S02]  /*56090*/  IADD3.X R74, PT, PT, R141, R81, R75, P1, P5 ;  /* 0x000000518d4a7210 */ /* 0x000fe40000fea44b */
[----:B------:R-:W-:Y:S01]  /*560a0*/  SHF.L.W.U32.HI R58, R76, 0xd, R145 ;  /* 0x0000000d4c3a7819 */ /* 0x000fe20000010e91 */
[----:B------:R-:W-:Y:S02]  /*560b0*/  IMAD.SHL.U32 R137, R146, 0x2, RZ ;  /* 0x0000000292897824 */ /* 0x000fe400078e00ff */
[C-C-:B------:R-:W-:Y:S01]  /*560c0*/  IMAD R64, R51.reuse, R57, R70.reuse ;  /* 0x0000003933407224 */ /* 0x140fe200078e0246 */
[----:B------:R-:W-:Y:S01]  /*560d0*/  IADD3 R153, P2, PT, R58, R153, RZ ;  /* 0x000000993a997210 */ /* 0x000fe20007f5e0ff */
[----:B------:R-:W-:Y:S01]  /*560e0*/  IMAD.WIDE.U32 R70, P6, R51, R57, R70 ;  /* 0x0000003933467225 */ /* 0x000fe200078c0046 */
[----:B------:R-:W-:-:S03]  /*560f0*/  SHF.L.W.U32.HI R57, R145, 0xd, R74 ;  /* 0x0000000d91397819 */ /* 0x000fc60000010e4a */
[----:B------:R-:W-:Y:S01]  /*56100*/  IMAD.WIDE.U32 R72, P1, R51, R56, R68 ;  /* 0x0000003833487225 */ /* 0x000fe20007820044 */
[----:B------:R-:W-:-:S03]  /*56110*/  SHF.L.U64.HI R147, R146, 0x1, R147 ;  /* 0x0000000192937819 */ /* 0x000fc60000010293 */
[----:B------:R-:W-:Y:S01]  /*56120*/  IMAD.WIDE.U32 R66, R52, R137, RZ ;  /* 0x0000008934427225 */ /* 0x000fe200078e00ff */
[----:B------:R-:W-:-:S03]  /*56130*/  IADD3.X R78, P2, PT, R57, R62, RZ, P2, !PT ;  /* 0x0000003e394e7210 */ /* 0x000fc6000175e4ff */
[----:B------:R-:W-:Y:S01]  /*56140*/  IMAD R81, R51, R56, R68 ;  /* 0x0000003833517224 */ /* 0x000fe200078e0244 */
[----:B------:R-:W-:Y:S01]  /*56150*/  IADD3.X R75, PT, PT, RZ, RZ, RZ, P1, !PT ;  /* 0x000000ffff4b7210 */ /* 0x000fe20000ffe4ff */
[----:B------:R-:W-:Y:S01]  /*56160*/  IMAD.WIDE.U32 R68, P5, R147, R61, R66 ;  /* 0x0000003d93447225 */ /* 0x000fe200078a0042 */
[----:B------:R-:W-:-:S03]  /*56170*/  IADD3 RZ, P1, PT, R63, R72, RZ ;  /* 0x000000483fff7210 */ /* 0x000fc60007f3e0ff */
[----:B------:R-:W-:Y:S02]  /*56180*/  IMAD.IADD R81, R63, 0x1, R81 ;  /* 0x000000013f517824 */ /* 0x000fe400078e0251 */
[----:B------:R-:W-:Y:S02]  /*56190*/  IMAD R141, R147, R61, R66 ;  /* 0x0000003d938d7224 */ /* 0x000fe400078e0242 */
[----:B------:R-:W-:Y:S01]  /*561a0*/  IMAD.WIDE.U32 R62, R61, R137, RZ ;  /* 0x000000893d3e7225 */ /* 0x000fe200078e00ff */
[----:B------:R-:W-:-:S04]  /*561b0*/  IADD3.X R61, P2, PT, RZ, R136, RZ, P2, !PT ;  /* 0x00000088ff3d7210 */ /* 0x000fc8000175e4ff */
[----:B------:R-:W-:Y:S02]  /*561c0*/  SHF.L.W.U32.HI R57, R78, 0xd, R61 ;  /* 0x0000000d4e397819 */ /* 0x000fe40000010e3d */
[----:B------:R-:W-:Y:S01]  /*561d0*/  IADD3.X R148, PT, PT, RZ, R148, RZ, P2, !PT ;  /* 0x00000094ff947210 */ /* 0x000fe200017fe4ff */
[----:B------:R-:W-:Y:S01]  /*561e0*/  IMAD.X R67, RZ, RZ, RZ, P5 ;  /* 0x000000ffff437224 */ /* 0x000fe200028e06ff */
[----:B------:R-:W-:Y:S02]  /*561f0*/  IADD3 R136, P2, PT, R57, R138, RZ ;  /* 0x0000008a39887210 */ /* 0x000fe40007f5e0ff */
[----:B------:R-:W-:Y:S02]  /*56200*/  SHF.L.W.U32.HI R57, R61, 0xd, R148 ;  /* 0x0000000d3d397819 */ /* 0x000fe40000010e94 */
[C---:B------:R-:W-:Y:S01]  /*56210*/  IADD3 RZ, P5, PT, R65.reuse, R70, RZ ;  /* 0x0000004641ff7210 */ /* 0x040fe20007fbe0ff */
[----:B------:R-:W-:Y:S01]  /*56220*/  IMAD.IADD R70, R65, 0x1, R64 ;  /* 0x0000000141467824 */ /* 0x000fe200078e0240 */
[----:B------:R-:W-:Y:S01]  /*56230*/  MOV R74, R73 ;  /* 0x00000049004a7202 */ /* 0x000fe20000000f00 */
[----:B------:R-:W-:Y:S01]  /*56240*/  IMAD.X R65, RZ, RZ, RZ, P6 ;  /* 0x000000ffff417224 */ /* 0x000fe200030e06ff */
[----:B------:R-:W-:Y:S01]  /*56250*/  IADD3.X R146, P2, PT, R57, R142, RZ, P2, !PT ;  /* 0x0000008e39927210 */ /* 0x000fe2000175e4ff */
[----:B------:R-:W-:Y:S01]  /*56260*/  IMAD.MOV.U32 R64, RZ, RZ, R71 ;  /* 0x000000ffff407224 */ /* 0x000fe200078e0047 */
[----:B------:R-:W-:Y:S01]  /*56270*/  IADD3 RZ, P6, PT, R63, R68, RZ ;  /* 0x000000443fff7210 */ /* 0x000fe20007fde0ff */
[----:B------:R-:W-:Y:S01]  /*56280*/  IMAD.WIDE.U32.X R74, R51, R53, R74, P1 ;  /* 0x00000035334a7225 */ /* 0x000fe200008e044a */
[----:B------:R-:W-:-:S02]  /*56290*/  IADD3.X R70, P0, PT, R59, R70, RZ, P0, !PT ;  /* 0x000000463b467210 */ /* 0x000fc4000071e4ff */
[----:B------:R-:W-:Y:S01]  /*562a0*/  MOV R66, R69 ;  /* 0x0000004500427202 */ /* 0x000fe20000000f00 */
[----:B------:R-:W-:Y:S01]  /*562b0*/  IMAD.WIDE.U32.X R64, R51, R103, R64, P5 ;  /* 0x0000006733407225 */ /* 0x000fe200028e0440 */
[----:B------:R-:W-:-:S03]  /*562c0*/  LEA.HI.X R51, P2, R148, R139, RZ, 0xd, P2 ;  /* 0x0000008b94337211 */ /* 0x000fc60001056cff */
[----:B------:R-:W-:Y:S01]  /*562d0*/  IMAD.WIDE.U32 R58, R53, R137, RZ ;  /* 0x00000089353a7225 */ /* 0x000fe200078e00ff */
[----:B------:R-:W-:-:S03]  /*562e0*/  IADD3 R62, P1, PT, R143, R62, RZ ;  /* 0x0000003e8f3e7210 */ /* 0x000fc60007f3e0ff */
[----:B------:R-:W-:Y:S01]  /*562f0*/  IMAD.WIDE.U32.X R54, R52, R52, R54, P4 ;  /* 0x0000003434367225 */ /* 0x000fe200020e0436 */
[----:B------:R-:W-:-:S03]  /*56300*/  IADD3.X R108, P3, PT, R108, R81, RZ, P3, !PT ;  /* 0x000000516c6c7210 */ /* 0x000fc60001f7e4ff */
[----:B------:R-:W-:Y:S01]  /*56310*/  IMAD.WIDE.U32.X R66, R147, R52, R66, P6 ;  /* 0x0000003493427225 */ /* 0x000fe200030e0442 */
[----:B------:R-:W-:-:S03]  /*56320*/  SHF.L.W.U32.HI R143, R146, 0xd, R51 ;  /* 0x0000000d928f7819 */ /* 0x000fc60000010e33 */
[----:B------:R-:W-:Y:S02]  /*56330*/  IMAD.IADD R63, R63, 0x1, R141 ;  /* 0x000000013f3f7824 */ /* 0x000fe400078e028d */
[CCC-:B------:R-:W-:Y:S02]  /*56340*/  IMAD R61, R147.reuse, R56.reuse, R58.reuse ;  /* 0x00000038933d7224 */ /* 0x1c0fe400078e023a */
[----:B------:R-:W-:Y:S02]  /*56350*/  IMAD.X R52, RZ, RZ, R79, P2 ;  /* 0x000000ffff347224 */ /* 0x000fe400010e064f */
[----:B------:R-:W-:Y:S01]  /*56360*/  IMAD.WIDE.U32 R58, P5, R147, R56, R58 ;  /* 0x00000038933a7225 */ /* 0x000fe200078a003a */
[----:B------:R-:W-:-:S03]  /*56370*/  IADD3.X R142, P1, PT, R108, R63, RZ, P1, !PT ;  /* 0x0000003f6c8e7210 */ /* 0x000fc60000f3e4ff */
[----:B------:R-:W-:Y:S01]  /*56380*/  IMAD.WIDE.U32 R56, R56, R137, RZ ;  /* 0x0000008938387225 */ /* 0x000fe200078e00ff */
[----:B------:R-:W-:Y:S02]  /*56390*/  IADD3 R143, P4, PT, R143, R62, RZ ;  /* 0x0000003e8f8f7210 */ /* 0x000fe40007f9e0ff */
[----:B------:R-:W-:Y:S01]  /*563a0*/  SHF.L.W.U32.HI R51, R51, 0xd, R52 ;  /* 0x0000000d33337819 */ /* 0x000fe20000010e34 */
[----:B------:R-:W-:Y:S01]  /*563b0*/  IMAD.X R63, RZ, RZ, RZ, P5 ;  /* 0x000000ffff3f7224 */ /* 0x000fe200028e06ff */
[----:B------:R-:W-:Y:S01]  /*563c0*/  IADD3 RZ, P5, PT, R57, R58, RZ ;  /* 0x0000003a39ff7210 */ /* 0x000fe20007fbe0ff */
[----:B------:R-:W-:Y:S01]  /*563d0*/  IMAD.MOV.U32 R62, RZ, RZ, R59 ;  /* 0x000000ffff3e7224 */ /* 0x000fe200078e003b */
[----:B------:R-:W-:Y:S02]  /*563e0*/  IADD3 R56, P2, PT, R77, R56, RZ ;  /* 0x000000384d387210 */ /* 0x000fe40007f5e0ff */
[----:B------:R-:W-:Y:S02]  /*563f0*/  IADD3 R61, PT, PT, R57, R61, RZ ;  /* 0x0000003d393d7210 */ /* 0x000fe40007ffe0ff */
[----:B------:R-:W-:-:S02]  /*56400*/  IADD3.X R142, P4, PT, R51, R142, RZ, P4, !PT ;  /* 0x0000008e338e7210 */ /* 0x000fc4000279e4ff */
[----:B------:R-:W-:Y:S01]  /*56410*/  IADD3.X R51, P1, P3, R66, R74, R134, P1, P3 ;  /* 0x0000004a42337210 */ /* 0x000fe20000b26486 */
[----:B------:R-:W-:Y:S01]  /*56420*/  IMAD.WIDE.U32.X R62, R147, R53, R62, P5 ;  /* 0x00000035933e7225 */ /* 0x000fe200028e043e */
[----:B------:R-:W-:Y:S02]  /*56430*/  LOP3.LUT R146, R146, 0x7ffff, RZ, 0xc0, !PT ;  /* 0x0007ffff92927812 */ /* 0x000fe400078ec0ff */
[----:B------:R-:W-:Y:S02]  /*56440*/  IADD3.X R70, P2, PT, R70, R61, RZ, P2, !PT ;  /* 0x0000003d46467210 */ /* 0x000fe4000175e4ff */
[----:B------:R-:W-:Y:S01]  /*56450*/  LEA.HI.X R51, P4, R52, R51, RZ, 0xd, P4 ;  /* 0x0000003334337211 */ /* 0x000fe20002096cff */
[----:B------:R-:W-:Y:S01]  /*56460*/  IMAD.WIDE.U32 R52, R146, R136, RZ ;  /* 0x0000008892347225 */ /* 0x000fe200078e00ff */
[----:B------:R-:W-:Y:S02]  /*56470*/  IADD3.X R68, P0, P2, R62, R64, R54, P2, P0 ;  /* 0x000000403e447210 */ /* 0x000fe40001200436 */
[----:B------:R-:W-:-:S02]  /*56480*/  IADD3.X R61, PT, PT, R67, R75, R135, P1, P3 ;  /* 0x0000004b433d7210 */ /* 0x000fc40000fe6487 */
[----:B------:R-:W-:Y:S01]  /*56490*/  SHF.L.W.U32.HI R103, R142, 0xd, R51 ;  /* 0x0000000d8e677819 */ /* 0x000fe20000010e33 */
[----:B------:R-:W-:Y:S01]  /*564a0*/  IMAD.WIDE.U32 R58, R136, 0x26, RZ ;  /* 0x00000026883a7825 */ /* 0x000fe200078e00ff */
[----:B------:R-:W-:Y:S02]  /*564b0*/  IADD3.X R64, PT, PT, R63, R65, R55, P0, P2 ;  /* 0x000000413f407210 */ /* 0x000fe400007e4437 */
[----:B------:R-:W-:Y:S01]  /*564c0*/  IADD3 R103, P0, PT, R103, R56, RZ ;  /* 0x0000003867677210 */ /* 0x000fe20007f1e0ff */
[----:B------:R-:W-:Y:S01]  /*564d0*/  IMAD R69, R146, 0x26, RZ ;  /* 0x0000002692457824 */ /* 0x000fe200078e02ff */
[----:B------:R-:W-:Y:S01]  /*564e0*/  LOP3.LUT R142, R142, 0x7ffff, RZ, 0xc0, !PT ;  /* 0x0007ffff8e8e7812 */ /* 0x000fe200078ec0ff */
[----:B------:R-:W-:Y:S02]  /*564f0*/  IMAD.X R61, RZ, RZ, R61, P4 ;  /* 0x000000ffff3d7224 */ /* 0x000fe400020e063d */
[----:B------:R-:W-:-:S04]  /*56500*/  IMAD.WIDE.U32 R56, P1, R146, R136, R52 ;  /* 0x0000008892387225 */ /* 0x000fc80007820034 */
[----:B------:R-:W-:-:S04]  /*56510*/  IMAD.WIDE.U32 R74, R136, R136, RZ ;  /* 0x00000088884a7225 */ /* 0x000fc800078e00ff */
[----:B------:R-:W-:Y:S01]  /*56520*/  IMAD.IADD R69, R59, 0x1, R69 ;  /* 0x000000013b457824 */ /* 0x000fe200078e0245 */
[----:B------:R-:W-:Y:S01]  /*56530*/  SHF.L.W.U32.HI R59, R51, 0xd, R61 ;  /* 0x0000000d333b7819 */ /* 0x000fe20000010e3d */
[----:B------:R-:W-:Y:S01]  /*56540*/  IMAD.WIDE.U32 R52, R142, R58, RZ ;  /* 0x0000003a8e347225 */ /* 0x000fe200078e00ff */
[----:B------:R-:W-:-:S03]  /*56550*/  IADD3 R51, P3, PT, R75, R56, RZ ;  /* 0x000000384b337210 */ /* 0x000fc60007f7e0ff */
[----:B------:R-:W-:Y:S02]  /*56560*/  IMAD.MOV.U32 R54, RZ, RZ, R57 ;  /* 0x000000ffff367224 */ /* 0x000fe400078e0039 */
[----:B------:R-:W-:Y:S01]  /*56570*/  IMAD.WIDE.U32 R56, R143, 0x13, RZ ;  /* 0x000000138f387825 */ /* 0x000fe200078e00ff */
[----:B------:R-:W-:Y:S02]  /*56580*/  IADD3.X R75, P0, PT, R59, R70, RZ, P0, !PT ;  /* 0x000000463b4b7210 */ /* 0x000fe4000071e4ff */
[----:B------:R-:W-:Y:S01]  /*56590*/  IADD3.X R55, PT, PT, RZ, RZ, RZ, P1, !PT ;  /* 0x000000ffff377210 */ /* 0x000fe20000ffe4ff */
[-CC-:B------:R-:W-:Y:S02]  /*565a0*/  IMAD R79, R69, R143.reuse, R52.reuse ;  /* 0x0000008f454f7224 */ /* 0x180fe400078e0234 */
[----:B------:R-:W-:Y:S01]  /*565b0*/  IMAD R59, R142, 0x13, RZ ;  /* 0x000000138e3b7824 */ /* 0x000fe200078e02ff */
[----:B------:R-:W-:Y:S01]  /*565c0*/  LEA.HI.X R68, P0, R61, R68, RZ, 0xd, P0 ;  /* 0x000000443d447211 */ /* 0x000fe20000016cff */
[----:B------:R-:W-:-:S04]  /*565d0*/  IMAD.WIDE.U32 R52, P1, R69, R143, R52 ;  /* 0x0000008f45347225 */ /* 0x000fc80007820034 */
[----:B------:R-:W-:-:S04]  /*565e0*/  IMAD.WIDE.U32 R156, R143, R58, RZ ;  /* 0x0000003a8f9c7225 */ /* 0x000fc800078e00ff */
[----:B------:R-:W-:Y:S01]  /*565f0*/  IMAD.WIDE.U32 R62, R142, R56, RZ ;  /* 0x000000388e3e7225 */ /* 0x000fe200078e00ff */
[----:B------:R-:W-:-:S03]  /*56600*/  IADD3.X R81, PT, PT, RZ, RZ, RZ, P1, !PT ;  /* 0x000000ffff517210 */ /* 0x000fc60000ffe4ff */
[----:B------:R-:W-:Y:S01]  /*56610*/  IMAD.IADD R59, R57, 0x1, R59 ;  /* 0x00000001393b7824 */ /* 0x000fe200078e023b */
[----:B------:R-:W-:Y:S01]  /*56620*/  LOP3.LUT R61, R76, 0x7ffff, RZ, 0xc0, !PT ;  /* 0x0007ffff4c3d7812 */ /* 0x000fe200078ec0ff */
[----:B------:R-:W-:Y:S01]  /*56630*/  IMAD.MOV.U32 R80, RZ, RZ, R53 ;  /* 0x000000ffff507224 */ /* 0x000fe200078e0035 */
[----:B------:R-:W-:Y:S01]  /*56640*/  SHF.L.W.U32.HI R71, R75, 0xd, R68 ;  /* 0x0000000d4b477819 */ /* 0x000fe20000010e44 */
[----:B------:R-:W-:Y:S01]  /*56650*/  IMAD.WIDE.U32 R56, R143, R56, RZ ;  /* 0x000000388f387225 */ /* 0x000fe200078e00ff */
[----:B------:R-:W-:-:S03]  /*56660*/  IADD3 RZ, P1, PT, R157, R52, RZ ;  /* 0x000000349dff7210 */ /* 0x000fc60007f3e0ff */
[----:B------:R-:W-:Y:S01]  /*56670*/  IMAD.WIDE.U32 R52, P2, R59, R143, R62 ;  /* 0x0000008f3b347225 */ /* 0x000fe2000784003e */
[----:B------:R-:W-:-:S03]  /*56680*/  LOP3.LUT R75, R75, 0x7ffff, RZ, 0xc0, !PT ;  /* 0x0007ffff4b4b7812 */ /* 0x000fc600078ec0ff */
[----:B------:R-:W-:Y:S01]  /*56690*/  IMAD.WIDE.U32 R70, R71, 0x13, R60 ;  /* 0x0000001347467825 */ /* 0x000fe200078e003c */
[----:B------:R-:W-:-:S03]  /*566a0*/  IADD3.X R77, PT, PT, RZ, RZ, RZ, P2, !PT ;  /* 0x000000ffff4d7210 */ /* 0x000fc600017fe4ff */
[----:B------:R-:W-:Y:S01]  /*566b0*/  IMAD.X R61, RZ, RZ, R64, P0 ;  /* 0x000000ffff3d7224 */ /* 0x000fe200000e0640 */
[----:B------:R-:W-:Y:S01]  /*566c0*/  IADD3 RZ, P0, PT, R57, R52, RZ ;  /* 0x0000003439ff7210 */ /* 0x000fe20007f1e0ff */
[----:B------:R-:W-:Y:S02]  /*566d0*/  IMAD.MOV.U32 R76, RZ, RZ, R53 ;  /* 0x000000ffff4c7224 */ /* 0x000fe400078e0035 */
[----:B------:R-:W-:Y:S01]  /*566e0*/  IMAD R137, R59, R143, R62 ;  /* 0x0000008f3b897224 */ /* 0x000fe200078e023e */
[----:B------:R-:W-:Y:S01]  /*566f0*/  SHF.L.W.U32.HI R68, R68, 0xd, R61 ;  /* 0x0000000d44447819 */ /* 0x000fe20000010e3d */
[----:B------:R-:W-:-:S04]  /*56700*/  IMAD.WIDE.U32 R62, R75, R58, RZ ;  /* 0x0000003a4b3e7225 */ /* 0x000fc800078e00ff */
[----:B------:R-:W-:-:S04]  /*56710*/  IMAD.WIDE.U32.X R76, R59, R142, R76, P0 ;  /* 0x0000008e3b4c7225 */ /* 0x000fc800000e044c */
[----:B------:R-:W-:-:S04]  /*56720*/  IMAD.WIDE.U32 R60, R103, R58, RZ ;  /* 0x0000003a673c7225 */ /* 0x000fc800078e00ff */
[----:B------:R-:W-:-:S04]  /*56730*/  IMAD.WIDE.U32 R58, R103, 0x13, RZ ;  /* 0x00000013673a7825 */ /* 0x000fc800078e00ff */
[----:B------:R-:W-:-:S04]  /*56740*/  IMAD.WIDE.U32 R134, R143, 0x26, RZ ;  /* 0x000000268f867825 */ /* 0x000fc800078e00ff */
[----:B------:R-:W-:Y:S02]  /*56750*/  IMAD R65, R142, 0x26, RZ ;  /* 0x000000268e417824 */ /* 0x000fe400078e02ff */
[----:B------:R-:W-:-:S04]  /*56760*/  IMAD.WIDE.U32 R52, R70, R70, RZ ;  /* 0x0000004646347225 */ /* 0x000fc800078e00ff */
[CCC-:B------:R-:W-:Y:S02]  /*56770*/  IMAD R155, R69.reuse, R103.reuse, R62.reuse ;  /* 0x00000067459b7224 */ /* 0x1c0fe400078e023e */
[----:B------:R-:W-:Y:S01]  /*56780*/  IMAD.WIDE.U32 R62, P0, R69, R103, R62 ;  /* 0x00000067453e7225 */ /* 0x000fe2000780003e */
[----:B------:R-:W-:-:S03]  /*56790*/  IADD3 R138, PT, PT, R135, R65, RZ ;  /* 0x00000041878a7210 */ /* 0x000fc60007ffe0ff */
[C---:B------:R-:W-:Y:S01]  /*567a0*/  IMAD R139, R75.reuse, 0x13, RZ ;  /* 0x000000134b8b7824 */ /* 0x040fe200078e02ff */
[----:B------:R-:W-:Y:S01]  /*567b0*/  IADD3 R156, P2, PT, R52, R156, RZ ;  /* 0x0000009c349c7210 */ /* 0x000fe20007f5e0ff */
[----:B------:R-:W-:Y:S02]  /*567c0*/  IMAD R151, R68, 0x13, RZ ;  /* 0x0000001344977824 */ /* 0x000fe400078e02ff */
[----:B------:R-:W-:Y:S01]  /*567d0*/  IMAD.WIDE.U32 R66, R75, R58, RZ ;  /* 0x0000003a4b427225 */ /* 0x000fe200078e00ff */
[----:B------:R-:W-:Y:S02]  /*567e0*/  IADD3 RZ, P4, PT, R61, R62, RZ ;  /* 0x0000003e3dff7210 */ /* 0x000fe40007f9e0ff */
[----:B------:R-:W-:Y:S01]  /*567f0*/  MOV R72, R63 ;  /* 0x0000003f00487202 */ /* 0x000fe20000000f00 */
[----:B------:R-:W-:-:S04]  /*56800*/  IMAD.WIDE.U32 R64, R75, R134, RZ ;  /* 0x000000864b407225 */ /* 0x000fc800078e00ff */
[----:B------:R-:W-:Y:S02]  /*56810*/  IMAD.IADD R52, R59, 0x1, R139 ;  /* 0x000000013b347824 */ /* 0x000fe400078e028b */
[----:B------:R-:W-:Y:S02]  /*56820*/  IMAD.X R73, RZ, RZ, RZ, P0 ;  /* 0x000000ffff497224 */ /* 0x000fe400000e06ff */
[----:B------:R-:W-:Y:S02]  /*56830*/  IMAD.IADD R151, R71, 0x1, R151 ;  /* 0x0000000147977824 */ /* 0x000fe400078e0297 */
[----:B------:R-:W-:Y:S02]  /*56840*/  IMAD.SHL.U32 R150, R70, 0x2, RZ ;  /* 0x0000000246967824 */ /* 0x000fe400078e00ff */
[----:B------:R-:W-:-:S04]  /*56850*/  IMAD.WIDE.U32.X R80, R69, R142, R80, P1 ;  /* 0x0000008e45507225 */ /* 0x000fc800008e0450 */
[-C--:B------:R-:W-:Y:S02]  /*56860*/  IMAD R108, R52, R103.reuse, R66 ;  /* 0x00000067346c7224 */ /* 0x080fe400078e0242 */
[-C--:B------:R-:W-:Y:S02]  /*56870*/  IMAD R152, R138, R103.reuse, R64 ;  /* 0x000000678a987224 */ /* 0x080fe400078e0240 */
[----:B------:R-:W-:Y:S01]  /*56880*/  IMAD.WIDE.U32 R66, P1, R52, R103, R66 ;  /* 0x0000006734427225 */ /* 0x000fe20007820042 */
[----:B------:R-:W-:-:S03]  /*56890*/  LOP3.LUT R150, R150, 0xfffffffe, RZ, 0xc0, !PT ;  /* 0xfffffffe96967812 */ /* 0x000fc600078ec0ff */
[----:B------:R-:W-:-:S04]  /*568a0*/  IMAD.WIDE.U32 R64, P0, R138, R103, R64 ;  /* 0x000000678a407225 */ /* 0x000fc80007800040 */
[----:B------:R-:W-:-:S04]  /*568b0*/  IMAD.WIDE.U32 R134, R103, R134, RZ ;  /* 0x0000008667867225 */ /* 0x000fc800078e00ff */
[----:B------:R-:W-:Y:S01]  /*568c0*/  IMAD.WIDE.U32.X R72, R69, R75, R72, P4 ;  /* 0x0000004b45487225 */ /* 0x000fe200020e0448 */
[----:B------:R-:W-:-:S03]  /*568d0*/  LEA.HI R153, P4, R151, R153, RZ, 0xd ;  /* 0x0000009997997211 */ /* 0x000fc600078968ff */
[----:B------:R-:W-:Y:S01]  /*568e0*/  IMAD.WIDE.U32 R58, R103, R58, RZ ;  /* 0x0000003a673a7225 */ /* 0x000fe200078e00ff */
[----:B------:R-:W-:Y:S02]  /*568f0*/  IADD3.X R69, PT, PT, RZ, RZ, RZ, P1, !PT ;  /* 0x000000ffff457210 */ /* 0x000fe40000ffe4ff */
[----:B------:R-:W-:Y:S01]  /*56900*/  MOV R62, R65 ;  /* 0x00000041003e7202 */ /* 0x000fe20000000f00 */
[----:B------:R-:W-:Y:S01]  /*56910*/  IMAD.X R63, RZ, RZ, RZ, P0 ;  /* 0x000000ffff3f7224 */ /* 0x000fe200000e06ff */
[----:B------:R-:W-:Y:S01]  /*56920*/  IADD3 RZ, P0, PT, R135, R64, RZ ;  /* 0x0000004087ff7210 */ /* 0x000fe20007f1e0ff */
[----:B------:R-:W-:Y:S01]  /*56930*/  IMAD.MOV.U32 R68, RZ, RZ, R67 ;  /* 0x000000ffff447224 */ /* 0x000fe200078e0043 */
[----:B------:R-:W-:Y:S02]  /*56940*/  LOP3.LUT R145, R151, 0x7ffff, RZ, 0xc0, !PT ;  /* 0x0007ffff97917812 */ /* 0x000fe400078ec0ff */
[----:B------:R-:W-:Y:S01]  /*56950*/  IADD3 RZ, P1, PT, R59, R66, RZ ;  /* 0x000000423bff7210 */ /* 0x000fe20007f3e0ff */
[----:B------:R-:W-:Y:S01]  /*56960*/  IMAD.WIDE.U32 R66, R150, R153, RZ ;  /* 0x0000009996427225 */ /* 0x000fe200078e00ff */
[----:B------:R-:W-:-:S03]  /*56970*/  SHF.L.U64.HI R151, R70, 0x1, R151 ;  /* 0x0000000146977819 */ /* 0x000fc60000010297 */
[----:B------:R-:W-:Y:S01]  /*56980*/  IMAD.WIDE.U32 R64, R145, R70, RZ ;  /* 0x0000004691407225 */ /* 0x000fe200078e00ff */
[----:B------:R-:W-:-:S03]  /*56990*/  LOP3.LUT R158, R78, 0x7ffff, RZ, 0xc0, !PT ;  /* 0x0007ffff4e9e7812 */ /* 0x000fc600078ec0ff */
[----:B------:R-:W-:-:S04]  /*569a0*/  IMAD.WIDE.U32.X R62, R138, R75, R62, P0 ;  /* 0x0000004b8a3e7225 */ /* 0x000fc800000e043e */
[----:B------:R-:W-:Y:S01]  /*569b0*/  IMAD.IADD R155, R61, 0x1, R155 ;  /* 0x000000013d9b7824 */ /* 0x000fe200078e029b */
[----:B------:R-:W-:Y:S01]  /*569c0*/  IADD3 R61, P0, PT, R66, R60, RZ ;  /* 0x0000003c423d7210 */ /* 0x000fe20007f1e0ff */
[----:B------:R-:W-:Y:S01]  /*569d0*/  IMAD.WIDE.U32.X R68, R52, R75, R68, P1 ;  /* 0x0000004b34447225 */ /* 0x000fe200008e0444 */
[----:B------:R-:W-:Y:S02]  /*569e0*/  LOP3.LUT R151, R151, 0xfffff, RZ, 0xc0, !PT ;  /* 0x000fffff97977812 */ /* 0x000fe400078ec0ff */
[----:B------:R-:W-:Y:S01]  /*569f0*/  IADD3 R188, P1, PT, R61, R56, RZ ;  /* 0x000000383dbc7210 */ /* 0x000fe20007f3e0ff */
[----:B------:R-:W-:-:S04]  /*56a00*/  IMAD.WIDE.U32 R70, P5, R145, R70, R64 ;  /* 0x0000004691467225 */ /* 0x000fc800078a0040 */
[----:B------:R-:W-:Y:S01]  /*56a10*/  IMAD.WIDE.U32 R60, R142, R150, RZ ;  /* 0x000000968e3c7225 */ /* 0x000fe200078e00ff */
[----:B------:R-:W-:-:S03]  /*56a20*/  IADD3.X R141, PT, PT, RZ, RZ, RZ, P5, !PT ;  /* 0x000000ffff8d7210 */ /* 0x000fc60002ffe4ff */
[----:B------:R-:W-:-:S04]  /*56a30*/  IMAD.WIDE.U32 R138, R146, R150, RZ ;  /* 0x00000096928a7225 */ /* 0x000fc800078e00ff */
[----:B------:R-:W-:Y:S02]  /*56a40*/  IMAD.X R158, RZ, RZ, R158, P4 ;  /* 0x000000ffff9e7224 */ /* 0x000fe400020e069e */
[----:B------:R-:W-:Y:S02]  /*56a50*/  IMAD.SHL.U32 R147, R153, 0x2, RZ ;  /* 0x0000000299937824 */ /* 0x000fe400078e00ff */
[-C--:B------:R-:W-:Y:S01]  /*56a60*/  IMAD R154, R151, R143.reuse, R60 ;  /* 0x0000008f979a7224 */ /* 0x080fe200078e023c */
[----:B------:R-:W-:Y:S01]  /*56a70*/  SHF.L.U64.HI R161, R153, 0x1, R158 ;  /* 0x0000000199a17819 */ /* 0x000fe2000001029e */
[----:B------:R-:W-:-:S04]  /*56a80*/  IMAD.WIDE.U32 R60, P5, R151, R143, R60 ;  /* 0x0000008f973c7225 */ /* 0x000fc800078a003c */
[----:B------:R-:W-:-:S04]  /*56a90*/  IMAD.WIDE.U32 R64, R146, R147, RZ ;  /* 0x0000009392407225 */ /* 0x000fc800078e00ff */
[CCC-:B------:R-:W-:Y:S02]  /*56aa0*/  IMAD R159, R151.reuse, R136.reuse, R138.reuse ;  /* 0x00000088979f7224 */ /* 0x1c0fe400078e028a */
[----:B------:R-:W-:-:S04]  /*56ab0*/  IMAD.WIDE.U32 R138, P4, R151, R136, R138 ;  /* 0x00000088978a7225 */ /* 0x000fc8000788008a */
[----:B------:R-:W-:Y:S01]  /*56ac0*/  IMAD.IADD R79, R157, 0x1, R79 ;  /* 0x000000019d4f7824 */ /* 0x000fe200078e024f */
[----:B------:R-:W-:Y:S01]  /*56ad0*/  IADD3 R157, PT, PT, R57, R137, RZ ;  /* 0x00000089399d7210 */ /* 0x000fe20007ffe0ff */
[----:B------:R-:W-:Y:S01]  /*56ae0*/  IMAD.MOV.U32 R140, RZ, RZ, R71 ;  /* 0x000000ffff8c7224 */ /* 0x000fe200078e0047 */
[----:B------:R-:W-:Y:S01]  /*56af0*/  IADD3.X R71, PT, PT, RZ, RZ, RZ, P5, !PT ;  /* 0x000000ffff477210 */ /* 0x000fe20002ffe4ff */
[----:B------:R-:W-:Y:S01]  /*56b00*/  IMAD.X R57, RZ, RZ, RZ, P4 ;  /* 0x000000ffff397224 */ /* 0x000fe200020e06ff */
[----:B------:R-:W-:Y:S01]  /*56b10*/  IADD3 R66, P4, PT, R53, R70, RZ ;  /* 0x0000004635427210 */ /* 0x000fe20007f9e0ff */
[----:B------:R-:W-:-:S04]  /*56b20*/  IMAD.WIDE.U32 R64, P5, R161, R136, R64 ;  /* 0x00000088a1407225 */ /* 0x000fc800078a0040 */
[----:B------:R-:W-:-:S04]  /*56b30*/  IMAD.WIDE.U32 R148, R136, R150, RZ ;  /* 0x0000009688947225 */ /* 0x000fc800078e00ff */
[----:B------:R-:W-:Y:S01]  /*56b40*/  IMAD.WIDE.U32 R136, R136, R147, RZ ;  /* 0x0000009388887225 */ /* 0x000fe200078e00ff */
[----:B------:R-:W-:-:S03]  /*56b50*/  IADD3.X R66, P2, PT, R66, R79, RZ, P2, !PT ;  /* 0x0000004f42427210 */ /* 0x000fc6000175e4ff */
[----:B------:R-:W-:Y:S01]  /*56b60*/  IMAD.X R53, RZ, RZ, RZ, P5 ;  /* 0x000000ffff357224 */ /* 0x000fe200028e06ff */
[----:B------:R-:W-:Y:S01]  /*56b70*/  IADD3 RZ, P5, PT, R149, R138, RZ ;  /* 0x0000008a95ff7210 */ /* 0x000fe20007fbe0ff */
[----:B------:R-:W-:Y:S01]  /*56b80*/  IMAD.MOV.U32 R56, RZ, RZ, R139 ;  /* 0x000000ffff387224 */ /* 0x000fe200078e008b */
[----:B------:R-:W-:Y:S01]  /*56b90*/  IADD3 R137, P6, PT, R137, R64, RZ ;  /* 0x0000004089897210 */ /* 0x000fe20007fde0ff */
[----:B------:R-:W-:Y:S01]  /*56ba0*/  IMAD.WIDE.U32.X R138, R145, R145, R140, P4 ;  /* 0x00000091918a7225 */ /* 0x000fe200020e048c */
[----:B------:R-:W-:-:S03]  /*56bb0*/  MOV R70, R61 ;  /* 0x0000003d00467202 */ /* 0x000fc60000000f00 */
[----:B------:R-:W-:Y:S02]  /*56bc0*/  IMAD.MOV.U32 R52, RZ, RZ, R65 ;  /* 0x000000ffff347224 */ /* 0x000fe400078e0041 */
[----:B------:R-:W-:-:S04]  /*56bd0*/  IMAD.WIDE.U32 R144, R153, 0x26, RZ ;  /* 0x0000002699907825 */ /* 0x000fc800078e00ff */
[----:B------:R-:W-:-:S04]  /*56be0*/  IMAD.WIDE.U32 R78, R143, R150, RZ ;  /* 0x000000968f4e7225 */ /* 0x000fc800078e00ff */
[----:B------:R-:W-:-:S04]  /*56bf0*/  IMAD.WIDE.U32 R64, R142, R147, RZ ;  /* 0x000000938e407225 */ /* 0x000fc800078e00ff */
[----:B------:R-:W-:Y:S01]  /*56c00*/  IMAD R61, R158, 0x26, RZ ;  /* 0x000000269e3d7824 */ /* 0x000fe200078e02ff */
[----:B------:R-:W-:Y:S01]  /*56c10*/  IADD3 RZ, P4, PT, R79, R60, RZ ;  /* 0x0000003c4fff7210 */ /* 0x000fe20007f9e0ff */
[----:B------:R-:W-:-:S04]  /*56c20*/  IMAD.WIDE.U32.X R54, R146, R146, R54, P3 ;  /* 0x0000009292367225 */ /* 0x000fc800018e0436 */
[----:B------:R-:W-:-:S04]  /*56c30*/  IMAD.WIDE.U32 R140, R75, R144, RZ ;  /* 0x000000904b8c7225 */ /* 0x000fc800078e00ff */
[----:B------:R-:W-:Y:S02]  /*56c40*/  IMAD.IADD R162, R145, 0x1, R61 ;  /* 0x0000000191a27824 */ /* 0x000fe400078e023d */
[CCC-:B------:R-:W-:Y:S02]  /*56c50*/  IMAD R160, R161.reuse, R143.reuse, R64.reuse ;  /* 0x0000008fa1a07224 */ /* 0x1c0fe400078e0240 */
[----:B------:R-:W-:-:S04]  /*56c60*/  IMAD.WIDE.U32 R64, P3, R161, R143, R64 ;  /* 0x0000008fa1407225 */ /* 0x000fc80007860040 */
[----:B------:R-:W-:Y:S01]  /*56c70*/  IMAD.WIDE.U32 R60, R143, R147, RZ ;  /* 0x000000938f3c7225 */ /* 0x000fe200078e00ff */
[----:B------:R-:W-:-:S03]  /*56c80*/  IADD3.X R147, PT, PT, RZ, RZ, RZ, P3, !PT ;  /* 0x000000ffff937210 */ /* 0x000fc60001ffe4ff */
[----:B------:R-:W-:-:S04]  /*56c90*/  IMAD.WIDE.U32.X R56, R151, R146, R56, P5 ;  /* 0x0000009297387225 */ /* 0x000fc800028e0438 */
[----:B------:R-:W-:Y:S01]  /*56ca0*/  IMAD.WIDE.U32.X R52, R161, R146, R52, P6 ;  /* 0x00000092a1347225 */ /* 0x000fe200030e0434 */
[----:B------:R-:W-:Y:S02]  /*56cb0*/  IADD3 RZ, P6, PT, R61, R64, RZ ;  /* 0x000000403dff7210 */ /* 0x000fe40007fde0ff */
[----:B------:R-:W-:Y:S01]  /*56cc0*/  MOV R146, R65 ;  /* 0x0000004100927202 */ /* 0x000fe20000000f00 */
[----:B------:R-:W-:Y:S02]  /*56cd0*/  IMAD R163, R162, R103, R140 ;  /* 0x00000067a2a37224 */ /* 0x000fe400078e028c */
[----:B------:R-:W-:-:S04]  /*56ce0*/  IMAD.WIDE.U32 R144, R103, R144, RZ ;  /* 0x0000009067907225 */ /* 0x000fc800078e00ff */
[----:B------:R-:W-:Y:S01]  /*56cf0*/  IMAD.WIDE.U32 R140, P5, R162, R103, R140 ;  /* 0x00000067a28c7225 */ /* 0x000fe200078a008c */
[----:B------:R-:W-:-:S03]  /*56d00*/  IADD3 R156, P3, PT, R156, R144, RZ ;  /* 0x000000909c9c7210 */ /* 0x000fc60007f7e0ff */
[----:B------:R-:W-:Y:S01]  /*56d10*/  IMAD.WIDE.U32.X R70, R151, R142, R70, P4 ;  /* 0x0000008e97467225 */ /* 0x000fe200020e0446 */
[----:B------:R-:W-:-:S03]  /*56d20*/  IADD3 RZ, P4, PT, R145, R140, RZ ;  /* 0x0000008c91ff7210 */ /* 0x000fc60007f9e0ff */
[----:B------:R-:W-:Y:S02]  /*56d30*/  IMAD.IADD R163, R145, 0x1, R163 ;  /* 0x0000000191a37824 */ /* 0x000fe400078e02a3 */
[----:B------:R-:W-:-:S04]  /*56d40*/  IMAD.WIDE.U32.X R64, R161, R142, R146, P6 ;  /* 0x0000008ea1407225 */ /* 0x000fc800030e0492 */
[----:B------:R-:W-:Y:S02]  /*56d50*/  IMAD.X R143, RZ, RZ, RZ, P5 ;  /* 0x000000ffff8f7224 */ /* 0x000fe400028e06ff */
[----:B------:R-:W-:-:S04]  /*56d60*/  IMAD.WIDE.U32 R144, R151, R153, RZ ;  /* 0x0000009997907225 */ /* 0x000fc800078e00ff */
[----:B------:R-:W-:Y:S02]  /*56d70*/  IMAD.MOV.U32 R142, RZ, RZ, R141 ;  /* 0x000000ffff8e7224 */ /* 0x000fe400078e008d */
[----:B------:R-:W-:-:S04]  /*56d80*/  IMAD.WIDE.U32 R140, R153, R153, RZ ;  /* 0x00000099998c7225 */ /* 0x000fc800078e00ff */
[----:B------:R-:W-:Y:S01]  /*56d90*/  IMAD.WIDE.U32.X R142, R162, R75, R142, P4 ;  /* 0x0000004ba28e7225 */ /* 0x000fe200020e048e */
[----:B------:R-:W-:-:S03]  /*56da0*/  IADD3.X R66, P4, PT, R66, R163, RZ, P3, !PT ;  /* 0x000000a342427210 */ /* 0x000fc60001f9e4ff */
[----:B------:R-:W-:Y:S01]  /*56db0*/  IMAD.WIDE.U32 R144, P5, R150, R158, R144 ;  /* 0x0000009e96907225 */ /* 0x000fe200078a0090 */
[----:B------:R-:W-:-:S03]  /*56dc0*/  IADD3 R161, P3, PT, R148, R140, RZ ;  /* 0x0000008c94a17210 */ /* 0x000fc60007f7e0ff */
[----:B------:R-:W-:Y:S01]  /*56dd0*/  IMAD.WIDE.U32 R146, R158, R153, RZ ;  /* 0x000000999e927225 */ /* 0x000fe200078e00ff */
[----:B------:R-:W-:-:S03]  /*56de0*/  IADD3.X R163, P4, P6, R142, R80, R138, P4, P2 ;  /* 0x000000508ea37210 */ /* 0x000fc6000268448a */
[----:B------:R-:W-:Y:S01]  /*56df0*/  IMAD.IADD R159, R149, 0x1, R159 ;  /* 0x00000001959f7824 */ /* 0x000fe200078e029f */
[----:B------:R-:W-:Y:S01]  /*56e00*/  IADD3.X R149, PT, PT, RZ, RZ, RZ, P5, !PT ;  /* 0x000000ffff957210 */ /* 0x000fe20002ffe4ff */
[----:B------:R-:W-:Y:S01]  /*56e10*/  IMAD.WIDE.U32 R146, P5, R153, R158, R146 ;  /* 0x0000009e99927225 */ /* 0x000fe200078a0092 */
[----:B------:R-:W-:Y:S02]  /*56e20*/  IADD3 R138, P2, PT, R161, R134, RZ ;  /* 0x00000086a18a7210 */ /* 0x000fe40007f5e0ff */
[----:B------:R-:W-:Y:S02]  /*56e30*/  IADD3.X R142, PT, PT, R143, R81, R139, P4, P6 ;  /* 0x000000518f8e7210 */ /* 0x000fe400027ec48b */
[----:B------:R-:W-:Y:S01]  /*56e40*/  IADD3 R134, P6, PT, R67, R144, RZ ;  /* 0x0000009043867210 */ /* 0x000fe20007fde0ff */
[----:B------:R-:W-:Y:S01]  /*56e50*/  IMAD.X R81, RZ, RZ, RZ, P5 ;  /* 0x000000ffff517224 */ /* 0x000fe200028e06ff */
[----:B------:R-:W-:Y:S01]  /*56e60*/  MOV R148, R145 ;  /* 0x0000009100947202 */ /* 0x000fe20000000f00 */
[----:B------:R-:W-:Y:S01]  /*56e70*/  IMAD.MOV.U32 R80, RZ, RZ, R147 ;  /* 0x000000ffff507224 */ /* 0x000fe200078e0093 */
[----:B------:R-:W-:-:S02]  /*56e80*/  IADD3 R140, P5, PT, R141, R146, RZ ;  /* 0x000000928d8c7210 */ /* 0x000fc40007fbe0ff */
[----:B------:R-:W-:Y:S02]  /*56e90*/  IADD3.X R134, P4, PT, R134, R155, RZ, P0, !PT ;  /* 0x0000009b86867210 */ /* 0x000fe4000079e4ff */
[----:B------:R-:W-:Y:S01]  /*56ea0*/  SHF.L.W.U32.HI R67, R66, 0xd, R163 ;  /* 0x0000000d42437819 */ /* 0x000fe20000010ea3 */
[----:B------:R-:W-:Y:S01]  /*56eb0*/  IMAD.WIDE.U32.X R148, R151, R158, R148, P6 ;  /* 0x0000009e97947225 */ /* 0x000fe200030e0494 */
[----:B------:R-:W-:Y:S02]  /*56ec0*/  IADD3 R139, P0, PT, R78, R136, RZ ;  /* 0x000000884e8b7210 */ /* 0x000fe40007f1e0ff */
[----:B------:R-:W-:Y:S01]  /*56ed0*/  IADD3.X R157, P1, PT, R134, R157, RZ, P1, !PT ;  /* 0x0000009d869d7210 */ /* 0x000fe20000f3e4ff */
[----:B------:R-:W-:Y:S01]  /*56ee0*/  IMAD.WIDE.U32.X R80, R158, R158, R80, P5 ;  /* 0x0000009e9e507225 */ /* 0x000fe200028e0450 */
[----:B------:R-:W-:Y:S02]  /*56ef0*/  SHF.L.W.U32.HI R78, R163, 0xd, R142 ;  /* 0x0000000da34e7819 */ /* 0x000fe40000010e8e */
[----:B------:R-:W-:Y:S01]  /*56f00*/  IADD3 R188, P5, PT, R67, R188, RZ ;  /* 0x000000bc43bc7210 */ /* 0x000fe20007fbe0ff */
[----:B------:R-:W-:Y:S01]  /*56f10*/  IMAD.IADD R152, R135, 0x1, R152 ;  /* 0x0000000187987824 */ /* 0x000fe200078e0298 */
[----:B------:R-:W-:Y:S01]  /*56f20*/  IADD3.X R76, P4, P6, R76, R72, R148, P1, P4 ;  /* 0x000000484c4c7210 */ /* 0x000fe20000e88494 */
[----:B------:R-:W-:Y:S01]  /*56f30*/  IMAD.WIDE.U32 R134, R75, R150, RZ ;  /* 0x000000964b867225 */ /* 0x000fe200078e00ff */
[----:B------:R-:W-:-:S02]  /*56f40*/  IADD3.X R67, P5, PT, R78, R157, RZ, P5, !PT ;  /* 0x0000009d4e437210 */ /* 0x000fc40002fbe4ff */
[----:B------:R-:W-:Y:S01]  /*56f50*/  IADD3.X R77, PT, PT, R77, R73, R149, P4, P6 ;  /* 0x000000494d4d7210 */ /* 0x000fe200027ec495 */
[----:B------:R-:W-:Y:S01]  /*56f60*/  IMAD.IADD R154, R79, 0x1, R154 ;  /* 0x000000014f9a7824 */ /* 0x000fe200078e029a */
[----:B------:R-:W-:Y:S01]  /*56f70*/  IADD3 R79, P1, PT, R60, R74, RZ ;  /* 0x0000004a3c4f7210 */ /* 0x000fe20007f3e0ff */
[CCC-:B------:R-:W-:Y:S01]  /*56f80*/  IMAD R143, R151.reuse, R103.reuse, R134.reuse ;  /* 0x00000067978f7224 */ /* 0x1c0fe200078e0286 */
[----:B------:R-:W-:Y:S01]  /*56f90*/  IADD3.X R60, P5, PT, RZ, R76, RZ, P5, !PT ;  /* 0x0000004cff3c7210 */ /* 0x000fe20002fbe4ff */
[----:B------:R-:W-:Y:S01]  /*56fa0*/  IMAD.WIDE.U32 R134, P6, R151, R103, R134 ;  /* 0x0000006797867225 */ /* 0x000fe200078c0086 */
[----:B------:R-:W-:-:S03]  /*56fb0*/  IADD3 R141, PT, PT, R59, R108, RZ ;  /* 0x0000006c3b8d7210 */ /* 0x000fc60007ffe0ff */
[----:B------:R-:W-:Y:S01]  /*56fc0*/  IMAD.WIDE.U32 R72, R103, R150, RZ ;  /* 0x0000009667487225 */ /* 0x000fe200078e00ff */
[----:B------:R-:W-:Y:S02]  /*56fd0*/  IADD3 R160, PT, PT, R61, R160, RZ ;  /* 0x000000a03da07210 */ /* 0x000fe40007ffe0ff */
[----:B------:R-:W-:Y:S01]  /*56fe0*/  IADD3 R139, P4, PT, R139, R58, RZ ;  /* 0x0000003a8b8b7210 */ /* 0x000fe20007f9e0ff */
[----:B------:R-:W-:Y:S01]  /*56ff0*/  IMAD.X R59, RZ, RZ, RZ, P6 ;  /* 0x000000ffff3b7224 */ /* 0x000fe200030e06ff */
[----:B------:R-:W-:Y:S01]  /*57000*/  IADD3 RZ, P6, PT, R73, R134, RZ ;  /* 0x0000008649ff7210 */ /* 0x000fe20007fde0ff */
[----:B------:R-:W-:Y:S01]  /*57010*/  IMAD.X R103, RZ, RZ, R77, P5 ;  /* 0x000000ffff677224 */ /* 0x000fe200028e064d */
[----:B------:R-:W-:Y:S01]  /*57020*/  IADD3 R134, P5, PT, R79, R72, RZ ;  /* 0x000000484f867210 */ /* 0x000fe20007fbe0ff */
[----:B------:R-:W-:Y:S01]  /*57030*/  IMAD.IADD R74, R73, 0x1, R143 ;  /* 0x00000001494a7824 */ /* 0x000fe200078e028f */
[----:B------:R-:W-:Y:S01]  /*57040*/  IADD3.X R61, P3, PT, R140, R159, RZ, P3, !PT ;  /* 0x0000009f8c3d7210 */ /* 0x000fe20001f7e4ff */
[----:B------:R-:W-:Y:S01]  /*57050*/  IMAD.MOV.U32 R58, RZ, RZ, R135 ;  /* 0x000000ffff3a7224 */ /* 0x000fe200078e0087 */
[----:B------:R-:W-:-:S02]  /*57060*/  IADD3.X R72, P0, PT, R137, R154, RZ, P0, !PT ;  /* 0x0000009a89487210 */ /* 0x000fc4000071e4ff */
[----:B------:R-:W-:Y:S02]  /*57070*/  IADD3.X R51, P1, PT, R51, R160, RZ, P1, !PT ;  /* 0x000000a033337210 */ /* 0x000fe40000f3e4ff */
[----:B------:R-:W-:Y:S01]  /*57080*/  SHF.L.W.U32.HI R159, R67, 0xd, R60 ;  /* 0x0000000d439f7819 */ /* 0x000fe20000010e3c */
[----:B------:R-:W-:Y:S01]  /*57090*/  IMAD.WIDE.U32.X R58, R151, R75, R58, P6 ;  /* 0x0000004b973a7225 */ /* 0x000fe200030e043a */
[----:B------:R-:W-:Y:S02]  /*570a0*/  IADD3.X R108, P2, PT, R61, R152, RZ, P2, !PT ;  /* 0x000000983d6c7210 */ /* 0x000fe4000175e4ff */
[----:B------:R-:W-:Y:S02]  /*570b0*/  IADD3.X R72, P4, PT, R72, R141, RZ, P4, !PT ;  /* 0x0000008d48487210 */ /* 0x000fe4000279e4ff */
[----:B------:R-:W-:Y:S02]  /*570c0*/  IADD3.X R77, P6, PT, R51, R74, RZ, P5, !PT ;  /* 0x0000004a334d7210 */ /* 0x000fe40002fde4ff */
[----:B------:R-:W-:-:S02]  /*570d0*/  IADD3 R159, P5, PT, R159, R138, RZ ;  /* 0x0000008a9f9f7210 */ /* 0x000fc40007fbe0ff */
[----:B------:R-:W-:Y:S02]  /*570e0*/  SHF.L.W.U32.HI R51, R60, 0xd, R103 ;  /* 0x0000000d3c337819 */ /* 0x000fe40000010e67 */
[----:B------:R-:W-:Y:S02]  /*570f0*/  IADD3.X R56, P3, P2, R62, R56, R80, P2, P3 ;  /* 0x000000383e387210 */ /* 0x000fe40001266450 */
[----:B------:R-:W-:Y:S02]  /*57100*/  IADD3.X R61, P0, P4, R68, R70, R52, P4, P0 ;  /* 0x00000046443d7210 */ /* 0x000fe40002400434 */
[----:B------:R-:W-:Y:S02]  /*57110*/  IADD3.X R108, P5, PT, R51, R108, RZ, P5, !PT ;  /* 0x0000006c336c7210 */ /* 0x000fe40002fbe4ff */
[----:B------:R-:W-:Y:S02]  /*57120*/  IADD3.X R76, P1, P6, R58, R64, R54, P6, P1 ;  /* 0x000000403a4c7210 */ /* 0x000fe40003622436 */
[----:B------:R-:W-:-:S02]  /*57130*/  IADD3.X R64, PT, PT, R63, R57, R81, P3, P2 ;  /* 0x000000393f407210 */ /* 0x000fc40001fe4451 */
[----:B------:R-:W-:Y:S02]  /*57140*/  IADD3.X R81, PT, PT, R69, R71, R53, P0, P4 ;  /* 0x0000004745517210 */ /* 0x000fe400007e8435 */
[----:B------:R-:W-:Y:S02]  /*57150*/  LEA.HI.X R53, P0, R103, R56, RZ, 0xd, P5 ;  /* 0x0000003867357211 */ /* 0x000fe40002816cff */
[----:B------:R-:W-:Y:S01]  /*57160*/  IADD3.X R80, PT, PT, R59, R65, R55, P1, P6 ;  /* 0x000000413b507210 */ /* 0x000fe20000fec437 */
[----:B------:R-:W-:Y:S01]  /*57170*/  IMAD.WIDE.U32 R68, R25, 0x13, RZ ;  /* 0x0000001319447825 */ /* 0x000fe200078e00ff */
[C---:B------:R-:W-:Y:S02]  /*57180*/  LOP3.LUT R65, R108.reuse, 0x7ffff, RZ, 0xc0, !PT ;  /* 0x0007ffff6c417812 */ /* 0x040fe400078ec0ff */
[----:B------:R-:W-:Y:S01]  /*57190*/  SHF.L.W.U32.HI R108, R108, 0xd, R53 ;  /* 0x0000000d6c6c7819 */ /* 0x000fe20000010e35 */
[----:B------:R-:W-:Y:S02]  /*571a0*/  IMAD.X R64, RZ, RZ, R64, P0 ;  /* 0x000000ffff407224 */ /* 0x000fe400000e0640 */
[----:B------:R-:W-:Y:S01]  /*571b0*/  IMAD R51, R27, 0x13, RZ ;  /* 0x000000131b337824 */ /* 0x000fe200078e02ff */
[----:B------:R-:W-:Y:S01]  /*571c0*/  IADD3 R108, P0, PT, R108, R139, RZ ;  /* 0x0000008b6c6c7210 */ /* 0x000fe20007f1e0ff */
[----:B------:R-:W-:Y:S01]  /*571d0*/  IMAD.WIDE.U32 R70, R26, 0x13, RZ ;  /* 0x000000131a467825 */ /* 0x000fe200078e00ff */
[----:B------:R-:W-:-:S02]  /*571e0*/  SHF.L.W.U32.HI R53, R53, 0xd, R64 ;  /* 0x0000000d35357819 */ /* 0x000fc40000010e40 */
[----:B------:R-:W-:Y:S01]  /*571f0*/  IADD3 R51, PT, PT, R69, R51, RZ ;  /* 0x0000003345337210 */ /* 0x000fe20007ffe0ff */
[----:B------:R-:W-:Y:S02]  /*57200*/  IMAD R55, R28, 0x13, RZ ;  /* 0x000000131c377824 */ /* 0x000fe400078e02ff */
[----:B------:R-:W-:Y:S01]  /*57210*/  IMAD.WIDE.U32 R56, R65, R68, RZ ;  /* 0x0000004441387225 */ /* 0x000fe200078e00ff */
[----:B------:R-:W-:-:S03]  /*57220*/  IADD3.X R103, P0, PT, R53, R72, RZ, P0, !PT ;  /* 0x0000004835677210 */ /* 0x000fc6000071e4ff */
[----:B------:R-:W-:Y:S01]  /*57230*/  IMAD.IADD R52, R71, 0x1, R55 ;  /* 0x0000000147347824 */ /* 0x000fe200078e0237 */
[----:B------:R-:W-:Y:S01]  /*57240*/  LEA.HI.X R64, P0, R64, R61, RZ, 0xd, P0 ;  /* 0x0000003d40407211 */ /* 0x000fe20000016cff */
[----:B------:R-:W-:-:S04]  /*57250*/  IMAD.WIDE.U32 R54, R65, R70, RZ ;  /* 0x0000004641367225 */ /* 0x000fc800078e00ff */
[CCC-:B------:R-:W-:Y:S02]  /*57260*/  IMAD R187, R159.reuse, R51.reuse, R56.reuse ;  /* 0x000000339fbb7224 */ /* 0x1c0fe400078e0238 */
[----:B------:R-:W-:-:S04]  /*57270*/  IMAD.WIDE.U32 R56, P1, R159, R51, R56 ;  /* 0x000000339f387225 */ /* 0x000fc80007820038 */
[----:B------:R-:W-:-:S04]  /*57280*/  IMAD.WIDE.U32 R170, R159, R68, RZ ;  /* 0x000000449faa7225 */ /* 0x000fc800078e00ff */
[----:B------:R-:W-:Y:S01]  /*57290*/  IMAD.WIDE.U32 R60, R65, R114, RZ ;  /* 0x00000072413c7225 */ /* 0x000fe200078e00ff */
[----:B------:R-:W-:-:S03]  /*572a0*/  IADD3 RZ, P2, PT, R171, R56, RZ ;  /* 0x00000038abff7210 */ /* 0x000fc60007f5e0ff */
[CCC-:B------:R-:W-:Y:S01]  /*572b0*/  IMAD R190, R159.reuse, R52.reuse, R54.reuse ;  /* 0x000000349fbe7224 */ /* 0x1c0fe200078e0236 */
[----:B------:R-:W-:Y:S01]  /*572c0*/  IADD3.X R59, PT, PT, RZ, RZ, RZ, P1, !PT ;  /* 0x000000ffff3b7210 */ /* 0x000fe20000ffe4ff */
[----:B------:R-:W-:-:S04]  /*572d0*/  IMAD.WIDE.U32 R54, P3, R159, R52, R54 ;  /* 0x000000349f367225 */ /* 0x000fc80007860036 */
[----:B------:R-:W-:-:S04]  /*572e0*/  IMAD.WIDE.U32 R138, R159, R70, RZ ;  /* 0x000000469f8a7225 */ /* 0x000fc800078e00ff */
[----:B------:R-:W-:Y:S02]  /*572f0*/  IMAD.MOV.U32 R58, RZ, RZ, R57 ;  /* 0x000000ffff3a7224 */ /* 0x000fe400078e0039 */
[----:B------:R-:W-:-:S04]  /*57300*/  IMAD.WIDE.U32 R56, R65, R23, RZ ;  /* 0x0000001741387225 */ /* 0x000fc800078e00ff */
[CCC-:B------:R-:W-:Y:S02]  /*57310*/  IMAD R192, R159.reuse, R29.reuse, R60.reuse ;  /* 0x0000001d9fc07224 */ /* 0x1c0fe400078e023c */
[----:B------:R-:W-:-:S04]  /*57320*/  IMAD.WIDE.U32 R60, P1, R159, R29, R60 ;  /* 0x0000001d9f3c7225 */ /* 0x000fc8000782003c */
[----:B------:R-:W-:Y:S01]  /*57330*/  IMAD.X R75, RZ, RZ, RZ, P3 ;  /* 0x000000ffff4b7224 */ /* 0x000fe200018e06ff */
[----:B------:R-:W-:Y:S01]  /*57340*/  IADD3 RZ, P3, PT, R139, R54, RZ ;  /* 0x000000368bff7210 */ /* 0x000fe20007f7e0ff */
[----:B------:R-:W-:-:S04]  /*57350*/  IMAD.WIDE.U32 R62, R65, R30, RZ ;  /* 0x0000001e413e7225 */ /* 0x000fc800078e00ff */
[----:B------:R-:W-:Y:S02]  /*57360*/  IMAD.X R167, RZ, RZ, RZ, P1 ;  /* 0x000000ffffa77224 */ /* 0x000fe400008e06ff */
[CCC-:B------:R-:W-:Y:S02]  /*57370*/  IMAD R54, R159.reuse, R24.reuse, R56.reuse ;  /* 0x000000189f367224 */ /* 0x1c0fe400078e0238 */
[----:B------:R-:W-:Y:S01]  /*57380*/  IMAD.WIDE.U32 R56, P1, R159, R24, R56 ;  /* 0x000000189f387225 */ /* 0x000fe20007820038 */
[----:B------:R-:W-:-:S03]  /*57390*/  MOV R74, R55 ;  /* 0x00000037004a7202 */ /* 0x000fc60000000f00 */
[C-C-:B------:R-:W-:Y:S01]  /*573a0*/  IMAD R53, R159.reuse, R31, R62.reuse ;  /* 0x0000001f9f357224 */ /* 0x140fe200078e023e */
[----:B------:R-:W-:Y:S01]  /*573b0*/  MOV R160, R57 ;  /* 0x0000003900a07202 */ /* 0x000fe20000000f00 */
[----:B------:R-:W-:Y:S01]  /*573c0*/  IMAD.WIDE.U32 R62, P4, R159, R31, R62 ;  /* 0x0000001f9f3e7225 */ /* 0x000fe2000788003e */
[----:B------:R-:W-:-:S03]  /*573d0*/  SHF.L.W.U32.HI R55, R103, 0xd, R64 ;  /* 0x0000000d67377819 */ /* 0x000fc60000010e40 */
[----:B------:R-:W-:-:S04]  /*573e0*/  IMAD.WIDE.U32 R78, R159, R114, RZ ;  /* 0x000000729f4e7225 */ /* 0x000fc800078e00ff */
[----:B------:R-:W-:-:S04]  /*573f0*/  IMAD.WIDE.U32 R146, R159, R30, RZ ;  /* 0x0000001e9f927225 */ /* 0x000fc800078e00ff */
[----:B------:R-:W-:-:S04]  /*57400*/  IMAD.WIDE.U32 R158, R159, R23, RZ ;  /* 0x000000179f9e7225 */ /* 0x000fc800078e00ff */
[----:B------:R-:W-:Y:S01]  /*57410*/  IMAD.X R57, RZ, RZ, R81, P0 ;  /* 0x000000ffff397224 */ /* 0x000fe200000e0651 */
[----:B------:R-:W-:Y:S01]  /*57420*/  IADD3 RZ, P5, PT, R79, R60, RZ ;  /* 0x0000003c4fff7210 */ /* 0x000fe20007fbe0ff */
[----:B------:R-:W-:Y:S01]  /*57430*/  IMAD.X R161, RZ, RZ, RZ, P1 ;  /* 0x000000ffffa17224 */ /* 0x000fe200008e06ff */
[----:B------:R-:W-:Y:S01]  /*57440*/  IADD3 RZ, P6, PT, R159, R56, RZ ;  /* 0x000000389fff7210 */ /* 0x000fe20007fde0ff */
[----:B------:R-:W-:Y:S01]  /*57450*/  IMAD.WIDE.U32 R72, R23, 0x13, RZ ;  /* 0x0000001317487825 */ /* 0x000fe200078e00ff */
[----:B------:R-:W-:Y:S02]  /*57460*/  LOP3.LUT R103, R103, 0x7ffff, RZ, 0xc0, !PT ;  /* 0x0007ffff67677812 */ /* 0x000fe400078ec0ff */
[----:B------:R-:W-:Y:S02]  /*57470*/  IADD3 R56, P1, PT, R55, R134, RZ ;  /* 0x0000008637387210 */ /* 0x000fe40007f3e0ff */
[----:B------:R-:W-:Y:S01]  /*57480*/  SHF.L.W.U32.HI R60, R64, 0xd, R57 ;  /* 0x0000000d403c7819 */ /* 0x000fe20000010e39 */
[----:B------:R-:W-:Y:S01]  /*57490*/  IMAD.X R153, RZ, RZ, RZ, P4 ;  /* 0x000000ffff997224 */ /* 0x000fe200020e06ff */
[----:B------:R-:W-:Y:S01]  /*574a0*/  MOV R166, R61 ;  /* 0x0000003d00a67202 */ /* 0x000fe20000000f00 */
[----:B------:R-:W-:Y:S01]  /*574b0*/  IMAD R61, R24, 0x13, RZ ;  /* 0x00000013183d7824 */ /* 0x000fe200078e02ff */
[----:B------:R-:W-:Y:S01]  /*574c0*/  IADD3 RZ, P4, PT, R147, R62, RZ ;  /* 0x0000003e93ff7210 */ /* 0x000fe20007f9e0ff */
[----:B------:R-:W-:Y:S01]  /*574d0*/  IMAD.MOV.U32 R152, RZ, RZ, R63 ;  /* 0x000000ffff987224 */ /* 0x000fe200078e003f */
[----:B------:R-:W-:Y:S01]  /*574e0*/  IADD3.X R135, P0, PT, R60, R77, RZ, P1, !PT ;  /* 0x0000004d3c877210 */ /* 0x000fe20000f1e4ff */
[----:B------:R-:W-:-:S03]  /*574f0*/  IMAD.WIDE.U32 R62, R103, R72, RZ ;  /* 0x00000048673e7225 */ /* 0x000fc600078e00ff */
[----:B------:R-:W-:Y:S01]  /*57500*/  LEA.HI.X R76, P0, R57, R76, RZ, 0xd, P0 ;  /* 0x0000004c394c7211 */ /* 0x000fe20000016cff */
[----:B------:R-:W-:Y:S02]  /*57510*/  IMAD.IADD R214, R73, 0x1, R61 ;  /* 0x0000000149d67824 */ /* 0x000fe400078e023d */
[----:B------:R-:W-:-:S04]  /*57520*/  IMAD.WIDE.U32.X R58, R65, R51, R58, P2 ;  /* 0x00000033413a7225 */ /* 0x000fc800010e043a */
[----:B------:R-:W-:-:S04]  /*57530*/  IMAD.WIDE.U32.X R74, R65, R52, R74, P3 ;  /* 0x00000034414a7225 */ /* 0x000fc800018e044a */
[----:B------:R-:W-:-:S04]  /*57540*/  IMAD.WIDE.U32.X R166, R65, R29, R166, P5 ;  /* 0x0000001d41a67225 */ /* 0x000fc800028e04a6 */
[----:B------:R-:W-:-:S04]  /*57550*/  IMAD.WIDE.U32.X R152, R65, R31, R152, P4 ;  /* 0x0000001f41987225 */ /* 0x000fc800020e0498 */
[----:B------:R-:W-:-:S04]  /*57560*/  IMAD.WIDE.U32.X R160, R65, R24, R160, P6 ;  /* 0x0000001841a07225 */ /* 0x000fc800030e04a0 */
[----:B------:R-:W-:-:S04]  /*57570*/  IMAD.WIDE.U32 R64, P2, R108, R214, R62 ;  /* 0x000000d66c407225 */ /* 0x000fc8000784003e */
[C---:B------:R-:W-:Y:S02]  /*57580*/  IMAD R55, R108.reuse, R214, R62 ;  /* 0x000000d66c377224 */ /* 0x040fe400078e023e */
[----:B------:R-:W-:Y:S01]  /*57590*/  IMAD.WIDE.U32 R62, R108, R72, RZ ;  /* 0x000000486c3e7225 */ /* 0x000fe200078e00ff */
[----:B------:R-:W-:-:S03]  /*575a0*/  IADD3.X R181, PT, PT, RZ, RZ, RZ, P2, !PT ;  /* 0x000000ffffb57210 */ /* 0x000fc600017fe4ff */
[----:B------:R-:W-:Y:S01]  /*575b0*/  IMAD.X R57, RZ, RZ, R80, P0 ;  /* 0x000000ffff397224 */ /* 0x000fe200000e0650 */
[----:B------:R-:W-:Y:S01]  /*575c0*/  IADD3 RZ, P2, PT, R63, R64, RZ ;  /* 0x000000403fff7210 */ /* 0x000fe20007f5e0ff */
[----:B------:R-:W-:Y:S01]  /*575d0*/  IMAD.WIDE.U32 R60, R103, R68, RZ ;  /* 0x00000044673c7225 */ /* 0x000fe200078e00ff */
[----:B------:R-:W-:Y:S02]  /*575e0*/  LOP3.LUT R157, R66, 0x7ffff, RZ, 0xc0, !PT ;  /* 0x0007ffff429d7812 */ /* 0x000fe400078ec0ff */
[----:B------:R-:W-:Y:S02]  /*575f0*/  SHF.L.W.U32.HI R64, R76, 0xd, R57 ;  /* 0x0000000d4c407819 */ /* 0x000fe40000010e39 */
[----:B------:R-:W-:Y:S01]  /*57600*/  SHF.L.W.U32.HI R57, R135, 0xd, R76 ;  /* 0x0000000d87397819 */ /* 0x000fe20000010e4c */
[CCC-:B------:R-:W-:Y:S02]  /*57610*/  IMAD R189, R108.reuse, R51.reuse, R60.reuse ;  /* 0x000000336cbd7224 */ /* 0x1c0fe400078e023c */
[----:B------:R-:W-:-:S04]  /*57620*/  IMAD.WIDE.U32 R60, P1, R108, R51, R60 ;  /* 0x000000336c3c7225 */ /* 0x000fc8000782003c */
[----:B------:R-:W-:-:S04]  /*57630*/  IMAD.WIDE.U32 R142, R108, R68, RZ ;  /* 0x000000446c8e7225 */ /* 0x000fc800078e00ff */
[----:B------:R-:W-:Y:S01]  /*57640*/  IMAD.WIDE.U32 R80, R103, R70, RZ ;  /* 0x0000004667507225 */ /* 0x000fe200078e00ff */
[----:B------:R-:W-:-:S03]  /*57650*/  IADD3 RZ, P3, PT, R143, R60, RZ ;  /* 0x0000003c8fff7210 */ /* 0x000fc60007f7e0ff */
[----:B------:R-:W-:-:S04]  /*57660*/  IMAD.WIDE.U32 R156, R57, 0x13, R156 ;  /* 0x00000013399c7825 */ /* 0x000fc800078e009c */
[----:B------:R-:W-:Y:S02]  /*57670*/  IMAD R57, R64, 0x13, RZ ;  /* 0x0000001340397824 */ /* 0x000fe400078e02ff */
[----:B------:R-:W-:Y:S02]  /*57680*/  IMAD.MOV.U32 R150, RZ, RZ, R61 ;  /* 0x000000ffff967224 */ /* 0x000fe400078e003d */
[----:B------:R-:W-:-:S04]  /*57690*/  IMAD.WIDE.U32 R60, P0, R108, R52, R80 ;  /* 0x000000346c3c7225 */ /* 0x000fc80007800050 */
[----:B------:R-:W-:-:S04]  /*576a0*/  IMAD.WIDE.U32 R164, R108, R70, RZ ;  /* 0x000000466ca47225 */ /* 0x000fc800078e00ff */
[----:B------:R-:W-:Y:S01]  /*576b0*/  IMAD.IADD R81, R157, 0x1, R57 ;  /* 0x000000019d517824 */ /* 0x000fe200078e0239 */
[----:B------:R-:W-:Y:S01]  /*576c0*/  LOP3.LUT R57, R135, 0x7ffff, RZ, 0xc0, !PT ;  /* 0x0007ffff87397812 */ /* 0x000fe200078ec0ff */
[----:B------:R-:W-:Y:S01]  /*576d0*/  IMAD.MOV.U32 R76, RZ, RZ, R61 ;  /* 0x000000ffff4c7224 */ /* 0x000fe200078e003d */
[----:B------:R-:W-:Y:S01]  /*576e0*/  IADD3 RZ, P5, PT, R165, R60, RZ ;  /* 0x0000003ca5ff7210 */ /* 0x000fe20007fbe0ff */
[----:B------:R-:W-:Y:S02]  /*576f0*/  IMAD.IADD R241, R223, 0x1, R241 ;  /* 0x00000001dff17824 */ /* 0x000fe400078e02f1 */
[----:B------:R-:W-:Y:S01]  /*57700*/  IMAD.WIDE.U32 R60, R57, R222, RZ ;  /* 0x000000de393c7225 */ /* 0x000fe200078e00ff */
[----:B------:R-:W-:Y:S02]  /*57710*/  IADD3.X R151, PT, PT, RZ, RZ, RZ, P1, !PT ;  /* 0x000000ffff977210 */ /* 0x000fe40000ffe4ff */
[C---:B------:R-:W-:Y:S01]  /*57720*/  LOP3.LUT R66, R81.reuse, 0x7ffff, RZ, 0xc0, !PT ;  /* 0x0007ffff51427812 */ /* 0x040fe200078ec0ff */
[----:B------:R-:W-:Y:S01]  /*57730*/  IMAD.WIDE.U32 R184, R24, R156, RZ ;  /* 0x0000009c18b87225 */ /* 0x000fe200078e00ff */
[----:B------:R-:W-:-:S02]  /*57740*/  LEA.HI R188, P1, R81, R188, RZ, 0xd ;  /* 0x000000bc51bc7211 */ /* 0x000fc400078368ff */
[----:B------:R-:W-:Y:S01]  /*57750*/  LOP3.LUT R191, R67, 0x7ffff, RZ, 0xc0, !PT ;  /* 0x0007ffff43bf7812 */ /* 0x000fe200078ec0ff */
[----:B------:R-:W-:Y:S01]  /*57760*/  IMAD.WIDE.U32 R136, R27, R156, RZ ;  /* 0x0000009c1b887225 */ /* 0x000fe200078e00ff */
[----:B------:R-:W-:-:S03]  /*57770*/  IADD3.X R77, PT, PT, RZ, RZ, RZ, P0, !PT ;  /* 0x000000ffff4d7210 */ /* 0x000fc600007fe4ff */
[----:B------:R-:W-:Y:S02]  /*57780*/  IMAD R157, R56, R241, R60 ;  /* 0x000000f1389d7224 */ /* 0x000fe400078e023c */
[----:B------:R-:W-:Y:S01]  /*57790*/  IMAD.WIDE.U32 R140, R28, R156, RZ ;  /* 0x0000009c1c8c7225 */ /* 0x000fe200078e00ff */
[----:B------:R-:W-:-:S03]  /*577a0*/  IADD3.X R191, PT, PT, RZ, R191, RZ, P1, !PT ;  /* 0x000000bfffbf7210 */ /* 0x000fc60000ffe4ff */
[----:B------:R-:W-:-:S04]  /*577b0*/  IMAD.WIDE.U32 R60, P4, R56, R241, R60 ;  /* 0x000000f1383c7225 */ /* 0x000fc8000788003c */
[----:B------:R-:W-:Y:S02]  /*577c0*/  IMAD.MOV.U32 R180, RZ, RZ, R65 ;  /* 0x000000ffffb47224 */ /* 0x000fe400078e0041 */
[----:B------:R-:W-:-:S04]  /*577d0*/  IMAD.WIDE.U32 R64, P0, R66, R23, R184 ;  /* 0x0000001742407225 */ /* 0x000fc800078000b8 */
[C---:B------:R-:W-:Y:S02]  /*577e0*/  IMAD R186, R66.reuse, R25, R136 ;  /* 0x0000001942ba7224 */ /* 0x040fe400078e0288 */
[----:B------:R-:W-:-:S04]  /*577f0*/  IMAD.WIDE.U32 R176, R66, R114, RZ ;  /* 0x0000007242b07225 */ /* 0x000fc800078e00ff */
[----:B------:R-:W-:-:S04]  /*57800*/  IMAD.WIDE.U32 R148, R23, R156, RZ ;  /* 0x0000009c17947225 */ /* 0x000fc800078e00ff */
[----:B------:R-:W-:Y:S02]  /*57810*/  IMAD.X R67, RZ, RZ, RZ, P4 ;  /* 0x000000ffff437224 */ /* 0x000fe400020e06ff */
[----:B------:R-:W-:-:S04]  /*57820*/  IMAD.WIDE.U32 R136, P1, R66, R25, R136 ;  /* 0x0000001942887225 */ /* 0x000fc80007820088 */
[C---:B------:R-:W-:Y:S02]  /*57830*/  IMAD R81, R66.reuse, R26, R140 ;  /* 0x0000001a42517224 */ /* 0x040fe400078e028c */
[----:B------:R-:W-:Y:S01]  /*57840*/  IMAD.WIDE.U32 R174, R66, R30, RZ ;  /* 0x0000001e42ae7225 */ /* 0x000fe200078e00ff */
[----:B------:R-:W-:-:S03]  /*57850*/  IADD3.X R169, PT, PT, RZ, RZ, RZ, P0, !PT ;  /* 0x000000ffffa97210 */ /* 0x000fc600007fe4ff */
[----:B------:R-:W-:Y:S01]  /*57860*/  IMAD.WIDE.U32 R140, P4, R66, R26, R140 ;  /* 0x0000001a428c7225 */ /* 0x000fe2000788008c */
[----:B------:R-:W-:-:S03]  /*57870*/  IADD3 RZ, P0, PT, R149, R64, RZ ;  /* 0x0000004095ff7210 */ /* 0x000fc60007f1e0ff */
[CCC-:B------:R-:W-:Y:S02]  /*57880*/  IMAD R185, R29.reuse, R156.reuse, R176.reuse ;  /* 0x0000009c1db97224 */ /* 0x1c0fe400078e02b0 */
[----:B------:R-:W-:Y:S02]  /*57890*/  IMAD.X R155, RZ, RZ, RZ, P1 ;  /* 0x000000ffff9b7224 */ /* 0x000fe400008e06ff */
[----:B------:R-:W-:Y:S02]  /*578a0*/  IMAD.MOV.U32 R168, RZ, RZ, R65 ;  /* 0x000000ffffa87224 */ /* 0x000fe400078e0041 */
[----:B------:R-:W-:-:S04]  /*578b0*/  IMAD.WIDE.U32 R176, P1, R29, R156, R176 ;  /* 0x0000009c1db07225 */ /* 0x000fc800078200b0 */
[----:B------:R-:W-:Y:S02]  /*578c0*/  IMAD.X R163, RZ, RZ, RZ, P4 ;  /* 0x000000ffffa37224 */ /* 0x000fe400020e06ff */
[----:B------:R-:W-:-:S04]  /*578d0*/  IMAD.WIDE.U32 R172, R25, R156, RZ ;  /* 0x0000009c19ac7225 */ /* 0x000fc800078e00ff */
[----:B------:R-:W-:-:S04]  /*578e0*/  IMAD.WIDE.U32 R144, R26, R156, RZ ;  /* 0x0000009c1a907225 */ /* 0x000fc800078e00ff */
[----:B------:R-:W-:Y:S01]  /*578f0*/  IMAD.WIDE.U32 R64, P4, R31, R156, R174 ;  /* 0x0000009c1f407225 */ /* 0x000fe200078800ae */
[----:B------:R-:W-:-:S03]  /*57900*/  IADD3.X R135, PT, PT, RZ, RZ, RZ, P1, !PT ;  /* 0x000000ffff877210 */ /* 0x000fc60000ffe4ff */
[----:B------:R-:W-:Y:S01]  /*57910*/  IMAD.MOV.U32 R154, RZ, RZ, R137 ;  /* 0x000000ffff9a7224 */ /* 0x000fe200078e0089 */
[----:B------:R-:W-:Y:S01]  /*57920*/  IADD3 RZ, P1, PT, R173, R136, RZ ;  /* 0x00000088adff7210 */ /* 0x000fe20007f3e0ff */
[----:B------:R-:W-:Y:S01]  /*57930*/  IMAD.X R137, RZ, RZ, RZ, P4 ;  /* 0x000000ffff897224 */ /* 0x000fe200020e06ff */
[----:B------:R-:W-:Y:S01]  /*57940*/  IADD3 RZ, P4, PT, R145, R140, RZ ;  /* 0x0000008c91ff7210 */ /* 0x000fe20007f9e0ff */
[----:B------:R-:W-:Y:S01]  /*57950*/  IMAD.WIDE.U32 R178, R156, R114, RZ ;  /* 0x000000729cb27225 */ /* 0x000fe200078e00ff */
[----:B------:R-:W-:-:S03]  /*57960*/  MOV R162, R141 ;  /* 0x0000008d00a27202 */ /* 0x000fc60000000f00 */
[----:B------:R-:W-:-:S04]  /*57970*/  IMAD.WIDE.U32 R140, R156, R30, RZ ;  /* 0x0000001e9c8c7225 */ /* 0x000fc800078e00ff */
[----:B------:R-:W-:Y:S01]  /*57980*/  IMAD.WIDE.U32.X R168, R66, R24, R168, P0 ;  /* 0x0000001842a87225 */ /* 0x000fe200000e04a8 */
[----:B------:R-:W-:-:S03]  /*57990*/  IADD3 RZ, P0, PT, R179, R176, RZ ;  /* 0x000000b0b3ff7210 */ /* 0x000fc60007f1e0ff */
[----:B------:R-:W-:Y:S02]  /*579a0*/  IMAD.MOV.U32 R134, RZ, RZ, R177 ;  /* 0x000000ffff867224 */ /* 0x000fe400078e00b1 */
[----:B------:R-:W-:Y:S01]  /*579b0*/  IMAD.WIDE.U32.X R154, R66, R27, R154, P1 ;  /* 0x0000001b429a7225 */ /* 0x000fe200008e049a */
[----:B------:R-:W-:-:S03]  /*579c0*/  IADD3 RZ, P1, PT, R141, R64, RZ ;  /* 0x000000408dff7210 */ /* 0x000fc60007f3e0ff */
[----:B------:R-:W-:-:S04]  /*579d0*/  IMAD.WIDE.U32 R176, R191, R70, RZ ;  /* 0x00000046bfb07225 */ /* 0x000fc800078e00ff */
[----:B------:R-:W-:Y:S02]  /*579e0*/  IMAD.MOV.U32 R136, RZ, RZ, R65 ;  /* 0x000000ffff887224 */ /* 0x000fe400078e0041 */
[----:B------:R-:W-:-:S04]  /*579f0*/  IMAD.WIDE.U32 R182, R188, R70, RZ ;  /* 0x00000046bcb67225 */ /* 0x000fc800078e00ff */
[----:B------:R-:W-:-:S04]  /*57a00*/  IMAD.WIDE.U32.X R136, R66, R31, R136, P1 ;  /* 0x0000001f42887225 */ /* 0x000fc800008e0488 */
[----:B------:R-:W-:-:S04]  /*57a10*/  IMAD.WIDE.U32 R64, R56, R222, RZ ;  /* 0x000000de38407225 */ /* 0x000fc800078e00ff */
[----:B------:R-:W-:-:S04]  /*57a20*/  IMAD.WIDE.U32 R176, P1, R188, R52, R176 ;  /* 0x00000034bcb07225 */ /* 0x000fc800078200b0 */
[----:B------:R-:W-:Y:S01]  /*57a30*/  IMAD.WIDE.U32.X R134, R66, R29, R134, P0 ;  /* 0x0000001d42867225 */ /* 0x000fe200000e0486 */
[----:B------:R-:W-:-:S03]  /*57a40*/  IADD3 R178, P0, PT, R178, R182, RZ ;  /* 0x000000b6b2b27210 */ /* 0x000fc60007f1e0ff */
[----:B------:R-:W-:Y:S02]  /*57a50*/  IMAD.IADD R185, R179, 0x1, R185 ;  /* 0x00000001b3b97824 */ /* 0x000fe400078e02b9 */
[C---:B------:R-:W-:Y:S02]  /*57a60*/  IMAD R184, R66.reuse, R23, R184 ;  /* 0x0000001742b87224 */ /* 0x040fe400078e02b8 */
[----:B------:R-:W-:Y:S01]  /*57a70*/  IMAD.WIDE.U32.X R162, R66, R28, R162, P4 ;  /* 0x0000001c42a27225 */ /* 0x000fe200020e04a2 */
[----:B------:R-:W-:Y:S02]  /*57a80*/  IADD3 RZ, P4, PT, R65, R60, RZ ;  /* 0x0000003c41ff7210 */ /* 0x000fe40007f9e0ff */
[----:B------:R-:W-:Y:S01]  /*57a90*/  MOV R66, R61 ;  /* 0x0000003d00427202 */ /* 0x000fe20000000f00 */
[----:B------:R-:W-:Y:S01]  /*57aa0*/  IMAD.X R179, RZ, RZ, RZ, P1 ;  /* 0x000000ffffb37224 */ /* 0x000fe200008e06ff */
[----:B------:R-:W-:Y:S01]  /*57ab0*/  IADD3 R182, P1, PT, R183, R176, RZ ;  /* 0x000000b0b7b67210 */ /* 0x000fe20007f3e0ff */
[----:B------:R-:W-:Y:S01]  /*57ac0*/  IMAD.WIDE.U32.X R60, R103, R214, R180, P2 ;  /* 0x000000d6673c7225 */ /* 0x000fe200010e04b4 */
[----:B------:R-:W-:-:S02]  /*57ad0*/  IADD3 R175, P2, PT, R178, R170, RZ ;  /* 0x000000aab2af7210 */ /* 0x000fc40007f5e0ff */
[----:B------:R-:W-:Y:S01]  /*57ae0*/  IADD3 R187, PT, PT, R171, R187, RZ ;  /* 0x000000bbabbb7210 */ /* 0x000fe20007ffe0ff */
[----:B------:R-:W-:Y:S01]  /*57af0*/  IMAD.MOV.U32 R178, RZ, RZ, R177 ;  /* 0x000000ffffb27224 */ /* 0x000fe200078e00b1 */
[----:B------:R-:W-:Y:S01]  /*57b00*/  IADD3.X R182, P0, PT, R182, R185, RZ, P0, !PT ;  /* 0x000000b9b6b67210 */ /* 0x000fe2000071e4ff */
[----:B------:R-:W-:Y:S02]  /*57b10*/  IMAD.IADD R55, R63, 0x1, R55 ;  /* 0x000000013f377824 */ /* 0x000fe400078e0237 */
[----:B------:R-:W-:Y:S01]  /*57b20*/  IMAD.WIDE.U32.X R170, R191, R52, R178, P1 ;  /* 0x00000034bfaa7225 */ /* 0x000fe200008e04b2 */
[----:B------:R-:W-:Y:S02]  /*57b30*/  IADD3 R175, P1, PT, R175, R62, RZ ;  /* 0x0000003eafaf7210 */ /* 0x000fe40007f3e0ff */
[----:B------:R-:W-:Y:S01]  /*57b40*/  IADD3.X R176, P2, PT, R182, R187, RZ, P2, !PT ;  /* 0x000000bbb6b07210 */ /* 0x000fe2000175e4ff */
[----:B------:R-:W-:Y:S01]  /*57b50*/  IMAD.WIDE.U32.X R62, R57, R241, R66, P4 ;  /* 0x000000f1393e7225 */ /* 0x000fe200020e0442 */
[----:B------:R-:W-:-:S02]  /*57b60*/  IADD3 R157, PT, PT, R65, R157, RZ ;  /* 0x0000009d419d7210 */ /* 0x000fc40007ffe0ff */
[----:B------:R-:W-:Y:S02]  /*57b70*/  IADD3 R64, P4, PT, R175, R64, RZ ;  /* 0x00000040af407210 */ /* 0x000fe40007f9e0ff */
[----:B------:R-:W-:Y:S01]  /*57b80*/  IADD3.X R176, P1, PT, R176, R55, RZ, P1, !PT ;  /* 0x00000037b0b07210 */ /* 0x000fe20000f3e4ff */
[----:B------:R-:W-:Y:S01]  /*57b90*/  IMAD R194, R31, R156, R174 ;  /* 0x0000009c1fc27224 */ /* 0x000fe200078e02ae */
[----:B------:R-:W-:Y:S02]  /*57ba0*/  IADD3.X R65, P0, P2, R58, R134, R170, P2, P0 ;  /* 0x000000863a417210 */ /* 0x000fe400012004aa */
[----:B------:R-:W-:Y:S01]  /*57bb0*/  IADD3.X R55, P4, PT, R176, R157, RZ, P4, !PT ;  /* 0x0000009db0377210 */ /* 0x000fe2000279e4ff */
[----:B------:R-:W-:Y:S01]  /*57bc0*/  IMAD.WIDE.U32 R156, R188, R30, RZ ;  /* 0x0000001ebc9c7225 */ /* 0x000fe200078e00ff */
[----:B------:R-:W-:-:S03]  /*57bd0*/  IADD3.X R171, PT, PT, R59, R135, R171, P0, P2 ;  /* 0x000000873bab7210 */ /* 0x000fc600007e44ab */
[----:B------:R-:W-:Y:S01]  /*57be0*/  IMAD.WIDE.U32 R66, R57, R72, RZ ;  /* 0x0000004839427225 */ /* 0x000fe200078e00ff */
[----:B------:R-:W-:Y:S02]  /*57bf0*/  IADD3.X R58, P1, P4, R62, R65, R60, P4, P1 ;  /* 0x000000413e3a7210 */ /* 0x000fe4000242243c */
[----:B------:R-:W-:Y:S01]  /*57c00*/  IADD3 R60, P2, PT, R148, R156, RZ ;  /* 0x0000009c943c7210 */ /* 0x000fe20007f5e0ff */
[----:B------:R-:W-:Y:S02]  /*57c10*/  IMAD.IADD R59, R149, 0x1, R184 ;  /* 0x00000001953b7824 */ /* 0x000fe400078e02b8 */
[----:B------:R-:W-:Y:S01]  /*57c20*/  IMAD.WIDE.U32 R148, R191, R114, RZ ;  /* 0x00000072bf947225 */ /* 0x000fe200078e00ff */
[----:B------:R-:W-:-:S03]  /*57c30*/  IADD3.X R61, PT, PT, R63, R171, R61, P1, P4 ;  /* 0x000000ab3f3d7210 */ /* 0x000fc60000fe843d */
[----:B------:R-:W-:-:S04]  /*57c40*/  IMAD.WIDE.U32 R134, P0, R56, R214, R66 ;  /* 0x000000d638867225 */ /* 0x000fc80007800042 */
[----:B------:R-:W-:-:S04]  /*57c50*/  IMAD.WIDE.U32 R180, R24, R188, RZ ;  /* 0x000000bc18b47225 */ /* 0x000fc800078e00ff */
[----:B------:R-:W-:Y:S02]  /*57c60*/  IMAD.X R171, RZ, RZ, RZ, P0 ;  /* 0x000000ffffab7224 */ /* 0x000fe400000e06ff */
[----:B------:R-:W-:-:S04]  /*57c70*/  IMAD.WIDE.U32 R148, P0, R188, R29, R148 ;  /* 0x0000001dbc947225 */ /* 0x000fc80007800094 */
[----:B------:R-:W-:-:S04]  /*57c80*/  IMAD.WIDE.U32 R184, R27, R188, RZ ;  /* 0x000000bc1bb87225 */ /* 0x000fc800078e00ff */
[----:B------:R-:W-:-:S04]  /*57c90*/  IMAD.WIDE.U32 R182, R23, R188, RZ ;  /* 0x000000bc17b67225 */ /* 0x000fc800078e00ff */
[----:B------:R-:W-:-:S04]  /*57ca0*/  IMAD.WIDE.U32 R180, P1, R191, R23, R180 ;  /* 0x00000017bfb47225 */ /* 0x000fc800078200b4 */
[----:B------:R-:W-:Y:S01]  /*57cb0*/  IMAD.WIDE.U32 R176, R191, R30, RZ ;  /* 0x0000001ebfb07225 */ /* 0x000fe200078e00ff */
[----:B------:R-:W-:Y:S02]  /*57cc0*/  IADD3 R62, PT, PT, R173, R186, RZ ;  /* 0x000000baad3e7210 */ /* 0x000fe40007ffe0ff */
[----:B------:R-:W-:Y:S01]  /*57cd0*/  IADD3.X R179, PT, PT, RZ, RZ, RZ, P0, !PT ;  /* 0x000000ffffb37210 */ /* 0x000fe200007fe4ff */
[----:B------:R-:W-:Y:S01]  /*57ce0*/  IMAD.X R187, RZ, RZ, RZ, P1 ;  /* 0x000000ffffbb7224 */ /* 0x000fe200008e06ff */
[----:B------:R-:W-:Y:S01]  /*57cf0*/  IADD3 R63, P6, PT, R172, R182, RZ ;  /* 0x000000b6ac3f7210 */ /* 0x000fe20007fde0ff */
[----:B------:R-:W-:Y:S01]  /*57d00*/  IMAD.MOV.U32 R186, RZ, RZ, R181 ;  /* 0x000000ffffba7224 */ /* 0x000fe200078e00b5 */
[----:B------:R-:W-:Y:S01]  /*57d10*/  IADD3 R65, P0, PT, R183, R180, RZ ;  /* 0x000000b4b7417210 */ /* 0x000fe20007f1e0ff */
[----:B------:R-:W-:-:S04]  /*57d20*/  IMAD.WIDE.U32 R184, P4, R191, R25, R184 ;  /* 0x00000019bfb87225 */ /* 0x000fc800078800b8 */
[----:B------:R-:W-:-:S04]  /*57d30*/  IMAD.WIDE.U32 R172, R25, R188, RZ ;  /* 0x000000bc19ac7225 */ /* 0x000fc800078e00ff */
[----:B------:R-:W-:-:S04]  /*57d40*/  IMAD.WIDE.U32 R176, P1, R188, R31, R176 ;  /* 0x0000001fbcb07225 */ /* 0x000fc800078200b0 */
[----:B------:R-:W-:Y:S01]  /*57d50*/  IMAD.WIDE.U32 R180, R188, R114, RZ ;  /* 0x00000072bcb47225 */ /* 0x000fe200078e00ff */
[----:B------:R-:W-:-:S03]  /*57d60*/  MOV R174, R185 ;  /* 0x000000b900ae7202 */ /* 0x000fc60000000f00 */
[----:B------:R-:W-:Y:S01]  /*57d70*/  IMAD.X R183, RZ, RZ, RZ, P1 ;  /* 0x000000ffffb77224 */ /* 0x000fe200008e06ff */
[----:B------:R-:W-:Y:S01]  /*57d80*/  IADD3 R67, P1, PT, R173, R184, RZ ;  /* 0x000000b8ad437210 */ /* 0x000fe20007f3e0ff */
[----:B------:R-:W-:Y:S01]  /*57d90*/  IMAD.WIDE.U32.X R186, R191, R24, R186, P0 ;  /* 0x00000018bfba7225 */ /* 0x000fe200000e04ba */
[----:B------:R-:W-:-:S03]  /*57da0*/  IADD3 R193, P0, PT, R181, R148, RZ ;  /* 0x00000094b5c17210 */ /* 0x000fc60007f1e0ff */
[----:B------:R-:W-:Y:S01]  /*57db0*/  IMAD.MOV.U32 R178, RZ, RZ, R149 ;  /* 0x000000ffffb27224 */ /* 0x000fe200078e0095 */
[----:B------:R-:W-:Y:S01]  /*57dc0*/  MOV R182, R177 ;  /* 0x000000b100b67202 */ /* 0x000fe20000000f00 */
[----:B------:R-:W-:Y:S01]  /*57dd0*/  IMAD.X R175, RZ, RZ, RZ, P4 ;  /* 0x000000ffffaf7224 */ /* 0x000fe200020e06ff */
[----:B------:R-:W-:Y:S01]  /*57de0*/  IADD3 R188, P4, PT, R157, R176, RZ ;  /* 0x000000b09dbc7210 */ /* 0x000fe20007f9e0ff */
[----:B------:R-:W-:-:S04]  /*57df0*/  IMAD.WIDE.U32 R184, R56, R72, RZ ;  /* 0x0000004838b87225 */ /* 0x000fc800078e00ff */
[----:B------:R-:W-:-:S04]  /*57e00*/  IMAD.WIDE.U32 R148, R57, R68, RZ ;  /* 0x0000004439947225 */ /* 0x000fc800078e00ff */
[----:B------:R-:W-:Y:S01]  /*57e10*/  IMAD.WIDE.U32.X R174, R191, R27, R174, P1 ;  /* 0x0000001bbfae7225 */ /* 0x000fe200008e04ae */
[----:B------:R-:W-:-:S03]  /*57e20*/  IADD3 RZ, P1, PT, R185, R134, RZ ;  /* 0x00000086b9ff7210 */ /* 0x000fc60007f3e0ff */
[----:B------:R-:W-:-:S04]  /*57e30*/  IMAD.WIDE.U32.X R178, R191, R29, R178, P0 ;  /* 0x0000001dbfb27225 */ /* 0x000fc800000e04b2 */
[----:B------:R-:W-:Y:S02]  /*57e40*/  IMAD.MOV.U32 R170, RZ, RZ, R135 ;  /* 0x000000ffffaa7224 */ /* 0x000fe400078e0087 */
[----:B------:R-:W-:-:S04]  /*57e50*/  IMAD.WIDE.U32.X R182, R191, R31, R182, P4 ;  /* 0x0000001fbfb67225 */ /* 0x000fc800020e04b6 */
[----:B------:R-:W-:-:S04]  /*57e60*/  IMAD.WIDE.U32 R134, P0, R56, R51, R148 ;  /* 0x0000003338867225 */ /* 0x000fc80007800094 */
[----:B------:R-:W-:Y:S01]  /*57e70*/  IMAD.WIDE.U32.X R150, R103, R51, R150, P3 ;  /* 0x0000003367967225 */ /* 0x000fe200018e0496 */
[----:B------:R-:W-:-:S03]  /*57e80*/  IADD3 R191, P3, PT, R144, R172, RZ ;  /* 0x000000ac90bf7210 */ /* 0x000fc60007f7e0ff */
[----:B------:R-:W-:Y:S02]  /*57e90*/  IMAD.IADD R195, R145, 0x1, R81 ;  /* 0x0000000191c37824 */ /* 0x000fe400078e0251 */
[----:B------:R-:W-:-:S04]  /*57ea0*/  IMAD.WIDE.U32 R144, R56, R68, RZ ;  /* 0x0000004438907225 */ /* 0x000fc800078e00ff */
[----:B------:R-:W-:Y:S01]  /*57eb0*/  IMAD.WIDE.U32 R172, R103, R114, RZ ;  /* 0x0000007267ac7225 */ /* 0x000fe200078e00ff */
[----:B------:R-:W-:-:S03]  /*57ec0*/  MOV R156, R135 ;  /* 0x00000087009c7202 */ /* 0x000fc60000000f00 */
[----:B------:R-:W-:Y:S01]  /*57ed0*/  IMAD.X R157, RZ, RZ, RZ, P0 ;  /* 0x000000ffff9d7224 */ /* 0x000fe200000e06ff */
[----:B------:R-:W-:Y:S01]  /*57ee0*/  IADD3 R180, P0, PT, R140, R180, RZ ;  /* 0x000000b48cb47210 */ /* 0x000fe20007f1e0ff */
[----:B------:R-:W-:Y:S01]  /*57ef0*/  IMAD.WIDE.U32.X R170, R57, R214, R170, P1 ;  /* 0x000000d639aa7225 */ /* 0x000fe200008e04aa */
[----:B------:R-:W-:-:S03]  /*57f00*/  IADD3 RZ, P1, PT, R145, R134, RZ ;  /* 0x0000008691ff7210 */ /* 0x000fc60007f3e0ff */
[----:B------:R-:W-:Y:S02]  /*57f10*/  IMAD.IADD R194, R141, 0x1, R194 ;  /* 0x000000018dc27824 */ /* 0x000fe400078e02c2 */
[----:B------:R-:W-:Y:S01]  /*57f20*/  IMAD.WIDE.U32.X R76, R103, R52, R76, P5 ;  /* 0x00000034674c7225 */ /* 0x000fe200028e044c */
[----:B------:R-:W-:-:S03]  /*57f30*/  IADD3 R180, P4, PT, R180, R138, RZ ;  /* 0x0000008ab4b47210 */ /* 0x000fc60007f9e0ff */
[----:B------:R-:W-:Y:S01]  /*57f40*/  IMAD.WIDE.U32 R140, P5, R108, R29, R172 ;  /* 0x0000001d6c8c7225 */ /* 0x000fe200078a00ac */
[----:B------:R-:W-:-:S03]  /*57f50*/  IADD3 R189, PT, PT, R143, R189, RZ ;  /* 0x000000bd8fbd7210 */ /* 0x000fc60007ffe0ff */
[----:B------:R-:W-:-:S04]  /*57f60*/  IMAD.WIDE.U32 R134, R108, R114, RZ ;  /* 0x000000726c867225 */ /* 0x000fc800078e00ff */
[----:B------:R-:W-:Y:S02]  /*57f70*/  IMAD.IADD R190, R139, 0x1, R190 ;  /* 0x000000018bbe7824 */ /* 0x000fe400078e02be */
[----:B------:R-:W-:Y:S01]  /*57f80*/  IMAD.WIDE.U32.X R156, R57, R51, R156, P1 ;  /* 0x00000033399c7225 */ /* 0x000fe200008e049c */
[----:B------:R-:W-:-:S03]  /*57f90*/  IADD3 R196, P1, PT, R180, R142, RZ ;  /* 0x0000008eb4c47210 */ /* 0x000fc60007f3e0ff */
[----:B------:R-:W-:Y:S01]  /*57fa0*/  IMAD.X R143, RZ, RZ, RZ, P5 ;  /* 0x000000ffff8f7224 */ /* 0x000fe200028e06ff */
[----:B------:R-:W-:Y:S01]  /*57fb0*/  IADD3 RZ, P5, PT, R135, R140, RZ ;  /* 0x0000008c87ff7210 */ /* 0x000fe20007fbe0ff */
[----:B------:R-:W-:-:S04]  /*57fc0*/  IMAD.WIDE.U32 R138, R57, R70, RZ ;  /* 0x00000046398a7225 */ /* 0x000fc800078e00ff */
[----:B------:R-:W-:-:S04]  /*57fd0*/  IMAD.MOV.U32 R142, RZ, RZ, R141 ;  /* 0x000000ffff8e7224 */ /* 0x000fc800078e008d */
        /* <DEDUP_REMOVED lines=8> */
[-C--:B------:R-:W-:Y:S02]  /*58060*/  IMAD R197, R108, R52.reuse, R80 ;  /* 0x000000346cc57224 */ /* 0x080fe400078e0250 */
[----:B------:R-:W-:-:S04]  /*58070*/  IMAD.WIDE.U32.X R172, R57, R52, R172, P5 ;  /* 0x0000003439ac7225 */ /* 0x000fc800028e04ac */
[CCC-:B------:R-:W-:Y:S02]  /*58080*/  IMAD R199, R108.reuse, R31.reuse, R176.reuse ;  /* 0x0000001f6cc77224 */ /* 0x1c0fe400078e02b0 */
[----:B------:R-:W-:-:S04]  /*58090*/  IMAD.WIDE.U32 R176, P5, R108, R31, R176 ;  /* 0x0000001f6cb07225 */ /* 0x000fc800078a00b0 */
[----:B------:R-:W-:Y:S01]  /*580a0*/  IMAD.WIDE.U32 R80, R108, R30, RZ ;  /* 0x0000001e6c507225 */ /* 0x000fe200078e00ff */
[----:B------:R-:W-:-:S03]  /*580b0*/  MOV R180, R177 ;  /* 0x000000b100b47202 */ /* 0x000fc60000000f00 */
[----:B------:R-:W-:Y:S01]  /*580c0*/  IMAD.X R181, RZ, RZ, RZ, P5 ;  /* 0x000000ffffb57224 */ /* 0x000fe200028e06ff */
[----:B------:R-:W-:Y:S01]  /*580d0*/  IADD3 RZ, P5, PT, R81, R176, RZ ;  /* 0x000000b051ff7210 */ /* 0x000fe20007fbe0ff */
[----:B------:R-:W-:Y:S02]  /*580e0*/  IMAD R200, R56, R52, R138 ;  /* 0x0000003438c87224 */ /* 0x000fe400078e028a */
[----:B------:R-:W-:Y:S01]  /*580f0*/  IMAD.WIDE.U32 R138, R57, R114, RZ ;  /* 0x00000072398a7225 */ /* 0x000fe200078e00ff */
[----:B------:R-:W-:-:S03]  /*58100*/  IADD3.X R194, P0, PT, R193, R194, RZ, P0, !PT ;  /* 0x000000c2c1c27210 */ /* 0x000fc6000071e4ff */
[----:B------:R-:W-:-:S04]  /*58110*/  IMAD.WIDE.U32.X R180, R103, R31, R180, P5 ;  /* 0x0000001f67b47225 */ /* 0x000fc800028e04b4 */
[C---:B------:R-:W-:Y:S02]  /*58120*/  IMAD R103, R56.reuse, R51, R148 ;  /* 0x0000003338677224 */ /* 0x040fe400078e0294 */
[CCC-:B------:R-:W-:Y:S02]  /*58130*/  IMAD R193, R56.reuse, R29.reuse, R138.reuse ;  /* 0x0000001d38c17224 */ /* 0x1c0fe400078e028a */
[----:B------:R-:W-:-:S04]  /*58140*/  IMAD.WIDE.U32 R138, P5, R56, R29, R138 ;  /* 0x0000001d388a7225 */ /* 0x000fc800078a008a */
[----:B------:R-:W-:Y:S01]  /*58150*/  IMAD.WIDE.U32 R148, R56, R114, RZ ;  /* 0x0000007238947225 */ /* 0x000fe200078e00ff */
[----:B------:R-:W-:-:S03]  /*58160*/  IADD3.X R190, P4, PT, R194, R190, RZ, P4, !PT ;  /* 0x000000bec2be7210 */ /* 0x000fc6000279e4ff */
[----:B------:R-:W-:Y:S02]  /*58170*/  IMAD R66, R56, R214, R66 ;  /* 0x000000d638427224 */ /* 0x000fe400078e0242 */
[----:B------:R-:W-:Y:S01]  /*58180*/  IMAD.X R177, RZ, RZ, RZ, P5 ;  /* 0x000000ffffb17224 */ /* 0x000fe200028e06ff */
[----:B------:R-:W-:Y:S01]  /*58190*/  IADD3 RZ, P5, PT, R149, R138, RZ ;  /* 0x0000008a95ff7210 */ /* 0x000fe20007fbe0ff */
[----:B------:R-:W-:Y:S01]  /*581a0*/  IMAD.MOV.U32 R176, RZ, RZ, R139 ;  /* 0x000000ffffb07224 */ /* 0x000fe200078e008b */
[----:B------:R-:W-:Y:S01]  /*581b0*/  IADD3.X R56, P0, P4, R74, R136, R178, P4, P0 ;  /* 0x000000884a387210 */ /* 0x000fe200024004b2 */
[----:B------:R-:W-:Y:S01]  /*581c0*/  IMAD.IADD R192, R79, 0x1, R192 ;  /* 0x000000014fc07824 */ /* 0x000fe200078e02c0 */
[----:B------:R-:W-:Y:S01]  /*581d0*/  IADD3 R66, PT, PT, R185, R66, RZ ;  /* 0x00000042b9427210 */ /* 0x000fe20007ffe0ff */
[----:B------:R-:W-:Y:S01]  /*581e0*/  IMAD.WIDE.U32.X R176, R57, R29, R176, P5 ;  /* 0x0000001d39b07225 */ /* 0x000fe200028e04b0 */
[----:B------:R-:W-:Y:S01]  /*581f0*/  IADD3 R196, P5, PT, R196, R184, RZ ;  /* 0x000000b8c4c47210 */ /* 0x000fe20007fbe0ff */
[----:B------:R-:W5:Y:S01]  /*58200*/  LDL R194, [R1+0x18] ;  /* 0x0000180001c27983 */ /* 0x000f620000100800 */
[----:B------:R-:W-:-:S02]  /*58210*/  IADD3.X R189, P1, PT, R190, R189, RZ, P1, !PT ;  /* 0x000000bdbebd7210 */ /* 0x000fc40000f3e4ff */
[----:B------:R-:W-:Y:S02]  /*58220*/  IADD3.X R75, PT, PT, R75, R137, R179, P0, P4 ;  /* 0x000000894b4b7210 */ /* 0x000fe400007e84b3 */
[----:B------:R-:W-:Y:S02]  /*58230*/  IADD3.X R66, P4, PT, R189, R66, RZ, P5, !PT ;  /* 0x00000042bd427210 */ /* 0x000fe40002f9e4ff */
[----:B------:R-:W-:Y:S02]  /*58240*/  IADD3 R79, P5, PT, R60, R78, RZ ;  /* 0x0000004e3c4f7210 */ /* 0x000fe40007fbe0ff */
[----:B------:R-:W-:Y:S02]  /*58250*/  IADD3.X R59, P2, PT, R188, R59, RZ, P2, !PT ;  /* 0x0000003bbc3b7210 */ /* 0x000fe4000175e4ff */
[----:B------:R-:W-:Y:S02]  /*58260*/  IADD3.X R56, P1, P4, R170, R56, R150, P4, P1 ;  /* 0x00000038aa387210 */ /* 0x000fe40002422496 */
[----:B------:R-:W-:-:S02]  /*58270*/  IADD3.X R192, P5, PT, R59, R192, RZ, P5, !PT ;  /* 0x000000c03bc07210 */ /* 0x000fc40002fbe4ff */
[----:B------:R-:W-:Y:S02]  /*58280*/  IADD3.X R75, PT, PT, R171, R75, R151, P1, P4 ;  /* 0x0000004bab4b7210 */ /* 0x000fe40000fe8497 */
[----:B------:R-:W-:Y:S02]  /*58290*/  IADD3 R137, PT, PT, R159, R54, RZ ;  /* 0x000000369f897210 */ /* 0x000fe40007ffe0ff */
[----:B------:R-:W-:Y:S02]  /*582a0*/  IADD3 R191, P4, PT, R191, R158, RZ ;  /* 0x0000009ebfbf7210 */ /* 0x000fe40007f9e0ff */
[----:B------:R-:W-:Y:S02]  /*582b0*/  IADD3.X R54, P3, PT, R67, R195, RZ, P3, !PT ;  /* 0x000000c343367210 */ /* 0x000fe40001f7e4ff */
[----:B------:R-:W-:Y:S02]  /*582c0*/  IADD3.X R57, P2, P5, R166, R168, R182, P5, P2 ;  /* 0x000000a8a6397210 */ /* 0x000fe40002d444b6 */
[----:B------:R-:W-:-:S02]  /*582d0*/  SHF.L.W.U32.HI R59, R55, 0xd, R58 ;  /* 0x0000000d373b7819 */ /* 0x000fc40000010e3a */
[----:B------:R-:W-:Y:S02]  /*582e0*/  IADD3.X R54, P4, PT, R54, R137, RZ, P4, !PT ;  /* 0x0000008936367210 */ /* 0x000fe4000279e4ff */
[----:B------:R-:W-:Y:S02]  /*582f0*/  IADD3.X R167, PT, PT, R167, R169, R183, P2, P5 ;  /* 0x000000a9a7a77210 */ /* 0x000fe400017ea4b7 */
[----:B------:R-:W-:Y:S02]  /*58300*/  IADD3 R150, P2, PT, R59, R196, RZ ;  /* 0x000000c43b967210 */ /* 0x000fe40007f5e0ff */
[----:B------:R-:W-:Y:S02]  /*58310*/  IADD3.X R59, P3, P4, R160, R162, R174, P4, P3 ;  /* 0x000000a2a03b7210 */ /* 0x000fe400024664ae */
[----:B------:R-:W-:Y:S01]  /*58320*/  SHF.L.W.U32.HI R67, R58, 0xd, R61 ;  /* 0x0000000d3a437819 */ /* 0x000fe20000010e3d */
[----:B------:R-:W-:Y:S01]  /*58330*/  IMAD.IADD R53, R147, 0x1, R53 ;  /* 0x0000000193357824 */ /* 0x000fe200078e0235 */
[----:B------:R-:W-:-:S02]  /*58340*/  IADD3 R63, P0, PT, R63, R146, RZ ;  /* 0x000000923f3f7210 */ /* 0x000fc40007f1e0ff */
[----:B------:R-:W-:Y:S02]  /*58350*/  IADD3.X R60, P6, PT, R65, R62, RZ, P6, !PT ;  /* 0x0000003e413c7210 */ /* 0x000fe400037de4ff */
[----:B------:R-:W-:Y:S02]  /*58360*/  IADD3.X R161, PT, PT, R161, R163, R175, P3, P4 ;  /* 0x000000a3a1a17210 */ /* 0x000fe40001fe84af */
[----:B------:R-:W-:Y:S02]  /*58370*/  IADD3.X R108, P3, PT, R67, R66, RZ, P2, !PT ;  /* 0x00000042436c7210 */ /* 0x000fe4000177e4ff */
[----:B------:R-:W-:Y:S01]  /*58380*/  IADD3.X R60, P4, PT, R60, R53, RZ, P0, !PT ;  /* 0x000000353c3c7210 */ /* 0x000fe2000079e4ff */
[----:B------:R-:W-:Y:S01]  /*58390*/  IMAD.IADD R197, R165, 0x1, R197 ;  /* 0x00000001a5c57824 */ /* 0x000fe200078e02c5 */
[----:B------:R-:W-:Y:S02]  /*583a0*/  LEA.HI.X R53, P0, R61, R56, RZ, 0xd, P3 ;  /* 0x000000383d357211 */ /* 0x000fe40001816cff */
[----:B------:R-:W-:-:S02]  /*583b0*/  IADD3 R79, P1, PT, R79, R164, RZ ;  /* 0x000000a44f4f7210 */ /* 0x000fc40007f3e0ff */
[----:B------:R-:W-:Y:S01]  /*583c0*/  IADD3 R63, P5, PT, R63, R134, RZ ;  /* 0x000000863f3f7210 */ /* 0x000fe20007fbe0ff */
[----:B------:R-:W-:Y:S01]  /*583d0*/  IMAD.X R58, RZ, RZ, R75, P0 ;  /* 0x000000ffff3a7224 */ /* 0x000fe200000e064b */
[----:B------:R-:W-:Y:S02]  /*583e0*/  IADD3 R103, PT, PT, R145, R103, RZ ;  /* 0x0000006791677210 */ /* 0x000fe40007ffe0ff */
[----:B------:R-:W-:Y:S02]  /*583f0*/  IADD3 R144, P2, PT, R79, R144, RZ ;  /* 0x000000904f907210 */ /* 0x000fe40007f5e0ff */
[----:B------:R-:W-:Y:S02]  /*58400*/  IADD3.X R56, P1, PT, R192, R197, RZ, P1, !PT ;  /* 0x000000c5c0387210 */ /* 0x000fe40000f3e4ff */
[----:B------:R-:W-:Y:S01]  /*58410*/  SHF.L.W.U32.HI R65, R108, 0xd, R53 ;  /* 0x0000000d6c417819 */ /* 0x000fe20000010e35 */
[----:B------:R-:W-:Y:S01]  /*58420*/  IMAD.IADD R61, R143, 0x1, R200 ;  /* 0x000000018f3d7824 */ /* 0x000fe200078e02c8 */
[----:B------:R-:W-:Y:S01]  /*58430*/  IADD3 R143, P3, PT, R63, R142, RZ ;  /* 0x0000008e3f8f7210 */ /* 0x000fe20007f7e0ff */
[----:B------:R-:W-:Y:S01]  /*58440*/  IMAD.IADD R135, R135, 0x1, R198 ;  /* 0x0000000187877824 */ /* 0x000fe200078e02c6 */
[----:B------:R-:W-:-:S02]  /*58450*/  IADD3.X R56, P2, PT, R56, R103, RZ, P2, !PT ;  /* 0x0000006738387210 */ /* 0x000fc4000175e4ff */
[----:B------:R-:W-:Y:S02]  /*58460*/  IADD3 R65, P0, PT, R65, R144, RZ ;  /* 0x0000009041417210 */ /* 0x000fe40007f1e0ff */
[----:B------:R-:W-:Y:S02]  /*58470*/  SHF.L.W.U32.HI R53, R53, 0xd, R58 ;  /* 0x0000000d35357819 */ /* 0x000fe40000010e3a */
[----:B------:R-:W-:Y:S02]  /*58480*/  IADD3.X R63, P4, P6, R152, R154, R186, P4, P6 ;  /* 0x0000009a983f7210 */ /* 0x000fe4000268c4ba */
[----:B------:R-:W-:Y:S02]  /*58490*/  IADD3.X R56, P0, PT, R53, R56, RZ, P0, !PT ;  /* 0x0000003835387210 */ /* 0x000fe4000071e4ff */
[----:B------:R-:W-:Y:S02]  /*584a0*/  IADD3.X R60, P5, PT, R60, R135, RZ, P5, !PT ;  /* 0x000000873c3c7210 */ /* 0x000fe40002fbe4ff */
[----:B------:R-:W-:-:S02]  /*584b0*/  IADD3.X R153, PT, PT, R153, R155, R187, P4, P6 ;  /* 0x0000009b99997210 */ /* 0x000fc400027ec4bb */
[----:B------:R-:W-:Y:S02]  /*584c0*/  IADD3.X R53, P1, P2, R156, R57, R76, P2, P1 ;  /* 0x000000399c357210 */ /* 0x000fe4000122244c */
[----:B------:R-:W-:Y:S02]  /*584d0*/  IADD3 R199, PT, PT, R81, R199, RZ ;  /* 0x000000c751c77210 */ /* 0x000fe40007ffe0ff */
[----:B------:R-:W-:Y:S01]  /*584e0*/  IADD3 R191, P4, PT, R191, R80, RZ ;  /* 0x00000050bfbf7210 */ /* 0x000fe20007f9e0ff */
[----:B------:R-:W-:Y:S01]  /*584f0*/  IMAD.IADD R193, R149, 0x1, R193 ;  /* 0x0000000195c17824 */ /* 0x000fe200078e02c1 */
[----:B------:R-:W-:Y:S02]  /*58500*/  IADD3.X R60, P6, PT, R60, R61, RZ, P3, !PT ;  /* 0x0000003d3c3c7210 */ /* 0x000fe40001fde4ff */
[----:B------:R-:W-:Y:S02]  /*58510*/  LEA.HI.X R53, P0, R58, R53, RZ, 0xd, P0 ;  /* 0x000000353a357211 */ /* 0x000fe40000016cff */
[----:B------:R-:W-:-:S02]  /*58520*/  IADD3.X R80, PT, PT, R157, R167, R77, P1, P2 ;  /* 0x000000a79d507210 */ /* 0x000fc40000fe444d */
[----:B------:R-:W-:Y:S02]  /*58530*/  IADD3 R149, P3, PT, R191, R148, RZ ;  /* 0x00000094bf957210 */ /* 0x000fe40007f7e0ff */
[----:B------:R-:W-:Y:S01]  /*58540*/  IADD3.X R54, P4, PT, R54, R199, RZ, P4, !PT ;  /* 0x000000c736367210 */ /* 0x000fe2000279e4ff */
[----:B------:R-:W-:Y:S01]  /*58550*/  IMAD.X R80, RZ, RZ, R80, P0 ;  /* 0x000000ffff507224 */ /* 0x000fe200000e0650 */
[----:B------:R-:W-:Y:S02]  /*58560*/  SHF.L.W.U32.HI R174, R56, 0xd, R53 ;  /* 0x0000000d38ae7819 */ /* 0x000fe40000010e35 */
[----:B------:R-:W-:Y:S01]  /*58570*/  IADD3.X R152, P3, PT, R54, R193, RZ, P3, !PT ;  /* 0x000000c136987210 */ /* 0x000fe20001f7e4ff */
[----:B--2---:R-:W-:Y:S01]  /*58580*/  IMAD R61, R201, 0x13, RZ ;  /* 0x00000013c93d7824 */ /* 0x004fe200078e02ff */
[----:B------:R-:W-:Y:S01]  /*58590*/  IADD3 R174, P1, PT, R174, R143, RZ ;  /* 0x0000008faeae7210 */ /* 0x000fe20007f3e0ff */
[----:B------:R-:W-:Y:S01]  /*585a0*/  IMAD.WIDE.U32 R74, R244, 0x13, RZ ;  /* 0x00000013f44a7825 */ /* 0x000fe200078e00ff */
[----:B------:R-:W-:-:S02]  /*585b0*/  IADD3.X R148, P3, P4, R176, R59, R180, P3, P4 ;  /* 0x0000003bb0947210 */ /* 0x000fc40001c684b4 */
[----:B------:R-:W-:Y:S01]  /*585c0*/  SHF.L.W.U32.HI R53, R53, 0xd, R80 ;  /* 0x0000000d35357819 */ /* 0x000fe20000010e50 */
[-C--:B------:R-:W-:Y:S01]  /*585d0*/  IMAD.WIDE.U32 R58, R230, R65.reuse, RZ ;  /* 0x00000041e63a7225 */ /* 0x080fe200078e00ff */
[----:B------:R-:W-:Y:S02]  /*585e0*/  LOP3.LUT R103, R56, 0x7ffff, RZ, 0xc0, !PT ;  /* 0x0007ffff38677812 */ /* 0x000fe400078ec0ff */
[----:B------:R-:W-:Y:S01]  /*585f0*/  IADD3.X R151, P0, PT, R53, R60, RZ, P1, !PT ;  /* 0x0000003c35977210 */ /* 0x000fe20000f1e4ff */
[----:B------:R-:W-:Y:S01]  /*58600*/  IMAD.WIDE.U32 R66, R19, R65, RZ ;  /* 0x0000004113427225 */ /* 0x000fe200078e00ff */
[----:B------:R-:W-:Y:S02]  /*58610*/  IADD3.X R63, P5, P6, R172, R63, R140, P6, P5 ;  /* 0x0000003fac3f7210 */ /* 0x000fe400036aa48c */
[----:B------:R-:W-:Y:S01]  /*58620*/  IADD3 R53, PT, PT, R75, R61, RZ ;  /* 0x0000003d4b357210 */ /* 0x000fe20007ffe0ff */
[----:B------:R-:W-:Y:S01]  /*58630*/  IMAD.WIDE.U32 R56, P2, R103, R19, R58 ;  /* 0x0000001367387225 */ /* 0x000fe2000784003a */
[----:B------:R-:W-:-:S03]  /*58640*/  IADD3.X R172, PT, PT, R173, R153, R141, P5, P6 ;  /* 0x00000099adac7210 */ /* 0x000fc60002fec48d */
[----:B------:R-:W-:Y:S01]  /*58650*/  IMAD.WIDE.U32 R60, R103, R74, RZ ;  /* 0x0000004a673c7225 */ /* 0x000fe200078e00ff */
[----:B------:R-:W-:-:S03]  /*58660*/  LEA.HI.X R80, P0, R80, R63, RZ, 0xd, P0 ;  /* 0x0000003f50507211 */ /* 0x000fc60000016cff */
[----:B------:R-:W-:Y:S01]  /*58670*/  IMAD.X R141, RZ, RZ, RZ, P2 ;  /* 0x000000ffff8d7224 */ /* 0x000fe200010e06ff */
[----:B------:R-:W-:Y:S01]  /*58680*/  IADD3 RZ, P2, PT, R67, R56, RZ ;  /* 0x0000003843ff7210 */ /* 0x000fe20007f5e0ff */
[----:B------:R-:W-:Y:S02]  /*58690*/  IMAD.MOV.U32 R140, RZ, RZ, R57 ;  /* 0x000000ffff8c7224 */ /* 0x000fe400078e0039 */
[----:B------:R-:W-:-:S04]  /*586a0*/  IMAD.WIDE.U32 R56, P1, R65, R53, R60 ;  /* 0x0000003541387225 */ /* 0x000fc8000782003c */
[----:B------:R-:W-:Y:S01]  /*586b0*/  IMAD.WIDE.U32 R62, R65, R74, RZ ;  /* 0x0000004a413e7225 */ /* 0x000fe200078e00ff */
[----:B------:R-:W-:-:S03]  /*586c0*/  IADD3.X R161, PT, PT, R177, R161, R181, P3, P4 ;  /* 0x000000a1b1a17210 */ /* 0x000fc60001fe84b5 */
[----:B------:R-:W-:Y:S01]  /*586d0*/  IMAD R59, R103, R19, R58 ;  /* 0x00000013673b7224 */ /* 0x000fe200078e023a */
[----:B------:R-:W-:Y:S01]  /*586e0*/  SHF.L.W.U32.HI R58, R151, 0xd, R80 ;  /* 0x0000000d973a7819 */ /* 0x000fe20000010e50 */
[----:B------:R-:W-:Y:S01]  /*586f0*/  IMAD.X R137, RZ, RZ, RZ, P1 ;  /* 0x000000ffff897224 */ /* 0x000fe200008e06ff */
[----:B------:R-:W-:Y:S02]  /*58700*/  IADD3 RZ, P3, PT, R63, R56, RZ ;  /* 0x000000383fff7210 */ /* 0x000fe40007f7e0ff */
[----:B------:R-:W-:Y:S02]  /*58710*/  IADD3 R56, P1, PT, R58, R149, RZ ;  /* 0x000000953a387210 */ /* 0x000fe40007f3e0ff */
[----:B------:R-:W-:Y:S01]  /*58720*/  IADD3.X R149, PT, PT, RZ, R172, RZ, P0, !PT ;  /* 0x000000acff957210 */ /* 0x000fe200007fe4ff */
[----:B------:R-:W-:Y:S02]  /*58730*/  IMAD R182, R65, R53, R60 ;  /* 0x0000003541b67224 */ /* 0x000fe400078e023c */
[----:B------:R-:W-:Y:S01]  /*58740*/  IMAD.MOV.U32 R136, RZ, RZ, R57 ;  /* 0x000000ffff887224 */ /* 0x000fe200078e0039 */
[----:B------:R-:W-:Y:S01]  /*58750*/  SHF.L.W.U32.HI R57, R80, 0xd, R149 ;  /* 0x0000000d50397819 */ /* 0x000fe20000010e95 */
[----:B------:R-:W-:-:S04]  /*58760*/  IMAD.WIDE.U32 R60, R103, R112, RZ ;  /* 0x00000070673c7225 */ /* 0x000fc800078e00ff */
[----:B----4-:R-:W-:Y:S02]  /*58770*/  IMAD R79, R202, 0x13, RZ ;  /* 0x00000013ca4f7824 */ /* 0x010fe400078e02ff */
[----:B---3--:R-:W-:Y:S01]  /*58780*/  IMAD.WIDE.U32 R76, R203, 0x13, RZ ;  /* 0x00000013cb4c7825 */ /* 0x008fe200078e00ff */
[----:B------:R-:W-:-:S03]  /*58790*/  IADD3.X R152, P0, PT, R57, R152, RZ, P1, !PT ;  /* 0x0000009839987210 */ /* 0x000fc60000f1e4ff */
[CCC-:B------:R-:W-:Y:S02]  /*587a0*/  IMAD R58, R65.reuse, R22.reuse, R60.reuse ;  /* 0x00000016413a7224 */ /* 0x1c0fe400078e023c */
[----:B------:R-:W-:Y:S01]  /*587b0*/  IMAD.WIDE.U32 R60, P1, R65, R22, R60 ;  /* 0x00000016413c7225 */ /* 0x000fe2000782003c */
[----:B------:R-:W-:-:S03]  /*587c0*/  IADD3 R54, PT, PT, R77, R79, RZ ;  /* 0x0000004f4d367210 */ /* 0x000fc60007ffe0ff */
[----:B------:R-:W-:-:S04]  /*587d0*/  IMAD.WIDE.U32 R78, R103, R76, RZ ;  /* 0x0000004c674e7225 */ /* 0x000fc800078e00ff */
[----:B------:R-:W-:-:S04]  /*587e0*/  IMAD.WIDE.U32 R134, R65, R112, RZ ;  /* 0x0000007041867225 */ /* 0x000fc800078e00ff */
[----:B------:R-:W-:Y:S01]  /*587f0*/  IMAD.MOV.U32 R138, RZ, RZ, R61 ;  /* 0x000000ffff8a7224 */ /* 0x000fe200078e003d */
[----:B------:R-:W-:Y:S01]  /*58800*/  LEA.HI.X R61, P0, R149, R148, RZ, 0xd, P0 ;  /* 0x00000094953d7211 */ /* 0x000fe20000016cff */
[----:B------:R-:W-:Y:S01]  /*58810*/  IMAD.WIDE.U32 R146, R103, R20, RZ ;  /* 0x0000001467927225 */ /* 0x000fe200078e00ff */
[----:B------:R-:W-:Y:S02]  /*58820*/  IADD3.X R139, PT, PT, RZ, RZ, RZ, P1, !PT ;  /* 0x000000ffff8b7210 */ /* 0x000fe40000ffe4ff */
[----:B------:R-:W-:Y:S01]  /*58830*/  IADD3 RZ, P1, PT, R135, R60, RZ ;  /* 0x0000003c87ff7210 */ /* 0x000fe20007f3e0ff */
[CCC-:B------:R-:W-:Y:S02]  /*58840*/  IMAD R183, R65.reuse, R54.reuse, R78.reuse ;  /* 0x0000003641b77224 */ /* 0x1c0fe400078e024e */
[----:B------:R-:W-:-:S04]  /*58850*/  IMAD.WIDE.U32 R78, P4, R65, R54, R78 ;  /* 0x00000036414e7225 */ /* 0x000fc8000788004e */
[----:B------:R-:W-:-:S04]  /*58860*/  IMAD.WIDE.U32 R156, R65, R76, RZ ;  /* 0x0000004c419c7225 */ /* 0x000fc800078e00ff */
[----:B------:R-:W-:Y:S02]  /*58870*/  IMAD.X R60, RZ, RZ, R161, P0 ;  /* 0x000000ffff3c7224 */ /* 0x000fe400000e06a1 */
[-CC-:B------:R-:W-:Y:S02]  /*58880*/  IMAD R57, R65, R21.reuse, R146.reuse ;  /* 0x0000001541397224 */ /* 0x180fe400078e0292 */
[----:B------:R-:W-:Y:S01]  /*58890*/  IMAD.X R143, RZ, RZ, RZ, P4 ;  /* 0x000000ffff8f7224 */ /* 0x000fe200020e06ff */
[----:B------:R-:W-:Y:S01]  /*588a0*/  IADD3 RZ, P4, PT, R157, R78, RZ ;  /* 0x0000004e9dff7210 */ /* 0x000fe20007f9e0ff */
[----:B------:R-:W-:Y:S01]  /*588b0*/  IMAD.WIDE.U32 R146, P5, R65, R21, R146 ;  /* 0x0000001541927225 */ /* 0x000fe200078a0092 */
[----:B------:R-:W-:-:S03]  /*588c0*/  SHF.L.W.U32.HI R60, R61, 0xd, R60 ;  /* 0x0000000d3d3c7819 */ /* 0x000fc60000010e3c */
[----:B------:R-:W-:Y:S01]  /*588d0*/  IMAD.WIDE.U32 R80, R65, R20, RZ ;  /* 0x0000001441507225 */ /* 0x000fe200078e00ff */
[----:B------:R-:W-:Y:S02]  /*588e0*/  LOP3.LUT R65, R55, 0x7ffff, RZ, 0xc0, !PT ;  /* 0x0007ffff37417812 */ /* 0x000fe400078ec0ff */
[----:B------:R-:W-:Y:S01]  /*588f0*/  SHF.L.W.U32.HI R55, R152, 0xd, R61 ;  /* 0x0000000d98377819 */ /* 0x000fe20000010e3d */
[----:B------:R-:W-:Y:S02]  /*58900*/  IMAD.MOV.U32 R142, RZ, RZ, R79 ;  /* 0x000000ffff8e7224 */ /* 0x000fe400078e004f */
[----:B------:R-:W-:Y:S02]  /*58910*/  IMAD R153, R230, 0x13, RZ ;  /* 0x00000013e6997824 */ /* 0x000fe400078e02ff */
[----:B------:R-:W-:Y:S01]  /*58920*/  IMAD.WIDE.U32 R78, R19, 0x13, RZ ;  /* 0x00000013134e7825 */ /* 0x000fe200078e00ff */
[----:B------:R-:W-:-:S03]  /*58930*/  LOP3.LUT R186, R151, 0x7ffff, RZ, 0xc0, !PT ;  /* 0x0007ffff97ba7812 */ /* 0x000fc600078ec0ff */
[----:B------:R-:W-:Y:S02]  /*58940*/  IMAD.IADD R208, R79, 0x1, R153 ;  /* 0x000000014fd07824 */ /* 0x000fe400078e0299 */
[----:B------:R-:W-:-:S04]  /*58950*/  IMAD.WIDE.U32 R64, R55, 0x13, R64 ;  /* 0x0000001337407825 */ /* 0x000fc800078e0040 */
[----:B------:R-:W-:Y:S01]  /*58960*/  IMAD R153, R60, 0x13, RZ ;  /* 0x000000133c997824 */ /* 0x000fe200078e02ff */
[----:B------:R-:W-:Y:S01]  /*58970*/  MOV R144, R147 ;  /* 0x0000009300907202 */ /* 0x000fe20000000f00 */
[----:B------:R-:W-:Y:S01]  /*58980*/  IMAD.X R145, RZ, RZ, RZ, P5 ;  /* 0x000000ffff917224 */ /* 0x000fe200028e06ff */
[----:B------:R-:W-:Y:S01]  /*58990*/  IADD3 RZ, P5, PT, R81, R146, RZ ;  /* 0x0000009251ff7210 */ /* 0x000fe20007fbe0ff */
[----:B------:R-:W-:Y:S01]  /*589a0*/  IMAD.WIDE.U32 R148, R186, R78, RZ ;  /* 0x0000004eba947225 */ /* 0x000fe200078e00ff */
[----:B------:R-:W-:-:S03]  /*589b0*/  IADD3 R153, PT, PT, R65, R153, RZ ;  /* 0x0000009941997210 */ /* 0x000fc60007ffe0ff */
[----:B------:R-:W-:-:S04]  /*589c0*/  IMAD.WIDE.U32 R60, R186, R74, RZ ;  /* 0x0000004aba3c7225 */ /* 0x000fc800078e00ff */
[----:B------:R-:W-:Y:S01]  /*589d0*/  IMAD.WIDE.U32.X R138, R103, R22, R138, P1 ;  /* 0x00000016678a7225 */ /* 0x000fe200008e048a */
[----:B------:R-:W-:-:S03]  /*589e0*/  LEA.HI R65, P1, R153, R150, RZ, 0xd ;  /* 0x0000009699417211 */ /* 0x000fc600078368ff */
[----:B------:R-:W-:-:S04]  /*589f0*/  IMAD.WIDE.U32.X R140, R103, R230, R140, P2 ;  /* 0x000000e6678c7225 */ /* 0x000fc800010e048c */
[----:B------:R-:W-:-:S04]  /*58a00*/  IMAD.WIDE.U32.X R136, R103, R53, R136, P3 ;  /* 0x0000003567887225 */ /* 0x000fc800018e0488 */
[----:B------:R-:W-:-:S04]  /*58a10*/  IMAD.WIDE.U32.X R142, R103, R54, R142, P4 ;  /* 0x00000036678e7225 */ /* 0x000fc800020e048e */
[----:B------:R-:W-:-:S04]  /*58a20*/  IMAD.WIDE.U32.X R144, R103, R21, R144, P5 ;  /* 0x0000001567907225 */ /* 0x000fc800028e0490 */
[----:B------:R-:W-:-:S04]  /*58a30*/  IMAD.WIDE.U32 R146, P0, R174, R208, R148 ;  /* 0x000000d0ae927225 */ /* 0x000fc80007800094 */
[C---:B------:R-:W-:Y:S02]  /*58a40*/  IMAD R185, R174.reuse, R208, R148 ;  /* 0x000000d0aeb97224 */ /* 0x040fe400078e0294 */
[----:B------:R-:W-:-:S04]  /*58a50*/  IMAD.WIDE.U32 R148, R174, R78, RZ ;  /* 0x0000004eae947225 */ /* 0x000fc800078e00ff */
[CCC-:B------:R-:W-:Y:S02]  /*58a60*/  IMAD R103, R174.reuse, R53.reuse, R60.reuse ;  /* 0x00000035ae677224 */ /* 0x1c0fe400078e023c */
[----:B------:R-:W-:-:S04]  /*58a70*/  IMAD.WIDE.U32 R60, P2, R174, R53, R60 ;  /* 0x00000035ae3c7225 */ /* 0x000fc8000784003c */
[----:B------:R-:W-:-:S04]  /*58a80*/  IMAD.WIDE.U32 R168, R64, R112, RZ ;  /* 0x0000007040a87225 */ /* 0x000fc800078e00ff */
[----:B------:R-:W-:Y:S01]  /*58a90*/  IMAD.WIDE.U32 R166, R65, R76, RZ ;  /* 0x0000004c41a67225 */ /* 0x000fe200078e00ff */
[----:B------:R-:W-:-:S03]  /*58aa0*/  IADD3.X R155, PT, PT, RZ, RZ, RZ, P2, !PT ;  /* 0x000000ffff9b7210 */ /* 0x000fc600017fe4ff */
[----:B------:R-:W-:Y:S01]  /*58ab0*/  IMAD.X R151, RZ, RZ, RZ, P0 ;  /* 0x000000ffff977224 */ /* 0x000fe200000e06ff */
[----:B------:R-:W-:Y:S01]  /*58ac0*/  IADD3 RZ, P0, PT, R149, R146, RZ ;  /* 0x0000009295ff7210 */ /* 0x000fe20007f1e0ff */
[----:B------:R-:W-:Y:S01]  /*58ad0*/  IMAD.MOV.U32 R150, RZ, RZ, R147 ;  /* 0x000000ffff967224 */ /* 0x000fe200078e0093 */
[----:B------:R-:W-:Y:S01]  /*58ae0*/  IADD3 R55, P2, PT, R168, R166, RZ ;  /* 0x000000a6a8377210 */ /* 0x000fe20007f5e0ff */
[----:B------:R-:W-:-:S03]  /*58af0*/  IMAD.WIDE.U32 R146, R174, R74, RZ ;  /* 0x0000004aae927225 */ /* 0x000fc600078e00ff */
[----:B------:R-:W-:Y:S02]  /*58b00*/  IADD3 R188, P3, PT, R55, R62, RZ ;  /* 0x0000003e37bc7210 */ /* 0x000fe40007f7e0ff */
[----:B------:R-:W-:Y:S01]  /*58b10*/  IADD3 RZ, P4, PT, R147, R60, RZ ;  /* 0x0000003c93ff7210 */ /* 0x000fe20007f9e0ff */
[----:B------:R-:W-:Y:S01]  /*58b20*/  IMAD R159, R21, 0x13, RZ ;  /* 0x00000013159f7824 */ /* 0x000fe200078e02ff */
[----:B------:R-:W-:Y:S01]  /*58b30*/  LOP3.LUT R60, R152, 0x7ffff, RZ, 0xc0, !PT ;  /* 0x0007ffff983c7812 */ /* 0x000fe200078ec0ff */
[----:B------:R-:W-:Y:S01]  /*58b40*/  IMAD.MOV.U32 R154, RZ, RZ, R61 ;  /* 0x000000ffff9a7224 */ /* 0x000fe200078e003d */
[----:B------:R-:W-:Y:S02]  /*58b50*/  LOP3.LUT R55, R153, 0x7ffff, RZ, 0xc0, !PT ;  /* 0x0007ffff99377812 */ /* 0x000fe400078ec0ff */
[----:B------:R-:W-:Y:S01]  /*58b60*/  LOP3.LUT R61, R108, 0x7ffff, RZ, 0xc0, !PT ;  /* 0x0007ffff6c3d7812 */ /* 0x000fe200078ec0ff */
[----:B------:R-:W-:Y:S01]  /*58b70*/  IMAD.WIDE.U32 R170, R60, R220, RZ ;  /* 0x000000dc3caa7225 */ /* 0x000fe200078e00ff */
[----:B------:R-:W-:-:S03]  /*58b80*/  IADD3 R240, PT, PT, R221, R159, RZ ;  /* 0x0000009fddf07210 */ /* 0x000fc60007ffe0ff */
[----:B------:R-:W-:-:S04]  /*58b90*/  IMAD.WIDE.U32 R180, R55, R112, RZ ;  /* 0x0000007037b47225 */ /* 0x000fc800078e00ff */
[----:B------:R-:W-:-:S04]  /*58ba0*/  IMAD.WIDE.U32 R176, R55, R20, RZ ;  /* 0x0000001437b07225 */ /* 0x000fc800078e00ff */
[----:B------:R-:W-:Y:S02]  /*58bb0*/  IMAD.IADD R182, R63, 0x1, R182 ;  /* 0x000000013fb67824 */ /* 0x000fe400078e02b6 */
[----:B------:R-:W-:-:S04]  /*58bc0*/  IMAD.WIDE.U32 R164, R64, R20, RZ ;  /* 0x0000001440a47225 */ /* 0x000fc800078e00ff */
[----:B------:R-:W-:-:S04]  /*58bd0*/  IMAD.WIDE.U32 R62, R65, R112, RZ ;  /* 0x00000070413e7225 */ /* 0x000fc800078e00ff */
[----:B------:R-:W-:Y:S02]  /*58be0*/  IMAD.X R61, RZ, RZ, R61, P1 ;  /* 0x000000ffff3d7224 */ /* 0x000fe400008e063d */
[----:B------:R-:W-:-:S04]  /*58bf0*/  IMAD.WIDE.U32.X R150, R186, R208, R150, P0 ;  /* 0x000000d0ba967225 */ /* 0x000fc800000e0496 */
[----:B------:R-:W-:Y:S01]  /*58c00*/  IMAD.IADD R183, R157, 0x1, R183 ;  /* 0x000000019db77824 */ /* 0x000fe200078e02b7 */
[----:B------:R-:W-:Y:S01]  /*58c10*/  IADD3 R157, P1, PT, R164, R62, RZ ;  /* 0x0000003ea49d7210 */ /* 0x000fe20007f3e0ff */
[----:B------:R-:W-:-:S04]  /*58c20*/  IMAD.WIDE.U32 R152, P0, R56, R240, R170 ;  /* 0x000000f038987225 */ /* 0x000fc800078000aa */
[----:B------:R-:W-:-:S04]  /*58c30*/  IMAD.WIDE.U32 R180, P5, R22, R64, R180 ;  /* 0x0000004016b47225 */ /* 0x000fc800078a00b4 */
[----:B------:R-:W-:-:S04]  /*58c40*/  IMAD.WIDE.U32 R158, R61, R76, RZ ;  /* 0x0000004c3d9e7225 */ /* 0x000fc800078e00ff */
[----:B------:R-:W-:Y:S01]  /*58c50*/  IMAD.WIDE.U32 R176, P6, R21, R64, R176 ;  /* 0x0000004015b07225 */ /* 0x000fe200078c00b0 */
[----:B------:R-:W-:-:S03]  /*58c60*/  IADD3.X R171, PT, PT, RZ, RZ, RZ, P0, !PT ;  /* 0x000000ffffab7210 */ /* 0x000fc600007fe4ff */
[----:B------:R-:W-:Y:S01]  /*58c70*/  IMAD.WIDE.U32.X R154, R186, R53, R154, P4 ;  /* 0x00000035ba9a7225 */ /* 0x000fe200020e049a */
[----:B------:R-:W-:-:S03]  /*58c80*/  IADD3 R62, P4, PT, R157, R156, RZ ;  /* 0x0000009c9d3e7210 */ /* 0x000fc60007f9e0ff */
[----:B------:R-:W-:-:S04]  /*58c90*/  IMAD.WIDE.U32 R172, R61, R112, RZ ;  /* 0x000000703dac7225 */ /* 0x000fc800078e00ff */
[----:B------:R-:W-:Y:S01]  /*58ca0*/  IMAD.X R179, RZ, RZ, RZ, P6 ;  /* 0x000000ffffb37224 */ /* 0x000fe200030e06ff */
[----:B------:R-:W-:Y:S01]  /*58cb0*/  IADD3 R187, P6, PT, R169, R180, RZ ;  /* 0x000000b4a9bb7210 */ /* 0x000fe20007fde0ff */
[----:B------:R-:W-:Y:S02]  /*58cc0*/  IMAD.X R163, RZ, RZ, RZ, P5 ;  /* 0x000000ffffa37224 */ /* 0x000fe400028e06ff */
[----:B------:R-:W-:-:S04]  /*58cd0*/  IMAD.WIDE.U32 R156, P0, R65, R54, R158 ;  /* 0x00000036419c7225 */ /* 0x000fc8000780009e */
[----:B------:R-:W-:-:S04]  /*58ce0*/  IMAD.WIDE.U32 R160, R186, R76, RZ ;  /* 0x0000004cbaa07225 */ /* 0x000fc800078e00ff */
[----:B------:R-:W-:Y:S02]  /*58cf0*/  IMAD.MOV.U32 R162, RZ, RZ, R181 ;  /* 0x000000ffffa27224 */ /* 0x000fe400078e00b5 */
[C---:B------:R-:W-:Y:S01]  /*58d00*/  IMAD R190, R65.reuse, R54, R158 ;  /* 0x0000003641be7224 */ /* 0x040fe200078e029e */
[----:B------:R-:W-:Y:S01]  /*58d10*/  IADD3.X R175, PT, PT, RZ, RZ, RZ, P0, !PT ;  /* 0x000000ffffaf7210 */ /* 0x000fe200007fe4ff */
[----:B------:R-:W-:-:S04]  /*58d20*/  IMAD.WIDE.U32 R158, P5, R65, R22, R172 ;  /* 0x00000016419e7225 */ /* 0x000fc800078a00ac */
[----:B------:R-:W-:Y:S01]  /*58d30*/  IMAD.WIDE.U32.X R162, R55, R22, R162, P6 ;  /* 0x0000001637a27225 */ /* 0x000fe200030e04a2 */
[----:B------:R-:W-:-:S03]  /*58d40*/  IADD3 R191, P6, PT, R165, R176, RZ ;  /* 0x000000b0a5bf7210 */ /* 0x000fc60007fde0ff */
[CCC-:B------:R-:W-:Y:S02]  /*58d50*/  IMAD R108, R174.reuse, R54.reuse, R160.reuse ;  /* 0x00000036ae6c7224 */ /* 0x1c0fe400078e02a0 */
[----:B------:R-:W-:Y:S01]  /*58d60*/  IMAD.WIDE.U32 R160, P0, R174, R54, R160 ;  /* 0x00000036aea07225 */ /* 0x000fe200078000a0 */
[----:B------:R-:W-:-:S03]  /*58d70*/  IADD3 R190, PT, PT, R167, R190, RZ ;  /* 0x000000bea7be7210 */ /* 0x000fc60007ffe0ff */
[----:B------:R-:W-:Y:S01]  /*58d80*/  IMAD.WIDE.U32 R164, R174, R76, RZ ;  /* 0x0000004caea47225 */ /* 0x000fe200078e00ff */
[----:B------:R-:W-:-:S03]  /*58d90*/  MOV R166, R161 ;  /* 0x000000a100a67202 */ /* 0x000fc60000000f00 */
[----:B------:R-:W-:Y:S01]  /*58da0*/  IMAD.X R173, RZ, RZ, RZ, P5 ;  /* 0x000000ffffad7224 */ /* 0x000fe200028e06ff */
[----:B------:R-:W-:Y:S01]  /*58db0*/  IADD3 RZ, P5, PT, R167, R156, RZ ;  /* 0x0000009ca7ff7210 */ /* 0x000fe20007fbe0ff */
[----:B------:R-:W-:Y:S01]  /*58dc0*/  IMAD.X R167, RZ, RZ, RZ, P0 ;  /* 0x000000ffffa77224 */ /* 0x000fe200000e06ff */
[----:B------:R-:W-:Y:S01]  /*58dd0*/  IADD3 RZ, P0, PT, R165, R160, RZ ;  /* 0x000000a0a5ff7210 */ /* 0x000fe20007f1e0ff */
[----:B------:R-:W-:-:S04]  /*58de0*/  IMAD.WIDE.U32 R168, R186, R112, RZ ;  /* 0x00000070baa87225 */ /* 0x000fc800078e00ff */
[----:B------:R-:W-:Y:S02]  /*58df0*/  IMAD.MOV.U32 R178, RZ, RZ, R177 ;  /* 0x000000ffffb27224 */ /* 0x000fe400078e00b1 */
[----:B------:R-:W-:Y:S01]  /*58e00*/  IMAD.WIDE.U32.X R166, R186, R54, R166, P0 ;  /* 0x00000036baa67225 */ /* 0x000fe200000e04a6 */
[----:B------:R-:W-:-:S03]  /*58e10*/  IADD3 R192, P0, PT, R188, R148, RZ ;  /* 0x00000094bcc07210 */ /* 0x000fc60007f1e0ff */
[----:B------:R-:W-:-:S04]  /*58e20*/  IMAD.WIDE.U32.X R178, R55, R21, R178, P6 ;  /* 0x0000001537b27225 */ /* 0x000fc800030e04b2 */
[CCC-:B------:R-:W-:Y:S02]  /*58e30*/  IMAD R184, R174.reuse, R22.reuse, R168.reuse ;  /* 0x00000016aeb87224 */ /* 0x1c0fe400078e02a8 */
[----:B------:R-:W-:Y:S02]  /*58e40*/  IMAD.IADD R189, R149, 0x1, R185 ;  /* 0x0000000195bd7824 */ /* 0x000fe400078e02b9 */
[----:B------:R-:W-:-:S04]  /*58e50*/  IMAD.WIDE.U32 R168, P6, R174, R22, R168 ;  /* 0x00000016aea87225 */ /* 0x000fc800078c00a8 */
[----:B------:R-:W-:Y:S01]  /*58e60*/  IMAD.WIDE.U32 R148, R174, R112, RZ ;  /* 0x00000070ae947225 */ /* 0x000fe200078e00ff */
[----:B------:R-:W-:-:S03]  /*58e70*/  MOV R160, R169 ;  /* 0x000000a900a07202 */ /* 0x000fc60000000f00 */
[----:B------:R-:W-:Y:S01]  /*58e80*/  IMAD.X R161, RZ, RZ, RZ, P6 ;  /* 0x000000ffffa17224 */ /* 0x000fe200030e06ff */
[----:B------:R-:W-:Y:S01]  /*58e90*/  IADD3 RZ, P6, PT, R149, R168, RZ ;  /* 0x000000a895ff7210 */ /* 0x000fe20007fde0ff */
[----:B------:R-:W-:-:S04]  /*58ea0*/  IMAD.WIDE.U32 R176, R186, R20, RZ ;  /* 0x00000014bab07225 */ /* 0x000fc800078e00ff */
[----:B------:R-:W-:-:S04]  /*58eb0*/  IMAD.WIDE.U32.X R160, R186, R22, R160, P6 ;  /* 0x00000016baa07225 */ /* 0x000fc800030e04a0 */
[CCC-:B------:R-:W-:Y:S02]  /*58ec0*/  IMAD R185, R174.reuse, R21.reuse, R176.reuse ;  /* 0x00000015aeb97224 */ /* 0x1c0fe400078e02b0 */
[----:B------:R-:W-:-:S04]  /*58ed0*/  IMAD.WIDE.U32 R176, P6, R174, R21, R176 ;  /* 0x00000015aeb07225 */ /* 0x000fc800078c00b0 */
[----:B------:R-:W-:Y:S01]  /*58ee0*/  IMAD.WIDE.U32 R168, R174, R20, RZ ;  /* 0x00000014aea87225 */ /* 0x000fe200078e00ff */
[----:B------:R-:W-:-:S03]  /*58ef0*/  MOV R174, R157 ;  /* 0x0000009d00ae7202 */ /* 0x000fc60000000f00 */
[----:B------:R-:W-:Y:S02]  /*58f00*/  IMAD R172, R65, R22, R172 ;  /* 0x0000001641ac7224 */ /* 0x000fe400078e02ac */
[----:B------:R-:W-:Y:S01]  /*58f10*/  IMAD.X R181, RZ, RZ, RZ, P6 ;  /* 0x000000ffffb57224 */ /* 0x000fe200030e06ff */
[----:B------:R-:W-:Y:S01]  /*58f20*/  IADD3 RZ, P6, PT, R169, R176, RZ ;  /* 0x000000b0a9ff7210 */ /* 0x000fe20007fde0ff */
[----:B------:R-:W-:Y:S02]  /*58f30*/  IMAD R193, R56, R240, R170 ;  /* 0x000000f038c17224 */ /* 0x000fe400078e02aa */
[----:B------:R-:W-:Y:S01]  /*58f40*/  IMAD.WIDE.U32.X R174, R61, R54, R174, P5 ;  /* 0x000000363dae7225 */ /* 0x000fe200028e04ae */
[----:B------:R-:W-:-:S03]  /*58f50*/  IADD3 RZ, P5, PT, R63, R158, RZ ;  /* 0x0000009e3fff7210 */ /* 0x000fc60007fbe0ff */
[----:B------:R-:W-:Y:S02]  /*58f60*/  IMAD.MOV.U32 R180, RZ, RZ, R177 ;  /* 0x000000ffffb47224 */ /* 0x000fe400078e00b1 */
[----:B------:R-:W-:Y:S02]  /*58f70*/  IMAD.IADD R170, R63, 0x1, R172 ;  /* 0x000000013faa7824 */ /* 0x000fe400078e02ac */
[----:B------:R-:W-:-:S04]  /*58f80*/  IMAD.WIDE.U32 R156, R60, R78, RZ ;  /* 0x0000004e3c9c7225 */ /* 0x000fc800078e00ff */
[----:B------:R-:W-:Y:S01]  /*58f90*/  IMAD.MOV.U32 R172, RZ, RZ, R159 ;  /* 0x000000ffffac7224 */ /* 0x000fe200078e009f */
[----:B------:R-:W-:Y:S01]  /*58fa0*/  IADD3.X R63, P2, PT, R187, R190, RZ, P2, !PT ;  /* 0x000000bebb3f7210 */ /* 0x000fe2000175e4ff */
[----:B------:R-:W-:Y:S01]  /*58fb0*/  IMAD.WIDE.U32.X R180, R186, R21, R180, P6 ;  /* 0x00000015bab47225 */ /* 0x000fe200030e04b4 */
[----:B------:R-:W-:-:S03]  /*58fc0*/  IADD3.X R170, P1, PT, R191, R170, RZ, P1, !PT ;  /* 0x000000aabfaa7210 */ /* 0x000fc60000f3e4ff */
[----:B------:R-:W-:Y:S02]  /*58fd0*/  IMAD R186, R56, R208, R156 ;  /* 0x000000d038ba7224 */ /* 0x000fe400078e029c */
[----:B------:R-:W-:Y:S01]  /*58fe0*/  IMAD.WIDE.U32.X R172, R61, R22, R172, P5 ;  /* 0x000000163dac7225 */ /* 0x000fe200028e04ac */
[----:B------:R-:W-:-:S03]  /*58ff0*/  IADD3.X R63, P3, PT, R63, R182, RZ, P3, !PT ;  /* 0x000000b63f3f7210 */ /* 0x000fc60001f7e4ff */
[----:B------:R-:W-:Y:S01]  /*59000*/  IMAD.WIDE.U32 R156, P5, R56, R208, R156 ;  /* 0x000000d0389c7225 */ /* 0x000fe200078a009c */
[----:B------:R-:W-:-:S03]  /*59010*/  IADD3.X R188, P4, PT, R170, R183, RZ, P4, !PT ;  /* 0x000000b7aabc7210 */ /* 0x000fc6000279e4ff */
[----:B------:R-:W-:Y:S01]  /*59020*/  IMAD.WIDE.U32 R158, R56, R220, RZ ;  /* 0x000000dc389e7225 */ /* 0x000fe200078e00ff */
[----:B------:R-:W-:-:S04]  /*59030*/  IADD3.X R183, PT, PT, RZ, RZ, RZ, P5, !PT ;  /* 0x000000ffffb77210 */ /* 0x000fc80002ffe4ff */
[----:B------:R-:W-:Y:S02]  /*59040*/  IADD3 RZ, P5, PT, R159, R152, RZ ;  /* 0x000000989fff7210 */ /* 0x000fe40007fbe0ff */
[----:B------:R-:W-:Y:S01]  /*59050*/  IADD3.X R152, P2, P6, R136, R174, R162, P3, P2 ;  /* 0x000000ae88987210 */ /* 0x000fe20001e444a2 */
[----:B------:R-:W-:-:S03]  /*59060*/  IMAD.MOV.U32 R170, RZ, RZ, R153 ;  /* 0x000000ffffaa7224 */ /* 0x000fc600078e0099 */
[----:B------:R-:W-:Y:S01]  /*59070*/  IADD3.X R190, PT, PT, R137, R175, R163, P2, P6 ;  /* 0x000000af89be7210 */ /* 0x000fe200017ec4a3 */
[----:B------:R-:W-:Y:S01]  /*59080*/  IMAD.WIDE.U32 R136, R60, R74, RZ ;  /* 0x0000004a3c887225 */ /* 0x000fe200078e00ff */
[----:B------:R-:W-:Y:S02]  /*59090*/  IADD3.X R187, P4, P2, R142, R172, R178, P4, P1 ;  /* 0x000000ac8ebb7210 */ /* 0x000fe400022824b2 */
[----:B------:R-:W-:Y:S02]  /*590a0*/  IADD3 R159, PT, PT, R159, R193, RZ ;  /* 0x000000c19f9f7210 */ /* 0x000fe40007ffe0ff */
[----:B------:R-:W-:Y:S02]  /*590b0*/  IADD3 R158, P1, PT, R192, R158, RZ ;  /* 0x0000009ec09e7210 */ /* 0x000fe40007f3e0ff */
[----:B------:R-:W-:Y:S01]  /*590c0*/  IADD3.X R153, P0, PT, R63, R189, RZ, P0, !PT ;  /* 0x000000bd3f997210 */ /* 0x000fe2000071e4ff */
[----:B------:R-:W-:Y:S01]  /*590d0*/  IMAD.WIDE.U32 R176, R56, R78, RZ ;  /* 0x0000004e38b07225 */ /* 0x000fe200078e00ff */
[----:B------:R-:W-:-:S02]  /*590e0*/  IADD3.X R189, PT, PT, R143, R173, R179, P4, P2 ;  /* 0x000000ad8fbd7210 */ /* 0x000fc400027e44b3 */
[----:B------:R-:W-:Y:S01]  /*590f0*/  IADD3.X R159, P1, PT, R153, R159, RZ, P1, !PT ;  /* 0x0000009f999f7210 */ /* 0x000fe20000f3e4ff */
[CCC-:B------:R-:W-:Y:S02]  /*59100*/  IMAD R63, R56.reuse, R53.reuse, R136.reuse ;  /* 0x00000035383f7224 */ /* 0x1c0fe400078e0288 */
[----:B------:R-:W-:-:S04]  /*59110*/  IMAD.WIDE.U32 R142, P2, R56, R53, R136 ;  /* 0x00000035388e7225 */ /* 0x000fc80007840088 */
[----:B------:R-:W-:-:S04]  /*59120*/  IMAD.WIDE.U32.X R170, R60, R240, R170, P5 ;  /* 0x000000f03caa7225 */ /* 0x000fc800028e04aa */
[----:B------:R-:W-:-:S04]  /*59130*/  IMAD.WIDE.U32 R136, R56, R74, RZ ;  /* 0x0000004a38887225 */ /* 0x000fc800078e00ff */
[----:B------:R-:W-:Y:S01]  /*59140*/  IMAD.WIDE.U32 R174, R61, R20, RZ ;  /* 0x000000143dae7225 */ /* 0x000fe200078e00ff */
[----:B------:R-:W-:-:S03]  /*59150*/  IADD3 RZ, P3, PT, R177, R156, RZ ;  /* 0x0000009cb1ff7210 */ /* 0x000fc60007f7e0ff */
[----:B------:R-:W-:Y:S01]  /*59160*/  IMAD.WIDE.U32 R162, R230, R64, RZ ;  /* 0x00000040e6a27225 */ /* 0x000fe200078e00ff */
[----:B------:R-:W-:-:S03]  /*59170*/  IADD3.X R178, P0, P1, R170, R152, R150, P1, P0 ;  /* 0x00000098aab27210 */ /* 0x000fc60000900496 */
[----:B------:R-:W-:Y:S02]  /*59180*/  IMAD.MOV.U32 R182, RZ, RZ, R157 ;  /* 0x000000ffffb67224 */ /* 0x000fe400078e009d */
[----:B------:R-:W-:Y:S01]  /*59190*/  IMAD.X R153, RZ, RZ, RZ, P2 ;  /* 0x000000ffff997224 */ /* 0x000fe200010e06ff */
[----:B------:R-:W-:Y:S01]  /*591a0*/  IADD3 RZ, P2, PT, R137, R142, RZ ;  /* 0x0000008e89ff7210 */ /* 0x000fe20007f5e0ff */
[----:B------:R-:W-:-:S04]  /*591b0*/  IMAD.WIDE.U32 R156, R19, R64, RZ ;  /* 0x00000040139c7225 */ /* 0x000fc800078e00ff */
[----:B------:R-:W-:-:S04]  /*591c0*/  IMAD.WIDE.U32 R172, R65, R20, RZ ;  /* 0x0000001441ac7225 */ /* 0x000fc800078e00ff */
[----:B------:R-:W-:Y:S02]  /*591d0*/  IMAD.MOV.U32 R152, RZ, RZ, R143 ;  /* 0x000000ffff987224 */ /* 0x000fe400078e008f */
[----:B------:R-:W-:Y:S01]  /*591e0*/  IMAD.WIDE.U32 R142, P6, R65, R21, R174 ;  /* 0x00000015418e7225 */ /* 0x000fe200078c00ae */
[----:B------:R-:W-:-:S03]  /*591f0*/  IADD3.X R179, PT, PT, R171, R190, R151, P0, P1 ;  /* 0x000000beabb37210 */ /* 0x000fc600007e2497 */
[----:B------:R-:W-:Y:S01]  /*59200*/  IMAD.WIDE.U32 R162, P4, R55, R19, R162 ;  /* 0x0000001337a27225 */ /* 0x000fe200078800a2 */
[----:B------:R-:W-:-:S03]  /*59210*/  IADD3 R156, P0, PT, R156, R172, RZ ;  /* 0x000000ac9c9c7210 */ /* 0x000fc60007f1e0ff */
[----:B------:R-:W-:Y:S01]  /*59220*/  IMAD R174, R65, R21, R174 ;  /* 0x0000001541ae7224 */ /* 0x000fe200078e02ae */
[----:B------:R-:W-:Y:S01]  /*59230*/  IADD3 R170, P5, PT, R157, R162, RZ ;  /* 0x000000a29daa7210 */ /* 0x000fe20007fbe0ff */
[----:B------:R-:W-:Y:S01]  /*59240*/  IMAD.IADD R162, R135, 0x1, R58 ;  /* 0x0000000187a27824 */ /* 0x000fe200078e023a */
[----:B------:R-:W-:Y:S01]  /*59250*/  IADD3.X R151, PT, PT, RZ, RZ, RZ, P4, !PT ;  /* 0x000000ffff977210 */ /* 0x000fe200027fe4ff */
[C---:B------:R-:W-:Y:S01]  /*59260*/  IMAD.IADD R174, R173.reuse, 0x1, R174 ;  /* 0x00000001adae7824 */ /* 0x040fe200078e02ae */
[----:B------:R-:W-:Y:S01]  /*59270*/  MOV R150, R163 ;  /* 0x000000a300967202 */ /* 0x000fe20000000f00 */
[----:B------:R-:W-:Y:S01]  /*59280*/  IMAD.X R135, RZ, RZ, RZ, P6 ;  /* 0x000000ffff877224 */ /* 0x000fe200030e06ff */
[----:B------:R-:W-:Y:S01]  /*59290*/  IADD3 R58, P1, PT, R156, R134, RZ ;  /* 0x000000869c3a7210 */ /* 0x000fe20007f3e0ff */
[----:B------:R-:W-:Y:S01]  /*592a0*/  IMAD.MOV.U32 R134, RZ, RZ, R143 ;  /* 0x000000ffff867224 */ /* 0x000fe200078e008f */
[----:B------:R-:W-:Y:S01]  /*592b0*/  IADD3 RZ, P4, PT, R173, R142, RZ ;  /* 0x0000008eadff7210 */ /* 0x000fe20007f9e0ff */
[----:B------:R-:W-:Y:S01]  /*592c0*/  IMAD.WIDE.U32 R156, R60, R76, RZ ;  /* 0x0000004c3c9c7225 */ /* 0x000fe200078e00ff */
[----:B------:R-:W-:-:S02]  /*592d0*/  IADD3.X R142, P0, PT, R170, R174, RZ, P0, !PT ;  /* 0x000000aeaa8e7210 */ /* 0x000fc4000071e4ff */
[----:B------:R-:W-:Y:S01]  /*592e0*/  IADD3 R170, PT, PT, R147, R103, RZ ;  /* 0x0000006793aa7210 */ /* 0x000fe20007ffe0ff */
[----:B------:R-:W-:Y:S01]  /*592f0*/  IMAD.WIDE.U32.X R150, R55, R230, R150, P5 ;  /* 0x000000e637967225 */ /* 0x000fe200028e0496 */
[----:B------:R-:W-:-:S03]  /*59300*/  IADD3 R146, P5, PT, R62, R146, RZ ;  /* 0x000000923e927210 */ /* 0x000fc60007fbe0ff */
[----:B------:R-:W-:Y:S01]  /*59310*/  IMAD.WIDE.U32.X R134, R61, R21, R134, P4 ;  /* 0x000000153d867225 */ /* 0x000fe200020e0486 */
[----:B------:R-:W-:Y:S02]  /*59320*/  IADD3.X R62, P4, PT, R142, R162, RZ, P1, !PT ;  /* 0x000000a28e3e7210 */ /* 0x000fe40000f9e4ff */
[----:B------:R-:W-:Y:S01]  /*59330*/  IADD3.X R188, P5, PT, R188, R170, RZ, P5, !PT ;  /* 0x000000aabcbc7210 */ /* 0x000fe20002fbe4ff */
[----:B------:R-:W-:Y:S01]  /*59340*/  IMAD.IADD R171, R177, 0x1, R186 ;  /* 0x00000001b1ab7824 */ /* 0x000fe200078e02ba */
[----:B------:R-:W-:Y:S01]  /*59350*/  IADD3 R177, P1, PT, R146, R176, RZ ;  /* 0x000000b092b17210 */ /* 0x000fe20007f3e0ff */
[----:B------:R-:W-:Y:S01]  /*59360*/  IMAD R103, R56, R54, R156 ;  /* 0x0000003638677224 */ /* 0x000fe200078e029c */
[----:B------:R-:W-:Y:S01]  /*59370*/  IADD3.X R176, P4, P0, R138, R134, R150, P4, P0 ;  /* 0x000000868ab07210 */ /* 0x000fe20002080496 */
[----:B------:R-:W-:Y:S01]  /*59380*/  IMAD.WIDE.U32 R156, P6, R56, R54, R156 ;  /* 0x00000036389c7225 */ /* 0x000fe200078c009c */
[----:B------:R-:W-:-:S03]  /*59390*/  IADD3.X R188, P1, PT, R188, R171, RZ, P1, !PT ;  /* 0x000000abbcbc7210 */ /* 0x000fc60000f3e4ff */
[----:B------:R-:W-:-:S04]  /*593a0*/  IMAD.WIDE.U32 R142, R56, R76, RZ ;  /* 0x0000004c388e7225 */ /* 0x000fc800078e00ff */
[----:B------:R-:W-:Y:S01]  /*593b0*/  IMAD.WIDE.U32 R162, R201, R64, RZ ;  /* 0x00000040c9a27225 */ /* 0x000fe200078e00ff */
[----:B------:R-:W-:-:S03]  /*593c0*/  MOV R146, R157 ;  /* 0x0000009d00927202 */ /* 0x000fc60000000f00 */
[----:B------:R-:W-:Y:S01]  /*593d0*/  IMAD.WIDE.U32.X R182, R60, R208, R182, P3 ;  /* 0x000000d03cb67225 */ /* 0x000fe200018e04b6 */
[----:B------:R-:W-:-:S03]  /*593e0*/  IADD3.X R186, PT, PT, R139, R135, R151, P4, P0 ;  /* 0x000000878bba7210 */ /* 0x000fc600027e0497 */
[----:B------:R-:W-:Y:S01]  /*593f0*/  IMAD.X R147, RZ, RZ, RZ, P6 ;  /* 0x000000ffff937224 */ /* 0x000fe200030e06ff */
[----:B------:R-:W-:Y:S01]  /*59400*/  IADD3 RZ, P6, PT, R143, R156, RZ ;  /* 0x0000009c8fff7210 */ /* 0x000fe20007fde0ff */
[----:B------:R-:W-:Y:S01]  /*59410*/  IMAD.WIDE.U32 R134, P0, R55, R244, R162 ;  /* 0x000000f437867225 */ /* 0x000fe200078000a2 */
[----:B------:R-:W-:-:S03]  /*59420*/  IADD3.X R187, P5, P3, R182, R187, R154, P1, P5 ;  /* 0x000000bbb6bb7210 */ /* 0x000fc60000baa49a */
[----:B------:R-:W-:-:S04]  /*59430*/  IMAD.WIDE.U32 R138, R244, R64, RZ ;  /* 0x00000040f48a7225 */ /* 0x000fc800078e00ff */
[----:B------:R-:W-:-:S04]  /*59440*/  IMAD.WIDE.U32 R156, R202, R64, RZ ;  /* 0x00000040ca9c7225 */ /* 0x000fc800078e00ff */
[----:B------:R-:W-:Y:S01]  /*59450*/  IMAD.WIDE.U32 R162, R19, R65, RZ ;  /* 0x0000004113a27225 */ /* 0x000fe200078e00ff */
[----:B------:R-:W-:-:S03]  /*59460*/  IADD3.X R189, PT, PT, R183, R189, R155, P5, P3 ;  /* 0x000000bdb7bd7210 */ /* 0x000fc60002fe649b */
[----:B------:R-:W-:Y:S01]  /*59470*/  IMAD.X R151, RZ, RZ, RZ, P0 ;  /* 0x000000ffff977224 */ /* 0x000fe200000e06ff */
[----:B------:R-:W-:Y:S01]  /*59480*/  IADD3 R190, P0, PT, R139, R134, RZ ;  /* 0x000000868bbe7210 */ /* 0x000fe20007f1e0ff */
[----:B------:R-:W-:Y:S01]  /*59490*/  IMAD.MOV.U32 R150, RZ, RZ, R135 ;  /* 0x000000ffff967224 */ /* 0x000fe200078e0087 */
[----:B------:R-:W-:Y:S01]  /*594a0*/  IADD3 R182, P1, PT, R138, R162, RZ ;  /* 0x000000a28ab67210 */ /* 0x000fe20007f3e0ff */
[----:B------:R-:W-:-:S04]  /*594b0*/  IMAD.WIDE.U32 R156, P3, R55, R203, R156 ;  /* 0x000000cb379c7225 */ /* 0x000fc8000786009c */
[----:B------:R-:W-:-:S04]  /*594c0*/  IMAD.WIDE.U32 R134, R230, R65, RZ ;  /* 0x00000041e6867225 */ /* 0x000fc800078e00ff */
[----:B------:R-:W-:Y:S01]  /*594d0*/  IMAD.WIDE.U32 R138, R60, R112, RZ ;  /* 0x000000703c8a7225 */ /* 0x000fe200078e00ff */
[----:B------:R-:W-:-:S03]  /*594e0*/  IADD3.X R155, PT, PT, RZ, RZ, RZ, P3, !PT ;  /* 0x000000ffff9b7210 */ /* 0x000fc60001ffe4ff */
[----:B------:R-:W-:Y:S02]  /*594f0*/  IMAD R183, R56, R22, R138 ;  /* 0x0000001638b77224 */ /* 0x000fe400078e028a */
[CCC-:B------:R-:W-:Y:S02]  /*59500*/  IMAD R191, R61.reuse, R19.reuse, R134.reuse ;  /* 0x000000133dbf7224 */ /* 0x1c0fe400078e0286 */
[----:B------:R-:W-:-:S04]  /*59510*/  IMAD.WIDE.U32 R172, P3, R61, R19, R134 ;  /* 0x000000133dac7225 */ /* 0x000fc80007860086 */
[----:B------:R-:W-:-:S04]  /*59520*/  IMAD.WIDE.U32 R138, P4, R56, R22, R138 ;  /* 0x00000016388a7225 */ /* 0x000fc8000788008a */
[----:B------:R-:W-:-:S04]  /*59530*/  IMAD.WIDE.U32 R170, R203, R64, RZ ;  /* 0x00000040cbaa7225 */ /* 0x000fc800078e00ff */
[----:B------:R-:W-:Y:S01]  /*59540*/  IMAD.WIDE.U32 R134, R201, R65, RZ ;  /* 0x00000041c9867225 */ /* 0x000fe200078e00ff */
[----:B------:R-:W-:-:S03]  /*59550*/  IADD3 R171, P5, PT, R171, R156, RZ ;  /* 0x0000009cabab7210 */ /* 0x000fc60007fbe0ff */
[----:B------:R-:W-:Y:S01]  /*59560*/  IMAD.WIDE.U32.X R150, R55, R201, R150, P0 ;  /* 0x000000c937967225 */ /* 0x000fe200000e0496 */
[----:B------:R-:W-:-:S03]  /*59570*/  IADD3 RZ, P0, PT, R163, R172, RZ ;  /* 0x000000aca3ff7210 */ /* 0x000fc60007f1e0ff */
[----:B------:R-:W-:Y:S01]  /*59580*/  IMAD.MOV.U32 R154, RZ, RZ, R157 ;  /* 0x000000ffff9a7224 */ /* 0x000fe200078e009d */
[----:B------:R-:W-:Y:S01]  /*59590*/  IADD3.X R157, PT, PT, RZ, RZ, RZ, P4, !PT ;  /* 0x000000ffff9d7210 */ /* 0x000fe200027fe4ff */
[----:B------:R-:W-:Y:S02]  /*595a0*/  IMAD.IADD R191, R163, 0x1, R191 ;  /* 0x00000001a3bf7824 */ /* 0x000fe400078e02bf */
[----:B------:R-:W-:Y:S01]  /*595b0*/  IMAD.WIDE.U32 R162, R56, R112, RZ ;  /* 0x0000007038a27225 */ /* 0x000fe200078e00ff */
[----:B------:R-:W-:-:S03]  /*595c0*/  SHF.L.W.U32.HI R56, R159, 0xd, R178 ;  /* 0x0000000d9f387819 */ /* 0x000fc60000010eb2 */
[----:B------:R-:W-:-:S04]  /*595d0*/  IMAD.WIDE.U32 R174, P4, R61, R244, R134 ;  /* 0x000000f43dae7225 */ /* 0x000fc80007880086 */
[----:B------:R-:W-:Y:S01]  /*595e0*/  IMAD.WIDE.U32 R64, R244, R65, RZ ;  /* 0x00000041f4407225 */ /* 0x000fe200078e00ff */
[----:B------:R-:W-:-:S03]  /*595f0*/  SHF.L.W.U32.HI R178, R178, 0xd, R179 ;  /* 0x0000000db2b27819 */ /* 0x000fc60000010eb3 */
[----:B------:R-:W-:Y:S01]  /*59600*/  IMAD.WIDE.U32.X R154, R55, R202, R154, P5 ;  /* 0x000000ca379a7225 */ /* 0x000fe200028e049a */
[----:B------:R-:W-:-:S03]  /*59610*/  IADD3 RZ, P5, PT, R163, R138, RZ ;  /* 0x0000008aa3ff7210 */ /* 0x000fc60007fbe0ff */
[----:B------:R-:W-:Y:S01]  /*59620*/  IMAD.X R135, RZ, RZ, RZ, P3 ;  /* 0x000000ffff877224 */ /* 0x000fe200018e06ff */
[----:B------:R-:W-:Y:S01]  /*59630*/  IADD3 RZ, P3, PT, R65, R174, RZ ;  /* 0x000000ae41ff7210 */ /* 0x000fe20007f7e0ff */
[----:B------:R-:W-:Y:S01]  /*59640*/  IMAD.MOV.U32 R156, RZ, RZ, R139 ;  /* 0x000000ffff9c7224 */ /* 0x000fe200078e008b */
[----:B------:R-:W-:Y:S01]  /*59650*/  IADD3.X R139, PT, PT, RZ, RZ, RZ, P4, !PT ;  /* 0x000000ffff8b7210 */ /* 0x000fe200027fe4ff */
[C---:B------:R-:W-:Y:S01]  /*59660*/  IMAD R55, R61.reuse, R244, R134 ;  /* 0x000000f43d377224 */ /* 0x040fe200078e0286 */
[----:B------:R-:W-:Y:S01]  /*59670*/  IADD3 R177, P4, PT, R56, R177, RZ ;  /* 0x000000b138b17210 */ /* 0x000fe20007f9e0ff */
[----:B------:R-:W-:Y:S02]  /*59680*/  IMAD.MOV.U32 R134, RZ, RZ, R173 ;  /* 0x000000ffff867224 */ /* 0x000fe400078e00ad */
[----:B------:R-:W-:Y:S01]  /*59690*/  IMAD.MOV.U32 R138, RZ, RZ, R175 ;  /* 0x000000ffff8a7224 */ /* 0x000fe200078e00af */
[----:B------:R-:W-:Y:S01]  /*596a0*/  IADD3.X R178, P4, PT, R178, R188, RZ, P4, !PT ;  /* 0x000000bcb2b27210 */ /* 0x000fe2000279e4ff */
[----:B------:R-:W-:Y:S01]  /*596b0*/  IMAD.WIDE.U32.X R134, R61, R230, R134, P0 ;  /* 0x000000e63d867225 */ /* 0x000fe200000e0486 */
[----:B------:R-:W-:-:S03]  /*596c0*/  IADD3 R57, PT, PT, R81, R57, RZ ;  /* 0x0000003951397210 */ /* 0x000fc60007ffe0ff */
[----:B------:R-:W-:Y:S01]  /*596d0*/  IMAD.WIDE.U32.X R138, R61, R201, R138, P3 ;  /* 0x000000c93d8a7225 */ /* 0x000fe200018e048a */
[----:B------:R-:W-:-:S03]  /*596e0*/  IADD3 R182, P3, PT, R182, R80, RZ ;  /* 0x00000050b6b67210 */ /* 0x000fc60007f7e0ff */
[----:B------:R-:W-:Y:S01]  /*596f0*/  IMAD.IADD R61, R165, 0x1, R108 ;  /* 0x00000001a53d7824 */ /* 0x000fe200078e026c */
[----:B------:R-:W-:Y:S01]  /*59700*/  IADD3 R165, P0, PT, R58, R164, RZ ;  /* 0x000000a43aa57210 */ /* 0x000fe20007f1e0ff */
[----:B------:R-:W-:Y:S01]  /*59710*/  IMAD.WIDE.U32.X R152, R60, R53, R152, P2 ;  /* 0x000000353c987225 */ /* 0x000fe200010e0498 */
[----:B------:R-:W-:Y:S02]  /*59720*/  IADD3.X R58, P1, PT, R190, R191, RZ, P1, !PT ;  /* 0x000000bfbe3a7210 */ /* 0x000fe40000f3e4ff */
[----:B------:R-:W-:Y:S01]  /*59730*/  LEA.HI.X R187, P2, R179, R187, RZ, 0xd, P4 ;  /* 0x000000bbb3bb7211 */ /* 0x000fe20002056cff */
[----:B------:R-:W-:Y:S01]  /*59740*/  IMAD.IADD R63, R137, 0x1, R63 ;  /* 0x00000001893f7824 */ /* 0x000fe200078e023f */
[----:B------:R-:W-:Y:S02]  /*59750*/  IADD3.X R58, P3, PT, R58, R57, RZ, P3, !PT ;  /* 0x000000393a3a7210 */ /* 0x000fe40001f7e4ff */
[----:B------:R-:W-:Y:S02]  /*59760*/  IADD3.X R80, P0, PT, R62, R61, RZ, P0, !PT ;  /* 0x0000003d3e507210 */ /* 0x000fe4000071e4ff */
[----:B------:R-:W-:-:S02]  /*59770*/  IADD3 R137, P4, PT, R165, R136, RZ ;  /* 0x00000088a5897210 */ /* 0x000fc40007f9e0ff */
[----:B------:R-:W-:Y:S02]  /*59780*/  SHF.L.W.U32.HI R56, R178, 0xd, R187 ;  /* 0x0000000db2387819 */ /* 0x000fe40000010ebb */
[----:B------:R-:W-:Y:S02]  /*59790*/  IADD3.X R62, PT, PT, RZ, R189, RZ, P2, !PT ;  /* 0x000000bdff3e7210 */ /* 0x000fe400017fe4ff */
[----:B------:R-:W-:Y:S02]  /*597a0*/  IADD3.X R61, P1, P2, R144, R134, R150, P3, P1 ;  /* 0x00000086903d7210 */ /* 0x000fe40001a22496 */
[----:B------:R-:W-:Y:S02]  /*597b0*/  IADD3.X R80, P4, PT, R80, R63, RZ, P4, !PT ;  /* 0x0000003f50507210 */ /* 0x000fe4000279e4ff */
[----:B------:R-:W-:Y:S02]  /*597c0*/  IADD3 R56, P3, PT, R56, R137, RZ ;  /* 0x0000008938387210 */ /* 0x000fe40007f7e0ff */
[----:B------:R-:W-:-:S02]  /*597d0*/  SHF.L.W.U32.HI R57, R187, 0xd, R62 ;  /* 0x0000000dbb397819 */ /* 0x000fc40000010e3e */
[----:B------:R-:W-:Y:S02]  /*597e0*/  IADD3.X R135, PT, PT, R145, R135, R151, P1, P2 ;  /* 0x0000008791877210 */ /* 0x000fe40000fe4497 */
[----:B------:R-:W-:Y:S02]  /*597f0*/  IADD3.X R81, P2, P4, R152, R176, R166, P4, P0 ;  /* 0x000000b098517210 */ /* 0x000fe400024404a6 */
[----:B------:R-:W-:Y:S01]  /*59800*/  IADD3.X R57, P3, PT, R57, R80, RZ, P3, !PT ;  /* 0x0000005039397210 */ /* 0x000fe20001f7e4ff */
[----:B------:R-:W-:Y:S01]  /*59810*/  IMAD.IADD R137, R149, 0x1, R184 ;  /* 0x0000000195897824 */ /* 0x000fe200078e02b8 */
[----:B------:R-:W-:Y:S02]  /*59820*/  IADD3.X R186, PT, PT, R153, R186, R167, P2, P4 ;  /* 0x000000ba99ba7210 */ /* 0x000fe400017e84a7 */
[----:B------:R-:W-:Y:S02]  /*59830*/  LEA.HI.X R62, P3, R62, R81, RZ, 0xd, P3 ;  /* 0x000000513e3e7211 */ /* 0x000fe40001876cff */
[----:B------:R-:W-:Y:S01]  /*59840*/  IADD3 R149, P0, PT, R182, R148, RZ ;  /* 0x00000094b6957210 */ /* 0x000fe20007f1e0ff */
[----:B------:R-:W-:Y:S01]  /*59850*/  IMAD.IADD R103, R143, 0x1, R103 ;  /* 0x000000018f677824 */ /* 0x000fe200078e0267 */
[----:B------:R-:W-:Y:S01]  /*59860*/  IADD3 R80, PT, PT, R65, R55, RZ ;  /* 0x0000003741507210 */ /* 0x000fe20007ffe0ff */
[----:B------:R-:W-:Y:S01]  /*59870*/  IMAD.X R65, RZ, RZ, R186, P3 ;  /* 0x000000ffff417224 */ /* 0x000fe200018e06ba */
[----:B------:R-:W-:-:S02]  /*59880*/  IADD3 R63, P1, PT, R170, R64, RZ ;  /* 0x00000040aa3f7210 */ /* 0x000fc40007f3e0ff */
[----:B------:R-:W-:Y:S02]  /*59890*/  IADD3 R143, P2, PT, R149, R142, RZ ;  /* 0x0000008e958f7210 */ /* 0x000fe40007f5e0ff */
[----:B------:R-:W-:Y:S02]  /*598a0*/  IADD3.X R58, P0, PT, R58, R137, RZ, P0, !PT ;  /* 0x000000893a3a7210 */ /* 0x000fe4000071e4ff */
[----:B------:R-:W-:Y:S01]  /*598b0*/  SHF.L.W.U32.HI R64, R57, 0xd, R62 ;  /* 0x0000000d39407819 */ /* 0x000fe20000010e3e */
[----:B------:R-:W-:Y:S01]  /*598c0*/  IMAD.WIDE.U32.X R146, R60, R54, R146, P6 ;  /* 0x000000363c927225 */ /* 0x000fe200030e0492 */
[----:B------:R-:W-:Y:S02]  /*598d0*/  IADD3.X R58, P2, PT, R58, R103, RZ, P2, !PT ;  /* 0x000000673a3a7210 */ /* 0x000fe4000175e4ff */
[----:B------:R-:W-:Y:S02]  /*598e0*/  IADD3 R64, P3, PT, R64, R143, RZ ;  /* 0x0000008f40407210 */ /* 0x000fe40007f7e0ff */
[----:B------:R-:W-:Y:S01]  /*598f0*/  SHF.L.W.U32.HI R55, R62, 0xd, R65 ;  /* 0x0000000d3e377819 */ /* 0x000fe20000010e41 */
[----:B------:R-:W-:Y:S01]  /*59900*/  IMAD.IADD R108, R67, 0x1, R59 ;  /* 0x00000001436c7824 */ /* 0x000fe200078e023b */
[----:B------:R-:W-:-:S02]  /*59910*/  IADD3 R63, P4, PT, R63, R66, RZ ;  /* 0x000000423f3f7210 */ /* 0x000fc40007f9e0ff */
[----:B------:R-:W-:Y:S02]  /*59920*/  IADD3.X R171, P1, PT, R171, R80, RZ, P1, !PT ;  /* 0x00000050abab7210 */ /* 0x000fe40000f3e4ff */
[----:B------:R-:W-:Y:S02]  /*59930*/  IADD3.X R55, P3, PT, R55, R58, RZ, P3, !PT ;  /* 0x0000003a37377210 */ /* 0x000fe40001f7e4ff */
[----:B------:R-:W-:Y:S02]  /*59940*/  IADD3.X R62, P2, P6, R146, R61, R160, P2, P0 ;  /* 0x0000003d923e7210 */ /* 0x000fe400016404a0 */
[----:B------:R-:W-:Y:S02]  /*59950*/  IADD3 R58, PT, PT, R169, R185, RZ ;  /* 0x000000b9a93a7210 */ /* 0x000fe40007ffe0ff */
[----:B------:R-:W-:Y:S02]  /*59960*/  IADD3 R169, P0, PT, R63, R168, RZ ;  /* 0x000000a83fa97210 */ /* 0x000fe40007f1e0ff */
[----:B------:R-:W-:-:S02]  /*59970*/  IADD3.X R63, P4, PT, R171, R108, RZ, P4, !PT ;  /* 0x0000006cab3f7210 */ /* 0x000fc4000279e4ff */
[----:B------:R-:W-:Y:S02]  /*59980*/  IADD3.X R59, PT, PT, R147, R135, R161, P2, P6 ;  /* 0x00000087933b7210 */ /* 0x000fe400017ec4a1 */
[----:B------:R-:W-:Y:S01]  /*59990*/  LEA.HI.X R62, P3, R65, R62, RZ, 0xd, P3 ;  /* 0x0000003e413e7211 */ /* 0x000fe20001876cff */
[----:B------:R-:W-:Y:S01]  /*599a0*/  IMAD.IADD R66, R163, 0x1, R183 ;  /* 0x00000001a3427824 */ /* 0x000fe200078e02b7 */
[----:B------:R-:W-:Y:S02]  /*599b0*/  IADD3 R163, P2, PT, R169, R162, RZ ;  /* 0x000000a2a9a37210 */ /* 0x000fe40007f5e0ff */
[----:B------:R-:W-:Y:S01]  /*599c0*/  IADD3.X R63, P0, PT, R63, R58, RZ, P0, !PT ;  /* 0x0000003a3f3f7210 */ /* 0x000fe2000071e4ff */
[----:B------:R-:W-:Y:S01]  /*599d0*/  IMAD.X R59, RZ, RZ, R59, P3 ;  /* 0x000000ffff3b7224 */ /* 0x000fe200018e063b */
[----:B------:R-:W-:Y:S01]  /*599e0*/  SHF.L.W.U32.HI R58, R55, 0xd, R62 ;  /* 0x0000000d373a7819 */ /* 0x000fe20000010e3e */
        /* <DEDUP_REMOVED lines=24> */
[----:B------:R-:W-:-:S05]  /*59b70*/  LEA.HI R64, P0, R57, R64, RZ, 0xd ;  /* 0x0000004039407211 */ /* 0x000fca00078168ff */
[----:B------:R-:W-:Y:S01]  /*59b80*/  IMAD.X R61, RZ, RZ, R61, P0 ;  /* 0x000000ffff3d7224 */ /* 0x000fe200000e063d */
[----:B------:R-:W-:-:S04]  /*59b90*/  LOP3.LUT R142, R63, 0x7ffff, RZ, 0xc0, !PT ;  /* 0x0007ffff3f8e7812 */ /* 0x000fc800078ec0ff */
[----:B------:R-:W-:Y:S02]  /*59ba0*/  LEA.HI R63, P0, R61, R66, RZ, 0xd ;  /* 0x000000423d3f7211 */ /* 0x000fe400078168ff */
[----:B------:R-:W-:-:S03]  /*59bb0*/  LOP3.LUT R60, R57, 0x7ffff, RZ, 0xc0, !PT ;  /* 0x0007ffff393c7812 */ /* 0x000fc600078ec0ff */
[----:B------:R-:W-:Y:S02]  /*59bc0*/  IMAD.X R142, RZ, RZ, R142, P0 ;  /* 0x000000ffff8e7224 */ /* 0x000fe400000e068e */
[----:B------:R-:W-:Y:S01]  /*59bd0*/  IMAD.WIDE.U32 R58, R60, R65, RZ ;  /* 0x000000413c3a7225 */ /* 0x000fe200078e00ff */
[----:B------:R-:W-:-:S03]  /*59be0*/  LOP3.LUT R137, R136, 0x7ffff, RZ, 0xc0, !PT ;  /* 0x0007ffff88897812 */ /* 0x000fc600078ec0ff */
[----:B------:R-:W-:Y:S01]  /*59bf0*/  HFMA2 R171, -RZ, RZ, 0, 0 ;  /* 0x00000000ffab7431 */ /* 0x000fe200000001ff */
[----:B------:R-:W-:Y:S01]  /*59c00*/  SHF.R.U32.HI R81, RZ, 0x13, R142 ;  /* 0x00000013ff517819 */ /* 0x000fe2000001168e */
[----:B------:R-:W-:Y:S01]  /*59c10*/  IMAD.MOV.U32 R136, RZ, RZ, R158 ;  /* 0x000000ffff887224 */ /* 0x000fe200078e009e */
[----:B------:R-:W-:Y:S01]  /*59c20*/  LOP3.LUT R61, R61, 0x7ffff, RZ, 0xc0, !PT ;  /* 0x0007ffff3d3d7812 */ /* 0x000fe200078ec0ff */
[----:B------:R-:W-:-:S04]  /*59c30*/  IMAD.WIDE.U32 R58, P1, R60, R65, R58 ;  /* 0x000000413c3a7225 */ /* 0x000fc8000782003a */
[----:B------:R-:W-:-:S04]  /*59c40*/  IMAD.WIDE.U32 R56, R65, R65, RZ ;  /* 0x0000004141387225 */ /* 0x000fc800078e00ff */
[----:B------:R-:W-:Y:S01]  /*59c50*/  IMAD.WIDE.U32 R136, R81, 0x13, R136 ;  /* 0x0000001351887825 */ /* 0x000fe200078e0088 */
[----:B------:R-:W-:-:S03]  /*59c60*/  IADD3 R55, P4, PT, R57, R58, RZ ;  /* 0x0000003a39377210 */ /* 0x000fc60007f9e0ff */
[----:B------:R-:W-:-:S04]  /*59c70*/  IMAD.WIDE.U32 R158, R65, 0x26, RZ ;  /* 0x00000026419e7825 */ /* 0x000fc800078e00ff */
[----:B------:R-:W-:Y:S01]  /*59c80*/  IMAD.WIDE.U32 R138, R64, 0x13, RZ ;  /* 0x00000013408a7825 */ /* 0x000fe200078e00ff */
[----:B------:R-:W-:-:S03]  /*59c90*/  SHF.L.U32 R108, R136, 0x1, RZ ;  /* 0x00000001886c7819 */ /* 0x000fc600000006ff */
[----:B------:R-:W-:Y:S02]  /*59ca0*/  IMAD R167, R61, 0x13, RZ ;  /* 0x000000133da77824 */ /* 0x000fe400078e02ff */
[----:B------:R-:W-:Y:S02]  /*59cb0*/  IMAD R57, R60, 0x26, RZ ;  /* 0x000000263c397824 */ /* 0x000fe400078e02ff */
[----:B------:R-:W-:Y:S02]  /*59cc0*/  IMAD.IADD R171, R137, 0x1, R171 ;  /* 0x0000000189ab7824 */ /* 0x000fe400078e02ab */
[----:B------:R-:W-:Y:S01]  /*59cd0*/  IMAD.WIDE.U32 R134, R61, R158, RZ ;  /* 0x0000009e3d867225 */ /* 0x000fe200078e00ff */
[----:B------:R-:W-:-:S03]  /*59ce0*/  LOP3.LUT R108, R108, 0xfffffffe, RZ, 0xc0, !PT ;  /* 0xfffffffe6c6c7812 */ /* 0x000fc600078ec0ff */
[----:B------:R-:W-:-:S04]  /*59cf0*/  IMAD.WIDE.U32 R140, R64, R138, RZ ;  /* 0x0000008a408c7225 */ /* 0x000fc800078e00ff */
[----:B------:R-:W-:Y:S02]  /*59d00*/  IMAD.IADD R167, R139, 0x1, R167 ;  /* 0x000000018ba77824 */ /* 0x000fe400078e02a7 */
[----:B------:R-:W-:Y:S01]  /*59d10*/  IMAD.WIDE.U32 R138, R61, R138, RZ ;  /* 0x0000008a3d8a7225 */ /* 0x000fe200078e00ff */
[----:B------:R-:W-:-:S03]  /*59d20*/  SHF.L.U64.HI R103, R136, 0x1, R171 ;  /* 0x0000000188677819 */ /* 0x000fc600000102ab */
[----:B------:R-:W-:Y:S02]  /*59d30*/  IMAD.IADD R170, R159, 0x1, R57 ;  /* 0x000000019faa7824 */ /* 0x000fe400078e0239 */
[-C--:B------:R-:W-:Y:S02]  /*59d40*/  IMAD R57, R167, R64.reuse, R138 ;  /* 0x00000040a7397224 */ /* 0x080fe400078e028a */
[----:B------:R-:W-:Y:S02]  /*59d50*/  IMAD.MOV.U32 R66, RZ, RZ, R59 ;  /* 0x000000ffff427224 */ /* 0x000fe400078e003b */
[----:B------:R-:W-:Y:S01]  /*59d60*/  IMAD.WIDE.U32 R134, P0, R170, R64, R134 ;  /* 0x00000040aa867225 */ /* 0x000fe20007800086 */
[----:B------:R-:W-:-:S03]  /*59d70*/  LOP3.LUT R103, R103, 0xfffff, RZ, 0xc0, !PT ;  /* 0x000fffff67677812 */ /* 0x000fc600078ec0ff */
[----:B------:R-:W-:Y:S01]  /*59d80*/  IMAD.WIDE.U32 R152, R64, R158, RZ ;  /* 0x0000009e40987225 */ /* 0x000fe200078e00ff */
[----:B------:R-:W-:-:S03]  /*59d90*/  IADD3 R168, PT, PT, R141, R57, RZ ;  /* 0x000000398da87210 */ /* 0x000fc60007ffe0ff */
[----:B------:R-:W-:-:S04]  /*59da0*/  IMAD.WIDE.U32 R58, R63, R158, RZ ;  /* 0x0000009e3f3a7225 */ /* 0x000fc800078e00ff */
[----:B------:R-:W-:-:S04]  /*59db0*/  IMAD.WIDE.U32 R138, P3, R167, R64, R138 ;  /* 0x00000040a78a7225 */ /* 0x000fc8000786008a */
[----:B------:R-:W-:Y:S01]  /*59dc0*/  IMAD.WIDE.U32 R150, R60, R108, RZ ;  /* 0x0000006c3c967225 */ /* 0x000fe200078e00ff */
[----:B------:R-:W-:Y:S02]  /*59dd0*/  IADD3.X R67, PT, PT, RZ, RZ, RZ, P1, !PT ;  /* 0x000000ffff437210 */ /* 0x000fe40000ffe4ff */
[----:B------:R-:W-:Y:S01]  /*59de0*/  LOP3.LUT R57, R143, 0x7ffff, RZ, 0xc0, !PT ;  /* 0x0007ffff8f397812 */ /* 0x000fe200078ec0ff */
[----:B------:R-:W-:Y:S01]  /*59df0*/  IMAD.X R81, RZ, RZ, RZ, P0 ;  /* 0x000000ffff517224 */ /* 0x000fe200000e06ff */
[----:B------:R-:W-:Y:S01]  /*59e00*/  LEA.HI R62, P0, R171, R62, RZ, 0xd ;  /* 0x0000003eab3e7211 */ /* 0x000fe200078168ff */
[----:B------:R-:W-:Y:S01]  /*59e10*/  IMAD.MOV.U32 R80, RZ, RZ, R135 ;  /* 0x000000ffff507224 */ /* 0x000fe200078e0087 */
[----:B------:R-:W-:Y:S02]  /*59e20*/  IADD3 R166, P1, PT, R58, R140, RZ ;  /* 0x0000008c3aa67210 */ /* 0x000fe40007f3e0ff */
[----:B------:R-:W-:Y:S01]  /*59e30*/  IADD3 RZ, P6, PT, R141, R138, RZ ;  /* 0x0000008a8dff7210 */ /* 0x000fe20007fde0ff */
[----:B------:R-:W-:Y:S01]  /*59e40*/  IMAD.WIDE.U32 R140, R65, R108, RZ ;  /* 0x0000006c418c7225 */ /* 0x000fe200078e00ff */
[----:B------:R-:W-:-:S03]  /*59e50*/  IADD3 R137, P5, PT, R153, R134, RZ ;  /* 0x0000008699897210 */ /* 0x000fc60007fbe0ff */
[----:B------:R-:W-:Y:S01]  /*59e60*/  IMAD.WIDE.U32 R134, P2, R103, R65, R150 ;  /* 0x0000004167867225 */ /* 0x000fe20007840096 */
[----:B------:R-:W-:Y:S02]  /*59e70*/  IADD3.X R57, PT, PT, RZ, R57, RZ, P0, !PT ;  /* 0x00000039ff397210 */ /* 0x000fe400007fe4ff */
[----:B------:R-:W-:Y:S01]  /*59e80*/  LOP3.LUT R58, R142, 0x7ffff, RZ, 0xc0, !PT ;  /* 0x0007ffff8e3a7812 */ /* 0x000fe200078ec0ff */
[----:B------:R-:W-:-:S04]  /*59e90*/  IMAD.WIDE.U32 R160, R64, 0x26, RZ ;  /* 0x0000002640a07825 */ /* 0x000fc800078e00ff */
[----:B------:R-:W-:Y:S01]  /*59ea0*/  IMAD.X R145, RZ, RZ, RZ, P2 ;  /* 0x000000ffff917224 */ /* 0x000fe200010e06ff */
[----:B------:R-:W-:Y:S01]  /*59eb0*/  IADD3 RZ, P2, PT, R141, R134, RZ ;  /* 0x000000868dff7210 */ /* 0x000fe20007f5e0ff */
[----:B------:R-:W-:Y:S02]  /*59ec0*/  IMAD.MOV.U32 R144, RZ, RZ, R135 ;  /* 0x000000ffff907224 */ /* 0x000fe400078e0087 */
[----:B------:R-:W-:-:S04]  /*59ed0*/  IMAD.WIDE.U32 R134, R62, 0x26, RZ ;  /* 0x000000263e867825 */ /* 0x000fc800078e00ff */
[----:B------:R-:W-:Y:S02]  /*59ee0*/  IMAD R143, R61, 0x26, RZ ;  /* 0x000000263d8f7824 */ /* 0x000fe400078e02ff */
[----:B------:R-:W-:-:S04]  /*59ef0*/  IMAD.WIDE.U32 R164, R57, R62, RZ ;  /* 0x0000003e39a47225 */ /* 0x000fc800078e00ff */
[----:B------:R-:W-:Y:S02]  /*59f00*/  IMAD R169, R57, 0x26, RZ ;  /* 0x0000002639a97824 */ /* 0x000fe400078e02ff */
[----:B------:R-:W-:-:S04]  /*59f10*/  IMAD.WIDE.U32 R156, R58, R160, RZ ;  /* 0x000000a03a9c7225 */ /* 0x000fc800078e00ff */
[----:B------:R-:W-:Y:S01]  /*59f20*/  IMAD.WIDE.U32 R158, R58, R158, RZ ;  /* 0x0000009e3a9e7225 */ /* 0x000fe200078e00ff */
[----:B------:R-:W-:-:S03]  /*59f30*/  IADD3 R169, PT, PT, R135, R169, RZ ;  /* 0x000000a987a97210 */ /* 0x000fc60007ffe0ff */
[----:B------:R-:W-:Y:S02]  /*59f40*/  IMAD.IADD R138, R161, 0x1, R143 ;  /* 0x00000001a18a7824 */ /* 0x000fe400078e028f */
[----:B------:R-:W-:-:S04]  /*59f50*/  IMAD.WIDE.U32.X R80, R170, R61, R80, P5 ;  /* 0x0000003daa507225 */ /* 0x000fc800028e0450 */
[----:B------:R-:W-:-:S04]  /*59f60*/  IMAD.WIDE.U32 R142, R58, R134, RZ ;  /* 0x000000863a8e7225 */ /* 0x000fc800078e00ff */
[----:B------:R-:W-:-:S04]  /*59f70*/  IMAD.WIDE.U32 R162, P5, R62, R57, R164 ;  /* 0x000000393ea27225 */ /* 0x000fc800078a00a4 */
[----:B------:R-:W-:-:S04]  /*59f80*/  IMAD.WIDE.U32.X R144, R103, R60, R144, P2 ;  /* 0x0000003c67907225 */ /* 0x000fc800010e0490 */
[----:B------:R-:W-:-:S04]  /*59f90*/  IMAD.WIDE.U32 R156, P0, R138, R63, R156 ;  /* 0x0000003f8a9c7225 */ /* 0x000fc8000780009c */
[----:B------:R-:W-:-:S04]  /*59fa0*/  IMAD.WIDE.U32 R158, P2, R170, R63, R158 ;  /* 0x0000003faa9e7225 */ /* 0x000fc8000784009e */
[----:B------:R-:W-:-:S04]  /*59fb0*/  IMAD.WIDE.U32 R146, R136, R136, RZ ;  /* 0x0000008888927225 */ /* 0x000fc800078e00ff */
[----:B------:R-:W-:Y:S02]  /*59fc0*/  IMAD.X R151, RZ, RZ, RZ, P5 ;  /* 0x000000ffff977224 */ /* 0x000fe400028e06ff */
[----:B------:R-:W-:Y:S01]  /*59fd0*/  IMAD.WIDE.U32 R160, R63, R160, RZ ;  /* 0x000000a03fa07225 */ /* 0x000fe200078e00ff */
[----:B------:R-:W-:-:S03]  /*59fe0*/  IADD3.X R153, PT, PT, RZ, RZ, RZ, P2, !PT ;  /* 0x000000ffff997210 */ /* 0x000fc600017fe4ff */
[----:B------:R-:W-:-:S04]  /*59ff0*/  IMAD.WIDE.U32 R148, P5, R169, R63, R142 ;  /* 0x0000003fa9947225 */ /* 0x000fc800078a008e */
[----:B------:R-:W-:Y:S01]  /*5a000*/  IMAD.X R155, RZ, RZ, RZ, P0 ;  /* 0x000000ffff9b7224 */ /* 0x000fe200000e06ff */
[----:B------:R-:W-:Y:S01]  /*5a010*/  IADD3 R165, P0, PT, R146, R152, RZ ;  /* 0x0000009892a57210 */ /* 0x000fe20007f1e0ff */
[----:B------:R-:W-:Y:S01]  /*5a020*/  IMAD.X R135, RZ, RZ, RZ, P5 ;  /* 0x000000ffff877224 */ /* 0x000fe200028e06ff */
[----:B------:R-:W-:Y:S01]  /*5a030*/  IADD3 R146, P2, PT, R161, R156, RZ ;  /* 0x0000009ca1927210 */ /* 0x000fe20007f5e0ff */
[----:B------:R-:W-:Y:S01]  /*5a040*/  IMAD.MOV.U32 R154, RZ, RZ, R157 ;  /* 0x000000ffff9a7224 */ /* 0x000fe200078e009d */
[----:B------:R-:W-:Y:S01]  /*5a050*/  IADD3 R143, P5, PT, R59, R158, RZ ;  /* 0x0000009e3b8f7210 */ /* 0x000fe20007fbe0ff */
[----:B------:R-:W-:Y:S01]  /*5a060*/  IMAD.WIDE.U32 R156, R62, R62, RZ ;  /* 0x0000003e3e9c7225 */ /* 0x000fe200078e00ff */
[----:B------:R-:W-:-:S03]  /*5a070*/  MOV R152, R159 ;  /* 0x0000009f00987202 */ /* 0x000fc60000000f00 */
[----:B------:R-:W-:Y:S01]  /*5a080*/  IMAD R175, R62, R57, R164 ;  /* 0x000000393eaf7224 */ /* 0x000fe200078e02a4 */
[----:B------:R-:W-:Y:S01]  /*5a090*/  LOP3.LUT R59, R171, 0x7ffff, RZ, 0xc0, !PT ;  /* 0x0007ffffab3b7812 */ /* 0x000fe200078ec0ff */
[----:B------:R-:W-:Y:S01]  /*5a0a0*/  IMAD.WIDE.U32.X R154, R138, R58, R154, P2 ;  /* 0x0000003a8a9a7225 */ /* 0x000fe200010e049a */
[----:B------:R-:W-:-:S03]  /*5a0b0*/  IADD3 R173, P2, PT, R156, R160, RZ ;  /* 0x000000a09cad7210 */ /* 0x000fc60007f5e0ff */
[----:B------:R-:W-:Y:S02]  /*5a0c0*/  IMAD R161, R103, R65, R150 ;  /* 0x0000004167a17224 */ /* 0x000fe400078e0296 */
[----:B------:R-:W-:Y:S01]  /*5a0d0*/  IMAD.WIDE.U32.X R152, R170, R58, R152, P5 ;  /* 0x0000003aaa987225 */ /* 0x000fe200028e0498 */
[----:B------:R-:W-:-:S03]  /*5a0e0*/  IADD3 RZ, P5, PT, R157, R162, RZ ;  /* 0x000000a29dff7210 */ /* 0x000fc60007fbe0ff */
[----:B------:R-:W-:Y:S01]  /*5a0f0*/  IMAD.IADD R175, R157, 0x1, R175 ;  /* 0x000000019daf7824 */ /* 0x000fe200078e02af */
[----:B------:R-:W-:Y:S01]  /*5a100*/  IADD3.X R157, PT, PT, RZ, RZ, RZ, P3, !PT ;  /* 0x000000ffff9d7210 */ /* 0x000fe20001ffe4ff */
[----:B------:R-:W-:Y:S02]  /*5a110*/  IMAD.MOV.U32 R150, RZ, RZ, R163 ;  /* 0x000000ffff967224 */ /* 0x000fe400078e00a3 */
[----:B------:R-:W-:Y:S01]  /*5a120*/  IMAD.WIDE.U32 R158, R63, R134, RZ ;  /* 0x000000863f9e7225 */ /* 0x000fe200078e00ff */
[----:B------:R-:W-:Y:S02]  /*5a130*/  IADD3 R188, P3, PT, R173, R140, RZ ;  /* 0x0000008cadbc7210 */ /* 0x000fe40007f7e0ff */
[----:B------:R-:W-:Y:S01]  /*5a140*/  IADD3.X R146, P2, PT, R146, R175, RZ, P2, !PT ;  /* 0x000000af92927210 */ /* 0x000fe2000175e4ff */
[----:B------:R-:W-:Y:S02]  /*5a150*/  IMAD.IADD R161, R141, 0x1, R161 ;  /* 0x000000018da17824 */ /* 0x000fe400078e02a1 */
[----:B------:R-:W-:Y:S01]  /*5a160*/  IMAD.WIDE.U32 R140, R59, R136, RZ ;  /* 0x000000883b8c7225 */ /* 0x000fe200078e00ff */
[----:B------:R-:W-:-:S03]  /*5a170*/  MOV R134, R149 ;  /* 0x0000009500867202 */ /* 0x000fc60000000f00 */
[----:B------:R-:W-:Y:S01]  /*5a180*/  IMAD.WIDE.U32.X R150, R57, R57, R150, P5 ;  /* 0x0000003939967225 */ /* 0x000fe200028e0496 */
[----:B------:R-:W-:-:S03]  /*5a190*/  IADD3 RZ, P5, PT, R159, R148, RZ ;  /* 0x000000949fff7210 */ /* 0x000fc60007fbe0ff */
[----:B------:R-:W-:Y:S01]  /*5a1a0*/  IMAD.MOV.U32 R156, RZ, RZ, R139 ;  /* 0x000000ffff9c7224 */ /* 0x000fe200078e008b */
[----:B------:R-:W-:Y:S01]  /*5a1b0*/  IADD3.X R160, P3, PT, R146, R161, RZ, P3, !PT ;  /* 0x000000a192a07210 */ /* 0x000fe20001f7e4ff */
[----:B------:R-:W-:Y:S02]  /*5a1c0*/  IMAD R146, R59, R136, R140 ;  /* 0x000000883b927224 */ /* 0x000fe400078e028c */
[----:B------:R-:W-:-:S04]  /*5a1d0*/  IMAD.WIDE.U32.X R138, R167, R61, R156, P6 ;  /* 0x0000003da78a7225 */ /* 0x000fc800030e049c */
[----:B------:R-:W-:-:S04]  /*5a1e0*/  IMAD.WIDE.U32 R148, P6, R59, R136, R140 ;  /* 0x000000883b947225 */ /* 0x000fc800078c008c */
[----:B------:R-:W-:Y:S01]  /*5a1f0*/  IMAD.WIDE.U32.X R134, R169, R58, R134, P5 ;  /* 0x0000003aa9867225 */ /* 0x000fe200028e0486 */
[----:B------:R-:W-:-:S03]  /*5a200*/  IADD3.X R154, P2, P5, R144, R150, R154, P3, P2 ;  /* 0x00000096909a7210 */ /* 0x000fc60001d4449a */
[----:B------:R-:W-:Y:S01]  /*5a210*/  IMAD.WIDE.U32 R140, R103, R62, RZ ;  /* 0x0000003e678c7225 */ /* 0x000fe200078e00ff */
[----:B------:R-:W-:Y:S02]  /*5a220*/  IADD3.X R168, P1, PT, R143, R168, RZ, P1, !PT ;  /* 0x000000a88fa87210 */ /* 0x000fe40000f3e4ff */
[----:B------:R-:W-:Y:S01]  /*5a230*/  IADD3 RZ, P3, PT, R147, R148, RZ ;  /* 0x0000009493ff7210 */ /* 0x000fe20007f7e0ff */
[----:B------:R-:W-:Y:S01]  /*5a240*/  IMAD R169, R169, R63, R142 ;  /* 0x0000003fa9a97224 */ /* 0x000fe200078e028e */
[----:B------:R-:W-:Y:S01]  /*5a250*/  IADD3.X R155, PT, PT, R145, R151, R155, P2, P5 ;  /* 0x00000097919b7210 */ /* 0x000fe200017ea49b */
[----:B------:R-:W-:Y:S02]  /*5a260*/  IMAD.IADD R148, R147, 0x1, R146 ;  /* 0x0000000193947824 */ /* 0x000fe400078e0292 */
[----:B------:R-:W-:-:S04]  /*5a270*/  IMAD.WIDE.U32 R142, R63, 0x13, RZ ;  /* 0x000000133f8e7825 */ /* 0x000fc800078e00ff */
[----:B------:R-:W-:-:S04]  /*5a280*/  IMAD.WIDE.U32 R146, R108, R62, RZ ;  /* 0x0000003e6c927225 */ /* 0x000fc800078e00ff */
[CCC-:B------:R-:W-:Y:S02]  /*5a290*/  IMAD R157, R108.reuse, R57.reuse, R140.reuse ;  /* 0x000000396c9d7224 */ /* 0x1c0fe400078e028c */
[----:B------:R-:W-:-:S04]  /*5a2a0*/  IMAD.WIDE.U32 R144, P5, R108, R57, R140 ;  /* 0x000000396c907225 */ /* 0x000fc800078a008c */
[C---:B------:R-:W-:Y:S01]  /*5a2b0*/  IMAD R161, R58.reuse, 0x13, RZ ;  /* 0x000000133aa17824 */ /* 0x040fe200078e02ff */
[C---:B------:R-:W-:Y:S01]  /*5a2c0*/  IADD3 RZ, P2, PT, R147.reuse, R144, RZ ;  /* 0x0000009093ff7210 */ /* 0x040fe20007f5e0ff */
[----:B------:R-:W-:Y:S01]  /*5a2d0*/  IMAD.X R141, RZ, RZ, RZ, P6 ;  /* 0x000000ffff8d7224 */ /* 0x000fe200030e06ff */
[----:B------:R-:W-:Y:S01]  /*5a2e0*/  IADD3 R157, PT, PT, R147, R157, RZ ;  /* 0x0000009d939d7210 */ /* 0x000fe20007ffe0ff */
[----:B------:R-:W-:Y:S01]  /*5a2f0*/  IMAD.WIDE.U32 R150, R58, R142, RZ ;  /* 0x0000008e3a967225 */ /* 0x000fe200078e00ff */
[----:B------:R-:W-:Y:S02]  /*5a300*/  IADD3 R166, P6, PT, R166, R146, RZ ;  /* 0x00000092a6a67210 */ /* 0x000fe40007fde0ff */
[----:B------:R-:W-:Y:S01]  /*5a310*/  IADD3.X R147, PT, PT, RZ, RZ, RZ, P5, !PT ;  /* 0x000000ffff937210 */ /* 0x000fe20002ffe4ff */
[----:B------:R-:W-:Y:S02]  /*5a320*/  IMAD.MOV.U32 R140, RZ, RZ, R149 ;  /* 0x000000ffff8c7224 */ /* 0x000fe400078e0095 */
[----:B------:R-:W-:-:S02]  /*5a330*/  IMAD.IADD R161, R143, 0x1, R161 ;  /* 0x000000018fa17824 */ /* 0x000fc400078e02a1 */
[----:B------:R-:W-:Y:S01]  /*5a340*/  IMAD.MOV.U32 R146, RZ, RZ, R145 ;  /* 0x000000ffff927224 */ /* 0x000fe200078e0091 */
[----:B------:R-:W-:Y:S01]  /*5a350*/  IADD3.X R137, P0, PT, R137, R148, RZ, P0, !PT ;  /* 0x0000009489897210 */ /* 0x000fe2000071e4ff */
[----:B------:R-:W-:Y:S01]  /*5a360*/  IMAD.IADD R162, R159, 0x1, R169 ;  /* 0x000000019fa27824 */ /* 0x000fe200078e02a9 */
[----:B------:R-:W-:Y:S01]  /*5a370*/  IADD3 R156, P5, PT, R165, R158, RZ ;  /* 0x0000009ea59c7210 */ /* 0x000fe20007fbe0ff */
[----:B------:R-:W-:Y:S01]  /*5a380*/  IMAD.WIDE.U32.X R140, R59, R59, R140, P3 ;  /* 0x0000003b3b8c7225 */ /* 0x000fe200018e048c */
[----:B------:R-:W-:-:S03]  /*5a390*/  IADD3.X R158, P6, PT, R168, R157, RZ, P6, !PT ;  /* 0x0000009da89e7210 */ /* 0x000fc600037de4ff */
[----:B------:R-:W-:Y:S01]  /*5a3a0*/  IMAD.WIDE.U32 R150, P3, R161, R63, R150 ;  /* 0x0000003fa1967225 */ /* 0x000fe20007860096 */
[----:B------:R-:W-:-:S03]  /*5a3b0*/  IADD3.X R157, P5, PT, R137, R162, RZ, P5, !PT ;  /* 0x000000a2899d7210 */ /* 0x000fc60002fbe4ff */
[----:B------:R-:W-:-:S04]  /*5a3c0*/  IMAD.WIDE.U32.X R146, R103, R57, R146, P2 ;  /* 0x0000003967927225 */ /* 0x000fc800010e0492 */
[----:B------:R-:W-:-:S04]  /*5a3d0*/  IMAD.WIDE.U32 R142, R63, R142, RZ ;  /* 0x0000008e3f8e7225 */ /* 0x000fc800078e00ff */
[----:B------:R-:W-:Y:S01]  /*5a3e0*/  IMAD.WIDE.U32 R148, R64, R108, RZ ;  /* 0x0000006c40947225 */ /* 0x000fe200078e00ff */
[----:B------:R-:W-:Y:S02]  /*5a3f0*/  IADD3.X R145, PT, PT, RZ, RZ, RZ, P3, !PT ;  /* 0x000000ffff917210 */ /* 0x000fe40001ffe4ff */
[----:B------:R-:W-:Y:S02]  /*5a400*/  IADD3.X R152, P1, P6, R146, R138, R152, P6, P1 ;  /* 0x0000008a92987210 */ /* 0x000fe40003622498 */
[----:B------:R-:W-:Y:S02]  /*5a410*/  IADD3 R159, P2, PT, R143, R150, RZ ;  /* 0x000000968f9f7210 */ /* 0x000fe40007f5e0ff */
[----:B------:R-:W-:Y:S01]  /*5a420*/  IADD3 R148, P3, PT, R148, R142, RZ ;  /* 0x0000008e94947210 */ /* 0x000fe20007f7e0ff */
[----:B------:R-:W-:Y:S01]  /*5a430*/  IMAD.WIDE.U32 R142, R61, R108, RZ ;  /* 0x0000006c3d8e7225 */ /* 0x000fe200078e00ff */
[----:B------:R-:W-:Y:S02]  /*5a440*/  IADD3.X R137, P0, P5, R134, R140, R80, P5, P0 ;  /* 0x0000008c86897210 */ /* 0x000fe40002d00450 */
[----:B------:R-:W-:Y:S01]  /*5a450*/  IADD3.X R153, PT, PT, R147, R139, R153, P1, P6 ;  /* 0x0000008b93997210 */ /* 0x000fe20000fec499 */
[----:B------:R-:W-:-:S02]  /*5a460*/  IMAD.MOV.U32 R144, RZ, RZ, R151 ;  /* 0x000000ffff907224 */ /* 0x000fc400078e0097 */
[----:B------:R-:W-:-:S04]  /*5a470*/  IMAD.WIDE.U32 R150, R63, R108, RZ ;  /* 0x0000006c3f967225 */ /* 0x000fc800078e00ff */
[----:B------:R-:W-:Y:S01]  /*5a480*/  IMAD.WIDE.U32 R138, R58, R108, RZ ;  /* 0x0000006c3a8a7225 */ /* 0x000fe200078e00ff */
[----:B------:R-:W-:-:S03]  /*5a490*/  IADD3.X R108, PT, PT, R135, R141, R81, P0, P5 ;  /* 0x0000008d876c7210 */ /* 0x000fc600007ea451 */
[CCC-:B------:R-:W-:Y:S02]  /*5a4a0*/  IMAD R135, R103.reuse, R64.reuse, R142.reuse ;  /* 0x0000004067877224 */ /* 0x1c0fe400078e028e */
[----:B------:R-:W-:Y:S01]  /*5a4b0*/  IMAD.WIDE.U32 R142, P5, R103, R64, R142 ;  /* 0x00000040678e7225 */ /* 0x000fe200078a008e */
[----:B------:R-:W-:-:S03]  /*5a4c0*/  IADD3 R184, P1, PT, R150, R56, RZ ;  /* 0x0000003896b87210 */ /* 0x000fc60007f3e0ff */
[C---:B------:R-:W-:Y:S01]  /*5a4d0*/  IMAD.SHL.U32 R162, R62.reuse, 0x2, RZ ;  /* 0x000000023ea27824 */ /* 0x040fe200078e00ff */
[----:B------:R-:W-:Y:S01]  /*5a4e0*/  IADD3 R164, PT, PT, R149, R135, RZ ;  /* 0x0000008795a47210 */ /* 0x000fe20007ffe0ff */
[-CC-:B------:R-:W-:Y:S01]  /*5a4f0*/  IMAD R150, R103, R63.reuse, R138.reuse ;  /* 0x0000003f67967224 */ /* 0x180fe200078e028a */
[----:B------:R-:W-:Y:S01]  /*5a500*/  IADD3 RZ, P0, PT, R149, R142, RZ ;  /* 0x0000008e95ff7210 */ /* 0x000fe20007f1e0ff */
[----:B------:R-:W-:Y:S01]  /*5a510*/  IMAD.WIDE.U32 R80, P6, R103, R63, R138 ;  /* 0x0000003f67507225 */ /* 0x000fe200078c008a */
[----:B------:R-:W-:Y:S02]  /*5a520*/  MOV R138, R143 ;  /* 0x0000008f008a7202 */ /* 0x000fe40000000f00 */
[----:B------:R-:W-:Y:S01]  /*5a530*/  SHF.L.U64.HI R56, R62, 0x1, R57 ;  /* 0x000000013e387819 */ /* 0x000fe20000010239 */
[----:B------:R-:W-:-:S04]  /*5a540*/  IMAD.WIDE.U32 R134, R60, R162, RZ ;  /* 0x000000a23c867225 */ /* 0x000fc800078e00ff */
[----:B------:R-:W-:Y:S02]  /*5a550*/  IMAD.X R139, RZ, RZ, RZ, P5 ;  /* 0x000000ffff8b7224 */ /* 0x000fe400028e06ff */
[----:B------:R-:W-:Y:S01]  /*5a560*/  IMAD.WIDE.U32.X R142, R103, R61, R138, P0 ;  /* 0x0000003d678e7225 */ /* 0x000fe200000e048a */
[----:B------:R-:W-:-:S03]  /*5a570*/  IADD3 RZ, P5, PT, R151, R80, RZ ;  /* 0x0000005097ff7210 */ /* 0x000fc60007fbe0ff */
[----:B------:R-:W-:Y:S01]  /*5a580*/  IMAD.WIDE.U32 R138, P0, R56, R65, R134 ;  /* 0x00000041388a7225 */ /* 0x000fe20007800086 */
[----:B------:R-:W-:-:S03]  /*5a590*/  SHF.L.W.U32.HI R135, R157, 0xd, R137 ;  /* 0x0000000d9d877819 */ /* 0x000fc60000010e89 */
[----:B------:R-:W-:Y:S01]  /*5a5a0*/  IMAD.IADD R150, R151, 0x1, R150 ;  /* 0x0000000197967824 */ /* 0x000fe200078e0296 */
[----:B------:R-:W-:Y:S01]  /*5a5b0*/  SHF.L.W.U32.HI R151, R137, 0xd, R108 ;  /* 0x0000000d89977819 */ /* 0x000fe20000010e6c */
[----:B------:R-:W-:Y:S01]  /*5a5c0*/  IMAD.WIDE.U32.X R140, R161, R58, R144, P2 ;  /* 0x0000003aa18c7225 */ /* 0x000fe200010e0490 */
[----:B------:R-:W-:-:S03]  /*5a5d0*/  IADD3 R137, P2, PT, R135, R166, RZ ;  /* 0x000000a687897210 */ /* 0x000fc60007f5e0ff */
[----:B------:R-:W-:Y:S01]  /*5a5e0*/  IMAD.WIDE.U32 R146, R65, R162, RZ ;  /* 0x000000a241927225 */ /* 0x000fe200078e00ff */
[----:B------:R-:W-:-:S03]  /*5a5f0*/  IADD3.X R108, P2, PT, R151, R158, RZ, P2, !PT ;  /* 0x0000009e976c7210 */ /* 0x000fc6000175e4ff */
[----:B------:R-:W-:Y:S01]  /*5a600*/  IMAD R149, R56, R65, R134 ;  /* 0x0000004138957224 */ /* 0x000fe200078e0286 */
[----:B------:R-:W-:Y:S01]  /*5a610*/  IADD3.X R151, P2, PT, RZ, R152, RZ, P2, !PT ;  /* 0x00000098ff977210 */ /* 0x000fe2000175e4ff */
[----:B------:R-:W-:Y:S02]  /*5a620*/  IMAD.X R135, RZ, RZ, RZ, P6 ;  /* 0x000000ffff877224 */ /* 0x000fe400030e06ff */
[----:B------:R-:W-:Y:S01]  /*5a630*/  IMAD.MOV.U32 R134, RZ, RZ, R81 ;  /* 0x000000ffff867224 */ /* 0x000fe200078e0051 */
[----:B------:R-:W-:Y:S01]  /*5a640*/  IADD3 RZ, P6, PT, R147, R138, RZ ;  /* 0x0000008a93ff7210 */ /* 0x000fe20007fde0ff */
[----:B------:R-:W-:Y:S02]  /*5a650*/  IMAD.X R145, RZ, RZ, RZ, P0 ;  /* 0x000000ffff917224 */ /* 0x000fe400000e06ff */
[----:B------:R-:W-:Y:S02]  /*5a660*/  IMAD.MOV.U32 R144, RZ, RZ, R139 ;  /* 0x000000ffff907224 */ /* 0x000fe400078e008b */
[----:B------:R-:W-:Y:S01]  /*5a670*/  IMAD.WIDE.U32.X R80, R103, R58, R134, P5 ;  /* 0x0000003a67507225 */ /* 0x000fe200028e0486 */
[----:B------:R-:W-:-:S02]  /*5a680*/  SHF.L.W.U32.HI R103, R108, 0xd, R151 ;  /* 0x0000000d6c677819 */ /* 0x000fc40000010e97 */
[----:B------:R-:W-:Y:S01]  /*5a690*/  IADD3.X R153, PT, PT, RZ, R153, RZ, P2, !PT ;  /* 0x00000099ff997210 */ /* 0x000fe200017fe4ff */
[----:B------:R-:W-:Y:S01]  /*5a6a0*/  IMAD.WIDE.U32.X R144, R56, R60, R144, P6 ;  /* 0x0000003c38907225 */ /* 0x000fe200030e0490 */
[----:B------:R-:W-:Y:S02]  /*5a6b0*/  IADD3 R148, P0, PT, R148, R146, RZ ;  /* 0x0000009294947210 */ /* 0x000fe40007f1e0ff */
[----:B------:R-:W-:Y:S01]  /*5a6c0*/  IADD3 R149, PT, PT, R147, R149, RZ ;  /* 0x0000009593957210 */ /* 0x000fe20007ffe0ff */
[----:B------:R-:W-:Y:S01]  /*5a6d0*/  IMAD.WIDE.U32 R146, R61, R162, RZ ;  /* 0x000000a23d927225 */ /* 0x000fe200078e00ff */
[----:B------:R-:W-:Y:S02]  /*5a6e0*/  IADD3 R188, P6, PT, R103, R188, RZ ;  /* 0x000000bc67bc7210 */ /* 0x000fe40007fde0ff */
[----:B------:R-:W-:Y:S01]  /*5a6f0*/  SHF.L.W.U32.HI R103, R151, 0xd, R153 ;  /* 0x0000000d97677819 */ /* 0x000fe20000010e99 */
[----:B------:R-:W-:Y:S01]  /*5a700*/  IMAD.WIDE.U32 R138, R64, R162, RZ ;  /* 0x000000a2408a7225 */ /* 0x000fe200078e00ff */
[----:B------:R-:W-:-:S02]  /*5a710*/  IADD3.X R164, P3, PT, R159, R164, RZ, P3, !PT ;  /* 0x000000a49fa47210 */ /* 0x000fc40001f7e4ff */
[----:B------:R-:W-:Y:S01]  /*5a720*/  IADD3.X R103, P6, PT, R103, R160, RZ, P6, !PT ;  /* 0x000000a067677210 */ /* 0x000fe200037de4ff */
[CCC-:B------:R-:W-:Y:S02]  /*5a730*/  IMAD R159, R56.reuse, R64.reuse, R146.reuse ;  /* 0x00000040389f7224 */ /* 0x1c0fe400078e0292 */
[----:B------:R-:W-:Y:S01]  /*5a740*/  IMAD.WIDE.U32 R146, P5, R56, R64, R146 ;  /* 0x0000004038927225 */ /* 0x000fe200078a0092 */
[----:B------:R-:W-:Y:S02]  /*5a750*/  IADD3 R184, P2, PT, R184, R138, RZ ;  /* 0x0000008ab8b87210 */ /* 0x000fe40007f5e0ff */
[----:B------:R-:W-:Y:S01]  /*5a760*/  LEA.HI.X R154, P6, R153, R154, RZ, 0xd, P6 ;  /* 0x0000009a999a7211 */ /* 0x000fe200030d6cff */
[----:B------:R-:W-:Y:S01]  /*5a770*/  IMAD.X R135, RZ, RZ, RZ, P5 ;  /* 0x000000ffff877224 */ /* 0x000fe200028e06ff */
[C---:B------:R-:W-:Y:S01]  /*5a780*/  IADD3 RZ, P5, PT, R139.reuse, R146, RZ ;  /* 0x000000928bff7210 */ /* 0x040fe20007fbe0ff */
[----:B------:R-:W-:Y:S01]  /*5a790*/  IMAD.IADD R138, R139, 0x1, R159 ;  /* 0x000000018b8a7824 */ /* 0x000fe200078e029f */
[----:B------:R-:W-:-:S02]  /*5a7a0*/  IADD3.X R55, P1, PT, R55, R150, RZ, P1, !PT ;  /* 0x0000009637377210 */ /* 0x000fc40000f3e4ff */
[----:B------:R-:W-:Y:S01]  /*5a7b0*/  MOV R134, R147 ;  /* 0x0000009300867202 */ /* 0x000fe20000000f00 */
[----:B------:R-:W-:Y:S01]  /*5a7c0*/  IMAD.X R155, RZ, RZ, R155, P6 ;  /* 0x000000ffff9b7224 */ /* 0x000fe200030e069b */
[----:B------:R-:W-:Y:S01]  /*5a7d0*/  IADD3.X R181, P2, PT, R55, R138, RZ, P2, !PT ;  /* 0x0000008a37b57210 */ /* 0x000fe2000175e4ff */
[----:B------:R-:W-:Y:S01]  /*5a7e0*/  IMAD R55, R12, 0x13, RZ ;  /* 0x000000130c377824 */ /* 0x000fe200078e02ff */
[C---:B------:R-:W-:Y:S01]  /*5a7f0*/  LOP3.LUT R187, R103.reuse, 0x7ffff, RZ, 0xc0, !PT ;  /* 0x0007ffff67bb7812 */ /* 0x040fe200078ec0ff */
[----:B------:R-:W-:Y:S01]  /*5a800*/  IMAD.WIDE.U32.X R134, R56, R61, R134, P5 ;  /* 0x0000003d38867225 */ /* 0x000fe200028e0486 */
[----:B------:R-:W-:Y:S02]  /*5a810*/  SHF.L.W.U32.HI R185, R103, 0xd, R154 ;  /* 0x0000000d67b97819 */ /* 0x000fe40000010e9a */
[----:B------:R-:W-:Y:S01]  /*5a820*/  IADD3.X R149, P0, PT, R164, R149, RZ, P0, !PT ;  /* 0x00000095a4957210 */ /* 0x000fe2000071e4ff */
[----:B------:R-:W-:Y:S01]  /*5a830*/  IMAD.WIDE.U32.X R138, R60, R60, R66, P4 ;  /* 0x0000003c3c8a7225 */ /* 0x000fe200020e0442 */
[----:B------:R-:W-:-:S02]  /*5a840*/  IADD3 R185, P4, PT, R185, R148, RZ ;  /* 0x00000094b9b97210 */ /* 0x000fc40007f9e0ff */
[----:B------:R-:W-:Y:S01]  /*5a850*/  SHF.L.W.U32.HI R186, R154, 0xd, R155 ;  /* 0x0000000d9aba7819 */ /* 0x000fe20000010e9b */
[----:B------:R-:W-:Y:S01]  /*5a860*/  IMAD.WIDE.U32 R66, R187, R55, RZ ;  /* 0x00000037bb427225 */ /* 0x000fe200078e00ff */
[----:B------:R-:W-:Y:S02]  /*5a870*/  IADD3.X R182, P0, P3, R144, R142, R140, P0, P3 ;  /* 0x0000008e90b67210 */ /* 0x000fe4000030648c */
[----:B------:R-:W-:Y:S01]  /*5a880*/  IADD3.X R180, P1, P2, R134, R80, R138, P2, P1 ;  /* 0x0000005086b47210 */ /* 0x000fe2000122248a */
[----:B------:R-:W-:Y:S01]  /*5a890*/  IMAD R56, R250, 0x13, RZ ;  /* 0x00000013fa387824 */ /* 0x000fe200078e02ff */
[----:B------:R-:W-:Y:S02]  /*5a8a0*/  IADD3.X R186, P4, PT, R186, R149, RZ, P4, !PT ;  /* 0x00000095baba7210 */ /* 0x000fe4000279e4ff */
[----:B------:R-:W-:Y:S02]  /*5a8b0*/  IADD3.X R183, PT, PT, R145, R143, R141, P0, P3 ;  /* 0x0000008f91b77210 */ /* 0x000fe400007e648d */
[----:B------:R-:W-:Y:S01]  /*5a8c0*/  IADD3.X R179, PT, PT, R135, R81, R139, P1, P2 ;  /* 0x0000005187b37210 */ /* 0x000fe20000fe448b */
[----:B------:R-:W-:Y:S01]  /*5a8d0*/  IMAD.WIDE.U32 R134, P0, R188, R16, R66 ;  /* 0x00000010bc867225 */ /* 0x000fe20007800042 */
[----:B------:R-:W-:-:S03]  /*5a8e0*/  LOP3.LUT R189, R186, 0x7ffff, RZ, 0xc0, !PT ;  /* 0x0007ffffbabd7812 */ /* 0x000fc600078ec0ff */
[----:B------:R-:W-:-:S04]  /*5a8f0*/  IMAD.WIDE.U32 R66, R187, R56, RZ ;  /* 0x00000038bb427225 */ /* 0x000fc800078e00ff */
[----:B------:R-:W-:-:S04]  /*5a900*/  IMAD.WIDE.U32 R176, R188, R55, RZ ;  /* 0x00000037bcb07225 */ /* 0x000fc800078e00ff */
[----:B------:R-:W-:Y:S01]  /*5a910*/  IMAD.WIDE.U32 R80, R187, R110, RZ ;  /* 0x0000006ebb507225 */ /* 0x000fe200078e00ff */
[----:B------:R-:W-:-:S03]  /*5a920*/  MOV R148, R135 ;  /* 0x0000008700947202 */ /* 0x000fc60000000f00 */
[----:B------:R-:W-:Y:S01]  /*5a930*/  IMAD.X R149, RZ, RZ, RZ, P0 ;  /* 0x000000ffff957224 */ /* 0x000fe200000e06ff */
[----:B------:R-:W-:Y:S01]  /*5a940*/  IADD3 R177, P0, PT, R177, R134, RZ ;  /* 0x00000086b1b17210 */ /* 0x000fe20007f1e0ff */
[----:B------:R-:W-:-:S04]  /*5a950*/  IMAD.WIDE.U32 R66, P1, R188, R18, R66 ;  /* 0x00000012bc427225 */ /* 0x000fc80007820042 */
[----:B------:R-:W-:-:S04]  /*5a960*/  IMAD.WIDE.U32 R134, R188, R56, RZ ;  /* 0x00000038bc867225 */ /* 0x000fc800078e00ff */
[----:B------:R-:W-:-:S04]  /*5a970*/  IMAD.WIDE.U32 R80, P2, R188, R17, R80 ;  /* 0x00000011bc507225 */ /* 0x000fc80007840050 */
[-C--:B------:R-:W-:Y:S01]  /*5a980*/  IMAD.WIDE.U32 R164, R189, R215.reuse, RZ ;  /* 0x000000d7bda47225 */ /* 0x080fe200078e00ff */
[----:B------:R-:W-:Y:S02]  /*5a990*/  LEA.HI.X R182, P5, R155, R182, RZ, 0xd, P4 ;  /* 0x000000b69bb67211 */ /* 0x000fe400020b6cff */
[----:B------:R-:W-:Y:S01]  /*5a9a0*/  IADD3.X R139, PT, PT, RZ, RZ, RZ, P2, !PT ;  /* 0x000000ffff8b7210 */ /* 0x000fe200017fe4ff */
[----:B------:R-:W-:Y:S01]  /*5a9b0*/  IMAD.X R147, RZ, RZ, RZ, P1 ;  /* 0x000000ffff937224 */ /* 0x000fe200008e06ff */
[----:B------:R-:W-:Y:S01]  /*5a9c0*/  IADD3 R178, P1, PT, R135, R66, RZ ;  /* 0x0000004287b27210 */ /* 0x000fe20007f3e0ff */
[----:B------:R-:W-:Y:S02]  /*5a9d0*/  IMAD.MOV.U32 R146, RZ, RZ, R67 ;  /* 0x000000ffff927224 */ /* 0x000fe400078e0043 */
[----:B------:R-:W-:-:S04]  /*5a9e0*/  IMAD.WIDE.U32 R154, R185, R215, RZ ;  /* 0x000000d7b99a7225 */ /* 0x000fc800078e00ff */
[----:B------:R-:W-:-:S04]  /*5a9f0*/  IMAD.WIDE.U32 R144, R185, R55, RZ ;  /* 0x00000037b9907225 */ /* 0x000fc800078e00ff */
[----:B-----5:R-:W-:-:S04]  /*5aa00*/  IMAD.WIDE.U32 R66, P2, R185, R194, R164 ;  /* 0x000000c2b9427225 */ /* 0x020fc800078400a4 */
[----:B------:R-:W-:Y:S01]  /*5aa10*/  IMAD.WIDE.U32 R166, R189, R55, RZ ;  /* 0x00000037bda67225 */ /* 0x000fe200078e00ff */
[----:B------:R-:W-:Y:S02]  /*5aa20*/  IADD3 R103, P4, PT, R134, R144, RZ ;  /* 0x0000009086677210 */ /* 0x000fe40007f9e0ff */
[----:B------:R-:W-:Y:S01]  /*5aa30*/  MOV R150, R67 ;  /* 0x0000004300967202 */ /* 0x000fe20000000f00 */
[----:B------:R-:W-:Y:S01]  /*5aa40*/  IMAD.X R151, RZ, RZ, RZ, P2 ;  /* 0x000000ffff977224 */ /* 0x000fe200010e06ff */
[----:B------:R-:W-:Y:S01]  /*5aa50*/  IADD3 RZ, P2, PT, R155, R66, RZ ;  /* 0x000000429bff7210 */ /* 0x000fe20007f5e0ff */
[----:B------:R-:W-:-:S04]  /*5aa60*/  IMAD.WIDE.U32.X R148, R187, R16, R148, P0 ;  /* 0x00000010bb947225 */ /* 0x000fc800000e0494 */
[----:B------:R-:W-:-:S04]  /*5aa70*/  IMAD.WIDE.U32 R134, P0, R185, R16, R166 ;  /* 0x00000010b9867225 */ /* 0x000fc800078000a6 */
[----:B------:R-:W-:Y:S01]  /*5aa80*/  IMAD.WIDE.U32 R160, R189, R110, RZ ;  /* 0x0000006ebda07225 */ /* 0x000fe200078e00ff */
[----:B------:R-:W-:-:S03]  /*5aa90*/  MOV R66, R135 ;  /* 0x0000008700427202 */ /* 0x000fc60000000f00 */
[----:B------:R-:W-:-:S04]  /*5aaa0*/  IMAD.WIDE.U32 R152, R189, R56, RZ ;  /* 0x00000038bd987225 */ /* 0x000fc800078e00ff */
[----:B------:R-:W-:Y:S01]  /*5aab0*/  IMAD.WIDE.U32.X R150, R189, R194, R150, P2 ;  /* 0x000000c2bd967225 */ /* 0x000fe200010e0496 */
[----:B------:R-:W-:-:S03]  /*5aac0*/  IADD3 RZ, P2, PT, R145, R134, RZ ;  /* 0x0000008691ff7210 */ /* 0x000fc60007f5e0ff */
[----:B------:R-:W-:-:S04]  /*5aad0*/  IMAD.WIDE.U32.X R146, R187, R18, R146, P1 ;  /* 0x00000012bb927225 */ /* 0x000fc800008e0492 */
[----:B------:R-:W-:Y:S02]  /*5aae0*/  IMAD.X R67, RZ, RZ, RZ, P0 ;  /* 0x000000ffff437224 */ /* 0x000fe400000e06ff */
[----:B------:R-:W-:-:S04]  /*5aaf0*/  IMAD.WIDE.U32 R140, P1, R185, R17, R160 ;  /* 0x00000011b98c7225 */ /* 0x000fc800078200a0 */
[----:B------:R-:W-:-:S04]  /*5ab00*/  IMAD.WIDE.U32 R170, R185, R110, RZ ;  /* 0x0000006eb9aa7225 */ /* 0x000fc800078e00ff */
[----:B------:R-:W-:Y:S01]  /*5ab10*/  IMAD.WIDE.U32 R192, R188, R110, RZ ;  /* 0x0000006ebcc07225 */ /* 0x000fe200078e00ff */
[----:B------:R-:W-:-:S03]  /*5ab20*/  MOV R134, R141 ;  /* 0x0000008d00867202 */ /* 0x000fc60000000f00 */
[----:B------:R-:W-:-:S04]  /*5ab30*/  IMAD.WIDE.U32 R162, R185, R56, RZ ;  /* 0x00000038b9a27225 */ /* 0x000fc800078e00ff */
[----:B------:R-:W-:Y:S01]  /*5ab40*/  IMAD.WIDE.U32 R142, P0, R185, R18, R152 ;  /* 0x00000012b98e7225 */ /* 0x000fe20007800098 */
[----:B------:R-:W-:-:S03]  /*5ab50*/  IADD3 R165, P6, PT, R193, R80, RZ ;  /* 0x00000050c1a57210 */ /* 0x000fc60007fde0ff */
[----:B------:R-:W-:Y:S01]  /*5ab60*/  IMAD.WIDE.U32.X R66, R189, R16, R66, P2 ;  /* 0x00000010bd427225 */ /* 0x000fe200010e0442 */
[----:B------:R-:W-:-:S03]  /*5ab70*/  IADD3 RZ, P2, PT, R171, R140, RZ ;  /* 0x0000008cabff7210 */ /* 0x000fc60007f5e0ff */
[----:B------:R-:W-:Y:S01]  /*5ab80*/  IMAD.X R135, RZ, RZ, RZ, P1 ;  /* 0x000000ffff877224 */ /* 0x000fe200008e06ff */
[----:B------:R-:W-:Y:S01]  /*5ab90*/  IADD3 RZ, P1, PT, R163, R142, RZ ;  /* 0x0000008ea3ff7210 */ /* 0x000fe20007f3e0ff */
[----:B------:R-:W-:-:S04]  /*5aba0*/  IMAD.WIDE.U32 R140, R187, R14, RZ ;  /* 0x0000000ebb8c7225 */ /* 0x000fc800078e00ff */
[----:B------:R-:W-:Y:S02]  /*5abb0*/  IMAD.MOV.U32 R138, RZ, RZ, R81 ;  /* 0x000000ffff8a7224 */ /* 0x000fe400078e0051 */
[----:B------:R-:W-:-:S04]  /*5abc0*/  IMAD.WIDE.U32 R158, R189, R14, RZ ;  /* 0x0000000ebd9e7225 */ /* 0x000fc800078e00ff */
[----:B------:R-:W-:Y:S02]  /*5abd0*/  IMAD.X R81, RZ, RZ, RZ, P0 ;  /* 0x000000ffff517224 */ /* 0x000fe400000e06ff */
[----:B------:R-:W-:Y:S02]  /*5abe0*/  IMAD.MOV.U32 R80, RZ, RZ, R143 ;  /* 0x000000ffff507224 */ /* 0x000fe400078e008f */
[----:B------:R-:W-:-:S04]  /*5abf0*/  IMAD.WIDE.U32.X R138, R187, R17, R138, P6 ;  /* 0x00000011bb8a7225 */ /* 0x000fc800030e048a */
[----:B------:R-:W-:-:S04]  /*5ac00*/  IMAD.WIDE.U32.X R80, R189, R18, R80, P1 ;  /* 0x00000012bd507225 */ /* 0x000fc800008e0450 */
[----:B------:R-:W-:-:S04]  /*5ac10*/  IMAD.WIDE.U32 R140, P6, R188, R15, R140 ;  /* 0x0000000fbc8c7225 */ /* 0x000fc800078c008c */
[----:B------:R-:W-:-:S04]  /*5ac20*/  IMAD.WIDE.U32 R174, R188, R14, RZ ;  /* 0x0000000ebcae7225 */ /* 0x000fc800078e00ff */
[----:B------:R-:W-:-:S04]  /*5ac30*/  IMAD.WIDE.U32 R168, R185, R14, RZ ;  /* 0x0000000eb9a87225 */ /* 0x000fc800078e00ff */
[----:B------:R-:W-:-:S04]  /*5ac40*/  IMAD.WIDE.U32 R172, P1, R185, R15, R158 ;  /* 0x0000000fb9ac7225 */ /* 0x000fc8000782009e */
[----:B------:R-:W-:Y:S01]  /*5ac50*/  IMAD.X R143, RZ, RZ, RZ, P6 ;  /* 0x000000ffff8f7224 */ /* 0x000fe200030e06ff */
[----:B------:R-:W-:Y:S01]  /*5ac60*/  IADD3 R167, P6, PT, R175, R140, RZ ;  /* 0x0000008cafa77210 */ /* 0x000fe20007fde0ff */
[----:B------:R-:W-:Y:S01]  /*5ac70*/  IMAD.WIDE.U32.X R134, R189, R17, R134, P2 ;  /* 0x00000011bd867225 */ /* 0x000fe200010e0486 */
[----:B------:R-:W-:Y:S02]  /*5ac80*/  IADD3 RZ, P2, PT, R169, R172, RZ ;  /* 0x000000aca9ff7210 */ /* 0x000fe40007f5e0ff */
[----:B------:R-:W-:Y:S01]  /*5ac90*/  MOV R200, R173 ;  /* 0x000000ad00c87202 */ /* 0x000fe20000000f00 */
[----:B------:R-:W-:Y:S02]  /*5aca0*/  IMAD.MOV.U32 R142, RZ, RZ, R141 ;  /* 0x000000ffff8e7224 */ /* 0x000fe400078e008d */
[----:B------:R-:W-:-:S04]  /*5acb0*/  IMAD.WIDE.U32 R140, R187, R11, RZ ;  /* 0x0000000bbb8c7225 */ /* 0x000fc800078e00ff */
[----:B------:R-:W-:Y:S02]  /*5acc0*/  IMAD.X R201, RZ, RZ, RZ, P1 ;  /* 0x000000ffffc97224 */ /* 0x000fe400008e06ff */
[----:B------:R-:W-:-:S04]  /*5acd0*/  IMAD.WIDE.U32 R172, R188, R11, RZ ;  /* 0x0000000bbcac7225 */ /* 0x000fc800078e00ff */
[----:B------:R-:W-:-:S04]  /*5ace0*/  IMAD.WIDE.U32.X R200, R189, R15, R200, P2 ;  /* 0x0000000fbdc87225 */ /* 0x000fc800010e04c8 */
[----:B------:R-:W-:Y:S01]  /*5acf0*/  IMAD.WIDE.U32 R140, P2, R188, R13, R140 ;  /* 0x0000000dbc8c7225 */ /* 0x000fe2000784008c */
[----:B------:R-:W-:-:S03]  /*5ad00*/  IADD3 R159, P1, PT, R174, R170, RZ ;  /* 0x000000aaae9f7210 */ /* 0x000fc60007f3e0ff */
[----:B------:R-:W-:Y:S01]  /*5ad10*/  IMAD.WIDE.U32.X R142, R187, R15, R142, P6 ;  /* 0x0000000fbb8e7225 */ /* 0x000fe200030e048e */
[----:B------:R-:W-:Y:S02]  /*5ad20*/  IADD3 R170, P6, PT, R173, R140, RZ ;  /* 0x0000008cadaa7210 */ /* 0x000fe40007fde0ff */
[----:B------:R-:W2:Y:S01]  /*5ad30*/  LDL R173, [R1+0x60] ;  /* 0x0000600001ad7983 */ /* 0x000ea20000100800 */
[----:B------:R-:W-:Y:S01]  /*5ad40*/  IMAD.X R183, RZ, RZ, R183, P5 ;  /* 0x000000ffffb77224 */ /* 0x000fe200028e06b7 */
[----:B------:R-:W-:Y:S01]  /*5ad50*/  SHF.L.W.U32.HI R186, R186, 0xd, R182 ;  /* 0x0000000dbaba7819 */ /* 0x000fe20000010eb6 */
[C---:B------:R-:W-:Y:S01]  /*5ad60*/  IMAD R166, R185.reuse, R16, R166 ;  /* 0x00000010b9a67224 */ /* 0x040fe200078e02a6 */
[----:B------:R-:W-:Y:S01]  /*5ad70*/  IADD3 R192, P0, PT, R192, R162, RZ ;  /* 0x000000a2c0c07210 */ /* 0x000fe20007f1e0ff */
[C---:B------:R-:W-:Y:S01]  /*5ad80*/  IMAD R164, R185.reuse, R194, R164 ;  /* 0x000000c2b9a47224 */ /* 0x040fe200078e02a4 */
[----:B------:R-:W-:Y:S01]  /*5ad90*/  IADD3 R184, P5, PT, R186, R184, RZ ;  /* 0x000000b8bab87210 */ /* 0x000fe20007fbe0ff */
[----:B------:R-:W-:Y:S01]  /*5ada0*/  IMAD R152, R185, R18, R152 ;  /* 0x00000012b9987224 */ /* 0x000fe200078e0298 */
[----:B------:R-:W-:Y:S01]  /*5adb0*/  SHF.L.W.U32.HI R182, R182, 0xd, R183 ;  /* 0x0000000db6b67819 */ /* 0x000fe20000010eb7 */
[----:B------:R-:W-:-:S02]  /*5adc0*/  IMAD.IADD R237, R219, 0x1, R237 ;  /* 0x00000001dbed7824 */ /* 0x000fc400078e02ed */
[C---:B------:R-:W-:Y:S01]  /*5add0*/  IMAD R160, R185.reuse, R17, R160 ;  /* 0x00000011b9a07224 */ /* 0x040fe200078e02a0 */
[----:B------:R-:W-:Y:S02]  /*5ade0*/  IADD3.X R181, P5, PT, R182, R181, RZ, P5, !PT ;  /* 0x000000b5b6b57210 */ /* 0x000fe40002fbe4ff */
[----:B------:R-:W-:Y:S01]  /*5adf0*/  IADD3 R176, P3, PT, R176, R154, RZ ;  /* 0x0000009ab0b07210 */ /* 0x000fe20007f7e0ff */
[----:B------:R-:W-:Y:S01]  /*5ae00*/  IMAD R158, R185, R15, R158 ;  /* 0x0000000fb99e7224 */ /* 0x000fe200078e029e */
[----:B------:R-:W-:Y:S01]  /*5ae10*/  LOP3.LUT R162, R181, 0x7ffff, RZ, 0xc0, !PT ;  /* 0x0007ffffb5a27812 */ /* 0x000fe200078ec0ff */
[----:B------:R-:W-:Y:S01]  /*5ae20*/  IMAD.X R175, RZ, RZ, RZ, P2 ;  /* 0x000000ffffaf7224 */ /* 0x000fe200010e06ff */
[----:B------:R-:W-:Y:S01]  /*5ae30*/  IADD3 R166, PT, PT, R145, R166, RZ ;  /* 0x000000a691a67210 */ /* 0x000fe20007ffe0ff */
[----:B0-----:R-:W-:Y:S01]  /*5ae40*/  IMAD.WIDE.U32 R206, R206, -0x27, RZ ;  /* 0xffffffd9cece7825 */ /* 0x001fe200078e00ff */
[----:B------:R-:W-:Y:S01]  /*5ae50*/  LEA.HI.X R180, P5, R183, R180, RZ, 0xd, P5 ;  /* 0x000000b4b7b47211 */ /* 0x000fe200028b6cff */
[----:B------:R-:W3:Y:S02]  /*5ae60*/  LDL.LU R224, [R1+0x64] ;  /* 0x0000640001e07983 */ /* 0x000ee40000300800 */
[----:B------:R-:W-:Y:S01]  /*5ae70*/  IMAD.WIDE.U32 R144, R162, R218, RZ ;  /* 0x000000daa2907225 */ /* 0x000fe200078e00ff */
[----:B------:R-:W-:-:S03]  /*5ae80*/  IADD3 R160, PT, PT, R171, R160, RZ ;  /* 0x000000a0aba07210 */ /* 0x000fc60007ffe0ff */
[----:B------:R-:W-:Y:S02]  /*5ae90*/  IMAD.IADD R164, R155, 0x1, R164 ;  /* 0x000000019ba47824 */ /* 0x000fe400078e02a4 */
[----:B------:R-:W-:Y:S02]  /*5aea0*/  IMAD.X R179, RZ, RZ, R179, P5 ;  /* 0x000000ffffb37224 */ /* 0x000fe400028e06b3 */
[----:B------:R-:W-:Y:S02]  /*5aeb0*/  IMAD.IADD R163, R163, 0x1, R152 ;  /* 0x00000001a3a37824 */ /* 0x000fe400078e0298 */
[----:B------:R-:W-:-:S04]  /*5aec0*/  IMAD.WIDE.U32 R154, P5, R184, R237, R144 ;  /* 0x000000edb89a7225 */ /* 0x000fc800078a0090 */
[C---:B------:R-:W-:Y:S01]  /*5aed0*/  IMAD.WIDE.U32 R152, R184.reuse, R218, RZ ;  /* 0x000000dab8987225 */ /* 0x040fe200078e00ff */
[----:B------:R-:W-:Y:S02]  /*5aee0*/  IADD3.X R165, P0, PT, R165, R163, RZ, P0, !PT ;  /* 0x000000a3a5a57210 */ /* 0x000fe4000071e4ff */
[----:B------:R-:W-:Y:S01]  /*5aef0*/  IADD3.X R161, PT, PT, RZ, RZ, RZ, P5, !PT ;  /* 0x000000ffffa17210 */ /* 0x000fe20002ffe4ff */
[-C--:B------:R-:W-:Y:S01]  /*5af00*/  IMAD R145, R184, R237.reuse, R144 ;  /* 0x000000edb8917224 */ /* 0x080fe200078e0290 */
[----:B------:R-:W-:Y:S02]  /*5af10*/  IADD3 RZ, P5, PT, R153, R154, RZ ;  /* 0x0000009a99ff7210 */ /* 0x000fe40007fbe0ff */
[----:B------:R-:W-:Y:S01]  /*5af20*/  IADD3.X R163, P1, PT, R167, R160, RZ, P1, !PT ;  /* 0x000000a0a7a37210 */ /* 0x000fe20000f3e4ff */
[----:B------:R-:W-:Y:S02]  /*5af30*/  IMAD.MOV.U32 R160, RZ, RZ, R155 ;  /* 0x000000ffffa07224 */ /* 0x000fe400078e009b */
[----:B------:R-:W-:Y:S01]  /*5af40*/  IMAD.IADD R169, R169, 0x1, R158 ;  /* 0x00000001a9a97824 */ /* 0x000fe200078e029e */
[----:B------:R-:W-:Y:S01]  /*5af50*/  IADD3.X R158, P3, PT, R177, R164, RZ, P3, !PT ;  /* 0x000000a4b19e7210 */ /* 0x000fe20001f7e4ff */
[----:B------:R-:W-:Y:S01]  /*5af60*/  IMAD.WIDE.U32.X R160, R162, R237, R160, P5 ;  /* 0x000000eda2a07225 */ /* 0x000fe200028e04a0 */
[----:B------:R-:W-:-:S03]  /*5af70*/  IADD3 R176, P5, PT, R176, R152, RZ ;  /* 0x00000098b0b07210 */ /* 0x000fc60007fbe0ff */
[----:B------:R-:W-:Y:S01]  /*5af80*/  IMAD.IADD R155, R153, 0x1, R145 ;  /* 0x00000001999b7824 */ /* 0x000fe200078e0291 */
[----:B------:R-:W-:Y:S01]  /*5af90*/  MOV R174, R141 ;  /* 0x0000008d00ae7202 */ /* 0x000fe20000000f00 */
[----:B------:R-:W-:Y:S01]  /*5afa0*/  IMAD.WIDE.U32 R152, R162, R215, RZ ;  /* 0x000000d7a2987225 */ /* 0x000fe200078e00ff */
[----:B------:R-:W-:Y:S02]  /*5afb0*/  IADD3 R172, P2, PT, R172, R168, RZ ;  /* 0x000000a8acac7210 */ /* 0x000fe40007f5e0ff */
[----:B------:R-:W-:Y:S01]  /*5afc0*/  IADD3.X R158, P5, PT, R158, R155, RZ, P5, !PT ;  /* 0x0000009b9e9e7210 */ /* 0x000fe20002fbe4ff */
[----:B------:R-:W-:Y:S01]  /*5afd0*/  IMAD.WIDE.U32.X R140, R187, R13, R174, P6 ;  /* 0x0000000dbb8c7225 */ /* 0x000fe200030e04ae */
[----:B------:R-:W-:Y:S02]  /*5afe0*/  IADD3.X R168, P4, PT, R178, R166, RZ, P4, !PT ;  /* 0x000000a6b2a87210 */ /* 0x000fe4000279e4ff */
[----:B------:R-:W-:Y:S01]  /*5aff0*/  SHF.L.W.U32.HI R145, R181, 0xd, R180 ;  /* 0x0000000db5917819 */ /* 0x000fe20000010eb4 */
[-CC-:B------:R-:W-:Y:S01]  /*5b000*/  IMAD R167, R184, R194.reuse, R152.reuse ;  /* 0x000000c2b8a77224 */ /* 0x180fe200078e0298 */
[----:B------:R-:W-:Y:S01]  /*5b010*/  SHF.L.W.U32.HI R166, R180, 0xd, R179 ;  /* 0x0000000db4a67819 */ /* 0x000fe20000010eb3 */
[----:B------:R-:W-:Y:S01]  /*5b020*/  IMAD.WIDE.U32 R152, P6, R184, R194, R152 ;  /* 0x000000c2b8987225 */ /* 0x000fe200078c0098 */
[----:B------:R-:W-:-:S02]  /*5b030*/  LOP3.LUT R157, R157, 0x7ffff, RZ, 0xc0, !PT ;  /* 0x0007ffff9d9d7812 */ /* 0x000fc400078ec0ff */
[----:B------:R-:W-:Y:S01]  /*5b040*/  IADD3.X R179, P3, P5, R160, R150, R148, P5, P3 ;  /* 0x00000096a0b37210 */ /* 0x000fe20002d66494 */
[----:B------:R-:W-:-:S03]  /*5b050*/  IMAD.WIDE.U32 R154, R184, R215, RZ ;  /* 0x000000d7b89a7225 */ /* 0x000fc600078e00ff */
[----:B------:R-:W-:Y:S01]  /*5b060*/  IADD3.X R178, PT, PT, R161, R151, R149, P3, P5 ;  /* 0x00000097a1b27210 */ /* 0x000fe20001fea495 */
[----:B------:R-:W-:Y:S01]  /*5b070*/  IMAD.WIDE.U32 R144, R145, 0x13, R156 ;  /* 0x0000001391907825 */ /* 0x000fe200078e009c */
[----:B------:R-:W-:Y:S02]  /*5b080*/  IADD3.X R157, PT, PT, RZ, RZ, RZ, P6, !PT ;  /* 0x000000ffff9d7210 */ /* 0x000fe400037fe4ff */
[----:B------:R-:W-:Y:S01]  /*5b090*/  IADD3 R160, P5, PT, R103, R154, RZ ;  /* 0x0000009a67a07210 */ /* 0x000fe20007fbe0ff */
[C---:B------:R-:W-:Y:S01]  /*5b0a0*/  IMAD.IADD R103, R155.reuse, 0x1, R167 ;  /* 0x000000019b677824 */ /* 0x040fe200078e02a7 */
[----:B------:R-:W-:Y:S01]  /*5b0b0*/  IADD3 RZ, P3, PT, R155, R152, RZ ;  /* 0x000000989bff7210 */ /* 0x000fe20007f7e0ff */
[----:B------:R-:W-:Y:S02]  /*5b0c0*/  IMAD.MOV.U32 R156, RZ, RZ, R153 ;  /* 0x000000ffff9c7224 */ /* 0x000fe400078e0099 */
[----:B------:R-:W-:Y:S01]  /*5b0d0*/  IMAD.WIDE.U32 R150, R162, R55, RZ ;  /* 0x00000037a2967225 */ /* 0x000fe200078e00ff */
[----:B------:R-:W-:-:S03]  /*5b0e0*/  IADD3.X R103, P5, PT, R168, R103, RZ, P5, !PT ;  /* 0x00000067a8677210 */ /* 0x000fc60002fbe4ff */
[----:B------:R-:W-:-:S04]  /*5b0f0*/  IMAD.WIDE.U32.X R156, R162, R194, R156, P3 ;  /* 0x000000c2a29c7225 */ /* 0x000fc800018e049c */
[----:B------:R-:W-:Y:S01]  /*5b100*/  IMAD.WIDE.U32 R154, R184, R55, RZ ;  /* 0x00000037b89a7225 */ /* 0x000fe200078e00ff */
[----:B------:R-:W-:-:S03]  /*5b110*/  IADD3.X R181, P4, P5, R156, R66, R146, P5, P4 ;  /* 0x000000429cb57210 */ /* 0x000fc60002d88492 */
[----:B------:R-:W-:Y:S02]  /*5b120*/  IMAD R149, R184, R16, R150 ;  /* 0x00000010b8957224 */ /* 0x000fe400078e0296 */
[----:B------:R-:W-:-:S04]  /*5b130*/  IMAD.WIDE.U32 R152, R162, R56, RZ ;  /* 0x00000038a2987225 */ /* 0x000fc800078e00ff */
[----:B------:R-:W-:Y:S01]  /*5b140*/  IMAD.WIDE.U32 R150, P6, R184, R16, R150 ;  /* 0x00000010b8967225 */ /* 0x000fe200078c0096 */
[----:B------:R-:W-:Y:S02]  /*5b150*/  IADD3 R156, PT, PT, R155, R149, RZ ;  /* 0x000000959b9c7210 */ /* 0x000fe40007ffe0ff */
[----:B------:R-:W-:Y:S01]  /*5b160*/  IADD3 R192, P3, PT, R192, R154, RZ ;  /* 0x0000009ac0c07210 */ /* 0x000fe20007f7e0ff */
[----:B------:R-:W-:Y:S01]  /*5b170*/  IMAD.X R149, RZ, RZ, RZ, P6 ;  /* 0x000000ffff957224 */ /* 0x000fe200030e06ff */
[----:B------:R-:W-:Y:S01]  /*5b180*/  IADD3.X R187, PT, PT, R157, R67, R147, P4, P5 ;  /* 0x000000439dbb7210 */ /* 0x000fe200027ea493 */
[C-C-:B------:R-:W-:Y:S01]  /*5b190*/  IMAD R154, R184.reuse, R18, R152.reuse ;  /* 0x00000012b89a7224 */ /* 0x140fe200078e0298 */
[----:B------:R-:W-:Y:S01]  /*5b1a0*/  IADD3 RZ, P6, PT, R155, R150, RZ ;  /* 0x000000969bff7210 */ /* 0x000fe20007fde0ff */
[----:B------:R-:W-:-:S04]  /*5b1b0*/  IMAD.WIDE.U32 R146, P4, R184, R18, R152 ;  /* 0x00000012b8927225 */ /* 0x000fc80007880098 */
[----:B------:R-:W-:-:S04]  /*5b1c0*/  IMAD.WIDE.U32 R66, R162, R110, RZ ;  /* 0x0000006ea2427225 */ /* 0x000fc800078e00ff */
[----:B------:R-:W-:Y:S02]  /*5b1d0*/  IMAD.MOV.U32 R148, RZ, RZ, R151 ;  /* 0x000000ffff947224 */ /* 0x000fe400078e0097 */
[----:B------:R-:W-:Y:S01]  /*5b1e0*/  IMAD.WIDE.U32 R152, R184, R56, RZ ;  /* 0x00000038b8987225 */ /* 0x000fe200078e00ff */
[----:B------:R-:W-:-:S03]  /*5b1f0*/  IADD3.X R155, PT, PT, RZ, RZ, RZ, P4, !PT ;  /* 0x000000ffff9b7210 */ /* 0x000fc600027fe4ff */
[----:B------:R-:W-:Y:S01]  /*5b200*/  IMAD.WIDE.U32.X R148, R162, R16, R148, P6 ;  /* 0x00000010a2947225 */ /* 0x000fe200030e0494 */
[----:B------:R-:W-:-:S03]  /*5b210*/  IADD3 RZ, P6, PT, R153, R146, RZ ;  /* 0x0000009299ff7210 */ /* 0x000fc60007fde0ff */
[CCC-:B------:R-:W-:Y:S02]  /*5b220*/  IMAD R161, R184.reuse, R17.reuse, R66.reuse ;  /* 0x00000011b8a17224 */ /* 0x1c0fe400078e0242 */
[----:B------:R-:W-:-:S04]  /*5b230*/  IMAD.WIDE.U32 R66, P5, R184, R17, R66 ;  /* 0x00000011b8427225 */ /* 0x000fc800078a0042 */
[----:B------:R-:W-:Y:S02]  /*5b240*/  IMAD.IADD R153, R153, 0x1, R154 ;  /* 0x0000000199997824 */ /* 0x000fe400078e029a */
[----:B------:R-:W-:Y:S01]  /*5b250*/  IMAD.WIDE.U32 R150, R184, R110, RZ ;  /* 0x0000006eb8967225 */ /* 0x000fe200078e00ff */
[----:B------:R-:W-:Y:S01]  /*5b260*/  IADD3.X R157, PT, PT, RZ, RZ, RZ, P5, !PT ;  /* 0x000000ffff9d7210 */ /* 0x000fe20002ffe4ff */
[----:B------:R-:W0:Y:S02]  /*5b270*/  LDC R184, c[0x3][0x14] ;  /* 0x00c00500ffb87b82 */ /* 0x000e240000000800 */
[----:B------:R-:W-:Y:S02]  /*5b280*/  IMAD.MOV.U32 R154, RZ, RZ, R147 ;  /* 0x000000ffff9a7224 */ /* 0x000fe400078e0093 */
[----:B------:R-:W-:Y:S01]  /*5b290*/  IMAD R167, R166, 0x13, RZ ;  /* 0x00000013a6a77824 */ /* 0x000fe200078e02ff */
[----:B------:R-:W-:Y:S01]  /*5b2a0*/  IADD3 RZ, P5, PT, R151, R66, RZ ;  /* 0x0000004297ff7210 */ /* 0x000fe20007fbe0ff */
[----:B------:R-:W-:Y:S01]  /*5b2b0*/  IMAD.WIDE.U32.X R146, R162, R18, R154, P6 ;  /* 0x00000012a2927225 */ /* 0x000fe200030e049a */
[----:B------:R-:W-:-:S02]  /*5b2c0*/  IADD3.X R155, P3, PT, R165, R156, RZ, P3, !PT ;  /* 0x0000009ca59b7210 */ /* 0x000fc40001f7e4ff */
[----:B------:R-:W-:Y:S01]  /*5b2d0*/  IADD3 R159, P4, PT, R159, R152, RZ ;  /* 0x000000989f9f7210 */ /* 0x000fe20007f9e0ff */
[----:B------:R-:W-:Y:S01]  /*5b2e0*/  IMAD.IADD R161, R151, 0x1, R161 ;  /* 0x0000000197a17824 */ /* 0x000fe200078e02a1 */
[----:B------:R-:W-:Y:S01]  /*5b2f0*/  IADD3.X R164, P2, PT, R170, R169, RZ, P2, !PT ;  /* 0x000000a9aaa47210 */ /* 0x000fe2000175e4ff */
[----:B------:R-:W-:Y:S01]  /*5b300*/  IMAD.MOV.U32 R156, RZ, RZ, R67 ;  /* 0x000000ffff9c7224 */ /* 0x000fe200078e0043 */
[----:B------:R-:W-:Y:S02]  /*5b310*/  IADD3 R152, P6, PT, R172, R150, RZ ;  /* 0x00000096ac987210 */ /* 0x000fe40007fde0ff */
[----:B------:R-:W-:Y:S01]  /*5b320*/  IADD3 R66, PT, PT, R145, R167, RZ ;  /* 0x000000a791427210 */ /* 0x000fe20007ffe0ff */
[----:B------:R-:W-:Y:S01]  /*5b330*/  IMAD.WIDE.U32.X R150, R162, R17, R156, P5 ;  /* 0x00000011a2967225 */ /* 0x000fe200028e049c */
[----:B------:R-:W-:Y:S02]  /*5b340*/  IADD3.X R154, P6, PT, R164, R161, RZ, P6, !PT ;  /* 0x000000a1a49a7210 */ /* 0x000fe400037de4ff */
[----:B------:R-:W-:-:S02]  /*5b350*/  IADD3.X R157, P4, PT, R163, R153, RZ, P4, !PT ;  /* 0x00000099a39d7210 */ /* 0x000fc4000279e4ff */
[C---:B------:R-:W-:Y:S02]  /*5b360*/  LOP3.LUT R164, R66.reuse, 0x7ffff, RZ, 0xc0, !PT ;  /* 0x0007ffff42a47812 */ /* 0x040fe400078ec0ff */
[----:B------:R-:W-:Y:S02]  /*5b370*/  LEA.HI R165, P5, R66, R137, RZ, 0xd ;  /* 0x0000008942a57211 */ /* 0x000fe400078b68ff */
[----:B------:R-:W-:Y:S01]  /*5b380*/  LOP3.LUT R163, R108, 0x7ffff, RZ, 0xc0, !PT ;  /* 0x0007ffff6ca37812 */ /* 0x000fe200078ec0ff */
[----:B------:R-:W-:Y:S01]  /*5b390*/  IMAD.WIDE.U32 R66, R164, R110, RZ ;  /* 0x0000006ea4427225 */ /* 0x000fe200078e00ff */
[----:B------:R-:W-:Y:S02]  /*5b3a0*/  IADD3.X R196, P2, P6, R150, R200, R140, P6, P2 ;  /* 0x000000c896c47210 */ /* 0x000fe4000364448c */
[----:B------:R-:W-:Y:S01]  /*5b3b0*/  IADD3.X R191, P0, P3, R148, R80, R138, P3, P0 ;  /* 0x0000005094bf7210 */ /* 0x000fe20001b0048a */
[----:B------:R-:W-:Y:S01]  /*5b3c0*/  IMAD.X R163, RZ, RZ, R163, P5 ;  /* 0x000000ffffa37224 */ /* 0x000fe200028e06a3 */
[----:B------:R-:W-:-:S02]  /*5b3d0*/  IADD3.X R200, PT, PT, R151, R201, R141, P2, P6 ;  /* 0x000000c997c87210 */ /* 0x000fc400017ec48d */
[----:B------:R-:W-:Y:S01]  /*5b3e0*/  IADD3.X R195, P1, P4, R146, R134, R142, P4, P1 ;  /* 0x0000008692c37210 */ /* 0x000fe2000242248e */
[----:B------:R-:W-:Y:S01]  /*5b3f0*/  IMAD.WIDE.U32 R140, R163, R56, RZ ;  /* 0x00000038a38c7225 */ /* 0x000fe200078e00ff */
[----:B------:R-:W-:Y:S02]  /*5b400*/  IADD3.X R108, PT, PT, R149, R81, R139, P0, P3 ;  /* 0x00000051956c7210 */ /* 0x000fe400007e648b */
[----:B------:R-:W-:Y:S01]  /*5b410*/  IADD3.X R156, PT, PT, R147, R135, R143, P1, P4 ;  /* 0x00000087939c7210 */ /* 0x000fe20000fe848f */
[----:B------:R-:W-:-:S04]  /*5b420*/  IMAD.WIDE.U32 R138, R144, R110, RZ ;  /* 0x0000006e908a7225 */ /* 0x000fc800078e00ff */
[----:B------:R-:W-:Y:S01]  /*5b430*/  IMAD.WIDE.U32 R80, P3, R17, R144, R66 ;  /* 0x0000009011507225 */ /* 0x000fe20007860042 */
[----:B------:R-:W-:-:S03]  /*5b440*/  IADD3 R137, P0, PT, R176, R138, RZ ;  /* 0x0000008ab0897210 */ /* 0x000fc60007f1e0ff */
[----:B------:R-:W-:Y:S01]  /*5b450*/  IMAD R143, R17, R144, R66 ;  /* 0x00000090118f7224 */ /* 0x000fe200078e0242 */
[----:B------:R-:W-:Y:S01]  /*5b460*/  IADD3 RZ, P2, PT, R139, R80, RZ ;  /* 0x000000508bff7210 */ /* 0x000fe20007f5e0ff */
[----:B------:R-:W-:-:S04]  /*5b470*/  IMAD.WIDE.U32 R134, R165, R56, RZ ;  /* 0x00000038a5867225 */ /* 0x000fc800078e00ff */
[----:B------:R-:W-:Y:S01]  /*5b480*/  IMAD.WIDE.U32 R66, P4, R165, R18, R140 ;  /* 0x00000012a5427225 */ /* 0x000fe2000788008c */
[----:B------:R-:W-:-:S03]  /*5b490*/  IADD3 R162, P1, PT, R137, R134, RZ ;  /* 0x0000008689a27210 */ /* 0x000fc60007f3e0ff */
[----:B------:R-:W-:Y:S02]  /*5b4a0*/  IMAD.IADD R139, R139, 0x1, R143 ;  /* 0x000000018b8b7824 */ /* 0x000fe400078e028f */
[----:B------:R-:W-:Y:S01]  /*5b4b0*/  IMAD R141, R165, R18, R140 ;  /* 0x00000012a58d7224 */ /* 0x000fe200078e028c */
[----:B------:R-:W-:Y:S01]  /*5b4c0*/  IADD3.X R143, PT, PT, RZ, RZ, RZ, P3, !PT ;  /* 0x000000ffff8f7210 */ /* 0x000fe20001ffe4ff */
[----:B------:R-:W-:Y:S01]  /*5b4d0*/  IMAD.X R147, RZ, RZ, RZ, P4 ;  /* 0x000000ffff937224 */ /* 0x000fe200020e06ff */
[C---:B------:R-:W-:Y:S01]  /*5b4e0*/  IADD3 RZ, P3, PT, R135.reuse, R66, RZ ;  /* 0x0000004287ff7210 */ /* 0x040fe20007f7e0ff */
[----:B------:R-:W-:Y:S01]  /*5b4f0*/  IMAD.IADD R134, R135, 0x1, R141 ;  /* 0x0000000187867824 */ /* 0x000fe200078e028d */
[----:B------:R-:W-:Y:S01]  /*5b500*/  MOV R142, R81 ;  /* 0x00000051008e7202 */ /* 0x000fe20000000f00 */
[----:B------:R-:W-:Y:S01]  /*5b510*/  IMAD.MOV.U32 R146, RZ, RZ, R67 ;  /* 0x000000ffff927224 */ /* 0x000fe200078e0043 */
[----:B------:R-:W-:Y:S01]  /*5b520*/  IADD3.X R137, P0, PT, R158, R139, RZ, P0, !PT ;  /* 0x0000008b9e897210 */ /* 0x000fe2000071e4ff */
[----:B------:R-:W-:-:S04]  /*5b530*/  IMAD.WIDE.U32 R140, R12, R144, RZ ;  /* 0x000000900c8c7225 */ /* 0x000fc800078e00ff */
[----:B------:R-:W-:Y:S01]  /*5b540*/  IMAD.WIDE.U32 R66, R209, R144, RZ ;  /* 0x00000090d1427225 */ /* 0x000fe200078e00ff */
[----:B------:R-:W-:-:S03]  /*5b550*/  IADD3.X R137, P1, PT, R137, R134, RZ, P1, !PT ;  /* 0x0000008689897210 */ /* 0x000fc60000f3e4ff */
[----:B------:R-:W-:Y:S01]  /*5b560*/  IMAD.WIDE.U32 R80, R13, R144, RZ ;  /* 0x000000900d507225 */ /* 0x000fe200078e00ff */
[----:B------:R-:W-:-:S03]  /*5b570*/  IADD3 R193, P6, PT, R159, R140, RZ ;  /* 0x0000008c9fc17210 */ /* 0x000fc60007fde0ff */
[----:B------:R-:W-:-:S04]  /*5b580*/  IMAD.WIDE.U32.X R142, R164, R17, R142, P2 ;  /* 0x00000011a48e7225 */ /* 0x000fc800010e048e */
[----:B------:R-:W-:-:S04]  /*5b590*/  IMAD.WIDE.U32.X R146, R163, R18, R146, P3 ;  /* 0x00000012a3927225 */ /* 0x000fc800018e0492 */
[-C--:B------:R-:W-:Y:S01]  /*5b5a0*/  IMAD R140, R164, R12.reuse, R66 ;  /* 0x0000000ca48c7224 */ /* 0x080fe200078e0242 */
[----:B------:R-:W-:Y:S01]  /*5b5b0*/  IADD3.X R179, P0, P1, R146, R179, R142, P1, P0 ;  /* 0x000000b392b37210 */ /* 0x000fe2000090048e */
[----:B------:R-:W-:-:S04]  /*5b5c0*/  IMAD.WIDE.U32 R66, P5, R164, R12, R66 ;  /* 0x0000000ca4427225 */ /* 0x000fc800078a0042 */
[----:B------:R-:W-:-:S04]  /*5b5d0*/  IMAD.WIDE.U32 R134, R164, R14, RZ ;  /* 0x0000000ea4867225 */ /* 0x000fc800078e00ff */
[----:B------:R-:W-:Y:S02]  /*5b5e0*/  IMAD R145, R164, R11, R80 ;  /* 0x0000000ba4917224 */ /* 0x000fe400078e0250 */
[----:B------:R-:W-:Y:S01]  /*5b5f0*/  IMAD.WIDE.U32 R138, R11, R144, RZ ;  /* 0x000000900b8a7225 */ /* 0x000fe200078e00ff */
[----:B------:R-:W-:-:S03]  /*5b600*/  IADD3 RZ, P3, PT, R141, R66, RZ ;  /* 0x000000428dff7210 */ /* 0x000fc60007f7e0ff */
[----:B------:R-:W-:Y:S01]  /*5b610*/  IMAD.WIDE.U32 R80, P2, R164, R11, R80 ;  /* 0x0000000ba4507225 */ /* 0x000fe20007840050 */
[----:B------:R-:W-:-:S03]  /*5b620*/  IADD3.X R178, PT, PT, R147, R178, R143, P0, P1 ;  /* 0x000000b293b27210 */ /* 0x000fc600007e248f */
[----:B------:R-:W-:Y:S01]  /*5b630*/  IMAD.IADD R168, R141, 0x1, R140 ;  /* 0x000000018da87824 */ /* 0x000fe200078e028c */
[----:B------:R-:W-:Y:S01]  /*5b640*/  IADD3 R192, P1, PT, R192, R138, RZ ;  /* 0x0000008ac0c07210 */ /* 0x000fe20007f3e0ff */
[----:B------:R-:W-:Y:S01]  /*5b650*/  IMAD.WIDE.U32 R140, P0, R15, R144, R134 ;  /* 0x000000900f8c7225 */ /* 0x000fe20007800086 */
[C---:B------:R-:W-:Y:S02]  /*5b660*/  IADD3 R166, PT, PT, R139.reuse, R145, RZ ;  /* 0x000000918ba67210 */ /* 0x040fe40007ffe0ff */
[----:B------:R-:W-:Y:S01]  /*5b670*/  IADD3 RZ, P4, PT, R139, R80, RZ ;  /* 0x000000508bff7210 */ /* 0x000fe20007f9e0ff */
[----:B------:R-:W-:Y:S02]  /*5b680*/  IMAD R169, R15, R144, R134 ;  /* 0x000000900fa97224 */ /* 0x000fe400078e0286 */
[----:B------:R-:W-:-:S04]  /*5b690*/  IMAD.WIDE.U32 R134, R144, R14, RZ ;  /* 0x0000000e90867225 */ /* 0x000fc800078e00ff */
[----:B------:R-:W-:Y:S01]  /*5b6a0*/  IMAD.WIDE.U32 R138, R163, R110, RZ ;  /* 0x0000006ea38a7225 */ /* 0x000fe200078e00ff */
[----:B------:R-:W-:-:S03]  /*5b6b0*/  MOV R198, R67 ;  /* 0x0000004300c67202 */ /* 0x000fc60000000f00 */
[----:B------:R-:W-:Y:S01]  /*5b6c0*/  IMAD.X R199, RZ, RZ, RZ, P5 ;  /* 0x000000ffffc77224 */ /* 0x000fe200028e06ff */
[----:B------:R-:W-:Y:S01]  /*5b6d0*/  IADD3 RZ, P5, PT, R135, R140, RZ ;  /* 0x0000008c87ff7210 */ /* 0x000fe20007fbe0ff */
[----:B------:R-:W-:-:S04]  /*5b6e0*/  IMAD.WIDE.U32 R148, R13, R165, RZ ;  /* 0x000000a50d947225 */ /* 0x000fc800078e00ff */
[----:B------:R-:W-:Y:S02]  /*5b6f0*/  IMAD.X R143, RZ, RZ, RZ, P0 ;  /* 0x000000ffff8f7224 */ /* 0x000fe400000e06ff */
[----:B------:R-:W-:Y:S02]  /*5b700*/  IMAD.MOV.U32 R142, RZ, RZ, R141 ;  /* 0x000000ffff8e7224 */ /* 0x000fe400078e008d */
[----:B------:R-:W-:Y:S01]  /*5b710*/  IMAD.WIDE.U32 R150, P0, R165, R17, R138 ;  /* 0x00000011a5967225 */ /* 0x000fe2000780008a */
[----:B------:R-:W-:-:S03]  /*5b720*/  MOV R188, R81 ;  /* 0x0000005100bc7202 */ /* 0x000fc60000000f00 */
[----:B------:R-:W-:-:S04]  /*5b730*/  IMAD.WIDE.U32.X R142, R164, R15, R142, P5 ;  /* 0x0000000fa48e7225 */ /* 0x000fc800028e048e */
[----:B------:R-:W-:-:S04]  /*5b740*/  IMAD.WIDE.U32 R140, P5, R163, R11, R148 ;  /* 0x0000000ba38c7225 */ /* 0x000fc800078a0094 */
[----:B------:R-:W-:Y:S02]  /*5b750*/  IMAD.X R159, RZ, RZ, RZ, P0 ;  /* 0x000000ffff9f7224 */ /* 0x000fe400000e06ff */
[----:B------:R-:W-:Y:S01]  /*5b760*/  IMAD.WIDE.U32 R146, R11, R165, RZ ;  /* 0x000000a50b927225 */ /* 0x000fe200078e00ff */
[----:B------:R-:W-:-:S03]  /*5b770*/  IADD3.X R153, PT, PT, RZ, RZ, RZ, P5, !PT ;  /* 0x000000ffff997210 */ /* 0x000fc60002ffe4ff */
[----:B------:R-:W-:Y:S02]  /*5b780*/  IMAD.X R189, RZ, RZ, RZ, P2 ;  /* 0x000000ffffbd7224 */ /* 0x000fe400010e06ff */
[----:B------:R-:W-:Y:S01]  /*5b790*/  IMAD.WIDE.U32 R80, R165, R110, RZ ;  /* 0x0000006ea5507225 */ /* 0x000fe200078e00ff */
[----:B------:R-:W-:-:S03]  /*5b7a0*/  IADD3 RZ, P2, PT, R147, R140, RZ ;  /* 0x0000008c93ff7210 */ /* 0x000fc60007f5e0ff */
[----:B--2---:R-:W-:-:S04]  /*5b7b0*/  IMAD.WIDE.U32 R66, R173, R144, RZ ;  /* 0x00000090ad427225 */ /* 0x004fc800078e00ff */
[----:B------:R-:W-:Y:S02]  /*5b7c0*/  IMAD R167, R164, R250, R66 ;  /* 0x000000faa4a77224 */ /* 0x000fe400078e0242 */
[----:B------:R-:W-:-:S04]  /*5b7d0*/  IMAD.WIDE.U32 R144, R250, R144, RZ ;  /* 0x00000090fa907225 */ /* 0x000fc800078e00ff */
[----:B------:R-:W-:-:S04]  /*5b7e0*/  IMAD.WIDE.U32 R66, P0, R164, R250, R66 ;  /* 0x000000faa4427225 */ /* 0x000fc80007800042 */
[----:B------:R-:W-:Y:S01]  /*5b7f0*/  IMAD.WIDE.U32.X R198, R164, R209, R198, P3 ;  /* 0x000000d1a4c67225 */ /* 0x000fe200018e04c6 */
[----:B------:R-:W-:Y:S02]  /*5b800*/  IADD3 R197, P3, PT, R152, R144, RZ ;  /* 0x0000009098c57210 */ /* 0x000fe40007f7e0ff */
[C---:B------:R-:W-:Y:S01]  /*5b810*/  IADD3 RZ, P5, PT, R145.reuse, R66, RZ ;  /* 0x0000004291ff7210 */ /* 0x040fe20007fbe0ff */
[----:B------:R-:W-:Y:S02]  /*5b820*/  IMAD.IADD R167, R145, 0x1, R167 ;  /* 0x0000000191a77824 */ /* 0x000fe400078e02a7 */
[----:B------:R-:W-:Y:S01]  /*5b830*/  IMAD.WIDE.U32.X R188, R164, R13, R188, P4 ;  /* 0x0000000da4bc7225 */ /* 0x000fe200020e04bc */
[----:B------:R-:W-:-:S03]  /*5b840*/  IADD3 RZ, P4, PT, R81, R150, RZ ;  /* 0x0000009651ff7210 */ /* 0x000fc60007f9e0ff */
[----:B------:R-:W-:-:S04]  /*5b850*/  IMAD.WIDE.U32 R144, R163, R14, RZ ;  /* 0x0000000ea3907225 */ /* 0x000fc800078e00ff */
[----:B------:R-:W-:Y:S02]  /*5b860*/  IMAD.MOV.U32 R152, RZ, RZ, R141 ;  /* 0x000000ffff987224 */ /* 0x000fe400078e008d */
[----:B------:R-:W-:Y:S02]  /*5b870*/  IMAD.MOV.U32 R158, RZ, RZ, R151 ;  /* 0x000000ffff9e7224 */ /* 0x000fe400078e0097 */
[C---:B------:R-:W-:Y:S02]  /*5b880*/  IMAD R194, R163.reuse, R11, R148 ;  /* 0x0000000ba3c27224 */ /* 0x040fe400078e0294 */
[----:B------:R-:W-:-:S04]  /*5b890*/  IMAD.WIDE.U32.X R152, R163, R13, R152, P2 ;  /* 0x0000000da3987225 */ /* 0x000fc800010e0498 */
[----:B------:R-:W-:Y:S01]  /*5b8a0*/  IMAD.WIDE.U32.X R158, R163, R17, R158, P4 ;  /* 0x00000011a39e7225 */ /* 0x000fe200020e049e */
[----:B------:R-:W-:Y:S02]  /*5b8b0*/  IADD3 R186, P4, PT, R160, R134, RZ ;  /* 0x00000086a0ba7210 */ /* 0x000fe40007f9e0ff */
[----:B------:R-:W2:Y:S01]  /*5b8c0*/  LDC.64 R160, c[0x3][RZ] ;  /* 0x00c00000ffa07b82 */ /* 0x000ea20000000a00 */
[----:B------:R-:W-:-:S04]  /*5b8d0*/  IMAD.WIDE.U32 R148, P2, R165, R15, R144 ;  /* 0x0000000fa5947225 */ /* 0x000fc80007840090 */
[----:B------:R-:W-:Y:S01]  /*5b8e0*/  IMAD.WIDE.U32 R140, R165, R14, RZ ;  /* 0x0000000ea58c7225 */ /* 0x000fe200078e00ff */
[----:B------:R-:W-:-:S03]  /*5b8f0*/  IADD3.X R151, PT, PT, RZ, RZ, RZ, P2, !PT ;  /* 0x000000ffff977210 */ /* 0x000fc600017fe4ff */
[----:B------:R-:W-:Y:S01]  /*5b900*/  IMAD R180, R165, R17, R138 ;  /* 0x00000011a5b47224 */ /* 0x000fe200078e028a */
[----:B------:R-:W-:Y:S01]  /*5b910*/  IADD3 RZ, P2, PT, R141, R148, RZ ;  /* 0x000000948dff7210 */ /* 0x000fe20007f5e0ff */
[----:B------:R-:W-:-:S04]  /*5b920*/  IMAD.WIDE.U32 R138, R209, R165, RZ ;  /* 0x000000a5d18a7225 */ /* 0x000fc800078e00ff */
[-C--:B------:R-:W-:Y:S02]  /*5b930*/  IMAD R171, R165, R15.reuse, R144 ;  /* 0x0000000fa5ab7224 */ /* 0x080fe400078e0290 */
[----:B------:R-:W-:Y:S02]  /*5b940*/  IMAD.MOV.U32 R150, RZ, RZ, R149 ;  /* 0x000000ffff967224 */ /* 0x000fe400078e0095 */
[----:B------:R-:W-:Y:S02]  /*5b950*/  IMAD.MOV.U32 R144, RZ, RZ, R67 ;  /* 0x000000ffff907224 */ /* 0x000fe400078e0043 */
[----:B------:R-:W4:Y:S01]  /*5b960*/  LDC.64 R66, c[0x3][RZ] ;  /* 0x00c00000ff427b82 */ /* 0x000f220000000a00 */
[----:B------:R-:W-:Y:S02]  /*5b970*/  IMAD.IADD R169, R135, 0x1, R169 ;  /* 0x0000000187a97824 */ /* 0x000fe400078e02a9 */
[----:B------:R-:W-:Y:S02]  /*5b980*/  IMAD.X R145, RZ, RZ, RZ, P0 ;  /* 0x000000ffff917224 */ /* 0x000fe400000e06ff */
[----:B------:R-:W-:Y:S01]  /*5b990*/  IMAD R170, R163, R12, R138 ;  /* 0x0000000ca3aa7224 */ /* 0x000fe200078e028a */
[----:B------:R-:W-:Y:S01]  /*5b9a0*/  IADD3.X R157, P6, PT, R157, R168, RZ, P6, !PT ;  /* 0x000000a89d9d7210 */ /* 0x000fe200037de4ff */
[----:B------:R-:W-:Y:S01]  /*5b9b0*/  IMAD.WIDE.U32.X R134, R163, R15, R150, P2 ;  /* 0x0000000fa3867225 */ /* 0x000fe200010e0496 */
[----:B------:R-:W-:Y:S01]  /*5b9c0*/  IADD3 R193, P2, PT, R193, R146, RZ ;  /* 0x00000092c1c17210 */ /* 0x000fe20007f5e0ff */
[----:B------:R-:W5:Y:S02]  /*5b9d0*/  LDC.64 R150, c[0x3][0x8] ;  /* 0x00c00200ff967b82 */ /* 0x000f640000000a00 */
[----:B------:R-:W-:Y:S01]  /*5b9e0*/  IMAD.WIDE.U32 R138, P0, R163, R12, R138 ;  /* 0x0000000ca38a7225 */ /* 0x000fe2000780008a */
[----:B------:R-:W-:-:S03]  /*5b9f0*/  IADD3 R194, PT, PT, R147, R194, RZ ;  /* 0x000000c293c27210 */ /* 0x000fc60007ffe0ff */
[----:B------:R-:W-:Y:S01]  /*5ba00*/  IMAD.WIDE.U32 R148, R12, R165, RZ ;  /* 0x000000a50c947225 */ /* 0x000fe200078e00ff */
[----:B------:R-:W-:Y:S02]  /*5ba10*/  IADD3.X R147, PT, PT, RZ, RZ, RZ, P0, !PT ;  /* 0x000000ffff937210 */ /* 0x000fe400007fe4ff */
[----:B------:R-:W-:Y:S01]  /*5ba20*/  IADD3.X R194, P2, PT, R157, R194, RZ, P2, !PT ;  /* 0x000000c29dc27210 */ /* 0x000fe2000175e4ff */
[----:B------:R-:W-:Y:S01]  /*5ba30*/  IMAD.WIDE.U32.X R144, R164, R173, R144, P5 ;  /* 0x000000ada4907225 */ /* 0x000fe200028e0490 */
[----:B------:R-:W-:Y:S01]  /*5ba40*/  IADD3 R197, P5, PT, R197, R148, RZ ;  /* 0x00000094c5c57210 */ /* 0x000fe20007fbe0ff */
[----:B------:R-:W1:Y:S01]  /*5ba50*/  LDC R157, c[0x3][0x8] ;  /* 0x00c00200ff9d7b82 */ /* 0x000e620000000800 */
[C---:B------:R-:W-:Y:S01]  /*5ba60*/  IADD3 RZ, P0, PT, R149.reuse, R138, RZ ;  /* 0x0000008a95ff7210 */ /* 0x040fe20007f1e0ff */
[----:B------:R-:W-:Y:S02]  /*5ba70*/  IMAD.IADD R170, R149, 0x1, R170 ;  /* 0x0000000195aa7824 */ /* 0x000fe400078e02aa */
[----:B------:R-:W-:-:S04]  /*5ba80*/  IMAD.MOV.U32 R146, RZ, RZ, R139 ;  /* 0x000000ffff927224 */ /* 0x000fc800078e008b */
[----:B------:R-:W0:Y:S01]  /*5ba90*/  LDC.64 R148, c[0x3][0x8] ;  /* 0x00c00200ff947b82 */ /* 0x000e220000000a00 */
[----:B------:R-:W-:Y:S01]  /*5baa0*/  IMAD.WIDE.U32.X R146, R163, R209, R146, P0 ;  /* 0x000000d1a3927225 */ /* 0x000fe200000e0492 */
[----:B------:R-:W-:Y:S02]  /*5bab0*/  IADD3 R186, P0, PT, R186, R80, RZ ;  /* 0x00000050baba7210 */ /* 0x000fe40007f1e0ff */
[----:B------:R-:W-:-:S04]  /*5bac0*/  IADD3 R180, PT, PT, R81, R180, RZ ;  /* 0x000000b451b47210 */ /* 0x000fc80007ffe0ff */
[----:B------:R-:W3:Y:S01]  /*5bad0*/  LDC.64 R138, c[0x3][0x8] ;  /* 0x00c00200ff8a7b82 */ /* 0x000ee20000000a00 */
[----:B--2---:R-:W-:Y:S01]  /*5bae0*/  IMAD.WIDE.U32 R80, R161, -0x2, RZ ;  /* 0xfffffffea1507825 */ /* 0x004fe200078e00ff */
[----:B------:R-:W-:-:S03]  /*5baf0*/  IADD3.X R195, P2, P6, R152, R195, R198, P2, P6 ;  /* 0x000000c398c37210 */ /* 0x000fc6000164c4c6 */
[----:B------:R-:W-:Y:S01]  /*5bb00*/  IMAD.WIDE.U32 R160, R160, -0x2, RZ ;  /* 0xfffffffea0a07825 */ /* 0x000fe200078e00ff */
[----:B------:R-:W-:Y:S02]  /*5bb10*/  IADD3.X R198, PT, PT, R153, R156, R199, P2, P6 ;  /* 0x0000009c99c67210 */ /* 0x000fe400017ec4c7 */
[----:B------:R-:W2:Y:S01]  /*5bb20*/  LDC.64 R152, c[0x3][0x8] ;  /* 0x00c00200ff987b82 */ /* 0x000ea20000000a00 */
[----:B----4-:R-:W-:Y:S01]  /*5bb30*/  IMAD.WIDE.U32 R80, P6, R66, 0xfffff, R80 ;  /* 0x000fffff42507825 */ /* 0x010fe200078c0050 */
[----:B------:R-:W-:Y:S02]  /*5bb40*/  IADD3.X R166, P1, PT, R155, R166, RZ, P1, !PT ;  /* 0x000000a69ba67210 */ /* 0x000fe40000f3e4ff */
[----:B------:R-:W-:Y:S01]  /*5bb50*/  IADD3 R192, P2, PT, R192, R140, RZ ;  /* 0x0000008cc0c07210 */ /* 0x000fe20007f5e0ff */
[----:B------:R-:W-:Y:S01]  /*5bb60*/  IMAD.IADD R171, R141, 0x1, R171 ;  /* 0x000000018dab7824 */ /* 0x000fe200078e02ab */
[----:B------:R-:W-:Y:S01]  /*5bb70*/  IADD3.X R167, P3, PT, R154, R167, RZ, P3, !PT ;  /* 0x000000a79aa77210 */ /* 0x000fe20001f7e4ff */
[----:B------:R-:W-:Y:S01]  /*5bb80*/  IMAD.X R155, RZ, RZ, RZ, P6 ;  /* 0x000000ffff9b7224 */ /* 0x000fe200030e06ff */
[----:B------:R-:W-:Y:S01]  /*5bb90*/  IADD3 R177, P6, PT, R161, R80, RZ ;  /* 0x00000050a1b17210 */ /* 0x000fe20007fde0ff */
[----:B-----5:R-:W-:Y:S01]  /*5bba0*/  IMAD.WIDE.U32 R140, R151, -0x27, RZ ;  /* 0xffffffd9978c7825 */ /* 0x020fe200078e00ff */
[----:B------:R-:W-:Y:S01]  /*5bbb0*/  MOV R154, R81 ;  /* 0x00000051009a7202 */ /* 0x000fe20000000f00 */
[----:B------:R-:W4:Y:S01]  /*5bbc0*/  LDC.64 R164, c[0x3][RZ] ;  /* 0x00c00000ffa47b82 */ /* 0x000f220000000a00 */
[----:B------:R-:W-:Y:S01]  /*5bbd0*/  IADD3.X R169, P4, PT, R103, R169, RZ, P4, !PT ;  /* 0x000000a967a97210 */ /* 0x000fe2000279e4ff */
[----:B-1----:R-:W-:-:S02]  /*5bbe0*/  IMAD R103, R157, 0xfffff, R140 ;  /* 0x000fffff9d677824 */ /* 0x002fc400078e028c */
[----:B------:R-:W-:-:S04]  /*5bbf0*/  IMAD.WIDE.U32.X R66, R67, 0xfffff, R154, P6 ;  /* 0x000fffff43427825 */ /* 0x000fc800030e049a */
[----:B0-----:R-:W-:Y:S01]  /*5bc00*/  IMAD.WIDE.U32 R80, P6, R148, 0xfffff, R140 ;  /* 0x000fffff94507825 */ /* 0x001fe200078c008c */
[----:B------:R-:W0:Y:S03]  /*5bc10*/  LDC.64 R172, c[0x3][0x18] ;  /* 0x00c00600ffac7b82 */ /* 0x000e260000000a00 */
[----:B---3--:R-:W-:-:S05]  /*5bc20*/  IMAD.WIDE.U32 R154, R138, -0x27, RZ ;  /* 0xffffffd98a9a7825 */ /* 0x008fca00078e00ff */
[----:B------:R-:W1:Y:S01]  /*5bc30*/  LDC.64 R140, c[0x3][RZ] ;  /* 0x00c00000ff8c7b82 */ /* 0x000e620000000a00 */
[----:B------:R-:W-:Y:S01]  /*5bc40*/  IMAD.X R157, RZ, RZ, RZ, P6 ;  /* 0x000000ffff9d7224 */ /* 0x000fe200030e06ff */
[----:B------:R-:W-:Y:S01]  /*5bc50*/  IADD3 RZ, P6, PT, R155, R80, RZ ;  /* 0x000000509bff7210 */ /* 0x000fe20007fde0ff */
[----:B------:R-:W-:-:S05]  /*5bc60*/  IMAD.MOV.U32 R156, RZ, RZ, R81 ;  /* 0x000000ffff9c7224 */ /* 0x000fca00078e0051 */
[----:B------:R-:W3:Y:S01]  /*5bc70*/  LDC R148, c[0x3][0xc] ;  /* 0x00c00300ff947b82 */ /* 0x000ee20000000800 */
[----:B------:R-:W-:Y:S01]  /*5bc80*/  IADD3.X R180, P0, PT, R169, R180, RZ, P0, !PT ;  /* 0x000000b4a9b47210 */ /* 0x000fe2000071e4ff */
[----:B--2---:R-:W-:Y:S01]  /*5bc90*/  IMAD.WIDE.U32.X R80, R153, 0xfffff, R156, P6 ;  /* 0x000fffff99507825 */ /* 0x004fe200030e049c */
[----:B------:R-:W-:Y:S02]  /*5bca0*/  IADD3.X R199, P5, PT, R167, R170, RZ, P5, !PT ;  /* 0x000000aaa7c77210 */ /* 0x000fe40002fbe4ff */
[----:B------:R-:W-:Y:S02]  /*5bcb0*/  IADD3 R160, P6, PT, R154, R160, RZ ;  /* 0x000000a09aa07210 */ /* 0x000fe40007fde0ff */
[----:B------:R-:W-:Y:S02]  /*5bcc0*/  IADD3 R138, PT, PT, R155, R103, RZ ;  /* 0x000000679b8a7210 */ /* 0x000fe40007ffe0ff */
[----:B------:R-:W-:Y:S01]  /*5bcd0*/  IADD3.X R190, P2, PT, R166, R171, RZ, P2, !PT ;  /* 0x000000aba6be7210 */ /* 0x000fe2000175e4ff */
[----:B------:R-:W2:Y:S01]  /*5bce0*/  LDC.64 R154, c[0x3][0x8] ;  /* 0x00c00200ff9a7b82 */ /* 0x000ea20000000a00 */
[----:B------:R-:W-:Y:S01]  /*5bcf0*/  IADD3.X R181, P0, P4, R158, R181, R142, P0, P4 ;  /* 0x000000b59eb57210 */ /* 0x000fe2000040848e */
[----:B----4-:R-:W-:Y:S01]  /*5bd00*/  IMAD.WIDE.U32 R156, R165, -0x27, RZ ;  /* 0xffffffd9a59c7825 */ /* 0x010fe200078e00ff */
[----:B------:R-:W-:-:S05]  /*5bd10*/  IADD3.X R177, P6, PT, R177, R138, RZ, P6, !PT ;  /* 0x0000008ab1b17210 */ /* 0x000fca00037de4ff */
[----:B------:R-:W4:Y:S01]  /*5bd20*/  LDC.64 R170, c[0x3][0x8] ;  /* 0x00c00200ffaa7b82 */ /* 0x000f220000000a00 */
[----:B------:R-:W-:Y:S02]  /*5bd30*/  IADD3.X R187, PT, PT, R159, R187, R143, P0, P4 ;  /* 0x000000bb9fbb7210 */ /* 0x000fe400007e848f */
[----:B------:R-:W-:Y:S02]  /*5bd40*/  IADD3.X R196, P5, P3, R146, R196, R144, P5, P3 ;  /* 0x000000c492c47210 */ /* 0x000fe40002ba6490 */
[----:B------:R-:W-:Y:S02]  /*5bd50*/  IADD3.X R191, P1, P2, R134, R191, R188, P2, P1 ;  /* 0x000000bf86bf7210 */ /* 0x000fe400012224bc */
[----:B------:R-:W-:Y:S01]  /*5bd60*/  IADD3.X R103, P6, PT, R80, R66, RZ, P6, !PT ;  /* 0x0000004250677210 */ /* 0x000fe200037de4ff */
[----:B------:R-:W5:Y:S01]  /*5bd70*/  LDC.64 R142, c[0x3][0x10] ;  /* 0x00c00400ff8e7b82 */ /* 0x000f620000000a00 */
[----:B-1----:R-:W-:Y:S01]  /*5bd80*/  IMAD.WIDE.U32 R156, P0, R140, 0xfffff, R156 ;  /* 0x000fffff8c9c7825 */ /* 0x002fe2000780009c */
[----:B------:R-:W-:-:S02]  /*5bd90*/  IADD3.X R200, PT, PT, R147, R200, R145, P5, P3 ;  /* 0x000000c893c87210 */ /* 0x000fc40002fe6491 */
[----:B------:R-:W-:Y:S01]  /*5bda0*/  IADD3.X R188, PT, PT, R135, R108, R189, P1, P2 ;  /* 0x0000006c87bc7210 */ /* 0x000fe20000fe44bd */
[----:B------:R-:W-:-:S03]  /*5bdb0*/  IMAD.WIDE.U32 R150, R150, -0x26, RZ ;  /* 0xffffffda96967825 */ /* 0x000fc600078e00ff */
[----:B------:R-:W1:Y:S01]  /*5bdc0*/  LDC.64 R134, c[0x3][0x8] ;  /* 0x00c00200ff867b82 */ /* 0x000e620000000a00 */
[----:B------:R-:W-:-:S04]  /*5bdd0*/  IMAD.WIDE.U32 R164, R164, -0x27, RZ ;  /* 0xffffffd9a4a47825 */ /* 0x000fc800078e00ff */
[----:B------:R-:W-:-:S03]  /*5bde0*/  IMAD.X R176, R81, 0x1, R67, P6 ;  /* 0x0000000151b07824 */ /* 0x000fc600030e0643 */
[----:B------:R-:W0:Y:S01]  /*5bdf0*/  LDC.64 R144, c[0x3][0x10] ;  /* 0x00c00400ff907b82 */ /* 0x000e220000000a00 */
[----:B---3--:R-:W-:Y:S02]  /*5be00*/  IMAD R140, R148, -0x26, RZ ;  /* 0xffffffda948c7824 */ /* 0x008fe400078e02ff */
[----:B------:R-:W-:Y:S01]  /*5be10*/  IMAD.X R159, RZ, RZ, RZ, P0 ;  /* 0x000000ffff9f7224 */ /* 0x000fe200000e06ff */
[----:B------:R-:W-:-:S04]  /*5be20*/  IADD3 R108, P0, PT, R164, R150, RZ ;  /* 0x00000096a46c7210 */ /* 0x000fc80007f1e0ff */
[----:B------:R-:W3:Y:S01]  /*5be30*/  LDC.64 R146, c[0x3][0x10] ;  /* 0x00c00400ff927b82 */ /* 0x000ee20000000a00 */
[----:B------:R-:W-:Y:S02]  /*5be40*/  IADD3 R164, P1, PT, R165, R156, RZ ;  /* 0x0000009ca5a47210 */ /* 0x000fe40007f3e0ff */
[----:B------:R-:W-:-:S05]  /*5be50*/  MOV R158, R157 ;  /* 0x0000009d009e7202 */ /* 0x000fca0000000f00 */
[----:B------:R-:W3:Y:S01]  /*5be60*/  LDC.64 R80, c[0x3][0x10] ;  /* 0x00c00400ff507b82 */ /* 0x000ee20000000a00 */
[----:B------:R-:W-:-:S04]  /*5be70*/  IMAD.WIDE.U32 R138, R139, 0x25, RZ ;  /* 0x000000258b8a7825 */ /* 0x000fc800078e00ff */
[----:B------:R-:W-:-:S03]  /*5be80*/  IMAD R152, R152, 0x12fffff, R140 ;  /* 0x012fffff98987824 */ /* 0x000fc600078e028c */
[----:B------:R-:W3:Y:S01]  /*5be90*/  LDC.64 R166, c[0x3][0x10] ;  /* 0x00c00400ffa67b82 */ /* 0x000ee20000000a00 */
[----:B------:R-:W-:-:S04]  /*5bea0*/  IMAD.WIDE.U32.X R140, R141, 0xfffff, R158, P1 ;  /* 0x000fffff8d8c7825 */ /* 0x000fc800008e049e */
[----:B------:R-:W-:Y:S02]  /*5beb0*/  IMAD.IADD R158, R151, 0x1, R152 ;  /* 0x00000001979e7824 */ /* 0x000fe400078e0298 */
[----:B--2---:R-:W-:Y:S01]  /*5bec0*/  IMAD.WIDE.U32 R66, P2, RZ, R154, R138 ;  /* 0x0000009aff427225 */ /* 0x004fe2000784008a */
[----:B------:R-:W2:Y:S03]  /*5bed0*/  LDC.64 R150, c[0x3][0x10] ;  /* 0x00c00400ff967b82 */ /* 0x000ea60000000a00 */
[----:B----4-:R-:W-:Y:S01]  /*5bee0*/  IMAD.WIDE.U32 R156, R170, 0x25, RZ ;  /* 0x00000025aa9c7825 */ /* 0x010fe200078e00ff */
[----:B------:R-:W-:-:S03]  /*5bef0*/  MOV R152, R67 ;  /* 0x0000004300987202 */ /* 0x000fc60000000f00 */
[----:B------:R-:W-:Y:S01]  /*5bf00*/  IMAD.X R153, RZ, RZ, RZ, P2 ;  /* 0x000000ffff997224 */ /* 0x000fe200010e06ff */
[----:B------:R-:W-:Y:S01]  /*5bf10*/  IADD3 RZ, P2, PT, R157, R66, RZ ;  /* 0x000000429dff7210 */ /* 0x000fe20007f5e0ff */
[----:B-----5:R-:W-:Y:S01]  /*5bf20*/  IMAD.WIDE.U32 R66, R143, -0x27, RZ ;  /* 0xffffffd98f427825 */ /* 0x020fe200078e00ff */
[----:B------:R-:W-:Y:S01]  /*5bf30*/  IADD3 R170, P1, PT, R160, R156, RZ ;  /* 0x0000009ca0aa7210 */ /* 0x000fe20007f3e0ff */
[----:B------:R-:W4:Y:S02]  /*5bf40*/  LDC.64 R168, c[0x3][0x18] ;  /* 0x00c00600ffa87b82 */ /* 0x000f240000000a00 */
[----:B------:R-:W-:Y:S02]  /*5bf50*/  IMAD.IADD R143, R157, 0x1, R138 ;  /* 0x000000019d8f7824 */ /* 0x000fe400078e028a */
[----:B------:R-:W-:-:S04]  /*5bf60*/  IMAD.WIDE.U32.X R148, RZ, R149, R152, P2 ;  /* 0x00000095ff947225 */ /* 0x000fc800010e0498 */
[----:B-1----:R-:W-:Y:S02]  /*5bf70*/  IMAD R152, R135, 0x13, RZ ;  /* 0x0000001387987824 */ /* 0x002fe400078e02ff */
[----:B0-----:R-:W-:-:S04]  /*5bf80*/  IMAD.WIDE.U32 R138, P2, R144, 0xfffff, R66 ;  /* 0x000fffff908a7825 */ /* 0x001fc80007840042 */
[----:B------:R-:W-:-:S04]  /*5bf90*/  IMAD.WIDE.U32 R134, R134, 0x13, RZ ;  /* 0x0000001386867825 */ /* 0x000fc800078e00ff */
[----:B---3--:R-:W-:-:S04]  /*5bfa0*/  IMAD.WIDE.U32 R156, R146, -0x27, RZ ;  /* 0xffffffd9929c7825 */ /* 0x008fc800078e00ff */
[----:B------:R-:W-:Y:S02]  /*5bfb0*/  IMAD R67, R81, 0x13, RZ ;  /* 0x0000001351437824 */ /* 0x000fe400078e02ff */
[----:B------:R-:W-:Y:S01]  /*5bfc0*/  IMAD.WIDE.U32 R80, R80, 0x13, RZ ;  /* 0x0000001350507825 */ /* 0x000fe200078e00ff */
[----:B------:R-:W-:-:S03]  /*5bfd0*/  IADD3.X R153, PT, PT, RZ, RZ, RZ, P2, !PT ;  /* 0x000000ffff997210 */ /* 0x000fc600017fe4ff */
[----:B------:R-:W-:Y:S01]  /*5bfe0*/  IMAD R154, R166, 0xfffff, R66 ;  /* 0x000fffffa69a7824 */ /* 0x000fe200078e0242 */
[----:B------:R-:W-:Y:S01]  /*5bff0*/  IADD3 RZ, P3, PT, R157, R138, RZ ;  /* 0x0000008a9dff7210 */ /* 0x000fe20007f7e0ff */
[----:B------:R-:W-:Y:S01]  /*5c000*/  IMAD.IADD R66, R135, 0x1, R152 ;  /* 0x0000000187427824 */ /* 0x000fe200078e0298 */
[----:B------:R-:W-:Y:S01]  /*5c010*/  MOV R152, R139 ;  /* 0x0000008b00987202 */ /* 0x000fe20000000f00 */
[----:B------:R-:W-:Y:S01]  /*5c020*/  IMAD.IADD R67, R81, 0x1, R67 ;  /* 0x0000000151437824 */ /* 0x000fe200078e0243 */
[----:B------:R-:W-:Y:S01]  /*5c030*/  IADD3 R170, P2, PT, R170, R156, RZ ;  /* 0x0000009caaaa7210 */ /* 0x000fe20007f5e0ff */
[----:B------:R-:W-:Y:S01]  /*5c040*/  IMAD.IADD R154, R157, 0x1, R154 ;  /* 0x000000019d9a7824 */ /* 0x000fe200078e029a */
[----:B------:R-:W-:Y:S01]  /*5c050*/  IADD3.X R143, P1, PT, R177, R143, RZ, P1, !PT ;  /* 0x0000008fb18f7210 */ /* 0x000fe20000f3e4ff */
[----:B------:R-:W-:-:S03]  /*5c060*/  IMAD.WIDE.U32 R156, R67, -0x2, RZ ;  /* 0xfffffffe439c7825 */ /* 0x000fc600078e00ff */
[----:B------:R-:W-:Y:S01]  /*5c070*/  IADD3.X R154, P2, PT, R143, R154, RZ, P2, !PT ;  /* 0x0000009a8f9a7210 */ /* 0x000fe2000175e4ff */
[----:B------:R-:W-:-:S04]  /*5c080*/  IMAD.WIDE.U32 R138, R66, -0x2, RZ ;  /* 0xfffffffe428a7825 */ /* 0x000fc800078e00ff */
[----:B--2---:R-:W-:-:S04]  /*5c090*/  IMAD.WIDE.U32.X R152, R151, 0xfffff, R152, P3 ;  /* 0x000fffff97987825 */ /* 0x004fc800018e0498 */
[----:B------:R-:W-:Y:S01]  /*5c0a0*/  IMAD R184, R184, -0x26, RZ ;  /* 0xffffffdab8b87824 */ /* 0x000fe200078e02ff */
[----:B------:R-:W-:Y:S01]  /*5c0b0*/  IADD3.X R182, P0, PT, R164, R158, RZ, P0, !PT ;  /* 0x0000009ea4b67210 */ /* 0x000fe2000071e4ff */
[----:B------:R-:W-:Y:S01]  /*5c0c0*/  IMAD.WIDE.U32 R138, P4, R134, 0xfffff, R138 ;  /* 0x000fffff868a7825 */ /* 0x000fe2000788008a */
[----:B------:R-:W-:Y:S01]  /*5c0d0*/  IADD3.X R135, P1, P2, R152, R103, R148, P2, P1 ;  /* 0x0000006798877210 */ /* 0x000fe20001222494 */
[----:B------:R-:W0:Y:S02]  /*5c0e0*/  LDC.64 R164, c[0x3][0x10] ;  /* 0x00c00400ffa47b82 */ /* 0x000e240000000a00 */
[----:B------:R-:W-:Y:S02]  /*5c0f0*/  IMAD R184, R150, 0x12fffff, R184 ;  /* 0x012fffff96b87824 */ /* 0x000fe400078e02b8 */
[----:B------:R-:W-:Y:S01]  /*5c100*/  IMAD.WIDE.U32 R150, P3, R80, 0xfffff, R156 ;  /* 0x000fffff50967825 */ /* 0x000fe2000786009c */
[----:B------:R-:W-:-:S03]  /*5c110*/  IADD3.X R163, PT, PT, R153, R176, R149, P1, P2 ;  /* 0x000000b099a37210 */ /* 0x000fc60000fe4495 */
[----:B------:R-:W-:-:S04]  /*5c120*/  IMAD.WIDE.U32 R158, R134, -0x2, RZ ;  /* 0xfffffffe869e7825 */ /* 0x000fc800078e00ff */
[----:B------:R-:W-:Y:S01]  /*5c130*/  IMAD.WIDE.U32 R156, R80, -0x2, RZ ;  /* 0xfffffffe509c7825 */ /* 0x000fe200078e00ff */
[----:B------:R-:W-:-:S03]  /*5c140*/  MOV R148, R139 ;  /* 0x0000008b00947202 */ /* 0x000fc60000000f00 */
[----:B------:R-:W-:Y:S01]  /*5c150*/  IMAD.WIDE.U32 R142, R142, -0x26, RZ ;  /* 0xffffffda8e8e7825 */ /* 0x000fe200078e00ff */
[----:B------:R-:W-:Y:S02]  /*5c160*/  IADD3 RZ, P2, PT, R157, R150, RZ ;  /* 0x000000969dff7210 */ /* 0x000fe40007f5e0ff */
[----:B------:R-:W1:Y:S01]  /*5c170*/  LDC.64 R156, c[0x3][0x18] ;  /* 0x00c00600ff9c7b82 */ /* 0x000e620000000a00 */
[----:B------:R-:W-:Y:S01]  /*5c180*/  IMAD.X R153, RZ, RZ, RZ, P3 ;  /* 0x000000ffff997224 */ /* 0x000fe200018e06ff */
[----:B------:R-:W-:Y:S01]  /*5c190*/  IADD3 RZ, P3, PT, R159, R138, RZ ;  /* 0x0000008a9fff7210 */ /* 0x000fe20007f7e0ff */
[----:B------:R-:W-:Y:S01]  /*5c1a0*/  IMAD.X R149, RZ, RZ, RZ, P4 ;  /* 0x000000ffff957224 */ /* 0x000fe200020e06ff */
[----:B------:R-:W-:Y:S01]  /*5c1b0*/  IADD3 R81, P1, PT, R108, R142, RZ ;  /* 0x0000008e6c517210 */ /* 0x000fe20007f3e0ff */
[----:B------:R-:W-:Y:S02]  /*5c1c0*/  IMAD.MOV.U32 R152, RZ, RZ, R151 ;  /* 0x000000ffff987224 */ /* 0x000fe400078e0097 */
[----:B------:R-:W-:Y:S01]  /*5c1d0*/  IMAD.IADD R184, R143, 0x1, R184 ;  /* 0x000000018fb87824 */ /* 0x000fe200078e02b8 */
[----:B------:R-:W2:Y:S01]  /*5c1e0*/  LDC.64 R138, c[0x3][0x10] ;  /* 0x00c00400ff8a7b82 */ /* 0x000ea20000000a00 */
[----:B------:R-:W-:-:S03]  /*5c1f0*/  IMAD.WIDE.U32.X R148, R66, 0xfffff, R148, P3 ;  /* 0x000fffff42947825 */ /* 0x000fc600018e0494 */
[----:B------:R-:W-:Y:S01]  /*5c200*/  IADD3.X R182, P1, PT, R182, R184, RZ, P1, !PT ;  /* 0x000000b8b6b67210 */ /* 0x000fe20000f3e4ff */
[----:B------:R-:W-:-:S03]  /*5c210*/  IMAD.WIDE.U32.X R152, R67, 0xfffff, R152, P2 ;  /* 0x000fffff43987825 */ /* 0x000fc600010e0498 */
[----:B------:R-:W3:Y:S01]  /*5c220*/  LDC.64 R150, c[0x3][0x18] ;  /* 0x00c00600ff967b82 */ /* 0x000ee20000000a00 */
[----:B------:R-:W-:-:S04]  /*5c230*/  IADD3.X R185, P0, P1, R152, R148, R140, P1, P0 ;  /* 0x0000009498b97210 */ /* 0x000fc8000090048c */
[----:B------:R-:W-:-:S03]  /*5c240*/  IADD3.X R183, PT, PT, R153, R149, R141, P0, P1 ;  /* 0x0000009599b77210 */ /* 0x000fc600007e248d */
[----:B------:R-:W5:Y:S01]  /*5c250*/  LDC.64 R140, c[0x3][0x18] ;  /* 0x00c00600ff8c7b82 */ /* 0x000f620000000a00 */
[----:B------:R-:W-:-:S04]  /*5c260*/  IMAD.WIDE.U32 R146, R147, 0x25, RZ ;  /* 0x0000002593927825 */ /* 0x000fc800078e00ff */
[----:B0-----:R-:W-:-:S04]  /*5c270*/  IMAD.WIDE.U32 R158, R164, 0x25, RZ ;  /* 0x00000025a49e7825 */ /* 0x001fc800078e00ff */
[----:B--2---:R-:W-:Y:S01]  /*5c280*/  IMAD.WIDE.U32 R148, P4, RZ, R138, R146 ;  /* 0x0000008aff947225 */ /* 0x004fe20007880092 */
[----:B------:R-:W-:-:S03]  /*5c290*/  IADD3 R108, PT, PT, R159, R146, RZ ;  /* 0x000000929f6c7210 */ /* 0x000fc60007ffe0ff */
[----:B-1----:R-:W-:Y:S01]  /*5c2a0*/  IMAD.WIDE.U32 R146, R157, -0x27, RZ ;  /* 0xffffffd99d927825 */ /* 0x002fe200078e00ff */
[----:B------:R-:W-:Y:S02]  /*5c2b0*/  IADD3 RZ, P5, PT, R159, R148, RZ ;  /* 0x000000949fff7210 */ /* 0x000fe40007fbe0ff */
[----:B------:R-:W-:Y:S01]  /*5c2c0*/  IADD3 R138, P0, PT, R170, R158, RZ ;  /* 0x0000009eaa8a7210 */ /* 0x000fe20007f1e0ff */
[----:B------:R-:W-:-:S04]  /*5c2d0*/  IMAD.WIDE.U32 R158, R172, -0x27, RZ ;  /* 0xffffffd9ac9e7825 */ /* 0x000fc800078e00ff */
[--C-:B-----5:R-:W-:Y:S02]  /*5c2e0*/  IMAD R140, R140, 0xfffff, R146.reuse ;  /* 0x000fffff8c8c7824 */ /* 0x120fe400078e0292 */
[----:B---3--:R-:W-:Y:S01]  /*5c2f0*/  IMAD.WIDE.U32 R146, P2, R150, 0xfffff, R146 ;  /* 0x000fffff96927825 */ /* 0x008fe20007840092 */
[----:B------:R-:W-:Y:S02]  /*5c300*/  IADD3 R138, P1, PT, R138, R158, RZ ;  /* 0x0000009e8a8a7210 */ /* 0x000fe40007f3e0ff */
[----:B------:R-:W-:Y:S01]  /*5c310*/  MOV R158, R149 ;  /* 0x00000095009e7202 */ /* 0x000fe20000000f00 */
[C---:B------:R-:W-:Y:S01]  /*5c320*/  IMAD.IADD R166, R159.reuse, 0x1, R140 ;  /* 0x000000019fa67824 */ /* 0x040fe200078e028c */
[----:B------:R-:W-:Y:S01]  /*5c330*/  IADD3 RZ, P3, PT, R159, R146, RZ ;  /* 0x000000929fff7210 */ /* 0x000fe20007f7e0ff */
[----:B------:R-:W-:Y:S01]  /*5c340*/  IMAD.X R159, RZ, RZ, RZ, P4 ;  /* 0x000000ffff9f7224 */ /* 0x000fe200020e06ff */
[----:B------:R-:W-:Y:S01]  /*5c350*/  IADD3.X R108, P0, PT, R154, R108, RZ, P0, !PT ;  /* 0x0000006c9a6c7210 */ /* 0x000fe2000071e4ff */
[----:B------:R-:W-:-:S02]  /*5c360*/  IMAD.X R149, RZ, RZ, RZ, P2 ;  /* 0x000000ffff957224 */ /* 0x000fc400010e06ff */
[----:B------:R-:W-:Y:S01]  /*5c370*/  IMAD.MOV.U32 R148, RZ, RZ, R147 ;  /* 0x000000ffff947224 */ /* 0x000fe200078e0093 */
[----:B------:R-:W-:Y:S01]  /*5c380*/  IADD3.X R166, P1, PT, R108, R166, RZ, P1, !PT ;  /* 0x000000a66ca67210 */ /* 0x000fe20000f3e4ff */
[----:B------:R-:W-:-:S04]  /*5c390*/  IMAD.WIDE.U32.X R144, RZ, R145, R158, P5 ;  /* 0x00000091ff907225 */ /* 0x000fc800028e049e */
[----:B----4-:R-:W-:Y:S01]  /*5c3a0*/  IMAD.WIDE.U32.X R146, R169, 0xfffff, R148, P3 ;  /* 0x000fffffa9927825 */ /* 0x010fe200018e0494 */
[----:B------:R-:W-:Y:S01]  /*5c3b0*/  IADD3 R140, P4, PT, R160, R142, RZ ;  /* 0x0000008ea08c7210 */ /* 0x000fe20007f9e0ff */
[----:B------:R-:W0:Y:S01]  /*5c3c0*/  LDC.64 R148, c[0x3][0x20] ;  /* 0x00c00800ff947b82 */ /* 0x000e220000000a00 */
[----:B------:R-:W-:-:S04]  /*5c3d0*/  IADD3.X R108, P0, P1, R146, R135, R144, P1, P0 ;  /* 0x00000087926c7210 */ /* 0x000fc80000900490 */
[----:B------:R-:W-:-:S03]  /*5c3e0*/  IADD3.X R164, PT, PT, R147, R163, R145, P0, P1 ;  /* 0x000000a393a47210 */ /* 0x000fc600007e2491 */
[----:B------:R-:W1:Y:S08]  /*5c3f0*/  LDC.64 R142, c[0x3][0x18] ;  /* 0x00c00600ff8e7b82 */ /* 0x000e700000000a00 */
[----:B------:R-:W2:Y:S01]  /*5c400*/  LDC.64 R144, c[0x3][0x18] ;  /* 0x00c00600ff907b82 */ /* 0x000ea20000000a00 */
[----:B------:R-:W-:-:S07]  /*5c410*/  IMAD.WIDE.U32 R172, R173, 0x25, RZ ;  /* 0x00000025adac7825 */ /* 0x000fce00078e00ff */
[----:B------:R-:W3:Y:S08]  /*5c420*/  LDC.64 R160, c[0x3][0x20] ;  /* 0x00c00800ffa07b82 */ /* 0x000ef00000000a00 */
[----:B------:R-:W4:Y:S01]  /*5c430*/  LDC.64 R146, c[0x3][0x20] ;  /* 0x00c00800ff927b82 */ /* 0x000f220000000a00 */
[----:B-1----:R-:W-:-:S04]  /*5c440*/  IMAD.WIDE.U32 R174, R142, 0x25, RZ ;  /* 0x000000258eae7825 */ /* 0x002fc800078e00ff */
[----:B--2---:R-:W-:Y:S01]  /*5c450*/  IMAD.WIDE.U32 R158, P1, RZ, R144, R172 ;  /* 0x00000090ff9e7225 */ /* 0x004fe200078200ac */
[C---:B------:R-:W-:Y:S02]  /*5c460*/  IADD3 R142, PT, PT, R175.reuse, R172, RZ ;  /* 0x000000acaf8e7210 */ /* 0x040fe40007ffe0ff */
[----:B------:R-:W1:Y:S01]  /*5c470*/  LDC R144, c[0x3][0x1c] ;  /* 0x00c00700ff907b82 */ /* 0x000e620000000800 */
[----:B------:R-:W-:Y:S01]  /*5c480*/  IMAD.MOV.U32 R172, RZ, RZ, R159 ;  /* 0x000000ffffac7224 */ /* 0x000fe200078e009f */
[----:B------:R-:W-:-:S06]  /*5c490*/  IADD3 RZ, P5, PT, R175, R158, RZ ;  /* 0x0000009eafff7210 */ /* 0x000fcc0007fbe0ff */
[----:B------:R-:W2:Y:S01]  /*5c4a0*/  LDC.64 R158, c[0x3][0x20] ;  /* 0x00c00800ff9e7b82 */ /* 0x000ea20000000a00 */
[----:B------:R-:W-:Y:S01]  /*5c4b0*/  IADD3 R203, P0, PT, R138, R174, RZ ;  /* 0x000000ae8acb7210 */ /* 0x000fe20007f1e0ff */
[----:B---3--:R-:W-:-:S04]  /*5c4c0*/  IMAD.WIDE.U32 R174, R161, -0x27, RZ ;  /* 0xffffffd9a1ae7825 */ /* 0x008fc800078e00ff */
[--C-:B----4-:R-:W-:Y:S02]  /*5c4d0*/  IMAD R146, R146, 0xfffff, R174.reuse ;  /* 0x000fffff92927824 */ /* 0x110fe400078e02ae */
[----:B0-----:R-:W-:-:S04]  /*5c4e0*/  IMAD.WIDE.U32 R174, P2, R148, 0xfffff, R174 ;  /* 0x000fffff94ae7825 */ /* 0x001fc800078400ae */
[----:B------:R-:W-:Y:S01]  /*5c4f0*/  IMAD.X R173, RZ, RZ, RZ, P1 ;  /* 0x000000ffffad7224 */ /* 0x000fe200008e06ff */
[----:B------:R-:W-:Y:S01]  /*5c500*/  IADD3 RZ, P3, PT, R207, R174, RZ ;  /* 0x000000aecfff7210 */ /* 0x000fe20007f7e0ff */
[----:B------:R-:W-:Y:S02]  /*5c510*/  IMAD.MOV.U32 R150, RZ, RZ, R175 ;  /* 0x000000ffff967224 */ /* 0x000fe400078e00af */
[----:B------:R-:W-:Y:S01]  /*5c520*/  IMAD.WIDE.U32.X R172, RZ, R151, R172, P5 ;  /* 0x00000097ffac7225 */ /* 0x000fe200028e04ac */
[----:B------:R-:W-:Y:S02]  /*5c530*/  IADD3 R203, P1, PT, R203, R206, RZ ;  /* 0x000000cecbcb7210 */ /* 0x000fe40007f3e0ff */
[----:B------:R-:W-:Y:S01]  /*5c540*/  IADD3 R146, PT, PT, R207, R146, RZ ;  /* 0x00000092cf927210 */ /* 0x000fe20007ffe0ff */
[----:B------:R-:W-:Y:S01]  /*5c550*/  IMAD.X R151, RZ, RZ, RZ, P2 ;  /* 0x000000ffff977224 */ /* 0x000fe200010e06ff */
[----:B------:R-:W-:Y:S01]  /*5c560*/  IADD3.X R142, P0, PT, R166, R142, RZ, P0, !PT ;  /* 0x0000008ea68e7210 */ /* 0x000fe2000071e4ff */
[----:B--2---:R-:W-:-:S03]  /*5c570*/  IMAD.WIDE.U32.X R150, R159, 0xfffff, R150, P3 ;  /* 0x000fffff9f967825 */ /* 0x004fc600018e0496 */
[----:B------:R-:W-:-:S04]  /*5c580*/  IADD3.X R201, P1, PT, R142, R146, RZ, P1, !PT ;  /* 0x000000928ec97210 */ /* 0x000fc80000f3e4ff */
[----:B------:R-:W-:-:S04]  /*5c590*/  IADD3.X R202, P0, P1, R150, R108, R172, P1, P0 ;  /* 0x0000006c96ca7210 */ /* 0x000fc800009004ac */
[----:B------:R-:W-:Y:S02]  /*5c5a0*/  IADD3.X R146, PT, PT, R151, R164, R173, P0, P1 ;  /* 0x000000a497927210 */ /* 0x000fe400007e24ad */
[----:B------:R-:W0:Y:S01]  /*5c5b0*/  LDC.64 R150, c[0x3][0x18] ;  /* 0x00c00600ff967b82 */ /* 0x000e220000000a00 */
[----:B------:R-:W-:Y:S01]  /*5c5c0*/  SHF.L.W.U32.HI R142, R137, 0xd, R179 ;  /* 0x0000000d898e7819 */ /* 0x000fe20000010eb3 */
[----:B------:R-:W-:-:S03]  /*5c5d0*/  IMAD.WIDE.U32 R156, R156, -0x26, RZ ;  /* 0xffffffda9c9c7825 */ /* 0x000fc600078e00ff */
[----:B------:R-:W-:Y:S01]  /*5c5e0*/  IADD3 R186, P3, PT, R142, R186, RZ ;  /* 0x000000ba8eba7210 */ /* 0x000fe20007f7e0ff */
[----:B-1----:R-:W-:Y:S01]  /*5c5f0*/  IMAD R142, R144, -0x26, RZ ;  /* 0xffffffda908e7824 */ /* 0x002fe200078e02ff */
[-C--:B------:R-:W-:Y:S02]  /*5c600*/  IADD3 R144, P0, PT, R140, R156.reuse, RZ ;  /* 0x0000009c8c907210 */ /* 0x080fe40007f1e0ff */
[-C--:B------:R-:W-:Y:S01]  /*5c610*/  IADD3 R140, P1, PT, R81, R156.reuse, RZ ;  /* 0x0000009c518c7210 */ /* 0x080fe20007f3e0ff */
[----:B------:R-:W-:Y:S01]  /*5c620*/  IMAD R142, R168, 0x12fffff, R142 ;  /* 0x012fffffa88e7824 */ /* 0x000fe200078e028e */
[----:B------:R-:W-:-:S04]  /*5c630*/  IADD3 R170, P2, PT, R170, R156, RZ ;  /* 0x0000009caaaa7210 */ /* 0x000fc80007f5e0ff */
[----:B------:R-:W-:Y:S01]  /*5c640*/  IADD3 R142, PT, PT, R157, R142, RZ ;  /* 0x0000008e9d8e7210 */ /* 0x000fe20007ffe0ff */
[----:B0-----:R-:W-:Y:S02]  /*5c650*/  IMAD R81, R151, 0x13, RZ ;  /* 0x0000001397517824 */ /* 0x001fe400078e02ff */
[----:B------:R-:W-:-:S04]  /*5c660*/  IMAD.WIDE.U32 R150, R150, 0x13, RZ ;  /* 0x0000001396967825 */ /* 0x000fc800078e00ff */
[----:B------:R-:W-:Y:S01]  /*5c670*/  IMAD.IADD R81, R151, 0x1, R81 ;  /* 0x0000000197517824 */ /* 0x000fe200078e0251 */
[----:B------:R-:W-:Y:S01]  /*5c680*/  SHF.L.W.U32.HI R179, R179, 0xd, R178 ;  /* 0x0000000db3b37819 */ /* 0x000fe20000010eb2 */
[----:B------:R-:W-:Y:S01]  /*5c690*/  IMAD.WIDE.U32 R168, R150, -0x2, RZ ;  /* 0xfffffffe96a87825 */ /* 0x000fe200078e00ff */
[----:B------:R-:W-:Y:S01]  /*5c6a0*/  IADD3.X R175, P4, PT, R177, R184, RZ, P4, !PT ;  /* 0x000000b8b1af7210 */ /* 0x000fe2000279e4ff */
[----:B------:R-:W0:Y:S02]  /*5c6b0*/  LDC R151, c[0x3][0x24] ;  /* 0x00c00900ff977b82 */ /* 0x000e240000000800 */
[----:B------:R-:W-:Y:S01]  /*5c6c0*/  IMAD.WIDE.U32 R156, R81, -0x2, RZ ;  /* 0xfffffffe519c7825 */ /* 0x000fe200078e00ff */
[----:B------:R-:W-:-:S03]  /*5c6d0*/  IADD3.X R180, P3, PT, R179, R180, RZ, P3, !PT ;  /* 0x000000b4b3b47210 */ /* 0x000fc60001f7e4ff */
[----:B------:R-:W-:Y:S01]  /*5c6e0*/  IMAD.WIDE.U32 R156, P5, R150, 0xfffff, R156 ;  /* 0x000fffff969c7825 */ /* 0x000fe200078a009c */
[----:B------:R-:W-:Y:S02]  /*5c6f0*/  LEA.HI.X R181, P3, R178, R181, RZ, 0xd, P3 ;  /* 0x000000b5b2b57211 */ /* 0x000fe40001876cff */
[----:B------:R-:W-:Y:S01]  /*5c700*/  IADD3.X R175, P0, PT, R175, R142, RZ, P0, !PT ;  /* 0x0000008eafaf7210 */ /* 0x000fe2000071e4ff */
[----:B------:R-:W-:Y:S01]  /*5c710*/  IMAD.X R173, RZ, RZ, RZ, P5 ;  /* 0x000000ffffad7224 */ /* 0x000fe200028e06ff */
[----:B------:R-:W-:Y:S01]  /*5c720*/  IADD3 RZ, P6, PT, R169, R156, RZ ;  /* 0x0000009ca9ff7210 */ /* 0x000fe20007fde0ff */
[----:B------:R-:W-:Y:S01]  /*5c730*/  IMAD.MOV.U32 R172, RZ, RZ, R157 ;  /* 0x000000ffffac7224 */ /* 0x000fe200078e009d */
[----:B------:R-:W1:Y:S01]  /*5c740*/  LDC.64 R168, c[0x3][0x20] ;  /* 0x00c00800ffa87b82 */ /* 0x000e620000000a00 */
[----:B------:R-:W-:Y:S01]  /*5c750*/  IMAD.X R187, RZ, RZ, R187, P3 ;  /* 0x000000ffffbb7224 */ /* 0x000fe200018e06bb */
[----:B------:R-:W-:-:S04]  /*5c760*/  SHF.L.W.U32.HI R189, R180, 0xd, R181 ;  /* 0x0000000db4bd7819 */ /* 0x000fc80000010eb5 */
[----:B------:R-:W-:Y:S02]  /*5c770*/  IADD3 R189, P3, PT, R189, R192, RZ ;  /* 0x000000c0bdbd7210 */ /* 0x000fe40007f7e0ff */
[----:B------:R-:W-:Y:S01]  /*5c780*/  SHF.L.W.U32.HI R181, R181, 0xd, R187 ;  /* 0x0000000db5b57819 */ /* 0x000fe20000010ebb */
[----:B------:R-:W-:Y:S01]  /*5c790*/  IMAD.WIDE.U32.X R156, R81, 0xfffff, R172, P6 ;  /* 0x000fffff519c7825 */ /* 0x000fe200030e04ac */
[----:B------:R-:W-:Y:S01]  /*5c7a0*/  IADD3.X R182, P1, PT, R182, R142, RZ, P1, !PT ;  /* 0x0000008eb6b67210 */ /* 0x000fe20000f3e4ff */
[----:B------:R-:W2:Y:S01]  /*5c7b0*/  LDC.64 R178, c[0x3][0x8] ;  /* 0x00c00200ffb27b82 */ /* 0x000ea20000000a00 */
[----:B------:R-:W-:Y:S02]  /*5c7c0*/  IADD3.X R190, P3, PT, R181, R190, RZ, P3, !PT ;  /* 0x000000beb5be7210 */ /* 0x000fe40001f7e4ff */
[----:B------:R-:W-:Y:S02]  /*5c7d0*/  IADD3.X R174, P0, P4, R156, R103, R152, P0, P4 ;  /* 0x000000679cae7210 */ /* 0x000fe40000408498 */
[----:B------:R-:W-:-:S02]  /*5c7e0*/  LEA.HI.X R191, P3, R187, R191, RZ, 0xd, P3 ;  /* 0x000000bfbbbf7211 */ /* 0x000fc40001876cff */
[----:B------:R-:W-:Y:S02]  /*5c7f0*/  IADD3.X R176, PT, PT, R157, R176, R153, P0, P4 ;  /* 0x000000b09db07210 */ /* 0x000fe400007e8499 */
[----:B------:R-:W-:Y:S02]  /*5c800*/  IADD3.X R188, PT, PT, RZ, R188, RZ, P3, !PT ;  /* 0x000000bcffbc7210 */ /* 0x000fe40001ffe4ff */
[----:B------:R-:W-:Y:S01]  /*5c810*/  SHF.L.W.U32.HI R187, R190, 0xd, R191 ;  /* 0x0000000dbebb7819 */ /* 0x000fe20000010ebf */
[----:B-1----:R-:W-:Y:S01]  /*5c820*/  IMAD R103, R169, 0x13, RZ ;  /* 0x00000013a9677824 */ /* 0x002fe200078e02ff */
[----:B------:R-:W-:Y:S01]  /*5c830*/  SHF.L.W.U32.HI R191, R191, 0xd, R188 ;  /* 0x0000000dbfbf7819 */ /* 0x000fe20000010ebc */
[----:B------:R-:W-:Y:S01]  /*5c840*/  IMAD.WIDE.U32 R152, R168, 0x13, RZ ;  /* 0x00000013a8987825 */ /* 0x000fe200078e00ff */
[----:B------:R-:W-:-:S03]  /*5c850*/  IADD3 R187, P3, PT, R187, R193, RZ ;  /* 0x000000c1bbbb7210 */ /* 0x000fc60007f7e0ff */
[----:B------:R-:W-:Y:S01]  /*5c860*/  IMAD.IADD R103, R153, 0x1, R103 ;  /* 0x0000000199677824 */ /* 0x000fe200078e0267 */
[----:B------:R-:W-:-:S03]  /*5c870*/  IADD3.X R194, P3, PT, R191, R194, RZ, P3, !PT ;  /* 0x000000c2bfc27210 */ /* 0x000fc60001f7e4ff */
[----:B------:R-:W-:Y:S01]  /*5c880*/  IMAD.WIDE.U32 R168, R103, -0x2, RZ ;  /* 0xfffffffe67a87825 */ /* 0x000fe200078e00ff */
[----:B------:R-:W-:-:S03]  /*5c890*/  LEA.HI.X R195, P3, R188, R195, RZ, 0xd, P3 ;  /* 0x000000c3bcc37211 */ /* 0x000fc60001876cff */
[----:B0-----:R-:W-:Y:S01]  /*5c8a0*/  IMAD R151, R151, -0x26, RZ ;  /* 0xffffffda97977824 */ /* 0x001fe200078e02ff */
[----:B------:R-:W-:Y:S01]  /*5c8b0*/  SHF.L.W.U32.HI R184, R194, 0xd, R195 ;  /* 0x0000000dc2b87819 */ /* 0x000fe20000010ec3 */
[----:B------:R-:W-:Y:S01]  /*5c8c0*/  IMAD.WIDE.U32 R172, R152, -0x2, RZ ;  /* 0xfffffffe98ac7825 */ /* 0x000fe200078e00ff */
[----:B------:R-:W-:Y:S02]  /*5c8d0*/  IADD3.X R198, PT, PT, RZ, R198, RZ, P3, !PT ;  /* 0x000000c6ffc67210 */ /* 0x000fe40001ffe4ff */
[----:B------:R-:W-:Y:S01]  /*5c8e0*/  IADD3.X R148, P2, PT, R154, R142, RZ, P2, !PT ;  /* 0x0000008e9a947210 */ /* 0x000fe2000175e4ff */
[----:B------:R-:W-:Y:S01]  /*5c8f0*/  IMAD.WIDE.U32 R168, P3, R152, 0xfffff, R168 ;  /* 0x000fffff98a87825 */ /* 0x000fe200078600a8 */
[----:B------:R-:W-:-:S03]  /*5c900*/  IADD3 R184, P0, PT, R184, R197, RZ ;  /* 0x000000c5b8b87210 */ /* 0x000fc60007f1e0ff */
[----:B------:R-:W-:Y:S02]  /*5c910*/  IMAD R142, R158, 0x12fffff, R151 ;  /* 0x012fffff9e8e7824 */ /* 0x000fe400078e0297 */
[----:B------:R-:W-:Y:S01]  /*5c920*/  IMAD.WIDE.U32 R160, R160, -0x26, RZ ;  /* 0xffffffdaa0a07825 */ /* 0x000fe200078e00ff */
[----:B------:R-:W-:Y:S02]  /*5c930*/  SHF.L.W.U32.HI R195, R195, 0xd, R198 ;  /* 0x0000000dc3c37819 */ /* 0x000fe40000010ec6 */
[----:B------:R-:W-:Y:S01]  /*5c940*/  IADD3 RZ, P4, PT, R173, R168, RZ ;  /* 0x000000a8adff7210 */ /* 0x000fe20007f9e0ff */
[----:B------:R-:W-:Y:S01]  /*5c950*/  IMAD.X R159, RZ, RZ, RZ, P3 ;  /* 0x000000ffff9f7224 */ /* 0x000fe200018e06ff */
[----:B------:R-:W-:Y:S01]  /*5c960*/  MOV R158, R169 ;  /* 0x000000a9009e7202 */ /* 0x000fe20000000f00 */
[----:B------:R-:W-:Y:S01]  /*5c970*/  IMAD.IADD R142, R161, 0x1, R142 ;  /* 0x00000001a18e7824 */ /* 0x000fe200078e028e */
[----:B------:R-:W-:Y:S02]  /*5c980*/  IADD3 R154, P3, PT, R140, R160, RZ ;  /* 0x000000a08c9a7210 */ /* 0x000fe40007f7e0ff */
[----:B------:R-:W-:-:S02]  /*5c990*/  IADD3.X R199, P0, PT, R195, R199, RZ, P0, !PT ;  /* 0x000000c7c3c77210 */ /* 0x000fc4000071e4ff */
[----:B------:R-:W-:Y:S01]  /*5c9a0*/  IADD3 R153, P5, PT, R170, R160, RZ ;  /* 0x000000a0aa997210 */ /* 0x000fe20007fbe0ff */
[----:B------:R-:W-:Y:S01]  /*5c9b0*/  IMAD.WIDE.U32.X R158, R103, 0xfffff, R158, P4 ;  /* 0x000fffff679e7825 */ /* 0x000fe200020e049e */
[----:B------:R-:W-:Y:S02]  /*5c9c0*/  IADD3.X R140, P3, PT, R182, R142, RZ, P3, !PT ;  /* 0x0000008eb68c7210 */ /* 0x000fe40001f7e4ff */
[----:B------:R-:W-:Y:S02]  /*5c9d0*/  LEA.HI.X R196, P0, R198, R196, RZ, 0xd, P0 ;  /* 0x000000c4c6c47211 */ /* 0x000fe40000016cff */
[----:B------:R-:W-:-:S04]  /*5c9e0*/  IADD3.X R182, P5, PT, R148, R142, RZ, P5, !PT ;  /* 0x0000008e94b67210 */ /* 0x000fc80002fbe4ff */
[C---:B------:R-:W-:Y:S01]  /*5c9f0*/  IADD3.X R148, P2, P5, R158.reuse, R135, R156, P5, P2 ;  /* 0x000000879e947210 */ /* 0x040fe20002d4449c */
[----:B------:R-:W-:Y:S01]  /*5ca00*/  IMAD.X R135, RZ, RZ, R200, P0 ;  /* 0x000000ffff877224 */ /* 0x000fe200000e06c8 */
[----:B------:R-:W-:Y:S02]  /*5ca10*/  IADD3.X R185, P1, P3, R158, R185, R156, P3, P1 ;  /* 0x000000b99eb97210 */ /* 0x000fe40001b2249c */
[----:B------:R-:W-:Y:S02]  /*5ca20*/  IADD3.X R170, PT, PT, R159, R163, R157, P2, P5 ;  /* 0x000000a39faa7210 */ /* 0x000fe400017ea49d */
[----:B------:R-:W-:Y:S02]  /*5ca30*/  LOP3.LUT R163, R137, 0x7ffff, RZ, 0xc0, !PT ;  /* 0x0007ffff89a37812 */ /* 0x000fe400078ec0ff */
[----:B------:R-:W-:Y:S02]  /*5ca40*/  SHF.L.W.U32.HI R135, R196, 0xd, R135 ;  /* 0x0000000dc4877819 */ /* 0x000fe40000010e87 */
[----:B------:R-:W-:-:S02]  /*5ca50*/  SHF.L.W.U32.HI R156, R199, 0xd, R196 ;  /* 0x0000000dc79c7819 */ /* 0x000fc40000010ec4 */
[----:B------:R-:W-:Y:S01]  /*5ca60*/  IADD3.X R183, PT, PT, R159, R183, R157, P1, P3 ;  /* 0x000000b79fb77210 */ /* 0x000fe20000fe649d */
[----:B------:R-:W-:Y:S02]  /*5ca70*/  IMAD R135, R135, 0x13, RZ ;  /* 0x0000001387877824 */ /* 0x000fe400078e02ff */
[----:B------:R-:W-:-:S05]  /*5ca80*/  IMAD.WIDE.U32 R156, R156, 0x13, R162 ;  /* 0x000000139c9c7825 */ /* 0x000fca00078e00a2 */
[----:B------:R-:W-:Y:S02]  /*5ca90*/  IADD3 R137, PT, PT, R157, R135, RZ ;  /* 0x000000879d897210 */ /* 0x000fe40007ffe0ff */
[----:B------:R-:W-:Y:S02]  /*5caa0*/  IADD3 R162, P1, PT, R156, 0x1, RZ ;  /* 0x000000019ca27810 */ /* 0x000fe40007f3e0ff */
[C---:B------:R-:W-:Y:S02]  /*5cab0*/  LEA.HI R135, P0, R137.reuse, R186, RZ, 0xd ;  /* 0x000000ba89877211 */ /* 0x040fe400078168ff */
[----:B------:R-:W-:Y:S02]  /*5cac0*/  LOP3.LUT R137, R137, 0x7ffff, RZ, 0xc0, !PT ;  /* 0x0007ffff89897812 */ /* 0x000fe400078ec0ff */
[----:B------:R-:W-:-:S03]  /*5cad0*/  LOP3.LUT R200, R180, 0x7ffff, RZ, 0xc0, !PT ;  /* 0x0007ffffb4c87812 */ /* 0x000fc600078ec0ff */
[----:B------:R-:W-:Y:S02]  /*5cae0*/  IMAD.X R163, RZ, RZ, R137, P1 ;  /* 0x000000ffffa37224 */ /* 0x000fe400008e0689 */
[----:B------:R-:W-:-:S03]  /*5caf0*/  IMAD.X R200, RZ, RZ, R200, P0 ;  /* 0x000000ffffc87224 */ /* 0x000fc600000e06c8 */
[----:B------:R-:W-:-:S04]  /*5cb00*/  LEA.HI R151, P0, R163, R135, RZ, 0xd ;  /* 0x00000087a3977211 */ /* 0x000fc800078168ff */
[----:B------:R-:W-:Y:S02]  /*5cb10*/  IADD3.X R161, PT, PT, RZ, R200, RZ, P0, !PT ;  /* 0x000000c8ffa17210 */ /* 0x000fe400007fe4ff */
[----:B------:R-:W-:Y:S02]  /*5cb20*/  LOP3.LUT R206, R190, 0x7ffff, RZ, 0xc0, !PT ;  /* 0x0007ffffbece7812 */ /* 0x000fe400078ec0ff */
[----:B------:R-:W-:-:S05]  /*5cb30*/  LEA.HI R195, P0, R161, R189, RZ, 0xd ;  /* 0x000000bda1c37211 */ /* 0x000fca00078168ff */
[----:B------:R-:W-:Y:S01]  /*5cb40*/  IMAD.X R197, RZ, RZ, R206, P0 ;  /* 0x000000ffffc57224 */ /* 0x000fe200000e06ce */
[----:B------:R-:W-:-:S04]  /*5cb50*/  LOP3.LUT R207, R194, 0x7ffff, RZ, 0xc0, !PT ;  /* 0x0007ffffc2cf7812 */ /* 0x000fc800078ec0ff */
[----:B------:R-:W-:-:S05]  /*5cb60*/  LEA.HI R196, P0, R197, R187, RZ, 0xd ;  /* 0x000000bbc5c47211 */ /* 0x000fca00078168ff */
[----:B------:R-:W-:Y:S01]  /*5cb70*/  IMAD.X R198, RZ, RZ, R207, P0 ;  /* 0x000000ffffc67224 */ /* 0x000fe200000e06cf */
[----:B------:R-:W-:-:S04]  /*5cb80*/  LOP3.LUT R211, R199, 0x7ffff, RZ, 0xc0, !PT ;  /* 0x0007ffffc7d37812 */ /* 0x000fc800078ec0ff */
[----:B------:R-:W-:-:S04]  /*5cb90*/  LEA.HI R157, P0, R198, R184, RZ, 0xd ;  /* 0x000000b8c69d7211 */ /* 0x000fc800078168ff */
[----:B------:R-:W-:Y:S02]  /*5cba0*/  IADD3.X R181, PT, PT, RZ, R211, RZ, P0, !PT ;  /* 0x000000d3ffb57210 */ /* 0x000fe400007fe4ff */
[----:B------:R-:W-:Y:S02]  /*5cbb0*/  LOP3.LUT R163, R163, 0x7ffff, RZ, 0xc0, !PT ;  /* 0x0007ffffa3a37812 */ /* 0x000fe400078ec0ff */
[----:B------:R-:W-:-:S05]  /*5cbc0*/  SHF.R.U32.HI R168, RZ, 0x13, R181 ;  /* 0x00000013ffa87819 */ /* 0x000fca00000116b5 */
[----:B------:R-:W-:-:S04]  /*5cbd0*/  IMAD.WIDE.U32 R162, R168, 0x13, R162 ;  /* 0x00000013a8a27825 */ /* 0x000fc800078e00a2 */
[----:B------:R-:W-:-:S04]  /*5cbe0*/  IMAD.MOV.U32 R168, RZ, RZ, RZ ;  /* 0x000000ffffa87224 */ /* 0x000fc800078e00ff */
[----:B------:R-:W-:Y:S01]  /*5cbf0*/  IMAD.IADD R163, R163, 0x1, R168 ;  /* 0x00000001a3a37824 */ /* 0x000fe200078e02a8 */
[----:B------:R-:W-:-:S04]  /*5cc00*/  IADD3 RZ, P1, PT, R162, 0x13, RZ ;  /* 0x00000013a2ff7810 */ /* 0x000fc80007f3e0ff */
[C---:B------:R-:W-:Y:S02]  /*5cc10*/  LEA.HI R151, P0, R163.reuse, R151, RZ, 0xd ;  /* 0x00000097a3977211 */ /* 0x040fe400078168ff */
[----:B------:R-:W-:Y:S02]  /*5cc20*/  LOP3.LUT R163, R163, 0x7ffff, RZ, 0xc0, !PT ;  /* 0x0007ffffa3a37812 */ /* 0x000fe400078ec0ff */
[----:B------:R-:W-:Y:S02]  /*5cc30*/  LOP3.LUT R161, R161, 0x7ffff, RZ, 0xc0, !PT ;  /* 0x0007ffffa1a17812 */ /* 0x000fe400078ec0ff */
        /* <DEDUP_REMOVED lines=11> */
[----:B------:R-:W-:Y:S01]  /*5ccf0*/  LOP3.LUT R168, R181, 0x7ffff, RZ, 0xc0, !PT ;  /* 0x0007ffffb5a87812 */ /* 0x000fe200078ec0ff */
[----:B------:R-:W-:-:S04]  /*5cd00*/  HFMA2 R199, -RZ, RZ, 0, 0 ;  /* 0x00000000ffc77431 */ /* 0x000fc800000001ff */
[----:B------:R-:W-:-:S05]  /*5cd10*/  IMAD.X R168, RZ, RZ, R168, P0 ;  /* 0x000000ffffa87224 */ /* 0x000fca00000e06a8 */
[----:B------:R-:W-:-:S05]  /*5cd20*/  SHF.R.U32.HI R168, RZ, 0x13, R168 ;  /* 0x00000013ffa87819 */ /* 0x000fca00000116a8 */
[----:B------:R-:W-:-:S04]  /*5cd30*/  IMAD.WIDE.U32 R162, R168, 0x13, R162 ;  /* 0x00000013a8a27825 */ /* 0x000fc800078e00a2 */
[----:B------:R-:W-:-:S05]  /*5cd40*/  IMAD.IADD R199, R163, 0x1, R199 ;  /* 0x00000001a3c77824 */ /* 0x000fca00078e02c7 */
[----:B------:R-:W-:-:S05]  /*5cd50*/  LEA.HI R210, P0, R199, R151, RZ, 0xd ;  /* 0x00000097c7d27211 */ /* 0x000fca00078168ff */
[----:B------:R-:W-:-:S05]  /*5cd60*/  IMAD.X R151, RZ, RZ, R161, P0 ;  /* 0x000000ffff977224 */ /* 0x000fca00000e06a1 */
[----:B------:R-:W-:-:S04]  /*5cd70*/  LEA.HI R195, P0, R151, R195, RZ, 0xd ;  /* 0x000000c397c37211 */ /* 0x000fc800078168ff */
[----:B------:R-:W-:-:S04]  /*5cd80*/  IADD3.X R197, PT, PT, RZ, R197, RZ, P0, !PT ;  /* 0x000000c5ffc57210 */ /* 0x000fc800007fe4ff */
[----:B------:R-:W-:-:S05]  /*5cd90*/  LEA.HI R196, P0, R197, R196, RZ, 0xd ;  /* 0x000000c4c5c47211 */ /* 0x000fca00078168ff */
[----:B------:R-:W-:-:S05]  /*5cda0*/  IMAD.X R198, RZ, RZ, R198, P0 ;  /* 0x000000ffffc67224 */ /* 0x000fca00000e06c6 */
[----:B------:R-:W-:-:S04]  /*5cdb0*/  LEA.HI R157, P3, R198, R157, RZ, 0xd ;  /* 0x0000009dc69d7211 */ /* 0x000fc800078768ff */
[----:B------:R-:W-:Y:S02]  /*5cdc0*/  LOP3.LUT R210, R210, R162, R157, 0xfe, !PT ;  /* 0x000000a2d2d27212 */ /* 0x000fe400078efe9d */
[----:B------:R-:W0:Y:S01]  /*5cdd0*/  LDC.64 R162, c[0x3][RZ] ;  /* 0x00c00000ffa27b82 */ /* 0x000e220000000a00 */
[-C--:B------:R-:W-:Y:S02]  /*5cde0*/  IADD3 R144, P1, PT, R144, R160.reuse, RZ ;  /* 0x000000a090907210 */ /* 0x080fe40007f3e0ff */
[----:B------:R-:W-:-:S05]  /*5cdf0*/  IADD3 R192, P0, PT, R138, R160, RZ ;  /* 0x000000a08ac07210 */ /* 0x000fca0007f1e0ff */
[----:B------:R-:W1:Y:S01]  /*5ce00*/  LDC.64 R160, c[0x3][RZ] ;  /* 0x00c00000ffa07b82 */ /* 0x000e620000000a00 */
[----:B------:R-:W-:Y:S02]  /*5ce10*/  SHF.L.W.U32.HI R180, R140, 0xd, R185 ;  /* 0x0000000d8cb47819 */ /* 0x000fe40000010eb9 */
[----:B------:R-:W-:Y:S02]  /*5ce20*/  SHF.L.W.U32.HI R183, R185, 0xd, R183 ;  /* 0x0000000db9b77819 */ /* 0x000fe40000010eb7 */
[----:B------:R-:W-:Y:S02]  /*5ce30*/  IADD3 R180, P2, PT, R180, R144, RZ ;  /* 0x00000090b4b47210 */ /* 0x000fe40007f5e0ff */
[----:B------:R-:W-:-:S04]  /*5ce40*/  IADD3.X R175, P1, PT, R175, R142, RZ, P1, !PT ;  /* 0x0000008eafaf7210 */ /* 0x000fc80000f3e4ff */
[----:B------:R-:W-:-:S04]  /*5ce50*/  IADD3.X R183, P2, PT, R183, R175, RZ, P2, !PT ;  /* 0x000000afb7b77210 */ /* 0x000fc8000175e4ff */
[----:B------:R-:W-:Y:S01]  /*5ce60*/  IADD3.X R174, P1, P2, R174, RZ, R158, P2, P1 ;  /* 0x000000ffaeae7210 */ /* 0x000fe2000122249e */
[----:B0-----:R-:W-:-:S03]  /*5ce70*/  IMAD.WIDE.U32 R168, R59, R162, RZ ;  /* 0x000000a23ba87225 */ /* 0x001fc600078e00ff */
[----:B------:R-:W-:Y:S02]  /*5ce80*/  IADD3.X R138, PT, PT, R176, RZ, R159, P1, P2 ;  /* 0x000000ffb08a7210 */ /* 0x000fe40000fe449f */
[----:B------:R-:W-:Y:S01]  /*5ce90*/  SHF.L.W.U32.HI R194, R183, 0xd, R174 ;  /* 0x0000000db7c27819 */ /* 0x000fe20000010eae */
[----:B------:R-:W-:Y:S01]  /*5cea0*/  IMAD.WIDE.U32 R172, R63, R134, RZ ;  /* 0x000000863fac7225 */ /* 0x000fe200078e00ff */
[----:B------:R-:W-:Y:S02]  /*5ceb0*/  SHF.L.W.U32.HI R138, R174, 0xd, R138 ;  /* 0x0000000dae8a7819 */ /* 0x000fe40000010e8a */
[----:B------:R-:W-:Y:S01]  /*5cec0*/  IADD3 R194, P1, PT, R194, R153, RZ ;  /* 0x00000099c2c27210 */ /* 0x000fe20007f3e0ff */
[----:B-1----:R-:W-:-:S04]  /*5ced0*/  IMAD.WIDE.U32 R168, P5, R136, R161, R168 ;  /* 0x000000a188a87225 */ /* 0x002fc800078a00a8 */
[----:B------:R-:W-:Y:S01]  /*5cee0*/  IMAD.WIDE.U32 R160, R136, R160, RZ ;  /* 0x000000a088a07225 */ /* 0x000fe200078e00ff */
[----:B------:R-:W-:-:S04]  /*5cef0*/  IADD3.X R182, P1, PT, R138, R182, RZ, P1, !PT ;  /* 0x000000b68ab67210 */ /* 0x000fc80000f3e4ff */
[----:B------:R-:W-:Y:S02]  /*5cf00*/  IADD3 R144, P4, PT, R161, R168, RZ ;  /* 0x000000a8a1907210 */ /* 0x000fe40007f9e0ff */
[----:B------:R-:W-:Y:S01]  /*5cf10*/  IADD3 R138, P2, PT, R160, R172, RZ ;  /* 0x000000aca08a7210 */ /* 0x000fe20007f5e0ff */
[----:B------:R-:W-:-:S04]  /*5cf20*/  IMAD.WIDE.U32 R160, R58, R134, RZ ;  /* 0x000000863aa07225 */ /* 0x000fc800078e00ff */
[CCC-:B------:R-:W-:Y:S02]  /*5cf30*/  IMAD R153, R63.reuse, R66.reuse, R160.reuse ;  /* 0x000000423f997224 */ /* 0x1c0fe400078e02a0 */
[----:B------:R-:W-:Y:S01]  /*5cf40*/  IMAD.WIDE.U32 R160, P6, R63, R66, R160 ;  /* 0x000000423fa07225 */ /* 0x000fe200078c00a0 */
[----:B------:R-:W-:-:S03]  /*5cf50*/  IADD3.X R175, PT, PT, RZ, RZ, RZ, P5, !PT ;  /* 0x000000ffffaf7210 */ /* 0x000fc60002ffe4ff */
[C---:B------:R-:W-:Y:S01]  /*5cf60*/  IMAD.IADD R153, R173.reuse, 0x1, R153 ;  /* 0x00000001ad997824 */ /* 0x040fe200078e0299 */
[----:B------:R-:W-:Y:S01]  /*5cf70*/  IADD3 RZ, P5, PT, R173, R160, RZ ;  /* 0x000000a0adff7210 */ /* 0x000fe20007fbe0ff */
[----:B------:R-:W-:Y:S01]  /*5cf80*/  IMAD.MOV.U32 R174, RZ, RZ, R169 ;  /* 0x000000ffffae7224 */ /* 0x000fe200078e00a9 */
[----:B------:R-:W-:Y:S01]  /*5cf90*/  MOV R162, R161 ;  /* 0x000000a100a27202 */ /* 0x000fe20000000f00 */
[----:B------:R-:W-:Y:S01]  /*5cfa0*/  IMAD.WIDE.U32 R160, R61, R80, RZ ;  /* 0x000000503da07225 */ /* 0x000fe200078e00ff */
[----:B------:R-:W-:-:S03]  /*5cfb0*/  IADD3.X R144, P2, PT, R144, R153, RZ, P2, !PT ;  /* 0x0000009990907210 */ /* 0x000fc6000175e4ff */
[----:B------:R-:W-:-:S04]  /*5cfc0*/  IMAD.WIDE.U32.X R174, R59, R163, R174, P4 ;  /* 0x000000a33bae7225 */ /* 0x000fc800020e04ae */
[----:B------:R-:W-:Y:S02]  /*5cfd0*/  IMAD.X R163, RZ, RZ, RZ, P6 ;  /* 0x000000ffffa37224 */ /* 0x000fe400030e06ff */
[CCC-:B------:R-:W-:Y:S02]  /*5cfe0*/  IMAD R153, R64.reuse, R67.reuse, R160.reuse ;  /* 0x0000004340997224 */ /* 0x1c0fe400078e02a0 */
[----:B------:R-:W-:-:S04]  /*5cff0*/  IMAD.WIDE.U32 R160, P6, R64, R67, R160 ;  /* 0x0000004340a07225 */ /* 0x000fc800078c00a0 */
[----:B------:R-:W-:Y:S01]  /*5d000*/  IMAD.WIDE.U32 R168, R64, R80, RZ ;  /* 0x0000005040a87225 */ /* 0x000fe200078e00ff */
[----:B------:R-:W-:-:S03]  /*5d010*/  MOV R172, R161 ;  /* 0x000000a100ac7202 */ /* 0x000fc60000000f00 */
[----:B------:R-:W-:Y:S01]  /*5d020*/  IMAD.X R173, RZ, RZ, RZ, P6 ;  /* 0x000000ffffad7224 */ /* 0x000fe200030e06ff */
[C---:B------:R-:W-:Y:S01]  /*5d030*/  IADD3 RZ, P6, PT, R169.reuse, R160, RZ ;  /* 0x000000a0a9ff7210 */ /* 0x040fe20007fde0ff */
[----:B------:R-:W-:Y:S01]  /*5d040*/  IMAD.IADD R153, R169, 0x1, R153 ;  /* 0x00000001a9997824 */ /* 0x000fe200078e0299 */
[----:B------:R-:W-:Y:S01]  /*5d050*/  IADD3 R138, P4, PT, R138, R168, RZ ;  /* 0x000000a88a8a7210 */ /* 0x000fe20007f9e0ff */
[----:B------:R-:W-:-:S03]  /*5d060*/  IMAD.WIDE.U32.X R162, R58, R66, R162, P5 ;  /* 0x000000423aa27225 */ /* 0x000fc600028e04a2 */
[----:B------:R-:W-:Y:S01]  /*5d070*/  IADD3.X R153, P4, PT, R144, R153, RZ, P4, !PT ;  /* 0x0000009990997210 */ /* 0x000fe2000279e4ff */
[----:B------:R-:W-:-:S03]  /*5d080*/  IMAD.WIDE.U32.X R172, R61, R67, R172, P6 ;  /* 0x000000433dac7225 */ /* 0x000fc600030e04ac */
[----:B------:R-:W-:-:S04]  /*5d090*/  IADD3.X R144, P2, P4, R172, R162, R174, P4, P2 ;  /* 0x000000a2ac907210 */ /* 0x000fc800024444ae */
[----:B------:R-:W-:Y:S01]  /*5d0a0*/  IADD3.X R193, PT, PT, R173, R163, R175, P2, P4 ;  /* 0x000000a3adc17210 */ /* 0x000fe200017e84af */
[----:B------:R-:W-:-:S04]  /*5d0b0*/  IMAD.WIDE.U32 R162, R60, R150, RZ ;  /* 0x000000963ca27225 */ /* 0x000fc800078e00ff */
[C---:B------:R-:W-:Y:S02]  /*5d0c0*/  IMAD R157, R65.reuse, R81, R162 ;  /* 0x00000051419d7224 */ /* 0x040fe400078e02a2 */
[----:B------:R-:W-:-:S04]  /*5d0d0*/  IMAD.WIDE.U32 R160, R65, R150, RZ ;  /* 0x0000009641a07225 */ /* 0x000fc800078e00ff */
[----:B------:R-:W-:Y:S01]  /*5d0e0*/  IMAD.WIDE.U32 R162, P4, R65, R81, R162 ;  /* 0x0000005141a27225 */ /* 0x000fe200078800a2 */
[----:B------:R-:W-:-:S03]  /*5d0f0*/  IADD3 R138, P2, PT, R138, R160, RZ ;  /* 0x000000a08a8a7210 */ /* 0x000fc60007f5e0ff */
[C---:B------:R-:W-:Y:S01]  /*5d100*/  IMAD.IADD R157, R161.reuse, 0x1, R157 ;  /* 0x00000001a19d7824 */ /* 0x040fe200078e029d */
[----:B------:R-:W-:Y:S02]  /*5d110*/  IADD3 RZ, P6, PT, R161, R162, RZ ;  /* 0x000000a2a1ff7210 */ /* 0x000fe40007fde0ff */
[----:B------:R-:W-:Y:S01]  /*5d120*/  MOV R160, R163 ;  /* 0x000000a300a07202 */ /* 0x000fe20000000f00 */
[----:B------:R-:W-:Y:S01]  /*5d130*/  IMAD.WIDE.U32 R162, R103, R62, RZ ;  /* 0x0000003e67a27225 */ /* 0x000fe200078e00ff */
[----:B------:R-:W-:-:S03]  /*5d140*/  IADD3.X R153, P2, PT, R153, R157, RZ, P2, !PT ;  /* 0x0000009d99997210 */ /* 0x000fc6000175e4ff */
[----:B------:R-:W-:Y:S02]  /*5d150*/  IMAD R157, R57, R152, R162 ;  /* 0x00000098399d7224 */ /* 0x000fe400078e02a2 */
[----:B------:R-:W-:Y:S01]  /*5d160*/  IMAD.WIDE.U32 R172, R152, R62, RZ ;  /* 0x0000003e98ac7225 */ /* 0x000fe200078e00ff */
[----:B------:R-:W-:-:S03]  /*5d170*/  IADD3.X R148, P1, PT, RZ, R148, RZ, P1, !PT ;  /* 0x00000094ff947210 */ /* 0x000fc60000f3e4ff */
[----:B------:R-:W-:Y:S01]  /*5d180*/  IMAD.X R161, RZ, RZ, RZ, P4 ;  /* 0x000000ffffa17224 */ /* 0x000fe200020e06ff */
[----:B------:R-:W-:Y:S01]  /*5d190*/  IADD3 R138, P4, PT, R138, R172, RZ ;  /* 0x000000ac8a8a7210 */ /* 0x000fe20007f9e0ff */
[----:B------:R-:W-:-:S05]  /*5d1a0*/  IMAD.IADD R157, R173, 0x1, R157 ;  /* 0x00000001ad9d7824 */ /* 0x000fca00078e029d */
[----:B------:R-:W-:Y:S01]  /*5d1b0*/  IADD3.X R153, P4, PT, R153, R157, RZ, P4, !PT ;  /* 0x0000009d99997210 */ /* 0x000fe2000279e4ff */
[----:B------:R-:W-:-:S05]  /*5d1c0*/  IMAD.X R157, RZ, RZ, R170, P1 ;  /* 0x000000ffff9d7224 */ /* 0x000fca00008e06aa */
[----:B------:R-:W-:Y:S02]  /*5d1d0*/  SHF.L.W.U32.HI R157, R148, 0xd, R157 ;  /* 0x0000000d949d7819 */ /* 0x000fe40000010e9d */
[----:B------:R-:W-:Y:S01]  /*5d1e0*/  SHF.L.W.U32.HI R148, R182, 0xd, R148 ;  /* 0x0000000db6947819 */ /* 0x000fe20000010e94 */
[----:B------:R-:W-:Y:S01]  /*5d1f0*/  IMAD.WIDE.U32 R162, P5, R57, R152, R162 ;  /* 0x0000009839a27225 */ /* 0x000fe200078a00a2 */
[----:B------:R-:W-:Y:S02]  /*5d200*/  IADD3.X R142, P0, PT, R166, R142, RZ, P0, !PT ;  /* 0x0000008ea68e7210 */ /* 0x000fe4000071e4ff */
[----:B------:R-:W-:Y:S01]  /*5d210*/  IADD3 R192, P1, PT, R148, R192, RZ ;  /* 0x000000c094c07210 */ /* 0x000fe20007f3e0ff */
[----:B------:R-:W-:Y:S01]  /*5d220*/  IMAD.X R169, RZ, RZ, RZ, P5 ;  /* 0x000000ffffa97224 */ /* 0x000fe200028e06ff */
[----:B------:R-:W-:Y:S01]  /*5d230*/  IADD3 RZ, P5, PT, R173, R162, RZ ;  /* 0x000000a2adff7210 */ /* 0x000fe20007fbe0ff */
[----:B------:R-:W-:Y:S01]  /*5d240*/  IMAD.WIDE.U32.X R160, R60, R81, R160, P6 ;  /* 0x000000513ca07225 */ /* 0x000fe200030e04a0 */
[----:B------:R-:W-:Y:S01]  /*5d250*/  IADD3.X R142, P1, PT, R157, R142, RZ, P1, !PT ;  /* 0x0000008e9d8e7210 */ /* 0x000fe20000f3e4ff */
[----:B------:R-:W0:Y:S01]  /*5d260*/  LDC R148, c[0x3][0xc] ;  /* 0x00c00300ff947b82 */ /* 0x000e220000000800 */
[----:B------:R-:W-:-:S02]  /*5d270*/  MOV R168, R163 ;  /* 0x000000a300a87202 */ /* 0x000fc40000000f00 */
[----:B------:R-:W-:-:S03]  /*5d280*/  IADD3.X R108, P0, P1, R108, RZ, R158, P1, P0 ;  /* 0x000000ff6c6c7210 */ /* 0x000fc6000090049e */
[----:B------:R-:W-:Y:S01]  /*5d290*/  IMAD.WIDE.U32.X R168, R57, R103, R168, P5 ;  /* 0x0000006739a87225 */ /* 0x000fe200028e04a8 */
[----:B------:R-:W-:Y:S01]  /*5d2a0*/  IADD3.X R164, PT, PT, R164, RZ, R159, P0, P1 ;  /* 0x000000ffa4a47210 */ /* 0x000fe200007e249f */
[----:B------:R-:W1:Y:S01]  /*5d2b0*/  LDC.64 R162, c[0x3][RZ] ;  /* 0x00c00000ffa27b82 */ /* 0x000e620000000a00 */
[----:B------:R-:W-:-:S07]  /*5d2c0*/  IADD3.X R144, P2, P4, R168, R144, R160, P4, P2 ;  /* 0x00000090a8907210 */ /* 0x000fce00024444a0 */
[----:B------:R-:W3:Y:S01]  /*5d2d0*/  LDC.64 R158, c[0x3][0x8] ;  /* 0x00c00200ff9e7b82 */ /* 0x000ee20000000a00 */
[----:B------:R-:W-:-:S07]  /*5d2e0*/  IADD3.X R193, PT, PT, R169, R193, R161, P2, P4 ;  /* 0x000000c1a9c17210 */ /* 0x000fce00017e84a1 */
[----:B------:R-:W4:Y:S08]  /*5d2f0*/  LDC.64 R160, c[0x3][0x8] ;  /* 0x00c00200ffa07b82 */ /* 0x000f300000000a00 */
[----:B------:R-:W5:Y:S01]  /*5d300*/  LDC.64 R168, c[0x3][RZ] ;  /* 0x00c00000ffa87b82 */ /* 0x000f620000000a00 */
[----:B-1----:R-:W-:-:S04]  /*5d310*/  IMAD.WIDE.U32 R176, R57, R162, RZ ;  /* 0x000000a239b07225 */ /* 0x002fc800078e00ff */
[----:B---3--:R-:W-:-:S04]  /*5d320*/  IMAD.WIDE.U32 R172, R59, R158, RZ ;  /* 0x0000009e3bac7225 */ /* 0x008fc800078e00ff */
[C-C-:B0-----:R-:W-:Y:S02]  /*5d330*/  IMAD R148, R136.reuse, R148, R172.reuse ;  /* 0x0000009488947224 */ /* 0x141fe400078e02ac */
[----:B------:R-:W-:-:S04]  /*5d340*/  IMAD.WIDE.U32 R170, P0, R136, R171, R172 ;  /* 0x000000ab88aa7225 */ /* 0x000fc800078000ac */
[----:B----4-:R-:W-:Y:S01]  /*5d350*/  IMAD.WIDE.U32 R172, R136, R160, RZ ;  /* 0x000000a088ac7225 */ /* 0x010fe200078e00ff */
[----:B------:R-:W-:-:S03]  /*5d360*/  MOV R174, R171 ;  /* 0x000000ab00ae7202 */ /* 0x000fc60000000f00 */
[----:B------:R-:W-:Y:S01]  /*5d370*/  IMAD.X R175, RZ, RZ, RZ, P0 ;  /* 0x000000ffffaf7224 */ /* 0x000fe200000e06ff */
[----:B------:R-:W-:Y:S01]  /*5d380*/  IADD3 RZ, P1, PT, R173, R170, RZ ;  /* 0x000000aaadff7210 */ /* 0x000fe20007f3e0ff */
[----:B-----5:R-:W-:-:S04]  /*5d390*/  IMAD.WIDE.U32 R176, P5, R62, R169, R176 ;  /* 0x000000a93eb07225 */ /* 0x020fc800078a00b0 */
[----:B------:R-:W-:-:S04]  /*5d3a0*/  IMAD.WIDE.U32 R168, R62, R168, RZ ;  /* 0x000000a83ea87225 */ /* 0x000fc800078e00ff */
[----:B------:R-:W-:Y:S01]  /*5d3b0*/  IMAD.WIDE.U32.X R174, R59, R155, R174, P1 ;  /* 0x0000009b3bae7225 */ /* 0x000fe200008e04ae */
[----:B------:R-:W-:-:S03]  /*5d3c0*/  IADD3 R158, P6, PT, R169, R176, RZ ;  /* 0x000000b0a99e7210 */ /* 0x000fc60007fde0ff */
[----:B------:R-:W-:Y:S01]  /*5d3d0*/  IMAD.IADD R155, R173, 0x1, R148 ;  /* 0x00000001ad9b7824 */ /* 0x000fe200078e0294 */
[----:B------:R-:W-:Y:S01]  /*5d3e0*/  IADD3 R148, P0, PT, R172, R168, RZ ;  /* 0x000000a8ac947210 */ /* 0x000fe20007f1e0ff */
[----:B------:R-:W-:-:S04]  /*5d3f0*/  IMAD.WIDE.U32 R168, R58, R80, RZ ;  /* 0x000000503aa87225 */ /* 0x000fc800078e00ff */
[CCC-:B------:R-:W-:Y:S02]  /*5d400*/  IMAD R157, R63.reuse, R67.reuse, R168.reuse ;  /* 0x000000433f9d7224 */ /* 0x1c0fe400078e02a8 */
[----:B------:R-:W-:-:S04]  /*5d410*/  IMAD.WIDE.U32 R168, P2, R63, R67, R168 ;  /* 0x000000433fa87225 */ /* 0x000fc800078400a8 */
[----:B------:R-:W-:-:S04]  /*5d420*/  IMAD.WIDE.U32 R170, R63, R80, RZ ;  /* 0x000000503faa7225 */ /* 0x000fc800078e00ff */
[C---:B------:R-:W-:Y:S01]  /*5d430*/  IMAD.IADD R157, R171.reuse, 0x1, R157 ;  /* 0x00000001ab9d7824 */ /* 0x040fe200078e029d */
[----:B------:R-:W-:Y:S02]  /*5d440*/  IADD3 RZ, P4, PT, R171, R168, RZ ;  /* 0x000000a8abff7210 */ /* 0x000fe40007f9e0ff */
[----:B------:R-:W-:Y:S01]  /*5d450*/  IADD3 R148, P1, PT, R148, R170, RZ ;  /* 0x000000aa94947210 */ /* 0x000fe20007f3e0ff */
[----:B------:R-:W-:Y:S01]  /*5d460*/  IMAD.MOV.U32 R170, RZ, RZ, R177 ;  /* 0x000000ffffaa7224 */ /* 0x000fe200078e00b1 */
[----:B------:R-:W-:Y:S02]  /*5d470*/  IADD3.X R171, PT, PT, RZ, RZ, RZ, P5, !PT ;  /* 0x000000ffffab7210 */ /* 0x000fe40002ffe4ff */
[----:B------:R-:W-:Y:S01]  /*5d480*/  MOV R162, R169 ;  /* 0x000000a900a27202 */ /* 0x000fe20000000f00 */
[----:B------:R-:W-:Y:S01]  /*5d490*/  IMAD.WIDE.U32.X R170, R57, R163, R170, P6 ;  /* 0x000000a339aa7225 */ /* 0x000fe200030e04aa */
[----:B------:R-:W-:-:S03]  /*5d4a0*/  IADD3.X R155, P0, PT, R158, R155, RZ, P0, !PT ;  /* 0x0000009b9e9b7210 */ /* 0x000fc6000071e4ff */
[----:B------:R-:W-:Y:S01]  /*5d4b0*/  IMAD.X R163, RZ, RZ, RZ, P2 ;  /* 0x000000ffffa37224 */ /* 0x000fe200010e06ff */
        /* <DEDUP_REMOVED lines=10> */
[----:B------:R-:W-:Y:S01]  /*5d560*/  IADD3 RZ, P4, PT, R169, R162, RZ ;  /* 0x000000a2a9ff7210 */ /* 0x000fe20007f9e0ff */
[----:B------:R-:W-:-:S03]  /*5d570*/  IMAD.WIDE.U32 R168, R60, R152, RZ ;  /* 0x000000983ca87225 */ /* 0x000fc600078e00ff */
[----:B------:R-:W-:Y:S01]  /*5d580*/  IADD3.X R155, P0, PT, R155, R157, RZ, P0, !PT ;  /* 0x0000009d9b9b7210 */ /* 0x000fe2000071e4ff */
[C---:B------:R-:W-:Y:S02]  /*5d590*/  IMAD R157, R65.reuse, R103, R168 ;  /* 0x00000067419d7224 */ /* 0x040fe400078e02a8 */
[----:B------:R-:W-:-:S04]  /*5d5a0*/  IMAD.WIDE.U32 R170, R65, R152, RZ ;  /* 0x0000009841aa7225 */ /* 0x000fc800078e00ff */
[----:B------:R-:W-:Y:S01]  /*5d5b0*/  IMAD.WIDE.U32 R168, P5, R65, R103, R168 ;  /* 0x0000006741a87225 */ /* 0x000fe200078a00a8 */
[----:B------:R-:W-:-:S03]  /*5d5c0*/  IADD3 R191, P1, PT, R148, R170, RZ ;  /* 0x000000aa94bf7210 */ /* 0x000fc60007f3e0ff */
[C---:B------:R-:W-:Y:S01]  /*5d5d0*/  IMAD.IADD R157, R171.reuse, 0x1, R157 ;  /* 0x00000001ab9d7824 */ /* 0x040fe200078e029d */
[----:B------:R-:W-:Y:S01]  /*5d5e0*/  IADD3 RZ, P6, PT, R171, R168, RZ ;  /* 0x000000a8abff7210 */ /* 0x000fe20007fde0ff */
[----:B------:R-:W-:Y:S01]  /*5d5f0*/  IMAD.X R173, RZ, RZ, RZ, P5 ;  /* 0x000000ffffad7224 */ /* 0x000fe200028e06ff */
[----:B------:R-:W-:Y:S01]  /*5d600*/  IADD3.X R171, PT, PT, RZ, RZ, RZ, P2, !PT ;  /* 0x000000ffffab7210 */ /* 0x000fe200017fe4ff */
[----:B------:R-:W-:Y:S01]  /*5d610*/  IMAD.MOV.U32 R170, RZ, RZ, R163 ;  /* 0x000000ffffaa7224 */ /* 0x000fe200078e00a3 */
[----:B------:R-:W-:Y:S01]  /*5d620*/  MOV R172, R169 ;  /* 0x000000a900ac7202 */ /* 0x000fe20000000f00 */
[----:B------:R-:W0:Y:S01]  /*5d630*/  LDC.64 R162, c[0x3][RZ] ;  /* 0x00c00000ffa27b82 */ /* 0x000e220000000a00 */
[----:B------:R-:W-:Y:S01]  /*5d640*/  IADD3.X R190, P1, PT, R155, R157, RZ, P1, !PT ;  /* 0x0000009d9bbe7210 */ /* 0x000fe20000f3e4ff */
[----:B------:R-:W-:-:S04]  /*5d650*/  IMAD.WIDE.U32.X R170, R61, R81, R170, P4 ;  /* 0x000000513daa7225 */ /* 0x000fc800020e04aa */
[----:B------:R-:W-:Y:S01]  /*5d660*/  IMAD.WIDE.U32.X R172, R60, R103, R172, P6 ;  /* 0x000000673cac7225 */ /* 0x000fe200030e04ac */
[----:B------:R-:W-:Y:S01]  /*5d670*/  SHF.L.W.U32.HI R185, R142, 0xd, R108 ;  /* 0x0000000d8eb97819 */ /* 0x000fe20000010e6c */
[----:B------:R-:W1:Y:S01]  /*5d680*/  LDC.64 R168, c[0x3][RZ] ;  /* 0x00c00000ffa87b82 */ /* 0x000e620000000a00 */
[----:B------:R-:W-:Y:S02]  /*5d690*/  IADD3.X R188, P0, P1, R172, R188, R170, P1, P0 ;  /* 0x000000bcacbc7210 */ /* 0x000fe400009004aa */
[----:B------:R-:W-:Y:S02]  /*5d6a0*/  SHF.L.W.U32.HI R108, R108, 0xd, R164 ;  /* 0x0000000d6c6c7819 */ /* 0x000fe40000010ea4 */
[----:B------:R-:W-:Y:S02]  /*5d6b0*/  IADD3.X R186, PT, PT, R173, R186, R171, P0, P1 ;  /* 0x000000baadba7210 */ /* 0x000fe400007e24ab */
[----:B------:R-:W-:-:S04]  /*5d6c0*/  IADD3 R185, P0, PT, R185, R203, RZ ;  /* 0x000000cbb9b97210 */ /* 0x000fc80007f1e0ff */
[----:B------:R-:W-:-:S04]  /*5d6d0*/  IADD3.X R108, P0, PT, R108, R201, RZ, P0, !PT ;  /* 0x000000c96c6c7210 */ /* 0x000fc8000071e4ff */
[----:B------:R-:W-:-:S05]  /*5d6e0*/  IADD3.X R202, P0, PT, RZ, R202, RZ, P0, !PT ;  /* 0x000000caffca7210 */ /* 0x000fca000071e4ff */
[----:B------:R-:W-:Y:S01]  /*5d6f0*/  IMAD.X R146, RZ, RZ, R146, P0 ;  /* 0x000000ffff927224 */ /* 0x000fe200000e0692 */
[----:B------:R-:W-:-:S04]  /*5d700*/  LOP3.LUT R155, R140, 0x7ffff, RZ, 0xc0, !PT ;  /* 0x0007ffff8c9b7812 */ /* 0x000fc800078ec0ff */
[----:B------:R-:W-:Y:S02]  /*5d710*/  SHF.L.W.U32.HI R140, R202, 0xd, R146 ;  /* 0x0000000dca8c7819 */ /* 0x000fe40000010e92 */
[----:B------:R-:W-:-:S03]  /*5d720*/  SHF.L.W.U32.HI R202, R108, 0xd, R202 ;  /* 0x0000000d6cca7819 */ /* 0x000fc60000010eca */
[----:B------:R-:W-:Y:S02]  /*5d730*/  IMAD R176, R140, 0x13, RZ ;  /* 0x000000138cb07824 */ /* 0x000fe400078e02ff */
[----:B------:R-:W-:-:S04]  /*5d740*/  IMAD.WIDE.U32 R154, R202, 0x13, R154 ;  /* 0x00000013ca9a7825 */ /* 0x000fc800078e009a */
[----:B------:R-:W-:Y:S01]  /*5d750*/  IMAD.X R181, RZ, RZ, R181, P3 ;  /* 0x000000ffffb57224 */ /* 0x000fe200018e06b5 */
[----:B------:R-:W-:Y:S01]  /*5d760*/  IADD3 R140, P4, P2, R156, -0x26, -R154 ;  /* 0xffffffda9c8c7810 */ /* 0x000fe20007a9e89a */
[----:B------:R-:W-:Y:S01]  /*5d770*/  IMAD.IADD R176, R155, 0x1, R176 ;  /* 0x000000019bb07824 */ /* 0x000fe200078e02b0 */
[----:B------:R-:W3:Y:S08]  /*5d780*/  LDC.64 R156, c[0x3][0x8] ;  /* 0x00c00200ff9c7b82 */ /* 0x000ef00000000a00 */
[----:B------:R-:W4:Y:S01]  /*5d790*/  LDC.64 R154, c[0x3][0x8] ;  /* 0x00c00200ff9a7b82 */ /* 0x000f220000000a00 */
[----:B-1----:R-:W-:Y:S01]  /*5d7a0*/  IMAD.WIDE.U32 R172, R60, R168, RZ ;  /* 0x000000a83cac7225 */ /* 0x002fe200078e00ff */
[----:B------:R-:W-:-:S02]  /*5d7b0*/  LOP3.LUT R182, R182, 0x7ffff, RZ, 0xc0, !PT ;  /* 0x0007ffffb6b67812 */ /* 0x000fc400078ec0ff */
[----:B------:R-:W-:Y:S02]  /*5d7c0*/  LOP3.LUT R142, R142, 0x7ffff, RZ, 0xc0, !PT ;  /* 0x0007ffff8e8e7812 */ /* 0x000fe400078ec0ff */
[----:B------:R-:W-:Y:S02]  /*5d7d0*/  SHF.L.W.U32.HI R193, R144, 0xd, R193 ;  /* 0x0000000d90c17819 */ /* 0x000fe40000010ec1 */
[----:B------:R-:W1:Y:S01]  /*5d7e0*/  LDC.64 R202, c[0x3][0x10] ;  /* 0x00c00400ffca7b82 */ /* 0x000e620000000a00 */
[----:B----4-:R-:W-:-:S04]  /*5d7f0*/  IMAD.WIDE.U32 R170, R57, R154, RZ ;  /* 0x0000009a39aa7225 */ /* 0x010fc800078e00ff */
[C-C-:B---3--:R-:W-:Y:S02]  /*5d800*/  IMAD R146, R62.reuse, R157, R170.reuse ;  /* 0x0000009d3e927224 */ /* 0x148fe400078e02aa */
[----:B------:R-:W-:-:S04]  /*5d810*/  IMAD.WIDE.U32 R170, P0, R62, R161, R170 ;  /* 0x000000a13eaa7225 */ /* 0x000fc800078000aa */
[----:B--2---:R-:W-:Y:S01]  /*5d820*/  IMAD.WIDE.U32 R160, R62, R178, RZ ;  /* 0x000000b23ea07225 */ /* 0x004fe200078e00ff */
[----:B------:R-:W-:-:S03]  /*5d830*/  IADD3.X R175, PT, PT, RZ, RZ, RZ, P0, !PT ;  /* 0x000000ffffaf7210 */ /* 0x000fc600007fe4ff */
[----:B------:R-:W-:Y:S01]  /*5d840*/  IMAD.MOV.U32 R174, RZ, RZ, R171 ;  /* 0x000000ffffae7224 */ /* 0x000fe200078e00ab */
[----:B------:R-:W-:-:S05]  /*5d850*/  IADD3 RZ, P1, PT, R161, R170, RZ ;  /* 0x000000aaa1ff7210 */ /* 0x000fca0007f3e0ff */
[----:B------:R-:W-:-:S04]  /*5d860*/  IMAD.WIDE.U32.X R170, R57, R159, R174, P1 ;  /* 0x0000009f39aa7225 */ /* 0x000fc800008e04ae */
[----:B0-----:R-:W-:-:S04]  /*5d870*/  IMAD.WIDE.U32 R158, P0, R65, R163, R172 ;  /* 0x000000a3419e7225 */ /* 0x001fc800078000ac */
[----:B------:R-:W-:-:S04]  /*5d880*/  IMAD.WIDE.U32 R162, R65, R162, RZ ;  /* 0x000000a241a27225 */ /* 0x000fc800078e00ff */
[----:B------:R-:W-:Y:S01]  /*5d890*/  IMAD.MOV.U32 R172, RZ, RZ, R159 ;  /* 0x000000ffffac7224 */ /* 0x000fe200078e009f */
[----:B------:R-:W-:Y:S02]  /*5d8a0*/  IADD3 R154, P5, PT, R163, R158, RZ ;  /* 0x0000009ea39a7210 */ /* 0x000fe40007fbe0ff */
[----:B------:R-:W0:Y:S01]  /*5d8b0*/  LDC.64 R158, c[0x3][0x10] ;  /* 0x00c00400ff9e7b82 */ /* 0x000e220000000a00 */
[----:B------:R-:W-:Y:S01]  /*5d8c0*/  IMAD.IADD R146, R161, 0x1, R146 ;  /* 0x00000001a1927824 */ /* 0x000fe200078e0292 */
[----:B------:R-:W-:-:S06]  /*5d8d0*/  IADD3 R148, P1, PT, R160, R162, RZ ;  /* 0x000000a2a0947210 */ /* 0x000fcc0007f3e0ff */
[----:B------:R-:W2:Y:S08]  /*5d8e0*/  LDC.64 R160, c[0x3][0x10] ;  /* 0x00c00400ffa07b82 */ /* 0x000eb00000000a00 */
[----:B------:R-:W3:Y:S01]  /*5d8f0*/  LDC.64 R162, c[0x3][0x10] ;  /* 0x00c00400ffa27b82 */ /* 0x000ee20000000a00 */
[----:B------:R-:W-:-:S03]  /*5d900*/  IADD3.X R173, PT, PT, RZ, RZ, RZ, P0, !PT ;  /* 0x000000ffffad7210 */ /* 0x000fc600007fe4ff */
[----:B------:R-:W-:-:S04]  /*5d910*/  IMAD.WIDE.U32.X R172, R60, R169, R172, P5 ;  /* 0x000000a93cac7225 */ /* 0x000fc800028e04ac */
[----:B0-----:R-:W-:-:S04]  /*5d920*/  IMAD.WIDE.U32 R168, R59, R158, RZ ;  /* 0x0000009e3ba87225 */ /* 0x001fc800078e00ff */
[C-C-:B--2---:R-:W-:Y:S02]  /*5d930*/  IMAD R158, R136.reuse, R161, R168.reuse ;  /* 0x000000a1889e7224 */ /* 0x144fe400078e02a8 */
[----:B------:R-:W-:-:S04]  /*5d940*/  IMAD.WIDE.U32 R168, P5, R136, R167, R168 ;  /* 0x000000a788a87225 */ /* 0x000fc800078a00a8 */
[----:B---3--:R-:W-:Y:S01]  /*5d950*/  IMAD.WIDE.U32 R166, R136, R162, RZ ;  /* 0x000000a288a67225 */ /* 0x008fe200078e00ff */
[----:B------:R-:W-:-:S03]  /*5d960*/  IADD3.X R146, P1, PT, R154, R146, RZ, P1, !PT ;  /* 0x000000929a927210 */ /* 0x000fc60000f3e4ff */
[C---:B------:R-:W-:Y:S01]  /*5d970*/  IMAD.IADD R158, R167.reuse, 0x1, R158 ;  /* 0x00000001a79e7824 */ /* 0x040fe200078e029e */
[----:B------:R-:W-:Y:S02]  /*5d980*/  IADD3 RZ, P6, PT, R167, R168, RZ ;  /* 0x000000a8a7ff7210 */ /* 0x000fe40007fde0ff */
[----:B------:R-:W-:Y:S01]  /*5d990*/  IADD3 R157, P0, PT, R148, R166, RZ ;  /* 0x000000a6949d7210 */ /* 0x000fe20007f1e0ff */
[----:B------:R-:W-:Y:S01]  /*5d9a0*/  IMAD.MOV.U32 R166, RZ, RZ, R169 ;  /* 0x000000ffffa67224 */ /* 0x000fe200078e00a9 */
[----:B------:R-:W-:Y:S02]  /*5d9b0*/  IADD3.X R167, PT, PT, RZ, RZ, RZ, P5, !PT ;  /* 0x000000ffffa77210 */ /* 0x000fe40002ffe4ff */
[----:B------:R-:W-:Y:S01]  /*5d9c0*/  IADD3.X R158, P0, PT, R146, R158, RZ, P0, !PT ;  /* 0x0000009e929e7210 */ /* 0x000fe2000071e4ff */
[----:B------:R-:W-:-:S04]  /*5d9d0*/  IMAD.WIDE.U32.X R166, R59, R165, R166, P6 ;  /* 0x000000a53ba67225 */ /* 0x000fc800030e04a6 */
[----:B------:R-:W-:Y:S01]  /*5d9e0*/  IMAD.WIDE.U32 R164, R58, R150, RZ ;  /* 0x000000963aa47225 */ /* 0x000fe200078e00ff */
[----:B------:R-:W-:-:S03]  /*5d9f0*/  IADD3.X R146, P0, P1, R166, R170, R172, P0, P1 ;  /* 0x000000aaa6927210 */ /* 0x000fc600001024ac */
[----:B------:R-:W-:Y:S01]  /*5da00*/  IMAD R154, R63, R81, R164 ;  /* 0x000000513f9a7224 */ /* 0x000fe200078e02a4 */
[----:B------:R-:W-:Y:S01]  /*5da10*/  IADD3.X R148, PT, PT, R167, R171, R173, P0, P1 ;  /* 0x000000aba7947210 */ /* 0x000fe200007e24ad */
[----:B------:R-:W-:-:S04]  /*5da20*/  IMAD.WIDE.U32 R166, R63, R150, RZ ;  /* 0x000000963fa67225 */ /* 0x000fc800078e00ff */
[----:B------:R-:W-:Y:S01]  /*5da30*/  IMAD.WIDE.U32 R164, P1, R63, R81, R164 ;  /* 0x000000513fa47225 */ /* 0x000fe200078200a4 */
[----:B------:R-:W-:-:S03]  /*5da40*/  IADD3 R157, P0, PT, R157, R166, RZ ;  /* 0x000000a69d9d7210 */ /* 0x000fc60007f1e0ff */
[C---:B------:R-:W-:Y:S01]  /*5da50*/  IMAD.IADD R154, R167.reuse, 0x1, R154 ;  /* 0x00000001a79a7824 */ /* 0x040fe200078e029a */
[----:B------:R-:W-:Y:S01]  /*5da60*/  IADD3 RZ, P5, PT, R167, R164, RZ ;  /* 0x000000a4a7ff7210 */ /* 0x000fe20007fbe0ff */
[----:B------:R-:W-:-:S03]  /*5da70*/  IMAD.WIDE.U32 R166, R61, R152, RZ ;  /* 0x000000983da67225 */ /* 0x000fc600078e00ff */
[----:B------:R-:W-:Y:S01]  /*5da80*/  IADD3.X R158, P0, PT, R158, R154, RZ, P0, !PT ;  /* 0x0000009a9e9e7210 */ /* 0x000fe2000071e4ff */
[CCC-:B------:R-:W-:Y:S02]  /*5da90*/  IMAD R154, R64.reuse, R103.reuse, R166.reuse ;  /* 0x00000067409a7224 */ /* 0x1c0fe400078e02a6 */
[----:B------:R-:W-:-:S04]  /*5daa0*/  IMAD.WIDE.U32 R166, P6, R64, R103, R166 ;  /* 0x0000006740a67225 */ /* 0x000fc800078c00a6 */
[----:B------:R-:W-:Y:S01]  /*5dab0*/  IMAD.WIDE.U32 R168, R64, R152, RZ ;  /* 0x0000009840a87225 */ /* 0x000fe200078e00ff */
[----:B------:R-:W-:Y:S02]  /*5dac0*/  MOV R170, R165 ;  /* 0x000000a500aa7202 */ /* 0x000fe40000000f00 */
[----:B------:R-:W0:Y:S01]  /*5dad0*/  LDC.64 R164, c[0x3][0x8] ;  /* 0x00c00200ffa47b82 */ /* 0x000e220000000a00 */
[----:B------:R-:W-:Y:S01]  /*5dae0*/  IMAD.X R173, RZ, RZ, RZ, P6 ;  /* 0x000000ffffad7224 */ /* 0x000fe200030e06ff */
[C---:B------:R-:W-:Y:S01]  /*5daf0*/  IADD3 RZ, P6, PT, R169.reuse, R166, RZ ;  /* 0x000000a6a9ff7210 */ /* 0x040fe20007fde0ff */
[----:B------:R-:W-:Y:S01]  /*5db00*/  IMAD.X R171, RZ, RZ, RZ, P1 ;  /* 0x000000ffffab7224 */ /* 0x000fe200008e06ff */
[----:B------:R-:W-:Y:S01]  /*5db10*/  IADD3 R154, PT, PT, R169, R154, RZ ;  /* 0x0000009aa99a7210 */ /* 0x000fe20007ffe0ff */
[----:B------:R-:W-:Y:S01]  /*5db20*/  IMAD.MOV.U32 R172, RZ, RZ, R167 ;  /* 0x000000ffffac7224 */ /* 0x000fe200078e00a7 */
[----:B------:R-:W-:Y:S01]  /*5db30*/  IADD3 R157, P1, PT, R157, R168, RZ ;  /* 0x000000a89d9d7210 */ /* 0x000fe20007f3e0ff */
[----:B------:R-:W-:Y:S01]  /*5db40*/  IMAD.WIDE.U32.X R170, R58, R81, R170, P5 ;  /* 0x000000513aaa7225 */ /* 0x000fe200028e04aa */
[----:B------:R-:W2:Y:S02]  /*5db50*/  LDC.64 R166, c[0x3][0x8] ;  /* 0x00c00200ffa67b82 */ /* 0x000ea40000000a00 */
[----:B------:R-:W-:Y:S01]  /*5db60*/  IADD3.X R158, P1, PT, R158, R154, RZ, P1, !PT ;  /* 0x0000009a9e9e7210 */ /* 0x000fe20000f3e4ff */
[----:B------:R-:W-:-:S03]  /*5db70*/  IMAD.WIDE.U32.X R172, R61, R103, R172, P6 ;  /* 0x000000673dac7225 */ /* 0x000fc600030e04ac */
[----:B------:R-:W-:Y:S02]  /*5db80*/  IADD3.X R146, P0, P1, R172, R146, R170, P1, P0 ;  /* 0x00000092ac927210 */ /* 0x000fe400009004aa */
[----:B------:R-:W3:Y:S02]  /*5db90*/  LDC.64 R168, c[0x3][0x8] ;  /* 0x00c00200ffa87b82 */ /* 0x000ee40000000a00 */
[----:B------:R-:W-:-:S06]  /*5dba0*/  IADD3.X R148, PT, PT, R173, R148, R171, P0, P1 ;  /* 0x00000094ad947210 */ /* 0x000fcc00007e24ab */
[----:B------:R-:W4:Y:S08]  /*5dbb0*/  LDC.64 R172, c[0x3][RZ] ;  /* 0x00c00000ffac7b82 */ /* 0x000f300000000a00 */
[----:B------:R-:W5:Y:S01]  /*5dbc0*/  LDC.64 R170, c[0x3][RZ] ;  /* 0x00c00000ffaa7b82 */ /* 0x000f620000000a00 */
[----:B0-----:R-:W-:Y:S01]  /*5dbd0*/  IMAD.WIDE.U32 R174, R60, R164, RZ ;  /* 0x000000a43cae7225 */ /* 0x001fe200078e00ff */
[----:B------:R-:W-:-:S02]  /*5dbe0*/  SHF.R.U32.HI R154, RZ, 0x13, R176 ;  /* 0x00000013ff9a7819 */ /* 0x000fc400000116b0 */
[----:B------:R-:W-:Y:S01]  /*5dbf0*/  LOP3.LUT R151, R151, R199, R181, 0xfe, !PT ;  /* 0x000000c797977212 */ /* 0x000fe200078efeb5 */
[----:B--2---:R-:W-:Y:S01]  /*5dc00*/  IMAD R167, R65, R167, R174 ;  /* 0x000000a741a77224 */ /* 0x004fe200078e02ae */
[----:B------:R-:W-:Y:S01]  /*5dc10*/  IADD3 R135, P3, P5, R135, -R180, -R154 ;  /* 0x800000b487877210 */ /* 0x000fe20007d7e89a */
[----:B------:R-:W-:Y:S01]  /*5dc20*/  IMAD.WIDE.U32 R178, P0, R65, R179, R174 ;  /* 0x000000b341b27225 */ /* 0x000fe200078000ae */
[----:B------:R-:W-:-:S03]  /*5dc30*/  LOP3.LUT R176, R176, 0x7ffff, RZ, 0xc0, !PT ;  /* 0x0007ffffb0b07812 */ /* 0x000fc600078ec0ff */
[----:B---3--:R-:W-:Y:S01]  /*5dc40*/  IMAD.WIDE.U32 R174, R65, R168, RZ ;  /* 0x000000a841ae7225 */ /* 0x008fe200078e00ff */
[----:B------:R-:W-:-:S03]  /*5dc50*/  IADD3.X R137, PT, PT, R137, 0xfffff, ~R176, P4, P2 ;  /* 0x000fffff89897810 */ /* 0x000fc600027e4cb0 */
[----:B----4-:R-:W-:Y:S01]  /*5dc60*/  IMAD.WIDE.U32 R180, R61, R172, RZ ;  /* 0x000000ac3db47225 */ /* 0x010fe200078e00ff */
[----:B------:R-:W-:-:S03]  /*5dc70*/  IADD3 RZ, P4, PT, R175, R178, RZ ;  /* 0x000000b2afff7210 */ /* 0x000fc60007f9e0ff */
[----:B------:R-:W-:Y:S02]  /*5dc80*/  IMAD.MOV.U32 R176, RZ, RZ, R179 ;  /* 0x000000ffffb07224 */ /* 0x000fe400078e00b3 */
[----:B-----5:R-:W-:-:S04]  /*5dc90*/  IMAD.WIDE.U32 R178, R64, R170, RZ ;  /* 0x000000aa40b27225 */ /* 0x020fc800078e00ff */
[----:B------:R-:W-:Y:S02]  /*5dca0*/  IMAD.WIDE.U32 R180, P1, R64, R171, R180 ;  /* 0x000000ab40b47225 */ /* 0x000fe400078200b4 */
[----:B------:R-:W0:Y:S01]  /*5dcb0*/  LDC.64 R170, c[0x3][0x10] ;  /* 0x00c00400ffaa7b82 */ /* 0x000e220000000a00 */
[----:B------:R-:W-:Y:S01]  /*5dcc0*/  IADD3.X R177, PT, PT, RZ, RZ, RZ, P0, !PT ;  /* 0x000000ffffb17210 */ /* 0x000fe200007fe4ff */
[----:B------:R-:W-:Y:S02]  /*5dcd0*/  IMAD.IADD R162, R175, 0x1, R167 ;  /* 0x00000001afa27824 */ /* 0x000fe400078e02a7 */
[----:B------:R-:W-:-:S04]  /*5dce0*/  IMAD.WIDE.U32.X R176, R60, R155, R176, P4 ;  /* 0x0000009b3cb07225 */ /* 0x000fc800020e04b0 */
[----:B------:R-:W2:Y:S01]  /*5dcf0*/  LDC R167, c[0x3][0x14] ;  /* 0x00c00500ffa77b82 */ /* 0x000ea20000000800 */
[----:B------:R-:W-:Y:S01]  /*5dd00*/  IADD3 R174, P0, PT, R174, R178, RZ ;  /* 0x000000b2aeae7210 */ /* 0x000fe20007f1e0ff */
[----:B------:R-:W-:Y:S01]  /*5dd10*/  IMAD.WIDE.U32 R160, R62, R160, RZ ;  /* 0x000000a03ea07225 */ /* 0x000fe200078e00ff */
[----:B------:R-:W-:-:S03]  /*5dd20*/  IADD3 R178, P2, PT, R179, R180, RZ ;  /* 0x000000b4b3b27210 */ /* 0x000fc60007f5e0ff */
[----:B0-----:R-:W-:-:S04]  /*5dd30*/  IMAD.WIDE.U32 R154, R57, R170, RZ ;  /* 0x000000aa399a7225 */ /* 0x001fc800078e00ff */
[C-C-:B------:R-:W-:Y:S02]  /*5dd40*/  IMAD R164, R62.reuse, R171, R154.reuse ;  /* 0x000000ab3ea47224 */ /* 0x140fe400078e029a */
[----:B------:R-:W-:Y:S01]  /*5dd50*/  IMAD.WIDE.U32 R154, P4, R62, R139, R154 ;  /* 0x0000008b3e9a7225 */ /* 0x000fe2000788009a */
[----:B------:R-:W-:Y:S02]  /*5dd60*/  IADD3.X R171, PT, PT, RZ, RZ, RZ, P1, !PT ;  /* 0x000000ffffab7210 */ /* 0x000fe40000ffe4ff */
[----:B------:R-:W-:Y:S01]  /*5dd70*/  IADD3 R139, P1, PT, R174, R160, RZ ;  /* 0x000000a0ae8b7210 */ /* 0x000fe20007f3e0ff */
[----:B------:R-:W-:Y:S01]  /*5dd80*/  IMAD.MOV.U32 R160, RZ, RZ, R155 ;  /* 0x000000ffffa07224 */ /* 0x000fe200078e009b */
[----:B------:R-:W-:Y:S01]  /*5dd90*/  IADD3 RZ, P6, PT, R161, R154, RZ ;  /* 0x0000009aa1ff7210 */ /* 0x000fe20007fde0ff */
[----:B------:R-:W-:Y:S01]  /*5dda0*/  IMAD.MOV.U32 R170, RZ, RZ, R181 ;  /* 0x000000ffffaa7224 */ /* 0x000fe200078e00b5 */
[----:B------:R-:W0:Y:S03]  /*5ddb0*/  LDC.64 R154, c[0x3][0x18] ;  /* 0x00c00600ff9a7b82 */ /* 0x000e260000000a00 */
[----:B------:R-:W-:-:S05]  /*5ddc0*/  IMAD.WIDE.U32.X R170, R61, R173, R170, P2 ;  /* 0x000000ad3daa7225 */ /* 0x000fca00010e04aa */
[----:B------:R-:W3:Y:S01]  /*5ddd0*/  LDC.64 R172, c[0x3][0x18] ;  /* 0x00c00600ffac7b82 */ /* 0x000ee20000000a00 */
[----:B------:R-:W-:Y:S01]  /*5dde0*/  IMAD.IADD R164, R161, 0x1, R164 ;  /* 0x00000001a1a47824 */ /* 0x000fe200078e02a4 */
[----:B------:R-:W-:Y:S02]  /*5ddf0*/  IADD3.X R161, PT, PT, RZ, RZ, RZ, P4, !PT ;  /* 0x000000ffffa17210 */ /* 0x000fe400027fe4ff */
[----:B------:R-:W-:Y:S01]  /*5de00*/  IADD3.X R162, P0, PT, R178, R162, RZ, P0, !PT ;  /* 0x000000a2b2a27210 */ /* 0x000fe2000071e4ff */
[----:B--2---:R-:W-:-:S03]  /*5de10*/  IMAD.WIDE.U32.X R160, R57, R167, R160, P6 ;  /* 0x000000a739a07225 */ /* 0x004fc600030e04a0 */
[----:B------:R-:W-:-:S04]  /*5de20*/  IADD3.X R162, P1, PT, R162, R164, RZ, P1, !PT ;  /* 0x000000a4a2a27210 */ /* 0x000fc80000f3e4ff */
[----:B------:R-:W-:-:S04]  /*5de30*/  IADD3.X R174, P0, P1, R160, R176, R170, P1, P0 ;  /* 0x000000b0a0ae7210 */ /* 0x000fc800009004aa */
[----:B------:R-:W-:Y:S01]  /*5de40*/  IADD3.X R176, PT, PT, R161, R177, R171, P0, P1 ;  /* 0x000000b1a1b07210 */ /* 0x000fe200007e24ab */
[----:B0-----:R-:W-:-:S04]  /*5de50*/  IMAD.WIDE.U32 R160, R59, R154, RZ ;  /* 0x0000009a3ba07225 */ /* 0x001fc800078e00ff */
[----:B------:R-:W-:-:S04]  /*5de60*/  IMAD.WIDE.U32 R170, R58, R152, RZ ;  /* 0x000000983aaa7225 */ /* 0x000fc800078e00ff */
[C-C-:B---3--:R-:W-:Y:S02]  /*5de70*/  IMAD R154, R136.reuse, R173, R160.reuse ;  /* 0x000000ad889a7224 */ /* 0x148fe400078e02a0 */
[----:B------:R-:W-:-:S04]  /*5de80*/  IMAD.WIDE.U32 R160, P0, R136, R141, R160 ;  /* 0x0000008d88a07225 */ /* 0x000fc800078000a0 */
[----:B------:R-:W-:-:S04]  /*5de90*/  IMAD.WIDE.U32 R172, R136, R172, RZ ;  /* 0x000000ac88ac7225 */ /* 0x000fc800078e00ff */
[C---:B------:R-:W-:Y:S01]  /*5dea0*/  IMAD.IADD R141, R173.reuse, 0x1, R154 ;  /* 0x00000001ad8d7824 */ /* 0x040fe200078e029a */
[----:B------:R-:W-:Y:S01]  /*5deb0*/  IADD3 RZ, P2, PT, R173, R160, RZ ;  /* 0x000000a0adff7210 */ /* 0x000fe20007f5e0ff */
[-CC-:B------:R-:W-:Y:S01]  /*5dec0*/  IMAD R164, R63, R103.reuse, R170.reuse ;  /* 0x000000673fa47224 */ /* 0x180fe200078e02aa */
[----:B------:R-:W-:Y:S01]  /*5ded0*/  IADD3 R139, P1, PT, R139, R172, RZ ;  /* 0x000000ac8b8b7210 */ /* 0x000fe20007f3e0ff */
[----:B------:R-:W-:-:S04]  /*5dee0*/  IMAD.WIDE.U32 R170, P4, R63, R103, R170 ;  /* 0x000000673faa7225 */ /* 0x000fc800078800aa */
[----:B------:R-:W-:-:S05]  /*5def0*/  IMAD.WIDE.U32 R172, R63, R152, RZ ;  /* 0x000000983fac7225 */ /* 0x000fca00078e00ff */
[C---:B------:R-:W-:Y:S02]  /*5df00*/  IADD3 R164, PT, PT, R173.reuse, R164, RZ ;  /* 0x000000a4ada47210 */ /* 0x040fe40007ffe0ff */
[----:B------:R-:W-:Y:S01]  /*5df10*/  IADD3 RZ, P6, PT, R173, R170, RZ ;  /* 0x000000aaadff7210 */ /* 0x000fe20007fde0ff */
[----:B------:R-:W-:Y:S01]  /*5df20*/  IMAD.X R173, RZ, RZ, RZ, P0 ;  /* 0x000000ffffad7224 */ /* 0x000fe200000e06ff */
[----:B------:R-:W-:Y:S01]  /*5df30*/  IADD3 R139, P0, PT, R139, R172, RZ ;  /* 0x000000ac8b8b7210 */ /* 0x000fe20007f1e0ff */
[----:B------:R-:W-:Y:S01]  /*5df40*/  IMAD.MOV.U32 R172, RZ, RZ, R161 ;  /* 0x000000ffffac7224 */ /* 0x000fe200078e00a1 */
[----:B------:R-:W-:Y:S01]  /*5df50*/  IADD3.X R161, PT, PT, RZ, RZ, RZ, P4, !PT ;  /* 0x000000ffffa17210 */ /* 0x000fe200027fe4ff */
[----:B------:R-:W-:Y:S01]  /*5df60*/  IMAD.MOV.U32 R160, RZ, RZ, R171 ;  /* 0x000000ffffa07224 */ /* 0x000fe200078e00ab */
[----:B------:R-:W-:Y:S01]  /*5df70*/  IADD3.X R141, P1, PT, R162, R141, RZ, P1, !PT ;  /* 0x0000008da28d7210 */ /* 0x000fe20000f3e4ff */
[----:B------:R-:W-:-:S03]  /*5df80*/  IMAD.WIDE.U32.X R172, R59, R143, R172, P2 ;  /* 0x0000008f3bac7225 */ /* 0x000fc600010e04ac */
[----:B------:R-:W-:Y:S01]  /*5df90*/  IADD3.X R164, P0, PT, R141, R164, RZ, P0, !PT ;  /* 0x000000a48da47210 */ /* 0x000fe2000071e4ff */
[----:B------:R-:W-:Y:S01]  /*5dfa0*/  IMAD.WIDE.U32.X R160, R58, R103, R160, P6 ;  /* 0x000000673aa07225 */ /* 0x000fe200030e04a0 */
[----:B------:R-:W-:Y:S02]  /*5dfb0*/  LOP3.LUT R179, R183, 0x7ffff, RZ, 0xc0, !PT ;  /* 0x0007ffffb7b37812 */ /* 0x000fe400078ec0ff */
[----:B------:R-:W-:Y:S02]  /*5dfc0*/  SHF.R.U32.HI R162, RZ, 0x13, R137 ;  /* 0x00000013ffa27819 */ /* 0x000fe40000011689 */
[----:B------:R-:W-:Y:S02]  /*5dfd0*/  IADD3.X R174, P0, P1, R160, R174, R172, P0, P1 ;  /* 0x000000aea0ae7210 */ /* 0x000fe400001024ac */
[----:B------:R-:W-:Y:S02]  /*5dfe0*/  IADD3.X R179, PT, PT, R200, -0x1, ~R179, P3, P5 ;  /* 0xffffffffc8b37810 */ /* 0x000fe40001feacb3 */
[----:B------:R-:W-:-:S02]  /*5dff0*/  IADD3.X R176, PT, PT, R161, R176, R173, P0, P1 ;  /* 0x000000b0a1b07210 */ /* 0x000fc400007e24ad */
[----:B------:R-:W-:Y:S02]  /*5e000*/  IADD3 R162, P0, P1, R135, -0x2, R162 ;  /* 0xfffffffe87a27810 */ /* 0x000fe4000791e0a2 */
[----:B------:R-:W-:Y:S02]  /*5e010*/  SHF.L.W.U32.HI R144, R153, 0xd, R144 ;  /* 0x0000000d99907819 */ /* 0x000fe40000010e90 */
[----:B------:R-:W-:Y:S01]  /*5e020*/  LOP3.LUT R178, R108, 0x7ffff, RZ, 0xc0, !PT ;  /* 0x0007ffff6cb27812 */ /* 0x000fe200078ec0ff */
[----:B------:R-:W-:Y:S01]  /*5e030*/  IMAD.WIDE.U32 R166, R61, R166, RZ ;  /* 0x000000a63da67225 */ /* 0x000fe200078e00ff */
[----:B------:R-:W-:Y:S01]  /*5e040*/  IADD3.X R179, PT, PT, R179, 0xfffff, RZ, P0, P1 ;  /* 0x000fffffb3b37810 */ /* 0x000fe200007e24ff */
[----:B------:R-:W0:Y:S03]  /*5e050*/  LDC.64 R160, c[0x3][0x10] ;  /* 0x00c00400ffa07b82 */ /* 0x000e260000000a00 */
[----:B------:R-:W-:-:S04]  /*5e060*/  SHF.R.U32.HI R135, RZ, 0x13, R179 ;  /* 0x00000013ff877819 */ /* 0x000fc800000116b3 */
[----:B------:R-:W-:-:S04]  /*5e070*/  IADD3 R135, P0, P1, R135, R189, -R194 ;  /* 0x000000bd87877210 */ /* 0x000fc8000791e8c2 */
[----:B------:R-:W-:Y:S02]  /*5e080*/  IADD3.X R154, PT, PT, RZ, R206, ~R182, P0, P1 ;  /* 0x000000ceff9a7210 */ /* 0x000fe400007e2cb6 */
[----:B------:R-:W-:-:S04]  /*5e090*/  IADD3 R135, P0, PT, R135, -0x2, RZ ;  /* 0xfffffffe87877810 */ /* 0x000fc80007f1e0ff */
[----:B------:R-:W-:-:S04]  /*5e0a0*/  IADD3.X R154, PT, PT, R154, 0xfffff, RZ, P0, !PT ;  /* 0x000fffff9a9a7810 */ /* 0x000fc800007fe4ff */
[----:B------:R-:W-:-:S04]  /*5e0b0*/  SHF.R.U32.HI R141, RZ, 0x13, R154 ;  /* 0x00000013ff8d7819 */ /* 0x000fc8000001169a */
[----:B------:R-:W-:-:S04]  /*5e0c0*/  IADD3 R141, P0, P1, R141, R187, -R192 ;  /* 0x000000bb8d8d7210 */ /* 0x000fc8000791e8c0 */
[----:B------:R-:W-:Y:S02]  /*5e0d0*/  IADD3.X R207, PT, PT, RZ, R207, ~R142, P0, P1 ;  /* 0x000000cfffcf7210 */ /* 0x000fe400007e2c8e */
[----:B------:R-:W-:Y:S02]  /*5e0e0*/  IADD3 R175, P1, PT, R141, -0x2, RZ ;  /* 0xfffffffe8daf7810 */ /* 0x000fe40007f3e0ff */
[----:B------:R-:W-:Y:S02]  /*5e0f0*/  IADD3 R191, P0, PT, R144, R191, RZ ;  /* 0x000000bf90bf7210 */ /* 0x000fe40007f1e0ff */
[----:B------:R-:W-:Y:S02]  /*5e100*/  IADD3.X R144, PT, PT, R207, 0xfffff, RZ, P1, !PT ;  /* 0x000fffffcf907810 */ /* 0x000fe40000ffe4ff */
[----:B------:R-:W2:Y:S02]  /*5e110*/  LDC.64 R206, c[0x3][0x8] ;  /* 0x00c00200ffce7b82 */ /* 0x000ea40000000a00 */
[----:B------:R-:W-:-:S04]  /*5e120*/  SHF.R.U32.HI R141, RZ, 0x13, R144 ;  /* 0x00000013ff8d7819 */ /* 0x000fc80000011690 */
[----:B------:R-:W-:-:S04]  /*5e130*/  IADD3 R185, P1, P2, R141, R184, -R185 ;  /* 0x000000b88db97210 */ /* 0x000fc80007a3e8b9 */
[----:B------:R-:W-:Y:S02]  /*5e140*/  IADD3.X R178, PT, PT, RZ, R211, ~R178, P1, P2 ;  /* 0x000000d3ffb27210 */ /* 0x000fe40000fe4cb2 */
[----:B------:R-:W-:Y:S02]  /*5e150*/  IADD3 R108, P1, PT, R185, -0x2, RZ ;  /* 0xfffffffeb96c7810 */ /* 0x000fe40007f3e0ff */
[----:B------:R-:W-:Y:S02]  /*5e160*/  IADD3.X R190, P0, PT, R193, R190, RZ, P0, !PT ;  /* 0x000000bec1be7210 */ /* 0x000fe4000071e4ff */
[----:B------:R-:W-:Y:S02]  /*5e170*/  IADD3.X R178, PT, PT, R178, 0xfffff, RZ, P1, !PT ;  /* 0x000fffffb2b27810 */ /* 0x000fe40000ffe4ff */
[----:B------:R-:W-:Y:S02]  /*5e180*/  IADD3.X R188, P0, PT, RZ, R188, RZ, P0, !PT ;  /* 0x000000bcffbc7210 */ /* 0x000fe4000071e4ff */
[----:B------:R-:W-:-:S02]  /*5e190*/  LOP3.LUT R141, R137, 0x7ffff, RZ, 0xc0, !PT ;  /* 0x0007ffff898d7812 */ /* 0x000fc400078ec0ff */
[----:B------:R-:W-:Y:S02]  /*5e1a0*/  SHF.R.U32.HI R168, RZ, 0x13, R178 ;  /* 0x00000013ffa87819 */ /* 0x000fe400000116b2 */
[----:B------:R-:W-:Y:S01]  /*5e1b0*/  SHF.L.W.U32.HI R177, R190, 0xd, R188 ;  /* 0x0000000dbeb17819 */ /* 0x000fe20000010ebc */
[----:B------:R-:W-:-:S04]  /*5e1c0*/  IMAD.WIDE.U32 R142, P6, R64, R169, R166 ;  /* 0x000000a9408e7225 */ /* 0x000fc800078c00a6 */
[----:B------:R-:W-:Y:S01]  /*5e1d0*/  IMAD.X R181, RZ, RZ, R186, P0 ;  /* 0x000000ffffb57224 */ /* 0x000fe200000e06ba */
[----:B------:R-:W-:Y:S01]  /*5e1e0*/  IADD3 R177, P0, PT, R177, R157, RZ ;  /* 0x0000009db1b17210 */ /* 0x000fe20007f1e0ff */
[----:B------:R-:W-:-:S04]  /*5e1f0*/  IMAD.WIDE.U32 R168, R168, 0x13, R140 ;  /* 0x00000013a8a87825 */ /* 0x000fc800078e008c */
[----:B------:R-:W-:Y:S01]  /*5e200*/  HFMA2 R157, -RZ, RZ, 0, 0 ;  /* 0x00000000ff9d7431 */ /* 0x000fe200000001ff */
[----:B------:R-:W3:Y:S01]  /*5e210*/  LDC.64 R140, c[0x3][RZ] ;  /* 0x00c00000ff8c7b82 */ /* 0x000ee20000000a00 */
[----:B--2---:R-:W-:Y:S02]  /*5e220*/  IMAD R180, R64, R207, R166 ;  /* 0x000000cf40b47224 */ /* 0x004fe400078e02a6 */
[----:B-1----:R-:W-:Y:S01]  /*5e230*/  IMAD.WIDE.U32 R166, R60, R202, RZ ;  /* 0x000000ca3ca67225 */ /* 0x002fe200078e00ff */
[----:B------:R-:W-:Y:S01]  /*5e240*/  IADD3 RZ, P1, PT, R168, 0x13, RZ ;  /* 0x00000013a8ff7810 */ /* 0x000fe20007f3e0ff */
[----:B------:R-:W2:Y:S02]  /*5e250*/  LDL.LU R207, [R1+0x30] ;  /* 0x0000300001cf7983 */ /* 0x000ea40000300800 */
[----:B------:R-:W-:Y:S02]  /*5e260*/  IMAD.IADD R157, R169, 0x1, R157 ;  /* 0x00000001a99d7824 */ /* 0x000fe400078e029d */
[----:B------:R-:W-:Y:S01]  /*5e270*/  IMAD.WIDE.U32 R172, R64, R156, RZ ;  /* 0x0000009c40ac7225 */ /* 0x000fe200078e00ff */
[----:B------:R-:W-:Y:S01]  /*5e280*/  LOP3.LUT R195, R196, R210, R195, 0xfe, !PT ;  /* 0x000000d2c4c37212 */ /* 0x000fe200078efec3 */
[----:B------:R-:W4:Y:S01]  /*5e290*/  LDL.LU.64 R246, [R1+0xe0] ;  /* 0x0000e00001f67983 */ /* 0x000f220000300a00 */
[----:B------:R-:W-:Y:S01]  /*5e2a0*/  LEA.HI R169, P4, R157, R162, RZ, 0xd ;  /* 0x000000a29da97211 */ /* 0x000fe200078968ff */
[----:B0-----:R-:W-:-:S02]  /*5e2b0*/  IMAD R137, R65, R161, R166 ;  /* 0x000000a141897224 */ /* 0x001fc400078e02a6 */
[----:B---3--:R-:W-:Y:S01]  /*5e2c0*/  IMAD.WIDE.U32 R170, R63, R140, RZ ;  /* 0x0000008c3faa7225 */ /* 0x008fe200078e00ff */
[C---:B------:R-:W-:Y:S01]  /*5e2d0*/  IADD3 RZ, P5, PT, R173.reuse, R142, RZ ;  /* 0x0000008eadff7210 */ /* 0x040fe20007fbe0ff */
[----:B------:R-:W0:Y:S01]  /*5e2e0*/  LDC.64 R210, c[0x3][0x18] ;  /* 0x00c00600ffd27b82 */ /* 0x000e220000000a00 */
[----:B------:R-:W-:Y:S01]  /*5e2f0*/  IADD3 R180, PT, PT, R173, R180, RZ ;  /* 0x000000b4adb47210 */ /* 0x000fe20007ffe0ff */
[----:B------:R-:W-:Y:S01]  /*5e300*/  IMAD.WIDE.U32 R162, P3, R65, R163, R166 ;  /* 0x000000a341a27225 */ /* 0x000fe200078600a6 */
[----:B------:R-:W-:Y:S01]  /*5e310*/  SHF.L.W.U32.HI R181, R188, 0xd, R181 ;  /* 0x0000000dbcb57819 */ /* 0x000fe20000010eb5 */
[----:B------:R-:W3:Y:S04]  /*5e320*/  LDL.LU R248, [R1+0xe8] ;  /* 0x0000e80001f87983 */ /* 0x000ee80000300800 */
[----:B------:R-:W1:Y:S01]  /*5e330*/  LDC.64 R166, c[0x3][RZ] ;  /* 0x00c00000ffa67b82 */ /* 0x000e620000000a00 */
[----:B------:R-:W-:-:S02]  /*5e340*/  LOP3.LUT R157, R157, 0x7ffff, RZ, 0xc0, !PT ;  /* 0x0007ffff9d9d7812 */ /* 0x000fc400078ec0ff */
[----:B------:R-:W-:Y:S02]  /*5e350*/  IADD3 R156, P2, PT, R172, R170, RZ ;  /* 0x000000aaac9c7210 */ /* 0x000fe40007f5e0ff */
[----:B------:R-:W-:Y:S01]  /*5e360*/  LOP3.LUT R170, R179, 0x7ffff, RZ, 0xc0, !PT ;  /* 0x0007ffffb3aa7812 */ /* 0x000fe200078ec0ff */
[----:B------:R-:W-:-:S04]  /*5e370*/  IMAD.X R161, RZ, RZ, R157, P1 ;  /* 0x000000ffffa17224 */ /* 0x000fc800008e069d */
[----:B------:R-:W-:Y:S01]  /*5e380*/  IMAD.X R170, RZ, RZ, R170, P4 ;  /* 0x000000ffffaa7224 */ /* 0x000fe200020e06aa */
[----:B------:R-:W-:Y:S01]  /*5e390*/  LEA.HI RZ, P1, R161, R169, RZ, 0xd ;  /* 0x000000a9a1ff7211 */ /* 0x000fe200078368ff */
[----:B------:R-:W-:-:S03]  /*5e3a0*/  IMAD.WIDE.U32 R160, R65, R160, RZ ;  /* 0x000000a041a07225 */ /* 0x000fc600078e00ff */
[----:B------:R-:W-:Y:S01]  /*5e3b0*/  IADD3.X R140, PT, PT, RZ, R170, RZ, P1, !PT ;  /* 0x000000aaff8c7210 */ /* 0x000fe20000ffe4ff */
[C---:B------:R-:W-:Y:S01]  /*5e3c0*/  IMAD.IADD R179, R161.reuse, 0x1, R137 ;  /* 0x00000001a1b37824 */ /* 0x040fe200078e0289 */
[----:B------:R-:W-:Y:S02]  /*5e3d0*/  IADD3 RZ, P4, PT, R161, R162, RZ ;  /* 0x000000a2a1ff7210 */ /* 0x000fe40007f9e0ff */
[----:B------:R-:W-:Y:S01]  /*5e3e0*/  IADD3 R156, P1, PT, R156, R160, RZ ;  /* 0x000000a09c9c7210 */ /* 0x000fe20007f3e0ff */
[----:B-1----:R-:W-:-:S04]  /*5e3f0*/  IMAD.WIDE.U32 R160, R58, R166, RZ ;  /* 0x000000a63aa07225 */ /* 0x002fc800078e00ff */
[----:B------:R-:W-:Y:S02]  /*5e400*/  IMAD.X R173, RZ, RZ, RZ, P6 ;  /* 0x000000ffffad7224 */ /* 0x000fe400030e06ff */
[----:B------:R-:W-:-:S04]  /*5e410*/  IMAD.WIDE.U32 R160, P6, R63, R141, R160 ;  /* 0x0000008d3fa07225 */ /* 0x000fc800078c00a0 */
[----:B------:R-:W-:Y:S01]  /*5e420*/  IMAD.MOV.U32 R172, RZ, RZ, R143 ;  /* 0x000000ffffac7224 */ /* 0x000fe200078e008f */
[----:B------:R-:W-:-:S03]  /*5e430*/  IADD3.X R141, PT, PT, RZ, RZ, RZ, P6, !PT ;  /* 0x000000ffff8d7210 */ /* 0x000fc600037fe4ff */
[----:B------:R-:W-:Y:S01]  /*5e440*/  IMAD.WIDE.U32.X R172, R61, R165, R172, P5 ;  /* 0x000000a53dac7225 */ /* 0x000fe200028e04ac */
[----:B------:R-:W-:Y:S02]  /*5e450*/  IADD3 R171, P5, PT, R171, R160, RZ ;  /* 0x000000a0abab7210 */ /* 0x000fe40007fbe0ff */
[----:B------:R-:W-:Y:S02]  /*5e460*/  LEA.HI RZ, P6, R140, R135, RZ, 0xd ;  /* 0x000000878cff7211 */ /* 0x000fe400078d68ff */
[----:B------:R-:W-:Y:S01]  /*5e470*/  LOP3.LUT R160, R154, 0x7ffff, RZ, 0xc0, !PT ;  /* 0x0007ffff9aa07812 */ /* 0x000fe200078ec0ff */
[----:B------:R-:W-:Y:S01]  /*5e480*/  IMAD.MOV.U32 R140, RZ, RZ, R161 ;  /* 0x000000ffff8c7224 */ /* 0x000fe200078e00a1 */
[----:B------:R-:W-:-:S03]  /*5e490*/  IADD3.X R137, P0, PT, R181, R158, RZ, P0, !PT ;  /* 0x0000009eb5897210 */ /* 0x000fc6000071e4ff */
[----:B------:R-:W-:Y:S01]  /*5e4a0*/  IMAD.X R142, RZ, RZ, R160, P6 ;  /* 0x000000ffff8e7224 */ /* 0x000fe200030e06a0 */
[----:B------:R-:W-:Y:S01]  /*5e4b0*/  LOP3.LUT R161, R144, 0x7ffff, RZ, 0xc0, !PT ;  /* 0x0007ffff90a17812 */ /* 0x000fe200078ec0ff */
[----:B------:R-:W-:Y:S01]  /*5e4c0*/  IMAD.WIDE.U32.X R140, R58, R167, R140, P5 ;  /* 0x000000a73a8c7225 */ /* 0x000fe200028e048c */
[----:B------:R-:W-:Y:S02]  /*5e4d0*/  IADD3.X R154, P0, PT, RZ, R146, RZ, P0, !PT ;  /* 0x00000092ff9a7210 */ /* 0x000fe4000071e4ff */
[----:B------:R-:W-:Y:S01]  /*5e4e0*/  LEA.HI RZ, P5, R142, R175, RZ, 0xd ;  /* 0x000000af8eff7211 */ /* 0x000fe200078b68ff */
[----:B------:R-:W-:-:S03]  /*5e4f0*/  IMAD.WIDE.U32 R142, R57, R212, RZ ;  /* 0x000000d4398e7225 */ /* 0x000fc600078e00ff */
[----:B------:R-:W-:Y:S01]  /*5e500*/  IADD3.X R144, PT, PT, RZ, R161, RZ, P5, !PT ;  /* 0x000000a1ff907210 */ /* 0x000fe20002ffe4ff */
[----:B------:R-:W-:Y:S02]  /*5e510*/  IMAD R155, R62, R155, R142 ;  /* 0x0000009b3e9b7224 */ /* 0x000fe400078e028e */
[----:B------:R-:W-:Y:S01]  /*5e520*/  IMAD.X R158, RZ, RZ, R148, P0 ;  /* 0x000000ffff9e7224 */ /* 0x000fe200000e0694 */
[----:B------:R-:W-:Y:S01]  /*5e530*/  LEA.HI RZ, P0, R144, R108, RZ, 0xd ;  /* 0x0000006c90ff7211 */ /* 0x000fe200078168ff */
[----:B------:R-:W-:Y:S01]  /*5e540*/  IMAD.WIDE.U32 R142, P5, R62, R145, R142 ;  /* 0x000000913e8e7225 */ /* 0x000fe200078a008e */
[----:B------:R-:W-:-:S03]  /*5e550*/  LOP3.LUT R162, R178, 0x7ffff, RZ, 0xc0, !PT ;  /* 0x0007ffffb2a27812 */ /* 0x000fc600078ec0ff */
[----:B0-----:R-:W-:Y:S01]  /*5e560*/  IMAD.WIDE.U32 R144, R62, R210, RZ ;  /* 0x000000d23e907225 */ /* 0x001fe200078e00ff */
[----:B------:R-:W-:-:S04]  /*5e570*/  SHF.L.W.U32.HI R158, R154, 0xd, R158 ;  /* 0x0000000d9a9e7819 */ /* 0x000fc80000010e9e */
[C---:B------:R-:W-:Y:S01]  /*5e580*/  IADD3 RZ, P6, PT, R145.reuse, R142, RZ ;  /* 0x0000008e91ff7210 */ /* 0x040fe20007fde0ff */
[----:B------:R-:W-:Y:S01]  /*5e590*/  IMAD.X R162, RZ, RZ, R162, P0 ;  /* 0x000000ffffa27224 */ /* 0x000fe200000e06a2 */
[----:B------:R-:W-:Y:S02]  /*5e5a0*/  IADD3 R148, PT, PT, R145, R155, RZ ;  /* 0x0000009b91947210 */ /* 0x000fe40007ffe0ff */
[----:B------:R-:W-:Y:S02]  /*5e5b0*/  SHF.L.W.U32.HI R142, R137, 0xd, R154 ;  /* 0x0000000d898e7819 */ /* 0x000fe40000010e9a */
[----:B------:R-:W0:Y:S01]  /*5e5c0*/  LDC.64 R154, c[0x3][0x20] ;  /* 0x00c00800ff9a7b82 */ /* 0x000e220000000a00 */
[----:B------:R-:W-:Y:S01]  /*5e5d0*/  IADD3 R146, P0, PT, R156, R144, RZ ;  /* 0x000000909c927210 */ /* 0x000fe20007f1e0ff */
[----:B------:R-:W-:Y:S01]  /*5e5e0*/  IMAD.X R145, RZ, RZ, RZ, P3 ;  /* 0x000000ffff917224 */ /* 0x000fe200018e06ff */
[----:B------:R-:W-:Y:S01]  /*5e5f0*/  SHF.R.U32.HI R162, RZ, 0x13, R162 ;  /* 0x00000013ffa27819 */ /* 0x000fe200000116a2 */
[----:B------:R-:W-:Y:S01]  /*5e600*/  IMAD.MOV.U32 R156, RZ, RZ, R168 ;  /* 0x000000ffff9c7224 */ /* 0x000fe200078e00a8 */
[----:B------:R-:W-:Y:S01]  /*5e610*/  IADD3 R142, P3, PT, R142, R139, RZ ;  /* 0x0000008b8e8e7210 */ /* 0x000fe20007f7e0ff */
[----:B------:R-:W-:-:S02]  /*5e620*/  IMAD.MOV.U32 R139, RZ, RZ, RZ ;  /* 0x000000ffff8b7224 */ /* 0x000fc400078e00ff */
[----:B------:R-:W-:Y:S01]  /*5e630*/  IMAD.WIDE.U32 R156, R162, 0x13, R156 ;  /* 0x00000013a29c7825 */ /* 0x000fe200078e009c */
[----:B------:R-:W-:Y:S01]  /*5e640*/  IADD3.X R164, P3, PT, R158, R164, RZ, P3, !PT ;  /* 0x000000a49ea47210 */ /* 0x000fe20001f7e4ff */
[----:B------:R-:W1:Y:S01]  /*5e650*/  LDC R162, c[0x3][0x1c] ;  /* 0x00c00700ffa27b82 */ /* 0x000e620000000800 */
[----:B------:R-:W-:Y:S01]  /*5e660*/  MOV R144, R163 ;  /* 0x000000a300907202 */ /* 0x000fe20000000f00 */
[----:B------:R-:W-:Y:S01]  /*5e670*/  IMAD.IADD R139, R157, 0x1, R139 ;  /* 0x000000019d8b7824 */ /* 0x000fe200078e028b */
[----:B------:R-:W-:-:S03]  /*5e680*/  IADD3.X R174, P3, PT, RZ, R174, RZ, P3, !PT ;  /* 0x000000aeffae7210 */ /* 0x000fc60001f7e4ff */
[----:B------:R-:W-:Y:S01]  /*5e690*/  IMAD.WIDE.U32.X R144, R60, R159, R144, P4 ;  /* 0x0000009f3c907225 */ /* 0x000fe200020e0490 */
[----:B------:R-:W-:Y:S02]  /*5e6a0*/  IADD3.X R176, PT, PT, RZ, R176, RZ, P3, !PT ;  /* 0x000000b0ffb07210 */ /* 0x000fe40001ffe4ff */
[----:B------:R-:W-:Y:S01]  /*5e6b0*/  LEA.HI R169, P3, R139, R169, RZ, 0xd ;  /* 0x000000a98ba97211 */ /* 0x000fe200078768ff */
[----:B------:R-:W-:Y:S01]  /*5e6c0*/  IMAD.WIDE.U32 R158, R59, R216, RZ ;  /* 0x000000d83b9e7225 */ /* 0x000fe200078e00ff */
[----:B------:R-:W-:-:S03]  /*5e6d0*/  IADD3.X R171, P2, PT, R171, R180, RZ, P2, !PT ;  /* 0x000000b4abab7210 */ /* 0x000fc6000175e4ff */
[C---:B0-----:R-:W-:Y:S02]  /*5e6e0*/  IMAD R157, R136.reuse, R155, R158 ;  /* 0x0000009b889d7224 */ /* 0x041fe400078e029e */
[----:B------:R-:W-:Y:S01]  /*5e6f0*/  IMAD.X R170, RZ, RZ, R170, P3 ;  /* 0x000000ffffaa7224 */ /* 0x000fe200018e06aa */
[----:B------:R-:W-:Y:S01]  /*5e700*/  IADD3.X R179, P1, PT, R171, R179, RZ, P1, !PT ;  /* 0x000000b3abb37210 */ /* 0x000fe20000f3e4ff */
[----:B------:R-:W-:-:S04]  /*5e710*/  IMAD.WIDE.U32 R158, P3, R136, R149, R158 ;  /* 0x00000095889e7225 */ /* 0x000fc8000786009e */
[----:B------:R-:W-:Y:S01]  /*5e720*/  IMAD.WIDE.U32 R154, R136, R154, RZ ;  /* 0x0000009a889a7225 */ /* 0x000fe200078e00ff */
[----:B------:R-:W-:-:S03]  /*5e730*/  IADD3.X R179, P0, PT, R179, R148, RZ, P0, !PT ;  /* 0x00000094b3b37210 */ /* 0x000fc6000071e4ff */
[----:B------:R-:W-:Y:S01]  /*5e740*/  IMAD.X R149, RZ, RZ, RZ, P3 ;  /* 0x000000ffff957224 */ /* 0x000fe200018e06ff */
[----:B------:R-:W-:Y:S01]  /*5e750*/  IADD3 RZ, P4, PT, R155, R158, RZ ;  /* 0x0000009e9bff7210 */ /* 0x000fe20007f9e0ff */
[----:B------:R-:W-:-:S04]  /*5e760*/  IMAD.MOV.U32 R148, RZ, RZ, R159 ;  /* 0x000000ffff947224 */ /* 0x000fc800078e009f */
[----:B------:R-:W-:Y:S01]  /*5e770*/  IMAD.WIDE.U32.X R148, R59, R147, R148, P4 ;  /* 0x000000933b947225 */ /* 0x000fe200020e0494 */
[----:B------:R-:W-:Y:S02]  /*5e780*/  LEA.HI R135, P4, R170, R135, RZ, 0xd ;  /* 0x00000087aa877211 */ /* 0x000fe400078968ff */
[----:B------:R-:W-:Y:S01]  /*5e790*/  IADD3 R154, P3, PT, R146, R154, RZ ;  /* 0x0000009a929a7210 */ /* 0x000fe20007f7e0ff */
[----:B------:R-:W-:Y:S01]  /*5e7a0*/  IMAD.X R147, RZ, RZ, RZ, P5 ;  /* 0x000000ffff937224 */ /* 0x000fe200028e06ff */
[----:B------:R-:W-:Y:S01]  /*5e7b0*/  MOV R146, R143 ;  /* 0x0000008f00927202 */ /* 0x000fe20000000f00 */
[----:B------:R-:W-:Y:S01]  /*5e7c0*/  IMAD.X R160, RZ, RZ, R160, P4 ;  /* 0x000000ffffa07224 */ /* 0x000fe200020e06a0 */
[----:B------:R-:W-:Y:S02]  /*5e7d0*/  SHF.L.W.U32.HI R176, R174, 0xd, R176 ;  /* 0x0000000daeb07819 */ /* 0x000fe40000010eb0 */
[----:B------:R-:W-:Y:S02]  /*5e7e0*/  IADD3 R155, PT, PT, R155, R157, RZ ;  /* 0x0000009d9b9b7210 */ /* 0x000fe40007ffe0ff */
[----:B------:R-:W-:Y:S01]  /*5e7f0*/  SHF.L.W.U32.HI R174, R164, 0xd, R174 ;  /* 0x0000000da4ae7819 */ /* 0x000fe20000010eae */
[----:B-1----:R-:W-:Y:S01]  /*5e800*/  IMAD.WIDE.U32.X R146, R57, R162, R146, P6 ;  /* 0x000000a239927225 */ /* 0x002fe200030e0492 */
[----:B------:R-:W-:-:S02]  /*5e810*/  LEA.HI R175, P5, R160, R175, RZ, 0xd ;  /* 0x000000afa0af7211 */ /* 0x000fc400078b68ff */
[----:B------:R-:W-:Y:S02]  /*5e820*/  IADD3.X R140, P2, P4, R144, R172, R140, P1, P2 ;  /* 0x000000ac908c7210 */ /* 0x000fe40000c4448c */
[----:B------:R-:W-:Y:S02]  /*5e830*/  IADD3.X R155, P3, PT, R179, R155, RZ, P3, !PT ;  /* 0x0000009bb39b7210 */ /* 0x000fe40001f7e4ff */
[----:B------:R-:W-:Y:S01]  /*5e840*/  IADD3 R154, P1, PT, R174, R154, RZ ;  /* 0x0000009aae9a7210 */ /* 0x000fe20007f3e0ff */
[----:B------:R-:W-:Y:S01]  /*5e850*/  IMAD.X R161, RZ, RZ, R161, P5 ;  /* 0x000000ffffa17224 */ /* 0x000fe200028e06a1 */
[----:B------:R-:W-:Y:S02]  /*5e860*/  IADD3.X R141, PT, PT, R145, R173, R141, P2, P4 ;  /* 0x000000ad918d7210 */ /* 0x000fe400017e848d */
[----:B------:R-:W-:Y:S02]  /*5e870*/  IADD3.X R140, P0, P3, R148, R140, R146, P3, P0 ;  /* 0x0000008c948c7210 */ /* 0x000fe40001b00492 */
[----:B------:R-:W-:-:S02]  /*5e880*/  IADD3.X R155, P1, PT, R176, R155, RZ, P1, !PT ;  /* 0x0000009bb09b7210 */ /* 0x000fc40000f3e4ff */
[----:B------:R-:W-:Y:S02]  /*5e890*/  LEA.HI R108, P2, R161, R108, RZ, 0xd ;  /* 0x0000006ca16c7211 */ /* 0x000fe400078568ff */
[----:B------:R-:W-:Y:S02]  /*5e8a0*/  IADD3.X R141, PT, PT, R149, R141, R147, P0, P3 ;  /* 0x0000008d958d7210 */ /* 0x000fe400007e6493 */
[----:B------:R-:W-:Y:S02]  /*5e8b0*/  IADD3.X R140, P1, PT, RZ, R140, RZ, P1, !PT ;  /* 0x0000008cff8c7210 */ /* 0x000fe40000f3e4ff */
[----:B------:R-:W-:Y:S02]  /*5e8c0*/  IADD3.X R178, PT, PT, RZ, R178, RZ, P2, !PT ;  /* 0x000000b2ffb27210 */ /* 0x000fe400017fe4ff */
[----:B------:R-:W-:Y:S01]  /*5e8d0*/  LOP3.LUT R108, R169, R156, R108, 0xfe, !PT ;  /* 0x0000009ca96c7212 */ /* 0x000fe200078efe6c */
[----:B------:R-:W-:Y:S01]  /*5e8e0*/  IMAD.X R141, RZ, RZ, R141, P1 ;  /* 0x000000ffff8d7224 */ /* 0x000fe200008e068d */
[----:B------:R-:W-:-:S02]  /*5e8f0*/  LOP3.LUT R170, R170, R139, R178, 0xfe, !PT ;  /* 0x0000008baaaa7212 */ /* 0x000fc400078efeb2 */
[----:B------:R-:W-:Y:S02]  /*5e900*/  LOP3.LUT R175, R175, R108, R135, 0xfe, !PT ;  /* 0x0000006cafaf7212 */ /* 0x000fe400078efe87 */
[----:B------:R-:W-:Y:S02]  /*5e910*/  LOP3.LUT R139, R153, 0x7ffff, RZ, 0xc0, !PT ;  /* 0x0007ffff998b7812 */ /* 0x000fe400078ec0ff */
[----:B------:R-:W-:Y:S02]  /*5e920*/  SHF.L.W.U32.HI R135, R155, 0xd, R140 ;  /* 0x0000000d9b877819 */ /* 0x000fe40000010e8c */
[----:B------:R-:W-:Y:S02]  /*5e930*/  SHF.L.W.U32.HI R108, R140, 0xd, R141 ;  /* 0x0000000d8c6c7819 */ /* 0x000fe40000010e8d */
[----:B------:R-:W-:Y:S01]  /*5e940*/  LOP3.LUT R151, R198, R151, R197, 0xfe, !PT ;  /* 0x00000097c6977212 */ /* 0x000fe200078efec5 */
[----:B------:R-:W-:Y:S01]  /*5e950*/  IMAD.WIDE.U32 R138, R135, 0x13, R138 ;  /* 0x00000013878a7825 */ /* 0x000fe200078e008a */
[----:B------:R-:W-:-:S02]  /*5e960*/  ISETP.NE.U32.AND P0, PT, R195, RZ, PT ;  /* 0x000000ffc300720c */ /* 0x000fc40003f05070 */
[----:B------:R-:W-:Y:S01]  /*5e970*/  LOP3.LUT R160, R161, R170, R160, 0xfe, !PT ;  /* 0x000000aaa1a07212 */ /* 0x000fe200078efea0 */
[----:B------:R-:W-:Y:S01]  /*5e980*/  IMAD R135, R108, 0x13, RZ ;  /* 0x000000136c877824 */ /* 0x000fe200078e02ff */
[----:B------:R-:W-:Y:S02]  /*5e990*/  ISETP.NE.U32.AND P1, PT, R175, RZ, PT ;  /* 0x000000ffaf00720c */ /* 0x000fe40003f25070 */
[----:B------:R-:W-:Y:S01]  /*5e9a0*/  LOP3.LUT P0, RZ, R151, 0x7ffff, RZ, 0xc0, P0 ;  /* 0x0007ffff97ff7812 */ /* 0x000fe2000000c0ff */
[----:B------:R-:W-:Y:S01]  /*5e9b0*/  IMAD.IADD R156, R139, 0x1, R135 ;  /* 0x000000018b9c7824 */ /* 0x000fe200078e0287 */
[----:B------:R-:W-:Y:S02]  /*5e9c0*/  LOP3.LUT P1, RZ, R160, 0x7ffff, RZ, 0xc0, P1 ;  /* 0x0007ffffa0ff7812 */ /* 0x000fe4000082c0ff */
[----:B------:R-:W-:Y:S02]  /*5e9d0*/  LOP3.LUT R148, R190, 0x7ffff, RZ, 0xc0, !PT ;  /* 0x0007ffffbe947812 */ /* 0x000fe400078ec0ff */
[----:B------:R-:W-:-:S02]  /*5e9e0*/  PLOP3.LUT P0, PT, P0, P1, PT, 0x2f, 0xf2 ;  /* 0x0000000000f2781c */ /* 0x000fc40000702577 */
[----:B------:R-:W-:-:S04]  /*5e9f0*/  LEA.HI R191, P1, R156, R191, RZ, 0xd ;  /* 0x000000bf9cbf7211 */ /* 0x000fc800078368ff */
[----:B------:R-:W-:Y:S02]  /*5ea00*/  IADD3.X R148, PT, PT, RZ, R148, RZ, P1, !PT ;  /* 0x00000094ff947210 */ /* 0x000fe40000ffe4ff */
[----:B------:R-:W-:Y:S02]  /*5ea10*/  SEL R177, R177, R65, P0 ;  /* 0x00000041b1b17207 */ /* 0x000fe40000000000 */
[----:B------:R-:W-:-:S03]  /*5ea20*/  SEL R148, R148, R57, P0 ;  /* 0x0000003994947207 */ /* 0x000fc60000000000 */
[----:B------:R-:W-:Y:S02]  /*5ea30*/  @P0 LOP3.LUT R60, R137, 0x7ffff, RZ, 0xc0, !PT ;  /* 0x0007ffff893c0812 */ /* 0x000fe400078ec0ff */
[----:B------:R-:W-:Y:S02]  /*5ea40*/  LEA.HI R144, P1, R148, R177, RZ, 0xd ;  /* 0x000000b194907211 */ /* 0x000fe400078368ff */
[----:B------:R-:W-:-:S03]  /*5ea50*/  SEL R151, R142, R64, P0 ;  /* 0x000000408e977207 */ /* 0x000fc60000000000 */
[----:B------:R-:W-:Y:S01]  /*5ea60*/  IMAD.X R146, RZ, RZ, R60, P1 ;  /* 0x000000ffff927224 */ /* 0x000fe200008e063c */
[----:B------:R-:W-:-:S04]  /*5ea70*/  @P0 LOP3.LUT R61, R164, 0x7ffff, RZ, 0xc0, !PT ;  /* 0x0007ffffa43d0812 */ /* 0x000fc800078ec0ff */
[----:B------:R-:W-:Y:S02]  /*5ea80*/  LEA.HI R140, P1, R146, R151, RZ, 0xd ;  /* 0x00000097928c7211 */ /* 0x000fe400078368ff */
[----:B------:R-:W-:-:S03]  /*5ea90*/  SEL R63, R154, R63, P0 ;  /* 0x0000003f9a3f7207 */ /* 0x000fc60000000000 */
[----:B------:R-:W-:Y:S01]  /*5eaa0*/  IMAD.X R142, RZ, RZ, R61, P1 ;  /* 0x000000ffff8e7224 */ /* 0x000fe200008e063d */
[----:B------:R-:W-:-:S04]  /*5eab0*/  @P0 LOP3.LUT R58, R155, 0x7ffff, RZ, 0xc0, !PT ;  /* 0x0007ffff9b3a0812 */ /* 0x000fc800078ec0ff */
[----:B------:R-:W-:Y:S02]  /*5eac0*/  LEA.HI R108, P1, R142, R63, RZ, 0xd ;  /* 0x0000003f8e6c7211 */ /* 0x000fe400078368ff */
[----:B------:R-:W-:Y:S02]  /*5ead0*/  @P0 LOP3.LUT R59, R156, 0x7ffff, RZ, 0xc0, !PT ;  /* 0x0007ffff9c3b0812 */ /* 0x000fe400078ec0ff */
[----:B------:R-:W-:Y:S02]  /*5eae0*/  IADD3.X R135, PT, PT, RZ, R58, RZ, P1, !PT ;  /* 0x0000003aff877210 */ /* 0x000fe40000ffe4ff */
[----:B------:R-:W-:Y:S01]  /*5eaf0*/  SEL R136, R138, R136, P0 ;  /* 0x000000888a887207 */ /* 0x000fe20000000000 */
[----:B------:R-:W-:Y:S01]  /*5eb00*/  IMAD.MOV.U32 R137, RZ, RZ, R59 ;  /* 0x000000ffff897224 */ /* 0x000fe200078e003b */
[----:B------:R-:W-:Y:S01]  /*5eb10*/  SHF.R.U32.HI R65, RZ, 0x13, R135 ;  /* 0x00000013ff417819 */ /* 0x000fe20000011687 */
[----:B------:R-:W-:-:S04]  /*5eb20*/  IMAD.MOV.U32 R57, RZ, RZ, RZ ;  /* 0x000000ffff397224 */ /* 0x000fc800078e00ff */
[----:B------:R-:W-:-:S05]  /*5eb30*/  IMAD.WIDE.U32 R64, R65, 0x13, R136 ;  /* 0x0000001341407825 */ /* 0x000fca00078e0088 */
[----:B------:R-:W-:Y:S02]  /*5eb40*/  IADD3 R65, PT, PT, R65, R57, RZ ;  /* 0x0000003941417210 */ /* 0x000fe40007ffe0ff */
[----:B------:R-:W-:Y:S02]  /*5eb50*/  IADD3 RZ, P1, PT, R64, 0x13, RZ ;  /* 0x0000001340ff7810 */ /* 0x000fe40007f3e0ff */
        /* <DEDUP_REMOVED lines=9> */
[----:B------:R-:W-:-:S05]  /*5ebf0*/  LEA.HI RZ, P0, R57, R144, RZ, 0xd ;  /* 0x0000009039ff7211 */ /* 0x000fca00078168ff */
[----:B------:R-:W-:Y:S01]  /*5ec00*/  IMAD.X R57, RZ, RZ, R62, P0 ;  /* 0x000000ffff397224 */ /* 0x000fe200000e063e */
[----:B------:R-:W-:-:S04]  /*5ec10*/  LOP3.LUT R62, R142, 0x7ffff, RZ, 0xc0, !PT ;  /* 0x0007ffff8e3e7812 */ /* 0x000fc800078ec0ff */
[----:B------:R-:W-:-:S04]  /*5ec20*/  LEA.HI RZ, P0, R57, R140, RZ, 0xd ;  /* 0x0000008c39ff7211 */ /* 0x000fc800078168ff */
[----:B------:R-:W-:Y:S02]  /*5ec30*/  IADD3.X R57, PT, PT, RZ, R62, RZ, P0, !PT ;  /* 0x0000003eff397210 */ /* 0x000fe400007fe4ff */
[----:B------:R-:W-:Y:S02]  /*5ec40*/  LOP3.LUT R62, R135, 0x7ffff, RZ, 0xc0, !PT ;  /* 0x0007ffff873e7812 */ /* 0x000fe400078ec0ff */
[----:B------:R-:W-:Y:S01]  /*5ec50*/  LEA.HI RZ, P0, R57, R108, RZ, 0xd ;  /* 0x0000006c39ff7211 */ /* 0x000fe200078168ff */
[----:B----4-:R-:W4:Y:S04]  /*5ec60*/  LDL.LU R247, [R1+0xec] ;  /* 0x0000ec0001f77983 */ /* 0x010f280000300800 */
[----:B------:R-:W-:-:S05]  /*5ec70*/  IMAD.X R57, RZ, RZ, R62, P0 ;  /* 0x000000ffff397224 */ /* 0x000fca00000e063e */
[----:B------:R-:W-:-:S04]  /*5ec80*/  LEA.HI R57, R57, R64, RZ, 0xd ;  /* 0x0000004039397211 */ /* 0x000fc800078f68ff */
[----:B------:R-:W-:Y:S02]  /*5ec90*/  LOP3.LUT R57, R57, 0x1, RZ, 0xc0, !PT ;  /* 0x0000000139397812 */ /* 0x000fe400078ec0ff */
[----:B------:R-:W-:Y:S02]  /*5eca0*/  IADD3 R149, P1, PT, -R136, -0x26, RZ ;  /* 0xffffffda88957810 */ /* 0x000fe40007f3e1ff */
[----:B------:R-:W-:Y:S02]  /*5ecb0*/  ISETP.NE.U32.AND P0, PT, R57, 0x1, PT ;  /* 0x000000013900780c */ /* 0x000fe40003f05070 */
[----:B------:R-:W-:Y:S02]  /*5ecc0*/  IADD3.X R62, PT, PT, ~R59, 0xfffff, RZ, P1, !PT ;  /* 0x000fffff3b3e7810 */ /* 0x000fe40000ffe5ff */
[----:B------:R-:W-:Y:S02]  /*5ecd0*/  ISETP.NE.U32.AND.EX P0, PT, RZ, RZ, PT, P0 ;  /* 0x000000ffff00720c */ /* 0x000fe40003f05100 */
[----:B------:R-:W-:-:S02]  /*5ece0*/  IADD3 R157, P1, PT, -R138, -0x2, RZ ;  /* 0xfffffffe8a9d7810 */ /* 0x000fc40007f3e1ff */
[----:B------:R-:W-:Y:S02]  /*5ecf0*/  IADD3 R154, P2, PT, -R177, -0x2, RZ ;  /* 0xfffffffeb19a7810 */ /* 0x000fe40007f5e1ff */
[----:B------:R-:W-:Y:S02]  /*5ed00*/  SEL R62, R62, R59, !P0 ;  /* 0x0000003b3e3e7207 */ /* 0x000fe40004000000 */
[----:B------:R-:W-:Y:S02]  /*5ed10*/  IADD3.X R59, PT, PT, ~R148, 0xfffff, RZ, P1, !PT ;  /* 0x000fffff943b7810 */ /* 0x000fe40000ffe5ff */
[----:B------:R-:W-:Y:S01]  /*5ed20*/  SEL R149, R149, R136, !P0 ;  /* 0x0000008895957207 */ /* 0x000fe20004000000 */
[----:B------:R-:W-:Y:S01]  /*5ed30*/  IMAD.WIDE.U32 R136, R226, 0x13, RZ ;  /* 0x00000013e2887825 */ /* 0x000fe200078e00ff */
[----:B------:R-:W-:Y:S02]  /*5ed40*/  IADD3.X R57, PT, PT, ~R60, 0xfffff, RZ, P2, !PT ;  /* 0x000fffff3c397810 */ /* 0x000fe400017fe5ff */
[----:B------:R-:W-:Y:S01]  /*5ed50*/  SEL R148, R59, R148, !P0 ;  /* 0x000000943b947207 */ /* 0x000fe20004000000 */
[----:B------:R-:W-:Y:S01]  /*5ed60*/  IMAD.WIDE.U32 R142, R2, 0x13, RZ ;  /* 0x00000013028e7825 */ /* 0x000fe200078e00ff */
[----:B------:R-:W-:-:S03]  /*5ed70*/  SEL R60, R57, R60, !P0 ;  /* 0x0000003c393c7207 */ /* 0x000fc60004000000 */
[----:B------:R-:W-:Y:S02]  /*5ed80*/  IMAD R65, R224, 0x13, RZ ;  /* 0x00000013e0417824 */ /* 0x000fe400078e02ff */
[----:B------:R-:W-:Y:S01]  /*5ed90*/  IMAD R135, R233, 0x13, RZ ;  /* 0x00000013e9877824 */ /* 0x000fe200078e02ff */
[----:B------:R-:W-:Y:S01]  /*5eda0*/  SEL R157, R157, R138, !P0 ;  /* 0x0000008a9d9d7207 */ /* 0x000fe20004000000 */
[----:B------:R-:W-:Y:S01]  /*5edb0*/  IMAD.WIDE.U32 R138, R148, R136, RZ ;  /* 0x00000088948a7225 */ /* 0x000fe200078e00ff */
[----:B------:R-:W-:-:S03]  /*5edc0*/  SEL R154, R154, R177, !P0 ;  /* 0x000000b19a9a7207 */ /* 0x000fc60004000000 */
[----:B------:R-:W-:Y:S01]  /*5edd0*/  IMAD.WIDE.U32 R146, R62, R102, RZ ;  /* 0x000000663e927225 */ /* 0x000fe200078e00ff */
[----:B------:R-:W-:-:S03]  /*5ede0*/  IADD3 R135, PT, PT, R143, R135, RZ ;  /* 0x000000878f877210 */ /* 0x000fc60007ffe0ff */
[----:B------:R-:W-:Y:S02]  /*5edf0*/  IMAD.IADD R108, R137, 0x1, R65 ;  /* 0x00000001896c7824 */ /* 0x000fe400078e0241 */
[----:B------:R-:W-:-:S04]  /*5ee00*/  IMAD.WIDE.U32 R140, R60, R142, RZ ;  /* 0x0000008e3c8c7225 */ /* 0x000fc800078e00ff */
[----:B------:R-:W-:-:S04]  /*5ee10*/  IMAD.WIDE.U32 R64, R157, R136, RZ ;  /* 0x000000889d407225 */ /* 0x000fc800078e00ff */
[----:B------:R-:W-:-:S04]  /*5ee20*/  IMAD.WIDE.U32 R158, R149, R102, RZ ;  /* 0x00000066959e7225 */ /* 0x000fc800078e00ff */
[CCC-:B------:R-:W-:Y:S02]  /*5ee30*/  IMAD R57, R157.reuse, R108.reuse, R138.reuse ;  /* 0x0000006c9d397224 */ /* 0x1c0fe400078e028a */
[----:B------:R-:W-:Y:S01]  /*5ee40*/  IMAD.WIDE.U32 R138, P6, R157, R108, R138 ;  /* 0x0000006c9d8a7225 */ /* 0x000fe200078c008a */
[----:B------:R-:W-:-:S03]  /*5ee50*/  IADD3 R153, P1, PT, R158, R64, RZ ;  /* 0x000000409e997210 */ /* 0x000fc60007f3e0ff */
[----:B------:R-:W-:-:S04]  /*5ee60*/  IMAD.WIDE.U32 R146, P2, R149, R109, R146 ;  /* 0x0000006d95927225 */ /* 0x000fc80007840092 */
[C---:B------:R-:W-:Y:S02]  /*5ee70*/  IMAD R59, R154.reuse, R135, R140 ;  /* 0x000000879a3b7224 */ /* 0x040fe400078e028c */
[----:B------:R-:W-:Y:S01]  /*5ee80*/  IMAD.WIDE.U32 R144, R154, R142, RZ ;  /* 0x0000008e9a907225 */ /* 0x000fe200078e00ff */
[----:B------:R-:W-:-:S03]  /*5ee90*/  IADD3 RZ, P4, PT, R65, R138, RZ ;  /* 0x0000008a41ff7210 */ /* 0x000fc60007f9e0ff */
[----:B------:R-:W-:Y:S01]  /*5eea0*/  IMAD.WIDE.U32 R140, P3, R154, R135, R140 ;  /* 0x000000879a8c7225 */ /* 0x000fe2000786008c */
[----:B------:R-:W-:-:S03]  /*5eeb0*/  IADD3 R155, P5, PT, R159, R146, RZ ;  /* 0x000000929f9b7210 */ /* 0x000fc60007fbe0ff */
[----:B------:R-:W-:Y:S01]  /*5eec0*/  IMAD.IADD R156, R65, 0x1, R57 ;  /* 0x00000001419c7824 */ /* 0x000fe200078e0239 */
[----:B------:R-:W-:Y:S01]  /*5eed0*/  IADD3.X R65, PT, PT, RZ, RZ, RZ, P6, !PT ;  /* 0x000000ffff417210 */ /* 0x000fe200037fe4ff */
[----:B------:R-:W-:Y:S01]  /*5eee0*/  IMAD.X R169, RZ, RZ, RZ, P2 ;  /* 0x000000ffffa97224 */ /* 0x000fe200010e06ff */
[C---:B------:R-:W-:Y:S01]  /*5eef0*/  IADD3 RZ, P6, PT, R145.reuse, R140, RZ ;  /* 0x0000008c91ff7210 */ /* 0x040fe20007fde0ff */
[----:B------:R-:W-:Y:S01]  /*5ef00*/  IMAD.IADD R146, R145, 0x1, R59 ;  /* 0x0000000191927824 */ /* 0x000fe200078e023b */
[----:B------:R-:W-:Y:S01]  /*5ef10*/  IADD3 R153, P2, PT, R153, R144, RZ ;  /* 0x0000009099997210 */ /* 0x000fe20007f5e0ff */
[----:B------:R-:W-:Y:S01]  /*5ef20*/  IMAD.X R145, RZ, RZ, RZ, P3 ;  /* 0x000000ffff917224 */ /* 0x000fe200018e06ff */
[----:B------:R-:W-:Y:S01]  /*5ef30*/  MOV R64, R139 ;  /* 0x0000008b00407202 */ /* 0x000fe20000000f00 */
[----:B------:R-:W-:Y:S01]  /*5ef40*/  IMAD.MOV.U32 R168, RZ, RZ, R147 ;  /* 0x000000ffffa87224 */ /* 0x000fe200078e0093 */
[----:B------:R-:W-:Y:S01]  /*5ef50*/  IADD3.X R155, P1, PT, R155, R156, RZ, P1, !PT ;  /* 0x0000009c9b9b7210 */ /* 0x000fe20000f3e4ff */
[----:B------:R-:W-:-:S02]  /*5ef60*/  IMAD.MOV.U32 R144, RZ, RZ, R141 ;  /* 0x000000ffff907224 */ /* 0x000fc400078e008d */
[----:B------:R-:W-:Y:S01]  /*5ef70*/  IMAD.WIDE.U32 R138, R148, R102, RZ ;  /* 0x00000066948a7225 */ /* 0x000fe200078e00ff */
[----:B------:R-:W-:-:S03]  /*5ef80*/  IADD3.X R155, P2, PT, R155, R146, RZ, P2, !PT ;  /* 0x000000929b9b7210 */ /* 0x000fc6000175e4ff */
[----:B------:R-:W-:-:S04]  /*5ef90*/  IMAD.WIDE.U32.X R64, R148, R108, R64, P4 ;  /* 0x0000006c94407225 */ /* 0x000fc800020e0440 */
[----:B------:R-:W-:-:S04]  /*5efa0*/  IMAD.WIDE.U32.X R168, R62, R109, R168, P5 ;  /* 0x0000006d3ea87225 */ /* 0x000fc800028e04a8 */
[----:B------:R-:W-:-:S04]  /*5efb0*/  IMAD.WIDE.U32.X R144, R60, R135, R144, P6 ;  /* 0x000000873c907225 */ /* 0x000fc800030e0490 */
[C---:B------:R-:W-:Y:S01]  /*5efc0*/  IMAD R57, R157.reuse, R109, R138 ;  /* 0x0000006d9d397224 */ /* 0x040fe200078e028a */
[----:B------:R-:W-:Y:S01]  /*5efd0*/  IADD3.X R171, P2, P5, R144, R64, R168, P2, P1 ;  /* 0x0000004090ab7210 */ /* 0x000fe200015424a8 */
[----:B------:R-:W-:-:S04]  /*5efe0*/  IMAD.WIDE.U32 R140, R157, R102, RZ ;  /* 0x000000669d8c7225 */ /* 0x000fc800078e00ff */
[----:B------:R-:W-:Y:S01]  /*5eff0*/  IMAD.WIDE.U32 R138, P3, R157, R109, R138 ;  /* 0x0000006d9d8a7225 */ /* 0x000fe2000786008a */
[----:B------:R-:W-:-:S03]  /*5f000*/  IADD3.X R168, PT, PT, R145, R65, R169, P2, P5 ;  /* 0x0000004191a87210 */ /* 0x000fc600017ea4a9 */
[----:B------:R-:W-:Y:S01]  /*5f010*/  IMAD.WIDE.U32 R146, R149, R8, RZ ;  /* 0x0000000895927225 */ /* 0x000fe200078e00ff */
[----:B------:R-:W-:-:S03]  /*5f020*/  IADD3 RZ, P6, PT, R141, R138, RZ ;  /* 0x0000008a8dff7210 */ /* 0x000fc60007fde0ff */
[----:B------:R-:W-:Y:S01]  /*5f030*/  IMAD.WIDE.U32 R160, R60, R136, RZ ;  /* 0x000000883ca07225 */ /* 0x000fe200078e00ff */
[----:B------:R-:W-:-:S03]  /*5f040*/  MOV R64, R139 ;  /* 0x0000008b00407202 */ /* 0x000fc60000000f00 */
[----:B------:R-:W-:Y:S01]  /*5f050*/  IMAD.WIDE.U32 R162, R148, R8, RZ ;  /* 0x0000000894a27225 */ /* 0x000fe200078e00ff */
[----:B------:R-:W-:-:S03]  /*5f060*/  IADD3 R143, P4, PT, R146, R140, RZ ;  /* 0x0000008c928f7210 */ /* 0x000fc60007f9e0ff */
[----:B------:R-:W-:Y:S01]  /*5f070*/  IMAD.X R65, RZ, RZ, RZ, P3 ;  /* 0x000000ffff417224 */ /* 0x000fe200018e06ff */
[----:B------:R-:W-:Y:S01]  /*5f080*/  IADD3 R57, PT, PT, R141, R57, RZ ;  /* 0x000000398d397210 */ /* 0x000fe20007ffe0ff */
[----:B------:R-:W-:-:S04]  /*5f090*/  IMAD.WIDE.U32 R164, R62, R8, RZ ;  /* 0x000000083ea47225 */ /* 0x000fc800078e00ff */
[C---:B------:R-:W-:Y:S02]  /*5f0a0*/  IMAD R137, R154.reuse, R108, R160 ;  /* 0x0000006c9a897224 */ /* 0x040fe400078e02a0 */
[----:B------:R-:W-:-:S04]  /*5f0b0*/  IMAD.WIDE.U32 R140, R154, R136, RZ ;  /* 0x000000889a8c7225 */ /* 0x000fc800078e00ff */
[----:B------:R-:W-:-:S04]  /*5f0c0*/  IMAD.WIDE.U32 R160, P1, R154, R108, R160 ;  /* 0x0000006c9aa07225 */ /* 0x000fc800078200a0 */
[----:B------:R-:W-:Y:S02]  /*5f0d0*/  IMAD R59, R157, R9, R162 ;  /* 0x000000099d3b7224 */ /* 0x000fe400078e02a2 */
[----:B------:R-:W-:Y:S01]  /*5f0e0*/  IMAD.WIDE.U32.X R64, R148, R109, R64, P6 ;  /* 0x0000006d94407225 */ /* 0x000fe200030e0440 */
[----:B------:R-:W-:-:S03]  /*5f0f0*/  IADD3 RZ, P2, PT, R141, R160, RZ ;  /* 0x000000a08dff7210 */ /* 0x000fc60007f5e0ff */
[----:B------:R-:W-:-:S04]  /*5f100*/  IMAD.WIDE.U32 R144, R157, R8, RZ ;  /* 0x000000089d907225 */ /* 0x000fc800078e00ff */
[----:B------:R-:W-:-:S04]  /*5f110*/  IMAD.WIDE.U32 R162, P6, R157, R9, R162 ;  /* 0x000000099da27225 */ /* 0x000fc800078c00a2 */
[----:B------:R-:W-:-:S04]  /*5f120*/  IMAD.WIDE.U32 R164, P3, R149, R9, R164 ;  /* 0x0000000995a47225 */ /* 0x000fc800078600a4 */
[----:B------:R-:W-:Y:S01]  /*5f130*/  IMAD.IADD R137, R141, 0x1, R137 ;  /* 0x000000018d897824 */ /* 0x000fe200078e0289 */
[----:B------:R-:W-:Y:S01]  /*5f140*/  IADD3.X R141, PT, PT, RZ, RZ, RZ, P1, !PT ;  /* 0x000000ffff8d7210 */ /* 0x000fe20000ffe4ff */
[C---:B------:R-:W-:Y:S01]  /*5f150*/  IMAD.IADD R59, R145.reuse, 0x1, R59 ;  /* 0x00000001913b7824 */ /* 0x040fe200078e023b */
[----:B------:R-:W-:Y:S01]  /*5f160*/  IADD3 RZ, P1, PT, R145, R162, RZ ;  /* 0x000000a291ff7210 */ /* 0x000fe20007f3e0ff */
[----:B------:R-:W-:Y:S01]  /*5f170*/  IMAD.X R145, RZ, RZ, RZ, P6 ;  /* 0x000000ffff917224 */ /* 0x000fe200030e06ff */
[----:B------:R-:W-:Y:S01]  /*5f180*/  IADD3 R156, P6, PT, R147, R164, RZ ;  /* 0x000000a4939c7210 */ /* 0x000fe20007fde0ff */
[----:B------:R-:W-:Y:S01]  /*5f190*/  IMAD.WIDE.U32 R158, R0, R149, RZ ;  /* 0x00000095009e7225 */ /* 0x000fe200078e00ff */
[----:B------:R-:W-:Y:S02]  /*5f1a0*/  IADD3 R143, P5, PT, R143, R140, RZ ;  /* 0x0000008c8f8f7210 */ /* 0x000fe40007fbe0ff */
[----:B------:R-:W-:Y:S01]  /*5f1b0*/  MOV R140, R161 ;  /* 0x000000a1008c7202 */ /* 0x000fe20000000f00 */
[----:B------:R-:W-:-:S04]  /*5f1c0*/  IMAD.WIDE.U32 R146, R10, R149, RZ ;  /* 0x000000950a927225 */ /* 0x000fc800078e00ff */
[----:B------:R-:W-:Y:S02]  /*5f1d0*/  IMAD.X R139, RZ, RZ, RZ, P3 ;  /* 0x000000ffff8b7224 */ /* 0x000fe400018e06ff */
[----:B------:R-:W-:Y:S02]  /*5f1e0*/  IMAD.MOV.U32 R138, RZ, RZ, R165 ;  /* 0x000000ffff8a7224 */ /* 0x000fe400078e00a5 */
[----:B------:R-:W-:Y:S01]  /*5f1f0*/  IMAD.WIDE.U32 R160, R60, R102, RZ ;  /* 0x000000663ca07225 */ /* 0x000fe200078e00ff */
[----:B------:R-:W-:-:S03]  /*5f200*/  IADD3 R199, P3, PT, R158, R144, RZ ;  /* 0x000000909ec77210 */ /* 0x000fc60007f7e0ff */
[----:B------:R-:W-:-:S04]  /*5f210*/  IMAD.WIDE.U32.X R138, R62, R9, R138, P6 ;  /* 0x000000093e8a7225 */ /* 0x000fc800030e048a */
[----:B------:R-:W-:Y:S02]  /*5f220*/  IMAD.MOV.U32 R144, RZ, RZ, R163 ;  /* 0x000000ffff907224 */ /* 0x000fe400078e00a3 */
[----:B------:R-:W-:-:S04]  /*5f230*/  IMAD.WIDE.U32 R146, P6, R62, R0, R146 ;  /* 0x000000003e927225 */ /* 0x000fc800078c0092 */
[----:B------:R-:W-:Y:S02]  /*5f240*/  IMAD R202, R154, R109, R160 ;  /* 0x0000006d9aca7224 */ /* 0x000fe400078e02a0 */
[----:B------:R-:W-:-:S04]  /*5f250*/  IMAD.WIDE.U32.X R140, R60, R108, R140, P2 ;  /* 0x0000006c3c8c7225 */ /* 0x000fc800010e048c */
[----:B------:R-:W-:-:S04]  /*5f260*/  IMAD.WIDE.U32 R162, R154, R102, RZ ;  /* 0x000000669aa27225 */ /* 0x000fc800078e00ff */
[----:B------:R-:W-:-:S04]  /*5f270*/  IMAD.WIDE.U32 R160, P2, R154, R109, R160 ;  /* 0x0000006d9aa07225 */ /* 0x000fc800078400a0 */
[----:B------:R-:W-:Y:S01]  /*5f280*/  IMAD.WIDE.U32.X R144, R148, R9, R144, P1 ;  /* 0x0000000994907225 */ /* 0x000fe200008e0490 */
[----:B------:R-:W-:Y:S02]  /*5f290*/  IADD3 R146, P1, PT, R159, R146, RZ ;  /* 0x000000929f927210 */ /* 0x000fe40007f3e0ff */
[----:B------:R-:W-:Y:S01]  /*5f2a0*/  IADD3.X R159, PT, PT, RZ, RZ, RZ, P6, !PT ;  /* 0x000000ffff9f7210 */ /* 0x000fe200037fe4ff */
[C---:B------:R-:W-:Y:S01]  /*5f2b0*/  IMAD.IADD R202, R163.reuse, 0x1, R202 ;  /* 0x00000001a3ca7824 */ /* 0x040fe200078e02ca */
[----:B------:R-:W-:Y:S01]  /*5f2c0*/  IADD3 RZ, P6, PT, R163, R160, RZ ;  /* 0x000000a0a3ff7210 */ /* 0x000fe20007fde0ff */
[----:B------:R-:W-:Y:S01]  /*5f2d0*/  IMAD.X R165, RZ, RZ, RZ, P2 ;  /* 0x000000ffffa57224 */ /* 0x000fe200010e06ff */
[----:B------:R-:W-:Y:S01]  /*5f2e0*/  MOV R164, R161 ;  /* 0x000000a100a47202 */ /* 0x000fe20000000f00 */
[----:B------:R-:W-:Y:S01]  /*5f2f0*/  IMAD.MOV.U32 R158, RZ, RZ, R147 ;  /* 0x000000ffff9e7224 */ /* 0x000fe200078e0093 */
[----:B------:R-:W-:Y:S02]  /*5f300*/  IADD3 R199, P2, PT, R199, R162, RZ ;  /* 0x000000a2c7c77210 */ /* 0x000fe40007f5e0ff */
[----:B------:R-:W-:-:S02]  /*5f310*/  IADD3.X R156, P4, PT, R156, R57, RZ, P4, !PT ;  /* 0x000000399c9c7210 */ /* 0x000fc4000279e4ff */
[----:B------:R-:W-:Y:S01]  /*5f320*/  IADD3.X R59, P3, PT, R146, R59, RZ, P3, !PT ;  /* 0x0000003b923b7210 */ /* 0x000fe20001f7e4ff */
[----:B------:R-:W-:Y:S01]  /*5f330*/  IMAD.WIDE.U32.X R158, R62, R10, R158, P1 ;  /* 0x0000000a3e9e7225 */ /* 0x000fe200008e049e */
[----:B------:R-:W-:Y:S02]  /*5f340*/  IADD3.X R137, P5, PT, R156, R137, RZ, P5, !PT ;  /* 0x000000899c897210 */ /* 0x000fe40002fbe4ff */
[----:B------:R-:W-:Y:S01]  /*5f350*/  IADD3.X R202, P2, PT, R59, R202, RZ, P2, !PT ;  /* 0x000000ca3bca7210 */ /* 0x000fe2000175e4ff */
[----:B------:R-:W-:Y:S01]  /*5f360*/  IMAD.WIDE.U32.X R164, R60, R109, R164, P6 ;  /* 0x0000006d3ca47225 */ /* 0x000fe200030e04a4 */
[----:B------:R-:W-:-:S03]  /*5f370*/  IADD3.X R169, P4, P5, R140, R64, R138, P5, P4 ;  /* 0x000000408ca97210 */ /* 0x000fc60002d8848a */
[----:B------:R-:W-:Y:S01]  /*5f380*/  IMAD.WIDE.U32 R166, R233, R149, RZ ;  /* 0x00000095e9a67225 */ /* 0x000fe200078e00ff */
[----:B------:R-:W-:-:S03]  /*5f390*/  IADD3.X R156, P2, P3, R164, R144, R158, P2, P3 ;  /* 0x00000090a49c7210 */ /* 0x000fc6000134649e */
[----:B------:R-:W-:Y:S01]  /*5f3a0*/  IMAD.WIDE.U32 R160, R10, R157, RZ ;  /* 0x0000009d0aa07225 */ /* 0x000fe200078e00ff */
[----:B------:R-:W-:Y:S02]  /*5f3b0*/  IADD3.X R170, PT, PT, R141, R65, R139, P4, P5 ;  /* 0x000000418daa7210 */ /* 0x000fe400027ea48b */
[----:B------:R-:W-:Y:S01]  /*5f3c0*/  IADD3.X R194, PT, PT, R165, R145, R159, P2, P3 ;  /* 0x00000091a5c27210 */ /* 0x000fe200017e649f */
[----:B------:R-:W-:Y:S02]  /*5f3d0*/  IMAD R57, R148, R0, R160 ;  /* 0x0000000094397224 */ /* 0x000fe400078e02a0 */
[----:B------:R-:W-:-:S04]  /*5f3e0*/  IMAD.WIDE.U32 R166, P6, R62, R2, R166 ;  /* 0x000000023ea67225 */ /* 0x000fc800078c00a6 */
[----:B------:R-:W-:-:S04]  /*5f3f0*/  IMAD.WIDE.U32 R146, R0, R157, RZ ;  /* 0x0000009d00927225 */ /* 0x000fc800078e00ff */
[----:B------:R-:W-:-:S04]  /*5f400*/  IMAD.WIDE.U32 R160, P1, R148, R0, R160 ;  /* 0x0000000094a07225 */ /* 0x000fc800078200a0 */
[----:B------:R-:W-:-:S04]  /*5f410*/  IMAD.WIDE.U32 R64, R233, R157, RZ ;  /* 0x0000009de9407225 */ /* 0x000fc800078e00ff */
[----:B------:R-:W-:Y:S01]  /*5f420*/  IMAD.WIDE.U32 R158, R60, R8, RZ ;  /* 0x000000083c9e7225 */ /* 0x000fe200078e00ff */
[----:B------:R-:W-:-:S03]  /*5f430*/  IADD3.X R175, PT, PT, RZ, RZ, RZ, P6, !PT ;  /* 0x000000ffffaf7210 */ /* 0x000fc600037fe4ff */
[----:B------:R-:W-:Y:S01]  /*5f440*/  IMAD.WIDE.U32 R138, R224, R149, RZ ;  /* 0x00000095e08a7225 */ /* 0x000fe200078e00ff */
[----:B------:R-:W-:-:S03]  /*5f450*/  IADD3 RZ, P6, PT, R147, R160, RZ ;  /* 0x000000a093ff7210 */ /* 0x000fc60007fde0ff */
[----:B------:R-:W-:-:S04]  /*5f460*/  IMAD.WIDE.U32 R162, R2, R149, RZ ;  /* 0x0000009502a27225 */ /* 0x000fc800078e00ff */
[----:B------:R-:W-:Y:S02]  /*5f470*/  IMAD R165, R154, R9, R158 ;  /* 0x000000099aa57224 */ /* 0x000fe400078e029e */
[----:B------:R-:W-:Y:S01]  /*5f480*/  IMAD.X R173, RZ, RZ, RZ, P1 ;  /* 0x000000ffffad7224 */ /* 0x000fe200008e06ff */
[----:B------:R-:W-:Y:S01]  /*5f490*/  IADD3 R188, P1, PT, R162, R146, RZ ;  /* 0x00000092a2bc7210 */ /* 0x000fe20007f3e0ff */
[----:B------:R-:W-:Y:S02]  /*5f4a0*/  IMAD.MOV.U32 R172, RZ, RZ, R161 ;  /* 0x000000ffffac7224 */ /* 0x000fe400078e00a1 */
[----:B------:R-:W-:-:S04]  /*5f4b0*/  IMAD.WIDE.U32 R140, R154, R8, RZ ;  /* 0x000000089a8c7225 */ /* 0x000fc800078e00ff */
[CCC-:B------:R-:W-:Y:S02]  /*5f4c0*/  IMAD R59, R148.reuse, R2.reuse, R64.reuse ;  /* 0x00000002943b7224 */ /* 0x1c0fe400078e0240 */
[----:B------:R-:W-:-:S04]  /*5f4d0*/  IMAD.WIDE.U32 R144, P5, R148, R2, R64 ;  /* 0x0000000294907225 */ /* 0x000fc800078a0040 */
[----:B------:R-:W-:-:S04]  /*5f4e0*/  IMAD.WIDE.U32 R158, P2, R154, R9, R158 ;  /* 0x000000099a9e7225 */ /* 0x000fc8000784009e */
[----:B------:R-:W-:Y:S02]  /*5f4f0*/  IMAD.IADD R57, R147, 0x1, R57 ;  /* 0x0000000193397824 */ /* 0x000fe400078e0239 */
[----:B------:R-:W-:Y:S01]  /*5f500*/  IMAD.WIDE.U32 R64, P3, R62, R226, R138 ;  /* 0x000000e23e407225 */ /* 0x000fe2000786008a */
[----:B------:R-:W-:-:S03]  /*5f510*/  IADD3 R162, P4, PT, R163, R166, RZ ;  /* 0x000000a6a3a27210 */ /* 0x000fc60007f9e0ff */
[----:B------:R-:W-:Y:S01]  /*5f520*/  IMAD.WIDE.U32 R146, R2, R157, RZ ;  /* 0x0000009d02927225 */ /* 0x000fe200078e00ff */
[----:B------:R-:W-:-:S03]  /*5f530*/  IADD3 R165, PT, PT, R141, R165, RZ ;  /* 0x000000a58da57210 */ /* 0x000fc60007ffe0ff */
[----:B------:R-:W-:Y:S01]  /*5f540*/  IMAD.WIDE.U32 R138, R226, R149, RZ ;  /* 0x00000095e28a7225 */ /* 0x000fe200078e00ff */
[----:B------:R-:W-:-:S03]  /*5f550*/  IADD3 R59, PT, PT, R147, R59, RZ ;  /* 0x0000003b933b7210 */ /* 0x000fc60007ffe0ff */
[----:B------:R-:W-:Y:S01]  /*5f560*/  IMAD.WIDE.U32.X R172, R148, R10, R172, P6 ;  /* 0x0000000a94ac7225 */ /* 0x000fe200030e04ac */
[----:B------:R-:W-:-:S03]  /*5f570*/  IADD3 RZ, P6, PT, R141, R158, RZ ;  /* 0x0000009e8dff7210 */ /* 0x000fc60007fde0ff */
[----:B------:R-:W-:Y:S02]  /*5f580*/  IMAD.MOV.U32 R174, RZ, RZ, R167 ;  /* 0x000000ffffae7224 */ /* 0x000fe400078e00a7 */
[----:B------:R-:W-:Y:S01]  /*5f590*/  IMAD.X R179, RZ, RZ, RZ, P2 ;  /* 0x000000ffffb37224 */ /* 0x000fe200010e06ff */
[----:B------:R-:W-:Y:S01]  /*5f5a0*/  IADD3 R196, P2, PT, R138, R146, RZ ;  /* 0x000000928ac47210 */ /* 0x000fe20007f5e0ff */
[----:B------:R-:W-:Y:S01]  /*5f5b0*/  IMAD.X R141, RZ, RZ, RZ, P5 ;  /* 0x000000ffff8d7224 */ /* 0x000fe200028e06ff */
[----:B------:R-:W-:Y:S01]  /*5f5c0*/  IADD3 RZ, P5, PT, R147, R144, RZ ;  /* 0x0000009093ff7210 */ /* 0x000fe20007fbe0ff */
[----:B------:R-:W-:-:S04]  /*5f5d0*/  IMAD.WIDE.U32 R146, R10, R154, RZ ;  /* 0x0000009a0a927225 */ /* 0x000fc800078e00ff */
[----:B------:R-:W-:Y:S02]  /*5f5e0*/  IMAD.MOV.U32 R178, RZ, RZ, R159 ;  /* 0x000000ffffb27224 */ /* 0x000fe400078e009f */
[----:B------:R-:W-:Y:S01]  /*5f5f0*/  IMAD.WIDE.U32.X R174, R62, R233, R174, P4 ;  /* 0x000000e93eae7225 */ /* 0x000fe200020e04ae */
[----:B------:R-:W-:-:S03]  /*5f600*/  IADD3 R188, P4, PT, R188, R140, RZ ;  /* 0x0000008cbcbc7210 */ /* 0x000fc60007f9e0ff */
[----:B------:R-:W-:Y:S02]  /*5f610*/  IMAD.MOV.U32 R140, RZ, RZ, R145 ;  /* 0x000000ffff8c7224 */ /* 0x000fe400078e0091 */
[C---:B------:R-:W-:Y:S02]  /*5f620*/  IMAD R2, R60.reuse, R0, R146 ;  /* 0x000000003c027224 */ /* 0x040fe400078e0292 */
[----:B------:R-:W-:-:S04]  /*5f630*/  IMAD.WIDE.U32.X R178, R60, R9, R178, P6 ;  /* 0x000000093cb27225 */ /* 0x000fc800030e04b2 */
[----:B------:R-:W-:-:S04]  /*5f640*/  IMAD.WIDE.U32 R158, R0, R154, RZ ;  /* 0x0000009a009e7225 */ /* 0x000fc800078e00ff */
[----:B------:R-:W-:Y:S01]  /*5f650*/  IMAD.WIDE.U32 R146, P6, R60, R0, R146 ;  /* 0x000000003c927225 */ /* 0x000fe200078c0092 */
[----:B------:R-:W-:-:S03]  /*5f660*/  MOV R138, R65 ;  /* 0x00000041008a7202 */ /* 0x000fc60000000f00 */
[----:B------:R-:W-:Y:S01]  /*5f670*/  IMAD.WIDE.U32.X R144, R148, R233, R140, P5 ;  /* 0x000000e994907225 */ /* 0x000fe200028e048c */
[----:B------:R-:W-:Y:S02]  /*5f680*/  IADD3 R64, P5, PT, R139, R64, RZ ;  /* 0x000000408b407210 */ /* 0x000fe40007fbe0ff */
[C---:B------:R-:W-:Y:S01]  /*5f690*/  IADD3 R2, PT, PT, R159.reuse, R2, RZ ;  /* 0x000000029f027210 */ /* 0x040fe20007ffe0ff */
[----:B------:R-:W-:Y:S01]  /*5f6a0*/  IMAD.X R139, RZ, RZ, RZ, P3 ;  /* 0x000000ffff8b7224 */ /* 0x000fe200018e06ff */
[----:B------:R-:W-:Y:S01]  /*5f6b0*/  IADD3 RZ, P3, PT, R159, R146, RZ ;  /* 0x000000929fff7210 */ /* 0x000fe20007f7e0ff */
[----:B------:R-:W-:Y:S01]  /*5f6c0*/  IMAD.X R159, RZ, RZ, RZ, P6 ;  /* 0x000000ffff9f7224 */ /* 0x000fe200030e06ff */
[----:B------:R-:W-:Y:S01]  /*5f6d0*/  IADD3 R196, P6, PT, R196, R158, RZ ;  /* 0x0000009ec4c47210 */ /* 0x000fe20007fde0ff */
[----:B------:R-:W-:Y:S01]  /*5f6e0*/  IMAD.MOV.U32 R158, RZ, RZ, R147 ;  /* 0x000000ffff9e7224 */ /* 0x000fe200078e0093 */
[----:B------:R-:W-:Y:S01]  /*5f6f0*/  IADD3.X R59, P2, PT, R64, R59, RZ, P2, !PT ;  /* 0x0000003b403b7210 */ /* 0x000fe2000175e4ff */
[----:B------:R-:W-:Y:S01]  /*5f700*/  IMAD.WIDE.U32.X R146, R62, R224, R138, P5 ;  /* 0x000000e03e927225 */ /* 0x000fe200028e048a */
[----:B------:R-:W-:-:S03]  /*5f710*/  IADD3.X R57, P1, PT, R162, R57, RZ, P1, !PT ;  /* 0x00000039a2397210 */ /* 0x000fc60000f3e4ff */
[----:B------:R-:W-:Y:S01]  /*5f720*/  IMAD.WIDE.U32 R138, R232, 0x13, RZ ;  /* 0x00000013e88a7825 */ /* 0x000fe200078e00ff */
[----:B------:R-:W-:-:S03]  /*5f730*/  IADD3.X R200, P6, PT, R59, R2, RZ, P6, !PT ;  /* 0x000000023bc87210 */ /* 0x000fc600037de4ff */
[----:B------:R-:W-:-:S04]  /*5f740*/  IMAD.WIDE.U32.X R158, R60, R10, R158, P3 ;  /* 0x0000000a3c9e7225 */ /* 0x000fc800018e049e */
[----:B------:R-:W-:Y:S01]  /*5f750*/  IMAD R2, R239, 0x13, RZ ;  /* 0x00000013ef027824 */ /* 0x000fe200078e02ff */
[----:B------:R-:W-:Y:S01]  /*5f760*/  IADD3.X R165, P4, PT, R57, R165, RZ, P4, !PT ;  /* 0x000000a539a57210 */ /* 0x000fe2000279e4ff */
[----:B------:R-:W-:Y:S01]  /*5f770*/  IMAD.WIDE.U32 R140, R4, 0x13, RZ ;  /* 0x00000013048c7825 */ /* 0x000fe200078e00ff */
[----:B------:R-:W-:-:S03]  /*5f780*/  IADD3.X R201, P2, P6, R158, R144, R146, P6, P2 ;  /* 0x000000909ec97210 */ /* 0x000fc60003644492 */
[----:B------:R-:W-:-:S04]  /*5f790*/  IMAD.WIDE.U32 R64, R148, R138, RZ ;  /* 0x0000008a94407225 */ /* 0x000fc800078e00ff */
[----:B------:R-:W-:Y:S02]  /*5f7a0*/  IMAD.IADD R2, R139, 0x1, R2 ;  /* 0x000000018b027824 */ /* 0x000fe400078e0202 */
[----:B------:R-:W-:Y:S01]  /*5f7b0*/  IMAD R57, R225, 0x13, RZ ;  /* 0x00000013e1397824 */ /* 0x000fe200078e02ff */
[----:B------:R-:W-:Y:S01]  /*5f7c0*/  IADD3.X R197, PT, PT, R159, R145, R147, P2, P6 ;  /* 0x000000919fc57210 */ /* 0x000fe200017ec493 */
[C---:B------:R-:W-:Y:S02]  /*5f7d0*/  IMAD R59, R157.reuse, R2, R64 ;  /* 0x000000029d3b7224 */ /* 0x040fe400078e0240 */
[----:B------:R-:W-:Y:S01]  /*5f7e0*/  IMAD.WIDE.U32 R146, R157, R138, RZ ;  /* 0x0000008a9d927225 */ /* 0x000fe200078e00ff */
[----:B------:R-:W-:-:S03]  /*5f7f0*/  IADD3 R57, PT, PT, R141, R57, RZ ;  /* 0x000000398d397210 */ /* 0x000fc60007ffe0ff */
[----:B------:R-:W-:-:S04]  /*5f800*/  IMAD.WIDE.U32 R160, R60, R140, RZ ;  /* 0x0000008c3ca07225 */ /* 0x000fc800078e00ff */
[----:B------:R-:W-:-:S04]  /*5f810*/  IMAD.WIDE.U32 R64, P5, R157, R2, R64 ;  /* 0x000000029d407225 */ /* 0x000fc800078a0040 */
[----:B------:R-:W-:Y:S01]  /*5f820*/  IMAD.WIDE.U32 R144, R149, R104, RZ ;  /* 0x0000006895907225 */ /* 0x000fe200078e00ff */
[C---:B------:R-:W-:Y:S02]  /*5f830*/  IADD3 RZ, P3, PT, R147.reuse, R64, RZ ;  /* 0x0000004093ff7210 */ /* 0x040fe40007f7e0ff */
[----:B------:R-:W-:Y:S01]  /*5f840*/  IADD3.X R164, P1, P4, R178, R172, R174, P4, P1 ;  /* 0x000000acb2a47210 */ /* 0x000fe200024224ae */
[----:B------:R-:W-:Y:S01]  /*5f850*/  IMAD.IADD R59, R147, 0x1, R59 ;  /* 0x00000001933b7824 */ /* 0x000fe200078e023b */
[----:B------:R-:W-:Y:S01]  /*5f860*/  IADD3 R195, P2, PT, R144, R146, RZ ;  /* 0x0000009290c37210 */ /* 0x000fe20007f5e0ff */
[----:B------:R-:W-:-:S04]  /*5f870*/  IMAD.WIDE.U32 R158, R154, R140, RZ ;  /* 0x0000008c9a9e7225 */ /* 0x000fc800078e00ff */
[CCC-:B------:R-:W-:Y:S02]  /*5f880*/  IMAD R181, R154.reuse, R57.reuse, R160.reuse ;  /* 0x000000399ab57224 */ /* 0x1c0fe400078e02a0 */
[----:B------:R-:W-:Y:S01]  /*5f890*/  IMAD.WIDE.U32 R146, P6, R154, R57, R160 ;  /* 0x000000399a927225 */ /* 0x000fe200078c00a0 */
[----:B------:R-:W-:-:S03]  /*5f8a0*/  IADD3.X R178, PT, PT, R179, R173, R175, P1, P4 ;  /* 0x000000adb3b27210 */ /* 0x000fc60000fe84af */
[----:B------:R-:W-:Y:S01]  /*5f8b0*/  IMAD.WIDE.U32 R160, R62, R104, RZ ;  /* 0x000000683ea07225 */ /* 0x000fe200078e00ff */
[----:B------:R-:W-:-:S03]  /*5f8c0*/  IADD3 RZ, P4, PT, R159, R146, RZ ;  /* 0x000000929fff7210 */ /* 0x000fc60007f9e0ff */
[----:B------:R-:W-:Y:S01]  /*5f8d0*/  IMAD.IADD R181, R159, 0x1, R181 ;  /* 0x000000019fb57824 */ /* 0x000fe200078e02b5 */
[----:B------:R-:W-:Y:S01]  /*5f8e0*/  IADD3.X R159, PT, PT, RZ, RZ, RZ, P5, !PT ;  /* 0x000000ffff9f7210 */ /* 0x000fe20002ffe4ff */
        /* <DEDUP_REMOVED lines=18> */
[----:B------:R-:W-:-:S04]  /*5fa10*/  IMAD.WIDE.U32 R64, P3, R149, R7, R64 ;  /* 0x0000000795407225 */ /* 0x000fc80007860040 */
[----:B------:R-:W-:Y:S01]  /*5fa20*/  IMAD.WIDE.U32 R146, R157, R104, RZ ;  /* 0x000000689d927225 */ /* 0x000fe200078e00ff */
[----:B------:R-:W-:-:S03]  /*5fa30*/  IADD3 R189, P4, PT, R145, R64, RZ ;  /* 0x0000004091bd7210 */ /* 0x000fc60007f9e0ff */
[CCC-:B------:R-:W-:Y:S01]  /*5fa40*/  IMAD R59, R157.reuse, R107.reuse, R158.reuse ;  /* 0x0000006b9d3b7224 */ /* 0x1c0fe200078e029e */
[----:B------:R-:W-:Y:S01]  /*5fa50*/  IADD3 R191, P1, PT, R144, R146, RZ ;  /* 0x0000009290bf7210 */ /* 0x000fe20007f3e0ff */
[----:B------:R-:W-:-:S03]  /*5fa60*/  IMAD.WIDE.U32 R144, P2, R157, R107, R158 ;  /* 0x0000006b9d907225 */ /* 0x000fc6000784009e */
[C---:B------:R-:W-:Y:S01]  /*5fa70*/  IADD3 R59, PT, PT, R147.reuse, R59, RZ ;  /* 0x0000003b933b7210 */ /* 0x040fe20007ffe0ff */
[----:B------:R-:W-:Y:S01]  /*5fa80*/  IMAD.WIDE.U32 R158, R60, R138, RZ ;  /* 0x0000008a3c9e7225 */ /* 0x000fe200078e00ff */
[----:B------:R-:W-:Y:S02]  /*5fa90*/  IADD3 RZ, P5, PT, R147, R144, RZ ;  /* 0x0000009093ff7210 */ /* 0x000fe40007fbe0ff */
[----:B------:R-:W-:Y:S01]  /*5faa0*/  IADD3.X R189, P1, PT, R189, R59, RZ, P1, !PT ;  /* 0x0000003bbdbd7210 */ /* 0x000fe20000f3e4ff */
[C---:B------:R-:W-:Y:S02]  /*5fab0*/  IMAD R59, R154.reuse, R2, R158 ;  /* 0x000000029a3b7224 */ /* 0x040fe400078e029e */
[----:B------:R-:W-:-:S04]  /*5fac0*/  IMAD.WIDE.U32 R146, R154, R138, RZ ;  /* 0x0000008a9a927225 */ /* 0x000fc800078e00ff */
[----:B------:R-:W-:Y:S01]  /*5fad0*/  IMAD.WIDE.U32 R158, P6, R154, R2, R158 ;  /* 0x000000029a9e7225 */ /* 0x000fe200078c009e */
[----:B------:R-:W-:Y:S02]  /*5fae0*/  IADD3.X R163, PT, PT, RZ, RZ, RZ, P3, !PT ;  /* 0x000000ffffa37210 */ /* 0x000fe40001ffe4ff */
[----:B------:R-:W-:Y:S01]  /*5faf0*/  MOV R162, R65 ;  /* 0x0000004100a27202 */ /* 0x000fe20000000f00 */
[----:B------:R-:W-:Y:S01]  /*5fb00*/  IMAD.MOV.U32 R160, RZ, RZ, R145 ;  /* 0x000000ffffa07224 */ /* 0x000fe200078e0091 */
[C---:B------:R-:W-:Y:S01]  /*5fb10*/  IADD3 RZ, P3, PT, R147.reuse, R158, RZ ;  /* 0x0000009e93ff7210 */ /* 0x040fe20007f7e0ff */
[----:B------:R-:W-:Y:S02]  /*5fb20*/  IMAD.IADD R59, R147, 0x1, R59 ;  /* 0x00000001933b7824 */ /* 0x000fe400078e023b */
[----:B------:R-:W-:Y:S01]  /*5fb30*/  IMAD.X R161, RZ, RZ, RZ, P2 ;  /* 0x000000ffffa17224 */ /* 0x000fe200010e06ff */
[----:B------:R-:W-:Y:S01]  /*5fb40*/  IADD3 R191, P2, PT, R191, R146, RZ ;  /* 0x00000092bfbf7210 */ /* 0x000fe20007f5e0ff */
[----:B------:R-:W-:-:S02]  /*5fb50*/  IMAD.X R145, RZ, RZ, RZ, P6 ;  /* 0x000000ffff917224 */ /* 0x000fc400030e06ff */
        /* <DEDUP_REMOVED lines=10> */
[----:B------:R-:W-:-:S05]  /*5fc00*/  IMAD.WIDE.U32 R144, R3, R149, RZ ;  /* 0x0000009503907225 */ /* 0x000fca00078e00ff */
[----:B------:R-:W-:Y:S02]  /*5fc10*/  IADD3 R190, P4, PT, R145, R64, RZ ;  /* 0x0000004091be7210 */ /* 0x000fe40007f9e0ff */
[----:B------:R-:W-:Y:S01]  /*5fc20*/  IADD3 R184, P1, PT, R144, R146, RZ ;  /* 0x0000009290b87210 */ /* 0x000fe20007f3e0ff */
[----:B------:R-:W-:-:S04]  /*5fc30*/  IMAD.WIDE.U32 R144, R148, R6, RZ ;  /* 0x0000000694907225 */ /* 0x000fc800078e00ff */
[CCC-:B------:R-:W-:Y:S02]  /*5fc40*/  IMAD R59, R157.reuse, R7.reuse, R144.reuse ;  /* 0x000000079d3b7224 */ /* 0x1c0fe400078e0290 */
[----:B------:R-:W-:-:S04]  /*5fc50*/  IMAD.WIDE.U32 R144, P2, R157, R7, R144 ;  /* 0x000000079d907225 */ /* 0x000fc80007840090 */
[C---:B------:R-:W-:Y:S02]  /*5fc60*/  IMAD.IADD R59, R147.reuse, 0x1, R59 ;  /* 0x00000001933b7824 */ /* 0x040fe400078e023b */
[----:B------:R-:W-:Y:S01]  /*5fc70*/  IMAD.WIDE.U32 R158, R60, R104, RZ ;  /* 0x000000683c9e7225 */ /* 0x000fe200078e00ff */
[----:B------:R-:W-:Y:S02]  /*5fc80*/  IADD3 RZ, P5, PT, R147, R144, RZ ;  /* 0x0000009093ff7210 */ /* 0x000fe40007fbe0ff */
[----:B------:R-:W-:Y:S01]  /*5fc90*/  IADD3.X R190, P1, PT, R190, R59, RZ, P1, !PT ;  /* 0x0000003bbebe7210 */ /* 0x000fe20000f3e4ff */
[C---:B------:R-:W-:Y:S02]  /*5fca0*/  IMAD R59, R154.reuse, R107, R158 ;  /* 0x0000006b9a3b7224 */ /* 0x040fe400078e029e */
[----:B------:R-:W-:-:S04]  /*5fcb0*/  IMAD.WIDE.U32 R146, R154, R104, RZ ;  /* 0x000000689a927225 */ /* 0x000fc800078e00ff */
[----:B------:R-:W-:Y:S01]  /*5fcc0*/  IMAD.WIDE.U32 R158, P6, R154, R107, R158 ;  /* 0x0000006b9a9e7225 */ /* 0x000fe200078c009e */
[----:B------:R-:W-:-:S03]  /*5fcd0*/  MOV R160, R145 ;  /* 0x0000009100a07202 */ /* 0x000fc60000000f00 */
[----:B------:R-:W-:Y:S01]  /*5fce0*/  IMAD.X R163, RZ, RZ, RZ, P3 ;  /* 0x000000ffffa37224 */ /* 0x000fe200018e06ff */
[C---:B------:R-:W-:Y:S01]  /*5fcf0*/  IADD3 RZ, P3, PT, R147.reuse, R158, RZ ;  /* 0x0000009e93ff7210 */ /* 0x040fe20007f7e0ff */
[----:B------:R-:W-:Y:S01]  /*5fd00*/  IMAD.X R161, RZ, RZ, RZ, P2 ;  /* 0x000000ffffa17224 */ /* 0x000fe200010e06ff */
[----:B------:R-:W-:Y:S01]  /*5fd10*/  MOV R144, R159 ;  /* 0x0000009f00907202 */ /* 0x000fe20000000f00 */
[----:B------:R-:W-:Y:S01]  /*5fd20*/  IMAD.X R145, RZ, RZ, RZ, P6 ;  /* 0x000000ffff917224 */ /* 0x000fe200030e06ff */
[----:B------:R-:W-:Y:S01]  /*5fd30*/  IADD3 R59, PT, PT, R147, R59, RZ ;  /* 0x0000003b933b7210 */ /* 0x000fe20007ffe0ff */
[----:B------:R-:W-:Y:S01]  /*5fd40*/  IMAD.MOV.U32 R162, RZ, RZ, R65 ;  /* 0x000000ffffa27224 */ /* 0x000fe200078e0041 */
[----:B------:R-:W-:Y:S01]  /*5fd50*/  IADD3 R184, P2, PT, R184, R146, RZ ;  /* 0x00000092b8b87210 */ /* 0x000fe20007f5e0ff */
[----:B------:R-:W-:-:S03]  /*5fd60*/  IMAD.WIDE.U32.X R160, R148, R7, R160, P5 ;  /* 0x0000000794a07225 */ /* 0x000fc600028e04a0 */
[----:B------:R-:W-:Y:S01]  /*5fd70*/  IADD3.X R190, P2, PT, R190, R59, RZ, P2, !PT ;  /* 0x0000003bbebe7210 */ /* 0x000fe2000175e4ff */
[----:B------:R-:W-:-:S04]  /*5fd80*/  IMAD.WIDE.U32.X R162, R62, R5, R162, P4 ;  /* 0x000000053ea27225 */ /* 0x000fc800020e04a2 */
[----:B------:R-:W-:-:S03]  /*5fd90*/  IMAD.WIDE.U32.X R144, R60, R107, R144, P3 ;  /* 0x0000006b3c907225 */ /* 0x000fc600018e0490 */
[----:B------:R-:W-:-:S04]  /*5fda0*/  IADD3.X R187, P1, P2, R144, R160, R162, P2, P1 ;  /* 0x000000a090bb7210 */ /* 0x000fc800012224a2 */
[----:B------:R-:W-:Y:S02]  /*5fdb0*/  IADD3.X R180, PT, PT, R145, R161, R163, P1, P2 ;  /* 0x000000a191b47210 */ /* 0x000fe40000fe44a3 */
[----:B------:R-:W-:Y:S01]  /*5fdc0*/  IADD3 R59, P1, PT, -R151, -0x2, RZ ;  /* 0xfffffffe973b7810 */ /* 0x000fe20007f3e1ff */
[----:B------:R-:W-:-:S03]  /*5fdd0*/  IMAD.WIDE.U32 R144, R0, 0x13, RZ ;  /* 0x0000001300907825 */ /* 0x000fc600078e00ff */
[----:B------:R-:W-:Y:S01]  /*5fde0*/  IADD3.X R64, PT, PT, ~R61, 0xfffff, RZ, P1, !PT ;  /* 0x000fffff3d407810 */ /* 0x000fe20000ffe5ff */
[----:B------:R-:W-:-:S03]  /*5fdf0*/  IMAD R10, R10, 0x13, RZ ;  /* 0x000000130a0a7824 */ /* 0x000fc600078e02ff */
[----:B------:R-:W-:Y:S01]  /*5fe00*/  SEL R61, R64, R61, !P0 ;  /* 0x0000003d403d7207 */ /* 0x000fe20004000000 */
[----:B------:R-:W-:Y:S01]  /*5fe10*/  IMAD.IADD R0, R145, 0x1, R10 ;  /* 0x0000000191007824 */ /* 0x000fe200078e020a */
[----:B------:R-:W-:-:S03]  /*5fe20*/  SEL R59, R59, R151, !P0 ;  /* 0x000000973b3b7207 */ /* 0x000fc60004000000 */
[----:B------:R-:W-:-:S04]  /*5fe30*/  IMAD.WIDE.U32 R146, R61, R144, RZ ;  /* 0x000000903d927225 */ /* 0x000fc800078e00ff */
[C---:B------:R-:W-:Y:S02]  /*5fe40*/  IMAD R10, R59.reuse, R0, R146 ;  /* 0x000000003b0a7224 */ /* 0x040fe400078e0292 */
[----:B------:R-:W-:-:S04]  /*5fe50*/  IMAD.WIDE.U32 R64, R59, R144, RZ ;  /* 0x000000903b407225 */ /* 0x000fc800078e00ff */
[----:B------:R-:W-:Y:S01]  /*5fe60*/  IMAD.WIDE.U32 R146, P2, R59, R0, R146 ;  /* 0x000000003b927225 */ /* 0x000fe20007840092 */
[----:B------:R-:W-:-:S03]  /*5fe70*/  IADD3 R153, P1, PT, R153, R64, RZ ;  /* 0x0000004099997210 */ /* 0x000fc60007f3e0ff */
[C---:B------:R-:W-:Y:S01]  /*5fe80*/  IMAD.IADD R10, R65.reuse, 0x1, R10 ;  /* 0x00000001410a7824 */ /* 0x040fe200078e020a */
[----:B------:R-:W-:-:S04]  /*5fe90*/  IADD3 RZ, P3, PT, R65, R146, RZ ;  /* 0x0000009241ff7210 */ /* 0x000fc80007f7e0ff */
[----:B------:R-:W-:Y:S02]  /*5fea0*/  IADD3.X R65, P1, PT, R155, R10, RZ, P1, !PT ;  /* 0x0000000a9b417210 */ /* 0x000fe40000f3e4ff */
[----:B------:R-:W-:Y:S01]  /*5feb0*/  IADD3 R10, P4, PT, -R63, -0x2, RZ ;  /* 0xfffffffe3f0a7810 */ /* 0x000fe20007f9e1ff */
[----:B------:R-:W-:-:S03]  /*5fec0*/  IMAD.WIDE.U32 R158, R8, 0x13, RZ ;  /* 0x00000013089e7825 */ /* 0x000fc600078e00ff */
[----:B------:R-:W-:Y:S02]  /*5fed0*/  IADD3.X R64, PT, PT, ~R58, 0xfffff, RZ, P4, !PT ;  /* 0x000fffff3a407810 */ /* 0x000fe400027fe5ff */
[----:B------:R-:W-:Y:S01]  /*5fee0*/  SEL R63, R10, R63, !P0 ;  /* 0x0000003f0a3f7207 */ /* 0x000fe20004000000 */
[----:B------:R-:W-:Y:S01]  /*5fef0*/  IMAD R10, R9, 0x13, RZ ;  /* 0x00000013090a7824 */ /* 0x000fe200078e02ff */
[----:B------:R-:W-:-:S04]  /*5ff00*/  SEL R64, R64, R58, !P0 ;  /* 0x0000003a40407207 */ /* 0x000fc80004000000 */
[----:B------:R-:W-:Y:S01]  /*5ff10*/  IADD3 R10, PT, PT, R159, R10, RZ ;  /* 0x0000000a9f0a7210 */ /* 0x000fe20007ffe0ff */
[----:B------:R-:W-:-:S04]  /*5ff20*/  IMAD.WIDE.U32 R160, R64, R158, RZ ;  /* 0x0000009e40a07225 */ /* 0x000fc800078e00ff */
[C---:B------:R-:W-:Y:S02]  /*5ff30*/  IMAD R58, R63.reuse, R10, R160 ;  /* 0x0000000a3f3a7224 */ /* 0x040fe400078e02a0 */
[----:B------:R-:W-:-:S04]  /*5ff40*/  IMAD.WIDE.U32 R158, R63, R158, RZ ;  /* 0x0000009e3f9e7225 */ /* 0x000fc800078e00ff */
[----:B------:R-:W-:-:S03]  /*5ff50*/  IMAD.WIDE.U32 R160, P4, R63, R10, R160 ;  /* 0x0000000a3fa07225 */ /* 0x000fc600078800a0 */
[C---:B------:R-:W-:Y:S01]  /*5ff60*/  IADD3 RZ, P5, PT, R159.reuse, R160, RZ ;  /* 0x000000a09fff7210 */ /* 0x040fe20007fbe0ff */
[----:B------:R-:W-:Y:S01]  /*5ff70*/  IMAD.IADD R58, R159, 0x1, R58 ;  /* 0x000000019f3a7824 */ /* 0x000fe200078e023a */
[----:B------:R-:W-:Y:S01]  /*5ff80*/  IADD3 R160, P0, PT, R153, R158, RZ ;  /* 0x0000009e99a07210 */ /* 0x000fe20007f1e0ff */
[----:B------:R-:W-:Y:S01]  /*5ff90*/  IMAD.X R159, RZ, RZ, RZ, P4 ;  /* 0x000000ffff9f7224 */ /* 0x000fe200020e06ff */
[----:B------:R-:W-:Y:S01]  /*5ffa0*/  MOV R158, R161 ;  /* 0x000000a1009e7202 */ /* 0x000fe20000000f00 */
[----:B------:R-:W-:Y:S02]  /*5ffb0*/  IMAD.X R163, RZ, RZ, RZ, P2 ;  /* 0x000000ffffa37224 */ /* 0x000fe400010e06ff */
[----:B------:R-:W-:Y:S01]  /*5ffc0*/  IMAD.MOV.U32 R162, RZ, RZ, R147 ;  /* 0x000000ffffa27224 */ /* 0x000fe200078e0093 */
[----:B------:R-:W-:Y:S01]  /*5ffd0*/  IADD3.X R65, P0, PT, R65, R58, RZ, P0, !PT ;  /* 0x0000003a41417210 */ /* 0x000fe2000071e4ff */
[----:B------:R-:W-:-:S04]  /*5ffe0*/  IMAD.WIDE.U32.X R158, R64, R10, R158, P5 ;  /* 0x0000000a409e7225 */ /* 0x000fc800028e049e */
[----:B------:R-:W-:-:S04]  /*5fff0*/  IMAD.WIDE.U32.X R162, R61, R0, R162, P3 ;  /* 0x000000003da27225 */ /* 0x000fc800018e04a2 */
[----:B------:R-:W-:Y:S01]  /*60000*/  IMAD.WIDE.U32 R146, R61, R142, RZ ;  /* 0x0000008e3d927225 */ /* 0x000fe200078e00ff */
[----:B------:R-:W-:-:S03]  /*60010*/  IADD3.X R171, P0, P1, R158, R171, R162, P0, P1 ;  /* 0x000000ab9eab7210 */ /* 0x000fc600001024a2 */
[-CC-:B------:R-:W-:Y:S01]  /*60020*/  IMAD R10, R59, R135.reuse, R146.reuse ;  /* 0x000000873b0a7224 */ /* 0x180fe200078e0292 */
[----:B------:R-:W-:Y:S01]  /*60030*/  IADD3.X R168, PT, PT, R159, R168, R163, P0, P1 ;  /* 0x000000a89fa87210 */ /* 0x000fe200007e24a3 */
[----:B------:R-:W-:-:S04]  /*60040*/  IMAD.WIDE.U32 R146, P3, R59, R135, R146 ;  /* 0x000000873b927225 */ /* 0x000fc80007860092 */
[----:B------:R-:W-:-:S05]  /*60050*/  IMAD.WIDE.U32 R158, R59, R142, RZ ;  /* 0x0000008e3b9e7225 */ /* 0x000fca00078e00ff */
[C---:B------:R-:W-:Y:S02]  /*60060*/  IADD3 R10, PT, PT, R159.reuse, R10, RZ ;  /* 0x0000000a9f0a7210 */ /* 0x040fe40007ffe0ff */
[----:B------:R-:W-:Y:S02]  /*60070*/  IADD3 RZ, P4, PT, R159, R146, RZ ;  /* 0x000000929fff7210 */ /* 0x000fe40007f9e0ff */
[----:B------:R-:W-:Y:S01]  /*60080*/  IADD3 R143, P0, PT, R143, R158, RZ ;  /* 0x0000009e8f8f7210 */ /* 0x000fe20007f1e0ff */
[----:B------:R-:W-:-:S04]  /*60090*/  IMAD.WIDE.U32 R158, R64, R144, RZ ;  /* 0x00000090409e7225 */ /* 0x000fc800078e00ff */
[----:B------:R-:W-:-:S04]  /*600a0*/  IMAD.WIDE.U32 R162, R63, R144, RZ ;  /* 0x000000903fa27225 */ /* 0x000fc800078e00ff */
[CCC-:B------:R-:W-:Y:S02]  /*600b0*/  IMAD R172, R63.reuse, R0.reuse, R158.reuse ;  /* 0x000000003fac7224 */ /* 0x1c0fe400078e029e */
[----:B------:R-:W-:-:S04]  /*600c0*/  IMAD.WIDE.U32 R144, P6, R63, R0, R158 ;  /* 0x000000003f907225 */ /* 0x000fc800078c009e */
[----:B------:R-:W-:Y:S01]  /*600d0*/  IMAD.WIDE.U32 R158, R5, R157, RZ ;  /* 0x0000009d059e7225 */ /* 0x000fe200078e00ff */
[----:B------:R-:W-:Y:S02]  /*600e0*/  IADD3 RZ, P5, PT, R163, R144, RZ ;  /* 0x00000090a3ff7210 */ /* 0x000fe40007fbe0ff */
[----:B------:R-:W-:Y:S01]  /*600f0*/  IADD3 R173, P1, PT, R143, R162, RZ ;  /* 0x000000a28fad7210 */ /* 0x000fe20007f3e0ff */
[----:B------:R-:W-:Y:S02]  /*60100*/  IMAD.IADD R172, R163, 0x1, R172 ;  /* 0x00000001a3ac7824 */ /* 0x000fe400078e02ac */
[----:B------:R-:W-:-:S04]  /*60110*/  IMAD.WIDE.U32 R162, P2, R148, R3, R158 ;  /* 0x0000000394a27225 */ /* 0x000fc8000784009e */
[----:B------:R-:W-:Y:S02]  /*60120*/  IMAD R183, R148, R3, R158 ;  /* 0x0000000394b77224 */ /* 0x000fe400078e029e */
[----:B------:R-:W-:-:S04]  /*60130*/  IMAD.WIDE.U32 R158, R3, R157, RZ ;  /* 0x0000009d039e7225 */ /* 0x000fc800078e00ff */
[----:B------:R-:W-:Y:S01]  /*60140*/  IMAD.WIDE.U32 R166, R225, R149, RZ ;  /* 0x00000095e1a67225 */ /* 0x000fe200078e00ff */
[----:B------:R-:W-:-:S03]  /*60150*/  MOV R176, R163 ;  /* 0x000000a300b07202 */ /* 0x000fc60000000f00 */
[----:B------:R-:W-:Y:S01]  /*60160*/  IMAD.X R177, RZ, RZ, RZ, P2 ;  /* 0x000000ffffb17224 */ /* 0x000fe200010e06ff */
[----:B------:R-:W-:Y:S01]  /*60170*/  IADD3 RZ, P2, PT, R159, R162, RZ ;  /* 0x000000a29fff7210 */ /* 0x000fe20007f5e0ff */
[----:B------:R-:W-:Y:S02]  /*60180*/  IMAD.X R163, RZ, RZ, RZ, P6 ;  /* 0x000000ffffa37224 */ /* 0x000fe400030e06ff */
[----:B------:R-:W-:-:S04]  /*60190*/  IMAD.WIDE.U32 R166, P6, R62, R4, R166 ;  /* 0x000000043ea67225 */ /* 0x000fc800078c00a6 */
[----:B------:R-:W-:-:S04]  /*601a0*/  IMAD.WIDE.U32 R174, R4, R149, RZ ;  /* 0x0000009504ae7225 */ /* 0x000fc800078e00ff */
[----:B------:R-:W-:Y:S01]  /*601b0*/  IMAD.IADD R183, R159, 0x1, R183 ;  /* 0x000000019fb77824 */ /* 0x000fe200078e02b7 */
[----:B------:R-:W-:Y:S01]  /*601c0*/  IADD3.X R159, PT, PT, RZ, RZ, RZ, P6, !PT ;  /* 0x000000ffff9f7210 */ /* 0x000fe200037fe4ff */
[----:B------:R-:W-:Y:S01]  /*601d0*/  IMAD.WIDE.U32.X R176, R148, R5, R176, P2 ;  /* 0x0000000594b07225 */ /* 0x000fe200010e04b0 */
[----:B------:R-:W-:Y:S02]  /*601e0*/  IADD3 R179, P2, PT, R174, R158, RZ ;  /* 0x0000009eaeb37210 */ /* 0x000fe40007f5e0ff */
[----:B------:R-:W-:Y:S01]  /*601f0*/  IADD3 R174, P6, PT, R175, R166, RZ ;  /* 0x000000a6afae7210 */ /* 0x000fe20007fde0ff */
[----:B------:R-:W-:Y:S02]  /*60200*/  IMAD.MOV.U32 R162, RZ, RZ, R145 ;  /* 0x000000ffffa27224 */ /* 0x000fe400078e0091 */
[----:B------:R-:W-:Y:S01]  /*60210*/  IMAD.WIDE.U32 R144, R60, R6, RZ ;  /* 0x000000063c907225 */ /* 0x000fe200078e00ff */
[----:B------:R-:W-:-:S03]  /*60220*/  IADD3.X R137, P0, PT, R137, R10, RZ, P0, !PT ;  /* 0x0000000a89897210 */ /* 0x000fc6000071e4ff */
[----:B------:R-:W-:Y:S02]  /*60230*/  IMAD.MOV.U32 R158, RZ, RZ, R167 ;  /* 0x000000ffff9e7224 */ /* 0x000fe400078e00a7 */
[----:B------:R-:W-:Y:S02]  /*60240*/  IMAD R10, R154, R7, R144 ;  /* 0x000000079a0a7224 */ /* 0x000fe400078e0290 */
[----:B------:R-:W-:-:S04]  /*60250*/  IMAD.WIDE.U32.X R158, R62, R225, R158, P6 ;  /* 0x000000e13e9e7225 */ /* 0x000fc800030e049e */
[----:B------:R-:W-:Y:S01]  /*60260*/  IMAD.WIDE.U32 R144, P6, R154, R7, R144 ;  /* 0x000000079a907225 */ /* 0x000fe200078c0090 */
[----:B------:R-:W-:-:S03]  /*60270*/  IADD3.X R183, P2, PT, R174, R183, RZ, P2, !PT ;  /* 0x000000b7aeb77210 */ /* 0x000fc6000175e4ff */
[----:B------:R-:W-:Y:S01]  /*60280*/  IMAD.WIDE.U32 R166, R154, R6, RZ ;  /* 0x000000069aa67225 */ /* 0x000fe200078e00ff */
[----:B------:R-:W-:-:S03]  /*60290*/  IADD3.X R175, PT, PT, RZ, RZ, RZ, P6, !PT ;  /* 0x000000ffffaf7210 */ /* 0x000fc600037fe4ff */
[----:B------:R-:W-:Y:S01]  /*602a0*/  IMAD.MOV.U32 R174, RZ, RZ, R145 ;  /* 0x000000ffffae7224 */ /* 0x000fe200078e0091 */
[----:B------:R-:W-:Y:S01]  /*602b0*/  IADD3 RZ, P6, PT, R167, R144, RZ ;  /* 0x00000090a7ff7210 */ /* 0x000fe20007fde0ff */
[----:B------:R-:W-:Y:S01]  /*602c0*/  IMAD.MOV.U32 R144, RZ, RZ, R147 ;  /* 0x000000ffff907224 */ /* 0x000fe200078e0093 */
[----:B------:R-:W-:Y:S01]  /*602d0*/  IADD3.X R145, PT, PT, RZ, RZ, RZ, P3, !PT ;  /* 0x000000ffff917210 */ /* 0x000fe20001ffe4ff */
[----:B------:R-:W-:Y:S01]  /*602e0*/  IMAD.WIDE.U32.X R162, R64, R0, R162, P5 ;  /* 0x0000000040a27225 */ /* 0x000fe200028e04a2 */
[----:B------:R-:W-:-:S03]  /*602f0*/  IADD3.X R172, P1, PT, R137, R172, RZ, P1, !PT ;  /* 0x000000ac89ac7210 */ /* 0x000fc60000f3e4ff */
[----:B------:R-:W-:-:S04]  /*60300*/  IMAD.WIDE.U32.X R144, R61, R135, R144, P4 ;  /* 0x000000873d907225 */ /* 0x000fc800020e0490 */
[----:B------:R-:W-:Y:S02]  /*60310*/  IMAD.IADD R10, R167, 0x1, R10 ;  /* 0x00000001a70a7824 */ /* 0x000fe400078e020a */
[----:B------:R-:W-:Y:S01]  /*60320*/  IMAD.WIDE.U32.X R174, R60, R7, R174, P6 ;  /* 0x000000073cae7225 */ /* 0x000fe200030e04ae */
[----:B------:R-:W-:Y:S02]  /*60330*/  IADD3 R179, P6, PT, R179, R166, RZ ;  /* 0x000000a6b3b37210 */ /* 0x000fe40007fde0ff */
[----:B------:R-:W-:Y:S02]  /*60340*/  IADD3.X R169, P0, P1, R162, R169, R144, P1, P0 ;  /* 0x000000a9a2a97210 */ /* 0x000fe40000900490 */
[----:B------:R-:W-:Y:S02]  /*60350*/  IADD3.X R183, P6, PT, R183, R10, RZ, P6, !PT ;  /* 0x0000000ab7b77210 */ /* 0x000fe400037de4ff */
[----:B------:R-:W-:Y:S01]  /*60360*/  IADD3.X R170, PT, PT, R163, R170, R145, P0, P1 ;  /* 0x000000aaa3aa7210 */ /* 0x000fe200007e2491 */
[----:B------:R-:W-:Y:S01]  /*60370*/  IMAD.WIDE.U32 R144, R61, R136, RZ ;  /* 0x000000883d907225 */ /* 0x000fe200078e00ff */
[----:B------:R-:W-:-:S03]  /*60380*/  IADD3.X R185, P2, P6, R174, R176, R158, P6, P2 ;  /* 0x000000b0aeb97210 */ /* 0x000fc6000364449e */
[-CC-:B------:R-:W-:Y:S01]  /*60390*/  IMAD R0, R59, R108.reuse, R144.reuse ;  /* 0x0000006c3b007224 */ /* 0x180fe200078e0290 */
[----:B------:R-:W-:Y:S01]  /*603a0*/  IADD3.X R182, PT, PT, R175, R177, R159, P2, P6 ;  /* 0x000000b1afb67210 */ /* 0x000fe200017ec49f */
[----:B------:R-:W-:-:S04]  /*603b0*/  IMAD.WIDE.U32 R144, P2, R59, R108, R144 ;  /* 0x0000006c3b907225 */ /* 0x000fc80007840090 */
[----:B------:R-:W-:-:S04]  /*603c0*/  IMAD.WIDE.U32 R146, R59, R136, RZ ;  /* 0x000000883b927225 */ /* 0x000fc800078e00ff */
[C---:B------:R-:W-:Y:S01]  /*603d0*/  IMAD.IADD R0, R147.reuse, 0x1, R0 ;  /* 0x0000000193007824 */ /* 0x040fe200078e0200 */
[----:B------:R-:W-:Y:S02]  /*603e0*/  IADD3 RZ, P3, PT, R147, R144, RZ ;  /* 0x0000009093ff7210 */ /* 0x000fe40007f7e0ff */
[----:B------:R-:W-:Y:S01]  /*603f0*/  IADD3 R151, P0, PT, R199, R146, RZ ;  /* 0x00000092c7977210 */ /* 0x000fe20007f1e0ff */
[----:B------:R-:W-:-:S04]  /*60400*/  IMAD.WIDE.U32 R146, R64, R142, RZ ;  /* 0x0000008e40927225 */ /* 0x000fc800078e00ff */
[----:B------:R-:W-:-:S04]  /*60410*/  IMAD.WIDE.U32 R158, R63, R142, RZ ;  /* 0x0000008e3f9e7225 */ /* 0x000fc800078e00ff */
[----:B------:R-:W-:-:S04]  /*60420*/  IMAD.WIDE.U32 R142, P4, R63, R135, R146 ;  /* 0x000000873f8e7225 */ /* 0x000fc80007880092 */
[----:B------:R-:W-:Y:S01]  /*60430*/  IMAD R161, R63, R135, R146 ;  /* 0x000000873fa17224 */ /* 0x000fe200078e0292 */
[C---:B------:R-:W-:Y:S01]  /*60440*/  IADD3 RZ, P5, PT, R159.reuse, R142, RZ ;  /* 0x0000008e9fff7210 */ /* 0x040fe20007fbe0ff */
[----:B------:R-:W-:Y:S02]  /*60450*/  IMAD.X R147, RZ, RZ, RZ, P4 ;  /* 0x000000ffff937224 */ /* 0x000fe400020e06ff */
[----:B------:R-:W-:Y:S01]  /*60460*/  IMAD.MOV.U32 R146, RZ, RZ, R143 ;  /* 0x000000ffff927224 */ /* 0x000fe200078e008f */
[----:B------:R-:W-:-:S03]  /*60470*/  IADD3 R161, PT, PT, R159, R161, RZ ;  /* 0x000000a19fa17210 */ /* 0x000fc60007ffe0ff */
[----:B------:R-:W-:Y:S01]  /*60480*/  IMAD.WIDE.U32.X R142, R64, R135, R146, P5 ;  /* 0x00000087408e7225 */ /* 0x000fe200028e0492 */
[----:B------:R-:W-:Y:S02]  /*60490*/  IADD3.X R147, PT, PT, RZ, RZ, RZ, P2, !PT ;  /* 0x000000ffff937210 */ /* 0x000fe400017fe4ff */
[----:B------:R-:W-:Y:S01]  /*604a0*/  IADD3 R151, P1, PT, R151, R158, RZ ;  /* 0x0000009e97977210 */ /* 0x000fe20007f3e0ff */
[----:B------:R-:W-:Y:S01]  /*604b0*/  IMAD.MOV.U32 R146, RZ, RZ, R145 ;  /* 0x000000ffff927224 */ /* 0x000fe200078e0091 */
[----:B------:R-:W-:-:S03]  /*604c0*/  IADD3.X R0, P0, PT, R202, R0, RZ, P0, !PT ;  /* 0x00000000ca007210 */ /* 0x000fc6000071e4ff */
[----:B------:R-:W-:Y:S01]  /*604d0*/  IMAD.WIDE.U32.X R146, R61, R108, R146, P3 ;  /* 0x0000006c3d927225 */ /* 0x000fe200018e0492 */
[----:B------:R-:W-:-:S04]  /*604e0*/  IADD3.X R161, P1, PT, R0, R161, RZ, P1, !PT ;  /* 0x000000a100a17210 */ /* 0x000fc80000f3e4ff */
[----:B------:R-:W-:-:S04]  /*604f0*/  IADD3.X R156, P0, P1, R142, R156, R146, P1, P0 ;  /* 0x0000009c8e9c7210 */ /* 0x000fc80000900492 */
[----:B------:R-:W-:Y:S01]  /*60500*/  IADD3.X R155, PT, PT, R143, R194, R147, P0, P1 ;  /* 0x000000c28f9b7210 */ /* 0x000fe200007e2493 */
[----:B------:R-:W-:-:S04]  /*60510*/  IMAD.WIDE.U32 R142, R61, R102, RZ ;  /* 0x000000663d8e7225 */ /* 0x000fc800078e00ff */
[CCC-:B------:R-:W-:Y:S02]  /*60520*/  IMAD R0, R59.reuse, R109.reuse, R142.reuse ;  /* 0x0000006d3b007224 */ /* 0x1c0fe400078e028e */
[----:B------:R-:W-:-:S04]  /*60530*/  IMAD.WIDE.U32 R142, P2, R59, R109, R142 ;  /* 0x0000006d3b8e7225 */ /* 0x000fc8000784008e */
[----:B------:R-:W-:-:S04]  /*60540*/  IMAD.WIDE.U32 R144, R59, R102, RZ ;  /* 0x000000663b907225 */ /* 0x000fc800078e00ff */
[C---:B------:R-:W-:Y:S01]  /*60550*/  IMAD.IADD R0, R145.reuse, 0x1, R0 ;  /* 0x0000000191007824 */ /* 0x040fe200078e0200 */
[----:B------:R-:W-:Y:S02]  /*60560*/  IADD3 RZ, P3, PT, R145, R142, RZ ;  /* 0x0000008e91ff7210 */ /* 0x000fe40007f7e0ff */
[----:B------:R-:W-:Y:S01]  /*60570*/  IADD3 R153, P0, PT, R188, R144, RZ ;  /* 0x00000090bc997210 */ /* 0x000fe20007f1e0ff */
[----:B------:R-:W-:-:S04]  /*60580*/  IMAD.WIDE.U32 R144, R64, R136, RZ ;  /* 0x0000008840907225 */ /* 0x000fc800078e00ff */
[C---:B------:R-:W-:Y:S02]  /*60590*/  IMAD R10, R63.reuse, R108, R144 ;  /* 0x0000006c3f0a7224 */ /* 0x040fe400078e0290 */
[----:B------:R-:W-:-:S04]  /*605a0*/  IMAD.WIDE.U32 R136, R63, R136, RZ ;  /* 0x000000883f887225 */ /* 0x000fc800078e00ff */
[----:B------:R-:W-:Y:S01]  /*605b0*/  IMAD.WIDE.U32 R144, P4, R63, R108, R144 ;  /* 0x0000006c3f907225 */ /* 0x000fe20007880090 */
[----:B------:R-:W-:Y:S02]  /*605c0*/  IADD3 R10, PT, PT, R137, R10, RZ ;  /* 0x0000000a890a7210 */ /* 0x000fe40007ffe0ff */
[----:B------:R-:W-:Y:S01]  /*605d0*/  IADD3 R153, P1, PT, R153, R136, RZ ;  /* 0x0000008899997210 */ /* 0x000fe20007f3e0ff */
[----:B------:R-:W-:Y:S01]  /*605e0*/  IMAD.MOV.U32 R136, RZ, RZ, R145 ;  /* 0x000000ffff887224 */ /* 0x000fe200078e0091 */
[----:B------:R-:W-:Y:S01]  /*605f0*/  IADD3 RZ, P5, PT, R137, R144, RZ ;  /* 0x0000009089ff7210 */ /* 0x000fe20007fbe0ff */
[----:B------:R-:W-:Y:S01]  /*60600*/  IMAD.X R137, RZ, RZ, RZ, P4 ;  /* 0x000000ffff897224 */ /* 0x000fe200020e06ff */
[----:B------:R-:W-:Y:S01]  /*60610*/  IADD3.X R147, PT, PT, RZ, RZ, RZ, P2, !PT ;  /* 0x000000ffff937210 */ /* 0x000fe200017fe4ff */
[----:B------:R-:W-:Y:S01]  /*60620*/  IMAD.MOV.U32 R146, RZ, RZ, R143 ;  /* 0x000000ffff927224 */ /* 0x000fe200078e008f */
[----:B------:R-:W-:Y:S01]  /*60630*/  IADD3.X R0, P0, PT, R165, R0, RZ, P0, !PT ;  /* 0x00000000a5007210 */ /* 0x000fe2000071e4ff */
[----:B------:R-:W-:-:S03]  /*60640*/  IMAD.WIDE.U32.X R144, R64, R108, R136, P5 ;  /* 0x0000006c40907225 */ /* 0x000fc600028e0488 */
[----:B------:R-:W-:Y:S01]  /*60650*/  IADD3.X R136, P1, PT, R0, R10, RZ, P1, !PT ;  /* 0x0000000a00887210 */ /* 0x000fe20000f3e4ff */
[----:B------:R-:W-:-:S04]  /*60660*/  IMAD.WIDE.U32.X R146, R61, R109, R146, P3 ;  /* 0x0000006d3d927225 */ /* 0x000fc800018e0492 */
[----:B------:R-:W-:Y:S01]  /*60670*/  IMAD.WIDE.U32 R142, R61, R8, RZ ;  /* 0x000000083d8e7225 */ /* 0x000fe200078e00ff */
[----:B------:R-:W-:-:S03]  /*60680*/  IADD3.X R135, P0, P1, R144, R164, R146, P1, P0 ;  /* 0x000000a490877210 */ /* 0x000fc60000900492 */
[-CC-:B------:R-:W-:Y:S01]  /*60690*/  IMAD R0, R59, R9.reuse, R142.reuse ;  /* 0x000000093b007224 */ /* 0x180fe200078e028e */
[----:B------:R-:W-:Y:S01]  /*606a0*/  IADD3.X R108, PT, PT, R145, R178, R147, P0, P1 ;  /* 0x000000b2916c7210 */ /* 0x000fe200007e2493 */
[----:B------:R-:W-:-:S04]  /*606b0*/  IMAD.WIDE.U32 R142, P2, R59, R9, R142 ;  /* 0x000000093b8e7225 */ /* 0x000fc8000784008e */
[----:B------:R-:W-:-:S04]  /*606c0*/  IMAD.WIDE.U32 R144, R59, R8, RZ ;  /* 0x000000083b907225 */ /* 0x000fc800078e00ff */
[----:B------:R-:W-:Y:S01]  /*606d0*/  IMAD.WIDE.U32 R146, R64, R102, RZ ;  /* 0x0000006640927225 */ /* 0x000fe200078e00ff */
[C---:B------:R-:W-:Y:S02]  /*606e0*/  IADD3 RZ, P3, PT, R145.reuse, R142, RZ ;  /* 0x0000008e91ff7210 */ /* 0x040fe40007f7e0ff */
[----:B------:R-:W-:Y:S01]  /*606f0*/  IADD3 R137, P0, PT, R196, R144, RZ ;  /* 0x00000090c4897210 */ /* 0x000fe20007f1e0ff */
[----:B------:R-:W-:Y:S02]  /*60700*/  IMAD.IADD R0, R145, 0x1, R0 ;  /* 0x0000000191007824 */ /* 0x000fe400078e0200 */
[C---:B------:R-:W-:Y:S02]  /*60710*/  IMAD R10, R63.reuse, R109, R146 ;  /* 0x0000006d3f0a7224 */ /* 0x040fe400078e0292 */
[----:B------:R-:W-:-:S04]  /*60720*/  IMAD.WIDE.U32 R144, R63, R102, RZ ;  /* 0x000000663f907225 */ /* 0x000fc800078e00ff */
[----:B------:R-:W-:Y:S01]  /*60730*/  IMAD.WIDE.U32 R146, P4, R63, R109, R146 ;  /* 0x0000006d3f927225 */ /* 0x000fe20007880092 */
[----:B------:R-:W-:Y:S02]  /*60740*/  IADD3 R10, PT, PT, R145, R10, RZ ;  /* 0x0000000a910a7210 */ /* 0x000fe40007ffe0ff */
[----:B------:R-:W-:Y:S01]  /*60750*/  IADD3 R137, P1, PT, R137, R144, RZ ;  /* 0x0000009089897210 */ /* 0x000fe20007f3e0ff */
[----:B------:R-:W-:Y:S01]  /*60760*/  IMAD.X R159, RZ, RZ, RZ, P2 ;  /* 0x000000ffff9f7224 */ /* 0x000fe200010e06ff */
[----:B------:R-:W-:Y:S01]  /*60770*/  IADD3 RZ, P5, PT, R145, R146, RZ ;  /* 0x0000009291ff7210 */ /* 0x000fe20007fbe0ff */
[----:B------:R-:W-:Y:S01]  /*60780*/  IMAD.X R145, RZ, RZ, RZ, P4 ;  /* 0x000000ffff917224 */ /* 0x000fe200020e06ff */
[----:B------:R-:W-:Y:S01]  /*60790*/  MOV R158, R143 ;  /* 0x0000008f009e7202 */ /* 0x000fe20000000f00 */
[----:B------:R-:W-:Y:S01]  /*607a0*/  IMAD.MOV.U32 R144, RZ, RZ, R147 ;  /* 0x000000ffff907224 */ /* 0x000fe200078e0093 */
[----:B------:R-:W-:Y:S01]  /*607b0*/  IADD3.X R147, P0, PT, R200, R0, RZ, P0, !PT ;  /* 0x00000000c8937210 */ /* 0x000fe2000071e4ff */
[----:B------:R-:W-:-:S03]  /*607c0*/  IMAD.WIDE.U32 R142, R3, 0x13, RZ ;  /* 0x00000013038e7825 */ /* 0x000fc600078e00ff */
[----:B------:R-:W-:Y:S01]  /*607d0*/  IADD3.X R147, P1, PT, R147, R10, RZ, P1, !PT ;  /* 0x0000000a93937210 */ /* 0x000fe20000f3e4ff */
[----:B------:R-:W-:-:S04]  /*607e0*/  IMAD.WIDE.U32.X R8, R61, R9, R158, P3 ;  /* 0x000000093d087225 */ /* 0x000fc800018e049e */
[----:B------:R-:W-:-:S04]  /*607f0*/  IMAD.WIDE.U32.X R144, R64, R109, R144, P5 ;  /* 0x0000006d40907225 */ /* 0x000fc800028e0490 */
[----:B------:R-:W-:Y:S01]  /*60800*/  IMAD R0, R5, 0x13, RZ ;  /* 0x0000001305007824 */ /* 0x000fe200078e02ff */
[----:B------:R-:W-:Y:S01]  /*60810*/  IADD3.X R58, P0, P1, R144, R201, R8, P1, P0 ;  /* 0x000000c9903a7210 */ /* 0x000fe20000900408 */
[----:B------:R-:W-:-:S04]  /*60820*/  IMAD.WIDE.U32 R166, R61, R142, RZ ;  /* 0x0000008e3da67225 */ /* 0x000fc800078e00ff */
[----:B------:R-:W-:Y:S01]  /*60830*/  IMAD.IADD R0, R143, 0x1, R0 ;  /* 0x000000018f007824 */ /* 0x000fe200078e0200 */
[----:B------:R-:W-:Y:S01]  /*60840*/  IADD3.X R8, PT, PT, R145, R197, R9, P0, P1 ;  /* 0x000000c591087210 */ /* 0x000fe200007e2409 */
[----:B------:R-:W-:-:S04]  /*60850*/  IMAD.WIDE.U32 R144, R59, R142, RZ ;  /* 0x0000008e3b907225 */ /* 0x000fc800078e00ff */
[CCC-:B------:R-:W-:Y:S02]  /*60860*/  IMAD R10, R59.reuse, R0.reuse, R166.reuse ;  /* 0x000000003b0a7224 */ /* 0x1c0fe400078e02a6 */
[----:B------:R-:W-:Y:S01]  /*60870*/  IMAD.WIDE.U32 R166, P2, R59, R0, R166 ;  /* 0x000000003ba67225 */ /* 0x000fe200078400a6 */
[----:B------:R-:W-:Y:S02]  /*60880*/  IADD3 R195, P0, PT, R195, R144, RZ ;  /* 0x00000090c3c37210 */ /* 0x000fe40007f1e0ff */
[C---:B------:R-:W-:Y:S02]  /*60890*/  IADD3 R10, PT, PT, R145.reuse, R10, RZ ;  /* 0x0000000a910a7210 */ /* 0x040fe40007ffe0ff */
[----:B------:R-:W-:Y:S01]  /*608a0*/  IADD3 RZ, P3, PT, R145, R166, RZ ;  /* 0x000000a691ff7210 */ /* 0x000fe20007f7e0ff */
[----:B------:R-:W-:-:S04]  /*608b0*/  IMAD.WIDE.U32 R144, R6, 0x13, RZ ;  /* 0x0000001306907825 */ /* 0x000fc800078e00ff */
[----:B------:R-:W-:Y:S02]  /*608c0*/  IMAD R199, R7, 0x13, RZ ;  /* 0x0000001307c77824 */ /* 0x000fe400078e02ff */
[----:B------:R-:W-:-:S04]  /*608d0*/  IMAD.WIDE.U32 R158, R64, R144, RZ ;  /* 0x00000090409e7225 */ /* 0x000fc800078e00ff */
[----:B------:R-:W-:Y:S02]  /*608e0*/  IMAD.IADD R199, R145, 0x1, R199 ;  /* 0x0000000191c77824 */ /* 0x000fe400078e02c7 */
[----:B------:R-:W-:-:S04]  /*608f0*/  IMAD.WIDE.U32 R162, R63, R144, RZ ;  /* 0x000000903fa27225 */ /* 0x000fc800078e00ff */
[CCC-:B------:R-:W-:Y:S02]  /*60900*/  IMAD R9, R63.reuse, R199.reuse, R158.reuse ;  /* 0x000000c73f097224 */ /* 0x1c0fe400078e029e */
[----:B------:R-:W-:Y:S01]  /*60910*/  IMAD.WIDE.U32 R158, P4, R63, R199, R158 ;  /* 0x000000c73f9e7225 */ /* 0x000fe2000788009e */
[----:B------:R-:W-:-:S03]  /*60920*/  IADD3 R146, P1, PT, R195, R162, RZ ;  /* 0x000000a2c3927210 */ /* 0x000fc60007f3e0ff */
[C---:B------:R-:W-:Y:S01]  /*60930*/  IMAD.IADD R9, R163.reuse, 0x1, R9 ;  /* 0x00000001a3097824 */ /* 0x040fe200078e0209 */
[----:B------:R-:W-:Y:S01]  /*60940*/  IADD3 RZ, P5, PT, R163, R158, RZ ;  /* 0x0000009ea3ff7210 */ /* 0x000fe20007fbe0ff */
[----:B------:R-:W-:Y:S01]  /*60950*/  IMAD.X R165, RZ, RZ, RZ, P4 ;  /* 0x000000ffffa57224 */ /* 0x000fe200020e06ff */
[----:B------:R-:W-:Y:S01]  /*60960*/  IADD3.X R163, PT, PT, RZ, RZ, RZ, P2, !PT ;  /* 0x000000ffffa37210 */ /* 0x000fe200017fe4ff */
[----:B------:R-:W-:Y:S01]  /*60970*/  IMAD.MOV.U32 R162, RZ, RZ, R167 ;  /* 0x000000ffffa27224 */ /* 0x000fe200078e00a7 */
[----:B------:R-:W-:Y:S02]  /*60980*/  MOV R164, R159 ;  /* 0x0000009f00a47202 */ /* 0x000fe40000000f00 */
[----:B------:R-:W-:Y:S01]  /*60990*/  IADD3.X R10, P0, PT, R181, R10, RZ, P0, !PT ;  /* 0x0000000ab50a7210 */ /* 0x000fe2000071e4ff */
[----:B------:R-:W-:-:S03]  /*609a0*/  IMAD.WIDE.U32.X R162, R61, R0, R162, P3 ;  /* 0x000000003da27225 */ /* 0x000fc600018e04a2 */
        /* <DEDUP_REMOVED lines=23> */
[----:B------:R-:W-:Y:S01]  /*60b20*/  IMAD.WIDE.U32 R158, R61, R138, RZ ;  /* 0x0000008a3d9e7225 */ /* 0x000fe200078e00ff */
[----:B------:R-:W-:-:S03]  /*60b30*/  IADD3.X R175, P1, PT, R175, R102, RZ, P1, !PT ;  /* 0x00000066afaf7210 */ /* 0x000fc60000f3e4ff */
[----:B------:R-:W-:-:S04]  /*60b40*/  IMAD.WIDE.U32.X R164, R61, R57, R164, P3 ;  /* 0x000000393da47225 */ /* 0x000fc800018e04a4 */
[----:B------:R-:W-:-:S04]  /*60b50*/  IMAD.WIDE.U32.X R166, R64, R0, R166, P5 ;  /* 0x0000000040a67225 */ /* 0x000fc800028e04a6 */
[C---:B------:R-:W-:Y:S01]  /*60b60*/  IMAD R102, R59.reuse, R2, R158 ;  /* 0x000000023b667224 */ /* 0x040fe200078e029e */
[----:B------:R-:W-:Y:S01]  /*60b70*/  IADD3.X R177, P0, P1, R166, R192, R164, P1, P0 ;  /* 0x000000c0a6b17210 */ /* 0x000fe200009004a4 */
[----:B------:R-:W-:-:S04]  /*60b80*/  IMAD.WIDE.U32 R158, P4, R59, R2, R158 ;  /* 0x000000023b9e7225 */ /* 0x000fc8000788009e */
[----:B------:R-:W-:Y:S01]  /*60b90*/  IMAD.WIDE.U32 R162, R59, R138, RZ ;  /* 0x0000008a3ba27225 */ /* 0x000fe200078e00ff */
[----:B------:R-:W-:-:S03]  /*60ba0*/  IADD3.X R178, PT, PT, R167, R186, R165, P0, P1 ;  /* 0x000000baa7b27210 */ /* 0x000fc600007e24a5 */
[C---:B------:R-:W-:Y:S01]  /*60bb0*/  IMAD.IADD R102, R163.reuse, 0x1, R102 ;  /* 0x00000001a3667824 */ /* 0x040fe200078e0266 */
[----:B------:R-:W-:Y:S02]  /*60bc0*/  IADD3 RZ, P6, PT, R163, R158, RZ ;  /* 0x0000009ea3ff7210 */ /* 0x000fe40007fde0ff */
[----:B------:R-:W-:Y:S01]  /*60bd0*/  IADD3 R181, P0, PT, R184, R162, RZ ;  /* 0x000000a2b8b57210 */ /* 0x000fe20007f1e0ff */
[----:B------:R-:W-:-:S04]  /*60be0*/  IMAD.WIDE.U32 R162, R64, R140, RZ ;  /* 0x0000008c40a27225 */ /* 0x000fc800078e00ff */
[CCC-:B------:R-:W-:Y:S02]  /*60bf0*/  IMAD R109, R63.reuse, R57.reuse, R162.reuse ;  /* 0x000000393f6d7224 */ /* 0x1c0fe400078e02a2 */
[----:B------:R-:W-:Y:S01]  /*60c00*/  IMAD.WIDE.U32 R162, P3, R63, R57, R162 ;  /* 0x000000393fa27225 */ /* 0x000fe200078600a2 */
[----:B------:R-:W-:-:S03]  /*60c10*/  SHF.L.W.U32.HI R184, R65, 0xd, R171 ;  /* 0x0000000d41b87819 */ /* 0x000fc60000010eab */
[----:B------:R-:W-:Y:S01]  /*60c20*/  IMAD.WIDE.U32 R164, R63, R140, RZ ;  /* 0x0000008c3fa47225 */ /* 0x000fe200078e00ff */
[----:B------:R-:W-:Y:S02]  /*60c30*/  IADD3.X R102, P0, PT, R190, R102, RZ, P0, !PT ;  /* 0x00000066be667210 */ /* 0x000fe4000071e4ff */
[----:B------:R-:W-:Y:S01]  /*60c40*/  MOV R166, R163 ;  /* 0x000000a300a67202 */ /* 0x000fe20000000f00 */
[C---:B------:R-:W-:Y:S01]  /*60c50*/  IMAD.IADD R109, R165.reuse, 0x1, R109 ;  /* 0x00000001a56d7824 */ /* 0x040fe200078e026d */
[----:B------:R-:W-:Y:S01]  /*60c60*/  IADD3 RZ, P5, PT, R165, R162, RZ ;  /* 0x000000a2a5ff7210 */ /* 0x000fe20007fbe0ff */
[----:B------:R-:W-:Y:S01]  /*60c70*/  IMAD.X R167, RZ, RZ, RZ, P3 ;  /* 0x000000ffffa77224 */ /* 0x000fe200018e06ff */
[----:B------:R-:W-:Y:S01]  /*60c80*/  IADD3 R181, P2, PT, R181, R164, RZ ;  /* 0x000000a4b5b57210 */ /* 0x000fe20007f5e0ff */
[----:B------:R-:W-:Y:S01]  /*60c90*/  IMAD.MOV.U32 R164, RZ, RZ, R159 ;  /* 0x000000ffffa47224 */ /* 0x000fe200078e009f */
[----:B------:R-:W-:Y:S02]  /*60ca0*/  IADD3.X R165, PT, PT, RZ, RZ, RZ, P4, !PT ;  /* 0x000000ffffa57210 */ /* 0x000fe400027fe4ff */
[----:B------:R-:W-:-:S02]  /*60cb0*/  IADD3 R184, P1, PT, R184, R173, RZ ;  /* 0x000000adb8b87210 */ /* 0x000fc40007f3e0ff */
[----:B------:R-:W-:Y:S01]  /*60cc0*/  SHF.L.W.U32.HI R171, R171, 0xd, R168 ;  /* 0x0000000dabab7819 */ /* 0x000fe20000010ea8 */
[----:B------:R-:W-:Y:S01]  /*60cd0*/  IMAD.WIDE.U32.X R164, R61, R2, R164, P6 ;  /* 0x000000023da47225 */ /* 0x000fe200030e04a4 */
[----:B------:R-:W-:Y:S02]  /*60ce0*/  IADD3.X R173, P2, PT, R102, R109, RZ, P2, !PT ;  /* 0x0000006d66ad7210 */ /* 0x000fe4000175e4ff */
[----:B------:R-:W-:Y:S01]  /*60cf0*/  IADD3.X R109, P1, PT, R171, R172, RZ, P1, !PT ;  /* 0x000000acab6d7210 */ /* 0x000fe20000f3e4ff */
[----:B------:R-:W-:-:S03]  /*60d00*/  IMAD.WIDE.U32.X R166, R64, R57, R166, P5 ;  /* 0x0000003940a67225 */ /* 0x000fc600028e04a6 */
[----:B------:R-:W-:Y:S01]  /*60d10*/  LEA.HI.X R169, P1, R168, R169, RZ, 0xd, P1 ;  /* 0x000000a9a8a97211 */ /* 0x000fe20000836cff */
[----:B------:R-:W-:Y:S01]  /*60d20*/  IMAD.WIDE.U32 R162, R225, R157, RZ ;  /* 0x0000009de1a27225 */ /* 0x000fe200078e00ff */
[----:B------:R-:W-:Y:S02]  /*60d30*/  IADD3.X R187, P0, P2, R166, R187, R164, P2, P0 ;  /* 0x000000bba6bb7210 */ /* 0x000fe400012004a4 */
[----:B------:R-:W-:Y:S01]  /*60d40*/  SHF.L.W.U32.HI R102, R109, 0xd, R169 ;  /* 0x0000000d6d667819 */ /* 0x000fe20000010ea9 */
[----:B------:R-:W-:Y:S01]  /*60d50*/  IMAD.X R170, RZ, RZ, R170, P1 ;  /* 0x000000ffffaa7224 */ /* 0x000fe200008e06aa */
[----:B------:R-:W-:Y:S01]  /*60d60*/  IADD3.X R180, PT, PT, R167, R180, R165, P0, P2 ;  /* 0x000000b4a7b47210 */ /* 0x000fe200007e44a5 */
[----:B------:R-:W-:Y:S02]  /*60d70*/  IMAD R186, R148, R4, R162 ;  /* 0x0000000494ba7224 */ /* 0x000fe400078e02a2 */
[----:B------:R-:W-:-:S04]  /*60d80*/  IMAD.WIDE.U32 R158, R4, R157, RZ ;  /* 0x0000009d049e7225 */ /* 0x000fc800078e00ff */
[----:B------:R-:W-:-:S04]  /*60d90*/  IMAD.WIDE.U32 R162, P0, R148, R4, R162 ;  /* 0x0000000494a27225 */ /* 0x000fc800078000a2 */
[----:B------:R-:W-:-:S04]  /*60da0*/  IMAD.WIDE.U32 R164, R232, R149, RZ ;  /* 0x00000095e8a47225 */ /* 0x000fc800078e00ff */
[----:B------:R-:W-:Y:S01]  /*60db0*/  IMAD.WIDE.U32 R166, R5, R154, RZ ;  /* 0x0000009a05a67225 */ /* 0x000fe200078e00ff */
[----:B------:R-:W-:Y:S02]  /*60dc0*/  IADD3 R151, P5, PT, R102, R151, RZ ;  /* 0x0000009766977210 */ /* 0x000fe40007fbe0ff */
[----:B------:R-:W-:Y:S01]  /*60dd0*/  SHF.L.W.U32.HI R169, R169, 0xd, R170 ;  /* 0x0000000da9a97819 */ /* 0x000fe20000010eaa */
[C---:B------:R-:W-:Y:S01]  /*60de0*/  IMAD.IADD R186, R159.reuse, 0x1, R186 ;  /* 0x000000019fba7824 */ /* 0x040fe200078e02ba */
[----:B------:R-:W-:Y:S01]  /*60df0*/  IADD3 RZ, P4, PT, R159, R162, RZ ;  /* 0x000000a29fff7210 */ /* 0x000fe20007f9e0ff */
[-CC-:B------:R-:W-:Y:S01]  /*60e00*/  IMAD R172, R60, R3.reuse, R166.reuse ;  /* 0x000000033cac7224 */ /* 0x180fe200078e02a6 */
[----:B------:R-:W-:Y:S01]  /*60e10*/  IADD3 R188, P1, PT, R164, R158, RZ ;  /* 0x0000009ea4bc7210 */ /* 0x000fe20007f3e0ff */
[----:B------:R-:W-:Y:S01]  /*60e20*/  IMAD.WIDE.U32 R166, P3, R60, R3, R166 ;  /* 0x000000033ca67225 */ /* 0x000fe200078600a6 */
[----:B------:R-:W-:-:S03]  /*60e30*/  IADD3.X R161, P5, PT, R169, R161, RZ, P5, !PT ;  /* 0x000000a1a9a17210 */ /* 0x000fc60002fbe4ff */
[----:B------:R-:W-:-:S05]  /*60e40*/  IMAD.WIDE.U32 R158, R3, R154, RZ ;  /* 0x0000009a039e7225 */ /* 0x000fca00078e00ff */
[C---:B------:R-:W-:Y:S02]  /*60e50*/  IADD3 RZ, P6, PT, R159.reuse, R166, RZ ;  /* 0x000000a69fff7210 */ /* 0x040fe40007fde0ff */
[----:B------:R-:W-:Y:S02]  /*60e60*/  IADD3 R172, PT, PT, R159, R172, RZ ;  /* 0x000000ac9fac7210 */ /* 0x000fe40007ffe0ff */
[----:B------:R-:W-:Y:S01]  /*60e70*/  IADD3 R188, P2, PT, R188, R158, RZ ;  /* 0x0000009ebcbc7210 */ /* 0x000fe20007f5e0ff */
[----:B------:R-:W-:Y:S01]  /*60e80*/  IMAD.WIDE.U32 R158, R61, R104, RZ ;  /* 0x000000683d9e7225 */ /* 0x000fe200078e00ff */
[----:B------:R-:W-:-:S03]  /*60e90*/  LEA.HI.X R166, P5, R170, R156, RZ, 0xd, P5 ;  /* 0x0000009caaa67211 */ /* 0x000fc600028b6cff */
[----:B------:R-:W-:Y:S02]  /*60ea0*/  IMAD R190, R59, R107, R158 ;  /* 0x0000006b3bbe7224 */ /* 0x000fe400078e029e */
[----:B------:R-:W-:Y:S02]  /*60eb0*/  IMAD.X R156, RZ, RZ, R155, P5 ;  /* 0x000000ffff9c7224 */ /* 0x000fe400028e069b */
[----:B------:R-:W-:-:S04]  /*60ec0*/  IMAD.WIDE.U32 R154, R239, R149, RZ ;  /* 0x00000095ef9a7225 */ /* 0x000fc800078e00ff */
[----:B------:R-:W-:-:S04]  /*60ed0*/  IMAD.WIDE.U32 R158, P5, R59, R107, R158 ;  /* 0x0000006b3b9e7225 */ /* 0x000fc800078a009e */
[----:B------:R-:W-:Y:S02]  /*60ee0*/  IMAD.X R157, RZ, RZ, RZ, P5 ;  /* 0x000000ffff9d7224 */ /* 0x000fe400028e06ff */
[----:B------:R-:W-:Y:S01]  /*60ef0*/  IMAD.WIDE.U32 R154, P5, R62, R232, R154 ;  /* 0x000000e83e9a7225 */ /* 0x000fe200078a009a */
[----:B------:R-:W-:-:S03]  /*60f00*/  IADD3.X R169, PT, PT, RZ, RZ, RZ, P0, !PT ;  /* 0x000000ffffa97210 */ /* 0x000fc600007fe4ff */
[----:B------:R-:W-:Y:S01]  /*60f10*/  IMAD.MOV.U32 R168, RZ, RZ, R163 ;  /* 0x000000ffffa87224 */ /* 0x000fe200078e00a3 */
[----:B------:R-:W-:Y:S01]  /*60f20*/  IADD3 R189, P0, PT, R165, R154, RZ ;  /* 0x0000009aa5bd7210 */ /* 0x000fe20007f1e0ff */
[----:B------:R-:W-:Y:S01]  /*60f30*/  IMAD.WIDE.U32 R164, R64, R138, RZ ;  /* 0x0000008a40a47225 */ /* 0x000fe200078e00ff */
[----:B------:R-:W-:Y:S02]  /*60f40*/  IADD3.X R171, PT, PT, RZ, RZ, RZ, P5, !PT ;  /* 0x000000ffffab7210 */ /* 0x000fe40002ffe4ff */
[----:B------:R-:W-:Y:S01]  /*60f50*/  SHF.L.W.U32.HI R102, R161, 0xd, R166 ;  /* 0x0000000da1667819 */ /* 0x000fe20000010ea6 */
[----:B------:R-:W-:Y:S02]  /*60f60*/  IMAD.MOV.U32 R170, RZ, RZ, R155 ;  /* 0x000000ffffaa7224 */ /* 0x000fe400078e009b */
[----:B------:R-:W-:-:S04]  /*60f70*/  IMAD.WIDE.U32.X R148, R148, R225, R168, P4 ;  /* 0x000000e194947225 */ /* 0x000fc800020e04a8 */
[----:B------:R-:W-:-:S04]  /*60f80*/  IMAD.WIDE.U32 R168, R59, R104, RZ ;  /* 0x000000683ba87225 */ /* 0x000fc800078e00ff */
[----:B------:R-:W-:-:S04]  /*60f90*/  IMAD.WIDE.U32 R162, P4, R63, R2, R164 ;  /* 0x000000023fa27225 */ /* 0x000fc800078800a4 */
[----:B------:R-:W-:Y:S01]  /*60fa0*/  IMAD.WIDE.U32.X R154, R62, R239, R170, P0 ;  /* 0x000000ef3e9a7225 */ /* 0x000fe200000e04aa */
[----:B------:R-:W-:Y:S02]  /*60fb0*/  IADD3 R102, P0, PT, R102, R153, RZ ;  /* 0x0000009966667210 */ /* 0x000fe40007f1e0ff */
[----:B------:R-:W-:Y:S01]  /*60fc0*/  SHF.L.W.U32.HI R153, R166, 0xd, R156 ;  /* 0x0000000da6997819 */ /* 0x000fe20000010e9c */
[C---:B------:R-:W-:Y:S01]  /*60fd0*/  IMAD.IADD R190, R169.reuse, 0x1, R190 ;  /* 0x00000001a9be7824 */ /* 0x040fe200078e02be */
[----:B------:R-:W-:Y:S01]  /*60fe0*/  IADD3 RZ, P5, PT, R169, R158, RZ ;  /* 0x0000009ea9ff7210 */ /* 0x000fe20007fbe0ff */
[----:B------:R-:W-:Y:S01]  /*60ff0*/  IMAD.X R165, RZ, RZ, RZ, P4 ;  /* 0x000000ffffa57224 */ /* 0x000fe200020e06ff */
[----:B------:R-:W-:Y:S01]  /*61000*/  IADD3 R191, P4, PT, R179, R168, RZ ;  /* 0x000000a8b3bf7210 */ /* 0x000fe20007f9e0ff */
[----:B------:R-:W-:Y:S01]  /*61010*/  IMAD.MOV.U32 R168, RZ, RZ, R167 ;  /* 0x000000ffffa87224 */ /* 0x000fe200078e00a7 */
[----:B------:R-:W-:Y:S02]  /*61020*/  IADD3.X R169, PT, PT, RZ, RZ, RZ, P3, !PT ;  /* 0x000000ffffa97210 */ /* 0x000fe40001ffe4ff */
[----:B------:R-:W-:-:S02]  /*61030*/  IADD3.X R153, P0, PT, R153, R136, RZ, P0, !PT ;  /* 0x0000008899997210 */ /* 0x000fc4000071e4ff */
[----:B------:R-:W-:Y:S01]  /*61040*/  SHF.L.W.U32.HI R179, R10, 0xd, R9 ;  /* 0x0000000d0ab37819 */ /* 0x000fe20000010e09 */
[----:B------:R-:W-:Y:S01]  /*61050*/  IMAD.WIDE.U32.X R166, R60, R5, R168, P6 ;  /* 0x000000053ca67225 */ /* 0x000fe200030e04a8 */
[----:B------:R-:W-:Y:S02]  /*61060*/  LEA.HI.X R170, P0, R156, R135, RZ, 0xd, P0 ;  /* 0x000000879caa7211 */ /* 0x000fe40000016cff */
[----:B------:R-:W-:Y:S01]  /*61070*/  IADD3 R179, P3, PT, R179, R176, RZ ;  /* 0x000000b0b3b37210 */ /* 0x000fe20007f7e0ff */
[----:B------:R-:W-:Y:S01]  /*61080*/  IMAD.MOV.U32 R156, RZ, RZ, R159 ;  /* 0x000000ffff9c7224 */ /* 0x000fe200078e009f */
[----:B------:R-:W-:Y:S01]  /*61090*/  SHF.L.W.U32.HI R136, R9, 0xd, R174 ;  /* 0x0000000d09887819 */ /* 0x000fe20000010eae */
[----:B------:R-:W-:-:S03]  /*610a0*/  IMAD.WIDE.U32 R168, R63, R138, RZ ;  /* 0x0000008a3fa87225 */ /* 0x000fc600078e00ff */
[----:B------:R-:W-:Y:S01]  /*610b0*/  IADD3.X R136, P3, PT, R136, R175, RZ, P3, !PT ;  /* 0x000000af88887210 */ /* 0x000fe20001f7e4ff */
[----:B------:R-:W-:Y:S01]  /*610c0*/  IMAD R62, R63, R2, R164 ;  /* 0x000000023f3e7224 */ /* 0x000fe200078e02a4 */
[----:B------:R-:W-:Y:S01]  /*610d0*/  MOV R164, R163 ;  /* 0x000000a300a47202 */ /* 0x000fe20000000f00 */
[----:B------:R-:W-:Y:S01]  /*610e0*/  IMAD.WIDE.U32.X R156, R61, R107, R156, P5 ;  /* 0x0000006b3d9c7225 */ /* 0x000fe200028e049c */
[----:B------:R-:W-:-:S03]  /*610f0*/  IADD3 RZ, P5, PT, R169, R162, RZ ;  /* 0x000000a2a9ff7210 */ /* 0x000fc60007fbe0ff */
[----:B------:R-:W-:Y:S01]  /*61100*/  IMAD.WIDE.U32 R162, R61, R6, RZ ;  /* 0x000000063da27225 */ /* 0x000fe200078e00ff */
[----:B------:R-:W-:-:S03]  /*61110*/  LEA.HI.X R177, P3, R174, R177, RZ, 0xd, P3 ;  /* 0x000000b1aeb17211 */ /* 0x000fc60001876cff */
[----:B------:R-:W-:-:S04]  /*61120*/  IMAD.WIDE.U32.X R158, R64, R2, R164, P5 ;  /* 0x00000002409e7225 */ /* 0x000fc800028e04a4 */
[C---:B------:R-:W-:Y:S02]  /*61130*/  IMAD R9, R59.reuse, R7, R162 ;  /* 0x000000073b097224 */ /* 0x040fe400078e02a2 */
[----:B------:R-:W-:Y:S01]  /*61140*/  IMAD.WIDE.U32 R164, R59, R6, RZ ;  /* 0x000000063ba47225 */ /* 0x000fe200078e00ff */
[----:B------:R-:W-:-:S03]  /*61150*/  SHF.L.W.U32.HI R60, R136, 0xd, R177 ;  /* 0x0000000d883c7819 */ /* 0x000fc60000010eb1 */
[----:B------:R-:W-:-:S04]  /*61160*/  IMAD.WIDE.U32 R162, P5, R59, R7, R162 ;  /* 0x000000073ba27225 */ /* 0x000fc800078a00a2 */
[----:B------:R-:W-:Y:S02]  /*61170*/  IMAD.X R178, RZ, RZ, R178, P3 ;  /* 0x000000ffffb27224 */ /* 0x000fe400018e06b2 */
[----:B------:R-:W-:Y:S01]  /*61180*/  IMAD.X R108, RZ, RZ, R108, P0 ;  /* 0x000000ffff6c7224 */ /* 0x000fe200000e066c */
[----:B------:R-:W-:Y:S01]  /*61190*/  IADD3 R188, P0, PT, R188, R164, RZ ;  /* 0x000000a4bcbc7210 */ /* 0x000fe20007f1e0ff */
[C---:B------:R-:W-:Y:S01]  /*611a0*/  IMAD.IADD R59, R165.reuse, 0x1, R9 ;  /* 0x00000001a53b7824 */ /* 0x040fe200078e0209 */
[----:B------:R-:W-:Y:S01]  /*611b0*/  IADD3 RZ, P6, PT, R165, R162, RZ ;  /* 0x000000a2a5ff7210 */ /* 0x000fe20007fde0ff */
[----:B------:R-:W-:Y:S01]  /*611c0*/  IMAD.X R165, RZ, RZ, RZ, P5 ;  /* 0x000000ffffa57224 */ /* 0x000fe200028e06ff */
[----:B------:R-:W-:Y:S02]  /*611d0*/  MOV R164, R163 ;  /* 0x000000a300a47202 */ /* 0x000fe40000000f00 */
[----:B------:R-:W-:Y:S02]  /*611e0*/  IADD3 R60, P3, PT, R60, R181, RZ ;  /* 0x000000b53c3c7210 */ /* 0x000fe40007f7e0ff */
[----:B------:R-:W-:Y:S01]  /*611f0*/  SHF.L.W.U32.HI R177, R177, 0xd, R178 ;  /* 0x0000000db1b17819 */ /* 0x000fe20000010eb2 */
[----:B------:R-:W-:-:S03]  /*61200*/  IMAD.WIDE.U32.X R162, R61, R7, R164, P6 ;  /* 0x000000073da27225 */ /* 0x000fc600030e04a4 */
[----:B------:R-:W-:Y:S01]  /*61210*/  IADD3.X R173, P6, PT, R177, R173, RZ, P3, !PT ;  /* 0x000000adb1ad7210 */ /* 0x000fe20001fde4ff */
[----:B------:R-:W-:Y:S01]  /*61220*/  IMAD.WIDE.U32 R164, R64, R104, RZ ;  /* 0x0000006840a47225 */ /* 0x000fe200078e00ff */
[----:B------:R-:W-:Y:S02]  /*61230*/  IADD3 R62, PT, PT, R169, R62, RZ ;  /* 0x0000003ea93e7210 */ /* 0x000fe40007ffe0ff */
[----:B------:R-:W-:Y:S02]  /*61240*/  IADD3 R9, P5, PT, R191, R168, RZ ;  /* 0x000000a8bf097210 */ /* 0x000fe40007fbe0ff */
[----:B------:R-:W-:Y:S02]  /*61250*/  IADD3.X R135, P4, PT, R183, R190, RZ, P4, !PT ;  /* 0x000000beb7877210 */ /* 0x000fe4000279e4ff */
[----:B------:R-:W-:Y:S01]  /*61260*/  LEA.HI.X R187, P6, R178, R187, RZ, 0xd, P6 ;  /* 0x000000bbb2bb7211 */ /* 0x000fe200030d6cff */
[-CC-:B------:R-:W-:Y:S01]  /*61270*/  IMAD R61, R63, R107.reuse, R164.reuse ;  /* 0x0000006b3f3d7224 */ /* 0x180fe200078e02a4 */
[----:B------:R-:W-:Y:S01]  /*61280*/  IADD3.X R135, P5, PT, R135, R62, RZ, P5, !PT ;  /* 0x0000003e87877210 */ /* 0x000fe20002fbe4ff */
[----:B------:R-:W-:Y:S01]  /*61290*/  IMAD.WIDE.U32 R164, P3, R63, R107, R164 ;  /* 0x0000006b3fa47225 */ /* 0x000fe200078600a4 */
[----:B------:R-:W-:-:S03]  /*612a0*/  SHF.L.W.U32.HI R168, R173, 0xd, R187 ;  /* 0x0000000dada87819 */ /* 0x000fc60000010ebb */
[----:B------:R-:W-:Y:S01]  /*612b0*/  IMAD.WIDE.U32 R62, R63, R104, RZ ;  /* 0x000000683f3e7225 */ /* 0x000fe200078e00ff */
[----:B------:R-:W-:-:S03]  /*612c0*/  IADD3.X R186, P1, PT, R189, R186, RZ, P1, !PT ;  /* 0x000000babdba7210 */ /* 0x000fc60000f3e4ff */
[----:B------:R-:W-:Y:S02]  /*612d0*/  IMAD.X R180, RZ, RZ, R180, P6 ;  /* 0x000000ffffb47224 */ /* 0x000fe400030e06b4 */
[----:B------:R-:W-:Y:S01]  /*612e0*/  IMAD.X R169, RZ, RZ, RZ, P3 ;  /* 0x000000ffffa97224 */ /* 0x000fe200018e06ff */
[----:B------:R-:W-:Y:S02]  /*612f0*/  IADD3 R9, P3, PT, R168, R9, RZ ;  /* 0x00000009a8097210 */ /* 0x000fe40007f7e0ff */
[----:B------:R-:W-:Y:S02]  /*61300*/  IADD3 RZ, P6, PT, R63, R164, RZ ;  /* 0x000000a43fff7210 */ /* 0x000fe40007fde0ff */
[----:B------:R-:W-:Y:S02]  /*61310*/  MOV R168, R165 ;  /* 0x000000a500a87202 */ /* 0x000fe40000000f00 */
[----:B------:R-:W-:Y:S02]  /*61320*/  SHF.L.W.U32.HI R187, R187, 0xd, R180 ;  /* 0x0000000dbbbb7819 */ /* 0x000fe40000010eb4 */
[----:B------:R-:W-:Y:S01]  /*61330*/  IADD3.X R172, P2, PT, R186, R172, RZ, P2, !PT ;  /* 0x000000acbaac7210 */ /* 0x000fe2000175e4ff */
[----:B------:R-:W-:Y:S01]  /*61340*/  IMAD.WIDE.U32.X R164, R64, R107, R168, P6 ;  /* 0x0000006b40a47225 */ /* 0x000fe200030e04a8 */
[----:B------:R-:W-:-:S02]  /*61350*/  IADD3.X R187, P3, PT, R187, R135, RZ, P3, !PT ;  /* 0x00000087bbbb7210 */ /* 0x000fc40001f7e4ff */
[----:B------:R-:W-:Y:S02]  /*61360*/  IADD3.X R148, P2, P1, R166, R148, R154, P2, P1 ;  /* 0x00000094a6947210 */ /* 0x000fe4000114249a */
[----:B------:R-:W-:Y:S02]  /*61370*/  IADD3.X R185, P6, P4, R158, R185, R156, P5, P4 ;  /* 0x000000b99eb97210 */ /* 0x000fe40002cc849c */
[----:B------:R-:W-:Y:S01]  /*61380*/  SHF.L.W.U32.HI R135, R153, 0xd, R170 ;  /* 0x0000000d99877819 */ /* 0x000fe20000010eaa */
[----:B------:R-:W-:Y:S01]  /*61390*/  IMAD.IADD R61, R63, 0x1, R61 ;  /* 0x000000013f3d7824 */ /* 0x000fe200078e023d */
[----:B------:R-:W-:Y:S02]  /*613a0*/  IADD3.X R178, PT, PT, R167, R149, R155, P2, P1 ;  /* 0x00000095a7b27210 */ /* 0x000fe400017e249b */
[----:B------:R-:W-:Y:S02]  /*613b0*/  IADD3 R188, P5, PT, R188, R62, RZ ;  /* 0x0000003ebcbc7210 */ /* 0x000fe40007fbe0ff */
[----:B------:R-:W-:-:S02]  /*613c0*/  LEA.HI.X R180, P3, R180, R185, RZ, 0xd, P3 ;  /* 0x000000b9b4b47211 */ /* 0x000fc40001876cff */
[----:B------:R-:W-:Y:S02]  /*613d0*/  IADD3.X R172, P0, PT, R172, R59, RZ, P0, !PT ;  /* 0x0000003bacac7210 */ /* 0x000fe4000071e4ff */
[----:B------:R-:W-:Y:S02]  /*613e0*/  IADD3 R135, P1, PT, R135, R137, RZ ;  /* 0x0000008987877210 */ /* 0x000fe40007f3e0ff */
[----:B------:R-:W-:Y:S02]  /*613f0*/  SHF.L.W.U32.HI R170, R170, 0xd, R108 ;  /* 0x0000000daaaa7819 */ /* 0x000fe40000010e6c */
[----:B------:R-:W-:Y:S02]  /*61400*/  IADD3.X R182, PT, PT, R159, R182, R157, P6, P4 ;  /* 0x000000b69fb67210 */ /* 0x000fe400037e849d */
[----:B------:R-:W-:Y:S02]  /*61410*/  IADD3.X R59, P5, PT, R172, R61, RZ, P5, !PT ;  /* 0x0000003dac3b7210 */ /* 0x000fe40002fbe4ff */
[----:B------:R-:W-:Y:S01]  /*61420*/  IADD3.X R137, P2, PT, R170, R147, RZ, P1, !PT ;  /* 0x00000093aa897210 */ /* 0x000fe20000f5e4ff */
[----:B------:R-:W-:Y:S01]  /*61430*/  IMAD.X R147, RZ, RZ, R182, P3 ;  /* 0x000000ffff937224 */ /* 0x000fe200018e06b6 */
[----:B------:R-:W-:-:S02]  /*61440*/  LOP3.LUT R61, R187, 0x7ffff, RZ, 0xc0, !PT ;  /* 0x0007ffffbb3d7812 */ /* 0x000fc400078ec0ff */
[----:B------:R-:W-:Y:S01]  /*61450*/  SHF.L.W.U32.HI R201, R187, 0xd, R180 ;  /* 0x0000000dbbc97819 */ /* 0x000fe20000010eb4 */
[----:B------:R-:W-:Y:S01]  /*61460*/  IMAD.WIDE.U32 R156, R9, 0x13, RZ ;  /* 0x00000013099c7825 */ /* 0x000fe200078e00ff */
[----:B------:R-:W-:Y:S02]  /*61470*/  LOP3.LUT R62, R173, 0x7ffff, RZ, 0xc0, !PT ;  /* 0x0007ffffad3e7812 */ /* 0x000fe400078ec0ff */
[----:B------:R-:W-:Y:S01]  /*61480*/  LOP3.LUT R229, R153, 0x7ffff, RZ, 0xc0, !PT ;  /* 0x0007ffff99e57812 */ /* 0x000fe200078ec0ff */
[----:B------:R-:W-:Y:S01]  /*61490*/  IMAD.WIDE.U32 R158, R60, 0x13, RZ ;  /* 0x000000133c9e7825 */ /* 0x000fe200078e00ff */
[----:B------:R-:W-:Y:S02]  /*614a0*/  IADD3 R201, P4, PT, R201, R188, RZ ;  /* 0x000000bcc9c97210 */ /* 0x000fe40007f9e0ff */
[----:B------:R-:W-:Y:S01]  /*614b0*/  SHF.L.W.U32.HI R180, R180, 0xd, R147 ;  /* 0x0000000db4b47819 */ /* 0x000fe20000010e93 */
[----:B------:R-:W-:Y:S01]  /*614c0*/  IMAD R63, R61, 0x13, RZ ;  /* 0x000000133d3f7824 */ /* 0x000fe200078e02ff */
[----:B------:R-:W-:Y:S01]  /*614d0*/  LOP3.LUT R226, R137, 0x7ffff, RZ, 0xc0, !PT ;  /* 0x0007ffff89e27812 */ /* 0x000fe200078ec0ff */
[----:B------:R-:W-:Y:S01]  /*614e0*/  IMAD R149, R62, 0x13, RZ ;  /* 0x000000133e957824 */ /* 0x000fe200078e02ff */
[----:B------:R-:W-:Y:S01]  /*614f0*/  IADD3.X R153, P1, PT, R180, R59, RZ, P4, !PT ;  /* 0x0000003bb4997210 */ /* 0x000fe2000273e4ff */
[----:B------:R-:W-:Y:S01]  /*61500*/  IMAD.WIDE.U32 R166, R229, R156, RZ ;  /* 0x0000009ce5a67225 */ /* 0x000fe200078e00ff */
[----:B------:R-:W-:-:S03]  /*61510*/  IADD3 R59, PT, PT, R157, R63, RZ ;  /* 0x0000003f9d3b7210 */ /* 0x000fc60007ffe0ff */
[----:B------:R-:W-:-:S04]  /*61520*/  IMAD.WIDE.U32 R168, R226, R158, RZ ;  /* 0x0000009ee2a87225 */ /* 0x000fc800078e00ff */
[----:B------:R-:W-:Y:S01]  /*61530*/  IMAD.IADD R149, R159, 0x1, R149 ;  /* 0x000000019f957824 */ /* 0x000fe200078e0295 */
[----:B------:R-:W-:Y:S01]  /*61540*/  LEA.HI.X R157, P2, R108, R58, RZ, 0xd, P2 ;  /* 0x0000003a6c9d7211 */ /* 0x000fe20001056cff */
[----:B------:R-:W-:-:S04]  /*61550*/  IMAD.WIDE.U32 R170, R102, R156, RZ ;  /* 0x0000009c66aa7225 */ /* 0x000fc800078e00ff */
[----:B------:R-:W-:-:S04]  /*61560*/  IMAD.WIDE.U32 R166, P6, R59, R102, R166 ;  /* 0x000000663ba67225 */ /* 0x000fc800078c00a6 */
[CCC-:B------:R-:W-:Y:S02]  /*61570*/  IMAD R63, R149.reuse, R135.reuse, R168.reuse ;  /* 0x00000087953f7224 */ /* 0x1c0fe400078e02a8 */
[----:B------:R-:W-:Y:S01]  /*61580*/  IMAD.WIDE.U32 R168, P3, R149, R135, R168 ;  /* 0x0000008795a87225 */ /* 0x000fe200078600a8 */
[----:B------:R-:W-:-:S03]  /*61590*/  IADD3 R64, P4, PT, R171, R166, RZ ;  /* 0x000000a6ab407210 */ /* 0x000fc60007f9e0ff */
[----:B------:R-:W-:Y:S01]  /*615a0*/  IMAD.WIDE.U32 R154, R135, R158, RZ ;  /* 0x0000009e879a7225 */ /* 0x000fe200078e00ff */
[----:B------:R-:W-:Y:S02]  /*615b0*/  LOP3.LUT R58, R153, 0x7ffff, RZ, 0xc0, !PT ;  /* 0x0007ffff993a7812 */ /* 0x000fe400078ec0ff */
[----:B------:R-:W-:Y:S01]  /*615c0*/  IADD3.X R171, PT, PT, RZ, RZ, RZ, P3, !PT ;  /* 0x000000ffffab7210 */ /* 0x000fe20001ffe4ff */
[----:B------:R-:W-:Y:S01]  /*615d0*/  IMAD.X R8, RZ, RZ, R8, P2 ;  /* 0x000000ffff087224 */ /* 0x000fe200010e0608 */
[----:B------:R-:W-:Y:S01]  /*615e0*/  IADD3 R108, P2, PT, R170, R154, RZ ;  /* 0x0000009aaa6c7210 */ /* 0x000fe20007f5e0ff */
[C---:B------:R-:W-:Y:S01]  /*615f0*/  IMAD.IADD R159, R155.reuse, 0x1, R63 ;  /* 0x000000019b9f7824 */ /* 0x040fe200078e023f */
[----:B------:R-:W-:Y:S01]  /*61600*/  IADD3 RZ, P3, PT, R155, R168, RZ ;  /* 0x000000a89bff7210 */ /* 0x000fe20007f7e0ff */
[----:B------:R-:W-:Y:S01]  /*61610*/  IMAD.WIDE.U32 R154, R201, 0x13, RZ ;  /* 0x00000013c99a7825 */ /* 0x000fe200078e00ff */
[----:B------:R-:W-:-:S03]  /*61620*/  LOP3.LUT R228, R161, 0x7ffff, RZ, 0xc0, !PT ;  /* 0x0007ffffa1e47812 */ /* 0x000fc600078ec0ff */
[----:B------:R-:W-:Y:S01]  /*61630*/  IMAD R63, R58, 0x13, RZ ;  /* 0x000000133a3f7824 */ /* 0x000fe200078e02ff */
[----:B------:R-:W-:Y:S01]  /*61640*/  MOV R170, R169 ;  /* 0x000000a900aa7202 */ /* 0x000fe20000000f00 */
[----:B------:R-:W-:-:S04]  /*61650*/  IMAD.WIDE.U32 R172, R228, R154, RZ ;  /* 0x0000009ae4ac7225 */ /* 0x000fc800078e00ff */
[----:B------:R-:W-:Y:S02]  /*61660*/  IMAD.IADD R63, R155, 0x1, R63 ;  /* 0x000000019b3f7824 */ /* 0x000fe400078e023f */
[----:B------:R-:W-:-:S04]  /*61670*/  IMAD.WIDE.U32.X R170, R226, R149, R170, P3 ;  /* 0x00000095e2aa7225 */ /* 0x000fc800018e04aa */
[CCC-:B------:R-:W-:Y:S02]  /*61680*/  IMAD R155, R63.reuse, R151.reuse, R172.reuse ;  /* 0x000000973f9b7224 */ /* 0x1c0fe400078e02ac */
[----:B------:R-:W-:-:S04]  /*61690*/  IMAD.WIDE.U32 R172, P3, R63, R151, R172 ;  /* 0x000000973fac7225 */ /* 0x000fc800078600ac */
[----:B------:R-:W-:Y:S01]  /*616a0*/  IMAD.WIDE.U32 R176, R151, R154, RZ ;  /* 0x0000009a97b07225 */ /* 0x000fe200078e00ff */
[----:B------:R-:W-:Y:S02]  /*616b0*/  IADD3.X R175, PT, PT, RZ, RZ, RZ, P6, !PT ;  /* 0x000000ffffaf7210 */ /* 0x000fe400037fe4ff */
[----:B------:R-:W-:Y:S01]  /*616c0*/  IADD3.X R64, P2, PT, R64, R159, RZ, P2, !PT ;  /* 0x0000009f40407210 */ /* 0x000fe2000175e4ff */
[----:B------:R-:W-:Y:S01]  /*616d0*/  IMAD.X R169, RZ, RZ, RZ, P3 ;  /* 0x000000ffffa97224 */ /* 0x000fe200018e06ff */
[C---:B------:R-:W-:Y:S01]  /*616e0*/  IADD3 RZ, P6, PT, R177.reuse, R172, RZ ;  /* 0x000000acb1ff7210 */ /* 0x040fe20007fde0ff */
[----:B------:R-:W-:Y:S01]  /*616f0*/  IMAD.IADD R155, R177, 0x1, R155 ;  /* 0x00000001b19b7824 */ /* 0x000fe200078e029b */
[----:B------:R-:W-:Y:S01]  /*61700*/  IADD3 R108, P3, PT, R108, R176, RZ ;  /* 0x000000b06c6c7210 */ /* 0x000fe20007f7e0ff */
[----:B------:R-:W-:Y:S02]  /*61710*/  IMAD.MOV.U32 R174, RZ, RZ, R167 ;  /* 0x000000ffffae7224 */ /* 0x000fe400078e00a7 */
[----:B------:R-:W-:Y:S01]  /*61720*/  IMAD.MOV.U32 R168, RZ, RZ, R173 ;  /* 0x000000ffffa87224 */ /* 0x000fe200078e00ad */
[----:B------:R-:W-:Y:S01]  /*61730*/  LOP3.LUT R161, R65, 0x7ffff, RZ, 0xc0, !PT ;  /* 0x0007ffff41a17812 */ /* 0x000fe200078ec0ff */
[----:B------:R-:W-:Y:S01]  /*61740*/  IMAD.WIDE.U32.X R166, R229, R59, R174, P4 ;  /* 0x0000003be5a67225 */ /* 0x000fe200020e04ae */
[----:B------:R-:W-:-:S02]  /*61750*/  SHF.L.W.U32.HI R137, R137, 0xd, R157 ;  /* 0x0000000d89897819 */ /* 0x000fc40000010e9d */
[----:B------:R-:W-:Y:S01]  /*61760*/  SHF.L.W.U32.HI R8, R157, 0xd, R8 ;  /* 0x0000000d9d087819 */ /* 0x000fe20000010e08 */
[----:B------:R-:W-:Y:S01]  /*61770*/  IMAD.WIDE.U32.X R168, R228, R63, R168, P6 ;  /* 0x0000003fe4a87225 */ /* 0x000fe200030e04a8 */
[----:B------:R-:W-:Y:S02]  /*61780*/  IADD3.X R64, P3, PT, R64, R155, RZ, P3, !PT ;  /* 0x0000009b40407210 */ /* 0x000fe40001f7e4ff */
[----:B------:R-:W-:Y:S01]  /*61790*/  IADD3.X R155, P0, P5, R164, R148, R162, P5, P0 ;  /* 0x00000094a49b7210 */ /* 0x000fe20002d004a2 */
[----:B------:R-:W-:Y:S01]  /*617a0*/  IMAD.WIDE.U32 R160, R137, 0x13, R160 ;  /* 0x0000001389a07825 */ /* 0x000fe200078e00a0 */
[----:B------:R-:W-:-:S03]  /*617b0*/  IADD3.X R177, P2, P3, R168, R170, R166, P3, P2 ;  /* 0x000000aaa8b17210 */ /* 0x000fc60001b444a6 */
[----:B------:R-:W-:Y:S01]  /*617c0*/  IMAD R8, R8, 0x13, RZ ;  /* 0x0000001308087824 */ /* 0x000fe200078e02ff */
[----:B------:R-:W-:Y:S01]  /*617d0*/  IADD3.X R178, PT, PT, R165, R178, R163, P0, P5 ;  /* 0x000000b2a5b27210 */ /* 0x000fe200007ea4a3 */
[----:B------:R-:W-:Y:S01]  /*617e0*/  IMAD.WIDE.U32 R162, R229, R154, RZ ;  /* 0x0000009ae5a27225 */ /* 0x000fe200078e00ff */
[----:B------:R-:W-:Y:S02]  /*617f0*/  IADD3.X R65, PT, PT, R169, R171, R167, P2, P3 ;  /* 0x000000aba9417210 */ /* 0x000fe400017e64a7 */
[----:B------:R-:W-:Y:S01]  /*61800*/  IADD3 R148, PT, PT, R161, R8, RZ ;  /* 0x00000008a1947210 */ /* 0x000fe20007ffe0ff */
[----:B------:R-:W-:-:S03]  /*61810*/  IMAD.WIDE.U32 R170, R226, R156, RZ ;  /* 0x0000009ce2aa7225 */ /* 0x000fc600078e00ff */
[----:B------:R-:W-:Y:S01]  /*61820*/  LOP3.LUT R137, R148, 0x7ffff, RZ, 0xc0, !PT ;  /* 0x0007ffff94897812 */ /* 0x000fe200078ec0ff */
[----:B------:R-:W-:-:S04]  /*61830*/  IMAD.WIDE.U32 R168, P4, R63, R102, R162 ;  /* 0x000000663fa87225 */ /* 0x000fc800078800a2 */
[----:B------:R-:W-:Y:S02]  /*61840*/  IMAD R157, R63, R102, R162 ;  /* 0x000000663f9d7224 */ /* 0x000fe400078e02a2 */
[----:B------:R-:W-:-:S04]  /*61850*/  IMAD.WIDE.U32 R166, R62, R160, RZ ;  /* 0x000000a03ea67225 */ /* 0x000fc800078e00ff */
[----:B------:R-:W-:-:S04]  /*61860*/  IMAD.WIDE.U32 R164, R102, R154, RZ ;  /* 0x0000009a66a47225 */ /* 0x000fc800078e00ff */
[----:B------:R-:W-:-:S04]  /*61870*/  IMAD.WIDE.U32 R162, R135, R156, RZ ;  /* 0x0000009c87a27225 */ /* 0x000fc800078e00ff */
[----:B------:R-:W-:Y:S01]  /*61880*/  IMAD.WIDE.U32 R170, P0, R59, R135, R170 ;  /* 0x000000873baa7225 */ /* 0x000fe200078000aa */
[----:B------:R-:W-:-:S03]  /*61890*/  IADD3 R8, P2, PT, R164, R162, RZ ;  /* 0x000000a2a4087210 */ /* 0x000fc60007f5e0ff */
[CCC-:B------:R-:W-:Y:S01]  /*618a0*/  IMAD R175, R60.reuse, R137.reuse, R166.reuse ;  /* 0x000000893caf7224 */ /* 0x1c0fe200078e02a6 */
[----:B------:R-:W-:Y:S01]  /*618b0*/  IADD3 R162, P6, PT, R163, R170, RZ ;  /* 0x000000aaa3a27210 */ /* 0x000fe20007fde0ff */
[C---:B------:R-:W-:Y:S02]  /*618c0*/  IMAD.IADD R157, R165.reuse, 0x1, R157 ;  /* 0x00000001a59d7824 */ /* 0x040fe400078e029d */
[----:B------:R-:W-:Y:S01]  /*618d0*/  IMAD.WIDE.U32 R166, P3, R60, R137, R166 ;  /* 0x000000893ca67225 */ /* 0x000fe200078600a6 */
[----:B------:R-:W-:-:S03]  /*618e0*/  IADD3 RZ, P5, PT, R165, R168, RZ ;  /* 0x000000a8a5ff7210 */ /* 0x000fc60007fbe0ff */
[----:B------:R-:W-:Y:S01]  /*618f0*/  IMAD.WIDE.U32 R172, R60, R160, RZ ;  /* 0x000000a03cac7225 */ /* 0x000fe200078e00ff */
[----:B------:R-:W-:Y:S02]  /*61900*/  IADD3.X R157, P2, PT, R162, R157, RZ, P2, !PT ;  /* 0x0000009da29d7210 */ /* 0x000fe4000175e4ff */
[----:B------:R-:W-:Y:S01]  /*61910*/  MOV R164, R171 ;  /* 0x000000ab00a47202 */ /* 0x000fe20000000f00 */
[----:B------:R-:W-:Y:S01]  /*61920*/  IMAD.X R165, RZ, RZ, RZ, P0 ;  /* 0x000000ffffa57224 */ /* 0x000fe200000e06ff */
[----:B------:R-:W-:Y:S01]  /*61930*/  IADD3 R8, P0, PT, R8, R172, RZ ;  /* 0x000000ac08087210 */ /* 0x000fe20007f1e0ff */
[----:B------:R-:W-:Y:S01]  /*61940*/  IMAD.X R163, RZ, RZ, RZ, P4 ;  /* 0x000000ffffa37224 */ /* 0x000fe200020e06ff */
[C---:B------:R-:W-:Y:S01]  /*61950*/  IADD3 R175, PT, PT, R173.reuse, R175, RZ ;  /* 0x000000afadaf7210 */ /* 0x040fe20007ffe0ff */
[----:B------:R-:W-:Y:S01]  /*61960*/  IMAD.MOV.U32 R162, RZ, RZ, R169 ;  /* 0x000000ffffa27224 */ /* 0x000fe200078e00a9 */
[----:B------:R-:W-:Y:S01]  /*61970*/  IADD3 RZ, P4, PT, R173, R166, RZ ;  /* 0x000000a6adff7210 */ /* 0x000fe20007f9e0ff */
[----:B------:R-:W-:-:S02]  /*61980*/  IMAD.X R173, RZ, RZ, RZ, P3 ;  /* 0x000000ffffad7224 */ /* 0x000fc400018e06ff */
[----:B------:R-:W-:Y:S01]  /*61990*/  IMAD.MOV.U32 R172, RZ, RZ, R167 ;  /* 0x000000ffffac7224 */ /* 0x000fe200078e00a7 */
[----:B------:R-:W-:Y:S01]  /*619a0*/  LEA.HI.X R155, P1, R147, R155, RZ, 0xd, P1 ;  /* 0x0000009b939b7211 */ /* 0x000fe20000836cff */
[----:B------:R-:W-:Y:S01]  /*619b0*/  IMAD.WIDE.U32.X R164, R226, R59, R164, P6 ;  /* 0x0000003be2a47225 */ /* 0x000fe200030e04a4 */
[----:B------:R-:W-:-:S03]  /*619c0*/  IADD3.X R175, P0, PT, R157, R175, RZ, P0, !PT ;  /* 0x000000af9daf7210 */ /* 0x000fc6000071e4ff */
[----:B------:R-:W-:Y:S01]  /*619d0*/  IMAD.WIDE.U32.X R162, R229, R63, R162, P5 ;  /* 0x0000003fe5a27225 */ /* 0x000fe200028e04a2 */
[----:B------:R-:W-:-:S03]  /*619e0*/  LOP3.LUT R147, R10, 0x7ffff, RZ, 0xc0, !PT ;  /* 0x0007ffff0a937812 */ /* 0x000fc600078ec0ff */
[----:B------:R-:W-:Y:S01]  /*619f0*/  IMAD.WIDE.U32.X R172, R62, R137, R172, P4 ;  /* 0x000000893eac7225 */ /* 0x000fe200020e04ac */
[----:B------:R-:W-:-:S03]  /*61a00*/  IADD3.X R10, PT, PT, RZ, R178, RZ, P1, !PT ;  /* 0x000000b2ff0a7210 */ /* 0x000fc60000ffe4ff */
[----:B------:R-:W-:Y:S01]  /*61a10*/  IMAD.WIDE.U32 R168, R226, R154, RZ ;  /* 0x0000009ae2a87225 */ /* 0x000fe200078e00ff */
[----:B------:R-:W-:Y:S02]  /*61a20*/  IADD3.X R178, P0, P2, R172, R162, R164, P0, P2 ;  /* 0x000000a2acb27210 */ /* 0x000fe400002044a4 */
[----:B------:R-:W-:Y:S02]  /*61a30*/  SHF.L.W.U32.HI R153, R153, 0xd, R155 ;  /* 0x0000000d99997819 */ /* 0x000fe40000010e9b */
[----:B------:R-:W-:Y:S01]  /*61a40*/  IADD3.X R174, PT, PT, R173, R163, R165, P0, P2 ;  /* 0x000000a3adae7210 */ /* 0x000fe200007e44a5 */
[----:B------:R-:W-:Y:S01]  /*61a50*/  IMAD.WIDE.U32 R162, P2, R63, R135, R168 ;  /* 0x000000873fa27225 */ /* 0x000fe200078400a8 */
[----:B------:R-:W-:-:S03]  /*61a60*/  SHF.L.W.U32.HI R155, R155, 0xd, R10 ;  /* 0x0000000d9b9b7819 */ /* 0x000fc60000010e0a */
[----:B------:R-:W-:-:S04]  /*61a70*/  IMAD.WIDE.U32 R168, R61, R160, RZ ;  /* 0x000000a03da87225 */ /* 0x000fc800078e00ff */
[----:B------:R-:W-:-:S04]  /*61a80*/  IMAD.WIDE.U32 R166, R135, R154, RZ ;  /* 0x0000009a87a67225 */ /* 0x000fc800078e00ff */
[----:B------:R-:W-:-:S04]  /*61a90*/  IMAD.WIDE.U32 R164, R9, R160, RZ ;  /* 0x000000a009a47225 */ /* 0x000fc800078e00ff */
[----:B------:R-:W-:Y:S02]  /*61aa0*/  IMAD R10, R9, R137, R168 ;  /* 0x00000089090a7224 */ /* 0x000fe400078e02a8 */
[----:B------:R-:W-:-:S04]  /*61ab0*/  IMAD.WIDE.U32 R146, R153, 0x13, R146 ;  /* 0x0000001399927825 */ /* 0x000fc800078e0092 */
[----:B------:R-:W-:Y:S01]  /*61ac0*/  IMAD R155, R155, 0x13, RZ ;  /* 0x000000139b9b7824 */ /* 0x000fe200078e02ff */
[----:B------:R-:W-:Y:S01]  /*61ad0*/  IADD3 R157, P4, PT, R167, R162, RZ ;  /* 0x000000a2a79d7210 */ /* 0x000fe20007f9e0ff */
[----:B------:R-:W-:Y:S01]  /*61ae0*/  IMAD.IADD R10, R165, 0x1, R10 ;  /* 0x00000001a50a7824 */ /* 0x000fe200078e020a */
[----:B------:R-:W-:Y:S01]  /*61af0*/  IADD3 R153, P0, PT, R164, R166, RZ ;  /* 0x000000a6a4997210 */ /* 0x000fe20007f1e0ff */
[----:B------:R-:W-:Y:S02]  /*61b00*/  IMAD.IADD R155, R147, 0x1, R155 ;  /* 0x00000001939b7824 */ /* 0x000fe400078e029b */
[----:B------:R-:W-:Y:S01]  /*61b10*/  IMAD.WIDE.U32 R166, R229, R146, RZ ;  /* 0x00000092e5a67225 */ /* 0x000fe200078e00ff */
[----:B------:R-:W-:Y:S02]  /*61b20*/  IADD3.X R157, P0, PT, R157, R10, RZ, P0, !PT ;  /* 0x0000000a9d9d7210 */ /* 0x000fe4000071e4ff */
[----:B------:R-:W-:Y:S01]  /*61b30*/  LOP3.LUT R10, R155, 0x7ffff, RZ, 0xc0, !PT ;  /* 0x0007ffff9b0a7812 */ /* 0x000fe200078ec0ff */
[----:B------:R-:W-:-:S04]  /*61b40*/  IMAD.WIDE.U32 R168, P6, R9, R137, R168 ;  /* 0x0000008909a87225 */ /* 0x000fc800078c00a8 */
[----:B------:R-:W-:-:S04]  /*61b50*/  IMAD.WIDE.U32 R170, R102, R146, RZ ;  /* 0x0000009266aa7225 */ /* 0x000fc800078e00ff */
[CCC-:B------:R-:W-:Y:S02]  /*61b60*/  IMAD R159, R10.reuse, R102.reuse, R166.reuse ;  /* 0x000000660a9f7224 */ /* 0x1c0fe400078e02a6 */
[----:B------:R-:W-:Y:S01]  /*61b70*/  IMAD.WIDE.U32 R166, P5, R10, R102, R166 ;  /* 0x000000660aa67225 */ /* 0x000fe200078a00a6 */
[----:B------:R-:W-:Y:S02]  /*61b80*/  IADD3 RZ, P3, PT, R165, R168, RZ ;  /* 0x000000a8a5ff7210 */ /* 0x000fe40007f7e0ff */
[----:B------:R-:W-:Y:S01]  /*61b90*/  IADD3 R147, P1, PT, R153, R170, RZ ;  /* 0x000000aa99937210 */ /* 0x000fe20007f3e0ff */
[----:B------:R-:W-:Y:S01]  /*61ba0*/  IMAD.X R165, RZ, RZ, RZ, P2 ;  /* 0x000000ffffa57224 */ /* 0x000fe200010e06ff */
[C---:B------:R-:W-:Y:S01]  /*61bb0*/  IADD3 R153, PT, PT, R171.reuse, R159, RZ ;  /* 0x0000009fab997210 */ /* 0x040fe20007ffe0ff */
[----:B------:R-:W-:Y:S01]  /*61bc0*/  IMAD.MOV.U32 R164, RZ, RZ, R163 ;  /* 0x000000ffffa47224 */ /* 0x000fe200078e00a3 */
[----:B------:R-:W-:Y:S01]  /*61bd0*/  IADD3 RZ, P2, PT, R171, R166, RZ ;  /* 0x000000a6abff7210 */ /* 0x000fe20007f5e0ff */
[----:B------:R-:W-:Y:S01]  /*61be0*/  IMAD.X R171, RZ, RZ, RZ, P5 ;  /* 0x000000ffffab7224 */ /* 0x000fe200028e06ff */
[----:B------:R-:W-:Y:S01]  /*61bf0*/  IADD3.X R163, PT, PT, RZ, RZ, RZ, P6, !PT ;  /* 0x000000ffffa37210 */ /* 0x000fe200037fe4ff */
[----:B------:R-:W-:Y:S01]  /*61c00*/  IMAD.MOV.U32 R162, RZ, RZ, R169 ;  /* 0x000000ffffa27224 */ /* 0x000fe200078e00a9 */
        /* <DEDUP_REMOVED lines=11> */
[----:B------:R-:W-:-:S04]  /*61cc0*/  IMAD.WIDE.U32 R162, R201, R160, RZ ;  /* 0x000000a0c9a27225 */ /* 0x000fc800078e00ff */
[----:B------:R-:W-:Y:S01]  /*61cd0*/  IMAD R157, R201, R137, R166 ;  /* 0x00000089c99d7224 */ /* 0x000fe200078e02a6 */
[----:B------:R-:W-:Y:S02]  /*61ce0*/  IADD3 R176, P4, PT, R165, R168, RZ ;  /* 0x000000a8a5b07210 */ /* 0x000fe40007f9e0ff */
[----:B------:R-:W-:Y:S01]  /*61cf0*/  IADD3 R173, P0, PT, R162, R164, RZ ;  /* 0x000000a4a2ad7210 */ /* 0x000fe20007f1e0ff */
[----:B------:R-:W-:Y:S02]  /*61d00*/  IMAD.IADD R157, R163, 0x1, R157 ;  /* 0x00000001a39d7824 */ /* 0x000fe400078e029d */
[----:B------:R-:W-:-:S03]  /*61d10*/  IMAD.WIDE.U32 R164, R226, R146, RZ ;  /* 0x00000092e2a47225 */ /* 0x000fc600078e00ff */
[----:B------:R-:W-:Y:S01]  /*61d20*/  IADD3.X R176, P0, PT, R176, R157, RZ, P0, !PT ;  /* 0x0000009db0b07210 */ /* 0x000fe2000071e4ff */
[----:B------:R-:W-:-:S04]  /*61d30*/  IMAD.WIDE.U32 R166, P6, R201, R137, R166 ;  /* 0x00000089c9a67225 */ /* 0x000fc800078c00a6 */
[----:B------:R-:W-:Y:S02]  /*61d40*/  IMAD R157, R10, R135, R164 ;  /* 0x000000870a9d7224 */ /* 0x000fe400078e02a4 */
[----:B------:R-:W-:Y:S01]  /*61d50*/  IMAD.WIDE.U32 R170, R135, R146, RZ ;  /* 0x0000009287aa7225 */ /* 0x000fe200078e00ff */
[----:B------:R-:W-:-:S03]  /*61d60*/  IADD3 RZ, P3, PT, R163, R166, RZ ;  /* 0x000000a6a3ff7210 */ /* 0x000fc60007f7e0ff */
[----:B------:R-:W-:Y:S01]  /*61d70*/  IMAD.WIDE.U32 R164, P5, R10, R135, R164 ;  /* 0x000000870aa47225 */ /* 0x000fe200078a00a4 */
[----:B------:R-:W-:Y:S02]  /*61d80*/  IADD3.X R163, PT, PT, RZ, RZ, RZ, P2, !PT ;  /* 0x000000ffffa37210 */ /* 0x000fe400017fe4ff */
[----:B------:R-:W-:Y:S01]  /*61d90*/  IADD3 R173, P1, PT, R173, R170, RZ ;  /* 0x000000aaadad7210 */ /* 0x000fe20007f3e0ff */
[----:B------:R-:W-:Y:S01]  /*61da0*/  IMAD.MOV.U32 R162, RZ, RZ, R169 ;  /* 0x000000ffffa27224 */ /* 0x000fe200078e00a9 */
[C---:B------:R-:W-:Y:S01]  /*61db0*/  IADD3 RZ, P2, PT, R171.reuse, R164, RZ ;  /* 0x000000a4abff7210 */ /* 0x040fe20007f5e0ff */
[----:B------:R-:W-:Y:S01]  /*61dc0*/  IMAD.IADD R157, R171, 0x1, R157 ;  /* 0x00000001ab9d7824 */ /* 0x000fe200078e029d */
[----:B------:R-:W-:Y:S01]  /*61dd0*/  IADD3.X R169, PT, PT, RZ, RZ, RZ, P6, !PT ;  /* 0x000000ffffa97210 */ /* 0x000fe200037fe4ff */
[----:B------:R-:W-:Y:S01]  /*61de0*/  IMAD.X R171, RZ, RZ, RZ, P5 ;  /* 0x000000ffffab7224 */ /* 0x000fe200028e06ff */
[----:B------:R-:W-:Y:S01]  /*61df0*/  MOV R168, R167 ;  /* 0x000000a700a87202 */ /* 0x000fe20000000f00 */
[----:B------:R-:W-:Y:S01]  /*61e00*/  IMAD.MOV.U32 R170, RZ, RZ, R165 ;  /* 0x000000ffffaa7224 */ /* 0x000fe200078e00a5 */
        /* <DEDUP_REMOVED lines=8> */
[----:B------:R-:W-:Y:S02]  /*61e90*/  IMAD R169, R59, R151, R162 ;  /* 0x000000973ba97224 */ /* 0x000fe400078e02a2 */
[----:B------:R-:W-:-:S04]  /*61ea0*/  IMAD.WIDE.U32 R156, R151, R156, RZ ;  /* 0x0000009c979c7225 */ /* 0x000fc800078e00ff */
[----:B------:R-:W-:-:S04]  /*61eb0*/  IMAD.WIDE.U32 R162, P4, R59, R151, R162 ;  /* 0x000000973ba27225 */ /* 0x000fc800078800a2 */
[----:B------:R-:W-:Y:S01]  /*61ec0*/  IMAD.WIDE.U32 R158, R102, R158, RZ ;  /* 0x0000009e669e7225 */ /* 0x000fe200078e00ff */
[C---:B------:R-:W-:Y:S02]  /*61ed0*/  IADD3 R169, PT, PT, R157.reuse, R169, RZ ;  /* 0x000000a99da97210 */ /* 0x040fe40007ffe0ff */
[----:B------:R-:W-:Y:S01]  /*61ee0*/  IADD3 RZ, P5, PT, R157, R162, RZ ;  /* 0x000000a29dff7210 */ /* 0x000fe20007fbe0ff */
[----:B------:R-:W-:Y:S01]  /*61ef0*/  IMAD.WIDE.U32 R164, P0, R149, R102, R164 ;  /* 0x0000006695a47225 */ /* 0x000fe200078000a4 */
[----:B------:R-:W-:-:S03]  /*61f00*/  IADD3 R168, P1, PT, R156, R158, RZ ;  /* 0x0000009e9ca87210 */ /* 0x000fc60007f3e0ff */
[----:B------:R-:W-:Y:S01]  /*61f10*/  IMAD.WIDE.U32 R156, R137, R146, RZ ;  /* 0x00000092899c7225 */ /* 0x000fe200078e00ff */
[----:B------:R-:W-:-:S03]  /*61f20*/  IADD3 R164, P6, PT, R159, R164, RZ ;  /* 0x000000a49fa47210 */ /* 0x000fc60007fde0ff */
[----:B------:R-:W-:Y:S02]  /*61f30*/  IMAD R162, R10, R160, R156 ;  /* 0x000000a00aa27224 */ /* 0x000fe400078e029c */
[----:B------:R-:W-:Y:S01]  /*61f40*/  IMAD.WIDE.U32 R158, R160, R146, RZ ;  /* 0x00000092a09e7225 */ /* 0x000fe200078e00ff */
[----:B------:R-:W-:-:S03]  /*61f50*/  IADD3.X R164, P1, PT, R164, R169, RZ, P1, !PT ;  /* 0x000000a9a4a47210 */ /* 0x000fc60000f3e4ff */
[----:B------:R-:W-:Y:S01]  /*61f60*/  IMAD.WIDE.U32 R156, P2, R10, R160, R156 ;  /* 0x000000a00a9c7225 */ /* 0x000fe2000784009c */
[----:B------:R-:W-:-:S03]  /*61f70*/  IADD3 R162, PT, PT, R159, R162, RZ ;  /* 0x000000a29fa27210 */ /* 0x000fc60007ffe0ff */
[----:B------:R-:W-:Y:S01]  /*61f80*/  IMAD.X R167, RZ, RZ, RZ, P0 ;  /* 0x000000ffffa77224 */ /* 0x000fe200000e06ff */
[----:B------:R-:W-:Y:S01]  /*61f90*/  IADD3 R168, P0, PT, R168, R158, RZ ;  /* 0x0000009ea8a87210 */ /* 0x000fe20007f1e0ff */
[----:B------:R-:W-:Y:S01]  /*61fa0*/  IMAD.MOV.U32 R166, RZ, RZ, R165 ;  /* 0x000000ffffa67224 */ /* 0x000fe200078e00a5 */
[----:B------:R-:W-:Y:S01]  /*61fb0*/  IADD3 RZ, P3, PT, R159, R156, RZ ;  /* 0x0000009c9fff7210 */ /* 0x000fe20007f7e0ff */
[----:B------:R-:W-:Y:S01]  /*61fc0*/  IMAD.MOV.U32 R158, RZ, RZ, R163 ;  /* 0x000000ffff9e7224 */ /* 0x000fe200078e00a3 */
[----:B------:R-:W-:Y:S02]  /*61fd0*/  IADD3.X R159, PT, PT, RZ, RZ, RZ, P4, !PT ;  /* 0x000000ffff9f7210 */ /* 0x000fe400027fe4ff */
[----:B------:R-:W-:Y:S01]  /*61fe0*/  IADD3.X R165, P0, PT, R164, R162, RZ, P0, !PT ;  /* 0x000000a2a4a57210 */ /* 0x000fe2000071e4ff */
[----:B------:R-:W-:Y:S01]  /*61ff0*/  IMAD.MOV.U32 R162, RZ, RZ, R157 ;  /* 0x000000ffffa27224 */ /* 0x000fe200078e009d */
[----:B------:R-:W-:Y:S01]  /*62000*/  IADD3.X R163, PT, PT, RZ, RZ, RZ, P2, !PT ;  /* 0x000000ffffa37210 */ /* 0x000fe200017fe4ff */
[----:B------:R-:W-:-:S04]  /*62010*/  IMAD.WIDE.U32.X R166, R229, R149, R166, P6 ;  /* 0x00000095e5a67225 */ /* 0x000fc800030e04a6 */
[----:B------:R-:W-:-:S04]  /*62020*/  IMAD.WIDE.U32.X R158, R228, R59, R158, P5 ;  /* 0x0000003be49e7225 */ /* 0x000fc800028e049e */
[----:B------:R-:W-:Y:S01]  /*62030*/  IMAD.WIDE.U32.X R162, R10, R137, R162, P3 ;  /* 0x000000890aa27225 */ /* 0x000fe200018e04a2 */
[----:B------:R-:W-:Y:S02]  /*62040*/  LOP3.LUT R236, R136, 0x7ffff, RZ, 0xc0, !PT ;  /* 0x0007ffff88ec7812 */ /* 0x000fe400078ec0ff */
[----:B------:R-:W-:Y:S02]  /*62050*/  LEA.HI R136, P4, R148, R184, RZ, 0xd ;  /* 0x000000b894887211 */ /* 0x000fe400078968ff */
[----:B------:R-:W-:-:S04]  /*62060*/  IADD3.X R164, P0, P1, R162, R158, R166, P0, P1 ;  /* 0x0000009ea2a47210 */ /* 0x000fc800001024a6 */
[----:B------:R-:W-:Y:S02]  /*62070*/  IADD3.X R166, PT, PT, R163, R159, R167, P0, P1 ;  /* 0x0000009fa3a67210 */ /* 0x000fe400007e24a7 */
[----:B------:R-:W-:Y:S01]  /*62080*/  LEA.HI R59, P0, R155, R179, RZ, 0xd ;  /* 0x000000b39b3b7211 */ /* 0x000fe200078168ff */
[----:B------:R-:W-:-:S03]  /*62090*/  IMAD.WIDE.U32 R148, R136, R146, RZ ;  /* 0x0000009288947225 */ /* 0x000fc600078e00ff */
[----:B------:R-:W-:Y:S01]  /*620a0*/  IADD3.X R236, PT, PT, RZ, R236, RZ, P0, !PT ;  /* 0x000000ecffec7210 */ /* 0x000fe200007fe4ff */
[----:B------:R-:W-:Y:S01]  /*620b0*/  IMAD.WIDE.U32 R158, R59, R160, RZ ;  /* 0x000000a03b9e7225 */ /* 0x000fe200078e00ff */
[----:B------:R-:W-:-:S03]  /*620c0*/  IADD3 R108, P1, PT, R108, R148, RZ ;  /* 0x000000946c6c7210 */ /* 0x000fc60007f3e0ff */
[----:B------:R-:W-:Y:S01]  /*620d0*/  IMAD.WIDE.U32 R156, R236, R160, RZ ;  /* 0x000000a0ec9c7225 */ /* 0x000fe200078e00ff */
[----:B------:R-:W-:Y:S02]  /*620e0*/  IADD3 R192, P0, PT, R108, R158, RZ ;  /* 0x0000009e6cc07210 */ /* 0x000fe40007f1e0ff */
[----:B------:R-:W-:Y:S01]  /*620f0*/  LOP3.LUT R108, R109, 0x7ffff, RZ, 0xc0, !PT ;  /* 0x0007ffff6d6c7812 */ /* 0x000fe200078ec0ff */
[CCC-:B------:R-:W-:Y:S02]  /*62100*/  IMAD R148, R59.reuse, R137.reuse, R156.reuse ;  /* 0x000000893b947224 */ /* 0x1c0fe400078e029c */
[----:B------:R-:W-:Y:S01]  /*62110*/  IMAD.WIDE.U32 R156, P2, R59, R137, R156 ;  /* 0x000000893b9c7225 */ /* 0x000fe2000784009c */
[----:B------:R-:W-:-:S03]  /*62120*/  IADD3.X R108, PT, PT, RZ, R108, RZ, P4, !PT ;  /* 0x0000006cff6c7210 */ /* 0x000fc600027fe4ff */
[C---:B------:R-:W-:Y:S01]  /*62130*/  IMAD.IADD R148, R159.reuse, 0x1, R148 ;  /* 0x000000019f947824 */ /* 0x040fe200078e0294 */
[----:B------:R-:W-:Y:S01]  /*62140*/  IADD3 RZ, P3, PT, R159, R156, RZ ;  /* 0x0000009c9fff7210 */ /* 0x000fe20007f7e0ff */
[----:B------:R-:W-:-:S04]  /*62150*/  IMAD.WIDE.U32 R158, R108, R146, RZ ;  /* 0x000000926c9e7225 */ /* 0x000fc800078e00ff */
[----:B------:R-:W-:-:S04]  /*62160*/  IMAD R109, R10, R136, R158 ;  /* 0x000000880a6d7224 */ /* 0x000fc800078e029e */
[----:B------:R-:W-:Y:S02]  /*62170*/  IMAD.IADD R109, R149, 0x1, R109 ;  /* 0x00000001956d7824 */ /* 0x000fe400078e026d */
[----:B------:R-:W-:-:S03]  /*62180*/  IMAD.WIDE.U32 R158, P4, R10, R136, R158 ;  /* 0x000000880a9e7225 */ /* 0x000fc6000788009e */
[----:B------:R-:W-:Y:S02]  /*62190*/  IADD3.X R64, P1, PT, R64, R109, RZ, P1, !PT ;  /* 0x0000006d40407210 */ /* 0x000fe40000f3e4ff */
[----:B------:R-:W-:Y:S02]  /*621a0*/  IADD3 RZ, P5, PT, R149, R158, RZ ;  /* 0x0000009e95ff7210 */ /* 0x000fe40007fbe0ff */
[----:B------:R-:W-:Y:S01]  /*621b0*/  IADD3.X R109, P0, PT, R64, R148, RZ, P0, !PT ;  /* 0x00000094406d7210 */ /* 0x000fe2000071e4ff */
[----:B------:R-:W-:Y:S01]  /*621c0*/  IMAD.X R163, RZ, RZ, RZ, P4 ;  /* 0x000000ffffa37224 */ /* 0x000fe200020e06ff */
[----:B------:R-:W-:Y:S01]  /*621d0*/  IADD3.X R149, PT, PT, RZ, RZ, RZ, P2, !PT ;  /* 0x000000ffff957210 */ /* 0x000fe200017fe4ff */
[----:B------:R-:W-:Y:S01]  /*621e0*/  IMAD.MOV.U32 R162, RZ, RZ, R159 ;  /* 0x000000ffffa27224 */ /* 0x000fe200078e009f */
[----:B------:R-:W-:-:S03]  /*621f0*/  MOV R148, R157 ;  /* 0x0000009d00947202 */ /* 0x000fc60000000f00 */
[----:B------:R-:W-:-:S04]  /*62200*/  IMAD.WIDE.U32.X R162, R10, R108, R162, P5 ;  /* 0x0000006c0aa27225 */ /* 0x000fc800028e04a2 */
[----:B------:R-:W-:-:S03]  /*62210*/  IMAD.WIDE.U32.X R148, R236, R137, R148, P3 ;  /* 0x00000089ec947225 */ /* 0x000fc600018e0494 */
[----:B------:R-:W-:-:S04]  /*62220*/  IADD3.X R177, P0, P1, R148, R177, R162, P0, P1 ;  /* 0x000000b194b17210 */ /* 0x000fc800001024a2 */
[----:B------:R-:W-:Y:S01]  /*62230*/  IADD3.X R157, PT, PT, R149, R65, R163, P0, P1 ;  /* 0x00000041959d7210 */ /* 0x000fe200007e24a3 */
[----:B------:R-:W-:-:S04]  /*62240*/  IMAD.WIDE.U32 R64, R108, R154, RZ ;  /* 0x0000009a6c407225 */ /* 0x000fc800078e00ff */
        /* <DEDUP_REMOVED lines=13> */
[----:B------:R-:W-:Y:S02]  /*62320*/  IADD3 R156, P1, PT, R168, R148, RZ ;  /* 0x00000094a89c7210 */ /* 0x000fe40007f3e0ff */
[----:B------:R-:W-:Y:S02]  /*62330*/  MOV R148, R155 ;  /* 0x0000009b00947202 */ /* 0x000fe40000000f00 */
[C---:B------:R-:W-:Y:S02]  /*62340*/  IADD3 RZ, P5, PT, R149.reuse, R64, RZ ;  /* 0x0000004095ff7210 */ /* 0x040fe40007fbe0ff */
[----:B------:R-:W-:Y:S01]  /*62350*/  IADD3 R64, PT, PT, R149, R154, RZ ;  /* 0x0000009a95407210 */ /* 0x000fe20007ffe0ff */
[----:B------:R-:W-:Y:S01]  /*62360*/  IMAD.X R149, RZ, RZ, RZ, P2 ;  /* 0x000000ffff957224 */ /* 0x000fe200010e06ff */
[----:B------:R-:W-:Y:S01]  /*62370*/  MOV R154, R65 ;  /* 0x00000041009a7202 */ /* 0x000fe20000000f00 */
[----:B------:R-:W-:Y:S01]  /*62380*/  IMAD.X R155, RZ, RZ, RZ, P4 ;  /* 0x000000ffff9b7224 */ /* 0x000fe200020e06ff */
        /* <DEDUP_REMOVED lines=9> */
[----:B------:R-:W-:-:S04]  /*62420*/  IMAD.WIDE.U32 R158, P3, R10, R151, R158 ;  /* 0x000000970a9e7225 */ /* 0x000fc8000786009e */
[----:B------:R-:W-:Y:S01]  /*62430*/  IMAD.WIDE.U32 R154, R62, R136, RZ ;  /* 0x000000883e9a7225 */ /* 0x000fe200078e00ff */
[----:B------:R-:W-:Y:S02]  /*62440*/  IADD3 R65, P1, PT, R8, R148, RZ ;  /* 0x0000009408417210 */ /* 0x000fe40007f3e0ff */
[C---:B------:R-:W-:Y:S01]  /*62450*/  IADD3 RZ, P6, PT, R149.reuse, R158, RZ ;  /* 0x0000009e95ff7210 */ /* 0x040fe20007fde0ff */
[----:B------:R-:W-:Y:S02]  /*62460*/  IMAD.IADD R8, R149, 0x1, R162 ;  /* 0x0000000195087824 */ /* 0x000fe400078e02a2 */
[CCC-:B------:R-:W-:Y:S02]  /*62470*/  IMAD R158, R60.reuse, R108.reuse, R154.reuse ;  /* 0x0000006c3c9e7224 */ /* 0x1c0fe400078e029a */
[----:B------:R-:W-:-:S04]  /*62480*/  IMAD.WIDE.U32 R148, P4, R60, R108, R154 ;  /* 0x0000006c3c947225 */ /* 0x000fc8000788009a */
[----:B------:R-:W-:-:S04]  /*62490*/  IMAD.WIDE.U32 R154, R60, R136, RZ ;  /* 0x000000883c9a7225 */ /* 0x000fc800078e00ff */
[----:B------:R-:W-:Y:S01]  /*624a0*/  IMAD.WIDE.U32 R162, R108, R59, RZ ;  /* 0x0000003b6ca27225 */ /* 0x000fe200078e00ff */
[----:B------:R-:W-:-:S03]  /*624b0*/  IADD3 RZ, P5, PT, R155, R148, RZ ;  /* 0x000000949bff7210 */ /* 0x000fc60007fbe0ff */
[CCC-:B------:R-:W-:Y:S02]  /*624c0*/  IMAD R148, R236.reuse, R136.reuse, R162.reuse ;  /* 0x00000088ec947224 */ /* 0x1c0fe400078e02a2 */
[----:B------:R-:W-:Y:S01]  /*624d0*/  IMAD.WIDE.U32 R162, P0, R236, R136, R162 ;  /* 0x00000088eca27225 */ /* 0x000fe200078000a2 */
[----:B------:R-:W-:-:S03]  /*624e0*/  IADD3 R169, P2, PT, R147, R154, RZ ;  /* 0x0000009a93a97210 */ /* 0x000fc60007f5e0ff */
[----:B------:R-:W-:Y:S01]  /*624f0*/  IMAD.WIDE.U32 R164, R136, R59, RZ ;  /* 0x0000003b88a47225 */ /* 0x000fe200078e00ff */
[----:B------:R-:W-:-:S03]  /*62500*/  IADD3 R147, PT, PT, R155, R158, RZ ;  /* 0x0000009e9b937210 */ /* 0x000fc60007ffe0ff */
[----:B------:R-:W-:Y:S01]  /*62510*/  IMAD.WIDE.U32 R166, R228, R59, RZ ;  /* 0x0000003be4a67225 */ /* 0x000fe200078e00ff */
[----:B------:R-:W-:Y:S02]  /*62520*/  MOV R154, R159 ;  /* 0x0000009f009a7202 */ /* 0x000fe40000000f00 */
[----:B------:R-:W-:Y:S01]  /*62530*/  MOV R158, R163 ;  /* 0x000000a3009e7202 */ /* 0x000fe20000000f00 */
[----:B------:R-:W-:Y:S01]  /*62540*/  IMAD.X R155, RZ, RZ, RZ, P3 ;  /* 0x000000ffff9b7224 */ /* 0x000fe200018e06ff */
[----:B------:R-:W-:Y:S01]  /*62550*/  IADD3 RZ, P3, PT, R165, R162, RZ ;  /* 0x000000a2a5ff7210 */ /* 0x000fe20007f7e0ff */
[----:B------:R-:W-:Y:S02]  /*62560*/  IMAD.X R159, RZ, RZ, RZ, P0 ;  /* 0x000000ffff9f7224 */ /* 0x000fe400000e06ff */
[CCC-:B------:R-:W-:Y:S02]  /*62570*/  IMAD R170, R236.reuse, R151.reuse, R166.reuse ;  /* 0x00000097ecaa7224 */ /* 0x1c0fe400078e02a6 */
[----:B------:R-:W-:-:S04]  /*62580*/  IMAD.WIDE.U32 R166, P0, R236, R151, R166 ;  /* 0x00000097eca67225 */ /* 0x000fc800078000a6 */
[----:B------:R-:W-:-:S04]  /*62590*/  IMAD.WIDE.U32 R162, R151, R59, RZ ;  /* 0x0000003b97a27225 */ /* 0x000fc800078e00ff */
[----:B------:R-:W-:Y:S01]  /*625a0*/  IMAD.WIDE.U32.X R154, R228, R10, R154, P6 ;  /* 0x0000000ae49a7225 */ /* 0x000fe200030e049a */
[----:B------:R-:W-:-:S03]  /*625b0*/  IADD3 RZ, P6, PT, R163, R166, RZ ;  /* 0x000000a6a3ff7210 */ /* 0x000fc60007fde0ff */
[----:B------:R-:W-:Y:S01]  /*625c0*/  IMAD.IADD R170, R163, 0x1, R170 ;  /* 0x00000001a3aa7824 */ /* 0x000fe200078e02aa */
[----:B------:R-:W-:Y:S02]  /*625d0*/  IADD3.X R163, PT, PT, RZ, RZ, RZ, P4, !PT ;  /* 0x000000ffffa37210 */ /* 0x000fe400027fe4ff */
[----:B------:R-:W-:Y:S02]  /*625e0*/  IADD3 R166, P4, PT, R65, R164, RZ ;  /* 0x000000a441a67210 */ /* 0x000fe40007f9e0ff */
[----:B------:R-:W-:Y:S01]  /*625f0*/  SHF.L.W.U32.HI R65, R64, 0xd, R63 ;  /* 0x0000000d40417819 */ /* 0x000fe20000010e3f */
[----:B------:R-:W-:Y:S01]  /*62600*/  IMAD.IADD R148, R165, 0x1, R148 ;  /* 0x00000001a5947824 */ /* 0x000fe200078e0294 */
[----:B------:R-:W-:Y:S02]  /*62610*/  IADD3.X R165, PT, PT, RZ, RZ, RZ, P0, !PT ;  /* 0x000000ffffa57210 */ /* 0x000fe400007fe4ff */
[----:B------:R-:W-:Y:S02]  /*62620*/  IADD3 R192, P0, PT, R65, R192, RZ ;  /* 0x000000c041c07210 */ /* 0x000fe40007f1e0ff */
[----:B------:R-:W-:-:S04]  /*62630*/  SHF.L.W.U32.HI R65, R63, 0xd, R168 ;  /* 0x0000000d3f417819 */ /* 0x000fc80000010ea8 */
[----:B------:R-:W-:-:S04]  /*62640*/  IADD3.X R65, P0, PT, R65, R109, RZ, P0, !PT ;  /* 0x0000006d41417210 */ /* 0x000fc8000071e4ff */
[----:B------:R-:W-:Y:S02]  /*62650*/  LEA.HI.X R177, P0, R168, R177, RZ, 0xd, P0 ;  /* 0x000000b1a8b17211 */ /* 0x000fe40000016cff */
[----:B------:R-:W-:Y:S02]  /*62660*/  IADD3.X R8, P1, PT, R175, R8, RZ, P1, !PT ;  /* 0x00000008af087210 */ /* 0x000fe40000f3e4ff */
[----:B------:R-:W-:Y:S02]  /*62670*/  IADD3.X R157, PT, PT, RZ, R157, RZ, P0, !PT ;  /* 0x0000009dff9d7210 */ /* 0x000fe400007fe4ff */
[----:B------:R-:W-:Y:S01]  /*62680*/  SHF.L.W.U32.HI R63, R65, 0xd, R177 ;  /* 0x0000000d413f7819 */ /* 0x000fe20000010eb1 */
[----:B------:R-:W-:Y:S01]  /*62690*/  IMAD.WIDE.U32.X R158, R236, R108, R158, P3 ;  /* 0x0000006cec9e7225 */ /* 0x000fe200018e049e */
[----:B------:R-:W-:Y:S02]  /*626a0*/  IADD3.X R148, P4, PT, R8, R148, RZ, P4, !PT ;  /* 0x0000009408947210 */ /* 0x000fe4000279e4ff */
[----:B------:R-:W-:-:S02]  /*626b0*/  IADD3 R63, P0, PT, R63, R166, RZ ;  /* 0x000000a63f3f7210 */ /* 0x000fc40007f1e0ff */
[----:B------:R-:W-:Y:S01]  /*626c0*/  SHF.L.W.U32.HI R8, R177, 0xd, R157 ;  /* 0x0000000db1087819 */ /* 0x000fe20000010e9d */
[----:B------:R-:W-:Y:S01]  /*626d0*/  IMAD.MOV.U32 R164, RZ, RZ, R167 ;  /* 0x000000ffffa47224 */ /* 0x000fe200078e00a7 */
[----:B------:R-:W-:Y:S01]  /*626e0*/  IADD3 R169, P3, PT, R169, R162, RZ ;  /* 0x000000a2a9a97210 */ /* 0x000fe20007f7e0ff */
[----:B------:R-:W-:Y:S01]  /*626f0*/  IMAD.MOV.U32 R162, RZ, RZ, R149 ;  /* 0x000000ffffa27224 */ /* 0x000fe200078e0095 */
[----:B------:R-:W-:Y:S02]  /*62700*/  IADD3.X R147, P2, PT, R153, R147, RZ, P2, !PT ;  /* 0x0000009399937210 */ /* 0x000fe4000175e4ff */
[----:B------:R-:W-:Y:S02]  /*62710*/  IADD3.X R8, P0, PT, R8, R148, RZ, P0, !PT ;  /* 0x0000009408087210 */ /* 0x000fe4000071e4ff */
[----:B------:R-:W-:Y:S01]  /*62720*/  IADD3.X R178, P4, P1, R158, R178, R154, P4, P1 ;  /* 0x000000b29eb27210 */ /* 0x000fe2000218249a */
[----:B------:R-:W-:Y:S01]  /*62730*/  IMAD.WIDE.U32.X R162, R62, R108, R162, P5 ;  /* 0x0000006c3ea27225 */ /* 0x000fe200028e04a2 */
[----:B------:R-:W-:-:S03]  /*62740*/  IADD3.X R170, P3, PT, R147, R170, RZ, P3, !PT ;  /* 0x000000aa93aa7210 */ /* 0x000fc60001f7e4ff */
[----:B------:R-:W-:Y:S01]  /*62750*/  IMAD.WIDE.U32.X R164, R228, R236, R164, P6 ;  /* 0x000000ece4a47225 */ /* 0x000fe200030e04a4 */
[----:B------:R-:W-:Y:S02]  /*62760*/  LEA.HI.X R157, P0, R157, R178, RZ, 0xd, P0 ;  /* 0x000000b29d9d7211 */ /* 0x000fe40000016cff */
[----:B------:R-:W-:Y:S02]  /*62770*/  IADD3.X R153, PT, PT, R159, R174, R155, P4, P1 ;  /* 0x000000ae9f997210 */ /* 0x000fe400027e249b */
[----:B------:R-:W-:Y:S02]  /*62780*/  IADD3.X R147, P2, P3, R164, R161, R162, P3, P2 ;  /* 0x000000a1a4937210 */ /* 0x000fe40001b444a2 */
[----:B------:R-:W-:Y:S02]  /*62790*/  SHF.L.W.U32.HI R162, R8, 0xd, R157 ;  /* 0x0000000d08a27819 */ /* 0x000fe40000010e9d */
[----:B------:R-:W-:Y:S01]  /*627a0*/  IADD3.X R153, PT, PT, RZ, R153, RZ, P0, !PT ;  /* 0x00000099ff997210 */ /* 0x000fe200007fe4ff */
[----:B------:R-:W-:Y:S01]  /*627b0*/  IMAD.WIDE.U32 R148, R61, R136, RZ ;  /* 0x000000883d947225 */ /* 0x000fe200078e00ff */
[----:B------:R-:W-:-:S02]  /*627c0*/  IADD3 R109, P0, PT, R162, R169, RZ ;  /* 0x000000a9a26d7210 */ /* 0x000fc40007f1e0ff */
[----:B------:R-:W-:Y:S01]  /*627d0*/  SHF.L.W.U32.HI R157, R157, 0xd, R153 ;  /* 0x0000000d9d9d7819 */ /* 0x000fe20000010e99 */
[----:B------:R-:W-:Y:S01]  /*627e0*/  IMAD.WIDE.U32 R154, R9, R136, RZ ;  /* 0x00000088099a7225 */ /* 0x000fe200078e00ff */
[----:B------:R-:W-:Y:S02]  /*627f0*/  IADD3.X R172, PT, PT, R165, R172, R163, P2, P3 ;  /* 0x000000aca5ac7210 */ /* 0x000fe400017e64a3 */
[----:B------:R-:W-:Y:S01]  /*62800*/  IADD3.X R157, P0, PT, R157, R170, RZ, P0, !PT ;  /* 0x000000aa9d9d7210 */ /* 0x000fe2000071e4ff */
[----:B------:R-:W-:Y:S02]  /*62810*/  IMAD R158, R9, R108, R148 ;  /* 0x0000006c099e7224 */ /* 0x000fe400078e0294 */
[----:B------:R-:W-:Y:S01]  /*62820*/  IMAD.WIDE.U32 R174, R229, R59, RZ ;  /* 0x0000003be5ae7225 */ /* 0x000fe200078e00ff */
[----:B------:R-:W-:Y:S02]  /*62830*/  IADD3 R173, P2, PT, R173, R154, RZ ;  /* 0x0000009aadad7210 */ /* 0x000fe40007f5e0ff */
[----:B------:R-:W-:Y:S01]  /*62840*/  LEA.HI.X R147, P0, R153, R147, RZ, 0xd, P0 ;  /* 0x0000009399937211 */ /* 0x000fe20000016cff */
[----:B------:R-:W-:-:S02]  /*62850*/  IMAD.IADD R154, R155, 0x1, R158 ;  /* 0x000000019b9a7824 */ /* 0x000fc400078e029e */
[----:B------:R-:W-:-:S04]  /*62860*/  IMAD.WIDE.U32 R158, R102, R59, RZ ;  /* 0x0000003b669e7225 */ /* 0x000fc800078e00ff */
[----:B------:R-:W-:Y:S01]  /*62870*/  IMAD R162, R236, R102, R174 ;  /* 0x00000066eca27224 */ /* 0x000fe200078e02ae */
[----:B------:R-:W-:Y:S01]  /*62880*/  LOP3.LUT R161, R8, 0x7ffff, RZ, 0xc0, !PT ;  /* 0x0007ffff08a17812 */ /* 0x000fe200078ec0ff */
[----:B------:R-:W-:Y:S01]  /*62890*/  IMAD.X R8, RZ, RZ, R172, P0 ;  /* 0x000000ffff087224 */ /* 0x000fe200000e06ac */
[----:B------:R-:W-:Y:S02]  /*628a0*/  IADD3.X R176, P2, PT, R176, R154, RZ, P2, !PT ;  /* 0x0000009ab0b07210 */ /* 0x000fe4000175e4ff */
[----:B------:R-:W-:Y:S02]  /*628b0*/  IADD3 R153, PT, PT, R159, R162, RZ ;  /* 0x000000a29f997210 */ /* 0x000fe40007ffe0ff */
[----:B------:R-:W-:Y:S02]  /*628c0*/  IADD3 R173, P1, PT, R173, R158, RZ ;  /* 0x0000009eadad7210 */ /* 0x000fe40007f3e0ff */
[----:B------:R-:W-:Y:S02]  /*628d0*/  SHF.L.W.U32.HI R158, R157, 0xd, R147 ;  /* 0x0000000d9d9e7819 */ /* 0x000fe40000010e93 */
[----:B------:R-:W-:-:S02]  /*628e0*/  IADD3.X R176, P1, PT, R176, R153, RZ, P1, !PT ;  /* 0x00000099b0b07210 */ /* 0x000fc40000f3e4ff */
[----:B------:R-:W-:Y:S02]  /*628f0*/  IADD3 R153, P0, PT, R158, R173, RZ ;  /* 0x000000ad9e997210 */ /* 0x000fe40007f1e0ff */
[----:B------:R-:W-:Y:S01]  /*62900*/  SHF.L.W.U32.HI R147, R147, 0xd, R8 ;  /* 0x0000000d93937819 */ /* 0x000fe20000010e08 */
[----:B------:R-:W-:-:S03]  /*62910*/  IMAD R154, R122, 0x13, RZ ;  /* 0x000000137a9a7824 */ /* 0x000fc600078e02ff */
[----:B------:R-:W-:Y:S01]  /*62920*/  IADD3.X R147, P0, PT, R147, R176, RZ, P0, !PT ;  /* 0x000000b093937210 */ /* 0x000fe2000071e4ff */
[----:B------:R-:W-:-:S04]  /*62930*/  IMAD.WIDE.U32 R176, R120, 0x13, RZ ;  /* 0x0000001378b07825 */ /* 0x000fc800078e00ff */
[----:B------:R-:W-:Y:S01]  /*62940*/  IMAD.WIDE.U32 R166, R161, R154, RZ ;  /* 0x0000009aa1a67225 */ /* 0x000fe200078e00ff */
[----:B------:R-:W-:-:S03]  /*62950*/  LOP3.LUT R157, R157, 0x7ffff, RZ, 0xc0, !PT ;  /* 0x0007ffff9d9d7812 */ /* 0x000fc600078ec0ff */
[----:B------:R-:W-:-:S04]  /*62960*/  IMAD.WIDE.U32 R164, R63, R154, RZ ;  /* 0x0000009a3fa47225 */ /* 0x000fc800078e00ff */
[----:B------:R-:W-:Y:S01]  /*62970*/  IMAD.WIDE.U32 R170, R109, R176, RZ ;  /* 0x000000b06daa7225 */ /* 0x000fe200078e00ff */
[----:B------:R-:W-:-:S03]  /*62980*/  LOP3.LUT R158, R147, 0x7ffff, RZ, 0xc0, !PT ;  /* 0x0007ffff939e7812 */ /* 0x000fc600078ec0ff */
[----:B--2---:R-:W-:Y:S01]  /*62990*/  IMAD.WIDE.U32 R166, P3, R63, R207, R166 ;  /* 0x000000cf3fa67225 */ /* 0x004fe200078600a6 */
[----:B------:R-:W-:-:S03]  /*629a0*/  IADD3 R180, P4, PT, R164, R170, RZ ;  /* 0x000000aaa4b47210 */ /* 0x000fc60007f9e0ff */
[----:B------:R-:W-:Y:S02]  /*629b0*/  IMAD R178, R121, 0x13, RZ ;  /* 0x0000001379b27824 */ /* 0x000fe400078e02ff */
[----:B------:R-:W-:Y:S01]  /*629c0*/  IMAD.WIDE.U32 R172, R118, 0x13, RZ ;  /* 0x0000001376ac7825 */ /* 0x000fe200078e00ff */
[----:B------:R-:W-:Y:S02]  /*629d0*/  IADD3 R179, P6, PT, R165, R166, RZ ;  /* 0x000000a6a5b37210 */ /* 0x000fe40007fde0ff */
[----:B------:R-:W-:Y:S01]  /*629e0*/  IADD3 R178, PT, PT, R177, R178, RZ ;  /* 0x000000b2b1b27210 */ /* 0x000fe20007ffe0ff */
[----:B------:R-:W-:Y:S02]  /*629f0*/  IMAD.MOV.U32 R162, RZ, RZ, R167 ;  /* 0x000000ffffa27224 */ /* 0x000fe400078e00a7 */
[----:B------:R-:W-:Y:S02]  /*62a00*/  IMAD R164, R119, 0x13, RZ ;  /* 0x0000001377a47824 */ /* 0x000fe400078e02ff */
[----:B------:R-:W-:Y:S01]  /*62a10*/  IMAD.WIDE.U32 R166, R157, R176, RZ ;  /* 0x000000b09da67225 */ /* 0x000fe200078e00ff */
[----:B------:R-:W-:-:S03]  /*62a20*/  IADD3.X R163, PT, PT, RZ, RZ, RZ, P3, !PT ;  /* 0x000000ffffa37210 */ /* 0x000fc60001ffe4ff */
[----:B------:R-:W-:-:S04]  /*62a30*/  IMAD.WIDE.U32 R168, R158, R172, RZ ;  /* 0x000000ac9ea87225 */ /* 0x000fc800078e00ff */
[----:B------:R-:W-:Y:S02]  /*62a40*/  IMAD.IADD R164, R173, 0x1, R164 ;  /* 0x00000001ada47824 */ /* 0x000fe400078e02a4 */
[CCC-:B------:R-:W-:Y:S02]  /*62a50*/  IMAD R170, R109.reuse, R178.reuse, R166.reuse ;  /* 0x000000b26daa7224 */ /* 0x1c0fe400078e02a6 */
[----:B------:R-:W-:-:S04]  /*62a60*/  IMAD.WIDE.U32 R166, P3, R109, R178, R166 ;  /* 0x000000b26da67225 */ /* 0x000fc800078600a6 */
[----:B------:R-:W-:-:S04]  /*62a70*/  IMAD.WIDE.U32 R172, R153, R172, RZ ;  /* 0x000000ac99ac7225 */ /* 0x000fc800078e00ff */
[CCC-:B------:R-:W-:Y:S02]  /*62a80*/  IMAD R181, R153.reuse, R164.reuse, R168.reuse ;  /* 0x000000a499b57224 */ /* 0x1c0fe400078e02a8 */
[----:B------:R-:W-:Y:S01]  /*62a90*/  IMAD.WIDE.U32 R168, P5, R153, R164, R168 ;  /* 0x000000a499a87225 */ /* 0x000fe200078a00a8 */
[----:B------:R-:W-:Y:S02]  /*62aa0*/  IADD3.X R165, PT, PT, RZ, RZ, RZ, P3, !PT ;  /* 0x000000ffffa57210 */ /* 0x000fe40001ffe4ff */
[----:B------:R-:W-:Y:S01]  /*62ab0*/  IADD3 R177, P3, PT, R180, R172, RZ ;  /* 0x000000acb4b17210 */ /* 0x000fe20007f7e0ff */
[----:B------:R-:W-:Y:S01]  /*62ac0*/  IMAD.WIDE.U32.X R162, R161, R207, R162, P6 ;  /* 0x000000cfa1a27225 */ /* 0x000fe200030e04a2 */
[C---:B------:R-:W-:Y:S02]  /*62ad0*/  IADD3 RZ, P6, PT, R173.reuse, R168, RZ ;  /* 0x000000a8adff7210 */ /* 0x040fe40007fde0ff */
[----:B------:R-:W-:Y:S01]  /*62ae0*/  MOV R172, R169 ;  /* 0x000000a900ac7202 */ /* 0x000fe20000000f00 */
[----:B------:R-:W-:-:S02]  /*62af0*/  IMAD.IADD R181, R173, 0x1, R181 ;  /* 0x00000001adb57824 */ /* 0x000fc400078e02b5 */
[----:B------:R-:W-:Y:S01]  /*62b00*/  IMAD.X R173, RZ, RZ, RZ, P5 ;  /* 0x000000ffffad7224 */ /* 0x000fe200028e06ff */
[C---:B------:R-:W-:Y:S02]  /*62b10*/  IADD3 R170, PT, PT, R171.reuse, R170, RZ ;  /* 0x000000aaabaa7210 */ /* 0x040fe40007ffe0ff */
[----:B------:R-:W-:Y:S01]  /*62b20*/  IADD3 RZ, P5, PT, R171, R166, RZ ;  /* 0x000000a6abff7210 */ /* 0x000fe20007fbe0ff */
[----:B------:R-:W-:Y:S01]  /*62b30*/  IMAD.WIDE.U32.X R172, R158, R164, R172, P6 ;  /* 0x000000a49eac7225 */ /* 0x000fe200030e04ac */
[----:B------:R-:W-:-:S03]  /*62b40*/  IADD3.X R179, P4, PT, R179, R170, RZ, P4, !PT ;  /* 0x000000aab3b37210 */ /* 0x000fc6000279e4ff */
[----:B------:R-:W-:Y:S01]  /*62b50*/  IMAD.MOV.U32 R164, RZ, RZ, R167 ;  /* 0x000000ffffa47224 */ /* 0x000fe200078e00a7 */
[----:B------:R-:W-:-:S03]  /*62b60*/  IADD3.X R187, P3, PT, R179, R181, RZ, P3, !PT ;  /* 0x000000b5b3bb7210 */ /* 0x000fc60001f7e4ff */
[----:B------:R-:W-:-:S03]  /*62b70*/  IMAD.WIDE.U32.X R164, R157, R178, R164, P5 ;  /* 0x000000b29da47225 */ /* 0x000fc600028e04a4 */
[----:B------:R-:W-:Y:S01]  /*62b80*/  IADD3.X R189, P3, P4, R172, R164, R162, P3, P4 ;  /* 0x000000a4acbd7210 */ /* 0x000fe20001c684a2 */
[----:B------:R-:W-:-:S03]  /*62b90*/  IMAD.WIDE.U32 R166, R161, R246, RZ ;  /* 0x000000f6a1a67225 */ /* 0x000fc600078e00ff */
[----:B------:R-:W-:Y:S01]  /*62ba0*/  IADD3.X R188, PT, PT, R173, R165, R163, P3, P4 ;  /* 0x000000a5adbc7210 */ /* 0x000fe20001fe84a3 */
[----:B------:R-:W-:-:S04]  /*62bb0*/  IMAD.WIDE.U32 R164, R157, R154, RZ ;  /* 0x0000009a9da47225 */ /* 0x000fc800078e00ff */
[C---:B------:R-:W-:Y:S02]  /*62bc0*/  IMAD R179, R109.reuse, R207, R164 ;  /* 0x000000cf6db37224 */ /* 0x040fe400078e02a4 */
[----:B------:R-:W-:-:S04]  /*62bd0*/  IMAD.WIDE.U32 R162, R109, R154, RZ ;  /* 0x0000009a6da27225 */ /* 0x000fc800078e00ff */
[----:B------:R-:W-:-:S04]  /*62be0*/  IMAD.WIDE.U32 R164, P3, R109, R207, R164 ;  /* 0x000000cf6da47225 */ /* 0x000fc800078600a4 */
[----:B------:R-:W-:Y:S01]  /*62bf0*/  IMAD.WIDE.U32 R168, R63, R246, RZ ;  /* 0x000000f63fa87225 */ /* 0x000fe200078e00ff */
[----:B------:R-:W-:-:S03]  /*62c00*/  IADD3 R179, PT, PT, R163, R179, RZ ;  /* 0x000000b3a3b37210 */ /* 0x000fc60007ffe0ff */
[----:B------:R-:W-:Y:S01]  /*62c10*/  IMAD.WIDE.U32 R166, P6, R63, R235, R166 ;  /* 0x000000eb3fa67225 */ /* 0x000fe200078c00a6 */
[----:B------:R-:W-:-:S03]  /*62c20*/  IADD3 RZ, P5, PT, R163, R164, RZ ;  /* 0x000000a4a3ff7210 */ /* 0x000fc60007fbe0ff */
[----:B------:R-:W-:Y:S01]  /*62c30*/  IMAD.WIDE.U32 R172, R158, R176, RZ ;  /* 0x000000b09eac7225 */ /* 0x000fe200078e00ff */
[----:B------:R-:W-:Y:S02]  /*62c40*/  IADD3 R184, P4, PT, R168, R162, RZ ;  /* 0x000000a2a8b87210 */ /* 0x000fe40007f9e0ff */
[----:B------:R-:W-:Y:S01]  /*62c50*/  IADD3.X R171, PT, PT, RZ, RZ, RZ, P6, !PT ;  /* 0x000000ffffab7210 */ /* 0x000fe200037fe4ff */
[----:B------:R-:W-:Y:S01]  /*62c60*/  IMAD.X R163, RZ, RZ, RZ, P3 ;  /* 0x000000ffffa37224 */ /* 0x000fe200018e06ff */
[----:B------:R-:W-:Y:S01]  /*62c70*/  IADD3 R162, P3, PT, R169, R166, RZ ;  /* 0x000000a6a9a27210 */ /* 0x000fe20007f7e0ff */
[----:B------:R-:W-:-:S04]  /*62c80*/  IMAD.WIDE.U32 R168, R153, R176, RZ ;  /* 0x000000b099a87225 */ /* 0x000fc800078e00ff */
[CCC-:B------:R-:W-:Y:S02]  /*62c90*/  IMAD R164, R153.reuse, R178.reuse, R172.reuse ;  /* 0x000000b299a47224 */ /* 0x1c0fe400078e02ac */
[----:B------:R-:W-:Y:S02]  /*62ca0*/  IMAD.MOV.U32 R170, RZ, RZ, R167 ;  /* 0x000000ffffaa7224 */ /* 0x000fe400078e00a7 */
[----:B------:R-:W-:Y:S01]  /*62cb0*/  IMAD.WIDE.U32 R172, P6, R153, R178, R172 ;  /* 0x000000b299ac7225 */ /* 0x000fe200078c00ac */
[----:B------:R-:W-:-:S03]  /*62cc0*/  IADD3.X R162, P4, PT, R162, R179, RZ, P4, !PT ;  /* 0x000000b3a2a27210 */ /* 0x000fc6000279e4ff */
[----:B------:R-:W-:Y:S01]  /*62cd0*/  IMAD.WIDE.U32.X R170, R161, R235, R170, P3 ;  /* 0x000000eba1aa7225 */ /* 0x000fe200018e04aa */
[----:B------:R-:W-:-:S03]  /*62ce0*/  IADD3 R184, P3, PT, R184, R168, RZ ;  /* 0x000000a8b8b87210 */ /* 0x000fc60007f7e0ff */
[C---:B------:R-:W-:Y:S01]  /*62cf0*/  IMAD.IADD R164, R169.reuse, 0x1, R164 ;  /* 0x00000001a9a47824 */ /* 0x040fe200078e02a4 */
[----:B------:R-:W-:Y:S02]  /*62d00*/  IADD3.X R167, PT, PT, RZ, RZ, RZ, P6, !PT ;  /* 0x000000ffffa77210 */ /* 0x000fe400037fe4ff */
[----:B------:R-:W-:Y:S02]  /*62d10*/  IADD3 RZ, P6, PT, R169, R172, RZ ;  /* 0x000000aca9ff7210 */ /* 0x000fe40007fde0ff */
[----:B------:R-:W-:Y:S01]  /*62d20*/  IADD3.X R182, P3, PT, R162, R164, RZ, P3, !PT ;  /* 0x000000a4a2b67210 */ /* 0x000fe20001f7e4ff */
[----:B------:R-:W-:Y:S01]  /*62d30*/  IMAD.MOV.U32 R162, RZ, RZ, R165 ;  /* 0x000000ffffa27224 */ /* 0x000fe200078e00a5 */
[----:B------:R-:W-:-:S03]  /*62d40*/  MOV R166, R173 ;  /* 0x000000ad00a67202 */ /* 0x000fc60000000f00 */
[----:B------:R-:W-:-:S04]  /*62d50*/  IMAD.WIDE.U32.X R162, R157, R207, R162, P5 ;  /* 0x000000cf9da27225 */ /* 0x000fc800028e04a2 */
        /* <DEDUP_REMOVED lines=11> */
[----:B------:R-:W-:Y:S02]  /*62e10*/  IADD3 RZ, P5, PT, R163, R166, RZ ;  /* 0x000000a6a3ff7210 */ /* 0x000fe40007fbe0ff */
[----:B------:R-:W-:Y:S01]  /*62e20*/  IADD3 R179, P3, PT, R168, R162, RZ ;  /* 0x000000a2a8b37210 */ /* 0x000fe20007f7e0ff */
[----:B------:R-:W-:Y:S01]  /*62e30*/  IMAD.X R163, RZ, RZ, RZ, P4 ;  /* 0x000000ffffa37224 */ /* 0x000fe200020e06ff */
[----:B------:R-:W-:-:S04]  /*62e40*/  IADD3 R168, P4, PT, R169, R164, RZ ;  /* 0x000000a4a9a87210 */ /* 0x000fc80007f9e0ff */
[----:B------:R-:W-:Y:S01]  /*62e50*/  IADD3.X R178, P3, PT, R168, R178, RZ, P3, !PT ;  /* 0x000000b2a8b27210 */ /* 0x000fe20001f7e4ff */
[----:B------:R-:W-:Y:S02]  /*62e60*/  IMAD.MOV.U32 R168, RZ, RZ, R165 ;  /* 0x000000ffffa87224 */ /* 0x000fe400078e00a5 */
[-C--:B------:R-:W-:Y:S01]  /*62e70*/  IMAD.WIDE.U32 R164, R158, R154.reuse, RZ ;  /* 0x0000009a9ea47225 */ /* 0x080fe200078e00ff */
[----:B------:R-:W-:Y:S02]  /*62e80*/  IADD3.X R169, PT, PT, RZ, RZ, RZ, P6, !PT ;  /* 0x000000ffffa97210 */ /* 0x000fe400037fe4ff */
[----:B------:R-:W-:Y:S01]  /*62e90*/  MOV R162, R167 ;  /* 0x000000a700a27202 */ /* 0x000fe20000000f00 */
[C---:B------:R-:W-:Y:S02]  /*62ea0*/  IMAD R170, R153.reuse, R207, R164 ;  /* 0x000000cf99aa7224 */ /* 0x040fe400078e02a4 */
[----:B------:R-:W-:-:S04]  /*62eb0*/  IMAD.WIDE.U32 R166, R153, R154, RZ ;  /* 0x0000009a99a67225 */ /* 0x000fc800078e00ff */
[----:B------:R-:W-:Y:S01]  /*62ec0*/  IMAD.WIDE.U32 R164, P6, R153, R207, R164 ;  /* 0x000000cf99a47225 */ /* 0x000fe200078c00a4 */
[----:B------:R-:W-:-:S03]  /*62ed0*/  IADD3 R170, PT, PT, R167, R170, RZ ;  /* 0x000000aaa7aa7210 */ /* 0x000fc60007ffe0ff */
[----:B------:R-:W-:Y:S01]  /*62ee0*/  IMAD.WIDE.U32.X R168, R117, R161, R168, P4 ;  /* 0x000000a175a87225 */ /* 0x000fe200020e04a8 */
[----:B------:R-:W-:-:S03]  /*62ef0*/  IADD3 R179, P4, PT, R179, R166, RZ ;  /* 0x000000a6b3b37210 */ /* 0x000fc60007f9e0ff */
[----:B------:R-:W-:Y:S01]  /*62f00*/  IMAD.X R171, RZ, RZ, RZ, P6 ;  /* 0x000000ffffab7224 */ /* 0x000fe200030e06ff */
[----:B------:R-:W-:Y:S02]  /*62f10*/  IADD3 RZ, P6, PT, R167, R164, RZ ;  /* 0x000000a4a7ff7210 */ /* 0x000fe40007fde0ff */
[----:B------:R-:W-:Y:S01]  /*62f20*/  IADD3.X R178, P4, PT, R178, R170, RZ, P4, !PT ;  /* 0x000000aab2b27210 */ /* 0x000fe2000279e4ff */
[----:B------:R-:W-:Y:S02]  /*62f30*/  IMAD.MOV.U32 R170, RZ, RZ, R165 ;  /* 0x000000ffffaa7224 */ /* 0x000fe400078e00a5 */
[----:B------:R-:W-:-:S04]  /*62f40*/  IMAD.WIDE.U32.X R162, R157, R235, R162, P5 ;  /* 0x000000eb9da27225 */ /* 0x000fc800028e04a2 */
[----:B------:R-:W-:-:S03]  /*62f50*/  IMAD.WIDE.U32.X R170, R158, R207, R170, P6 ;  /* 0x000000cf9eaa7225 */ /* 0x000fc600030e04aa */
[----:B------:R-:W-:-:S04]  /*62f60*/  IADD3.X R181, P3, P4, R170, R162, R168, P4, P3 ;  /* 0x000000a2aab57210 */ /* 0x000fc800024664a8 */
[----:B------:R-:W-:Y:S01]  /*62f70*/  IADD3.X R180, PT, PT, R171, R163, R169, P3, P4 ;  /* 0x000000a3abb47210 */ /* 0x000fe20001fe84a9 */
[----:B------:R-:W-:-:S03]  /*62f80*/  IMAD.WIDE.U32 R148, P4, R9, R108, R148 ;  /* 0x0000006c09947225 */ /* 0x000fc60007880094 */
[----:B------:R-:W-:Y:S01]  /*62f90*/  IADD3 RZ, P5, PT, R155, R148, RZ ;  /* 0x000000949bff7210 */ /* 0x000fe20007fbe0ff */
[----:B------:R-:W-:-:S04]  /*62fa0*/  IMAD.WIDE.U32 R154, R157, R116, RZ ;  /* 0x000000749d9a7225 */ /* 0x000fc800078e00ff */
[----:B------:R-:W-:-:S04]  /*62fb0*/  IMAD.WIDE.U32 R166, R109, R116, RZ ;  /* 0x000000746da67225 */ /* 0x000fc800078e00ff */
[----:B------:R-:W-:-:S04]  /*62fc0*/  IMAD.WIDE.U32 R162, P3, R117, R109, R154 ;  /* 0x0000006d75a27225 */ /* 0x000fc8000786009a */
[----:B------:R-:W-:Y:S01]  /*62fd0*/  IMAD R148, R117, R109, R154 ;  /* 0x0000006d75947224 */ /* 0x000fe200078e029a */
[----:B------:R-:W-:Y:S01]  /*62fe0*/  IADD3.X R155, PT, PT, RZ, RZ, RZ, P3, !PT ;  /* 0x000000ffff9b7210 */ /* 0x000fe20001ffe4ff */
[----:B------:R-:W-:Y:S01]  /*62ff0*/  IMAD.MOV.U32 R154, RZ, RZ, R163 ;  /* 0x000000ffff9a7224 */ /* 0x000fe200078e00a3 */
[----:B------:R-:W-:Y:S01]  /*63000*/  IADD3 RZ, P3, PT, R167, R162, RZ ;  /* 0x000000a2a7ff7210 */ /* 0x000fe20007f7e0ff */
[----:B------:R-:W-:-:S04]  /*63010*/  IMAD.WIDE.U32 R162, R161, R118, RZ ;  /* 0x00000076a1a27225 */ /* 0x000fc800078e00ff */
[----:B------:R-:W-:Y:S01]  /*63020*/  IMAD.WIDE.U32 R164, R63, R118, RZ ;  /* 0x000000763fa47225 */ /* 0x000fe200078e00ff */
[----:B------:R-:W-:-:S03]  /*63030*/  IADD3 R148, PT, PT, R167, R148, RZ ;  /* 0x00000094a7947210 */ /* 0x000fc60007ffe0ff */
[----:B------:R-:W-:-:S04]  /*63040*/  IMAD.WIDE.U32 R162, P6, R119, R63, R162 ;  /* 0x0000003f77a27225 */ /* 0x000fc800078c00a2 */
[----:B------:R-:W-:Y:S01]  /*63050*/  IMAD.WIDE.U32.X R154, R117, R157, R154, P3 ;  /* 0x0000009d759a7225 */ /* 0x000fe200018e049a */
[----:B------:R-:W-:-:S03]  /*63060*/  IADD3 R172, P3, PT, R164, R166, RZ ;  /* 0x000000a6a4ac7210 */ /* 0x000fc60007f7e0ff */
[----:B------:R-:W-:Y:S01]  /*63070*/  IMAD.X R167, RZ, RZ, RZ, P6 ;  /* 0x000000ffffa77224 */ /* 0x000fe200030e06ff */
[----:B------:R-:W-:Y:S02]  /*63080*/  IADD3 R164, P6, PT, R165, R162, RZ ;  /* 0x000000a2a5a47210 */ /* 0x000fe40007fde0ff */
[----:B------:R-:W-:Y:S02]  /*63090*/  MOV R166, R163 ;  /* 0x000000a300a67202 */ /* 0x000fe40000000f00 */
[----:B------:R-:W-:Y:S01]  /*630a0*/  IADD3.X R148, P3, PT, R164, R148, RZ, P3, !PT ;  /* 0x00000094a4947210 */ /* 0x000fe20001f7e4ff */
[----:B------:R-:W-:-:S04]  /*630b0*/  IMAD.WIDE.U32 R164, R158, R246, RZ ;  /* 0x000000f69ea47225 */ /* 0x000fc800078e00ff */
[----:B------:R-:W-:-:S04]  /*630c0*/  IMAD.WIDE.U32.X R162, R119, R161, R166, P6 ;  /* 0x000000a177a27225 */ /* 0x000fc800030e04a6 */
[CCC-:B------:R-:W-:Y:S02]  /*630d0*/  IMAD R170, R153.reuse, R235.reuse, R164.reuse ;  /* 0x000000eb99aa7224 */ /* 0x1c0fe400078e02a4 */
[----:B------:R-:W-:-:S04]  /*630e0*/  IMAD.WIDE.U32 R164, P6, R153, R235, R164 ;  /* 0x000000eb99a47225 */ /* 0x000fc800078c00a4 */
[----:B------:R-:W-:Y:S01]  /*630f0*/  IMAD.WIDE.U32 R166, R153, R246, RZ ;  /* 0x000000f699a67225 */ /* 0x000fe200078e00ff */
[----:B------:R-:W-:-:S03]  /*63100*/  MOV R168, R165 ;  /* 0x000000a500a87202 */ /* 0x000fc60000000f00 */
[----:B------:R-:W-:Y:S01]  /*63110*/  IMAD.X R169, RZ, RZ, RZ, P6 ;  /* 0x000000ffffa97224 */ /* 0x000fe200030e06ff */
[C---:B------:R-:W-:Y:S01]  /*63120*/  IADD3 RZ, P6, PT, R167.reuse, R164, RZ ;  /* 0x000000a4a7ff7210 */ /* 0x040fe20007fde0ff */
[----:B------:R-:W-:-:S04]  /*63130*/  IMAD.IADD R170, R167, 0x1, R170 ;  /* 0x00000001a7aa7824 */ /* 0x000fc800078e02aa */
[----:B------:R-:W-:Y:S01]  /*63140*/  IMAD.WIDE.U32.X R168, R158, R235, R168, P6 ;  /* 0x000000eb9ea87225 */ /* 0x000fe200030e04a8 */
[----:B------:R-:W-:-:S04]  /*63150*/  IADD3 R172, P6, PT, R172, R166, RZ ;  /* 0x000000a6acac7210 */ /* 0x000fc80007fde0ff */
[----:B------:R-:W-:-:S04]  /*63160*/  IADD3.X R148, P6, PT, R148, R170, RZ, P6, !PT ;  /* 0x000000aa94947210 */ /* 0x000fc800037de4ff */
[----:B------:R-:W-:-:S04]  /*63170*/  IADD3.X R176, P3, P6, R168, R154, R162, P6, P3 ;  /* 0x0000009aa8b07210 */ /* 0x000fc800036664a2 */
[----:B------:R-:W-:Y:S01]  /*63180*/  IADD3.X R173, PT, PT, R169, R155, R163, P3, P6 ;  /* 0x0000009ba9ad7210 */ /* 0x000fe20001fec4a3 */
[----:B------:R-:W-:-:S04]  /*63190*/  IMAD.WIDE.U32 R154, R157, R118, RZ ;  /* 0x000000769d9a7225 */ /* 0x000fc800078e00ff */
[CCC-:B------:R-:W-:Y:S02]  /*631a0*/  IMAD R168, R119.reuse, R109.reuse, R154.reuse ;  /* 0x0000006d77a87224 */ /* 0x1c0fe400078e029a */
[----:B------:R-:W-:-:S04]  /*631b0*/  IMAD.WIDE.U32 R154, P3, R119, R109, R154 ;  /* 0x0000006d779a7225 */ /* 0x000fc8000786009a */
[----:B------:R-:W-:-:S04]  /*631c0*/  IMAD.WIDE.U32 R162, R109, R118, RZ ;  /* 0x000000766da27225 */ /* 0x000fc800078e00ff */
[----:B------:R-:W-:Y:S01]  /*631d0*/  IMAD.MOV.U32 R164, RZ, RZ, R155 ;  /* 0x000000ffffa47224 */ /* 0x000fe200078e009b */
[----:B------:R-:W-:Y:S01]  /*631e0*/  IADD3 RZ, P6, PT, R163, R154, RZ ;  /* 0x0000009aa3ff7210 */ /* 0x000fe20007fde0ff */
[----:B------:R-:W-:Y:S01]  /*631f0*/  IMAD.WIDE.U32 R154, R161, R120, RZ ;  /* 0x00000078a19a7225 */ /* 0x000fe200078e00ff */
[----:B------:R-:W-:-:S03]  /*63200*/  IADD3.X R165, PT, PT, RZ, RZ, RZ, P3, !PT ;  /* 0x000000ffffa57210 */ /* 0x000fc60001ffe4ff */
[----:B------:R-:W-:-:S04]  /*63210*/  IMAD.WIDE.U32 R166, R63, R120, RZ ;  /* 0x000000783fa67225 */ /* 0x000fc800078e00ff */
[----:B------:R-:W-:Y:S01]  /*63220*/  IMAD.WIDE.U32 R154, P3, R121, R63, R154 ;  /* 0x0000003f799a7225 */ /* 0x000fe2000786009a */
[----:B------:R-:W-:-:S03]  /*63230*/  IADD3 R63, PT, PT, R163, R168, RZ ;  /* 0x000000a8a33f7210 */ /* 0x000fc60007ffe0ff */
[----:B------:R-:W-:Y:S01]  /*63240*/  IMAD.WIDE.U32.X R164, R119, R157, R164, P6 ;  /* 0x0000009d77a47225 */ /* 0x000fe200030e04a4 */
[----:B------:R-:W-:Y:S02]  /*63250*/  IADD3 R109, P6, PT, R166, R162, RZ ;  /* 0x000000a2a66d7210 */ /* 0x000fe40007fde0ff */
[----:B------:R-:W-:Y:S01]  /*63260*/  MOV R162, R155 ;  /* 0x0000009b00a27202 */ /* 0x000fe20000000f00 */
[----:B------:R-:W-:Y:S01]  /*63270*/  IMAD.X R163, RZ, RZ, RZ, P3 ;  /* 0x000000ffffa37224 */ /* 0x000fe200018e06ff */
[----:B------:R-:W-:Y:S01]  /*63280*/  IADD3 R157, P3, PT, R167, R154, RZ ;  /* 0x0000009aa79d7210 */ /* 0x000fe20007f7e0ff */
        /* <DEDUP_REMOVED lines=8> */
[----:B------:R-:W-:Y:S01]  /*63310*/  IMAD.IADD R190, R167, 0x1, R161 ;  /* 0x00000001a7be7824 */ /* 0x000fe200078e02a1 */
[----:B------:R-:W-:-:S03]  /*63320*/  IADD3.X R63, P6, PT, R157, R63, RZ, P6, !PT ;  /* 0x0000003f9d3f7210 */ /* 0x000fc600037de4ff */
[----:B------:R-:W-:Y:S01]  /*63330*/  IMAD.WIDE.U32.X R168, R117, R158, R168, P3 ;  /* 0x0000009e75a87225 */ /* 0x000fe200018e04a8 */
[----:B------:R-:W-:-:S04]  /*63340*/  IADD3 R161, P3, PT, R109, R166, RZ ;  /* 0x000000a66da17210 */ /* 0x000fc80007f7e0ff */
[----:B------:R-:W-:-:S04]  /*63350*/  IADD3.X R190, P3, PT, R63, R190, RZ, P3, !PT ;  /* 0x000000be3fbe7210 */ /* 0x000fc80001f7e4ff */
[----:B------:R-:W-:-:S04]  /*63360*/  IADD3.X R193, P3, P6, R168, R164, R162, P3, P6 ;  /* 0x000000a4a8c17210 */ /* 0x000fc80001e6c4a2 */
[----:B------:R-:W-:Y:S01]  /*63370*/  IADD3.X R191, PT, PT, R169, R165, R163, P3, P6 ;  /* 0x000000a5a9bf7210 */ /* 0x000fe20001fec4a3 */
[----:B------:R-:W-:Y:S01]  /*63380*/  IMAD.WIDE.U32 R174, P3, R236, R102, R174 ;  /* 0x00000066ecae7225 */ /* 0x000fe200078600ae */
[----:B------:R-:W0:Y:S02]  /*63390*/  LDC.64 R162, c[0x3][RZ] ;  /* 0x00c00000ffa27b82 */ /* 0x000e240000000a00 */
[----:B------:R-:W-:-:S06]  /*633a0*/  IADD3 RZ, P6, PT, R159, R174, RZ ;  /* 0x000000ae9fff7210 */ /* 0x000fcc0007fde0ff */
[----:B------:R-:W1:Y:S01]  /*633b0*/  LDC.64 R158, c[0x3][RZ] ;  /* 0x00c00000ff9e7b82 */ /* 0x000e620000000a00 */
[----:B------:R-:W-:Y:S01]  /*633c0*/  IADD3.X R155, PT, PT, RZ, RZ, RZ, P4, !PT ;  /* 0x000000ffff9b7210 */ /* 0x000fe200027fe4ff */
[----:B------:R-:W-:Y:S02]  /*633d0*/  IMAD.MOV.U32 R154, RZ, RZ, R149 ;  /* 0x000000ffff9a7224 */ /* 0x000fe400078e0095 */
[----:B-1----:R-:W-:-:S04]  /*633e0*/  IMAD.WIDE.U32 R164, R93, R158, RZ ;  /* 0x0000009e5da47225 */ /* 0x002fc800078e00ff */
[----:B0-----:R-:W-:-:S04]  /*633f0*/  IMAD.WIDE.U32 R164, P4, R92, R163, R164 ;  /* 0x000000a35ca47225 */ /* 0x001fc800078800a4 */
[----:B------:R-:W-:Y:S01]  /*63400*/  IMAD.WIDE.U32 R162, R92, R162, RZ ;  /* 0x000000a25ca27225 */ /* 0x000fe200078e00ff */
[----:B------:R-:W-:-:S03]  /*63410*/  MOV R166, R165 ;  /* 0x000000a500a67202 */ /* 0x000fc60000000f00 */
[----:B------:R-:W-:Y:S01]  /*63420*/  IMAD.X R167, RZ, RZ, RZ, P4 ;  /* 0x000000ffffa77224 */ /* 0x000fe200020e06ff */
[----:B------:R-:W-:Y:S01]  /*63430*/  IADD3 R109, P4, PT, R163, R164, RZ ;  /* 0x000000a4a36d7210 */ /* 0x000fe20007f9e0ff */
[----:B------:R-:W-:-:S04]  /*63440*/  IMAD.WIDE.U32 R164, R66, R98, RZ ;  /* 0x0000006242a47225 */ /* 0x000fc800078e00ff */
[----:B------:R-:W-:-:S04]  /*63450*/  IMAD.WIDE.U32.X R158, R93, R159, R166, P4 ;  /* 0x0000009f5d9e7225 */ /* 0x000fc800020e04a6 */
[CCC-:B------:R-:W-:Y:S02]  /*63460*/  IMAD R149, R99.reuse, R134.reuse, R164.reuse ;  /* 0x0000008663957224 */ /* 0x1c0fe400078e02a4 */
[----:B------:R-:W-:-:S04]  /*63470*/  IMAD.WIDE.U32 R164, P4, R99, R134, R164 ;  /* 0x0000008663a47225 */ /* 0x000fc800078800a4 */
[----:B------:R-:W-:Y:S01]  /*63480*/  IMAD.WIDE.U32 R166, R134, R98, RZ ;  /* 0x0000006286a67225 */ /* 0x000fe200078e00ff */
[----:B------:R-:W-:Y:S02]  /*63490*/  IADD3.X R169, PT, PT, RZ, RZ, RZ, P4, !PT ;  /* 0x000000ffffa97210 */ /* 0x000fe400027fe4ff */
[----:B------:R-:W-:Y:S01]  /*634a0*/  IADD3.X R163, PT, PT, RZ, RZ, RZ, P3, !PT ;  /* 0x000000ffffa37210 */ /* 0x000fe20001ffe4ff */
[C---:B------:R-:W-:Y:S01]  /*634b0*/  IMAD.IADD R149, R167.reuse, 0x1, R149 ;  /* 0x00000001a7957824 */ /* 0x040fe200078e0295 */
[----:B------:R-:W-:Y:S01]  /*634c0*/  IADD3 RZ, P4, PT, R167, R164, RZ ;  /* 0x000000a4a7ff7210 */ /* 0x000fe20007f9e0ff */
[----:B------:R-:W-:Y:S01]  /*634d0*/  IMAD.MOV.U32 R168, RZ, RZ, R165 ;  /* 0x000000ffffa87224 */ /* 0x000fe200078e00a5 */
[----:B------:R-:W-:Y:S01]  /*634e0*/  IADD3 R63, P3, PT, R162, R166, RZ ;  /* 0x000000a6a23f7210 */ /* 0x000fe20007f7e0ff */
[----:B------:R-:W-:Y:S01]  /*634f0*/  IMAD.WIDE.U32 R164, R67, R100, RZ ;  /* 0x0000006443a47225 */ /* 0x000fe200078e00ff */
[----:B------:R-:W-:Y:S02]  /*63500*/  MOV R162, R175 ;  /* 0x000000af00a27202 */ /* 0x000fe40000000f00 */
[----:B------:R-:W-:Y:S01]  /*63510*/  IADD3.X R109, P3, PT, R109, R149, RZ, P3, !PT ;  /* 0x000000956d6d7210 */ /* 0x000fe20001f7e4ff */
[----:B------:R-:W-:-:S04]  /*63520*/  IMAD.WIDE.U32.X R168, R99, R66, R168, P4 ;  /* 0x0000004263a87225 */ /* 0x000fc800020e04a8 */
[CCC-:B------:R-:W-:Y:S02]  /*63530*/  IMAD R149, R101.reuse, R80.reuse, R164.reuse ;  /* 0x0000005065957224 */ /* 0x1c0fe400078e02a4 */
[----:B------:R-:W-:-:S04]  /*63540*/  IMAD.WIDE.U32 R164, P4, R101, R80, R164 ;  /* 0x0000005065a47225 */ /* 0x000fc800078800a4 */
[----:B------:R-:W-:Y:S01]  /*63550*/  IMAD.WIDE.U32 R166, R80, R100, RZ ;  /* 0x0000006450a67225 */ /* 0x000fe200078e00ff */
[----:B------:R-:W-:-:S03]  /*63560*/  MOV R170, R165 ;  /* 0x000000a500aa7202 */ /* 0x000fc60000000f00 */
[----:B------:R-:W-:-:S04]  /*63570*/  IMAD.WIDE.U32.X R154, R61, R108, R154, P5 ;  /* 0x0000006c3d9a7225 */ /* 0x000fc800028e049a */
[----:B------:R-:W-:-:S04]  /*63580*/  IMAD.WIDE.U32.X R162, R229, R236, R162, P6 ;  /* 0x000000ece5a27225 */ /* 0x000fc800030e04a2 */
[----:B------:R-:W-:Y:S01]  /*63590*/  IMAD.X R171, RZ, RZ, RZ, P4 ;  /* 0x000000ffffab7224 */ /* 0x000fe200020e06ff */
[C---:B------:R-:W-:Y:S02]  /*635a0*/  IADD3 RZ, P4, PT, R167.reuse, R164, RZ ;  /* 0x000000a4a7ff7210 */ /* 0x040fe40007f9e0ff */
[----:B------:R-:W-:Y:S01]  /*635b0*/  IADD3.X R195, P1, P2, R162, R195, R154, P1, P2 ;  /* 0x000000c3a2c37210 */ /* 0x000fe20000a2449a */
[----:B------:R-:W-:Y:S02]  /*635c0*/  IMAD.IADD R149, R167, 0x1, R149 ;  /* 0x00000001a7957824 */ /* 0x000fe400078e0295 */
[----:B------:R-:W-:Y:S01]  /*635d0*/  IMAD.WIDE.U32.X R170, R101, R67, R170, P4 ;  /* 0x0000004365aa7225 */ /* 0x000fe200020e04aa */
[----:B------:R-:W-:Y:S02]  /*635e0*/  IADD3 R175, P4, PT, R63, R166, RZ ;  /* 0x000000a63faf7210 */ /* 0x000fe40007f9e0ff */
[----:B------:R-:W-:Y:S02]  /*635f0*/  IADD3.X R194, PT, PT, R163, R194, R155, P1, P2 ;  /* 0x000000c2a3c27210 */ /* 0x000fe40000fe449b */
[----:B------:R-:W-:Y:S01]  /*63600*/  LEA.HI.X R195, P0, R8, R195, RZ, 0xd, P0 ;  /* 0x000000c308c37211 */ /* 0x000fe20000016cff */
[----:B------:R-:W0:Y:S01]  /*63610*/  LDC.64 R154, c[0x3][RZ] ;  /* 0x00c00000ff9a7b82 */ /* 0x000e220000000a00 */
[----:B------:R-:W-:-:S02]  /*63620*/  IADD3.X R174, P4, PT, R109, R149, RZ, P4, !PT ;  /* 0x000000956dae7210 */ /* 0x000fc4000279e4ff */
[----:B------:R-:W-:Y:S02]  /*63630*/  IADD3.X R194, PT, PT, RZ, R194, RZ, P0, !PT ;  /* 0x000000c2ffc27210 */ /* 0x000fe400007fe4ff */
[----:B------:R-:W-:Y:S02]  /*63640*/  IADD3.X R186, P3, P4, R170, R168, R158, P4, P3 ;  /* 0x000000a8aaba7210 */ /* 0x000fe4000246649e */
[----:B------:R-:W-:Y:S02]  /*63650*/  SHF.L.W.U32.HI R158, R147, 0xd, R195 ;  /* 0x0000000d939e7819 */ /* 0x000fe40000010ec3 */
[----:B------:R-:W-:Y:S02]  /*63660*/  SHF.L.W.U32.HI R194, R195, 0xd, R194 ;  /* 0x0000000dc3c27819 */ /* 0x000fe40000010ec2 */
[----:B------:R-:W-:Y:S02]  /*63670*/  LOP3.LUT R157, R64, 0x7ffff, RZ, 0xc0, !PT ;  /* 0x0007ffff409d7812 */ /* 0x000fe400078ec0ff */
[----:B------:R-:W-:Y:S01]  /*63680*/  IADD3.X R63, PT, PT, R171, R169, R159, P3, P4 ;  /* 0x000000a9ab3f7210 */ /* 0x000fe20001fe849f */
[----:B------:R-:W-:-:S02]  /*63690*/  IMAD R153, R194, 0x13, RZ ;  /* 0x00000013c2997824 */ /* 0x000fc400078e02ff */
[----:B------:R-:W-:-:S04]  /*636a0*/  IMAD.WIDE.U32 R158, R158, 0x13, R156 ;  /* 0x000000139e9e7825 */ /* 0x000fc800078e009c */
[----:B------:R-:W-:-:S05]  /*636b0*/  IMAD.IADD R153, R159, 0x1, R153 ;  /* 0x000000019f997824 */ /* 0x000fca00078e0299 */
[----:B------:R-:W-:-:S05]  /*636c0*/  LOP3.LUT R147, R153, 0x7ffff, RZ, 0xc0, !PT ;  /* 0x0007ffff99937812 */ /* 0x000fca00078ec0ff */
[----:B------:R-:W-:-:S04]  /*636d0*/  IMAD.WIDE.U32 R162, R147, R116, RZ ;  /* 0x0000007493a27225 */ /* 0x000fc800078e00ff */
[CCC-:B------:R-:W-:Y:S02]  /*636e0*/  IMAD R159, R117.reuse, R158.reuse, R162.reuse ;  /* 0x0000009e759f7224 */ /* 0x1c0fe400078e02a2 */
[----:B------:R-:W-:-:S04]  /*636f0*/  IMAD.WIDE.U32 R162, P3, R117, R158, R162 ;  /* 0x0000009e75a27225 */ /* 0x000fc800078600a2 */
[----:B------:R-:W-:-:S03]  /*63700*/  IMAD.WIDE.U32 R156, R158, R116, RZ ;  /* 0x000000749e9c7225 */ /* 0x000fc600078e00ff */
[----:B------:R-:W-:Y:S02]  /*63710*/  IADD3 R177, P0, PT, R177, R156, RZ ;  /* 0x0000009cb1b17210 */ /* 0x000fe40007f1e0ff */
[C---:B------:R-:W-:Y:S02]  /*63720*/  IADD3 RZ, P4, PT, R157.reuse, R162, RZ ;  /* 0x000000a29dff7210 */ /* 0x040fe40007f9e0ff */
[----:B------:R-:W-:Y:S01]  /*63730*/  IADD3 R159, PT, PT, R157, R159, RZ ;  /* 0x0000009f9d9f7210 */ /* 0x000fe20007ffe0ff */
[----:B------:R-:W-:-:S04]  /*63740*/  IMAD.WIDE.U32 R156, R95, UR8, RZ ;  /* 0x000000085f9c7c25 */ /* 0x000fc8000f8e00ff */
[----:B------:R-:W-:-:S04]  /*63750*/  IMAD.WIDE.U32 R164, R93, UR10, RZ ;  /* 0x0000000a5da47c25 */ /* 0x000fc8000f8e00ff */
[----:B0-----:R-:W-:-:S04]  /*63760*/  IMAD.WIDE.U32 R156, P6, R94, R155, R156 ;  /* 0x0000009b5e9c7225 */ /* 0x001fc800078c009c */
[----:B------:R-:W-:-:S04]  /*63770*/  IMAD.WIDE.U32 R154, R94, R154, RZ ;  /* 0x0000009a5e9a7225 */ /* 0x000fc800078e00ff */
[C-C-:B------:R-:W-:Y:S02]  /*63780*/  IMAD R8, R92.reuse, UR19, R164.reuse ;  /* 0x000000135c087c24 */ /* 0x140fe4000f8e02a4 */
[----:B------:R-:W-:Y:S01]  /*63790*/  IMAD.WIDE.U32 R164, P2, R92, UR11, R164 ;  /* 0x0000000b5ca47c25 */ /* 0x000fe2000f8400a4 */
[----:B------:R-:W-:-:S03]  /*637a0*/  IADD3 R64, P5, PT, R155, R156, RZ ;  /* 0x0000009c9b407210 */ /* 0x000fc60007fbe0ff */
[----:B------:R-:W-:-:S04]  /*637b0*/  IMAD.WIDE.U32 R166, R92, R206, RZ ;  /* 0x000000ce5ca67225 */ /* 0x000fc800078e00ff */
[----:B------:R-:W-:Y:S01]  /*637c0*/  IMAD.X R155, RZ, RZ, RZ, P2 ;  /* 0x000000ffff9b7224 */ /* 0x000fe200010e06ff */
[----:B------:R-:W-:Y:S02]  /*637d0*/  IADD3 R149, P1, PT, R166, R154, RZ ;  /* 0x0000009aa6957210 */ /* 0x000fe40007f3e0ff */
[C---:B------:R-:W-:Y:S02]  /*637e0*/  IADD3 RZ, P2, PT, R167.reuse, R164, RZ ;  /* 0x000000a4a7ff7210 */ /* 0x040fe40007f5e0ff */
[----:B------:R-:W-:Y:S01]  /*637f0*/  IADD3 R8, PT, PT, R167, R8, RZ ;  /* 0x00000008a7087210 */ /* 0x000fe20007ffe0ff */
[----:B------:R-:W-:-:S03]  /*63800*/  IMAD.WIDE.U32 R166, R67, R98, RZ ;  /* 0x0000006243a67225 */ /* 0x000fc600078e00ff */
[----:B------:R-:W-:Y:S01]  /*63810*/  IADD3.X R64, P1, PT, R64, R8, RZ, P1, !PT ;  /* 0x0000000840407210 */ /* 0x000fe20000f3e4ff */
[----:B------:R-:W-:Y:S01]  /*63820*/  IMAD.MOV.U32 R154, RZ, RZ, R165 ;  /* 0x000000ffff9a7224 */ /* 0x000fe200078e00a5 */
[----:B------:R-:W-:Y:S01]  /*63830*/  IADD3.X R165, PT, PT, RZ, RZ, RZ, P6, !PT ;  /* 0x000000ffffa57210 */ /* 0x000fe200037fe4ff */
[CCC-:B------:R-:W-:Y:S02]  /*63840*/  IMAD R8, R99.reuse, R80.reuse, R166.reuse ;  /* 0x0000005063087224 */ /* 0x1c0fe400078e02a6 */
[----:B------:R-:W-:-:S04]  /*63850*/  IMAD.WIDE.U32 R166, P6, R99, R80, R166 ;  /* 0x0000005063a67225 */ /* 0x000fc800078c00a6 */
[----:B------:R-:W-:Y:S01]  /*63860*/  IMAD.WIDE.U32 R168, R80, R98, RZ ;  /* 0x0000006250a87225 */ /* 0x000fe200078e00ff */
[----:B------:R-:W-:-:S03]  /*63870*/  MOV R156, R167 ;  /* 0x000000a7009c7202 */ /* 0x000fc60000000f00 */
[----:B------:R-:W-:Y:S02]  /*63880*/  IMAD.MOV.U32 R164, RZ, RZ, R157 ;  /* 0x000000ffffa47224 */ /* 0x000fe400078e009d */
[----:B------:R-:W-:Y:S01]  /*63890*/  IMAD.X R157, RZ, RZ, RZ, P6 ;  /* 0x000000ffff9d7224 */ /* 0x000fe200030e06ff */
[----:B------:R-:W-:Y:S01]  /*638a0*/  IADD3 RZ, P6, PT, R169, R166, RZ ;  /* 0x000000a6a9ff7210 */ /* 0x000fe20007fde0ff */
[----:B------:R-:W-:Y:S01]  /*638b0*/  IMAD.WIDE.U32.X R154, R93, UR15, R154, P2 ;  /* 0x0000000f5d9a7c25 */ /* 0x000fe200090e049a */
[----:B------:R-:W-:Y:S02]  /*638c0*/  IADD3 R149, P2, PT, R149, R168, RZ ;  /* 0x000000a895957210 */ /* 0x000fe40007f5e0ff */
[----:B------:R-:W-:Y:S01]  /*638d0*/  IADD3 R8, PT, PT, R169, R8, RZ ;  /* 0x00000008a9087210 */ /* 0x000fe20007ffe0ff */
[----:B------:R-:W-:Y:S01]  /*638e0*/  IMAD.WIDE.U32.X R164, R95, UR9, R164, P5 ;  /* 0x000000095fa47c25 */ /* 0x000fe2000a8e04a4 */
[----:B------:R-:W-:Y:S01]  /*638f0*/  IADD3.X R187, P0, PT, R187, R159, RZ, P0, !PT ;  /* 0x0000009fbbbb7210 */ /* 0x000fe2000071e4ff */
[----:B------:R-:W0:Y:S01]  /*63900*/  LDCU.128 UR8, c[0x3][URZ] ;  /* 0x00c00000ff0877ac */ /* 0x000e220008000c00 */
[----:B------:R-:W-:Y:S01]  /*63910*/  IADD3.X R64, P2, PT, R64, R8, RZ, P2, !PT ;  /* 0x0000000840407210 */ /* 0x000fe2000175e4ff */
[----:B------:R-:W-:-:S03]  /*63920*/  IMAD.WIDE.U32.X R156, R99, R67, R156, P6 ;  /* 0x00000043639c7225 */ /* 0x000fc600030e049c */
[----:B------:R-:W-:-:S04]  /*63930*/  IADD3.X R109, P1, P2, R156, R154, R164, P2, P1 ;  /* 0x0000009a9c6d7210 */ /* 0x000fc800012224a4 */
[----:B------:R-:W-:Y:S02]  /*63940*/  IADD3.X R8, PT, PT, R157, R155, R165, P1, P2 ;  /* 0x0000009b9d087210 */ /* 0x000fe40000fe44a5 */
[----:B------:R-:W-:Y:S02]  /*63950*/  LEA.HI R168, P1, R153, R192, RZ, 0xd ;  /* 0x000000c099a87211 */ /* 0x000fe400078368ff */
[----:B------:R-:W-:-:S05]  /*63960*/  LOP3.LUT R155, R65, 0x7ffff, RZ, 0xc0, !PT ;  /* 0x0007ffff419b7812 */ /* 0x000fca00078ec0ff */
[----:B------:R-:W-:-:S04]  /*63970*/  IMAD.X R155, RZ, RZ, R155, P1 ;  /* 0x000000ffff9b7224 */ /* 0x000fc800008e069b */
[----:B------:R-:W-:-:S04]  /*63980*/  IMAD.WIDE.U32 R164, R155, R246, RZ ;  /* 0x000000f69ba47225 */ /* 0x000fc800078e00ff */
[CCC-:B------:R-:W-:Y:S02]  /*63990*/  IMAD R65, R168.reuse, R235.reuse, R164.reuse ;  /* 0x000000eba8417224 */ /* 0x1c0fe400078e02a4 */
[C---:B------:R-:W-:Y:S02]  /*639a0*/  IMAD.WIDE.U32 R156, R168.reuse, R246, RZ ;  /* 0x000000f6a89c7225 */ /* 0x040fe400078e00ff */
[----:B------:R-:W2:Y:S02]  /*639b0*/  LDL.LU R246, [R1+0xf0] ;  /* 0x0000f00001f67983 */ /* 0x000ea40000300800 */
[----:B------:R-:W-:Y:S01]  /*639c0*/  IMAD.WIDE.U32 R164, P2, R168, R235, R164 ;  /* 0x000000eba8a47225 */ /* 0x000fe200078400a4 */
[----:B------:R-:W-:Y:S02]  /*639d0*/  IADD3 R154, P1, PT, R177, R156, RZ ;  /* 0x0000009cb19a7210 */ /* 0x000fe40007f3e0ff */
[C---:B------:R-:W-:Y:S02]  /*639e0*/  IADD3 R65, PT, PT, R157.reuse, R65, RZ ;  /* 0x000000419d417210 */ /* 0x040fe40007ffe0ff */
[----:B------:R-:W-:Y:S01]  /*639f0*/  IADD3 RZ, P5, PT, R157, R164, RZ ;  /* 0x000000a49dff7210 */ /* 0x000fe20007fbe0ff */
[----:B------:R-:W-:Y:S01]  /*63a00*/  IMAD.X R157, RZ, RZ, RZ, P2 ;  /* 0x000000ffff9d7224 */ /* 0x000fe200010e06ff */
[----:B------:R-:W-:Y:S01]  /*63a10*/  MOV R156, R165 ;  /* 0x000000a5009c7202 */ /* 0x000fe20000000f00 */
[----:B------:R-:W-:Y:S01]  /*63a20*/  IMAD.X R165, RZ, RZ, RZ, P3 ;  /* 0x000000ffffa57224 */ /* 0x000fe200018e06ff */
[----:B------:R-:W-:-:S02]  /*63a30*/  MOV R164, R163 ;  /* 0x000000a300a47202 */ /* 0x000fc40000000f00 */
[----:B------:R-:W-:Y:S01]  /*63a40*/  IADD3.X R187, P1, PT, R187, R65, RZ, P1, !PT ;  /* 0x00000041bbbb7210 */ /* 0x000fe20000f3e4ff */
[----:B------:R-:W-:-:S04]  /*63a50*/  IMAD.WIDE.U32.X R156, R155, R235, R156, P5 ;  /* 0x000000eb9b9c7225 */ /* 0x000fc800028e049c */
[----:B------:R-:W-:-:S03]  /*63a60*/  IMAD.WIDE.U32.X R164, R117, R147, R164, P4 ;  /* 0x0000009375a47225 */ /* 0x000fc600020e04a4 */
[----:B------:R-:W-:-:S04]  /*63a70*/  IADD3.X R65, P0, P1, R156, R189, R164, P1, P0 ;  /* 0x000000bd9c417210 */ /* 0x000fc800009004a4 */
[----:B------:R-:W-:Y:S01]  /*63a80*/  IADD3.X R188, PT, PT, R157, R188, R165, P0, P1 ;  /* 0x000000bc9dbc7210 */ /* 0x000fe200007e24a5 */
[----:B------:R-:W-:-:S04]  /*63a90*/  IMAD.WIDE.U32 R156, R147, R118, RZ ;  /* 0x00000076939c7225 */ /* 0x000fc800078e00ff */
[----:B------:R-:W-:Y:S02]  /*63aa0*/  IMAD R153, R119, R158, R156 ;  /* 0x0000009e77997224 */ /* 0x000fe400078e029c */
[----:B------:R-:W-:-:S04]  /*63ab0*/  IMAD.WIDE.U32 R162, R158, R118, RZ ;  /* 0x000000769ea27225 */ /* 0x000fc800078e00ff */
[----:B------:R-:W-:Y:S01]  /*63ac0*/  IMAD.WIDE.U32 R156, P2, R119, R158, R156 ;  /* 0x0000009e779c7225 */ /* 0x000fe2000784009c */
[----:B------:R-:W-:-:S03]  /*63ad0*/  IADD3 R184, P0, PT, R184, R162, RZ ;  /* 0x000000a2b8b87210 */ /* 0x000fc60007f1e0ff */
[C---:B------:R-:W-:Y:S01]  /*63ae0*/  IMAD.IADD R153, R163.reuse, 0x1, R153 ;  /* 0x00000001a3997824 */ /* 0x040fe200078e0299 */
[----:B------:R-:W-:Y:S01]  /*63af0*/  IADD3 RZ, P3, PT, R163, R156, RZ ;  /* 0x0000009ca3ff7210 */ /* 0x000fe20007f7e0ff */
[----:B------:R-:W-:-:S04]  /*63b00*/  IMAD.WIDE.U32 R162, R155, R116, RZ ;  /* 0x000000749ba27225 */ /* 0x000fc800078e00ff */
[----:B------:R-:W-:Y:S02]  /*63b10*/  IMAD R156, R117, R168, R162 ;  /* 0x000000a8759c7224 */ /* 0x000fe400078e02a2 */
[----:B------:R-:W-:Y:S01]  /*63b20*/  IMAD.WIDE.U32 R164, R168, R116, RZ ;  /* 0x00000074a8a47225 */ /* 0x000fe200078e00ff */
[----:B------:R-:W-:-:S03]  /*63b30*/  IADD3.X R153, P0, PT, R182, R153, RZ, P0, !PT ;  /* 0x00000099b6997210 */ /* 0x000fc6000071e4ff */
[----:B------:R-:W-:Y:S01]  /*63b40*/  IMAD.WIDE.U32 R162, P4, R117, R168, R162 ;  /* 0x000000a875a27225 */ /* 0x000fe200078800a2 */
[----:B------:R-:W-:Y:S02]  /*63b50*/  IADD3 R182, P1, PT, R184, R164, RZ ;  /* 0x000000a4b8b67210 */ /* 0x000fe40007f3e0ff */
[C---:B------:R-:W-:Y:S01]  /*63b60*/  IADD3 R156, PT, PT, R165.reuse, R156, RZ ;  /* 0x0000009ca59c7210 */ /* 0x040fe20007ffe0ff */
[----:B------:R-:W-:Y:S01]  /*63b70*/  IMAD.MOV.U32 R164, RZ, RZ, R157 ;  /* 0x000000ffffa47224 */ /* 0x000fe200078e009d */
[----:B------:R-:W-:Y:S01]  /*63b80*/  IADD3 RZ, P5, PT, R165, R162, RZ ;  /* 0x000000a2a5ff7210 */ /* 0x000fe20007fbe0ff */
[----:B------:R-:W-:Y:S01]  /*63b90*/  IMAD.X R165, RZ, RZ, RZ, P2 ;  /* 0x000000ffffa57224 */ /* 0x000fe200010e06ff */
[----:B------:R-:W-:Y:S02]  /*63ba0*/  IADD3.X R167, PT, PT, RZ, RZ, RZ, P4, !PT ;  /* 0x000000ffffa77210 */ /* 0x000fe400027fe4ff */
[----:B------:R-:W-:Y:S02]  /*63bb0*/  MOV R166, R163 ;  /* 0x000000a300a67202 */ /* 0x000fe40000000f00 */
[----:B------:R-:W-:Y:S01]  /*63bc0*/  IADD3.X R153, P1, PT, R153, R156, RZ, P1, !PT ;  /* 0x0000009c99997210 */ /* 0x000fe20000f3e4ff */
[----:B------:R-:W-:-:S04]  /*63bd0*/  IMAD.WIDE.U32 R156, R147, R120, RZ ;  /* 0x00000078939c7225 */ /* 0x000fc800078e00ff */
[----:B------:R-:W-:-:S04]  /*63be0*/  IMAD.WIDE.U32.X R164, R119, R147, R164, P3 ;  /* 0x0000009377a47225 */ /* 0x000fc800018e04a4 */
[----:B------:R-:W-:-:S04]  /*63bf0*/  IMAD.WIDE.U32.X R166, R117, R155, R166, P5 ;  /* 0x0000009b75a67225 */ /* 0x000fc800028e04a6 */
[----:B------:R-:W-:Y:S01]  /*63c00*/  IMAD R159, R121, R158, R156 ;  /* 0x0000009e799f7224 */ /* 0x000fe200078e029c */
[----:B------:R-:W-:Y:S01]  /*63c10*/  IADD3.X R185, P0, P1, R166, R185, R164, P1, P0 ;  /* 0x000000b9a6b97210 */ /* 0x000fe200009004a4 */
[----:B------:R-:W-:-:S04]  /*63c20*/  IMAD.WIDE.U32 R162, R158, R120, RZ ;  /* 0x000000789ea27225 */ /* 0x000fc800078e00ff */
[----:B------:R-:W-:Y:S01]  /*63c30*/  IMAD.WIDE.U32 R156, P2, R121, R158, R156 ;  /* 0x0000009e799c7225 */ /* 0x000fe2000784009c */
[----:B------:R-:W-:Y:S02]  /*63c40*/  IADD3.X R183, PT, PT, R167, R183, R165, P0, P1 ;  /* 0x000000b7a7b77210 */ /* 0x000fe400007e24a5 */
[----:B------:R-:W-:Y:S01]  /*63c50*/  IADD3 R177, P0, PT, R179, R162, RZ ;  /* 0x000000a2b3b17210 */ /* 0x000fe20007f1e0ff */
[C---:B------:R-:W-:Y:S01]  /*63c60*/  IMAD.IADD R159, R163.reuse, 0x1, R159 ;  /* 0x00000001a39f7824 */ /* 0x040fe200078e029f */
[----:B------:R-:W-:Y:S01]  /*63c70*/  IADD3 RZ, P3, PT, R163, R156, RZ ;  /* 0x0000009ca3ff7210 */ /* 0x000fe20007f7e0ff */
[----:B------:R-:W-:-:S04]  /*63c80*/  IMAD.WIDE.U32 R162, R155, R118, RZ ;  /* 0x000000769ba27225 */ /* 0x000fc800078e00ff */
[----:B------:R-:W-:Y:S02]  /*63c90*/  IMAD R156, R119, R168, R162 ;  /* 0x000000a8779c7224 */ /* 0x000fe400078e02a2 */
[----:B------:R-:W-:-:S04]  /*63ca0*/  IMAD.WIDE.U32 R164, R168, R118, RZ ;  /* 0x00000076a8a47225 */ /* 0x000fc800078e00ff */
[----:B------:R-:W-:Y:S01]  /*63cb0*/  IMAD.WIDE.U32 R162, P4, R119, R168, R162 ;  /* 0x000000a877a27225 */ /* 0x000fe200078800a2 */
[----:B------:R-:W-:Y:S02]  /*63cc0*/  IADD3.X R178, P0, PT, R178, R159, RZ, P0, !PT ;  /* 0x0000009fb2b27210 */ /* 0x000fe4000071e4ff */
[----:B------:R-:W-:Y:S02]  /*63cd0*/  IADD3 R177, P1, PT, R177, R164, RZ ;  /* 0x000000a4b1b17210 */ /* 0x000fe40007f3e0ff */
[C---:B------:R-:W-:Y:S01]  /*63ce0*/  IADD3 R156, PT, PT, R165.reuse, R156, RZ ;  /* 0x0000009ca59c7210 */ /* 0x040fe20007ffe0ff */
[----:B------:R-:W-:Y:S01]  /*63cf0*/  IMAD.MOV.U32 R164, RZ, RZ, R157 ;  /* 0x000000ffffa47224 */ /* 0x000fe200078e009d */
[----:B------:R-:W-:Y:S01]  /*63d00*/  IADD3 RZ, P5, PT, R165, R162, RZ ;  /* 0x000000a2a5ff7210 */ /* 0x000fe20007fbe0ff */
[----:B------:R-:W-:Y:S01]  /*63d10*/  IMAD.X R165, RZ, RZ, RZ, P2 ;  /* 0x000000ffffa57224 */ /* 0x000fe200010e06ff */
[----:B------:R-:W-:Y:S02]  /*63d20*/  IADD3.X R167, PT, PT, RZ, RZ, RZ, P4, !PT ;  /* 0x000000ffffa77210 */ /* 0x000fe400027fe4ff */
[----:B------:R-:W-:-:S02]  /*63d30*/  MOV R166, R163 ;  /* 0x000000a300a67202 */ /* 0x000fc40000000f00 */
        /* <DEDUP_REMOVED lines=32> */
[----:B------:R-:W-:-:S09]  /*63f40*/  IMAD.WIDE.U32 R158, R158, R124, RZ ;  /* 0x0000007c9e9e7225 */ /* 0x000fd200078e00ff */
[----:B------:R-:W-:Y:S02]  /*63f50*/  @P1 LOP3.LUT R32, R32, 0x1, RZ, 0xfc, !PT ;  /* 0x0000000120201812 */ /* 0x000fe400078efcff */
[----:B------:R-:W-:Y:S02]  /*63f60*/  IADD3 RZ, P1, PT, R159, R156, RZ ;  /* 0x0000009c9fff7210 */ /* 0x000fe40007f3e0ff */
[----:B------:R-:W-:Y:S01]  /*63f70*/  IADD3 R212, P0, PT, R161, R158, RZ ;  /* 0x0000009ea1d47210 */ /* 0x000fe20007f1e0ff */
[----:B------:R-:W-:Y:S01]  /*63f80*/  IMAD.IADD R161, R159, 0x1, R148 ;  /* 0x000000019fa17824 */ /* 0x000fe200078e0294 */
[----:B------:R-:W-:Y:S01]  /*63f90*/  LOP3.LUT R32, R32, 0xfffffffd, RZ, 0xc0, !PT ;  /* 0xfffffffd20207812 */ /* 0x000fe200078ec0ff */
[----:B------:R-:W-:-:S04]  /*63fa0*/  IMAD.WIDE.U32 R158, R155, R122, RZ ;  /* 0x0000007a9b9e7225 */ /* 0x000fc800078e00ff */
[----:B------:R-:W-:-:S04]  /*63fb0*/  IMAD.WIDE.U32 R166, R97, UR16, RZ ;  /* 0x0000001061a67c25 */ /* 0x000fc8000f8e00ff */
[CCC-:B------:R-:W-:Y:S01]  /*63fc0*/  IMAD R148, R123.reuse, R168.reuse, R158.reuse ;  /* 0x000000a87b947224 */ /* 0x1c0fe200078e029e */
[----:B------:R-:W-:Y:S01]  /*63fd0*/  @P1 LOP3.LUT R32, R32, 0x2, RZ, 0xfc, !PT ;  /* 0x0000000220201812 */ /* 0x000fe200078efcff */
[----:B------:R-:W-:-:S04]  /*63fe0*/  IMAD.WIDE.U32 R158, P1, R123, R168, R158 ;  /* 0x000000a87b9e7225 */ /* 0x000fc8000782009e */
[----:B------:R-:W-:-:S04]  /*63ff0*/  IMAD.WIDE.U32 R168, R168, R122, RZ ;  /* 0x0000007aa8a87225 */ /* 0x000fc800078e00ff */
[----:B------:R-:W-:-:S04]  /*64000*/  IMAD.WIDE.U32 R166, P4, R96, UR13, R166 ;  /* 0x0000000d60a67c25 */ /* 0x000fc8000f8800a6 */
[----:B------:R-:W-:Y:S01]  /*64010*/  IMAD.WIDE.U32 R164, R96, UR12, RZ ;  /* 0x0000000c60a47c25 */ /* 0x000fe2000f8e00ff */
[----:B------:R-:W-:Y:S02]  /*64020*/  IADD3 RZ, P3, PT, R169, R158, RZ ;  /* 0x0000009ea9ff7210 */ /* 0x000fe40007f7e0ff */
[----:B------:R-:W-:Y:S01]  /*64030*/  MOV R162, R167 ;  /* 0x000000a700a27202 */ /* 0x000fe20000000f00 */
[----:B------:R-:W-:Y:S01]  /*64040*/  IMAD.X R163, RZ, RZ, RZ, P4 ;  /* 0x000000ffffa37224 */ /* 0x000fe200020e06ff */
[----:B------:R-:W-:Y:S01]  /*64050*/  IADD3 R158, P4, PT, R165, R166, RZ ;  /* 0x000000a6a59e7210 */ /* 0x000fe20007f9e0ff */
[----:B------:R-:W-:Y:S01]  /*64060*/  IMAD.WIDE.U32 R172, R95, UR18, RZ ;  /* 0x000000125fac7c25 */ /* 0x000fe2000f8e00ff */
[----:B------:R-:W-:Y:S02]  /*64070*/  IADD3 R212, P2, PT, R212, R168, RZ ;  /* 0x000000a8d4d47210 */ /* 0x000fe40007f5e0ff */
[----:B------:R-:W-:Y:S01]  /*64080*/  IADD3 R148, PT, PT, R169, R148, RZ ;  /* 0x00000094a9947210 */ /* 0x000fe20007ffe0ff */
[----:B------:R-:W-:Y:S01]  /*64090*/  IMAD.WIDE.U32.X R162, R97, UR17, R162, P4 ;  /* 0x0000001161a27c25 */ /* 0x000fe2000a0e04a2 */
[----:B------:R-:W1:Y:S03]  /*640a0*/  LDCU.128 UR16, c[0x3][URZ] ;  /* 0x00c00000ff1077ac */ /* 0x000e660008000c00 */
[--C-:B0-----:R-:W-:Y:S01]  /*640b0*/  IMAD R178, R94, UR11, R172.reuse ;  /* 0x0000000b5eb27c24 */ /* 0x101fe2000f8e02ac */
[----:B------:R-:W-:Y:S01]  /*640c0*/  IADD3.X R190, P0, PT, R190, R161, RZ, P0, !PT ;  /* 0x000000a1bebe7210 */ /* 0x000fe2000071e4ff */
[C---:B------:R-:W-:Y:S01]  /*640d0*/  IMAD.WIDE.U32 R172, P4, R94.reuse, UR27, R172 ;  /* 0x0000001b5eac7c25 */ /* 0x040fe2000f8800ac */
[----:B------:R-:W0:Y:S03]  /*640e0*/  LDCU UR11, c[0x3][0x1c] ;  /* 0x00c00380ff0b77ac */ /* 0x000e260008000800 */
[----:B------:R-:W-:Y:S01]  /*640f0*/  IMAD.WIDE.U32 R168, R94, UR14, RZ ;  /* 0x0000000e5ea87c25 */ /* 0x000fe2000f8e00ff */
[----:B------:R-:W5:Y:S03]  /*64100*/  LDCU.128 UR12, c[0x3][0x10] ;  /* 0x00c00200ff0c77ac */ /* 0x000f660008000c00 */
[----:B------:R-:W-:Y:S01]  /*64110*/  IMAD.WIDE.U32 R166, R93, UR20, RZ ;  /* 0x000000145da67c25 */ /* 0x000fe2000f8e00ff */
[----:B------:R-:W-:-:S02]  /*64120*/  IADD3 R178, PT, PT, R169, R178, RZ ;  /* 0x000000b2a9b27210 */ /* 0x000fc40007ffe0ff */
[----:B------:R-:W-:Y:S01]  /*64130*/  IADD3 RZ, P5, PT, R169, R172, RZ ;  /* 0x000000aca9ff7210 */ /* 0x000fe20007fbe0ff */
[----:B------:R-:W-:Y:S01]  /*64140*/  IMAD.X R165, RZ, RZ, RZ, P4 ;  /* 0x000000ffffa57224 */ /* 0x000fe200020e06ff */
[----:B------:R-:W-:Y:S01]  /*64150*/  IADD3 R176, P4, PT, R168, R164, RZ ;  /* 0x000000a4a8b07210 */ /* 0x000fe20007f9e0ff */
[----:B------:R-:W-:Y:S01]  /*64160*/  IMAD.WIDE.U32 R168, P6, R92, R203, R166 ;  /* 0x000000cb5ca87225 */ /* 0x000fe200078c00a6 */
[----:B------:R-:W-:-:S03]  /*64170*/  MOV R172, R157 ;  /* 0x0000009d00ac7202 */ /* 0x000fc60000000f00 */
[----:B------:R-:W-:Y:S01]  /*64180*/  IMAD.X R171, RZ, RZ, RZ, P6 ;  /* 0x000000ffffab7224 */ /* 0x000fe200030e06ff */
[----:B------:R-:W-:Y:S01]  /*64190*/  LOP3.LUT P6, RZ, R32, 0x1, RZ, 0xc0, !PT ;  /* 0x0000000120ff7812 */ /* 0x000fe200078cc0ff */
[----:B------:R-:W-:Y:S01]  /*641a0*/  IMAD.WIDE.U32 R156, R92, UR4, RZ ;  /* 0x000000045c9c7c25 */ /* 0x000fe2000f8e00ff */
[----:B------:R-:W-:-:S03]  /*641b0*/  MOV R164, R173 ;  /* 0x000000ad00a47202 */ /* 0x000fc60000000f00 */
[----:B------:R-:W-:Y:S01]  /*641c0*/  IMAD.X R173, RZ, RZ, RZ, P6 ;  /* 0x000000ffffad7224 */ /* 0x000fe200030e06ff */
[----:B------:R-:W-:Y:S01]  /*641d0*/  IADD3 RZ, P6, PT, R157, R168, RZ ;  /* 0x000000a89dff7210 */ /* 0x000fe20007fde0ff */
[----:B------:R-:W-:Y:S02]  /*641e0*/  IMAD.MOV.U32 R170, RZ, RZ, R169 ;  /* 0x000000ffffaa7224 */ /* 0x000fe400078e00a9 */
[----:B-----5:R-:W-:Y:S02]  /*641f0*/  IMAD R166, R92, UR13, R166 ;  /* 0x0000000d5ca67c24 */ /* 0x020fe4000f8e02a6 */
[----:B------:R-:W-:Y:S01]  /*64200*/  IMAD.WIDE.U32.X R170, R93, UR5, R170, P6 ;  /* 0x000000055daa7c25 */ /* 0x000fe2000b0e04aa */
[----:B------:R-:W-:Y:S01]  /*64210*/  LOP3.LUT P6, RZ, R32, 0x2, RZ, 0xc0, !PT ;  /* 0x0000000220ff7812 */ /* 0x000fe200078cc0ff */
[----:B------:R-:W5:Y:S01]  /*64220*/  LDCU.64 UR4, c[0x3][0x10] ;  /* 0x00c00200ff0477ac */ /* 0x000f620008000a00 */
[----:B------:R-:W-:Y:S01]  /*64230*/  IADD3.X R32, P4, PT, R158, R178, RZ, P4, !PT ;  /* 0x000000b29e207210 */ /* 0x000fe2000279e4ff */
[----:B------:R-:W-:Y:S01]  /*64240*/  IMAD.WIDE.U32.X R164, R95, UR31, R164, P5 ;  /* 0x0000001f5fa47c25 */ /* 0x000fe2000a8e04a4 */
[----:B------:R-:W-:-:S02]  /*64250*/  IADD3 R157, PT, PT, R157, R166, RZ ;  /* 0x000000a69d9d7210 */ /* 0x000fc40007ffe0ff */
        /* <DEDUP_REMOVED lines=8> */
[----:B------:R-:W-:Y:S01]  /*642e0*/  IMAD.X R157, RZ, RZ, RZ, P4 ;  /* 0x000000ffff9d7224 */ /* 0x000fe200020e06ff */
[----:B------:R-:W-:Y:S01]  /*642f0*/  IADD3 RZ, P4, PT, R165, R162, RZ ;  /* 0x000000a2a5ff7210 */ /* 0x000fe20007f9e0ff */
[----:B------:R-:W-:Y:S02]  /*64300*/  IMAD.MOV.U32 R156, RZ, RZ, R163 ;  /* 0x000000ffff9c7224 */ /* 0x000fe400078e00a3 */
[----:B------:R-:W-:Y:S01]  /*64310*/  IMAD.WIDE.U32 R162, R103, R100, RZ ;  /* 0x0000006467a27225 */ /* 0x000fe200078e00ff */
[----:B------:R-:W-:Y:S02]  /*64320*/  IADD3 R176, P5, PT, R176, R164, RZ ;  /* 0x000000a4b0b07210 */ /* 0x000fe40007fbe0ff */
[----:B------:R-:W-:Y:S01]  /*64330*/  IADD3 R158, PT, PT, R165, R158, RZ ;  /* 0x0000009ea59e7210 */ /* 0x000fe20007ffe0ff */
[----:B------:R-:W-:-:S04]  /*64340*/  IMAD.WIDE.U32.X R156, R99, R81, R156, P4 ;  /* 0x00000051639c7225 */ /* 0x000fc800020e049c */
[CCC-:B------:R-:W-:Y:S02]  /*64350*/  IMAD R168, R101.reuse, R152.reuse, R162.reuse ;  /* 0x0000009865a87224 */ /* 0x1c0fe400078e02a2 */
[----:B------:R-:W-:-:S04]  /*64360*/  IMAD.WIDE.U32 R162, P4, R101, R152, R162 ;  /* 0x0000009865a27225 */ /* 0x000fc800078800a2 */
[----:B------:R-:W-:Y:S01]  /*64370*/  IMAD.WIDE.U32 R164, R152, R100, RZ ;  /* 0x0000006498a47225 */ /* 0x000fe200078e00ff */
[----:B------:R-:W-:-:S03]  /*64380*/  IADD3.X R167, PT, PT, RZ, RZ, RZ, P4, !PT ;  /* 0x000000ffffa77210 */ /* 0x000fc600027fe4ff */
[----:B------:R-:W-:Y:S01]  /*64390*/  IMAD.MOV.U32 R166, RZ, RZ, R163 ;  /* 0x000000ffffa67224 */ /* 0x000fe200078e00a3 */
[C---:B------:R-:W-:Y:S02]  /*643a0*/  IADD3 RZ, P4, PT, R165.reuse, R162, RZ ;  /* 0x000000a2a5ff7210 */ /* 0x040fe40007f9e0ff */
[----:B------:R-:W-:Y:S02]  /*643b0*/  IADD3 R168, PT, PT, R165, R168, RZ ;  /* 0x000000a8a5a87210 */ /* 0x000fe40007ffe0ff */
[----:B------:R-:W-:Y:S01]  /*643c0*/  IADD3.X R32, P5, PT, R32, R158, RZ, P5, !PT ;  /* 0x0000009e20207210 */ /* 0x000fe20002fbe4ff */
[----:B------:R-:W-:Y:S01]  /*643d0*/  IMAD.WIDE.U32.X R166, R101, R103, R166, P4 ;  /* 0x0000006765a67225 */ /* 0x000fe200020e04a6 */
[----:B------:R-:W-:-:S03]  /*643e0*/  IADD3 R176, P4, PT, R176, R164, RZ ;  /* 0x000000a4b0b07210 */ /* 0x000fc60007f9e0ff */
[----:B------:R-:W-:Y:S01]  /*643f0*/  IMAD.WIDE.U32 R164, R101, UR28, RZ ;  /* 0x0000001c65a47c25 */ /* 0x000fe2000f8e00ff */
[----:B------:R-:W-:-:S03]  /*64400*/  IADD3.X R178, P4, PT, R32, R168, RZ, P4, !PT ;  /* 0x000000a820b27210 */ /* 0x000fc6000279e4ff */
[----:B------:R-:W-:Y:S01]  /*64410*/  IMAD.WIDE.U32.X R172, R125, R147, R172, P6 ;  /* 0x000000937dac7225 */ /* 0x000fe200030e04ac */
[----:B------:R-:W-:-:S03]  /*64420*/  IADD3.X R203, P4, P5, R166, R203, R156, P4, P5 ;  /* 0x000000cba6cb7210 */ /* 0x000fc6000258a49c */
[----:B------:R-:W-:Y:S01]  /*64430*/  IMAD.WIDE.U32 R164, P6, R100, UR25, R164 ;  /* 0x0000001964a47c25 */ /* 0x000fe2000f8c00a4 */
[----:B------:R-:W-:-:S03]  /*64440*/  IADD3.X R202, PT, PT, R167, R202, R157, P4, P5 ;  /* 0x000000caa7ca7210 */ /* 0x000fc600027ea49d */
[----:B------:R-:W-:Y:S01]  /*64450*/  IMAD.WIDE.U32 R162, R100, UR24, RZ ;  /* 0x0000001864a27c25 */ /* 0x000fe2000f8e00ff */
[----:B------:R-:W3:Y:S01]  /*64460*/  LDCU.64 UR24, c[0x3][0x10] ;  /* 0x00c00200ff1877ac */ /* 0x000ee20008000a00 */
[----:B------:R-:W-:Y:S02]  /*64470*/  MOV R156, R159 ;  /* 0x0000009f009c7202 */ /* 0x000fe40000000f00 */
[----:B------:R-:W-:-:S04]  /*64480*/  IMAD.WIDE.U32 R166, R97, UR30, RZ ;  /* 0x0000001e61a67c25 */ /* 0x000fc8000f8e00ff */
[----:B------:R-:W-:-:S04]  /*64490*/  IMAD.WIDE.U32 R158, R96, UR26, RZ ;  /* 0x0000001a609e7c25 */ /* 0x000fc8000f8e00ff */
[----:B------:R-:W-:Y:S02]  /*644a0*/  IMAD.X R157, RZ, RZ, RZ, P1 ;  /* 0x000000ffff9d7224 */ /* 0x000fe400008e06ff */
[----:B-1----:R-:W-:Y:S01]  /*644b0*/  IMAD R32, R96, UR19, R166 ;  /* 0x0000001360207c24 */ /* 0x002fe2000f8e02a6 */
[----:B------:R-:W-:Y:S01]  /*644c0*/  IADD3 R147, P1, PT, R158, R162, RZ ;  /* 0x000000a29e937210 */ /* 0x000fe20007f3e0ff */
[----:B------:R-:W-:Y:S01]  /*644d0*/  IMAD.WIDE.U32.X R156, R123, R155, R156, P3 ;  /* 0x0000009b7b9c7225 */ /* 0x000fe200018e049c */
[----:B------:R-:W-:Y:S02]  /*644e0*/  IADD3 R162, P3, PT, R163, R164, RZ ;  /* 0x000000a4a3a27210 */ /* 0x000fe40007f7e0ff */
[----:B------:R-:W-:Y:S01]  /*644f0*/  MOV R158, R165 ;  /* 0x000000a5009e7202 */ /* 0x000fe20000000f00 */
[----:B------:R-:W-:-:S04]  /*64500*/  IMAD.WIDE.U32 R166, P5, R96, UR43, R166 ;  /* 0x0000002b60a67c25 */ /* 0x000fc8000f8a00a6 */
[----:B------:R-:W-:Y:S02]  /*64510*/  IMAD.IADD R32, R159, 0x1, R32 ;  /* 0x000000019f207824 */ /* 0x000fe400078e0220 */
[----:B------:R-:W-:Y:S01]  /*64520*/  IMAD.WIDE.U32 R164, R95, UR36, RZ ;  /* 0x000000245fa47c25 */ /* 0x000fe2000f8e00ff */
[----:B------:R-:W-:Y:S02]  /*64530*/  IADD3 RZ, P4, PT, R159, R166, RZ ;  /* 0x000000a69fff7210 */ /* 0x000fe40007f9e0ff */
[----:B------:R-:W-:Y:S01]  /*64540*/  IADD3.X R32, P1, PT, R162, R32, RZ, P1, !PT ;  /* 0x00000020a2207210 */ /* 0x000fe20000f3e4ff */
[----:B------:R-:W-:Y:S01]  /*64550*/  IMAD.MOV.U32 R162, RZ, RZ, R167 ;  /* 0x000000ffffa27224 */ /* 0x000fe200078e00a7 */
[----:B------:R-:W-:Y:S01]  /*64560*/  IADD3.X R159, PT, PT, RZ, RZ, RZ, P6, !PT ;  /* 0x000000ffff9f7210 */ /* 0x000fe200037fe4ff */
[--C-:B-----5:R-:W-:Y:S01]  /*64570*/  IMAD R155, R94, UR5, R164.reuse ;  /* 0x000000055e9b7c24 */ /* 0x120fe2000f8e02a4 */
[----:B------:R-:W-:Y:S01]  /*64580*/  IADD3.X R192, P2, PT, R190, R148, RZ, P2, !PT ;  /* 0x00000094bec07210 */ /* 0x000fe2000175e4ff */
[C---:B------:R-:W-:Y:S01]  /*64590*/  IMAD.WIDE.U32 R164, P6, R94.reuse, UR21, R164 ;  /* 0x000000155ea47c25 */ /* 0x040fe2000f8c00a4 */
[----:B------:R-:W1:Y:S03]  /*645a0*/  LDCU.64 UR20, c[0x3][0x10] ;  /* 0x00c00200ff1477ac */ /* 0x000e660008000a00 */
[----:B---3--:R-:W-:Y:S01]  /*645b0*/  IMAD.WIDE.U32 R166, R94, UR24, RZ ;  /* 0x000000185ea67c25 */ /* 0x008fe2000f8e00ff */
[----:B------:R-:W-:Y:S01]  /*645c0*/  MOV R168, R165 ;  /* 0x000000a500a87202 */ /* 0x000fe20000000f00 */
[----:B------:R-:W3:Y:S02]  /*645d0*/  LDCU UR5, c[0x3][0x18] ;  /* 0x00c00300ff0577ac */ /* 0x000ee40008000800 */
[----:B------:R-:W-:Y:S01]  /*645e0*/  IMAD.X R169, RZ, RZ, RZ, P6 ;  /* 0x000000ffffa97224 */ /* 0x000fe200030e06ff */
[C---:B------:R-:W-:Y:S01]  /*645f0*/  IADD3 RZ, P6, PT, R167.reuse, R164, RZ ;  /* 0x000000a4a7ff7210 */ /* 0x040fe20007fde0ff */
[----:B------:R-:W-:Y:S01]  /*64600*/  IMAD.X R163, RZ, RZ, RZ, P5 ;  /* 0x000000ffffa37224 */ /* 0x000fe200028e06ff */
[----:B------:R-:W-:-:S02]  /*64610*/  IADD3 R155, PT, PT, R167, R155, RZ ;  /* 0x0000009ba79b7210 */ /* 0x000fc40007ffe0ff */
[----:B------:R-:W-:Y:S01]  /*64620*/  IADD3 R166, P5, PT, R147, R166, RZ ;  /* 0x000000a693a67210 */ /* 0x000fe20007fbe0ff */
[----:B------:R-:W-:Y:S01]  /*64630*/  IMAD.WIDE.U32.X R158, R101, UR29, R158, P3 ;  /* 0x0000001d659e7c25 */ /* 0x000fe200098e049e */
[----:B------:R-:W-:Y:S01]  /*64640*/  IADD3.X R195, P0, P2, R156, R193, R172, P2, P0 ;  /* 0x000000c19cc37210 */ /* 0x000fe200012004ac */
[----:B------:R-:W5:Y:S01]  /*64650*/  LDCU.128 UR28, c[0x3][URZ] ;  /* 0x00c00000ff1c77ac */ /* 0x000f620008000c00 */
[----:B------:R-:W-:Y:S01]  /*64660*/  IADD3.X R32, P5, PT, R32, R155, RZ, P5, !PT ;  /* 0x0000009b20207210 */ /* 0x000fe20002fbe4ff */
[----:B------:R-:W-:Y:S01]  /*64670*/  IMAD.WIDE.U32.X R168, R95, UR25, R168, P6 ;  /* 0x000000195fa87c25 */ /* 0x000fe2000b0e04a8 */
[----:B------:R-:W-:Y:S01]  /*64680*/  IADD3.X R190, PT, PT, R157, R191, R173, P0, P2 ;  /* 0x000000bf9dbe7210 */ /* 0x000fe200007e44ad */
[----:B------:R-:W4:Y:S02]  /*64690*/  LDCU.128 UR24, c[0x3][0x10] ;  /* 0x00c00200ff1877ac */ /* 0x000f240008000c00 */
[----:B------:R-:W-:-:S04]  /*646a0*/  IMAD.WIDE.U32.X R162, R97, UR47, R162, P4 ;  /* 0x0000002f61a27c25 */ /* 0x000fc8000a0e04a2 */
[----:B------:R-:W-:Y:S01]  /*646b0*/  IMAD.WIDE.U32 R156, R81, R96, RZ ;  /* 0x00000060519c7225 */ /* 0x000fe200078e00ff */
[----:B------:R-:W-:-:S03]  /*646c0*/  IADD3.X R161, P1, P5, R168, R162, R158, P5, P1 ;  /* 0x000000a2a8a17210 */ /* 0x000fc60002d2249e */
[----:B------:R-:W-:Y:S01]  /*646d0*/  IMAD R147, R97, R150, R156 ;  /* 0x0000009661937224 */ /* 0x000fe200078e029c */
[----:B------:R-:W-:Y:S01]  /*646e0*/  IADD3.X R168, PT, PT, R169, R163, R159, P1, P5 ;  /* 0x000000a3a9a87210 */ /* 0x000fe20000fea49f */
[----:B------:R-:W-:-:S04]  /*646f0*/  IMAD.WIDE.U32 R158, R150, R96, RZ ;  /* 0x00000060969e7225 */ /* 0x000fc800078e00ff */
[----:B------:R-:W-:Y:S01]  /*64700*/  IMAD.WIDE.U32 R156, P2, R97, R150, R156 ;  /* 0x00000096619c7225 */ /* 0x000fe2000784009c */
[----:B------:R-:W-:-:S03]  /*64710*/  IADD3 R175, P0, PT, R175, R158, RZ ;  /* 0x0000009eafaf7210 */ /* 0x000fc60007f1e0ff */
[----:B------:R-:W-:Y:S01]  /*64720*/  IMAD.WIDE.U32 R162, R103, R94, RZ ;  /* 0x0000005e67a27225 */ /* 0x000fe200078e00ff */
[----:B------:R-:W-:-:S03]  /*64730*/  IADD3 RZ, P3, PT, R159, R156, RZ ;  /* 0x0000009c9fff7210 */ /* 0x000fc60007f7e0ff */
[----:B------:R-:W-:Y:S02]  /*64740*/  IMAD.IADD R147, R159, 0x1, R147 ;  /* 0x000000019f937824 */ /* 0x000fe400078e0293 */
[----:B------:R-:W-:Y:S02]  /*64750*/  IMAD R148, R95, R152, R162 ;  /* 0x000000985f947224 */ /* 0x000fe400078e02a2 */
[----:B------:R-:W-:-:S04]  /*64760*/  IMAD.WIDE.U32 R158, R152, R94, RZ ;  /* 0x0000005e989e7225 */ /* 0x000fc800078e00ff */
[----:B------:R-:W-:Y:S01]  /*64770*/  IMAD.WIDE.U32 R162, P4, R95, R152, R162 ;  /* 0x000000985fa27225 */ /* 0x000fe200078800a2 */
[----:B------:R-:W-:Y:S02]  /*64780*/  IADD3 R155, PT, PT, R159, R148, RZ ;  /* 0x000000949f9b7210 */ /* 0x000fe40007ffe0ff */
[----:B------:R-:W-:Y:S02]  /*64790*/  IADD3 R148, P1, PT, R175, R158, RZ ;  /* 0x0000009eaf947210 */ /* 0x000fe40007f3e0ff */
[----:B------:R-:W-:Y:S01]  /*647a0*/  IADD3 RZ, P5, PT, R159, R162, RZ ;  /* 0x000000a29fff7210 */ /* 0x000fe20007fbe0ff */
[----:B------:R-:W-:Y:S01]  /*647b0*/  IMAD.X R159, RZ, RZ, RZ, P2 ;  /* 0x000000ffff9f7224 */ /* 0x000fe200010e06ff */
[----:B------:R-:W-:Y:S01]  /*647c0*/  MOV R158, R157 ;  /* 0x0000009d009e7202 */ /* 0x000fe20000000f00 */
[----:B------:R-:W-:Y:S01]  /*647d0*/  IMAD.X R157, RZ, RZ, RZ, P4 ;  /* 0x000000ffff9d7224 */ /* 0x000fe200020e06ff */
        /* <DEDUP_REMOVED lines=12> */
[----:B------:R-:W-:Y:S02]  /*648a0*/  IMAD.IADD R63, R159, 0x1, R63 ;  /* 0x000000019f3f7824 */ /* 0x000fe400078e023f */
[----:B------:R-:W-:Y:S01]  /*648b0*/  IMAD.WIDE.U32 R162, R103, R96, RZ ;  /* 0x0000006067a27225 */ /* 0x000fe200078e00ff */
[----:B------:R-:W-:Y:S02]  /*648c0*/  IADD3 RZ, P3, PT, R159, R156, RZ ;  /* 0x0000009c9fff7210 */ /* 0x000fe40007f7e0ff */
[----:B------:R-:W-:Y:S01]  /*648d0*/  IADD3.X R63, P0, PT, R64, R63, RZ, P0, !PT ;  /* 0x0000003f403f7210 */ /* 0x000fe2000071e4ff */
[----:B------:R-:W-:Y:S02]  /*648e0*/  IMAD R64, R97, R152, R162 ;  /* 0x0000009861407224 */ /* 0x000fe400078e02a2 */
[----:B------:R-:W-:-:S04]  /*648f0*/  IMAD.WIDE.U32 R158, R152, R96, RZ ;  /* 0x00000060989e7225 */ /* 0x000fc800078e00ff */
[----:B------:R-:W-:Y:S01]  /*64900*/  IMAD.WIDE.U32 R162, P4, R97, R152, R162 ;  /* 0x0000009861a27225 */ /* 0x000fe200078800a2 */
[----:B------:R-:W-:Y:S02]  /*64910*/  IADD3 R156, PT, PT, R159, R64, RZ ;  /* 0x000000409f9c7210 */ /* 0x000fe40007ffe0ff */
[----:B------:R-:W-:Y:S02]  /*64920*/  IADD3 R64, P1, PT, R149, R158, RZ ;  /* 0x0000009e95407210 */ /* 0x000fe40007f3e0ff */
[----:B------:R-:W-:Y:S02]  /*64930*/  IADD3 RZ, P5, PT, R159, R162, RZ ;  /* 0x000000a29fff7210 */ /* 0x000fe40007fbe0ff */
[----:B------:R-:W-:Y:S01]  /*64940*/  IADD3.X R63, P1, PT, R63, R156, RZ, P1, !PT ;  /* 0x0000009c3f3f7210 */ /* 0x000fe20000f3e4ff */
[----:B------:R-:W-:Y:S01]  /*64950*/  IMAD.X R159, RZ, RZ, RZ, P2 ;  /* 0x000000ffff9f7224 */ /* 0x000fe200010e06ff */
[----:B------:R-:W-:Y:S01]  /*64960*/  MOV R158, R157 ;  /* 0x0000009d009e7202 */ /* 0x000fe20000000f00 */
[----:B------:R-:W-:Y:S01]  /*64970*/  IMAD.X R157, RZ, RZ, RZ, P4 ;  /* 0x000000ffff9d7224 */ /* 0x000fe200020e06ff */
[----:B------:R-:W-:-:S02]  /*64980*/  MOV R156, R163 ;  /* 0x000000a3009c7202 */ /* 0x000fc40000000f00 */
[----:B------:R-:W0:Y:S01]  /*64990*/  LDC.64 R162, c[0x3][0x18] ;  /* 0x00c00600ffa27b82 */ /* 0x000e220000000a00 */
[----:B------:R-:W-:-:S04]  /*649a0*/  IMAD.WIDE.U32.X R158, R101, R81, R158, P3 ;  /* 0x00000051659e7225 */ /* 0x000fc800018e049e */
[----:B------:R-:W-:-:S03]  /*649b0*/  IMAD.WIDE.U32.X R156, R97, R103, R156, P5 ;  /* 0x00000067619c7225 */ /* 0x000fc600028e049c */
[----:B------:R-:W-:-:S04]  /*649c0*/  IADD3.X R109, P0, P1, R156, R109, R158, P1, P0 ;  /* 0x0000006d9c6d7210 */ /* 0x000fc8000090049e */
[----:B------:R-:W-:Y:S02]  /*649d0*/  IADD3.X R149, PT, PT, R157, R8, R159, P0, P1 ;  /* 0x000000089d957210 */ /* 0x000fe400007e249f */
[----:B------:R-:W2:Y:S01]  /*649e0*/  LDC.64 R158, c[0x3][0x18] ;  /* 0x00c00600ff9e7b82 */ /* 0x000ea20000000a00 */
[----:B------:R-:W-:-:S04]  /*649f0*/  IMAD.WIDE.U32 R156, R103, R98, RZ ;  /* 0x00000062679c7225 */ /* 0x000fc800078e00ff */
[CCC-:B------:R-:W-:Y:S02]  /*64a00*/  IMAD R189, R99.reuse, R152.reuse, R156.reuse ;  /* 0x0000009863bd7224 */ /* 0x1c0fe400078e029c */
[----:B------:R-:W-:-:S04]  /*64a10*/  IMAD.WIDE.U32 R156, P2, R99, R152, R156 ;  /* 0x00000098639c7225 */ /* 0x000fc8000784009c */
[----:B--2---:R-:W-:-:S03]  /*64a20*/  IMAD.WIDE.U32 R164, R92, R158, RZ ;  /* 0x0000009e5ca47225 */ /* 0x004fc600078e00ff */
[----:B------:R-:W-:Y:S01]  /*64a30*/  IADD3 R174, P0, PT, R166, R164, RZ ;  /* 0x000000a4a6ae7210 */ /* 0x000fe20007f1e0ff */
[----:B------:R-:W-:-:S04]  /*64a40*/  IMAD.WIDE.U32 R166, R152, R98, RZ ;  /* 0x0000006298a67225 */ /* 0x000fc800078e00ff */
[C---:B------:R-:W-:Y:S01]  /*64a50*/  IMAD.IADD R189, R167.reuse, 0x1, R189 ;  /* 0x00000001a7bd7824 */ /* 0x040fe200078e02bd */
[----:B------:R-:W-:Y:S02]  /*64a60*/  IADD3 RZ, P3, PT, R167, R156, RZ ;  /* 0x0000009ca7ff7210 */ /* 0x000fe40007f7e0ff */
[----:B------:R-:W-:Y:S01]  /*64a70*/  IADD3 R174, P1, PT, R174, R166, RZ ;  /* 0x000000a6aeae7210 */ /* 0x000fe20007f3e0ff */
[----:B0-----:R-:W-:-:S04]  /*64a80*/  IMAD.WIDE.U32 R166, R93, R162, RZ ;  /* 0x000000a25da67225 */ /* 0x001fc800078e00ff */
[C-C-:B------:R-:W-:Y:S02]  /*64a90*/  IMAD R8, R92.reuse, UR23, R166.reuse ;  /* 0x000000175c087c24 */ /* 0x140fe4000f8e02a6 */
[----:B------:R-:W-:-:S03]  /*64aa0*/  IMAD.WIDE.U32 R166, P4, R92, R211, R166 ;  /* 0x000000d35ca67225 */ /* 0x000fc600078800a6 */
[C---:B------:R-:W-:Y:S02]  /*64ab0*/  IADD3 R8, PT, PT, R165.reuse, R8, RZ ;  /* 0x00000008a5087210 */ /* 0x040fe40007ffe0ff */
        /* <DEDUP_REMOVED lines=9> */
[----:B------:R-:W-:Y:S01]  /*64b50*/  IADD3.X R207, P0, P1, R166, R161, R164, P1, P0 ;  /* 0x000000a1a6cf7210 */ /* 0x000fe200009004a4 */
[----:B------:R-:W-:-:S03]  /*64b60*/  IMAD.WIDE.U32 R156, R100, UR42, RZ ;  /* 0x0000002a649c7c25 */ /* 0x000fc6000f8e00ff */
[----:B------:R-:W-:Y:S01]  /*64b70*/  IADD3.X R206, PT, PT, R167, R168, R165, P0, P1 ;  /* 0x000000a8a7ce7210 */ /* 0x000fe200007e24a5 */
[----:B------:R-:W-:-:S04]  /*64b80*/  IMAD.WIDE.U32 R168, R99, UR44, RZ ;  /* 0x0000002c63a87c25 */ /* 0x000fc8000f8e00ff */
[----:B------:R-:W-:-:S04]  /*64b90*/  IMAD.WIDE.U32 R164, R98, UR40, RZ ;  /* 0x0000002862a47c25 */ /* 0x000fc8000f8e00ff */
[----:B------:R-:W-:Y:S01]  /*64ba0*/  IMAD.WIDE.U32 R166, R101, UR46, RZ ;  /* 0x0000002e65a67c25 */ /* 0x000fe2000f8e00ff */
[----:B------:R-:W-:-:S03]  /*64bb0*/  IADD3 R8, P0, PT, R156, R164, RZ ;  /* 0x000000a49c087210 */ /* 0x000fc60007f1e0ff */
[----:B------:R-:W-:Y:S01]  /*64bc0*/  IMAD.WIDE.U32 R168, P4, R98, UR41, R168 ;  /* 0x0000002962a87c25 */ /* 0x000fe2000f8800a8 */
[----:B------:R-:W0:Y:S03]  /*64bd0*/  LDCU.128 UR40, c[0x3][URZ] ;  /* 0x00c00000ff2877ac */ /* 0x000e260008000c00 */
[----:B-----5:R-:W-:Y:S01]  /*64be0*/  IMAD R156, R100, UR31, R166 ;  /* 0x0000001f649c7c24 */ /* 0x020fe2000f8e02a6 */
[----:B------:R-:W-:Y:S01]  /*64bf0*/  IADD3 R32, P5, PT, R165, R168, RZ ;  /* 0x000000a8a5207210 */ /* 0x000fe20007fbe0ff */
[----:B------:R-:W-:Y:S01]  /*64c00*/  IMAD.WIDE.U32 R164, R97, UR12, RZ ;  /* 0x0000000c61a47c25 */ /* 0x000fe2000f8e00ff */
[----:B------:R-:W2:Y:S03]  /*64c10*/  LDCU.64 UR12, c[0x3][0x20] ;  /* 0x00c00400ff0c77ac */ /* 0x000ea60008000a00 */
[----:B------:R-:W-:-:S02]  /*64c20*/  IMAD.IADD R156, R157, 0x1, R156 ;  /* 0x000000019d9c7824 */ /* 0x000fc400078e029c */
[----:B----4-:R-:W-:-:S03]  /*64c30*/  IMAD.WIDE.U32 R170, R96, UR24, RZ ;  /* 0x0000001860aa7c25 */ /* 0x010fc6000f8e00ff */
[----:B------:R-:W-:Y:S01]  /*64c40*/  IADD3.X R32, P0, PT, R32, R156, RZ, P0, !PT ;  /* 0x0000009c20207210 */ /* 0x000fe2000071e4ff */
[----:B-1----:R-:W-:Y:S02]  /*64c50*/  IMAD R156, R96, UR21, R164 ;  /* 0x00000015609c7c24 */ /* 0x002fe4000f8e02a4 */
[----:B------:R-:W-:Y:S01]  /*64c60*/  IMAD.WIDE.U32 R166, P2, R100, UR35, R166 ;  /* 0x0000002364a67c25 */ /* 0x000fe2000f8400a6 */
[----:B------:R-:W-:Y:S02]  /*64c70*/  IADD3 R8, P1, PT, R8, R170, RZ ;  /* 0x000000aa08087210 */ /* 0x000fe40007f3e0ff */
[----:B------:R-:W-:Y:S01]  /*64c80*/  IADD3 R156, PT, PT, R171, R156, RZ ;  /* 0x0000009cab9c7210 */ /* 0x000fe20007ffe0ff */
[----:B------:R-:W-:Y:S01]  /*64c90*/  IMAD.WIDE.U32 R164, P6, R96, UR37, R164 ;  /* 0x0000002560a47c25 */ /* 0x000fe2000f8c00a4 */
[----:B------:R-:W-:Y:S01]  /*64ca0*/  IADD3 RZ, P3, PT, R157, R166, RZ ;  /* 0x000000a69dff7210 */ /* 0x000fe20007f7e0ff */
[----:B------:R-:W1:Y:S01]  /*64cb0*/  LDCU.128 UR36, c[0x3][URZ] ;  /* 0x00c00000ff2477ac */ /* 0x000e620008000c00 */
[----:B------:R-:W-:Y:S01]  /*64cc0*/  IADD3.X R32, P1, PT, R32, R156, RZ, P1, !PT ;  /* 0x0000009c20207210 */ /* 0x000fe20000f3e4ff */
[----:B------:R-:W-:Y:S01]  /*64cd0*/  IMAD.X R157, RZ, RZ, RZ, P4 ;  /* 0x000000ffff9d7224 */ /* 0x000fe200020e06ff */
[----:B------:R-:W-:Y:S01]  /*64ce0*/  IADD3 RZ, P4, PT, R171, R164, RZ ;  /* 0x000000a4abff7210 */ /* 0x000fe20007f9e0ff */
[----:B------:R-:W-:Y:S01]  /*64cf0*/  IMAD.MOV.U32 R168, RZ, RZ, R167 ;  /* 0x000000ffffa87224 */ /* 0x000fe200078e00a7 */
[----:B------:R-:W-:Y:S01]  /*64d00*/  MOV R156, R169 ;  /* 0x000000a9009c7202 */ /* 0x000fe20000000f00 */
[----:B------:R-:W-:Y:S01]  /*64d10*/  IMAD.X R169, RZ, RZ, RZ, P2 ;  /* 0x000000ffffa97224 */ /* 0x000fe200010e06ff */
[----:B------:R-:W-:-:S02]  /*64d20*/  IADD3.X R171, PT, PT, RZ, RZ, RZ, P6, !PT ;  /* 0x000000ffffab7210 */ /* 0x000fc400037fe4ff */
[----:B------:R-:W-:Y:S01]  /*64d30*/  MOV R170, R165 ;  /* 0x000000a500aa7202 */ /* 0x000fe20000000f00 */
[----:B------:R-:W-:Y:S01]  /*64d40*/  IMAD.WIDE.U32.X R156, R99, UR45, R156, P5 ;  /* 0x0000002d639c7c25 */ /* 0x000fe2000a8e049c */
[----:B------:R-:W4:Y:S03]  /*64d50*/  LDCU.128 UR44, c[0x3][URZ] ;  /* 0x00c00000ff2c77ac */ /* 0x000f260008000c00 */
[----:B------:R-:W-:Y:S01]  /*64d60*/  IMAD.WIDE.U32.X R170, R97, UR25, R170, P4 ;  /* 0x0000001961aa7c25 */ /* 0x000fe2000a0e04aa */
[----:B------:R-:W5:Y:S03]  /*64d70*/  LDCU.64 UR24, c[0x3][0x20] ;  /* 0x00c00400ff1877ac */ /* 0x000f660008000a00 */
[----:B0-----:R-:W-:-:S03]  /*64d80*/  IMAD.WIDE.U32.X R168, R101, UR43, R168, P3 ;  /* 0x0000002b65a87c25 */ /* 0x001fc600098e04a8 */
[----:B------:R-:W-:-:S04]  /*64d90*/  IADD3.X R196, P0, P1, R170, R168, R156, P1, P0 ;  /* 0x000000a8aac47210 */ /* 0x000fc8000090049c */
[----:B------:R-:W-:Y:S01]  /*64da0*/  IADD3.X R186, PT, PT, R171, R169, R157, P0, P1 ;  /* 0x000000a9abba7210 */ /* 0x000fe200007e249d */
[----:B------:R-:W-:-:S04]  /*64db0*/  IMAD.WIDE.U32 R156, R95, UR22, RZ ;  /* 0x000000165f9c7c25 */ /* 0x000fc8000f8e00ff */
[C---:B------:R-:W-:Y:S02]  /*64dc0*/  IMAD R158, R94.reuse, UR11, R156 ;  /* 0x0000000b5e9e7c24 */ /* 0x040fe4000f8e029c */
[----:B---3--:R-:W-:Y:S01]  /*64dd0*/  IMAD.WIDE.U32 R164, R94, UR5, RZ ;  /* 0x000000055ea47c25 */ /* 0x008fe2000f8e00ff */
[----:B------:R-:W-:Y:S01]  /*64de0*/  SHF.L.W.U32.HI R210, R187, 0xd, R65 ;  /* 0x0000000dbbd27819 */ /* 0x000fe20000010e41 */
[----:B------:R-:W0:Y:S02]  /*64df0*/  LDCU UR5, c[0x3][0xc] ;  /* 0x00c00180ff0577ac */ /* 0x000e240008000800 */
[----:B------:R-:W-:Y:S01]  /*64e00*/  IMAD.IADD R158, R165, 0x1, R158 ;  /* 0x00000001a59e7824 */ /* 0x000fe200078e029e */
[----:B------:R-:W-:Y:S01]  /*64e10*/  IADD3 R8, P0, PT, R8, R164, RZ ;  /* 0x000000a408087210 */ /* 0x000fe20007f1e0ff */
[----:B-----5:R-:W-:-:S03]  /*64e20*/  IMAD.WIDE.U32 R166, R93, UR24, RZ ;  /* 0x000000185da67c25 */ /* 0x020fc6000f8e00ff */
[----:B------:R-:W-:Y:S01]  /*64e30*/  IADD3.X R32, P0, PT, R32, R158, RZ, P0, !PT ;  /* 0x0000009e20207210 */ /* 0x000fe2000071e4ff */
[----:B------:R-:W-:-:S04]  /*64e40*/  IMAD.WIDE.U32 R156, P4, R94, R159, R156 ;  /* 0x0000009f5e9c7225 */ /* 0x000fc8000788009c */
[C-C-:B------:R-:W-:Y:S02]  /*64e50*/  IMAD R161, R92.reuse, UR25, R166.reuse ;  /* 0x000000195ca17c24 */ /* 0x140fe4000f8e02a6 */
[C---:B--2---:R-:W-:Y:S01]  /*64e60*/  IMAD.WIDE.U32 R158, R92.reuse, UR12, RZ ;  /* 0x0000000c5c9e7c25 */ /* 0x044fe2000f8e00ff */
[----:B------:R-:W-:Y:S01]  /*64e70*/  IADD3 RZ, P5, PT, R165, R156, RZ ;  /* 0x0000009ca5ff7210 */ /* 0x000fe20007fbe0ff */
[----:B------:R-:W2:Y:S02]  /*64e80*/  LDCU UR12, c[0x3][0x14] ;  /* 0x00c00280ff0c77ac */ /* 0x000ea40008000800 */
        /* <DEDUP_REMOVED lines=10> */
[----:B------:R-:W-:-:S03]  /*64f30*/  IMAD.WIDE.U32.X R156, R93, UR13, R156, P3 ;  /* 0x0000000d5d9c7c25 */ /* 0x000fc600098e049c */
[----:B------:R-:W-:-:S04]  /*64f40*/  IADD3.X R196, P0, P1, R156, R196, R158, P1, P0 ;  /* 0x000000c49cc47210 */ /* 0x000fc8000090049e */
[----:B------:R-:W-:Y:S01]  /*64f50*/  IADD3.X R186, PT, PT, R157, R186, R159, P0, P1 ;  /* 0x000000ba9dba7210 */ /* 0x000fe200007e249f */
[----:B------:R-:W-:-:S04]  /*64f60*/  IMAD.WIDE.U32 R158, R85, UR40, RZ ;  /* 0x00000028559e7c25 */ /* 0x000fc8000f8e00ff */
[----:B------:R-:W-:-:S04]  /*64f70*/  IMAD.WIDE.U32 R156, R66, R90, RZ ;  /* 0x0000005a429c7225 */ /* 0x000fc800078e00ff */
[----:B------:R-:W-:-:S04]  /*64f80*/  IMAD.WIDE.U32 R162, R134, R90, RZ ;  /* 0x0000005a86a27225 */ /* 0x000fc800078e00ff */
[----:B------:R-:W-:-:S04]  /*64f90*/  IMAD.WIDE.U32 R158, P2, R84, UR33, R158 ;  /* 0x00000021549e7c25 */ /* 0x000fc8000f84009e */
[----:B------:R-:W-:-:S04]  /*64fa0*/  IMAD.WIDE.U32 R164, R84, UR32, RZ ;  /* 0x0000002054a47c25 */ /* 0x000fc8000f8e00ff */
[C-C-:B------:R-:W-:Y:S01]  /*64fb0*/  IMAD R32, R91.reuse, R134, R156.reuse ;  /* 0x000000865b207224 */ /* 0x140fe200078e029c */
[----:B------:R-:W-:Y:S01]  /*64fc0*/  IADD3 R8, P1, PT, R164, R162, RZ ;  /* 0x000000a2a4087210 */ /* 0x000fe20007f3e0ff */
[----:B------:R-:W-:Y:S01]  /*64fd0*/  IMAD.WIDE.U32 R156, P6, R91, R134, R156 ;  /* 0x000000865b9c7225 */ /* 0x000fe200078c009c */
[----:B------:R-:W-:-:S03]  /*64fe0*/  IADD3 R134, P4, PT, R165, R158, RZ ;  /* 0x0000009ea5867210 */ /* 0x000fc60007f9e0ff */
[----:B------:R-:W-:Y:S01]  /*64ff0*/  IMAD.WIDE.U32 R164, R67, R88, RZ ;  /* 0x0000005843a47225 */ /* 0x000fe200078e00ff */
[----:B------:R-:W-:-:S03]  /*65000*/  IADD3 RZ, P3, PT, R163, R156, RZ ;  /* 0x0000009ca3ff7210 */ /* 0x000fc60007f7e0ff */
[----:B------:R-:W-:Y:S02]  /*65010*/  IMAD.IADD R32, R163, 0x1, R32 ;  /* 0x00000001a3207824 */ /* 0x000fe400078e0220 */
[----:B------:R-:W-:Y:S02]  /*65020*/  IMAD R156, R89, R80, R164 ;  /* 0x00000050599c7224 */ /* 0x000fe400078e02a4 */
[----:B------:R-:W-:Y:S01]  /*65030*/  IMAD.WIDE.U32 R162, R80, R88, RZ ;  /* 0x0000005850a27225 */ /* 0x000fe200078e00ff */
[----:B------:R-:W-:-:S03]  /*65040*/  IADD3.X R32, P1, PT, R134, R32, RZ, P1, !PT ;  /* 0x0000002086207210 */ /* 0x000fc60000f3e4ff */
[----:B------:R-:W-:Y:S01]  /*65050*/  IMAD.WIDE.U32 R164, P5, R89, R80, R164 ;  /* 0x0000005059a47225 */ /* 0x000fe200078a00a4 */
[----:B------:R-:W-:Y:S02]  /*65060*/  IADD3 R8, P0, PT, R8, R162, RZ ;  /* 0x000000a208087210 */ /* 0x000fe40007f1e0ff */
[C---:B------:R-:W-:Y:S01]  /*65070*/  IADD3 R156, PT, PT, R163.reuse, R156, RZ ;  /* 0x0000009ca39c7210 */ /* 0x040fe20007ffe0ff */
[----:B------:R-:W-:Y:S01]  /*65080*/  IMAD.X R167, RZ, RZ, RZ, P6 ;  /* 0x000000ffffa77224 */ /* 0x000fe200030e06ff */
[----:B------:R-:W-:Y:S02]  /*65090*/  IADD3 RZ, P6, PT, R163, R164, RZ ;  /* 0x000000a4a3ff7210 */ /* 0x000fe40007fde0ff */
[----:B------:R-:W-:Y:S01]  /*650a0*/  MOV R166, R157 ;  /* 0x0000009d00a67202 */ /* 0x000fe20000000f00 */
[----:B------:R-:W-:Y:S01]  /*650b0*/  IMAD.X R157, RZ, RZ, RZ, P2 ;  /* 0x000000ffff9d7224 */ /* 0x000fe200010e06ff */
[----:B------:R-:W-:Y:S01]  /*650c0*/  IADD3.X R32, P0, PT, R32, R156, RZ, P0, !PT ;  /* 0x0000009c20207210 */ /* 0x000fe2000071e4ff */
[----:B------:R-:W-:Y:S01]  /*650d0*/  IMAD.MOV.U32 R156, RZ, RZ, R159 ;  /* 0x000000ffff9c7224 */ /* 0x000fe200078e009f */
[----:B------:R-:W-:-:S02]  /*650e0*/  IADD3.X R163, PT, PT, RZ, RZ, RZ, P5, !PT ;  /* 0x000000ffffa37210 */ /* 0x000fc40002ffe4ff */
[----:B------:R-:W-:Y:S01]  /*650f0*/  MOV R162, R165 ;  /* 0x000000a500a27202 */ /* 0x000fe20000000f00 */
[----:B------:R-:W-:-:S04]  /*65100*/  IMAD.WIDE.U32.X R166, R91, R66, R166, P3 ;  /* 0x000000425ba67225 */ /* 0x000fc800018e04a6 */
[----:B------:R-:W-:-:S04]  /*65110*/  IMAD.WIDE.U32.X R156, R85, UR41, R156, P4 ;  /* 0x00000029559c7c25 */ /* 0x000fc8000a0e049c */
[----:B------:R-:W-:-:S03]  /*65120*/  IMAD.WIDE.U32.X R162, R89, R67, R162, P6 ;  /* 0x0000004359a27225 */ /* 0x000fc600030e04a2 */
[----:B------:R-:W-:-:S04]  /*65130*/  IADD3.X R66, P0, P1, R162, R166, R156, P0, P1 ;  /* 0x000000a6a2427210 */ /* 0x000fc8000010249c */
[----:B------:R-:W-:Y:S01]  /*65140*/  IADD3.X R166, PT, PT, R163, R167, R157, P0, P1 ;  /* 0x000000a7a3a67210 */ /* 0x000fe200007e249d */
[----:B------:R-:W-:-:S04]  /*65150*/  IMAD.WIDE.U32 R156, R81, R86, RZ ;  /* 0x00000056519c7225 */ /* 0x000fc800078e00ff */
[----:B------:R-:W-:Y:S02]  /*65160*/  IMAD R134, R87, R150, R156 ;  /* 0x0000009657867224 */ /* 0x000fe400078e029c */
[----:B------:R-:W-:-:S04]  /*65170*/  IMAD.WIDE.U32 R158, R150, R86, RZ ;  /* 0x00000056969e7225 */ /* 0x000fc800078e00ff */
[----:B------:R-:W-:Y:S01]  /*65180*/  IMAD.IADD R134, R159, 0x1, R134 ;  /* 0x000000019f867824 */ /* 0x000fe200078e0286 */
[----:B------:R-:W-:Y:S01]  /*65190*/  IADD3 R8, P0, PT, R8, R158, RZ ;  /* 0x0000009e08087210 */ /* 0x000fe20007f1e0ff */
[----:B------:R-:W-:-:S04]  /*651a0*/  IMAD.WIDE.U32 R156, P2, R87, R150, R156 ;  /* 0x00000096579c7225 */ /* 0x000fc8000784009c */
[----:B------:R-:W-:Y:S01]  /*651b0*/  IMAD.WIDE.U32 R162, R103, R82, RZ ;  /* 0x0000005267a27225 */ /* 0x000fe200078e00ff */
[----:B------:R-:W-:Y:S02]  /*651c0*/  IADD3.X R32, P0, PT, R32, R134, RZ, P0, !PT ;  /* 0x0000008620207210 */ /* 0x000fe4000071e4ff */
[----:B------:R-:W-:Y:S01]  /*651d0*/  IADD3 RZ, P3, PT, R159, R156, RZ ;  /* 0x0000009c9fff7210 */ /* 0x000fe20007f7e0ff */
[----:B------:R-:W-:Y:S02]  /*651e0*/  IMAD R134, R83, R152, R162 ;  /* 0x0000009853867224 */ /* 0x000fe400078e02a2 */
[----:B------:R-:W-:-:S04]  /*651f0*/  IMAD.WIDE.U32 R158, R152, R82, RZ ;  /* 0x00000052989e7225 */ /* 0x000fc800078e00ff */
[----:B------:R-:W-:Y:S01]  /*65200*/  IMAD.WIDE.U32 R162, P4, R83, R152, R162 ;  /* 0x0000009853a27225 */ /* 0x000fe200078800a2 */
[C---:B------:R-:W-:Y:S02]  /*65210*/  IADD3 R134, PT, PT, R159.reuse, R134, RZ ;  /* 0x000000869f867210 */ /* 0x040fe40007ffe0ff */
[----:B------:R-:W-:Y:S02]  /*65220*/  IADD3 R156, P1, PT, R8, R158, RZ ;  /* 0x0000009e089c7210 */ /* 0x000fe40007f3e0ff */
[----:B------:R-:W-:Y:S01]  /*65230*/  IADD3 RZ, P5, PT, R159, R162, RZ ;  /* 0x000000a29fff7210 */ /* 0x000fe20007fbe0ff */
[----:B------:R-:W-:Y:S01]  /*65240*/  IMAD.X R165, RZ, RZ, RZ, P2 ;  /* 0x000000ffffa57224 */ /* 0x000fe200010e06ff */
[----:B------:R-:W-:Y:S01]  /*65250*/  IADD3.X R159, PT, PT, RZ, RZ, RZ, P4, !PT ;  /* 0x000000ffff9f7210 */ /* 0x000fe200027fe4ff */
[----:B------:R-:W-:Y:S01]  /*65260*/  IMAD.MOV.U32 R164, RZ, RZ, R157 ;  /* 0x000000ffffa47224 */ /* 0x000fe200078e009d */
[----:B------:R-:W-:Y:S02]  /*65270*/  MOV R158, R163 ;  /* 0x000000a3009e7202 */ /* 0x000fe40000000f00 */
[----:B------:R-:W-:Y:S01]  /*65280*/  IADD3.X R134, P1, PT, R32, R134, RZ, P1, !PT ;  /* 0x0000008620867210 */ /* 0x000fe20000f3e4ff */
[----:B------:R-:W-:-:S04]  /*65290*/  IMAD.WIDE.U32.X R164, R87, R81, R164, P3 ;  /* 0x0000005157a47225 */ /* 0x000fc800018e04a4 */
[----:B------:R-:W-:-:S03]  /*652a0*/  IMAD.WIDE.U32.X R158, R83, R103, R158, P5 ;  /* 0x00000067539e7225 */ /* 0x000fc600028e049e */
[----:B------:R-:W-:-:S04]  /*652b0*/  IADD3.X R66, P0, P1, R158, R66, R164, P1, P0 ;  /* 0x000000429e427210 */ /* 0x000fc800009004a4 */
[----:B------:R-:W-:Y:S01]  /*652c0*/  IADD3.X R157, PT, PT, R159, R166, R165, P0, P1 ;  /* 0x000000a69f9d7210 */ /* 0x000fe200007e24a5 */
[----:B------:R-:W-:-:S04]  /*652d0*/  IMAD.WIDE.U32 R158, R67, R90, RZ ;  /* 0x0000005a439e7225 */ /* 0x000fc800078e00ff */
[CCC-:B------:R-:W-:Y:S02]  /*652e0*/  IMAD R32, R91.reuse, R80.reuse, R158.reuse ;  /* 0x000000505b207224 */ /* 0x1c0fe400078e029e */
[----:B------:R-:W-:-:S04]  /*652f0*/  IMAD.WIDE.U32 R158, P0, R91, R80, R158 ;  /* 0x000000505b9e7225 */ /* 0x000fc8000780009e */
[----:B------:R-:W-:Y:S01]  /*65300*/  IMAD.WIDE.U32 R164, R80, R90, RZ ;  /* 0x0000005a50a47225 */ /* 0x000fe200078e00ff */
[----:B------:R-:W-:Y:S02]  /*65310*/  SHF.L.W.U32.HI R8, R65, 0xd, R188 ;  /* 0x0000000d41087819 */ /* 0x000fe40000010ebc */
[----:B------:R-:W-:Y:S02]  /*65320*/  IADD3 R210, P1, PT, R210, R182, RZ ;  /* 0x000000b6d2d27210 */ /* 0x000fe40007f3e0ff */
[----:B------:R-:W-:Y:S02]  /*65330*/  IADD3 RZ, P3, PT, R165, R158, RZ ;  /* 0x0000009ea5ff7210 */ /* 0x000fe40007f7e0ff */
[----:B------:R-:W-:Y:S01]  /*65340*/  MOV R166, R159 ;  /* 0x0000009f00a67202 */ /* 0x000fe20000000f00 */
[----:B------:R-:W-:Y:S01]  /*65350*/  IMAD.WIDE.U32 R158, R85, UR42, RZ ;  /* 0x0000002a559e7c25 */ /* 0x000fe2000f8e00ff */
[----:B------:R-:W3:Y:S01]  /*65360*/  LDCU.128 UR40, c[0x3][URZ] ;  /* 0x00c00000ff2877ac */ /* 0x000ee20008000c00 */
[----:B------:R-:W-:-:S02]  /*65370*/  IADD3.X R8, P1, PT, R8, R153, RZ, P1, !PT ;  /* 0x0000009908087210 */ /* 0x000fc40000f3e4ff */
[----:B------:R-:W-:-:S04]  /*65380*/  IMAD.WIDE.U32 R162, R83, UR16, RZ ;  /* 0x0000001053a27c25 */ /* 0x000fc8000f8e00ff */
[----:B------:R-:W-:Y:S01]  /*65390*/  IMAD.WIDE.U32 R168, R82, UR8, RZ ;  /* 0x0000000852a87c25 */ /* 0x000fe2000f8e00ff */
[----:B------:R-:W-:Y:S01]  /*653a0*/  IADD3.X R185, P1, PT, RZ, R185, RZ, P1, !PT ;  /* 0x000000b9ffb97210 */ /* 0x000fe20000f3e4ff */
[----:B------:R-:W5:Y:S02]  /*653b0*/  LDCU UR8, c[0x3][0xc] ;  /* 0x00c00180ff0877ac */ /* 0x000f640008000800 */
[----:B------:R-:W-:-:S04]  /*653c0*/  IMAD.WIDE.U32 R170, R84, UR34, RZ ;  /* 0x0000002254aa7c25 */ /* 0x000fc8000f8e00ff */
[----:B------:R-:W-:Y:S02]  /*653d0*/  IMAD.X R167, RZ, RZ, RZ, P0 ;  /* 0x000000ffffa77224 */ /* 0x000fe400000e06ff */
[----:B------:R-:W-:Y:S01]  /*653e0*/  IMAD.WIDE.U32 R162, P2, R82, UR9, R162 ;  /* 0x0000000952a27c25 */ /* 0x000fe2000f8400a2 */
[----:B------:R-:W-:Y:S01]  /*653f0*/  IADD3 R153, P0, PT, R170, R168, RZ ;  /* 0x000000a8aa997210 */ /* 0x000fe20007f1e0ff */
[----:B------:R-:W2:Y:S02]  /*65400*/  LDCU.128 UR32, c[0x3][0x10] ;  /* 0x00c00200ff2077ac */ /* 0x000ea40008000c00 */
[C-C-:B-1----:R-:W-:Y:S02]  /*65410*/  IMAD R65, R84.reuse, UR39, R158.reuse ;  /* 0x0000002754417c24 */ /* 0x142fe4000f8e029e */
[----:B----4-:R-:W-:Y:S01]  /*65420*/  IMAD.WIDE.U32 R158, P6, R84, UR47, R158 ;  /* 0x0000002f549e7c25 */ /* 0x010fe2000f8c009e */
[----:B------:R-:W-:-:S03]  /*65430*/  IADD3 R80, P5, PT, R169, R162, RZ ;  /* 0x000000a2a9507210 */ /* 0x000fc60007fbe0ff */
[----:B------:R-:W-:Y:S01]  /*65440*/  IMAD.IADD R65, R171, 0x1, R65 ;  /* 0x00000001ab417824 */ /* 0x000fe200078e0241 */
[----:B------:R-:W-:Y:S01]  /*65450*/  IADD3 R32, PT, PT, R165, R32, RZ ;  /* 0x00000020a5207210 */ /* 0x000fe20007ffe0ff */
[----:B------:R-:W-:Y:S01]  /*65460*/  IMAD.X R183, RZ, RZ, R183, P1 ;  /* 0x000000ffffb77224 */ /* 0x000fe200008e06b7 */
[----:B------:R-:W-:Y:S01]  /*65470*/  IADD3 R153, P1, PT, R153, R164, RZ ;  /* 0x000000a499997210 */ /* 0x000fe20007f3e0ff */
[----:B------:R-:W-:Y:S01]  /*65480*/  IMAD.X R169, RZ, RZ, RZ, P6 ;  /* 0x000000ffffa97224 */ /* 0x000fe200030e06ff */
[----:B------:R-:W-:Y:S01]  /*65490*/  IADD3 RZ, P4, PT, R171, R158, RZ ;  /* 0x0000009eabff7210 */ /* 0x000fe20007f9e0ff */
[----:B------:R-:W-:Y:S01]  /*654a0*/  IMAD.MOV.U32 R168, RZ, RZ, R159 ;  /* 0x000000ffffa87224 */ /* 0x000fe200078e009f */
[----:B------:R-:W-:Y:S02]  /*654b0*/  IADD3.X R165, PT, PT, RZ, RZ, RZ, P2, !PT ;  /* 0x000000ffffa57210 */ /* 0x000fe400017fe4ff */
[----:B------:R-:W-:Y:S02]  /*654c0*/  MOV R164, R163 ;  /* 0x000000a300a47202 */ /* 0x000fe40000000f00 */
[----:B------:R-:W-:Y:S01]  /*654d0*/  IADD3.X R80, P0, PT, R80, R65, RZ, P0, !PT ;  /* 0x0000004150507210 */ /* 0x000fe2000071e4ff */
[----:B------:R-:W-:-:S03]  /*654e0*/  IMAD.WIDE.U32 R158, R81, R88, RZ ;  /* 0x00000058519e7225 */ /* 0x000fc600078e00ff */
[----:B------:R-:W-:Y:S01]  /*654f0*/  IADD3.X R80, P1, PT, R80, R32, RZ, P1, !PT ;  /* 0x0000002050507210 */ /* 0x000fe20000f3e4ff */
[----:B------:R-:W-:-:S04]  /*65500*/  IMAD.WIDE.U32.X R166, R91, R67, R166, P3 ;  /* 0x000000435ba67225 */ /* 0x000fc800018e04a6 */
[----:B------:R-:W-:Y:S01]  /*65510*/  IMAD.WIDE.U32.X R164, R83, UR17, R164, P5 ;  /* 0x0000001153a47c25 */ /* 0x000fe2000a8e04a4 */
[----:B------:R-:W1:Y:S03]  /*65520*/  LDCU.64 UR16, c[0x3][0x10] ;  /* 0x00c00200ff1077ac */ /* 0x000e660008000a00 */
[----:B---3--:R-:W-:-:S04]  /*65530*/  IMAD.WIDE.U32.X R168, R85, UR43, R168, P4 ;  /* 0x0000002b55a87c25 */ /* 0x008fc8000a0e04a8 */
[----:B------:R-:W-:Y:S01]  /*65540*/  IMAD R67, R89, R150, R158 ;  /* 0x0000009659437224 */ /* 0x000fe200078e029e */
[----:B------:R-:W-:Y:S01]  /*65550*/  IADD3.X R161, P0, P1, R166, R168, R164, P1, P0 ;  /* 0x000000a8a6a17210 */ /* 0x000fe200009004a4 */
[----:B------:R-:W-:-:S04]  /*65560*/  IMAD.WIDE.U32 R162, R150, R88, RZ ;  /* 0x0000005896a27225 */ /* 0x000fc800078e00ff */
[----:B------:R-:W-:Y:S01]  /*65570*/  IMAD.WIDE.U32 R158, P2, R89, R150, R158 ;  /* 0x00000096599e7225 */ /* 0x000fe2000784009e */
[----:B------:R-:W-:Y:S02]  /*65580*/  IADD3.X R172, PT, PT, R167, R169, R165, P0, P1 ;  /* 0x000000a9a7ac7210 */ /* 0x000fe400007e24a5 */
[----:B------:R-:W-:Y:S02]  /*65590*/  IADD3 R153, P0, PT, R153, R162, RZ ;  /* 0x000000a299997210 */ /* 0x000fe40007f1e0ff */
[C---:B------:R-:W-:Y:S02]  /*655a0*/  IADD3 R67, PT, PT, R163.reuse, R67, RZ ;  /* 0x00000043a3437210 */ /* 0x040fe40007ffe0ff */
[----:B------:R-:W-:Y:S01]  /*655b0*/  IADD3 RZ, P4, PT, R163, R158, RZ ;  /* 0x0000009ea3ff7210 */ /* 0x000fe20007f9e0ff */
[----:B------:R-:W-:Y:S01]  /*655c0*/  IMAD.WIDE.U32 R162, R103, R86, RZ ;  /* 0x0000005667a27225 */ /* 0x000fe200078e00ff */
[----:B------:R-:W-:-:S03]  /*655d0*/  IADD3.X R67, P0, PT, R80, R67, RZ, P0, !PT ;  /* 0x0000004350437210 */ /* 0x000fc6000071e4ff */
[----:B------:R-:W-:Y:S02]  /*655e0*/  IMAD R80, R87, R152, R162 ;  /* 0x0000009857507224 */ /* 0x000fe400078e02a2 */
[----:B------:R-:W-:-:S04]  /*655f0*/  IMAD.WIDE.U32 R164, R152, R86, RZ ;  /* 0x0000005698a47225 */ /* 0x000fc800078e00ff */
[----:B------:R-:W-:Y:S01]  /*65600*/  IMAD.WIDE.U32 R162, P6, R87, R152, R162 ;  /* 0x0000009857a27225 */ /* 0x000fe200078c00a2 */
[----:B------:R-:W-:Y:S02]  /*65610*/  IADD3 R153, P1, PT, R153, R164, RZ ;  /* 0x000000a499997210 */ /* 0x000fe40007f3e0ff */
[----:B------:R-:W-:Y:S01]  /*65620*/  MOV R164, R159 ;  /* 0x0000009f00a47202 */ /* 0x000fe20000000f00 */
[C---:B------:R-:W-:Y:S01]  /*65630*/  IMAD.IADD R80, R165.reuse, 0x1, R80 ;  /* 0x00000001a5507824 */ /* 0x040fe200078e0250 */
[----:B------:R-:W-:Y:S01]  /*65640*/  IADD3 RZ, P5, PT, R165, R162, RZ ;  /* 0x000000a2a5ff7210 */ /* 0x000fe20007fbe0ff */
[----:B------:R-:W-:Y:S01]  /*65650*/  IMAD.X R167, RZ, RZ, RZ, P6 ;  /* 0x000000ffffa77224 */ /* 0x000fe200030e06ff */
[----:B------:R-:W-:Y:S01]  /*65660*/  IADD3.X R165, PT, PT, RZ, RZ, RZ, P2, !PT ;  /* 0x000000ffffa57210 */ /* 0x000fe200017fe4ff */
[----:B------:R-:W-:Y:S01]  /*65670*/  IMAD.MOV.U32 R166, RZ, RZ, R163 ;  /* 0x000000ffffa67224 */ /* 0x000fe200078e00a3 */
[----:B------:R-:W-:Y:S01]  /*65680*/  IADD3.X R67, P1, PT, R67, R80, RZ, P1, !PT ;  /* 0x0000005043437210 */ /* 0x000fe20000f3e4ff */
[----:B------:R-:W-:-:S04]  /*65690*/  IMAD.WIDE.U32.X R164, R89, R81, R164, P4 ;  /* 0x0000005159a47225 */ /* 0x000fc800020e04a4 */
[----:B------:R-:W-:-:S04]  /*656a0*/  IMAD.WIDE.U32.X R166, R87, R103, R166, P5 ;  /* 0x0000006757a67225 */ /* 0x000fc800028e04a6 */
[----:B------:R-:W-:Y:S01]  /*656b0*/  IMAD.WIDE.U32 R158, R87, UR44, RZ ;  /* 0x0000002c579e7c25 */ /* 0x000fe2000f8e00ff */
[----:B------:R-:W-:-:S03]  /*656c0*/  IADD3.X R161, P0, P1, R166, R161, R164, P1, P0 ;  /* 0x000000a1a6a17210 */ /* 0x000fc600009004a4 */
[----:B------:R-:W-:Y:S01]  /*656d0*/  IMAD.WIDE.U32 R162, R83, UR18, RZ ;  /* 0x0000001253a27c25 */ /* 0x000fe2000f8e00ff */
[----:B------:R-:W-:-:S03]  /*656e0*/  IADD3.X R172, PT, PT, R167, R172, R165, P0, P1 ;  /* 0x000000aca7ac7210 */ /* 0x000fc600007e24a5 */
[----:B------:R-:W-:-:S04]  /*656f0*/  IMAD.WIDE.U32 R158, P2, R86, UR29, R158 ;  /* 0x0000001d569e7c25 */ /* 0x000fc8000f84009e */
[----:B-----5:R-:W-:Y:S02]  /*65700*/  IMAD R80, R82, UR8, R162 ;  /* 0x0000000852507c24 */ /* 0x020fe4000f8e02a2 */
[----:B------:R-:W-:-:S04]  /*65710*/  IMAD.WIDE.U32 R164, R86, UR28, RZ ;  /* 0x0000001c56a47c25 */ /* 0x000fc8000f8e00ff */
[----:B0-----:R-:W-:-:S04]  /*65720*/  IMAD.WIDE.U32 R162, P1, R82, UR5, R162 ;  /* 0x0000000552a27c25 */ /* 0x001fc8000f8200a2 */
[----:B------:R-:W-:Y:S01]  /*65730*/  IMAD.WIDE.U32 R166, R82, UR10, RZ ;  /* 0x0000000a52a67c25 */ /* 0x000fe2000f8e00ff */
[----:B------:R-:W-:Y:S01]  /*65740*/  IADD3 R165, P4, PT, R165, R158, RZ ;  /* 0x0000009ea5a57210 */ /* 0x000fe20007f9e0ff */
[----:B------:R-:W0:Y:S01]  /*65750*/  LDCU UR5, c[0x3][0xc] ;  /* 0x00c00180ff0577ac */ /* 0x000e220008000800 */
[----:B------:R-:W-:Y:S01]  /*65760*/  IADD3 R158, P0, PT, R166, R164, RZ ;  /* 0x000000a4a69e7210 */ /* 0x000fe20007f1e0ff */
[----:B------:R-:W3:Y:S01]  /*65770*/  LDCU.128 UR8, c[0x3][0x10] ;  /* 0x00c00200ff0877ac */ /* 0x000ee20008000c00 */
[C---:B------:R-:W-:Y:S02]  /*65780*/  IADD3 R80, PT, PT, R167.reuse, R80, RZ ;  /* 0x00000050a7507210 */ /* 0x040fe40007ffe0ff */
[----:B------:R-:W-:Y:S01]  /*65790*/  IADD3 RZ, P5, PT, R167, R162, RZ ;  /* 0x000000a2a7ff7210 */ /* 0x000fe20007fbe0ff */
[----:B------:R-:W-:Y:S01]  /*657a0*/  IMAD.WIDE.U32 R166, R85, UR20, RZ ;  /* 0x0000001455a67c25 */ /* 0x000fe2000f8e00ff */
[----:B------:R-:W-:-:S03]  /*657b0*/  IADD3.X R80, P0, PT, R165, R80, RZ, P0, !PT ;  /* 0x00000050a5507210 */ /* 0x000fc6000071e4ff */
[C-C-:B--2---:R-:W-:Y:S01]  /*657c0*/  IMAD R162, R84.reuse, UR12, R166.reuse ;  /* 0x0000000c54a27c24 */ /* 0x144fe2000f8e02a6 */
[----:B------:R-:W-:Y:S01]  /*657d0*/  IADD3.X R169, PT, PT, RZ, RZ, RZ, P1, !PT ;  /* 0x000000ffffa97210 */ /* 0x000fe20000ffe4ff */
[C---:B------:R-:W-:Y:S01]  /*657e0*/  IMAD.WIDE.U32 R164, R84.reuse, UR4, RZ ;  /* 0x0000000454a47c25 */ /* 0x040fe2000f8e00ff */
[----:B------:R-:W-:Y:S01]  /*657f0*/  MOV R168, R163 ;  /* 0x000000a300a87202 */ /* 0x000fe20000000f00 */
[----:B------:R-:W2:Y:S02]  /*65800*/  LDCU UR4, c[0x3][0xc] ;  /* 0x00c00180ff0477ac */ /* 0x000ea40008000800 */
[----:B------:R-:W-:Y:S01]  /*65810*/  IMAD.WIDE.U32 R166, P6, R84, UR33, R166 ;  /* 0x0000002154a67c25 */ /* 0x000fe2000f8c00a6 */
[----:B------:R-:W-:Y:S01]  /*65820*/  IADD3 R164, P1, PT, R158, R164, RZ ;  /* 0x000000a49ea47210 */ /* 0x000fe20007f3e0ff */
[----:B------:R-:W4:Y:S02]  /*65830*/  LDCU.64 UR12, c[0x3][0x10] ;  /* 0x00c00200ff0c77ac */ /* 0x000f240008000a00 */
[C---:B------:R-:W-:Y:S01]  /*65840*/  IMAD.IADD R162, R165.reuse, 0x1, R162 ;  /* 0x00000001a5a27824 */ /* 0x040fe200078e02a2 */
[----:B------:R-:W-:Y:S01]  /*65850*/  MOV R170, R159 ;  /* 0x0000009f00aa7202 */ /* 0x000fe20000000f00 */
[----:B------:R-:W-:Y:S01]  /*65860*/  IMAD.X R171, RZ, RZ, RZ, P2 ;  /* 0x000000ffffab7224 */ /* 0x000fe200010e06ff */
[----:B------:R-:W-:Y:S01]  /*65870*/  IADD3 RZ, P2, PT, R165, R166, RZ ;  /* 0x000000a6a5ff7210 */ /* 0x000fe20007f5e0ff */
[----:B------:R-:W-:Y:S01]  /*65880*/  IMAD.X R163, RZ, RZ, RZ, P6 ;  /* 0x000000ffffa37224 */ /* 0x000fe200030e06ff */
[----:B------:R-:W-:Y:S01]  /*65890*/  IADD3.X R80, P1, PT, R80, R162, RZ, P1, !PT ;  /* 0x000000a250507210 */ /* 0x000fe20000f3e4ff */
[----:B------:R-:W-:-:S02]  /*658a0*/  IMAD.MOV.U32 R162, RZ, RZ, R167 ;  /* 0x000000ffffa27224 */ /* 0x000fc400078e00a7 */
[----:B------:R-:W-:-:S04]  /*658b0*/  IMAD.WIDE.U32.X R170, R87, UR45, R170, P4 ;  /* 0x0000002d57aa7c25 */ /* 0x000fc8000a0e04aa */
[----:B---3--:R-:W-:-:S04]  /*658c0*/  IMAD.WIDE.U32.X R162, R85, UR9, R162, P2 ;  /* 0x0000000955a27c25 */ /* 0x008fc800090e04a2 */
[----:B0-----:R-:W-:Y:S01]  /*658d0*/  IMAD.WIDE.U32.X R168, R83, UR5, R168, P5 ;  /* 0x0000000553a87c25 */ /* 0x001fe2000a8e04a8 */
[----:B------:R-:W0:Y:S03]  /*658e0*/  LDCU UR5, c[0x3][0xc] ;  /* 0x00c00180ff0577ac */ /* 0x000e260008000800 */
[----:B------:R-:W-:Y:S01]  /*658f0*/  IMAD.WIDE.U32 R158, R81, R90, RZ ;  /* 0x0000005a519e7225 */ /* 0x000fe200078e00ff */
[----:B------:R-:W-:-:S03]  /*65900*/  IADD3.X R168, P0, P1, R162, R168, R170, P1, P0 ;  /* 0x000000a8a2a87210 */ /* 0x000fc600009004aa */
[-CC-:B------:R-:W-:Y:S01]  /*65910*/  IMAD R166, R91, R150.reuse, R158.reuse ;  /* 0x000000965ba67224 */ /* 0x180fe200078e029e */
[----:B------:R-:W-:Y:S01]  /*65920*/  IADD3.X R169, PT, PT, R163, R169, R171, P0, P1 ;  /* 0x000000a9a3a97210 */ /* 0x000fe200007e24ab */
[----:B------:R-:W-:-:S04]  /*65930*/  IMAD.WIDE.U32 R158, P2, R91, R150, R158 ;  /* 0x000000965b9e7225 */ /* 0x000fc8000784009e */
[----:B------:R-:W-:-:S03]  /*65940*/  IMAD.WIDE.U32 R162, R150, R90, RZ ;  /* 0x0000005a96a27225 */ /* 0x000fc600078e00ff */
[----:B------:R-:W-:Y:S02]  /*65950*/  IADD3 R150, P1, PT, R164, R162, RZ ;  /* 0x000000a2a4967210 */ /* 0x000fe40007f3e0ff */
[C---:B------:R-:W-:Y:S02]  /*65960*/  IADD3 R166, PT, PT, R163.reuse, R166, RZ ;  /* 0x000000a6a3a67210 */ /* 0x040fe40007ffe0ff */
[----:B------:R-:W-:Y:S01]  /*65970*/  IADD3 RZ, P4, PT, R163, R158, RZ ;  /* 0x0000009ea3ff7210 */ /* 0x000fe20007f9e0ff */
[----:B------:R-:W-:-:S04]  /*65980*/  IMAD.WIDE.U32 R162, R103, R88, RZ ;  /* 0x0000005867a27225 */ /* 0x000fc800078e00ff */
[CCC-:B------:R-:W-:Y:S02]  /*65990*/  IMAD R182, R89.reuse, R152.reuse, R162.reuse ;  /* 0x0000009859b67224 */ /* 0x1c0fe400078e02a2 */
[----:B------:R-:W-:-:S04]  /*659a0*/  IMAD.WIDE.U32 R162, P5, R89, R152, R162 ;  /* 0x0000009859a27225 */ /* 0x000fc800078a00a2 */
[----:B------:R-:W-:Y:S01]  /*659b0*/  IMAD.WIDE.U32 R164, R152, R88, RZ ;  /* 0x0000005898a47225 */ /* 0x000fe200078e00ff */
[----:B------:R-:W-:-:S03]  /*659c0*/  IADD3.X R80, P1, PT, R80, R166, RZ, P1, !PT ;  /* 0x000000a650507210 */ /* 0x000fc60000f3e4ff */
[C---:B------:R-:W-:Y:S01]  /*659d0*/  IMAD.IADD R182, R165.reuse, 0x1, R182 ;  /* 0x00000001a5b67824 */ /* 0x040fe200078e02b6 */
[----:B------:R-:W-:Y:S02]  /*659e0*/  IADD3 RZ, P6, PT, R165, R162, RZ ;  /* 0x000000a2a5ff7210 */ /* 0x000fe40007fde0ff */
[----:B------:R-:W-:Y:S01]  /*659f0*/  IADD3 R150, P0, PT, R150, R164, RZ ;  /* 0x000000a496967210 */ /* 0x000fe20007f1e0ff */
[----:B------:R-:W-:Y:S01]  /*65a00*/  IMAD.MOV.U32 R164, RZ, RZ, R159 ;  /* 0x000000ffffa47224 */ /* 0x000fe200078e009f */
[----:B------:R-:W-:Y:S02]  /*65a10*/  IADD3.X R165, PT, PT, RZ, RZ, RZ, P2, !PT ;  /* 0x000000ffffa57210 */ /* 0x000fe400017fe4ff */
[----:B------:R-:W-:Y:S01]  /*65a20*/  IADD3.X R182, P0, PT, R80, R182, RZ, P0, !PT ;  /* 0x000000b650b67210 */ /* 0x000fe2000071e4ff */
[----:B------:R-:W-:Y:S02]  /*65a30*/  IMAD.MOV.U32 R80, RZ, RZ, R163 ;  /* 0x000000ffff507224 */ /* 0x000fe400078e00a3 */
[----:B------:R-:W-:Y:S01]  /*65a40*/  IMAD.WIDE.U32.X R164, R91, R81, R164, P4 ;  /* 0x000000515ba47225 */ /* 0x000fe200020e04a4 */
[----:B------:R-:W-:-:S03]  /*65a50*/  IADD3.X R81, PT, PT, RZ, RZ, RZ, P5, !PT ;  /* 0x000000ffff517210 */ /* 0x000fc60002ffe4ff */
[----:B------:R-:W-:-:S04]  /*65a60*/  IMAD.WIDE.U32.X R80, R89, R103, R80, P6 ;  /* 0x0000006759507225 */ /* 0x000fc800030e0450 */
[----:B------:R-:W-:Y:S01]  /*65a70*/  IMAD.WIDE.U32 R162, R87, UR46, RZ ;  /* 0x0000002e57a27c25 */ /* 0x000fe2000f8e00ff */
[----:B------:R-:W-:-:S03]  /*65a80*/  IADD3.X R168, P0, P1, R80, R168, R164, P0, P1 ;  /* 0x000000a850a87210 */ /* 0x000fc600001024a4 */
[----:B0-----:R-:W-:Y:S01]  /*65a90*/  IMAD R166, R86, UR5, R162 ;  /* 0x0000000556a67c24 */ /* 0x001fe2000f8e02a2 */
[----:B------:R-:W0:Y:S01]  /*65aa0*/  LDCU UR5, c[0x3][0x14] ;  /* 0x00c00280ff0577ac */ /* 0x000e220008000800 */
[----:B------:R-:W-:Y:S01]  /*65ab0*/  IADD3.X R169, PT, PT, R81, R169, R165, P0, P1 ;  /* 0x000000a951a97210 */ /* 0x000fe200007e24a5 */
[----:B------:R-:W-:-:S04]  /*65ac0*/  IMAD.WIDE.U32 R80, R89, UR36, RZ ;  /* 0x0000002459507c25 */ /* 0x000fc8000f8e00ff */
[C---:B--2---:R-:W-:Y:S01]  /*65ad0*/  IMAD.WIDE.U32 R162, P1, R86.reuse, UR4, R162 ;  /* 0x0000000456a27c25 */ /* 0x044fe2000f8200a2 */
[----:B------:R-:W2:Y:S03]  /*65ae0*/  LDCU UR4, c[0x3][0xc] ;  /* 0x00c00180ff0477ac */ /* 0x000ea60008000800 */
[----:B------:R-:W-:-:S04]  /*65af0*/  IMAD.WIDE.U32 R158, R86, UR30, RZ ;  /* 0x0000001e569e7c25 */ /* 0x000fc8000f8e00ff */
[----:B------:R-:W-:Y:S01]  /*65b00*/  IMAD.WIDE.U32 R80, P2, R88, UR41, R80 ;  /* 0x0000002958507c25 */ /* 0x000fe2000f840050 */
[----:B------:R-:W-:-:S03]  /*65b10*/  IADD3 RZ, P4, PT, R159, R162, RZ ;  /* 0x000000a29fff7210 */ /* 0x000fc60007f9e0ff */
[----:B------:R-:W-:Y:S01]  /*65b20*/  IMAD.WIDE.U32 R164, R88, UR40, RZ ;  /* 0x0000002858a47c25 */ /* 0x000fe2000f8e00ff */
[----:B------:R-:W-:Y:S02]  /*65b30*/  IADD3 R159, PT, PT, R159, R166, RZ ;  /* 0x000000a69f9f7210 */ /* 0x000fe40007ffe0ff */
[----:B------:R-:W-:Y:S02]  /*65b40*/  IADD3 R166, P0, PT, R158, R164, RZ ;  /* 0x000000a49ea67210 */ /* 0x000fe40007f1e0ff */
[----:B------:R-:W-:Y:S01]  /*65b50*/  IADD3 R80, P5, PT, R165, R80, RZ ;  /* 0x00000050a5507210 */ /* 0x000fe20007fbe0ff */
[----:B------:R-:W-:Y:S01]  /*65b60*/  IMAD.WIDE.U32 R164, R83, UR8, RZ ;  /* 0x0000000853a47c25 */ /* 0x000fe2000f8e00ff */
[----:B------:R-:W-:Y:S01]  /*65b70*/  MOV R158, R163 ;  /* 0x000000a3009e7202 */ /* 0x000fe20000000f00 */
[----:B------:R-:W3:Y:S02]  /*65b80*/  LDCU.64 UR8, c[0x3][URZ] ;  /* 0x00c00000ff0877ac */ /* 0x000ee40008000a00 */
[----:B0-----:R-:W-:-:S02]  /*65b90*/  IMAD R170, R82, UR5, R164 ;  /* 0x0000000552aa7c24 */ /* 0x001fc4000f8e02a4 */
[----:B------:R-:W-:Y:S01]  /*65ba0*/  IMAD.WIDE.U32 R162, R82, UR32, RZ ;  /* 0x0000002052a27c25 */ /* 0x000fe2000f8e00ff */
[----:B------:R-:W-:Y:S01]  /*65bb0*/  IADD3.X R80, P0, PT, R80, R159, RZ, P0, !PT ;  /* 0x0000009f50507210 */ /* 0x000fe2000071e4ff */
[----:B------:R-:W0:Y:S02]  /*65bc0*/  LDCU UR5, c[0x3][0x1c] ;  /* 0x00c00380ff0577ac */ /* 0x000e240008000800 */
[----:B----4-:R-:W-:Y:S01]  /*65bd0*/  IMAD.WIDE.U32 R164, P6, R82, UR13, R164 ;  /* 0x0000000d52a47c25 */ /* 0x010fe2000f8c00a4 */
[----:B------:R-:W-:Y:S01]  /*65be0*/  IADD3.X R167, PT, PT, RZ, RZ, RZ, P2, !PT ;  /* 0x000000ffffa77210 */ /* 0x000fe200017fe4ff */
[----:B------:R-:W4:Y:S02]  /*65bf0*/  LDCU UR13, c[0x3][0x24] ;  /* 0x00c00480ff0d77ac */ /* 0x000f240008000800 */
[----:B------:R-:W-:Y:S01]  /*65c00*/  IMAD.X R159, RZ, RZ, RZ, P1 ;  /* 0x000000ffff9f7224 */ /* 0x000fe200008e06ff */
[----:B------:R-:W-:Y:S01]  /*65c10*/  IADD3 R162, P1, PT, R166, R162, RZ ;  /* 0x000000a2a6a27210 */ /* 0x000fe20007f3e0ff */
[C---:B------:R-:W-:Y:S01]  /*65c20*/  IMAD.IADD R170, R163.reuse, 0x1, R170 ;  /* 0x00000001a3aa7824 */ /* 0x040fe200078e02aa */
[----:B------:R-:W-:Y:S01]  /*65c30*/  IADD3 RZ, P2, PT, R163, R164, RZ ;  /* 0x000000a4a3ff7210 */ /* 0x000fe20007f5e0ff */
[----:B------:R-:W-:Y:S01]  /*65c40*/  IMAD.MOV.U32 R166, RZ, RZ, R81 ;  /* 0x000000ffffa67224 */ /* 0x000fe200078e0051 */
[----:B------:R-:W-:-:S02]  /*65c50*/  IADD3.X R81, PT, PT, RZ, RZ, RZ, P6, !PT ;  /* 0x000000ffff517210 */ /* 0x000fc400037fe4ff */
[----:B------:R-:W-:Y:S01]  /*65c60*/  IADD3.X R164, P1, PT, R80, R170, RZ, P1, !PT ;  /* 0x000000aa50a47210 */ /* 0x000fe20000f3e4ff */
[----:B------:R-:W-:Y:S02]  /*65c70*/  IMAD.MOV.U32 R80, RZ, RZ, R165 ;  /* 0x000000ffff507224 */ /* 0x000fe400078e00a5 */
[----:B------:R-:W-:-:S04]  /*65c80*/  IMAD.WIDE.U32.X R166, R89, UR37, R166, P5 ;  /* 0x0000002559a67c25 */ /* 0x000fc8000a8e04a6 */
[----:B--2---:R-:W-:Y:S01]  /*65c90*/  IMAD.WIDE.U32.X R158, R87, UR4, R158, P4 ;  /* 0x00000004579e7c25 */ /* 0x004fe2000a0e049e */
[----:B------:R-:W2:Y:S03]  /*65ca0*/  LDCU UR4, c[0x3][0xc] ;  /* 0x00c00180ff0477ac */ /* 0x000ea60008000800 */
[----:B-1----:R-:W-:-:S03]  /*65cb0*/  IMAD.WIDE.U32.X R80, R83, UR17, R80, P2 ;  /* 0x0000001153507c25 */ /* 0x002fc600090e0450 */
[----:B------:R-:W-:-:S04]  /*65cc0*/  IADD3.X R165, P0, P1, R80, R158, R166, P1, P0 ;  /* 0x0000009e50a57210 */ /* 0x000fc800009004a6 */
[----:B------:R-:W-:Y:S01]  /*65cd0*/  IADD3.X R167, PT, PT, R81, R159, R167, P0, P1 ;  /* 0x0000009f51a77210 */ /* 0x000fe200007e24a7 */
[----:B------:R-:W-:-:S04]  /*65ce0*/  IMAD.WIDE.U32 R80, R85, UR14, RZ ;  /* 0x0000000e55507c25 */ /* 0x000fc8000f8e00ff */
[C-C-:B0-----:R-:W-:Y:S01]  /*65cf0*/  IMAD R163, R84.reuse, UR5, R80.reuse ;  /* 0x0000000554a37c24 */ /* 0x141fe2000f8e0250 */
[----:B------:R-:W0:Y:S01]  /*65d00*/  LDCU UR5, c[0x3][0xc] ;  /* 0x00c00180ff0577ac */ /* 0x000e220008000800 */
[----:B------:R-:W-:-:S04]  /*65d10*/  IMAD.WIDE.U32 R80, P2, R84, UR27, R80 ;  /* 0x0000001b54507c25 */ /* 0x000fc8000f840050 */
[----:B------:R-:W-:-:S05]  /*65d20*/  IMAD.WIDE.U32 R158, R84, UR26, RZ ;  /* 0x0000001a549e7c25 */ /* 0x000fca000f8e00ff */
[C---:B------:R-:W-:Y:S02]  /*65d30*/  IADD3 RZ, P4, PT, R159.reuse, R80, RZ ;  /* 0x000000509fff7210 */ /* 0x040fe40007f9e0ff */
[----:B------:R-:W-:Y:S02]  /*65d40*/  IADD3 R80, PT, PT, R159, R163, RZ ;  /* 0x000000a39f507210 */ /* 0x000fe40007ffe0ff */
[----:B------:R-:W-:Y:S01]  /*65d50*/  IADD3 R166, P1, PT, R162, R158, RZ ;  /* 0x0000009ea2a67210 */ /* 0x000fe20007f3e0ff */
[----:B------:R-:W-:-:S04]  /*65d60*/  IMAD.WIDE.U32 R158, R103, R90, RZ ;  /* 0x0000005a679e7225 */ /* 0x000fc800078e00ff */
[----:B------:R-:W-:-:S04]  /*65d70*/  IMAD.WIDE.U32 R162, R152, R90, RZ ;  /* 0x0000005a98a27225 */ /* 0x000fc800078e00ff */
[CCC-:B------:R-:W-:Y:S02]  /*65d80*/  IMAD R191, R91.reuse, R152.reuse, R158.reuse ;  /* 0x000000985bbf7224 */ /* 0x1c0fe400078e029e */
[----:B------:R-:W-:Y:S01]  /*65d90*/  IMAD.WIDE.U32 R158, P5, R91, R152, R158 ;  /* 0x000000985b9e7225 */ /* 0x000fe200078a009e */
[----:B------:R-:W-:-:S03]  /*65da0*/  IADD3 R166, P0, PT, R166, R162, RZ ;  /* 0x000000a2a6a67210 */ /* 0x000fc60007f1e0ff */
[----:B------:R-:W-:Y:S01]  /*65db0*/  IMAD.MOV.U32 R162, RZ, RZ, R159 ;  /* 0x000000ffffa27224 */ /* 0x000fe200078e009f */
[C---:B------:R-:W-:Y:S01]  /*65dc0*/  IADD3 RZ, P6, PT, R163.reuse, R158, RZ ;  /* 0x0000009ea3ff7210 */ /* 0x040fe20007fde0ff */
[----:B------:R-:W-:Y:S01]  /*65dd0*/  IMAD.MOV.U32 R158, RZ, RZ, R81 ;  /* 0x000000ffff9e7224 */ /* 0x000fe200078e0051 */
[----:B------:R-:W-:Y:S01]  /*65de0*/  IADD3.X R159, PT, PT, RZ, RZ, RZ, P2, !PT ;  /* 0x000000ffff9f7210 */ /* 0x000fe200017fe4ff */
[----:B------:R-:W-:Y:S02]  /*65df0*/  IMAD.IADD R191, R163, 0x1, R191 ;  /* 0x00000001a3bf7824 */ /* 0x000fe400078e02bf */
[----:B------:R-:W-:Y:S01]  /*65e00*/  IMAD.WIDE.U32.X R158, R85, UR15, R158, P4 ;  /* 0x0000000f559e7c25 */ /* 0x000fe2000a0e049e */
[----:B------:R-:W1:Y:S01]  /*65e10*/  LDCU.64 UR14, c[0x3][URZ] ;  /* 0x00c00000ff0e77ac */ /* 0x000e620008000a00 */
[----:B------:R-:W-:Y:S02]  /*65e20*/  IADD3.X R163, PT, PT, RZ, RZ, RZ, P5, !PT ;  /* 0x000000ffffa37210 */ /* 0x000fe40002ffe4ff */
[----:B------:R-:W-:Y:S01]  /*65e30*/  IADD3.X R80, P1, PT, R164, R80, RZ, P1, !PT ;  /* 0x00000050a4507210 */ /* 0x000fe20000f3e4ff */
[----:B------:R-:W-:-:S03]  /*65e40*/  IMAD.WIDE.U32.X R162, R91, R103, R162, P6 ;  /* 0x000000675ba27225 */ /* 0x000fc600030e04a2 */
[----:B------:R-:W-:-:S04]  /*65e50*/  IADD3.X R191, P0, PT, R80, R191, RZ, P0, !PT ;  /* 0x000000bf50bf7210 */ /* 0x000fc8000071e4ff */
[----:B------:R-:W-:Y:S01]  /*65e60*/  IADD3.X R103, P0, P1, R162, R165, R158, P0, P1 ;  /* 0x000000a5a2677210 */ /* 0x000fe2000010249e */
[----:B------:R-:W-:-:S03]  /*65e70*/  IMAD.WIDE.U32 R80, R89, UR38, RZ ;  /* 0x0000002659507c25 */ /* 0x000fc6000f8e00ff */
[----:B------:R-:W-:Y:S01]  /*65e80*/  IADD3.X R167, PT, PT, R163, R167, R159, P0, P1 ;  /* 0x000000a7a3a77210 */ /* 0x000fe200007e249f */
[----:B-1----:R-:W-:-:S04]  /*65e90*/  IMAD.WIDE.U32 R162, R91, UR14, RZ ;  /* 0x0000000e5ba27c25 */ /* 0x002fc8000f8e00ff */
[----:B0-----:R-:W-:Y:S01]  /*65ea0*/  IMAD R152, R88, UR5, R80 ;  /* 0x0000000558987c24 */ /* 0x001fe2000f8e0250 */
[----:B------:R-:W-:Y:S01]  /*65eb0*/  SHF.L.W.U32.HI R231, R134, 0xd, R66 ;  /* 0x0000000d86e77819 */ /* 0x000fe20000010e42 */
[----:B---3--:R-:W-:Y:S01]  /*65ec0*/  IMAD.WIDE.U32 R162, P6, R90, UR9, R162 ;  /* 0x000000095aa27c25 */ /* 0x008fe2000f8c00a2 */
[----:B------:R-:W0:Y:S03]  /*65ed0*/  LDCU UR9, c[0x3][0x14] ;  /* 0x00c00280ff0977ac */ /* 0x000e260008000800 */
[C---:B--2---:R-:W-:Y:S01]  /*65ee0*/  IMAD.WIDE.U32 R80, P2, R88.reuse, UR4, R80 ;  /* 0x0000000458507c25 */ /* 0x044fe2000f840050 */
[----:B------:R-:W1:Y:S03]  /*65ef0*/  LDCU UR4, c[0x3][0x14] ;  /* 0x00c00280ff0477ac */ /* 0x000e660008000800 */
[----:B------:R-:W-:Y:S01]  /*65f00*/  IMAD.WIDE.U32 R158, R88, UR42, RZ ;  /* 0x0000002a589e7c25 */ /* 0x000fe2000f8e00ff */
[----:B------:R-:W-:Y:S01]  /*65f10*/  SHF.L.W.U32.HI R157, R66, 0xd, R157 ;  /* 0x0000000d429d7819 */ /* 0x000fe20000010e9d */
[----:B------:R-:W2:Y:S01]  /*65f20*/  LDCU UR5, c[0x3][0x14] ;  /* 0x00c00280ff0577ac */ /* 0x000ea20008000800 */
[----:B------:R-:W-:Y:S01]  /*65f30*/  IADD3 R231, P0, PT, R231, R153, RZ ;  /* 0x00000099e7e77210 */ /* 0x000fe20007f1e0ff */
[----:B------:R-:W-:Y:S01]  /*65f40*/  IMAD.WIDE.U32 R164, R90, UR8, RZ ;  /* 0x000000085aa47c25 */ /* 0x000fe2000f8e00ff */
[----:B------:R-:W-:Y:S01]  /*65f50*/  IADD3 RZ, P5, PT, R159, R80, RZ ;  /* 0x000000509fff7210 */ /* 0x000fe20007fbe0ff */
[----:B------:R-:W3:Y:S02]  /*65f60*/  LDCU UR8, c[0x3][0xc] ;  /* 0x00c00180ff0877ac */ /* 0x000ee40008000800 */
[----:B------:R-:W-:-:S02]  /*65f70*/  IMAD.MOV.U32 R66, RZ, RZ, R81 ;  /* 0x000000ffff427224 */ /* 0x000fc400078e0051 */
[----:B------:R-:W-:Y:S01]  /*65f80*/  IMAD.WIDE.U32 R80, R87, UR16, RZ ;  /* 0x0000001057507c25 */ /* 0x000fe2000f8e00ff */
[----:B------:R-:W-:Y:S02]  /*65f90*/  SHF.L.W.U32.HI R65, R185, 0xd, R183 ;  /* 0x0000000db9417819 */ /* 0x000fe40000010eb7 */
[----:B------:R-:W-:Y:S01]  /*65fa0*/  IADD3.X R183, P0, PT, R157, R67, RZ, P0, !PT ;  /* 0x000000439db77210 */ /* 0x000fe2000071e4ff */
[----:B------:R-:W-:Y:S01]  /*65fb0*/  IMAD.X R67, RZ, RZ, RZ, P2 ;  /* 0x000000ffff437224 */ /* 0x000fe200010e06ff */
[----:B------:R-:W-:Y:S01]  /*65fc0*/  IADD3 R152, PT, PT, R159, R152, RZ ;  /* 0x000000989f987210 */ /* 0x000fe20007ffe0ff */
[--C-:B0-----:R-:W-:Y:S01]  /*65fd0*/  IMAD R157, R86, UR9, R80.reuse ;  /* 0x00000009569d7c24 */ /* 0x101fe2000f8e0250 */
[----:B------:R-:W-:Y:S01]  /*65fe0*/  IADD3 R164, P1, PT, R158, R164, RZ ;  /* 0x000000a49ea47210 */ /* 0x000fe20007f3e0ff */
[----:B-1----:R-:W-:Y:S01]  /*65ff0*/  IMAD.WIDE.U32 R80, P2, R86, UR4, R80 ;  /* 0x0000000456507c25 */ /* 0x002fe2000f840050 */
[----:B------:R-:W-:-:S03]  /*66000*/  IADD3 R162, P4, PT, R165, R162, RZ ;  /* 0x000000a2a5a27210 */ /* 0x000fc60007f9e0ff */
[----:B------:R-:W-:Y:S01]  /*66010*/  IMAD.WIDE.U32 R158, R86, UR12, RZ ;  /* 0x0000000c569e7c25 */ /* 0x000fe2000f8e00ff */
[----:B------:R-:W-:Y:S01]  /*66020*/  IADD3.X R153, PT, PT, RZ, RZ, RZ, P6, !PT ;  /* 0x000000ffff997210 */ /* 0x000fe200037fe4ff */
[----:B------:R-:W0:Y:S01]  /*66030*/  LDCU UR12, c[0x3][0x1c] ;  /* 0x00c00380ff0c77ac */ /* 0x000e220008000800 */
[----:B------:R-:W-:Y:S01]  /*66040*/  IADD3.X R162, P1, PT, R162, R152, RZ, P1, !PT ;  /* 0x00000098a2a27210 */ /* 0x000fe20000f3e4ff */
[C---:B------:R-:W-:Y:S01]  /*66050*/  IMAD.IADD R157, R159.reuse, 0x1, R157 ;  /* 0x000000019f9d7824 */ /* 0x040fe200078e029d */
[----:B------:R-:W-:Y:S02]  /*66060*/  IADD3 RZ, P6, PT, R159, R80, RZ ;  /* 0x000000509fff7210 */ /* 0x000fe40007fde0ff */
[----:B------:R-:W-:Y:S02]  /*66070*/  IADD3.X R159, PT, PT, RZ, RZ, RZ, P2, !PT ;  /* 0x000000ffff9f7210 */ /* 0x000fe400017fe4ff */
[----:B------:R-:W-:Y:S02]  /*66080*/  MOV R152, R163 ;  /* 0x000000a300987202 */ /* 0x000fe40000000f00 */
[----:B------:R-:W-:Y:S01]  /*66090*/  IADD3 R80, P2, PT, R164, R158, RZ ;  /* 0x0000009ea4507210 */ /* 0x000fe20007f5e0ff */
[----:B------:R-:W-:-:S02]  /*660a0*/  IMAD.MOV.U32 R158, RZ, RZ, R81 ;  /* 0x000000ffff9e7224 */ /* 0x000fc400078e0051 */
[----:B------:R-:W-:Y:S01]  /*660b0*/  IMAD.WIDE.U32.X R152, R91, UR15, R152, P4 ;  /* 0x0000000f5b987c25 */ /* 0x000fe2000a0e0498 */
[----:B------:R-:W-:-:S03]  /*660c0*/  IADD3.X R162, P2, PT, R162, R157, RZ, P2, !PT ;  /* 0x0000009da2a27210 */ /* 0x000fc6000175e4ff */
[----:B---3--:R-:W-:Y:S01]  /*660d0*/  IMAD.WIDE.U32.X R66, R89, UR8, R66, P5 ;  /* 0x0000000859427c25 */ /* 0x008fe2000a8e0442 */
[----:B------:R-:W1:Y:S03]  /*660e0*/  LDCU.64 UR8, c[0x3][0x20] ;  /* 0x00c00400ff0877ac */ /* 0x000e660008000a00 */
[----:B--2---:R-:W-:Y:S01]  /*660f0*/  IMAD.WIDE.U32.X R158, R87, UR5, R158, P6 ;  /* 0x00000005579e7c25 */ /* 0x004fe2000b0e049e */
[----:B------:R-:W2:Y:S02]  /*66100*/  LDCU.64 UR4, c[0x3][0x20] ;  /* 0x00c00400ff0477ac */ /* 0x000ea40008000a00 */
[----:B------:R-:W-:-:S04]  /*66110*/  IADD3.X R157, P1, P2, R158, R66, R152, P2, P1 ;  /* 0x000000429e9d7210 */ /* 0x000fc80001222498 */
[----:B------:R-:W-:Y:S01]  /*66120*/  IADD3.X R163, PT, PT, R159, R67, R153, P1, P2 ;  /* 0x000000439fa37210 */ /* 0x000fe20000fe4499 */
[----:B------:R-:W-:-:S04]  /*66130*/  IMAD.WIDE.U32 R152, R83, UR10, RZ ;  /* 0x0000000a53987c25 */ /* 0x000fc8000f8e00ff */
[C---:B0-----:R-:W-:Y:S02]  /*66140*/  IMAD R81, R82.reuse, UR12, R152 ;  /* 0x0000000c52517c24 */ /* 0x041fe4000f8e0298 */
[----:B------:R-:W-:-:S05]  /*66150*/  IMAD.WIDE.U32 R66, R82, UR34, RZ ;  /* 0x0000002252427c25 */ /* 0x000fca000f8e00ff */
[----:B------:R-:W-:Y:S02]  /*66160*/  IADD3 R81, PT, PT, R67, R81, RZ ;  /* 0x0000005143517210 */ /* 0x000fe40007ffe0ff */
[----:B------:R-:W-:-:S04]  /*66170*/  IADD3 R217, P1, PT, R80, R66, RZ ;  /* 0x0000004250d97210 */ /* 0x000fc80007f3e0ff */
[----:B------:R-:W-:Y:S01]  /*66180*/  IADD3.X R162, P1, PT, R162, R81, RZ, P1, !PT ;  /* 0x00000051a2a27210 */ /* 0x000fe20000f3e4ff */
[----:B-1----:R-:W-:-:S04]  /*66190*/  IMAD.WIDE.U32 R80, R85, UR8, RZ ;  /* 0x0000000855507c25 */ /* 0x002fc8000f8e00ff */
[----:B------:R-:W-:-:S04]  /*661a0*/  IMAD.WIDE.U32 R152, P4, R82, UR35, R152 ;  /* 0x0000002352987c25 */ /* 0x000fc8000f880098 */
[C---:B----4-:R-:W-:Y:S02]  /*661b0*/  IMAD R181, R84.reuse, UR13, R80 ;  /* 0x0000000d54b57c24 */ /* 0x050fe4000f8e0250 */
[----:B--2---:R-:W-:Y:S01]  /*661c0*/  IMAD.WIDE.U32 R158, R84, UR4, RZ ;  /* 0x00000004549e7c25 */ /* 0x004fe2000f8e00ff */
[----:B------:R-:W-:-:S03]  /*661d0*/  IADD3 RZ, P5, PT, R67, R152, RZ ;  /* 0x0000009843ff7210 */ /* 0x000fc60007fbe0ff */
[----:B------:R-:W-:Y:S01]  /*661e0*/  IMAD.WIDE.U32 R80, P6, R84, UR5, R80 ;  /* 0x0000000554507c25 */ /* 0x000fe2000f8c0050 */
[----:B------:R-:W-:Y:S02]  /*661f0*/  IADD3.X R67, PT, PT, RZ, RZ, RZ, P4, !PT ;  /* 0x000000ffff437210 */ /* 0x000fe400027fe4ff */
[----:B------:R-:W-:Y:S01]  /*66200*/  IADD3 R217, P2, PT, R217, R158, RZ ;  /* 0x0000009ed9d97210 */ /* 0x000fe20007f5e0ff */
[C---:B------:R-:W-:Y:S01]  /*66210*/  IMAD.IADD R181, R159.reuse, 0x1, R181 ;  /* 0x000000019fb57824 */ /* 0x040fe200078e02b5 */
[----:B------:R-:W-:Y:S01]  /*66220*/  IADD3 RZ, P4, PT, R159, R80, RZ ;  /* 0x000000509fff7210 */ /* 0x000fe20007f9e0ff */
[----:B------:R-:W-:Y:S01]  /*66230*/  IMAD.X R159, RZ, RZ, RZ, P6 ;  /* 0x000000ffff9f7224 */ /* 0x000fe200030e06ff */
[----:B------:R-:W-:Y:S01]  /*66240*/  MOV R66, R153 ;  /* 0x0000009900427202 */ /* 0x000fe20000000f00 */
[----:B------:R-:W-:Y:S01]  /*66250*/  IMAD.MOV.U32 R158, RZ, RZ, R81 ;  /* 0x000000ffff9e7224 */ /* 0x000fe200078e0051 */
[----:B------:R-:W-:Y:S01]  /*66260*/  IADD3.X R181, P2, PT, R162, R181, RZ, P2, !PT ;  /* 0x000000b5a2b57210 */ /* 0x000fe2000175e4ff */
[----:B------:R-:W0:Y:S02]  /*66270*/  LDC.64 R80, c[0x3][0x80] ;  /* 0x00c02000ff507b82 */ /* 0x000e240000000a00 */
[----:B------:R-:W-:Y:S01]  /*66280*/  IMAD.WIDE.U32.X R66, R83, UR11, R66, P5 ;  /* 0x0000000b53427c25 */ /* 0x000fe2000a8e0442 */
[----:B------:R-:W-:-:S03]  /*66290*/  IADD3.X R161, P0, PT, RZ, R161, RZ, P0, !PT ;  /* 0x000000a1ffa17210 */ /* 0x000fc6000071e4ff */
[----:B------:R-:W-:Y:S01]  /*662a0*/  IMAD.WIDE.U32.X R158, R85, UR9, R158, P4 ;  /* 0x00000009559e7c25 */ /* 0x000fe2000a0e049e */
[----:B------:R-:W-:Y:S02]  /*662b0*/  SHF.L.W.U32.HI R213, R183, 0xd, R161 ;  /* 0x0000000db7d57819 */ /* 0x000fe40000010ea1 */
[----:B------:R-:W-:Y:S02]  /*662c0*/  IADD3.X R157, P1, P2, R158, R157, R66, P2, P1 ;  /* 0x0000009d9e9d7210 */ /* 0x000fe40001222442 */
[----:B------:R-:W-:Y:S02]  /*662d0*/  IADD3.X R66, PT, PT, RZ, R172, RZ, P0, !PT ;  /* 0x000000acff427210 */ /* 0x000fe400007fe4ff */
[----:B------:R-:W-:Y:S02]  /*662e0*/  IADD3 R213, P0, PT, R213, R150, RZ ;  /* 0x00000096d5d57210 */ /* 0x000fe40007f1e0ff */
[----:B------:R-:W-:-:S04]  /*662f0*/  SHF.L.W.U32.HI R66, R161, 0xd, R66 ;  /* 0x0000000da1427819 */ /* 0x000fc80000010e42 */
[----:B------:R-:W-:-:S04]  /*66300*/  IADD3.X R182, P0, PT, R66, R182, RZ, P0, !PT ;  /* 0x000000b642b67210 */ /* 0x000fc8000071e4ff */
[----:B------:R-:W-:-:S04]  /*66310*/  IADD3.X R168, P0, PT, RZ, R168, RZ, P0, !PT ;  /* 0x000000a8ffa87210 */ /* 0x000fc8000071e4ff */
[----:B------:R-:W-:Y:S01]  /*66320*/  SHF.L.W.U32.HI R233, R182, 0xd, R168 ;  /* 0x0000000db6e97819 */ /* 0x000fe20000010ea8 */
[----:B------:R-:W-:-:S03]  /*66330*/  IMAD.X R169, RZ, RZ, R169, P0 ;  /* 0x000000ffffa97224 */ /* 0x000fc600000e06a9 */
[----:B------:R-:W-:Y:S02]  /*66340*/  IADD3 R233, P0, PT, R233, R166, RZ ;  /* 0x000000a6e9e97210 */ /* 0x000fe40007f1e0ff */
[----:B------:R-:W-:-:S04]  /*66350*/  SHF.L.W.U32.HI R169, R168, 0xd, R169 ;  /* 0x0000000da8a97819 */ /* 0x000fc80000010ea9 */
[----:B------:R-:W-:-:S04]  /*66360*/  IADD3.X R191, P0, PT, R169, R191, RZ, P0, !PT ;  /* 0x000000bfa9bf7210 */ /* 0x000fc8000071e4ff */
[----:B------:R-:W-:-:S04]  /*66370*/  IADD3.X R103, P0, PT, RZ, R103, RZ, P0, !PT ;  /* 0x00000067ff677210 */ /* 0x000fc8000071e4ff */
[----:B------:R-:W-:Y:S02]  /*66380*/  IADD3.X R167, PT, PT, RZ, R167, RZ, P0, !PT ;  /* 0x000000a7ffa77210 */ /* 0x000fe400007fe4ff */
[----:B------:R-:W-:Y:S02]  /*66390*/  SHF.L.W.U32.HI R66, R191, 0xd, R103 ;  /* 0x0000000dbf427819 */ /* 0x000fe40000010e67 */
[----:B------:R-:W-:Y:S02]  /*663a0*/  SHF.L.W.U32.HI R32, R8, 0xd, R185 ;  /* 0x0000000d08207819 */ /* 0x000fe40000010eb9 */
[----:B------:R-:W-:Y:S02]  /*663b0*/  SHF.L.W.U32.HI R167, R103, 0xd, R167 ;  /* 0x0000000d67a77819 */ /* 0x000fe40000010ea7 */
[----:B------:R-:W-:Y:S02]  /*663c0*/  IADD3 R217, P0, PT, R66, R217, RZ ;  /* 0x000000d942d97210 */ /* 0x000fe40007f1e0ff */
[----:B------:R-:W-:-:S02]  /*663d0*/  IADD3 R32, P3, PT, R32, R177, RZ ;  /* 0x000000b120207210 */ /* 0x000fc40007f7e0ff */
[----:B------:R-:W-:Y:S02]  /*663e0*/  IADD3.X R163, PT, PT, R159, R163, R67, P1, P2 ;  /* 0x000000a39fa37210 */ /* 0x000fe40000fe4443 */
[----:B------:R-:W-:Y:S01]  /*663f0*/  IADD3.X R181, P1, PT, R167, R181, RZ, P0, !PT ;  /* 0x000000b5a7b57210 */ /* 0x000fe2000073e4ff */
[----:B------:R-:W1:Y:S01]  /*66400*/  LDC R67, c[0x3][0x84] ;  /* 0x00c02100ff437b82 */ /* 0x000e620000000800 */
[----:B------:R-:W-:Y:S02]  /*66410*/  IADD3.X R66, P0, PT, R65, R194, RZ, P3, !PT ;  /* 0x000000c241427210 */ /* 0x000fe40001f1e4ff */
[----:B------:R-:W-:Y:S02]  /*66420*/  IADD3.X R65, P1, PT, RZ, R157, RZ, P1, !PT ;  /* 0x0000009dff417210 */ /* 0x000fe40000f3e4ff */
[----:B------:R-:W-:-:S03]  /*66430*/  SHF.L.W.U32.HI R238, R147, 0xd, R155 ;  /* 0x0000000d93ee7819 */ /* 0x000fc60000010e9b */
[----:B------:R-:W-:Y:S01]  /*66440*/  IMAD.X R163, RZ, RZ, R163, P1 ;  /* 0x000000ffffa37224 */ /* 0x000fe200008e06a3 */
[----:B------:R-:W-:Y:S01]  /*66450*/  IADD3 R238, P1, PT, R238, R64, RZ ;  /* 0x00000040eeee7210 */ /* 0x000fe20007f3e0ff */
[----:B------:R-:W2:Y:S01]  /*66460*/  LDC.64 R158, c[0x3][0x78] ;  /* 0x00c01e00ff9e7b82 */ /* 0x000ea20000000a00 */
[----:B------:R-:W-:Y:S02]  /*66470*/  IADD3.X R64, P0, PT, RZ, R184, RZ, P0, !PT ;  /* 0x000000b8ff407210 */ /* 0x000fe4000071e4ff */
[----:B------:R-:W-:Y:S02]  /*66480*/  SHF.L.W.U32.HI R173, R155, 0xd, R173 ;  /* 0x0000000d9bad7819 */ /* 0x000fe40000010ead */
[----:B------:R-:W-:Y:S02]  /*66490*/  IADD3.X R103, PT, PT, RZ, R180, RZ, P0, !PT ;  /* 0x000000b4ff677210 */ /* 0x000fe400007fe4ff */
[----:B------:R-:W-:Y:S01]  /*664a0*/  IADD3.X R194, P1, PT, R173, R63, RZ, P1, !PT ;  /* 0x0000003fadc27210 */ /* 0x000fe20000f3e4ff */
[----:B------:R-:W3:Y:S01]  /*664b0*/  LDC.64 R166, c[0x3][0x78] ;  /* 0x00c01e00ffa67b82 */ /* 0x000ee20000000a00 */
[----:B------:R-:W-:-:S02]  /*664c0*/  SHF.L.W.U32.HI R211, R65, 0xd, R163 ;  /* 0x0000000d41d37819 */ /* 0x000fc40000010ea3 */
[----:B------:R-:W-:Y:S02]  /*664d0*/  SHF.L.W.U32.HI R184, R181, 0xd, R65 ;  /* 0x0000000db5b87819 */ /* 0x000fe40000010e41 */
[----:B------:R-:W-:Y:S02]  /*664e0*/  SHF.L.W.U32.HI R103, R64, 0xd, R103 ;  /* 0x0000000d40677819 */ /* 0x000fe40000010e67 */
[----:B------:R-:W-:Y:S01]  /*664f0*/  SHF.L.W.U32.HI R63, R66, 0xd, R64 ;  /* 0x0000000d423f7819 */ /* 0x000fe20000010e40 */
[----:B------:R-:W4:Y:S08]  /*66500*/  LDC.64 R162, c[0x3][0x78] ;  /* 0x00c01e00ffa27b82 */ /* 0x000f300000000a00 */
[----:B------:R-:W5:Y:S01]  /*66510*/  LDC.64 R64, c[0x3][0x80] ;  /* 0x00c02000ff407b82 */ /* 0x000f620000000a00 */
[----:B------:R-:W-:-:S02]  /*66520*/  LOP3.LUT R157, R134, 0x7ffff, RZ, 0xc0, !PT ;  /* 0x0007ffff869d7812 */ /* 0x000fc400078ec0ff */
[----:B------:R-:W-:Y:S01]  /*66530*/  IADD3.X R109, P1, PT, RZ, R109, RZ, P1, !PT ;  /* 0x0000006dff6d7210 */ /* 0x000fe20000f3e4ff */
[----:B------:R-:W-:-:S04]  /*66540*/  IMAD.WIDE.U32 R184, R184, 0x13, R156 ;  /* 0x00000013b8b87825 */ /* 0x000fc800078e009c */
[----:B-----5:R-:W-:-:S04]  /*66550*/  IMAD.WIDE.U32 R152, R137, R64, RZ ;  /* 0x0000004089987225 */ /* 0x020fc800078e00ff */
[C-C-:B------:R-:W-:Y:S02]  /*66560*/  IMAD R161, R160.reuse, R65, R152.reuse ;  /* 0x00000041a0a17224 */ /* 0x140fe400078e0298 */
[----:B-1----:R-:W-:-:S04]  /*66570*/  IMAD.WIDE.U32 R64, P2, R160, R67, R152 ;  /* 0x00000043a0407225 */ /* 0x002fc80007840098 */
[----:B0-----:R-:W-:Y:S01]  /*66580*/  IMAD.WIDE.U32 R152, R160, R80, RZ ;  /* 0x00000050a0987225 */ /* 0x001fe200078e00ff */
[----:B------:R-:W-:-:S03]  /*66590*/  IADD3.X R165, PT, PT, RZ, RZ, RZ, P2, !PT ;  /* 0x000000ffffa57210 */ /* 0x000fc600017fe4ff */
[----:B------:R-:W-:Y:S01]  /*665a0*/  IMAD.MOV.U32 R164, RZ, RZ, R65 ;  /* 0x000000ffffa47224 */ /* 0x000fe200078e0041 */
[----:B------:R-:W-:Y:S02]  /*665b0*/  IADD3 RZ, P3, PT, R153, R64, RZ ;  /* 0x0000004099ff7210 */ /* 0x000fe40007f7e0ff */
[----:B------:R-:W0:Y:S01]  /*665c0*/  LDC.64 R64, c[0x3][0x80] ;  /* 0x00c02000ff407b82 */ /* 0x000e220000000a00 */
[----:B--2---:R-:W-:-:S04]  /*665d0*/  IMAD.WIDE.U32 R156, R108, R158, RZ ;  /* 0x0000009e6c9c7225 */ /* 0x004fc800078e00ff */
[----:B------:R-:W-:-:S03]  /*665e0*/  IMAD.WIDE.U32.X R80, R137, R81, R164, P3 ;  /* 0x0000005189507225 */ /* 0x000fc600018e04a4 */
[----:B------:R-:W1:Y:S01]  /*665f0*/  LDC.64 R164, c[0x3][0x78] ;  /* 0x00c01e00ffa47b82 */ /* 0x000e620000000a00 */
[----:B----4-:R-:W-:-:S04]  /*66600*/  IMAD.WIDE.U32 R156, P2, R136, R163, R156 ;  /* 0x000000a3889c7225 */ /* 0x010fc8000784009c */
[----:B------:R-:W-:Y:S02]  /*66610*/  IMAD.X R149, RZ, RZ, R149, P1 ;  /* 0x000000ffff957224 */ /* 0x000fe400008e0695 */
[----:B------:R-:W-:Y:S01]  /*66620*/  IMAD.WIDE.U32 R162, R136, R162, RZ ;  /* 0x000000a288a27225 */ /* 0x000fe200078e00ff */
[----:B------:R-:W-:Y:S02]  /*66630*/  SHF.L.W.U32.HI R235, R194, 0xd, R109 ;  /* 0x0000000dc2eb7819 */ /* 0x000fe40000010e6d */
[----:B------:R-:W-:Y:S02]  /*66640*/  SHF.L.W.U32.HI R193, R109, 0xd, R149 ;  /* 0x0000000d6dc17819 */ /* 0x000fe40000010e95 */
[----:B------:R-:W-:Y:S02]  /*66650*/  IADD3 R67, P3, PT, R152, R162, RZ ;  /* 0x000000a298437210 */ /* 0x000fe40007f7e0ff */
[----:B------:R-:W-:Y:S01]  /*66660*/  IADD3 R161, PT, PT, R153, R161, RZ ;  /* 0x000000a199a17210 */ /* 0x000fe20007ffe0ff */
[----:B------:R-:W-:Y:S01]  /*66670*/  IMAD.X R153, RZ, RZ, RZ, P2 ;  /* 0x000000ffff997224 */ /* 0x000fe200010e06ff */
[----:B------:R-:W-:-:S02]  /*66680*/  IADD3 R109, P4, PT, R163, R156, RZ ;  /* 0x0000009ca36d7210 */ /* 0x000fc40007f9e0ff */
[----:B------:R-:W-:Y:S01]  /*66690*/  MOV R152, R157 ;  /* 0x0000009d00987202 */ /* 0x000fe20000000f00 */
[----:B------:R-:W2:Y:S01]  /*666a0*/  LDC.64 R162, c[0x3][0x88] ;  /* 0x00c02200ffa27b82 */ /* 0x000ea20000000a00 */
[----:B0-----:R-:W-:-:S03]  /*666b0*/  IMAD R65, R65, 0x13, RZ ;  /* 0x0000001341417824 */ /* 0x001fc600078e02ff */
[----:B------:R-:W-:-:S04]  /*666c0*/  IMAD.WIDE.U32.X R152, R108, R159, R152, P4 ;  /* 0x0000009f6c987225 */ /* 0x000fc800020e0498 */
[----:B------:R-:W-:-:S04]  /*666d0*/  IMAD.WIDE.U32 R158, R64, 0x13, RZ ;  /* 0x00000013409e7825 */ /* 0x000fc800078e00ff */
[----:B-1----:R-:W-:-:S04]  /*666e0*/  IMAD.WIDE.U32 R156, R137, R164, RZ ;  /* 0x000000a4899c7225 */ /* 0x002fc800078e00ff */
[----:B------:R-:W-:Y:S02]  /*666f0*/  IMAD.IADD R134, R159, 0x1, R65 ;  /* 0x000000019f867824 */ /* 0x000fe400078e0241 */
[----:B------:R-:W-:-:S04]  /*66700*/  IMAD.WIDE.U32 R64, R135, R158, RZ ;  /* 0x0000009e87407225 */ /* 0x000fc800078e00ff */
[----:B------:R-:W-:-:S04]  /*66710*/  IMAD.WIDE.U32 R158, R226, R158, RZ ;  /* 0x0000009ee29e7225 */ /* 0x000fc800078e00ff */
[----:B---3--:R-:W-:-:S04]  /*66720*/  IMAD.WIDE.U32 R156, P4, R160, R167, R156 ;  /* 0x000000a7a09c7225 */ /* 0x008fc8000788009c */
[----:B------:R-:W-:Y:S01]  /*66730*/  IMAD.WIDE.U32 R166, R160, R166, RZ ;  /* 0x000000a6a0a67225 */ /* 0x000fe200078e00ff */
[----:B------:R-:W-:-:S03]  /*66740*/  IADD3 R63, P1, PT, R63, R179, RZ ;  /* 0x000000b33f3f7210 */ /* 0x000fc60007f3e0ff */
[CCC-:B------:R-:W-:Y:S02]  /*66750*/  IMAD R150, R135.reuse, R134.reuse, R158.reuse ;  /* 0x0000008687967224 */ /* 0x1c0fe400078e029e */
[----:B------:R-:W-:Y:S01]  /*66760*/  IMAD.WIDE.U32 R158, P5, R135, R134, R158 ;  /* 0x00000086879e7225 */ /* 0x000fe200078a009e */
[----:B------:R-:W-:Y:S02]  /*66770*/  IADD3 R149, P6, PT, R167, R156, RZ ;  /* 0x0000009ca7957210 */ /* 0x000fe40007fde0ff */
[----:B------:R-:W-:Y:S01]  /*66780*/  IADD3.X R167, PT, PT, RZ, RZ, RZ, P4, !PT ;  /* 0x000000ffffa77210 */ /* 0x000fe200027fe4ff */
[C---:B------:R-:W-:Y:S01]  /*66790*/  IMAD.IADD R150, R65.reuse, 0x1, R150 ;  /* 0x0000000141967824 */ /* 0x040fe200078e0296 */
[----:B------:R-:W-:Y:S02]  /*667a0*/  IADD3 RZ, P4, PT, R65, R158, RZ ;  /* 0x0000009e41ff7210 */ /* 0x000fe40007f9e0ff */
[----:B------:R-:W-:Y:S01]  /*667b0*/  IADD3.X R65, P1, PT, R103, R200, RZ, P1, !PT ;  /* 0x000000c867417210 */ /* 0x000fe20000f3e4ff */
[----:B--2---:R-:W-:Y:S01]  /*667c0*/  IMAD R103, R163, 0x13, RZ ;  /* 0x00000013a3677824 */ /* 0x004fe200078e02ff */
[----:B------:R-:W-:Y:S01]  /*667d0*/  IADD3 R64, P2, PT, R166, R64, RZ ;  /* 0x00000040a6407210 */ /* 0x000fe20007f5e0ff */
[----:B------:R-:W-:Y:S01]  /*667e0*/  IMAD.WIDE.U32 R162, R162, 0x13, RZ ;  /* 0x00000013a2a27825 */ /* 0x000fe200078e00ff */
[----:B------:R-:W-:-:S02]  /*667f0*/  MOV R166, R157 ;  /* 0x0000009d00a67202 */ /* 0x000fc40000000f00 */
[----:B------:R-:W-:-:S03]  /*66800*/  MOV R164, R159 ;  /* 0x0000009f00a47202 */ /* 0x000fc60000000f00 */
[----:B------:R-:W-:-:S04]  /*66810*/  IMAD.WIDE.U32.X R156, R137, R165, R166, P6 ;  /* 0x000000a5899c7225 */ /* 0x000fc800030e04a6 */
[----:B------:R-:W-:-:S04]  /*66820*/  IMAD.WIDE.U32 R166, R229, R162, RZ ;  /* 0x000000a2e5a67225 */ /* 0x000fc800078e00ff */
[----:B------:R-:W-:Y:S02]  /*66830*/  IMAD.X R165, RZ, RZ, RZ, P5 ;  /* 0x000000ffffa57224 */ /* 0x000fe400028e06ff */
[----:B------:R-:W-:Y:S01]  /*66840*/  IMAD.IADD R103, R163, 0x1, R103 ;  /* 0x00000001a3677824 */ /* 0x000fe200078e0267 */
[----:B------:R-:W-:Y:S01]  /*66850*/  IADD3.X R161, P3, PT, R109, R161, RZ, P3, !PT ;  /* 0x000000a16da17210 */ /* 0x000fe20001f7e4ff */
[----:B------:R-:W-:-:S04]  /*66860*/  IMAD.WIDE.U32.X R158, R226, R134, R164, P4 ;  /* 0x00000086e29e7225 */ /* 0x000fc800020e04a4 */
[----:B------:R-:W-:-:S04]  /*66870*/  IMAD.WIDE.U32 R164, P4, R102, R103, R166 ;  /* 0x0000006766a47225 */ /* 0x000fc800078800a6 */
[----:B------:R-:W-:-:S04]  /*66880*/  IMAD.WIDE.U32 R168, R102, R162, RZ ;  /* 0x000000a266a87225 */ /* 0x000fc800078e00ff */
[----:B------:R-:W-:Y:S01]  /*66890*/  IMAD R109, R102, R103, R166 ;  /* 0x00000067666d7224 */ /* 0x000fe200078e02a6 */
[----:B------:R-:W-:Y:S01]  /*668a0*/  IADD3.X R134, P2, PT, R149, R150, RZ, P2, !PT ;  /* 0x0000009695867210 */ /* 0x000fe2000175e4ff */
[----:B------:R-:W-:Y:S01]  /*668b0*/  IMAD.MOV.U32 R166, RZ, RZ, R165 ;  /* 0x000000ffffa67224 */ /* 0x000fe200078e00a5 */
[----:B------:R-:W-:Y:S02]  /*668c0*/  IADD3.X R167, PT, PT, RZ, RZ, RZ, P4, !PT ;  /* 0x000000ffffa77210 */ /* 0x000fe400027fe4ff */
[C---:B------:R-:W-:Y:S02]  /*668d0*/  IADD3 RZ, P5, PT, R169.reuse, R164, RZ ;  /* 0x000000a4a9ff7210 */ /* 0x040fe40007fbe0ff */
[----:B------:R-:W-:Y:S01]  /*668e0*/  IADD3 R149, PT, PT, R169, R109, RZ ;  /* 0x0000006da9957210 */ /* 0x000fe20007ffe0ff */
[----:B------:R-:W0:Y:S01]  /*668f0*/  LDC.64 R164, c[0x3][0x80] ;  /* 0x00c02000ffa47b82 */ /* 0x000e220000000a00 */
[----:B------:R-:W-:Y:S01]  /*66900*/  IADD3 R109, P4, PT, R64, R168, RZ ;  /* 0x000000a8406d7210 */ /* 0x000fe20007f9e0ff */
[----:B------:R-:W-:-:S03]  /*66910*/  IMAD.WIDE.U32.X R166, R229, R103, R166, P5 ;  /* 0x00000067e5a67225 */ /* 0x000fc600028e04a6 */
[----:B------:R-:W-:-:S03]  /*66920*/  IADD3.X R134, P4, PT, R134, R149, RZ, P4, !PT ;  /* 0x0000009586867210 */ /* 0x000fc6000279e4ff */
[----:B------:R-:W1:Y:S01]  /*66930*/  LDC.64 R168, c[0x3][0x98] ;  /* 0x00c02600ffa87b82 */ /* 0x000e620000000a00 */
        /* <DEDUP_REMOVED lines=9> */
[----:B------:R-:W2:Y:S01]  /*669d0*/  LDC.64 R162, c[0x3][0x90] ;  /* 0x00c02400ffa27b82 */ /* 0x000ea20000000a00 */
[----:B------:R-:W-:Y:S01]  /*669e0*/  IADD3.X R159, PT, PT, RZ, RZ, RZ, P4, !PT ;  /* 0x000000ffff9f7210 */ /* 0x000fe200027fe4ff */
[----:B------:R-:W-:Y:S01]  /*669f0*/  IMAD.MOV.U32 R158, RZ, RZ, R157 ;  /* 0x000000ffff9e7224 */ /* 0x000fe200078e009d */
[----:B------:R-:W-:-:S03]  /*66a00*/  IADD3.X R161, P2, PT, R161, R149, RZ, P2, !PT ;  /* 0x00000095a1a17210 */ /* 0x000fc6000175e4ff */
[----:B------:R-:W-:-:S03]  /*66a10*/  IMAD.WIDE.U32.X R158, R226, R103, R158, P5 ;  /* 0x00000067e29e7225 */ /* 0x000fc600028e049e */
[----:B------:R-:W-:-:S04]  /*66a20*/  IADD3.X R150, P2, P3, R158, R80, R152, P2, P3 ;  /* 0x000000509e967210 */ /* 0x000fc80001346498 */
[----:B------:R-:W-:Y:S01]  /*66a30*/  IADD3.X R149, PT, PT, R159, R81, R153, P2, P3 ;  /* 0x000000519f957210 */ /* 0x000fe200017e6499 */
[----:B--2---:R-:W-:Y:S02]  /*66a40*/  IMAD R103, R163, 0x13, RZ ;  /* 0x00000013a3677824 */ /* 0x004fe400078e02ff */
[----:B------:R-:W-:-:S04]  /*66a50*/  IMAD.WIDE.U32 R162, R162, 0x13, RZ ;  /* 0x00000013a2a27825 */ /* 0x000fc800078e00ff */
[----:B------:R-:W-:Y:S01]  /*66a60*/  IMAD.WIDE.U32 R80, R151, R162, RZ ;  /* 0x000000a297507225 */ /* 0x000fe200078e00ff */
[----:B------:R-:W-:-:S03]  /*66a70*/  IADD3 R103, PT, PT, R163, R103, RZ ;  /* 0x00000067a3677210 */ /* 0x000fc60007ffe0ff */
[----:B------:R-:W-:Y:S01]  /*66a80*/  IMAD.WIDE.U32 R158, R228, R162, RZ ;  /* 0x000000a2e49e7225 */ /* 0x000fe200078e00ff */
[----:B------:R-:W-:-:S03]  /*66a90*/  IADD3 R152, P2, PT, R109, R80, RZ ;  /* 0x000000506d987210 */ /* 0x000fc60007f5e0ff */
[----:B-1----:R-:W-:Y:S02]  /*66aa0*/  IMAD R109, R169, 0x13, RZ ;  /* 0x00000013a96d7824 */ /* 0x002fe400078e02ff */
[----:B------:R-:W-:-:S04]  /*66ab0*/  IMAD.WIDE.U32 R168, R168, 0x13, RZ ;  /* 0x00000013a8a87825 */ /* 0x000fc800078e00ff */
[--C-:B------:R-:W-:Y:S01]  /*66ac0*/  IMAD R67, R151, R103, R158.reuse ;  /* 0x0000006797437224 */ /* 0x100fe200078e029e */
[----:B------:R-:W-:Y:S01]  /*66ad0*/  IADD3 R109, PT, PT, R169, R109, RZ ;  /* 0x0000006da96d7210 */ /* 0x000fe20007ffe0ff */
[----:B------:R-:W-:-:S04]  /*66ae0*/  IMAD.WIDE.U32 R158, P4, R151, R103, R158 ;  /* 0x00000067979e7225 */ /* 0x000fc8000788009e */
[C---:B------:R-:W-:Y:S01]  /*66af0*/  IMAD.IADD R67, R81.reuse, 0x1, R67 ;  /* 0x0000000151437824 */ /* 0x040fe200078e0243 */
[----:B------:R-:W-:Y:S01]  /*66b00*/  IADD3 RZ, P5, PT, R81, R158, RZ ;  /* 0x0000009e51ff7210 */ /* 0x000fe20007fbe0ff */
[----:B------:R-:W-:-:S04]  /*66b10*/  IMAD.WIDE.U32 R80, R109, R136, RZ ;  /* 0x000000886d507225 */ /* 0x000fc800078e00ff */
[----:B------:R-:W-:Y:S01]  /*66b20*/  IMAD.WIDE.U32 R156, R168, R136, RZ ;  /* 0x00000088a89c7225 */ /* 0x000fe200078e00ff */
[----:B------:R-:W-:-:S03]  /*66b30*/  IADD3.X R67, P2, PT, R134, R67, RZ, P2, !PT ;  /* 0x0000004386437210 */ /* 0x000fc6000175e4ff */
[--C-:B------:R-:W-:Y:S01]  /*66b40*/  IMAD R153, R108, R168, R80.reuse ;  /* 0x000000a86c997224 */ /* 0x100fe200078e0250 */
[----:B------:R-:W-:Y:S01]  /*66b50*/  IADD3 R134, P3, PT, R152, R156, RZ ;  /* 0x0000009c98867210 */ /* 0x000fe20007f7e0ff */
[----:B------:R-:W-:-:S04]  /*66b60*/  IMAD.WIDE.U32 R80, P6, R108, R168, R80 ;  /* 0x000000a86c507225 */ /* 0x000fc800078c0050 */
[C---:B------:R-:W-:Y:S01]  /*66b70*/  IMAD.IADD R152, R157.reuse, 0x1, R153 ;  /* 0x000000019d987824 */ /* 0x040fe200078e0299 */
[----:B------:R-:W-:Y:S01]  /*66b80*/  IADD3.X R153, PT, PT, RZ, RZ, RZ, P4, !PT ;  /* 0x000000ffff997210 */ /* 0x000fe200027fe4ff */
[----:B------:R-:W-:Y:S01]  /*66b90*/  IMAD.MOV.U32 R156, RZ, RZ, R81 ;  /* 0x000000ffff9c7224 */ /* 0x000fe200078e0051 */
[----:B------:R-:W-:Y:S02]  /*66ba0*/  IADD3 RZ, P4, PT, R157, R80, RZ ;  /* 0x000000509dff7210 */ /* 0x000fe40007f9e0ff */
[----:B------:R-:W-:Y:S01]  /*66bb0*/  IADD3.X R67, P3, PT, R67, R152, RZ, P3, !PT ;  /* 0x0000009843437210 */ /* 0x000fe20001f7e4ff */
[----:B------:R-:W-:Y:S01]  /*66bc0*/  IMAD.X R157, RZ, RZ, RZ, P6 ;  /* 0x000000ffff9d7224 */ /* 0x000fe200030e06ff */
[----:B------:R-:W-:Y:S01]  /*66bd0*/  MOV R152, R159 ;  /* 0x0000009f00987202 */ /* 0x000fe20000000f00 */
[----:B------:R-:W-:-:S04]  /*66be0*/  IMAD.WIDE.U32.X R156, R108, R109, R156, P4 ;  /* 0x0000006d6c9c7225 */ /* 0x000fc800020e049c */
[----:B------:R-:W-:-:S03]  /*66bf0*/  IMAD.WIDE.U32.X R152, R228, R103, R152, P5 ;  /* 0x00000067e4987225 */ /* 0x000fc600028e0498 */
[----:B------:R-:W-:-:S04]  /*66c00*/  IADD3.X R163, P2, P3, R156, R64, R152, P3, P2 ;  /* 0x000000409ca37210 */ /* 0x000fc80001b44498 */
[----:B------:R-:W-:Y:S01]  /*66c10*/  IADD3.X R166, PT, PT, R157, R166, R153, P2, P3 ;  /* 0x000000a69da67210 */ /* 0x000fe200017e6499 */
[----:B------:R-:W-:-:S04]  /*66c20*/  IMAD.WIDE.U32 R156, R229, R162, RZ ;  /* 0x000000a2e59c7225 */ /* 0x000fc800078e00ff */
[----:B------:R-:W-:-:S04]  /*66c30*/  IMAD.WIDE.U32 R152, R228, R168, RZ ;  /* 0x000000a8e4987225 */ /* 0x000fc800078e00ff */
[----:B------:R-:W-:-:S04]  /*66c40*/  IMAD.WIDE.U32 R80, R102, R162, RZ ;  /* 0x000000a266507225 */ /* 0x000fc800078e00ff */
[CCC-:B------:R-:W-:Y:S02]  /*66c50*/  IMAD R64, R102.reuse, R103.reuse, R156.reuse ;  /* 0x0000006766407224 */ /* 0x1c0fe400078e029c */
[----:B------:R-:W-:Y:S01]  /*66c60*/  IMAD.WIDE.U32 R156, P5, R102, R103, R156 ;  /* 0x00000067669c7225 */ /* 0x000fe200078a009c */
[----:B------:R-:W-:-:S03]  /*66c70*/  IADD3 R155, P2, PT, R155, R80, RZ ;  /* 0x000000509b9b7210 */ /* 0x000fc60007f5e0ff */
[C---:B------:R-:W-:Y:S02]  /*66c80*/  IMAD R169, R151.reuse, R109, R152 ;  /* 0x0000006d97a97224 */ /* 0x040fe400078e0298 */
[----:B------:R-:W-:Y:S01]  /*66c90*/  IMAD.WIDE.U32 R158, R151, R168, RZ ;  /* 0x000000a8979e7225 */ /* 0x000fe200078e00ff */
[----:B------:R-:W-:-:S03]  /*66ca0*/  IADD3 R64, PT, PT, R81, R64, RZ ;  /* 0x0000004051407210 */ /* 0x000fc60007ffe0ff */
[----:B------:R-:W-:Y:S01]  /*66cb0*/  IMAD.WIDE.U32 R152, P6, R151, R109, R152 ;  /* 0x0000006d97987225 */ /* 0x000fe200078c0098 */
[----:B------:R-:W-:Y:S02]  /*66cc0*/  IADD3 RZ, P4, PT, R81, R156, RZ ;  /* 0x0000009c51ff7210 */ /* 0x000fe40007f9e0ff */
[----:B------:R-:W-:Y:S01]  /*66cd0*/  IADD3.X R81, PT, PT, RZ, RZ, RZ, P5, !PT ;  /* 0x000000ffff517210 */ /* 0x000fe20002ffe4ff */
[----:B------:R-:W-:Y:S01]  /*66ce0*/  IMAD.IADD R169, R159, 0x1, R169 ;  /* 0x000000019fa97824 */ /* 0x000fe200078e02a9 */
[----:B------:R-:W-:Y:S01]  /*66cf0*/  IADD3 R167, P3, PT, R155, R158, RZ ;  /* 0x0000009e9ba77210 */ /* 0x000fe20007f7e0ff */
[----:B------:R-:W-:Y:S01]  /*66d00*/  IMAD.MOV.U32 R158, RZ, RZ, R153 ;  /* 0x000000ffff9e7224 */ /* 0x000fe200078e0099 */
[----:B------:R-:W-:Y:S01]  /*66d10*/  IADD3 RZ, P5, PT, R159, R152, RZ ;  /* 0x000000989fff7210 */ /* 0x000fe20007fbe0ff */
[----:B------:R-:W-:Y:S01]  /*66d20*/  IMAD.X R159, RZ, RZ, RZ, P6 ;  /* 0x000000ffff9f7224 */ /* 0x000fe200030e06ff */
[----:B------:R-:W-:Y:S02]  /*66d30*/  MOV R80, R157 ;  /* 0x0000009d00507202 */ /* 0x000fe40000000f00 */
[----:B------:R-:W-:Y:S01]  /*66d40*/  IADD3.X R161, P2, PT, R161, R64, RZ, P2, !PT ;  /* 0x00000040a1a17210 */ /* 0x000fe2000175e4ff */
[----:B------:R-:W-:Y:S01]  /*66d50*/  IMAD.WIDE.U32.X R158, R228, R109, R158, P5 ;  /* 0x0000006de49e7225 */ /* 0x000fe200028e049e */
[----:B------:R-:W-:Y:S01]  /*66d60*/  IADD3 R235, P0, PT, R235, R176, RZ ;  /* 0x000000b0ebeb7210 */ /* 0x000fe20007f1e0ff */
[----:B------:R-:W1:Y:S01]  /*66d70*/  LDC.64 R156, c[0x3][0x80] ;  /* 0x00c02000ff9c7b82 */ /* 0x000e620000000a00 */
[----:B------:R-:W-:Y:S01]  /*66d80*/  IADD3.X R169, P3, PT, R161, R169, RZ, P3, !PT ;  /* 0x000000a9a1a97210 */ /* 0x000fe20001f7e4ff */
[----:B------:R-:W-:Y:S01]  /*66d90*/  IMAD.WIDE.U32.X R80, R229, R103, R80, P4 ;  /* 0x00000067e5507225 */ /* 0x000fe200020e0450 */
[----:B------:R-:W-:-:S02]  /*66da0*/  IADD3.X R224, P1, PT, RZ, R224, RZ, P1, !PT ;  /* 0x000000e0ffe07210 */ /* 0x000fc40000f3e4ff */
[----:B------:R-:W-:Y:S02]  /*66db0*/  IADD3.X R193, P0, PT, R193, R178, RZ, P0, !PT ;  /* 0x000000b2c1c17210 */ /* 0x000fe4000071e4ff */
[----:B------:R-:W-:Y:S02]  /*66dc0*/  IADD3.X R150, P2, P3, R158, R150, R80, P3, P2 ;  /* 0x000000969e967210 */ /* 0x000fe40001b44450 */
[----:B------:R-:W-:Y:S02]  /*66dd0*/  IADD3.X R80, PT, PT, RZ, R216, RZ, P1, !PT ;  /* 0x000000d8ff507210 */ /* 0x000fe40000ffe4ff */
[----:B------:R-:W-:Y:S02]  /*66de0*/  SHF.L.W.U32.HI R64, R65, 0xd, R224 ;  /* 0x0000000d41407819 */ /* 0x000fe40000010ee0 */
[----:B------:R-:W-:Y:S02]  /*66df0*/  IADD3.X R149, PT, PT, R159, R149, R81, P2, P3 ;  /* 0x000000959f957210 */ /* 0x000fe400017e6451 */
[----:B------:R-:W-:Y:S01]  /*66e00*/  IADD3.X R203, P2, PT, RZ, R203, RZ, P0, !PT ;  /* 0x000000cbffcb7210 */ /* 0x000fe2000075e4ff */
[----:B------:R-:W2:Y:S01]  /*66e10*/  LDC.64 R158, c[0x3][0x78] ;  /* 0x00c01e00ff9e7b82 */ /* 0x000ea20000000a00 */
[----:B------:R-:W-:-:S02]  /*66e20*/  SHF.L.W.U32.HI R80, R224, 0xd, R80 ;  /* 0x0000000de0507819 */ /* 0x000fc40000010e50 */
[----:B------:R-:W-:Y:S01]  /*66e30*/  IADD3 R64, P1, PT, R64, R212, RZ ;  /* 0x000000d440407210 */ /* 0x000fe20007f3e0ff */
[----:B------:R-:W-:Y:S01]  /*66e40*/  IMAD.X R81, RZ, RZ, R202, P2 ;  /* 0x000000ffff517224 */ /* 0x000fe200010e06ca */
[----:B------:R-:W-:Y:S02]  /*66e50*/  SHF.L.W.U32.HI R200, R193, 0xd, R203 ;  /* 0x0000000dc1c87819 */ /* 0x000fe40000010ecb */
[----:B------:R-:W-:Y:S02]  /*66e60*/  IADD3.X R80, P0, PT, R80, R192, RZ, P1, !PT ;  /* 0x000000c050507210 */ /* 0x000fe40000f1e4ff */
[----:B------:R-:W-:Y:S02]  /*66e70*/  SHF.L.W.U32.HI R81, R203, 0xd, R81 ;  /* 0x0000000dcb517819 */ /* 0x000fe40000010e51 */
[----:B------:R-:W-:Y:S02]  /*66e80*/  IADD3.X R195, P0, PT, RZ, R195, RZ, P0, !PT ;  /* 0x000000c3ffc37210 */ /* 0x000fe4000071e4ff */
[----:B------:R-:W-:-:S02]  /*66e90*/  IADD3 R200, P1, PT, R200, R174, RZ ;  /* 0x000000aec8c87210 */ /* 0x000fc40007f3e0ff */
[----:B------:R-:W-:Y:S02]  /*66ea0*/  IADD3.X R161, PT, PT, RZ, R190, RZ, P0, !PT ;  /* 0x000000beffa17210 */ /* 0x000fe400007fe4ff */
[----:B------:R-:W-:Y:S02]  /*66eb0*/  IADD3.X R189, P0, PT, R81, R189, RZ, P1, !PT ;  /* 0x000000bd51bd7210 */ /* 0x000fe40000f1e4ff */
[----:B------:R-:W3:Y:S01]  /*66ec0*/  LDC R81, c[0x3][0x84] ;  /* 0x00c02100ff517b82 */ /* 0x000ee20000000800 */
[----:B------:R-:W-:Y:S02]  /*66ed0*/  LOP3.LUT R155, R187, 0x7ffff, RZ, 0xc0, !PT ;  /* 0x0007ffffbb9b7812 */ /* 0x000fe400078ec0ff */
[----:B------:R-:W-:-:S05]  /*66ee0*/  SHF.L.W.U32.HI R152, R80, 0xd, R195 ;  /* 0x0000000d50987819 */ /* 0x000fca0000010ec3 */
[----:B------:R-:W-:Y:S02]  /*66ef0*/  IMAD.WIDE.U32 R152, R152, 0x13, R154 ;  /* 0x0000001398987825 */ /* 0x000fe400078e009a */
[----:B------:R-:W4:Y:S02]  /*66f00*/  LDC.64 R154, c[0x3][0x78] ;  /* 0x00c01e00ff9a7b82 */ /* 0x000f240000000a00 */
[----:B0-----:R-:W-:Y:S01]  /*66f10*/  IMAD.WIDE.U32 R170, R108, R164, RZ ;  /* 0x000000a46caa7225 */ /* 0x001fe200078e00ff */
[----:B------:R-:W-:Y:S02]  /*66f20*/  SHF.L.W.U32.HI R202, R67, 0xd, R163 ;  /* 0x0000000d43ca7819 */ /* 0x000fe40000010ea3 */
[----:B------:R-:W-:Y:S02]  /*66f30*/  SHF.L.W.U32.HI R190, R163, 0xd, R166 ;  /* 0x0000000da3be7819 */ /* 0x000fe40000010ea6 */
[----:B------:R-:W-:Y:S01]  /*66f40*/  IADD3 R202, P1, PT, R202, R167, RZ ;  /* 0x000000a7caca7210 */ /* 0x000fe20007f3e0ff */
[----:B---3--:R-:W-:-:S02]  /*66f50*/  IMAD R81, R136, R81, R170 ;  /* 0x0000005188517224 */ /* 0x008fc400078e02aa */
[----:B-1----:R-:W-:-:S04]  /*66f60*/  IMAD.WIDE.U32 R170, P2, R136, R157, R170 ;  /* 0x0000009d88aa7225 */ /* 0x002fc800078400aa */
[----:B------:R-:W-:Y:S01]  /*66f70*/  IMAD.WIDE.U32 R156, R136, R156, RZ ;  /* 0x0000009c889c7225 */ /* 0x000fe200078e00ff */
[----:B------:R-:W-:-:S03]  /*66f80*/  MOV R172, R171 ;  /* 0x000000ab00ac7202 */ /* 0x000fc60000000f00 */
[----:B----4-:R-:W-:Y:S01]  /*66f90*/  IMAD.WIDE.U32 R166, R228, R154, RZ ;  /* 0x0000009ae4a67225 */ /* 0x010fe200078e00ff */
[----:B------:R-:W-:-:S03]  /*66fa0*/  IADD3 RZ, P3, PT, R157, R170, RZ ;  /* 0x000000aa9dff7210 */ /* 0x000fc60007f7e0ff */
[----:B------:R-:W-:Y:S02]  /*66fb0*/  IMAD.X R173, RZ, RZ, RZ, P2 ;  /* 0x000000ffffad7224 */ /* 0x000fe400010e06ff */
[----:B------:R-:W-:Y:S02]  /*66fc0*/  IMAD.WIDE.U32.X R164, R108, R165, R172, P3 ;  /* 0x000000a56ca47225 */ /* 0x000fe400018e04ac */
[----:B------:R-:W0:Y:S02]  /*66fd0*/  LDC R172, c[0x3][0x8c] ;  /* 0x00c02300ffac7b82 */ /* 0x000e240000000800 */
[----:B--2---:R-:W-:-:S04]  /*66fe0*/  IMAD.WIDE.U32 R166, P3, R151, R159, R166 ;  /* 0x0000009f97a67225 */ /* 0x004fc800078600a6 */
[----:B------:R-:W-:-:S04]  /*66ff0*/  IMAD.WIDE.U32 R158, R151, R158, RZ ;  /* 0x0000009e979e7225 */ /* 0x000fc800078e00ff */
[----:B------:R-:W-:Y:S01]  /*67000*/  IMAD.IADD R81, R157, 0x1, R81 ;  /* 0x000000019d517824 */ /* 0x000fe200078e0251 */
[----:B------:R-:W-:Y:S02]  /*67010*/  IADD3 R163, P2, PT, R156, R158, RZ ;  /* 0x0000009e9ca37210 */ /* 0x000fe40007f5e0ff */
[----:B------:R-:W1:Y:S01]  /*67020*/  LDC.64 R156, c[0x3][0x88] ;  /* 0x00c02200ff9c7b82 */ /* 0x000e620000000a00 */
[----:B------:R-:W-:Y:S01]  /*67030*/  IADD3 R174, P4, PT, R159, R166, RZ ;  /* 0x000000a69fae7210 */ /* 0x000fe20007f9e0ff */
[----:B------:R-:W-:-:S06]  /*67040*/  IMAD.MOV.U32 R170, RZ, RZ, R167 ;  /* 0x000000ffffaa7224 */ /* 0x000fcc00078e00a7 */
[----:B------:R-:W2:Y:S08]  /*67050*/  LDC.64 R158, c[0x3][0x88] ;  /* 0x00c02200ff9e7b82 */ /* 0x000eb00000000a00 */
[----:B------:R-:W3:Y:S01]  /*67060*/  LDC.64 R166, c[0x3][0x88] ;  /* 0x00c02200ffa67b82 */ /* 0x000ee20000000a00 */
[----:B------:R-:W-:-:S03]  /*67070*/  IADD3.X R171, PT, PT, RZ, RZ, RZ, P3, !PT ;  /* 0x000000ffffab7210 */ /* 0x000fc60001ffe4ff */
[----:B------:R-:W-:-:S04]  /*67080*/  IMAD.WIDE.U32.X R154, R228, R155, R170, P4 ;  /* 0x0000009be49a7225 */ /* 0x000fc800020e04aa */
[----:B-1----:R-:W-:-:S04]  /*67090*/  IMAD.WIDE.U32 R170, R137, R156, RZ ;  /* 0x0000009c89aa7225 */ /* 0x002fc800078e00ff */
[C-C-:B--2---:R-:W-:Y:S02]  /*670a0*/  IMAD R156, R160.reuse, R159, R170.reuse ;  /* 0x0000009fa09c7224 */ /* 0x144fe400078e02aa */
[----:B0-----:R-:W-:-:S04]  /*670b0*/  IMAD.WIDE.U32 R170, P4, R160, R172, R170 ;  /* 0x000000aca0aa7225 */ /* 0x001fc800078800aa */
[----:B---3--:R-:W-:Y:S01]  /*670c0*/  IMAD.WIDE.U32 R172, R160, R166, RZ ;  /* 0x000000a6a0ac7225 */ /* 0x008fe200078e00ff */
[----:B------:R-:W-:Y:S02]  /*670d0*/  IADD3.X R81, P2, PT, R174, R81, RZ, P2, !PT ;  /* 0x00000051ae517210 */ /* 0x000fe4000175e4ff */
[----:B------:R-:W-:Y:S02]  /*670e0*/  IADD3 R159, P3, PT, R163, R172, RZ ;  /* 0x000000aca39f7210 */ /* 0x000fe40007f7e0ff */
[C---:B------:R-:W-:Y:S02]  /*670f0*/  IADD3 R156, PT, PT, R173.reuse, R156, RZ ;  /* 0x0000009cad9c7210 */ /* 0x040fe40007ffe0ff */
[----:B------:R-:W-:Y:S01]  /*67100*/  IADD3 RZ, P5, PT, R173, R170, RZ ;  /* 0x000000aaadff7210 */ /* 0x000fe20007fbe0ff */
[----:B------:R-:W-:Y:S01]  /*67110*/  IMAD.X R173, RZ, RZ, RZ, P4 ;  /* 0x000000ffffad7224 */ /* 0x000fe200020e06ff */
[----:B------:R-:W-:Y:S02]  /*67120*/  MOV R172, R171 ;  /* 0x000000ab00ac7202 */ /* 0x000fe40000000f00 */
[----:B------:R-:W-:-:S03]  /*67130*/  IADD3.X R156, P3, PT, R81, R156, RZ, P3, !PT ;  /* 0x0000009c519c7210 */ /* 0x000fc60001f7e4ff */
[----:B------:R-:W-:Y:S02]  /*67140*/  IMAD.WIDE.U32.X R172, R137, R167, R172, P5 ;  /* 0x000000a789ac7225 */ /* 0x000fe400028e04ac */
[----:B------:R-:W0:Y:S01]  /*67150*/  LDC.64 R166, c[0x3][0x78] ;  /* 0x00c01e00ffa67b82 */ /* 0x000e220000000a00 */
[----:B------:R-:W-:-:S04]  /*67160*/  IADD3.X R81, P2, P3, R172, R164, R154, P3, P2 ;  /* 0x000000a4ac517210 */ /* 0x000fc80001b4449a */
[----:B------:R-:W-:Y:S01]  /*67170*/  IADD3.X R172, PT, PT, R173, R165, R155, P2, P3 ;  /* 0x000000a5adac7210 */ /* 0x000fe200017e649b */
[----:B------:R-:W-:-:S04]  /*67180*/  IMAD.WIDE.U32 R154, R226, R162, RZ ;  /* 0x000000a2e29a7225 */ /* 0x000fc800078e00ff */
[C---:B------:R-:W-:Y:S02]  /*67190*/  IMAD R164, R135.reuse, R103, R154 ;  /* 0x0000006787a47224 */ /* 0x040fe400078e029a */
[----:B------:R-:W-:-:S04]  /*671a0*/  IMAD.WIDE.U32 R162, R135, R162, RZ ;  /* 0x000000a287a27225 */ /* 0x000fc800078e00ff */
[----:B------:R-:W-:Y:S01]  /*671b0*/  IMAD.WIDE.U32 R154, P2, R135, R103, R154 ;  /* 0x00000067879a7225 */ /* 0x000fe2000784009a */
[----:B------:R-:W-:Y:S02]  /*671c0*/  IADD3 R159, P3, PT, R159, R162, RZ ;  /* 0x000000a29f9f7210 */ /* 0x000fe40007f7e0ff */
[C---:B------:R-:W-:Y:S01]  /*671d0*/  IADD3 RZ, P4, PT, R163.reuse, R154, RZ ;  /* 0x0000009aa3ff7210 */ /* 0x040fe20007f9e0ff */
[----:B------:R-:W-:Y:S02]  /*671e0*/  IMAD.IADD R154, R163, 0x1, R164 ;  /* 0x00000001a39a7824 */ /* 0x000fe400078e02a4 */
[----:B------:R-:W-:-:S04]  /*671f0*/  IMAD.WIDE.U32 R162, R229, R168, RZ ;  /* 0x000000a8e5a27225 */ /* 0x000fc800078e00ff */
[CCC-:B------:R-:W-:Y:S02]  /*67200*/  IMAD R176, R102.reuse, R109.reuse, R162.reuse ;  /* 0x0000006d66b07224 */ /* 0x1c0fe400078e02a2 */
[----:B------:R-:W-:-:S04]  /*67210*/  IMAD.WIDE.U32 R162, P5, R102, R109, R162 ;  /* 0x0000006d66a27225 */ /* 0x000fc800078a00a2 */
[----:B------:R-:W-:-:S05]  /*67220*/  IMAD.WIDE.U32 R164, R102, R168, RZ ;  /* 0x000000a866a47225 */ /* 0x000fca00078e00ff */
[C---:B------:R-:W-:Y:S02]  /*67230*/  IADD3 R176, PT, PT, R165.reuse, R176, RZ ;  /* 0x000000b0a5b07210 */ /* 0x040fe40007ffe0ff */
[----:B------:R-:W-:Y:S01]  /*67240*/  IADD3 RZ, P6, PT, R165, R162, RZ ;  /* 0x000000a2a5ff7210 */ /* 0x000fe20007fde0ff */
[----:B------:R-:W-:Y:S01]  /*67250*/  IMAD.X R165, RZ, RZ, RZ, P2 ;  /* 0x000000ffffa57224 */ /* 0x000fe200010e06ff */
[----:B------:R-:W-:Y:S02]  /*67260*/  IADD3 R159, P2, PT, R159, R164, RZ ;  /* 0x000000a49f9f7210 */ /* 0x000fe40007f5e0ff */
[----:B------:R-:W-:Y:S02]  /*67270*/  MOV R164, R155 ;  /* 0x0000009b00a47202 */ /* 0x000fe40000000f00 */
[----:B------:R-:W-:-:S03]  /*67280*/  IADD3.X R156, P3, PT, R156, R154, RZ, P3, !PT ;  /* 0x0000009a9c9c7210 */ /* 0x000fc60001f7e4ff */
[----:B------:R-:W-:Y:S01]  /*67290*/  IMAD.WIDE.U32.X R154, R226, R103, R164, P4 ;  /* 0x00000067e29a7225 */ /* 0x000fe200020e04a4 */
[----:B------:R-:W-:Y:S02]  /*672a0*/  MOV R164, R163 ;  /* 0x000000a300a47202 */ /* 0x000fe40000000f00 */
[----:B------:R-:W-:Y:S01]  /*672b0*/  IADD3.X R176, P2, PT, R156, R176, RZ, P2, !PT ;  /* 0x000000b09cb07210 */ /* 0x000fe2000175e4ff */
[----:B------:R-:W-:Y:S01]  /*672c0*/  IMAD.X R165, RZ, RZ, RZ, P5 ;  /* 0x000000ffffa57224 */ /* 0x000fe200028e06ff */
[----:B------:R-:W1:Y:S01]  /*672d0*/  LDC.64 R162, c[0x3][0x80] ;  /* 0x00c02000ffa27b82 */ /* 0x000e620000000a00 */
[----:B------:R-:W-:-:S03]  /*672e0*/  IMAD.WIDE.U32.X R164, R229, R109, R164, P6 ;  /* 0x0000006de5a47225 */ /* 0x000fc600030e04a4 */
[----:B------:R-:W-:-:S04]  /*672f0*/  IADD3.X R103, P2, P3, R164, R81, R154, P2, P3 ;  /* 0x00000051a4677210 */ /* 0x000fc8000134649a */
[----:B------:R-:W2:Y:S01]  /*67300*/  LDC R156, c[0x3][0x84] ;  /* 0x00c02100ff9c7b82 */ /* 0x000ea20000000800 */
[----:B------:R-:W-:-:S07]  /*67310*/  IADD3.X R81, PT, PT, R165, R172, R155, P2, P3 ;  /* 0x000000aca5517210 */ /* 0x000fce00017e649b */
[----:B------:R-:W3:Y:S08]  /*67320*/  LDC.64 R164, c[0x3][0x80] ;  /* 0x00c02000ffa47b82 */ /* 0x000ef00000000a00 */
[----:B------:R-:W4:Y:S01]  /*67330*/  LDC.64 R154, c[0x3][0x78] ;  /* 0x00c01e00ff9a7b82 */ /* 0x000f220000000a00 */
[----:B-1----:R-:W-:-:S04]  /*67340*/  IMAD.WIDE.U32 R170, R228, R162, RZ ;  /* 0x000000a2e4aa7225 */ /* 0x002fc800078e00ff */
[C-C-:B--2---:R-:W-:Y:S02]  /*67350*/  IMAD R156, R151.reuse, R156, R170.reuse ;  /* 0x0000009c979c7224 */ /* 0x144fe400078e02aa */
[----:B---3--:R-:W-:-:S04]  /*67360*/  IMAD.WIDE.U32 R170, P2, R151, R165, R170 ;  /* 0x000000a597aa7225 */ /* 0x008fc800078400aa */
[----:B------:R-:W-:Y:S01]  /*67370*/  IMAD.WIDE.U32 R164, R151, R164, RZ ;  /* 0x000000a497a47225 */ /* 0x000fe200078e00ff */
[----:B------:R-:W-:-:S03]  /*67380*/  MOV R172, R171 ;  /* 0x000000ab00ac7202 */ /* 0x000fc60000000f00 */
[----:B----4-:R-:W-:Y:S01]  /*67390*/  IMAD.WIDE.U32 R174, R229, R154, RZ ;  /* 0x0000009ae5ae7225 */ /* 0x010fe200078e00ff */
[----:B------:R-:W-:Y:S01]  /*673a0*/  IADD3 RZ, P3, PT, R165, R170, RZ ;  /* 0x000000aaa5ff7210 */ /* 0x000fe20007f7e0ff */
[----:B------:R-:W1:Y:S02]  /*673b0*/  LDC R154, c[0x3][0x8c] ;  /* 0x00c02300ff9a7b82 */ /* 0x000e640000000800 */
[----:B------:R-:W-:Y:S02]  /*673c0*/  IMAD.X R173, RZ, RZ, RZ, P2 ;  /* 0x000000ffffad7224 */ /* 0x000fe400010e06ff */
[----:B------:R-:W-:-:S04]  /*673d0*/  IMAD.WIDE.U32.X R172, R228, R163, R172, P3 ;  /* 0x000000a3e4ac7225 */ /* 0x000fc800018e04ac */
[----:B------:R-:W2:Y:S01]  /*673e0*/  LDC.64 R162, c[0x3][0x88] ;  /* 0x00c02200ffa27b82 */ /* 0x000ea20000000a00 */
[----:B0-----:R-:W-:-:S04]  /*673f0*/  IMAD.WIDE.U32 R174, P3, R102, R167, R174 ;  /* 0x000000a766ae7225 */ /* 0x001fc800078600ae */
[----:B------:R-:W-:Y:S01]  /*67400*/  IMAD.WIDE.U32 R166, R102, R166, RZ ;  /* 0x000000a666a67225 */ /* 0x000fe200078e00ff */
[----:B------:R-:W-:-:S03]  /*67410*/  IADD3.X R190, P1, PT, R190, R169, RZ, P1, !PT ;  /* 0x000000a9bebe7210 */ /* 0x000fc60000f3e4ff */
[----:B------:R-:W-:Y:S01]  /*67420*/  IMAD.IADD R156, R165, 0x1, R156 ;  /* 0x00000001a59c7824 */ /* 0x000fe200078e029c */
[----:B------:R-:W-:Y:S02]  /*67430*/  IADD3 R169, P2, PT, R164, R166, RZ ;  /* 0x000000a6a4a97210 */ /* 0x000fe40007f5e0ff */
[----:B------:R-:W0:Y:S01]  /*67440*/  LDC.64 R164, c[0x3][0x88] ;  /* 0x00c02200ffa47b82 */ /* 0x000e220000000a00 */
[----:B------:R-:W-:-:S04]  /*67450*/  IADD3 R174, P4, PT, R167, R174, RZ ;  /* 0x000000aea7ae7210 */ /* 0x000fc80007f9e0ff */
[----:B------:R-:W-:Y:S01]  /*67460*/  IADD3.X R174, P2, PT, R174, R156, RZ, P2, !PT ;  /* 0x0000009caeae7210 */ /* 0x000fe2000175e4ff */
[----:B--2---:R-:W-:-:S04]  /*67470*/  IMAD.WIDE.U32 R166, R108, R162, RZ ;  /* 0x000000a26ca67225 */ /* 0x004fc800078e00ff */
[C-C-:B-1----:R-:W-:Y:S02]  /*67480*/  IMAD R154, R136.reuse, R154, R166.reuse ;  /* 0x0000009a889a7224 */ /* 0x142fe400078e02a6 */
[----:B------:R-:W-:Y:S01]  /*67490*/  IMAD.WIDE.U32 R156, P5, R136, R157, R166 ;  /* 0x0000009d889c7225 */ /* 0x000fe200078a00a6 */
[----:B------:R-:W-:-:S03]  /*674a0*/  IADD3.X R167, PT, PT, RZ, RZ, RZ, P3, !PT ;  /* 0x000000ffffa77210 */ /* 0x000fc60001ffe4ff */
[----:B------:R-:W-:Y:S02]  /*674b0*/  IMAD.MOV.U32 R166, RZ, RZ, R175 ;  /* 0x000000ffffa67224 */ /* 0x000fe400078e00af */
[----:B0-----:R-:W-:Y:S02]  /*674c0*/  IMAD.WIDE.U32 R170, R136, R164, RZ ;  /* 0x000000a488aa7225 */ /* 0x001fe400078e00ff */
[----:B------:R-:W0:Y:S02]  /*674d0*/  LDC R164, c[0x3][0x94] ;  /* 0x00c02500ffa47b82 */ /* 0x000e240000000800 */
[----:B------:R-:W-:Y:S01]  /*674e0*/  IMAD.WIDE.U32.X R166, R229, R155, R166, P4 ;  /* 0x0000009be5a67225 */ /* 0x000fe200020e04a6 */
[C---:B------:R-:W-:Y:S02]  /*674f0*/  IADD3 R162, PT, PT, R171.reuse, R154, RZ ;  /* 0x0000009aaba27210 */ /* 0x040fe40007ffe0ff */
[----:B------:R-:W-:Y:S01]  /*67500*/  IADD3 RZ, P6, PT, R171, R156, RZ ;  /* 0x0000009cabff7210 */ /* 0x000fe20007fde0ff */
[----:B------:R-:W-:Y:S01]  /*67510*/  IMAD.X R155, RZ, RZ, RZ, P5 ;  /* 0x000000ffff9b7224 */ /* 0x000fe200028e06ff */
[----:B------:R-:W-:-:S02]  /*67520*/  MOV R154, R157 ;  /* 0x0000009d009a7202 */ /* 0x000fc40000000f00 */
[----:B------:R-:W-:Y:S01]  /*67530*/  IADD3 R169, P3, PT, R169, R170, RZ ;  /* 0x000000aaa9a97210 */ /* 0x000fe20007f7e0ff */
[----:B------:R-:W1:Y:S02]  /*67540*/  LDC.64 R156, c[0x3][0x90] ;  /* 0x00c02400ff9c7b82 */ /* 0x000e640000000a00 */
[----:B------:R-:W-:Y:S01]  /*67550*/  IMAD.WIDE.U32.X R154, R108, R165, R154, P6 ;  /* 0x000000a56c9a7225 */ /* 0x000fe200030e049a */
[----:B------:R-:W-:-:S04]  /*67560*/  IADD3.X R162, P3, PT, R174, R162, RZ, P3, !PT ;  /* 0x000000a2aea27210 */ /* 0x000fc80001f7e4ff */
[----:B------:R-:W-:-:S04]  /*67570*/  IADD3.X R188, P2, P3, R154, R172, R166, P3, P2 ;  /* 0x000000ac9abc7210 */ /* 0x000fc80001b444a6 */
[----:B------:R-:W-:Y:S02]  /*67580*/  IADD3.X R192, PT, PT, R155, R173, R167, P2, P3 ;  /* 0x000000ad9bc07210 */ /* 0x000fe400017e64a7 */
[----:B------:R-:W2:Y:S08]  /*67590*/  LDC.64 R154, c[0x3][0x90] ;  /* 0x00c02400ff9a7b82 */ /* 0x000eb00000000a00 */
[----:B------:R-:W3:Y:S01]  /*675a0*/  LDC.64 R166, c[0x3][0x90] ;  /* 0x00c02400ffa67b82 */ /* 0x000ee20000000a00 */
[----:B------:R-:W-:Y:S01]  /*675b0*/  IADD3.X R207, P0, PT, RZ, R207, RZ, P0, !PT ;  /* 0x000000cfffcf7210 */ /* 0x000fe2000071e4ff */
[----:B--2---:R-:W-:-:S04]  /*675c0*/  IMAD.WIDE.U32 R170, R137, R154, RZ ;  /* 0x0000009a89aa7225 */ /* 0x004fc800078e00ff */
[C-C-:B-1----:R-:W-:Y:S01]  /*675d0*/  IMAD R154, R160.reuse, R157, R170.reuse ;  /* 0x0000009da09a7224 */ /* 0x142fe200078e02aa */
[----:B------:R-:W-:Y:S01]  /*675e0*/  IADD3.X R157, PT, PT, RZ, R206, RZ, P0, !PT ;  /* 0x000000ceff9d7210 */ /* 0x000fe200007fe4ff */
[----:B0-----:R-:W-:-:S03]  /*675f0*/  IMAD.WIDE.U32 R170, P3, R160, R164, R170 ;  /* 0x000000a4a0aa7225 */ /* 0x001fc600078600aa */
[----:B------:R-:W-:Y:S01]  /*67600*/  SHF.L.W.U32.HI R157, R207, 0xd, R157 ;  /* 0x0000000dcf9d7819 */ /* 0x000fe20000010e9d */
[----:B---3--:R-:W-:Y:S01]  /*67610*/  IMAD.WIDE.U32 R164, R160, R166, RZ ;  /* 0x000000a6a0a47225 */ /* 0x008fe200078e00ff */
[----:B------:R-:W-:-:S04]  /*67620*/  SHF.L.W.U32.HI R207, R189, 0xd, R207 ;  /* 0x0000000dbdcf7819 */ /* 0x000fc80000010ecf */
[----:B------:R-:W-:Y:S02]  /*67630*/  IADD3 R198, P0, PT, R207, R198, RZ ;  /* 0x000000c6cfc67210 */ /* 0x000fe40007f1e0ff */
[----:B------:R-:W-:Y:S02]  /*67640*/  IADD3 R180, P2, PT, R169, R164, RZ ;  /* 0x000000a4a9b47210 */ /* 0x000fe40007f5e0ff */
[----:B------:R-:W-:Y:S02]  /*67650*/  IADD3.X R164, P1, PT, RZ, R150, RZ, P1, !PT ;  /* 0x00000096ffa47210 */ /* 0x000fe40000f3e4ff */
[----:B------:R-:W-:-:S03]  /*67660*/  IADD3.X R150, P0, PT, R157, R197, RZ, P0, !PT ;  /* 0x000000c59d967210 */ /* 0x000fc6000071e4ff */
[----:B------:R-:W-:Y:S01]  /*67670*/  IMAD.X R149, RZ, RZ, R149, P1 ;  /* 0x000000ffff957224 */ /* 0x000fe200008e0695 */
[----:B------:R-:W-:Y:S02]  /*67680*/  IADD3.X R196, P0, PT, RZ, R196, RZ, P0, !PT ;  /* 0x000000c4ffc47210 */ /* 0x000fe4000071e4ff */
[----:B------:R-:W-:Y:S02]  /*67690*/  SHF.L.W.U32.HI R161, R195, 0xd, R161 ;  /* 0x0000000dc3a17819 */ /* 0x000fe40000010ea1 */
[----:B------:R-:W-:Y:S01]  /*676a0*/  SHF.L.W.U32.HI R197, R190, 0xd, R164 ;  /* 0x0000000dbec57819 */ /* 0x000fe20000010ea4 */
[C---:B------:R-:W-:Y:S01]  /*676b0*/  IMAD.IADD R154, R165.reuse, 0x1, R154 ;  /* 0x00000001a59a7824 */ /* 0x040fe200078e029a */
[----:B------:R-:W-:Y:S02]  /*676c0*/  SHF.L.W.U32.HI R157, R164, 0xd, R149 ;  /* 0x0000000da49d7819 */ /* 0x000fe40000010e95 */
[----:B------:R-:W-:Y:S02]  /*676d0*/  IADD3.X R195, PT, PT, RZ, R186, RZ, P0, !PT ;  /* 0x000000baffc37210 */ /* 0x000fe400007fe4ff */
[----:B------:R-:W-:Y:S01]  /*676e0*/  IADD3 RZ, P4, PT, R165, R170, RZ ;  /* 0x000000aaa5ff7210 */ /* 0x000fe20007f9e0ff */
[----:B------:R-:W-:Y:S01]  /*676f0*/  IMAD.WIDE.U32 R164, R226, R168, RZ ;  /* 0x000000a8e2a47225 */ /* 0x000fe200078e00ff */
[----:B------:R-:W-:-:S02]  /*67700*/  LOP3.LUT R149, R147, 0x7ffff, RZ, 0xc0, !PT ;  /* 0x0007ffff93957812 */ /* 0x000fc400078ec0ff */
[----:B------:R-:W-:Y:S02]  /*67710*/  SHF.L.W.U32.HI R186, R150, 0xd, R196 ;  /* 0x0000000d96ba7819 */ /* 0x000fe40000010ec4 */
[----:B------:R-:W-:Y:S01]  /*67720*/  IADD3 R197, P1, PT, R197, R159, RZ ;  /* 0x0000009fc5c57210 */ /* 0x000fe20007f3e0ff */
[----:B------:R-:W-:-:S03]  /*67730*/  IMAD.WIDE.U32 R168, R135, R168, RZ ;  /* 0x000000a887a87225 */ /* 0x000fc600078e00ff */
[----:B------:R-:W-:Y:S01]  /*67740*/  IADD3.X R147, P0, PT, R157, R176, RZ, P1, !PT ;  /* 0x000000b09d937210 */ /* 0x000fe20000f1e4ff */
[----:B------:R-:W-:Y:S01]  /*67750*/  IMAD.WIDE.U32 R186, R186, 0x13, R148 ;  /* 0x00000013baba7825 */ /* 0x000fe200078e0094 */
[----:B------:R-:W-:Y:S02]  /*67760*/  MOV R148, R171 ;  /* 0x000000ab00947202 */ /* 0x000fe40000000f00 */
[----:B------:R-:W0:Y:S01]  /*67770*/  LDC.64 R170, c[0x3][0x78] ;  /* 0x00c01e00ffaa7b82 */ /* 0x000e220000000a00 */
[----:B------:R-:W-:-:S04]  /*67780*/  IMAD.WIDE.U32 R172, P1, R135, R109, R164 ;  /* 0x0000006d87ac7225 */ /* 0x000fc800078200a4 */
[----:B------:R-:W-:Y:S01]  /*67790*/  IMAD.X R175, RZ, RZ, RZ, P1 ;  /* 0x000000ffffaf7224 */ /* 0x000fe200008e06ff */
[----:B------:R-:W-:Y:S01]  /*677a0*/  IADD3 RZ, P1, PT, R169, R172, RZ ;  /* 0x000000aca9ff7210 */ /* 0x000fe20007f3e0ff */
[----:B------:R-:W-:Y:S02]  /*677b0*/  IMAD.MOV.U32 R174, RZ, RZ, R173 ;  /* 0x000000ffffae7224 */ /* 0x000fe400078e00ad */
[----:B------:R-:W1:Y:S01]  /*677c0*/  LDC.64 R172, c[0x3][0x78] ;  /* 0x00c01e00ffac7b82 */ /* 0x000e620000000a00 */
[-C--:B------:R-:W-:Y:S02]  /*677d0*/  IMAD R157, R135, R109.reuse, R164 ;  /* 0x0000006d879d7224 */ /* 0x080fe400078e02a4 */
[----:B------:R-:W-:Y:S01]  /*677e0*/  IMAD.WIDE.U32.X R164, R226, R109, R174, P1 ;  /* 0x0000006de2a47225 */ /* 0x000fe200008e04ae */
[----:B------:R-:W-:Y:S02]  /*677f0*/  IADD3.X R149, PT, PT, RZ, RZ, RZ, P3, !PT ;  /* 0x000000ffff957210 */ /* 0x000fe40001ffe4ff */
[----:B------:R-:W-:Y:S01]  /*67800*/  IADD3.X R154, P1, PT, R162, R154, RZ, P2, !PT ;  /* 0x0000009aa29a7210 */ /* 0x000fe2000173e4ff */
[----:B0-----:R-:W-:-:S04]  /*67810*/  IMAD.WIDE.U32 R174, R226, R170, RZ ;  /* 0x000000aae2ae7225 */ /* 0x001fc800078e00ff */
[----:B------:R-:W-:Y:S02]  /*67820*/  IMAD.WIDE.U32.X R148, R137, R167, R148, P4 ;  /* 0x000000a789947225 */ /* 0x000fe400020e0494 */
[----:B------:R-:W0:Y:S02]  /*67830*/  LDC.64 R166, c[0x3][0x80] ;  /* 0x00c02000ffa67b82 */ /* 0x000e240000000a00 */
[----:B-1----:R-:W-:-:S04]  /*67840*/  IMAD.WIDE.U32 R174, P2, R135, R173, R174 ;  /* 0x000000ad87ae7225 */ /* 0x002fc800078400ae */
[----:B------:R-:W-:Y:S01]  /*67850*/  IMAD.WIDE.U32 R172, R135, R172, RZ ;  /* 0x000000ac87ac7225 */ /* 0x000fe200078e00ff */
[----:B------:R-:W-:Y:S02]  /*67860*/  IADD3.X R177, PT, PT, RZ, RZ, RZ, P2, !PT ;  /* 0x000000ffffb17210 */ /* 0x000fe400017fe4ff */
[----:B------:R-:W-:Y:S01]  /*67870*/  IADD3 R180, P3, PT, R180, R168, RZ ;  /* 0x000000a8b4b47210 */ /* 0x000fe20007f7e0ff */
[----:B------:R-:W-:Y:S01]  /*67880*/  IMAD.IADD R157, R169, 0x1, R157 ;  /* 0x00000001a99d7824 */ /* 0x000fe200078e029d */
[----:B------:R-:W-:Y:S01]  /*67890*/  IADD3 R109, P2, PT, R173, R174, RZ ;  /* 0x000000aead6d7210 */ /* 0x000fe20007f5e0ff */
[----:B------:R-:W-:Y:S01]  /*678a0*/  IMAD.MOV.U32 R176, RZ, RZ, R175 ;  /* 0x000000ffffb07224 */ /* 0x000fe200078e00af */
[----:B------:R-:W1:Y:S03]  /*678b0*/  LDC.64 R168, c[0x3][0x80] ;  /* 0x00c02000ffa87b82 */ /* 0x000e660000000a00 */
[----:B------:R-:W-:Y:S01]  /*678c0*/  IMAD.WIDE.U32.X R170, R226, R171, R176, P2 ;  /* 0x000000abe2aa7225 */ /* 0x000fe200010e04b0 */
[----:B------:R-:W-:-:S04]  /*678d0*/  IADD3.X R135, P2, PT, R154, R157, RZ, P3, !PT ;  /* 0x0000009d9a877210 */ /* 0x000fc80001f5e4ff */
[----:B------:R-:W2:Y:S01]  /*678e0*/  LDC R154, c[0x3][0x84] ;  /* 0x00c02100ff9a7b82 */ /* 0x000ea20000000800 */
[----:B0-----:R-:W-:-:S04]  /*678f0*/  IMAD.WIDE.U32 R174, R229, R166, RZ ;  /* 0x000000a6e5ae7225 */ /* 0x001fc800078e00ff */
[----:B-1----:R-:W-:-:S04]  /*67900*/  IMAD.WIDE.U32 R176, P3, R102, R169, R174 ;  /* 0x000000a966b07225 */ /* 0x002fc800078600ae */
[----:B------:R-:W-:-:S04]  /*67910*/  IMAD.WIDE.U32 R168, R102, R168, RZ ;  /* 0x000000a866a87225 */ /* 0x000fc800078e00ff */
[----:B--2---:R-:W-:Y:S02]  /*67920*/  IMAD R102, R102, R154, R174 ;  /* 0x0000009a66667224 */ /* 0x004fe400078e02ae */
[----:B------:R-:W0:Y:S08]  /*67930*/  LDC R154, c[0x3][0x8c] ;  /* 0x00c02300ff9a7b82 */ /* 0x000e300000000800 */
[----:B------:R-:W1:Y:S01]  /*67940*/  LDC.64 R174, c[0x3][0x88] ;  /* 0x00c02200ffae7b82 */ /* 0x000e620000000a00 */
[----:B------:R-:W-:Y:S01]  /*67950*/  IMAD.WIDE.U32 R158, R228, R158, RZ ;  /* 0x0000009ee49e7225 */ /* 0x000fe200078e00ff */
[----:B------:R-:W-:-:S02]  /*67960*/  IADD3.X R179, PT, PT, RZ, RZ, RZ, P3, !PT ;  /* 0x000000ffffb37210 */ /* 0x000fc40001ffe4ff */
[C---:B------:R-:W-:Y:S01]  /*67970*/  IADD3 RZ, P3, PT, R169.reuse, R176, RZ ;  /* 0x000000b0a9ff7210 */ /* 0x040fe20007f7e0ff */
[----:B------:R-:W-:Y:S01]  /*67980*/  IMAD.MOV.U32 R178, RZ, RZ, R177 ;  /* 0x000000ffffb27224 */ /* 0x000fe200078e00b1 */
[----:B------:R-:W-:-:S03]  /*67990*/  IADD3 R102, PT, PT, R169, R102, RZ ;  /* 0x00000066a9667210 */ /* 0x000fc60007ffe0ff */
[----:B------:R-:W-:Y:S01]  /*679a0*/  IMAD.WIDE.U32.X R178, R229, R167, R178, P3 ;  /* 0x000000a7e5b27225 */ /* 0x000fe200018e04b2 */
[----:B------:R-:W-:Y:S02]  /*679b0*/  IADD3 R172, P3, PT, R168, R172, RZ ;  /* 0x000000aca8ac7210 */ /* 0x000fe40007f7e0ff */
[----:B------:R-:W2:Y:S01]  /*679c0*/  LDC R168, c[0x3][0x94] ;  /* 0x00c02500ffa87b82 */ /* 0x000ea20000000800 */
[C-C-:B0-----:R-:W-:Y:S02]  /*679d0*/  IMAD R154, R151.reuse, R154, R158.reuse ;  /* 0x0000009a979a7224 */ /* 0x141fe400078e029e */
[----:B------:R-:W-:-:S04]  /*679e0*/  IMAD.WIDE.U32 R158, P5, R151, R163, R158 ;  /* 0x000000a3979e7225 */ /* 0x000fc800078a009e */
[----:B-1----:R-:W-:Y:S01]  /*679f0*/  IMAD.WIDE.U32 R162, R151, R174, RZ ;  /* 0x000000ae97a27225 */ /* 0x002fe200078e00ff */
[----:B------:R-:W-:-:S03]  /*67a00*/  IADD3.X R109, P3, PT, R109, R102, RZ, P3, !PT ;  /* 0x000000666d6d7210 */ /* 0x000fc60001f7e4ff */
[C---:B------:R-:W-:Y:S01]  /*67a10*/  IMAD.IADD R154, R163.reuse, 0x1, R154 ;  /* 0x00000001a39a7824 */ /* 0x040fe200078e029a */
[----:B------:R-:W-:Y:S02]  /*67a20*/  IADD3 RZ, P6, PT, R163, R158, RZ ;  /* 0x0000009ea3ff7210 */ /* 0x000fe40007fde0ff */
[----:B------:R-:W-:Y:S01]  /*67a30*/  IADD3 R151, P4, PT, R172, R162, RZ ;  /* 0x000000a2ac977210 */ /* 0x000fe20007f9e0ff */
[----:B------:R-:W-:Y:S01]  /*67a40*/  IMAD.MOV.U32 R162, RZ, RZ, R159 ;  /* 0x000000ffffa27224 */ /* 0x000fe200078e009f */
[----:B------:R-:W-:Y:S01]  /*67a50*/  IADD3.X R163, PT, PT, RZ, RZ, RZ, P5, !PT ;  /* 0x000000ffffa37210 */ /* 0x000fe20002ffe4ff */
[----:B------:R-:W0:Y:S01]  /*67a60*/  LDC.64 R158, c[0x3][0x98] ;  /* 0x00c02600ff9e7b82 */ /* 0x000e220000000a00 */
[----:B------:R-:W-:Y:S02]  /*67a70*/  IADD3.X R174, P1, P2, R164, R188, R148, P2, P1 ;  /* 0x000000bca4ae7210 */ /* 0x000fe40001222494 */
[----:B------:R-:W-:Y:S01]  /*67a80*/  IADD3.X R109, P4, PT, R109, R154, RZ, P4, !PT ;  /* 0x0000009a6d6d7210 */ /* 0x000fe2000279e4ff */
[----:B------:R-:W-:Y:S01]  /*67a90*/  IMAD.WIDE.U32.X R162, R228, R175, R162, P6 ;  /* 0x000000afe4a27225 */ /* 0x000fe200030e04a2 */
[----:B------:R-:W-:-:S03]  /*67aa0*/  IADD3.X R175, PT, PT, R165, R192, R149, P1, P2 ;  /* 0x000000c0a5af7210 */ /* 0x000fc60000fe4495 */
[----:B------:R-:W1:Y:S01]  /*67ab0*/  LDC.64 R148, c[0x3][0x90] ;  /* 0x00c02400ff947b82 */ /* 0x000e620000000a00 */
[----:B------:R-:W-:-:S04]  /*67ac0*/  IADD3.X R102, P3, P4, R162, R178, R170, P4, P3 ;  /* 0x000000b2a2667210 */ /* 0x000fc800024664aa */
[----:B------:R-:W-:-:S03]  /*67ad0*/  IADD3.X R176, PT, PT, R163, R179, R171, P3, P4 ;  /* 0x000000b3a3b07210 */ /* 0x000fc60001fe84ab */
[----:B------:R-:W3:Y:S08]  /*67ae0*/  LDC R170, c[0x3][0x9c] ;  /* 0x00c02700ffaa7b82 */ /* 0x000ef00000000800 */
[----:B------:R-:W4:Y:S01]  /*67af0*/  LDC.64 R162, c[0x3][0x98] ;  /* 0x00c02600ffa27b82 */ /* 0x000f220000000a00 */
[----:B------:R-:W-:-:S04]  /*67b00*/  IMAD.WIDE.U32 R156, R108, R156, RZ ;  /* 0x0000009c6c9c7225 */ /* 0x000fc800078e00ff */
[C-C-:B--2---:R-:W-:Y:S02]  /*67b10*/  IMAD R168, R136.reuse, R168, R156.reuse ;  /* 0x000000a888a87224 */ /* 0x144fe400078e029c */
[----:B------:R-:W-:-:S04]  /*67b20*/  IMAD.WIDE.U32 R154, P2, R136, R155, R156 ;  /* 0x0000009b889a7225 */ /* 0x000fc8000784009c */
[----:B-1----:R-:W-:-:S04]  /*67b30*/  IMAD.WIDE.U32 R156, R136, R148, RZ ;  /* 0x00000094889c7225 */ /* 0x002fc800078e00ff */
[----:B0-----:R-:W-:Y:S01]  /*67b40*/  IMAD.WIDE.U32 R164, R137, R158, RZ ;  /* 0x0000009e89a47225 */ /* 0x001fe200078e00ff */
[----:B------:R-:W-:Y:S02]  /*67b50*/  IADD3 RZ, P3, PT, R157, R154, RZ ;  /* 0x0000009a9dff7210 */ /* 0x000fe40007f7e0ff */
[----:B------:R-:W-:Y:S01]  /*67b60*/  IADD3.X R167, PT, PT, RZ, RZ, RZ, P2, !PT ;  /* 0x000000ffffa77210 */ /* 0x000fe200017fe4ff */
[--C-:B---3--:R-:W-:Y:S01]  /*67b70*/  IMAD R170, R160, R170, R164.reuse ;  /* 0x000000aaa0aa7224 */ /* 0x108fe200078e02a4 */
[----:B------:R-:W-:Y:S01]  /*67b80*/  LOP3.LUT R188, R80, 0x7ffff, RZ, 0xc0, !PT ;  /* 0x0007ffff50bc7812 */ /* 0x000fe200078ec0ff */
[----:B------:R-:W-:Y:S02]  /*67b90*/  IMAD.MOV.U32 R166, RZ, RZ, R155 ;  /* 0x000000ffffa67224 */ /* 0x000fe400078e009b */
[----:B----4-:R-:W-:Y:S01]  /*67ba0*/  IMAD.WIDE.U32 R164, P1, R160, R163, R164 ;  /* 0x000000a3a0a47225 */ /* 0x010fe200078200a4 */
[----:B------:R-:W-:-:S03]  /*67bb0*/  LOP3.LUT R177, R65, 0x7ffff, RZ, 0xc0, !PT ;  /* 0x0007ffff41b17812 */ /* 0x000fc600078ec0ff */
[----:B------:R-:W-:Y:S01]  /*67bc0*/  IMAD.WIDE.U32 R162, R160, R162, RZ ;  /* 0x000000a2a0a27225 */ /* 0x000fe200078e00ff */
[----:B------:R-:W-:-:S03]  /*67bd0*/  IADD3 R160, PT, PT, R157, R168, RZ ;  /* 0x000000a89da07210 */ /* 0x000fc60007ffe0ff */
[----:B------:R-:W-:Y:S01]  /*67be0*/  IMAD.WIDE.U32.X R148, R108, R149, R166, P3 ;  /* 0x000000956c947225 */ /* 0x000fe200018e04a6 */
[----:B------:R-:W-:Y:S02]  /*67bf0*/  IADD3 R151, P3, PT, R151, R156, RZ ;  /* 0x0000009c97977210 */ /* 0x000fe40007f7e0ff */
[----:B------:R-:W-:Y:S01]  /*67c00*/  IADD3 RZ, P2, PT, R163, R164, RZ ;  /* 0x000000a4a3ff7210 */ /* 0x000fe20007f5e0ff */
[----:B------:R-:W-:Y:S01]  /*67c10*/  IMAD R80, R188, 0x13, RZ ;  /* 0x00000013bc507824 */ /* 0x000fe200078e02ff */
[----:B------:R-:W-:Y:S01]  /*67c20*/  MOV R166, R165 ;  /* 0x000000a500a67202 */ /* 0x000fe20000000f00 */
[----:B------:R-:W-:-:S04]  /*67c30*/  IMAD.WIDE.U32 R156, R64, 0x13, RZ ;  /* 0x00000013409c7825 */ /* 0x000fc800078e00ff */
[----:B------:R-:W-:Y:S01]  /*67c40*/  IMAD.WIDE.U32 R154, R63, 0x13, RZ ;  /* 0x000000133f9a7825 */ /* 0x000fe200078e00ff */
[----:B------:R-:W-:-:S03]  /*67c50*/  IADD3 R80, PT, PT, R157, R80, RZ ;  /* 0x000000509d507210 */ /* 0x000fc60007ffe0ff */
[----:B------:R-:W-:Y:S02]  /*67c60*/  IMAD.X R167, RZ, RZ, RZ, P1 ;  /* 0x000000ffffa77224 */ /* 0x000fe400008e06ff */
[----:B------:R-:W-:Y:S02]  /*67c70*/  IMAD R108, R177, 0x13, RZ ;  /* 0x00000013b16c7824 */ /* 0x000fe400078e02ff */
[----:B------:R-:W-:-:S04]  /*67c80*/  IMAD.WIDE.U32.X R166, R137, R159, R166, P2 ;  /* 0x0000009f89a67225 */ /* 0x000fc800010e04a6 */
[----:B------:R-:W-:-:S04]  /*67c90*/  IMAD.WIDE.U32 R136, R121, R154, RZ ;  /* 0x0000009a79887225 */ /* 0x000fc800078e00ff */
[----:B------:R-:W-:Y:S02]  /*67ca0*/  IMAD.IADD R108, R155, 0x1, R108 ;  /* 0x000000019b6c7824 */ /* 0x000fe400078e026c */
[----:B------:R-:W-:-:S04]  /*67cb0*/  IMAD.WIDE.U32 R158, R80, R118, RZ ;  /* 0x00000076509e7225 */ /* 0x000fc800078e00ff */
[C---:B------:R-:W-:Y:S02]  /*67cc0*/  IMAD R157, R120.reuse, R108, R136 ;  /* 0x0000006c789d7224 */ /* 0x040fe400078e0288 */
[----:B------:R-:W-:-:S04]  /*67cd0*/  IMAD.WIDE.U32 R164, R120, R154, RZ ;  /* 0x0000009a78a47225 */ /* 0x000fc800078e00ff */
[----:B------:R-:W-:-:S04]  /*67ce0*/  IMAD.WIDE.U32 R136, P1, R120, R108, R136 ;  /* 0x0000006c78887225 */ /* 0x000fc80007820088 */
[----:B------:R-:W-:Y:S01]  /*67cf0*/  IMAD.WIDE.U32 R168, R156, R118, RZ ;  /* 0x000000769ca87225 */ /* 0x000fe200078e00ff */
[----:B------:R-:W-:-:S03]  /*67d00*/  IADD3 RZ, P5, PT, R165, R136, RZ ;  /* 0x00000088a5ff7210 */ /* 0x000fc60007fbe0ff */
[----:B------:R-:W-:Y:S01]  /*67d10*/  IMAD.WIDE.U32 R158, P4, R119, R156, R158 ;  /* 0x0000009c779e7225 */ /* 0x000fe2000788009e */
[----:B------:R-:W-:-:S03]  /*67d20*/  IADD3 R155, P2, PT, R168, R164, RZ ;  /* 0x000000a4a89b7210 */ /* 0x000fc60007f5e0ff */
[----:B------:R-:W-:Y:S01]  /*67d30*/  IMAD.IADD R157, R165, 0x1, R157 ;  /* 0x00000001a59d7824 */ /* 0x000fe200078e029d */
[----:B------:R-:W-:Y:S02]  /*67d40*/  IADD3.X R165, PT, PT, RZ, RZ, RZ, P1, !PT ;  /* 0x000000ffffa57210 */ /* 0x000fe40000ffe4ff */
[----:B------:R-:W-:Y:S02]  /*67d50*/  IADD3 R65, P1, PT, R151, R162, RZ ;  /* 0x000000a297417210 */ /* 0x000fe40007f3e0ff */
[----:B------:R-:W-:Y:S02]  /*67d60*/  LOP3.LUT R136, R66, 0x7ffff, RZ, 0xc0, !PT ;  /* 0x0007ffff42887812 */ /* 0x000fe400078ec0ff */
[----:B------:R-:W-:Y:S02]  /*67d70*/  IADD3 R168, P6, PT, R169, R158, RZ ;  /* 0x0000009ea9a87210 */ /* 0x000fe40007fde0ff */
[----:B------:R-:W-:Y:S01]  /*67d80*/  MOV R162, R159 ;  /* 0x0000009f00a27202 */ /* 0x000fe20000000f00 */
[----:B------:R-:W-:Y:S01]  /*67d90*/  IMAD.WIDE.U32 R158, R32, 0x13, RZ ;  /* 0x00000013209e7825 */ /* 0x000fe200078e00ff */
[----:B------:R-:W-:-:S03]  /*67da0*/  IADD3.X R160, P3, PT, R109, R160, RZ, P3, !PT ;  /* 0x000000a06da07210 */ /* 0x000fc60001f7e4ff */
[----:B------:R-:W-:Y:S01]  /*67db0*/  IMAD R109, R136, 0x13, RZ ;  /* 0x00000013886d7824 */ /* 0x000fe200078e02ff */
[----:B------:R-:W-:Y:S01]  /*67dc0*/  IADD3.X R151, P2, PT, R168, R157, RZ, P2, !PT ;  /* 0x0000009da8977210 */ /* 0x000fe2000175e4ff */
[----:B------:R-:W-:-:S04]  /*67dd0*/  IMAD.WIDE.U32 R168, R123, R158, RZ ;  /* 0x0000009e7ba87225 */ /* 0x000fc800078e00ff */
[----:B------:R-:W-:Y:S02]  /*67de0*/  IMAD.IADD R109, R159, 0x1, R109 ;  /* 0x000000019f6d7824 */ /* 0x000fe400078e026d */
[----:B------:R-:W-:Y:S01]  /*67df0*/  IMAD.IADD R179, R163, 0x1, R170 ;  /* 0x00000001a3b37824 */ /* 0x000fe200078e02aa */
        /* <DEDUP_REMOVED lines=8> */
[----:B------:R-:W-:Y:S01]  /*67e80*/  IMAD.WIDE.U32.X R164, R121, R108, R164, P5 ;  /* 0x0000006c79a47225 */ /* 0x000fe200028e04a4 */
[----:B------:R-:W-:Y:S02]  /*67e90*/  IADD3 R66, PT, PT, R171, R66, RZ ;  /* 0x00000042ab427210 */ /* 0x000fe40007ffe0ff */
[----:B------:R-:W-:Y:S01]  /*67ea0*/  IADD3 R155, P5, PT, R155, R170, RZ ;  /* 0x000000aa9b9b7210 */ /* 0x000fe20007fbe0ff */
[----:B------:R-:W-:-:S03]  /*67eb0*/  IMAD.WIDE.U32.X R172, R123, R109, R172, P4 ;  /* 0x0000006d7bac7225 */ /* 0x000fc600020e04ac */
[----:B------:R-:W-:Y:S01]  /*67ec0*/  IADD3.X R151, P5, PT, R151, R66, RZ, P5, !PT ;  /* 0x0000004297977210 */ /* 0x000fe20002fbe4ff */
[----:B------:R-:W-:-:S04]  /*67ed0*/  IMAD.WIDE.U32.X R162, R119, R80, R162, P6 ;  /* 0x0000005077a27225 */ /* 0x000fc800030e04a2 */
[----:B------:R-:W-:Y:S01]  /*67ee0*/  IMAD R137, R161, 0x13, RZ ;  /* 0x00000013a1897824 */ /* 0x000fe200078e02ff */
[----:B------:R-:W-:Y:S02]  /*67ef0*/  IADD3.X R157, P2, P5, R172, R164, R162, P5, P2 ;  /* 0x000000a4ac9d7210 */ /* 0x000fe40002d444a2 */
[----:B------:R-:W-:Y:S01]  /*67f00*/  IADD3.X R179, P1, PT, R160, R179, RZ, P1, !PT ;  /* 0x000000b3a0b37210 */ /* 0x000fe20000f3e4ff */
[----:B------:R-:W-:Y:S01]  /*67f10*/  IMAD.IADD R137, R153, 0x1, R137 ;  /* 0x0000000199897824 */ /* 0x000fe200078e0289 */
[----:B------:R-:W-:Y:S02]  /*67f20*/  IADD3.X R159, PT, PT, R173, R165, R163, P2, P5 ;  /* 0x000000a5ad9f7210 */ /* 0x000fe400017ea4a3 */
[----:B------:R-:W-:Y:S02]  /*67f30*/  IADD3.X R66, P1, P3, R166, R102, R148, P1, P3 ;  /* 0x00000066a6427210 */ /* 0x000fe40000b26494 */
[C---:B------:R-:W-:Y:S02]  /*67f40*/  LEA.HI R148, P2, R137.reuse, R210, RZ, 0xd ;  /* 0x000000d289947211 */ /* 0x040fe400078568ff */
[----:B------:R-:W-:-:S02]  /*67f50*/  LOP3.LUT R137, R137, 0x7ffff, RZ, 0xc0, !PT ;  /* 0x0007ffff89897812 */ /* 0x000fc400078ec0ff */
[----:B------:R-:W-:-:S03]  /*67f60*/  IADD3.X R176, PT, PT, R167, R176, R149, P1, P3 ;  /* 0x000000b0a7b07210 */ /* 0x000fc60000fe6495 */
[----:B------:R-:W-:Y:S01]  /*67f70*/  IMAD.WIDE.U32 R162, R137, R116, RZ ;  /* 0x0000007489a27225 */ /* 0x000fe200078e00ff */
[----:B------:R-:W-:-:S03]  /*67f80*/  LOP3.LUT R149, R8, 0x7ffff, RZ, 0xc0, !PT ;  /* 0x0007ffff08957812 */ /* 0x000fc600078ec0ff */
[CCC-:B------:R-:W-:Y:S02]  /*67f90*/  IMAD R102, R117.reuse, R152.reuse, R162.reuse ;  /* 0x0000009875667224 */ /* 0x1c0fe400078e02a2 */
[----:B------:R-:W-:-:S04]  /*67fa0*/  IMAD.WIDE.U32 R162, P3, R117, R152, R162 ;  /* 0x0000009875a27225 */ /* 0x000fc800078600a2 */
[----:B------:R-:W-:-:S04]  /*67fb0*/  IMAD.WIDE.U32 R160, R152, R116, RZ ;  /* 0x0000007498a07225 */ /* 0x000fc800078e00ff */
[----:B------:R-:W-:Y:S01]  /*67fc0*/  IMAD.X R149, RZ, RZ, R149, P2 ;  /* 0x000000ffff957224 */ /* 0x000fe200010e0695 */
[----:B------:R-:W-:Y:S02]  /*67fd0*/  IADD3 R155, P1, PT, R155, R160, RZ ;  /* 0x000000a09b9b7210 */ /* 0x000fe40007f3e0ff */
[----:B------:R-:W-:Y:S01]  /*67fe0*/  IADD3 RZ, P4, PT, R161, R162, RZ ;  /* 0x000000a2a1ff7210 */ /* 0x000fe20007f9e0ff */
[----:B------:R-:W-:Y:S01]  /*67ff0*/  IMAD R8, R149, 0x13, RZ ;  /* 0x0000001395087824 */ /* 0x000fe200078e02ff */
[----:B------:R-:W-:Y:S01]  /*68000*/  IADD3 R102, PT, PT, R161, R102, RZ ;  /* 0x00000066a1667210 */ /* 0x000fe20007ffe0ff */
[----:B------:R-:W-:-:S05]  /*68010*/  IMAD.WIDE.U32 R160, R148, 0x13, RZ ;  /* 0x0000001394a07825 */ /* 0x000fca00078e00ff */
[----:B------:R-:W-:-:S05]  /*68020*/  IADD3 R8, PT, PT, R161, R8, RZ ;  /* 0x00000008a1087210 */ /* 0x000fca0007ffe0ff */
        /* <DEDUP_REMOVED lines=12> */
[----:B------:R-:W-:Y:S02]  /*680f0*/  IADD3.X R103, P0, PT, RZ, R103, RZ, P0, !PT ;  /* 0x00000067ff677210 */ /* 0x000fe4000071e4ff */
[----:B------:R-:W-:Y:S01]  /*68100*/  IADD3.X R151, P2, PT, R151, R102, RZ, P2, !PT ;  /* 0x0000006697977210 */ /* 0x000fe2000175e4ff */
[----:B------:R-:W-:Y:S01]  /*68110*/  IMAD.WIDE.U32.X R166, R117, R137, R166, P4 ;  /* 0x0000008975a67225 */ /* 0x000fe200020e04a6 */
[----:B------:R-:W-:-:S03]  /*68120*/  IADD3.X R81, PT, PT, RZ, R81, RZ, P0, !PT ;  /* 0x00000051ff517210 */ /* 0x000fc600007fe4ff */
[----:B------:R-:W-:Y:S01]  /*68130*/  IMAD.WIDE.U32.X R168, R125, R8, R168, P6 ;  /* 0x000000087da87225 */ /* 0x000fe200030e04a8 */
[----:B------:R-:W-:Y:S02]  /*68140*/  SHF.L.W.U32.HI R155, R103, 0xd, R81 ;  /* 0x0000000d679b7819 */ /* 0x000fe40000010e51 */
[----:B------:R-:W-:Y:S01]  /*68150*/  SHF.L.W.U32.HI R178, R147, 0xd, R103 ;  /* 0x0000000d93b27819 */ /* 0x000fe20000010e67 */
[----:B------:R-:W-:Y:S01]  /*68160*/  IMAD.WIDE.U32 R102, R177, R118, RZ ;  /* 0x00000076b1667225 */ /* 0x000fe200078e00ff */
[----:B------:R-:W-:-:S03]  /*68170*/  IADD3.X R157, P1, P2, R168, R157, R166, P2, P1 ;  /* 0x0000009da89d7210 */ /* 0x000fc600012224a6 */
[----:B------:R-:W-:Y:S01]  /*68180*/  IMAD.WIDE.U32 R164, R188, R116, RZ ;  /* 0x00000074bca47225 */ /* 0x000fe200078e00ff */
[----:B------:R-:W-:-:S03]  /*68190*/  IADD3.X R159, PT, PT, R169, R159, R167, P1, P2 ;  /* 0x0000009fa99f7210 */ /* 0x000fc60000fe44a7 */
[----:B------:R-:W-:-:S04]  /*681a0*/  IMAD.WIDE.U32 R166, R63, R118, RZ ;  /* 0x000000763fa67225 */ /* 0x000fc800078e00ff */
[----:B------:R-:W-:-:S04]  /*681b0*/  IMAD.WIDE.U32 R168, R64, R116, RZ ;  /* 0x0000007440a87225 */ /* 0x000fc800078e00ff */
[CCC-:B------:R-:W-:Y:S02]  /*681c0*/  IMAD R81, R119.reuse, R63.reuse, R102.reuse ;  /* 0x0000003f77517224 */ /* 0x1c0fe400078e0266 */
[----:B------:R-:W-:Y:S01]  /*681d0*/  IMAD.WIDE.U32 R102, P2, R119, R63, R102 ;  /* 0x0000003f77667225 */ /* 0x000fe20007840066 */
[----:B------:R-:W-:-:S03]  /*681e0*/  IADD3 R153, P1, PT, R168, R166, RZ ;  /* 0x000000a6a8997210 */ /* 0x000fc60007f3e0ff */
[----:B------:R-:W-:-:S04]  /*681f0*/  IMAD.WIDE.U32 R170, R136, R120, RZ ;  /* 0x0000007888aa7225 */ /* 0x000fc800078e00ff */
[----:B------:R-:W-:Y:S01]  /*68200*/  IMAD.WIDE.U32 R164, P5, R117, R64, R164 ;  /* 0x0000004075a47225 */ /* 0x000fe200078a00a4 */
[----:B------:R-:W-:-:S03]  /*68210*/  IADD3 R178, P0, PT, R178, R180, RZ ;  /* 0x000000b4b2b27210 */ /* 0x000fc60007f1e0ff */
[----:B------:R-:W-:Y:S01]  /*68220*/  IMAD.MOV.U32 R166, RZ, RZ, R103 ;  /* 0x000000ffffa67224 */ /* 0x000fe200078e0067 */
[----:B------:R-:W-:Y:S01]  /*68230*/  IADD3 R168, P3, PT, R169, R164, RZ ;  /* 0x000000a4a9a87210 */ /* 0x000fe20007f7e0ff */
[----:B------:R-:W-:Y:S02]  /*68240*/  IMAD.IADD R81, R167, 0x1, R81 ;  /* 0x00000001a7517824 */ /* 0x000fe400078e0251 */
[----:B------:R-:W-:Y:S02]  /*68250*/  IMAD R103, R121, R32, R170 ;  /* 0x0000002079677224 */ /* 0x000fe400078e02aa */
[----:B------:R-:W-:Y:S01]  /*68260*/  IMAD.WIDE.U32 R172, R32, R120, RZ ;  /* 0x0000007820ac7225 */ /* 0x000fe200078e00ff */
[----:B------:R-:W-:-:S03]  /*68270*/  IADD3 RZ, P4, PT, R167, R102, RZ ;  /* 0x00000066a7ff7210 */ /* 0x000fc60007f9e0ff */
[----:B------:R-:W-:Y:S01]  /*68280*/  IMAD.WIDE.U32 R170, P6, R121, R32, R170 ;  /* 0x0000002079aa7225 */ /* 0x000fe200078c00aa */
[----:B------:R-:W-:Y:S02]  /*68290*/  IADD3.X R81, P1, PT, R168, R81, RZ, P1, !PT ;  /* 0x00000051a8517210 */ /* 0x000fe40000f3e4ff */
[----:B------:R-:W-:Y:S01]  /*682a0*/  IADD3.X R102, P0, PT, R155, R135, RZ, P0, !PT ;  /* 0x000000879b667210 */ /* 0x000fe2000071e4ff */
[----:B------:R-:W-:Y:S01]  /*682b0*/  IMAD.X R169, RZ, RZ, RZ, P5 ;  /* 0x000000ffffa97224 */ /* 0x000fe200028e06ff */
[----:B------:R-:W-:Y:S02]  /*682c0*/  IADD3.X R167, PT, PT, RZ, RZ, RZ, P2, !PT ;  /* 0x000000ffffa77210 */ /* 0x000fe400017fe4ff */
[----:B------:R-:W-:Y:S02]  /*682d0*/  IADD3 RZ, P5, PT, R173, R170, RZ ;  /* 0x000000aaadff7210 */ /* 0x000fe40007fbe0ff */
[----:B------:R-:W-:Y:S01]  /*682e0*/  MOV R168, R165 ;  /* 0x000000a500a87202 */ /* 0x000fe20000000f00 */
[----:B------:R-:W-:Y:S01]  /*682f0*/  IMAD.X R165, RZ, RZ, RZ, P6 ;  /* 0x000000ffffa57224 */ /* 0x000fe200030e06ff */
[----:B------:R-:W-:-:S02]  /*68300*/  MOV R164, R171 ;  /* 0x000000ab00a47202 */ /* 0x000fc40000000f00 */
[----:B------:R-:W-:Y:S02]  /*68310*/  IADD3 R103, PT, PT, R173, R103, RZ ;  /* 0x00000067ad677210 */ /* 0x000fe40007ffe0ff */
[----:B------:R-:W-:Y:S02]  /*68320*/  IADD3 R153, P2, PT, R153, R172, RZ ;  /* 0x000000ac99997210 */ /* 0x000fe40007f5e0ff */
[----:B------:R-:W-:Y:S01]  /*68330*/  IADD3.X R174, P0, PT, RZ, R174, RZ, P0, !PT ;  /* 0x000000aeffae7210 */ /* 0x000fe2000071e4ff */
[----:B------:R-:W-:Y:S01]  /*68340*/  IMAD.WIDE.U32.X R164, R121, R136, R164, P5 ;  /* 0x0000008879a47225 */ /* 0x000fe200028e04a4 */
[----:B------:R-:W-:-:S03]  /*68350*/  IADD3.X R103, P2, PT, R81, R103, RZ, P2, !PT ;  /* 0x0000006751677210 */ /* 0x000fc6000175e4ff */
[----:B------:R-:W-:-:S04]  /*68360*/  IMAD.WIDE.U32.X R166, R119, R177, R166, P4 ;  /* 0x000000b177a67225 */ /* 0x000fc800020e04a6 */
[----:B------:R-:W-:-:S04]  /*68370*/  IMAD.WIDE.U32.X R168, R117, R188, R168, P3 ;  /* 0x000000bc75a87225 */ /* 0x000fc800018e04a8 */
[----:B------:R-:W-:Y:S01]  /*68380*/  IMAD.X R135, RZ, RZ, R175, P0 ;  /* 0x000000ffff877224 */ /* 0x000fe200000e06af */
[----:B------:R-:W-:Y:S02]  /*68390*/  SHF.L.W.U32.HI R175, R102, 0xd, R174 ;  /* 0x0000000d66af7819 */ /* 0x000fe40000010eae */
[----:B------:R-:W-:Y:S02]  /*683a0*/  IADD3.X R81, P1, P2, R164, R166, R168, P2, P1 ;  /* 0x000000a6a4517210 */ /* 0x000fe400012224a8 */
[----:B------:R-:W-:Y:S02]  /*683b0*/  SHF.L.W.U32.HI R135, R174, 0xd, R135 ;  /* 0x0000000dae877819 */ /* 0x000fe40000010e87 */
[----:B------:R-:W-:Y:S02]  /*683c0*/  IADD3 R175, P0, PT, R175, R65, RZ ;  /* 0x00000041afaf7210 */ /* 0x000fe40007f1e0ff */
[----:B------:R-:W-:Y:S01]  /*683d0*/  IADD3.X R155, PT, PT, R165, R167, R169, P1, P2 ;  /* 0x000000a7a59b7210 */ /* 0x000fe20000fe44a9 */
[----:B------:R-:W-:Y:S01]  /*683e0*/  IMAD.WIDE.U32 R164, R123, R154, RZ ;  /* 0x0000009a7ba47225 */ /* 0x000fe200078e00ff */
[----:B------:R-:W-:-:S03]  /*683f0*/  IADD3.X R65, P0, PT, R135, R179, RZ, P0, !PT ;  /* 0x000000b387417210 */ /* 0x000fc6000071e4ff */
[----:B------:R-:W-:Y:S01]  /*68400*/  IMAD.WIDE.U32 R166, R121, R156, RZ ;  /* 0x0000009c79a67225 */ /* 0x000fe200078e00ff */
[----:B------:R-:W-:-:S03]  /*68410*/  IADD3.X R66, P0, PT, RZ, R66, RZ, P0, !PT ;  /* 0x00000042ff427210 */ /* 0x000fc6000071e4ff */
[CCC-:B------:R-:W-:Y:S02]  /*68420*/  IMAD R135, R122.reuse, R108.reuse, R164.reuse ;  /* 0x0000006c7a877224 */ /* 0x1c0fe400078e02a4 */
[----:B------:R-:W-:-:S04]  /*68430*/  IMAD.WIDE.U32 R164, P4, R122, R108, R164 ;  /* 0x0000006c7aa47225 */ /* 0x000fc800078800a4 */
[----:B------:R-:W-:-:S04]  /*68440*/  IMAD.WIDE.U32 R168, R122, R154, RZ ;  /* 0x0000009a7aa87225 */ /* 0x000fc800078e00ff */
[----:B------:R-:W-:-:S04]  /*68450*/  IMAD.WIDE.U32 R170, R120, R156, RZ ;  /* 0x0000009c78aa7225 */ /* 0x000fc800078e00ff */
[----:B------:R-:W-:Y:S01]  /*68460*/  IMAD.WIDE.U32 R166, P5, R120, R80, R166 ;  /* 0x0000005078a67225 */ /* 0x000fe200078a00a6 */
[----:B------:R-:W-:Y:S02]  /*68470*/  IADD3 RZ, P2, PT, R169, R164, RZ ;  /* 0x000000a4a9ff7210 */ /* 0x000fe40007f5e0ff */
[----:B------:R-:W-:Y:S01]  /*68480*/  IADD3 R161, P1, PT, R170, R168, RZ ;  /* 0x000000a8aaa17210 */ /* 0x000fe20007f3e0ff */
[----:B------:R-:W-:Y:S01]  /*68490*/  IMAD.X R174, RZ, RZ, R176, P0 ;  /* 0x000000ffffae7224 */ /* 0x000fe200000e06b0 */
[----:B------:R-:W-:Y:S01]  /*684a0*/  IADD3 R170, P3, PT, R171, R166, RZ ;  /* 0x000000a6abaa7210 */ /* 0x000fe20007f7e0ff */
[----:B------:R-:W-:Y:S01]  /*684b0*/  IMAD.MOV.U32 R164, RZ, RZ, R167 ;  /* 0x000000ffffa47224 */ /* 0x000fe200078e00a7 */
[----:B------:R-:W-:Y:S01]  /*684c0*/  IADD3 R163, PT, PT, R169, R135, RZ ;  /* 0x00000087a9a37210 */ /* 0x000fe20007ffe0ff */
[----:B------:R-:W-:Y:S01]  /*684d0*/  IMAD.WIDE.U32 R166, R137, R118, RZ ;  /* 0x0000007689a67225 */ /* 0x000fe200078e00ff */
[----:B------:R-:W-:Y:S02]  /*684e0*/  SHF.L.W.U32.HI R174, R66, 0xd, R174 ;  /* 0x0000000d42ae7819 */ /* 0x000fe40000010eae */
[----:B------:R-:W-:-:S02]  /*684f0*/  LOP3.LUT R135, R67, 0x7ffff, RZ, 0xc0, !PT ;  /* 0x0007ffff43877812 */ /* 0x000fc400078ec0ff */
[----:B------:R-:W-:Y:S01]  /*68500*/  SHF.L.W.U32.HI R66, R65, 0xd, R66 ;  /* 0x0000000d41427819 */ /* 0x000fe20000010e42 */
[----:B------:R-:W-:Y:S01]  /*68510*/  IMAD.WIDE.U32 R172, R152, R118, RZ ;  /* 0x0000007698ac7225 */ /* 0x000fe200078e00ff */
[----:B------:R-:W-:-:S03]  /*68520*/  IADD3.X R163, P0, PT, R170, R163, RZ, P1, !PT ;  /* 0x000000a3aaa37210 */ /* 0x000fc60000f1e4ff */
[----:B------:R-:W-:-:S04]  /*68530*/  IMAD.WIDE.U32 R168, P1, R119, R152, R166 ;  /* 0x0000009877a87225 */ /* 0x000fc800078200a6 */
[----:B------:R-:W-:Y:S02]  /*68540*/  IMAD R166, R119, R152, R166 ;  /* 0x0000009877a67224 */ /* 0x000fe400078e02a6 */
[----:B------:R-:W-:Y:S01]  /*68550*/  IMAD.WIDE.U32 R66, R66, 0x13, R134 ;  /* 0x0000001342427825 */ /* 0x000fe200078e0086 */
[----:B------:R-:W-:Y:S02]  /*68560*/  IADD3.X R135, PT, PT, RZ, RZ, RZ, P4, !PT ;  /* 0x000000ffff877210 */ /* 0x000fe400027fe4ff */
[----:B------:R-:W-:Y:S01]  /*68570*/  IADD3.X R171, PT, PT, RZ, RZ, RZ, P1, !PT ;  /* 0x000000ffffab7210 */ /* 0x000fe20000ffe4ff */
[----:B------:R-:W-:Y:S01]  /*68580*/  IMAD.MOV.U32 R134, RZ, RZ, R165 ;  /* 0x000000ffff867224 */ /* 0x000fe200078e00a5 */
[----:B------:R-:W-:Y:S01]  /*68590*/  IADD3.X R165, PT, PT, RZ, RZ, RZ, P5, !PT ;  /* 0x000000ffffa57210 */ /* 0x000fe20002ffe4ff */
[----:B------:R-:W-:Y:S01]  /*685a0*/  IMAD.MOV.U32 R170, RZ, RZ, R169 ;  /* 0x000000ffffaa7224 */ /* 0x000fe200078e00a9 */
[----:B------:R-:W-:Y:S02]  /*685b0*/  IADD3 RZ, P4, PT, R173, R168, RZ ;  /* 0x000000a8adff7210 */ /* 0x000fe40007f9e0ff */
[----:B------:R-:W-:-:S02]  /*685c0*/  IADD3 R161, P1, PT, R161, R172, RZ ;  /* 0x000000aca1a17210 */ /* 0x000fc40007f3e0ff */
[----:B------:R-:W-:Y:S01]  /*685d0*/  IADD3 R166, PT, PT, R173, R166, RZ ;  /* 0x000000a6ada67210 */ /* 0x000fe20007ffe0ff */
[----:B------:R-:W-:-:S03]  /*685e0*/  IMAD.WIDE.U32.X R134, R123, R108, R134, P2 ;  /* 0x0000006c7b867225 */ /* 0x000fc600010e0486 */
[----:B------:R-:W-:Y:S01]  /*685f0*/  IADD3.X R163, P1, PT, R163, R166, RZ, P1, !PT ;  /* 0x000000a6a3a37210 */ /* 0x000fe20000f3e4ff */
[----:B------:R-:W-:-:S04]  /*68600*/  IMAD.WIDE.U32.X R164, R121, R80, R164, P3 ;  /* 0x0000005079a47225 */ /* 0x000fc800018e04a4 */
[----:B------:R-:W-:-:S04]  /*68610*/  IMAD.WIDE.U32.X R170, R119, R137, R170, P4 ;  /* 0x0000008977aa7225 */ /* 0x000fc800020e04aa */
[----:B------:R-:W-:Y:S01]  /*68620*/  IMAD.WIDE.U32 R166, R125, R158, RZ ;  /* 0x0000009e7da67225 */ /* 0x000fe200078e00ff */
[----:B------:R-:W-:-:S03]  /*68630*/  IADD3.X R172, P0, P1, R170, R134, R164, P1, P0 ;  /* 0x00000086aaac7210 */ /* 0x000fc600009004a4 */
[C---:B------:R-:W-:Y:S01]  /*68640*/  IMAD R164, R124.reuse, R109, R166 ;  /* 0x0000006d7ca47224 */ /* 0x040fe200078e02a6 */
[----:B------:R-:W-:Y:S01]  /*68650*/  IADD3.X R173, PT, PT, R171, R135, R165, P0, P1 ;  /* 0x00000087abad7210 */ /* 0x000fe200007e24a5 */
[----:B------:R-:W-:-:S04]  /*68660*/  IMAD.WIDE.U32 R134, R124, R158, RZ ;  /* 0x0000009e7c867225 */ /* 0x000fc800078e00ff */
[----:B------:R-:W-:Y:S01]  /*68670*/  IMAD.WIDE.U32 R166, P3, R124, R109, R166 ;  /* 0x0000006d7ca67225 */ /* 0x000fe200078600a6 */
[----:B------:R-:W-:-:S03]  /*68680*/  IADD3 R161, P0, PT, R161, R134, RZ ;  /* 0x00000086a1a17210 */ /* 0x000fc60007f1e0ff */
[C---:B------:R-:W-:Y:S01]  /*68690*/  IMAD.IADD R164, R135.reuse, 0x1, R164 ;  /* 0x0000000187a47824 */ /* 0x040fe200078e02a4 */
[----:B------:R-:W-:Y:S01]  /*686a0*/  IADD3 RZ, P2, PT, R135, R166, RZ ;  /* 0x000000a687ff7210 */ /* 0x000fe20007f5e0ff */
[----:B------:R-:W-:-:S04]  /*686b0*/  IMAD.WIDE.U32 R134, R149, R116, RZ ;  /* 0x0000007495867225 */ /* 0x000fc800078e00ff */
[CCC-:B------:R-:W-:Y:S02]  /*686c0*/  IMAD R170, R117.reuse, R148.reuse, R134.reuse ;  /* 0x0000009475aa7224 */ /* 0x1c0fe400078e0286 */
[----:B------:R-:W-:Y:S01]  /*686d0*/  IMAD.WIDE.U32 R134, P1, R117, R148, R134 ;  /* 0x0000009475867225 */ /* 0x000fe20007820086 */
[----:B------:R-:W-:-:S03]  /*686e0*/  IADD3.X R163, P0, PT, R163, R164, RZ, P0, !PT ;  /* 0x000000a4a3a37210 */ /* 0x000fc6000071e4ff */
[----:B------:R-:W-:Y:S01]  /*686f0*/  IMAD.WIDE.U32 R168, R148, R116, RZ ;  /* 0x0000007494a87225 */ /* 0x000fe200078e00ff */
[----:B------:R-:W-:-:S03]  /*68700*/  IADD3.X R165, PT, PT, RZ, RZ, RZ, P3, !PT ;  /* 0x000000ffffa57210 */ /* 0x000fc60001ffe4ff */
[----:B------:R-:W-:Y:S01]  /*68710*/  IMAD.MOV.U32 R164, RZ, RZ, R167 ;  /* 0x000000ffffa47224 */ /* 0x000fe200078e00a7 */
[----:B------:R-:W-:Y:S01]  /*68720*/  IADD3.X R167, PT, PT, RZ, RZ, RZ, P1, !PT ;  /* 0x000000ffffa77210 */ /* 0x000fe20000ffe4ff */
[----:B------:R-:W-:Y:S01]  /*68730*/  IMAD.MOV.U32 R166, RZ, RZ, R135 ;  /* 0x000000ffffa67224 */ /* 0x000fe200078e0087 */
[----:B------:R-:W-:Y:S02]  /*68740*/  IADD3 RZ, P3, PT, R169, R134, RZ ;  /* 0x00000086a9ff7210 */ /* 0x000fe40007f7e0ff */
[----:B------:R-:W-:Y:S02]  /*68750*/  IADD3 R161, P1, PT, R161, R168, RZ ;  /* 0x000000a8a1a17210 */ /* 0x000fe40007f3e0ff */
[----:B------:R-:W-:Y:S01]  /*68760*/  IADD3 R170, PT, PT, R169, R170, RZ ;  /* 0x000000aaa9aa7210 */ /* 0x000fe20007ffe0ff */
[----:B------:R-:W-:-:S03]  /*68770*/  IMAD.WIDE.U32.X R164, R125, R109, R164, P2 ;  /* 0x0000006d7da47225 */ /* 0x000fc600010e04a4 */
[----:B------:R-:W-:Y:S01]  /*68780*/  IADD3.X R163, P1, PT, R163, R170, RZ, P1, !PT ;  /* 0x000000aaa3a37210 */ /* 0x000fe20000f3e4ff */
[----:B------:R-:W-:Y:S01]  /*68790*/  IMAD.WIDE.U32.X R166, R117, R149, R166, P3 ;  /* 0x0000009575a67225 */ /* 0x000fe200018e04a6 */
[----:B------:R-:W-:Y:S02]  /*687a0*/  SHF.L.W.U32.HI R134, R151, 0xd, R157 ;  /* 0x0000000d97867819 */ /* 0x000fe40000010e9d */
[----:B------:R-:W-:Y:S02]  /*687b0*/  IADD3.X R172, P0, P1, R166, R172, R164, P1, P0 ;  /* 0x000000aca6ac7210 */ /* 0x000fe400009004a4 */
[----:B------:R-:W-:Y:S02]  /*687c0*/  SHF.L.W.U32.HI R159, R157, 0xd, R159 ;  /* 0x0000000d9d9f7819 */ /* 0x000fe40000010e9f */
[----:B------:R-:W-:Y:S01]  /*687d0*/  IADD3.X R173, PT, PT, R167, R173, R165, P0, P1 ;  /* 0x000000ada7ad7210 */ /* 0x000fe200007e24a5 */
[----:B------:R-:W-:Y:S01]  /*687e0*/  IMAD.WIDE.U32 R166, R136, R116, RZ ;  /* 0x0000007488a67225 */ /* 0x000fe200078e00ff */
[----:B------:R-:W-:-:S03]  /*687f0*/  IADD3 R157, P0, PT, R134, R161, RZ ;  /* 0x000000a1869d7210 */ /* 0x000fc60007f1e0ff */
[----:B------:R-:W-:-:S04]  /*68800*/  IMAD.WIDE.U32 R134, R123, R156, RZ ;  /* 0x0000009c7b867225 */ /* 0x000fc800078e00ff */
[CCC-:B------:R-:W-:Y:S02]  /*68810*/  IMAD R161, R122.reuse, R80.reuse, R134.reuse ;  /* 0x000000507aa17224 */ /* 0x1c0fe400078e0286 */
[----:B------:R-:W-:-:S04]  /*68820*/  IMAD.WIDE.U32 R134, P1, R122, R80, R134 ;  /* 0x000000507a867225 */ /* 0x000fc80007820086 */
[----:B------:R-:W-:-:S04]  /*68830*/  IMAD.WIDE.U32 R166, P2, R117, R32, R166 ;  /* 0x0000002075a67225 */ /* 0x000fc800078400a6 */
[----:B------:R-:W-:-:S04]  /*68840*/  IMAD.WIDE.U32 R168, R122, R156, RZ ;  /* 0x0000009c7aa87225 */ /* 0x000fc800078e00ff */
[----:B------:R-:W-:Y:S01]  /*68850*/  IMAD.WIDE.U32 R170, R32, R116, RZ ;  /* 0x0000007420aa7225 */ /* 0x000fe200078e00ff */
[----:B------:R-:W-:-:S03]  /*68860*/  IADD3.X R159, P0, PT, R159, R163, RZ, P0, !PT ;  /* 0x000000a39f9f7210 */ /* 0x000fc6000071e4ff */
[----:B------:R-:W-:Y:S01]  /*68870*/  IMAD.X R165, RZ, RZ, RZ, P1 ;  /* 0x000000ffffa57224 */ /* 0x000fe200008e06ff */
[----:B------:R-:W-:Y:S01]  /*68880*/  IADD3 R166, P3, PT, R171, R166, RZ ;  /* 0x000000a6aba67210 */ /* 0x000fe20007f7e0ff */
[C---:B------:R-:W-:Y:S01]  /*68890*/  IMAD.IADD R161, R169.reuse, 0x1, R161 ;  /* 0x00000001a9a17824 */ /* 0x040fe200078e02a1 */
[----:B------:R-:W-:Y:S02]  /*688a0*/  IADD3 R163, P1, PT, R170, R168, RZ ;  /* 0x000000a8aaa37210 */ /* 0x000fe40007f3e0ff */
[----:B------:R-:W-:Y:S02]  /*688b0*/  IADD3 RZ, P4, PT, R169, R134, RZ ;  /* 0x00000086a9ff7210 */ /* 0x000fe40007f9e0ff */
[----:B------:R-:W-:Y:S02]  /*688c0*/  MOV R134, R167 ;  /* 0x000000a700867202 */ /* 0x000fe40000000f00 */
[----:B------:R-:W-:Y:S01]  /*688d0*/  IADD3.X R161, P1, PT, R166, R161, RZ, P1, !PT ;  /* 0x000000a1a6a17210 */ /* 0x000fe20000f3e4ff */
[----:B------:R-:W-:Y:S01]  /*688e0*/  IMAD.WIDE.U32 R166, R137, R120, RZ ;  /* 0x0000007889a67225 */ /* 0x000fe200078e00ff */
[----:B------:R-:W-:-:S03]  /*688f0*/  MOV R164, R135 ;  /* 0x0000008700a47202 */ /* 0x000fc60000000f00 */
[----:B------:R-:W-:Y:S02]  /*68900*/  IMAD.X R135, RZ, RZ, RZ, P2 ;  /* 0x000000ffff877224 */ /* 0x000fe400010e06ff */
[CCC-:B------:R-:W-:Y:S02]  /*68910*/  IMAD R176, R121.reuse, R152.reuse, R166.reuse ;  /* 0x0000009879b07224 */ /* 0x1c0fe400078e02a6 */
[----:B------:R-:W-:-:S04]  /*68920*/  IMAD.WIDE.U32 R166, P2, R121, R152, R166 ;  /* 0x0000009879a67225 */ /* 0x000fc800078400a6 */
[----:B------:R-:W-:Y:S01]  /*68930*/  IMAD.WIDE.U32 R170, R152, R120, RZ ;  /* 0x0000007898aa7225 */ /* 0x000fe200078e00ff */
[----:B------:R-:W-:-:S03]  /*68940*/  IADD3.X R169, PT, PT, RZ, RZ, RZ, P2, !PT ;  /* 0x000000ffffa97210 */ /* 0x000fc600017fe4ff */
[----:B------:R-:W-:Y:S01]  /*68950*/  IMAD.MOV.U32 R168, RZ, RZ, R167 ;  /* 0x000000ffffa87224 */ /* 0x000fe200078e00a7 */
[C---:B------:R-:W-:Y:S02]  /*68960*/  IADD3 RZ, P5, PT, R171.reuse, R166, RZ ;  /* 0x000000a6abff7210 */ /* 0x040fe40007fbe0ff */
[----:B------:R-:W-:Y:S02]  /*68970*/  IADD3 R166, PT, PT, R171, R176, RZ ;  /* 0x000000b0aba67210 */ /* 0x000fe40007ffe0ff */
        /* <DEDUP_REMOVED lines=12> */
[----:B------:R-:W-:Y:S01]  /*68a40*/  IMAD.MOV.U32 R134, RZ, RZ, R165 ;  /* 0x000000ffff867224 */ /* 0x000fe200078e00a5 */
[----:B------:R-:W-:Y:S01]  /*68a50*/  IADD3 RZ, P3, PT, R135, R164, RZ ;  /* 0x000000a487ff7210 */ /* 0x000fe20007f7e0ff */
[----:B------:R-:W-:-:S04]  /*68a60*/  IMAD.WIDE.U32 R164, R149, R118, RZ ;  /* 0x0000007695a47225 */ /* 0x000fc800078e00ff */
[----:B------:R-:W-:Y:S01]  /*68a70*/  IMAD.IADD R167, R135, 0x1, R167 ;  /* 0x0000000187a77824 */ /* 0x000fe200078e02a7 */
[----:B------:R-:W-:Y:S01]  /*68a80*/  IADD3.X R135, PT, PT, RZ, RZ, RZ, P2, !PT ;  /* 0x000000ffff877210 */ /* 0x000fe200017fe4ff */
[CCC-:B------:R-:W-:Y:S02]  /*68a90*/  IMAD R176, R119.reuse, R148.reuse, R164.reuse ;  /* 0x0000009477b07224 */ /* 0x1c0fe400078e02a4 */
[----:B------:R-:W-:-:S04]  /*68aa0*/  IMAD.WIDE.U32 R164, P2, R119, R148, R164 ;  /* 0x0000009477a47225 */ /* 0x000fc800078400a4 */
[----:B------:R-:W-:Y:S01]  /*68ab0*/  IMAD.WIDE.U32 R168, R148, R118, RZ ;  /* 0x0000007694a87225 */ /* 0x000fe200078e00ff */
[----:B------:R-:W-:Y:S02]  /*68ac0*/  IADD3.X R171, P1, PT, R166, R167, RZ, P1, !PT ;  /* 0x000000a7a6ab7210 */ /* 0x000fe40000f3e4ff */
[----:B------:R-:W-:Y:S01]  /*68ad0*/  IADD3.X R167, PT, PT, RZ, RZ, RZ, P2, !PT ;  /* 0x000000ffffa77210 */ /* 0x000fe200017fe4ff */
[----:B------:R-:W-:Y:S01]  /*68ae0*/  IMAD.MOV.U32 R166, RZ, RZ, R165 ;  /* 0x000000ffffa67224 */ /* 0x000fe200078e00a5 */
[C---:B------:R-:W-:Y:S02]  /*68af0*/  IADD3 RZ, P4, PT, R169.reuse, R164, RZ ;  /* 0x000000a4a9ff7210 */ /* 0x040fe40007f9e0ff */
[----:B------:R-:W-:Y:S02]  /*68b00*/  IADD3 R176, PT, PT, R169, R176, RZ ;  /* 0x000000b0a9b07210 */ /* 0x000fe40007ffe0ff */
[----:B------:R-:W-:Y:S01]  /*68b10*/  IADD3 R170, P2, PT, R170, R168, RZ ;  /* 0x000000a8aaaa7210 */ /* 0x000fe20007f5e0ff */
[----:B------:R-:W-:Y:S01]  /*68b20*/  IMAD.WIDE.U32.X R134, R125, R108, R134, P3 ;  /* 0x0000006c7d867225 */ /* 0x000fe200018e0486 */
[----:B------:R-:W-:-:S02]  /*68b30*/  IADD3.X R172, P0, PT, RZ, R172, RZ, P0, !PT ;  /* 0x000000acffac7210 */ /* 0x000fc4000071e4ff */
[----:B------:R-:W-:Y:S01]  /*68b40*/  IADD3.X R171, P2, PT, R171, R176, RZ, P2, !PT ;  /* 0x000000b0abab7210 */ /* 0x000fe2000175e4ff */
[----:B------:R-:W-:-:S04]  /*68b50*/  IMAD.WIDE.U32.X R166, R119, R149, R166, P4 ;  /* 0x0000009577a67225 */ /* 0x000fc800020e04a6 */
[----:B------:R-:W-:Y:S01]  /*68b60*/  IMAD.X R168, RZ, RZ, R173, P0 ;  /* 0x000000ffffa87224 */ /* 0x000fe200000e06ad */
[----:B------:R-:W-:Y:S01]  /*68b70*/  IADD3.X R161, P1, P2, R166, R161, R134, P2, P1 ;  /* 0x000000a1a6a17210 */ /* 0x000fe20001222486 */
[----:B------:R-:W-:Y:S01]  /*68b80*/  IMAD.WIDE.U32 R164, R136, R118, RZ ;  /* 0x0000007688a47225 */ /* 0x000fe200078e00ff */
[----:B------:R-:W-:Y:S02]  /*68b90*/  SHF.L.W.U32.HI R134, R159, 0xd, R172 ;  /* 0x0000000d9f867819 */ /* 0x000fe40000010eac */
[----:B------:R-:W-:Y:S01]  /*68ba0*/  SHF.L.W.U32.HI R168, R172, 0xd, R168 ;  /* 0x0000000daca87819 */ /* 0x000fe20000010ea8 */
[-CC-:B------:R-:W-:Y:S01]  /*68bb0*/  IMAD R172, R119, R32.reuse, R164.reuse ;  /* 0x0000002077ac7224 */ /* 0x180fe200078e02a4 */
[----:B------:R-:W-:Y:S01]  /*68bc0*/  IADD3.X R163, PT, PT, R167, R163, R135, P1, P2 ;  /* 0x000000a3a7a37210 */ /* 0x000fe20000fe4487 */
[----:B------:R-:W-:Y:S01]  /*68bd0*/  IMAD.WIDE.U32 R164, P1, R119, R32, R164 ;  /* 0x0000002077a47225 */ /* 0x000fe200078200a4 */
[----:B------:R-:W-:-:S03]  /*68be0*/  IADD3 R170, P0, PT, R134, R170, RZ ;  /* 0x000000aa86aa7210 */ /* 0x000fc60007f1e0ff */
[----:B------:R-:W-:-:S04]  /*68bf0*/  IMAD.WIDE.U32 R134, R32, R118, RZ ;  /* 0x0000007620867225 */ /* 0x000fc800078e00ff */
[----:B------:R-:W-:Y:S01]  /*68c00*/  IMAD.MOV.U32 R166, RZ, RZ, R165 ;  /* 0x000000ffffa67224 */ /* 0x000fe200078e00a5 */
[----:B------:R-:W-:Y:S01]  /*68c10*/  IADD3 RZ, P2, PT, R135, R164, RZ ;  /* 0x000000a487ff7210 */ /* 0x000fe20007f5e0ff */
[-C--:B------:R-:W-:Y:S01]  /*68c20*/  IMAD.WIDE.U32 R164, R177, R116.reuse, RZ ;  /* 0x00000074b1a47225 */ /* 0x080fe200078e00ff */
[----:B------:R-:W-:Y:S02]  /*68c30*/  IADD3.X R167, PT, PT, RZ, RZ, RZ, P1, !PT ;  /* 0x000000ffffa77210 */ /* 0x000fe40000ffe4ff */
[----:B------:R-:W-:Y:S01]  /*68c40*/  IADD3.X R171, P0, PT, R168, R171, RZ, P0, !PT ;  /* 0x000000aba8ab7210 */ /* 0x000fe2000071e4ff */
[----:B------:R-:W-:-:S04]  /*68c50*/  IMAD.WIDE.U32 R168, R63, R116, RZ ;  /* 0x000000743fa87225 */ /* 0x000fc800078e00ff */
[----:B------:R-:W-:Y:S01]  /*68c60*/  IMAD.WIDE.U32 R164, P1, R117, R63, R164 ;  /* 0x0000003f75a47225 */ /* 0x000fe200078200a4 */
[----:B------:R-:W-:-:S03]  /*68c70*/  IADD3 R172, PT, PT, R135, R172, RZ ;  /* 0x000000ac87ac7210 */ /* 0x000fc60007ffe0ff */
[----:B------:R-:W-:Y:S01]  /*68c80*/  IMAD.WIDE.U32.X R118, R119, R136, R166, P2 ;  /* 0x0000008877767225 */ /* 0x000fe200010e04a6 */
[----:B------:R-:W-:Y:S02]  /*68c90*/  IADD3.X R167, PT, PT, RZ, RZ, RZ, P1, !PT ;  /* 0x000000ffffa77210 */ /* 0x000fe40000ffe4ff */
[----:B------:R-:W-:Y:S02]  /*68ca0*/  IADD3 R164, P2, PT, R169, R164, RZ ;  /* 0x000000a4a9a47210 */ /* 0x000fe40007f5e0ff */
[----:B------:R-:W-:Y:S01]  /*68cb0*/  IADD3 R168, P1, PT, R168, R134, RZ ;  /* 0x00000086a8a87210 */ /* 0x000fe20007f3e0ff */
[----:B------:R-:W-:-:S03]  /*68cc0*/  IMAD.MOV.U32 R166, RZ, RZ, R165 ;  /* 0x000000ffffa67224 */ /* 0x000fc600078e00a5 */
[----:B------:R-:W-:Y:S01]  /*68cd0*/  IADD3.X R172, P1, PT, R164, R172, RZ, P1, !PT ;  /* 0x000000aca4ac7210 */ /* 0x000fe20000f3e4ff */
[----:B------:R-:W-:-:S04]  /*68ce0*/  IMAD.WIDE.U32 R164, R137, R122, RZ ;  /* 0x0000007a89a47225 */ /* 0x000fc800078e00ff */
[----:B------:R-:W-:-:S04]  /*68cf0*/  IMAD.WIDE.U32.X R116, R117, R177, R166, P2 ;  /* 0x000000b175747225 */ /* 0x000fc800010e04a6 */
[----:B------:R-:W-:Y:S02]  /*68d00*/  IMAD R166, R123, R152, R164 ;  /* 0x000000987ba67224 */ /* 0x000fe400078e02a4 */
[----:B------:R-:W-:-:S04]  /*68d10*/  IMAD.WIDE.U32 R134, R152, R122, RZ ;  /* 0x0000007a98867225 */ /* 0x000fc800078e00ff */
[----:B------:R-:W-:Y:S01]  /*68d20*/  IMAD.WIDE.U32 R164, P3, R123, R152, R164 ;  /* 0x000000987ba47225 */ /* 0x000fe200078600a4 */
[----:B------:R-:W-:-:S03]  /*68d30*/  IADD3 R167, P2, PT, R168, R134, RZ ;  /* 0x00000086a8a77210 */ /* 0x000fc60007f5e0ff */
[C---:B------:R-:W-:Y:S01]  /*68d40*/  IMAD.IADD R166, R135.reuse, 0x1, R166 ;  /* 0x0000000187a67824 */ /* 0x040fe200078e02a6 */
[----:B------:R-:W-:Y:S01]  /*68d50*/  IADD3 RZ, P4, PT, R135, R164, RZ ;  /* 0x000000a487ff7210 */ /* 0x000fe20007f9e0ff */
[----:B------:R-:W-:Y:S01]  /*68d60*/  IMAD.MOV.U32 R134, RZ, RZ, R165 ;  /* 0x000000ffff867224 */ /* 0x000fe200078e00a5 */
[----:B------:R-:W-:Y:S02]  /*68d70*/  IADD3.X R135, PT, PT, RZ, RZ, RZ, P3, !PT ;  /* 0x000000ffff877210 */ /* 0x000fe40001ffe4ff */
        /* <DEDUP_REMOVED lines=8> */
[----:B------:R-:W-:Y:S02]  /*68e00*/  IADD3 R168, P1, PT, R167, R116, RZ ;  /* 0x00000074a7a87210 */ /* 0x000fe40007f3e0ff */
[C---:B------:R-:W-:Y:S02]  /*68e10*/  IADD3 R134, PT, PT, R117.reuse, R134, RZ ;  /* 0x0000008675867210 */ /* 0x040fe40007ffe0ff */
[----:B------:R-:W-:Y:S02]  /*68e20*/  IADD3 RZ, P3, PT, R117, R118, RZ ;  /* 0x0000007675ff7210 */ /* 0x000fe40007f7e0ff */
[----:B------:R-:W-:Y:S01]  /*68e30*/  MOV R116, R119 ;  /* 0x0000007700747202 */ /* 0x000fe20000000f00 */
[----:B------:R-:W-:Y:S01]  /*68e40*/  IMAD.WIDE.U32 R118, R149, R120, RZ ;  /* 0x0000007895767225 */ /* 0x000fe200078e00ff */
[----:B------:R-:W-:-:S03]  /*68e50*/  IADD3.X R167, P1, PT, R164, R134, RZ, P1, !PT ;  /* 0x00000086a4a77210 */ /* 0x000fc60000f3e4ff */
[----:B------:R-:W-:Y:S02]  /*68e60*/  IMAD R169, R121, R148, R118 ;  /* 0x0000009479a97224 */ /* 0x000fe400078e0276 */
[----:B------:R-:W-:-:S04]  /*68e70*/  IMAD.WIDE.U32 R134, R148, R120, RZ ;  /* 0x0000007894867225 */ /* 0x000fc800078e00ff */
[----:B------:R-:W-:-:S04]  /*68e80*/  IMAD.WIDE.U32 R118, P4, R121, R148, R118 ;  /* 0x0000009479767225 */ /* 0x000fc80007880076 */
[----:B------:R-:W-:Y:S01]  /*68e90*/  IMAD.X R117, RZ, RZ, RZ, P2 ;  /* 0x000000ffff757224 */ /* 0x000fe200010e06ff */
[----:B------:R-:W-:Y:S01]  /*68ea0*/  IADD3 R164, P2, PT, R168, R134, RZ ;  /* 0x00000086a8a47210 */ /* 0x000fe20007f5e0ff */
[C---:B------:R-:W-:Y:S01]  /*68eb0*/  IMAD.IADD R168, R135.reuse, 0x1, R169 ;  /* 0x0000000187a87824 */ /* 0x040fe200078e02a9 */
[----:B------:R-:W-:Y:S01]  /*68ec0*/  IADD3 RZ, P5, PT, R135, R118, RZ ;  /* 0x0000007687ff7210 */ /* 0x000fe20007fbe0ff */
[----:B------:R-:W-:Y:S01]  /*68ed0*/  IMAD.MOV.U32 R134, RZ, RZ, R119 ;  /* 0x000000ffff867224 */ /* 0x000fe200078e0077 */
[----:B------:R-:W-:Y:S01]  /*68ee0*/  IADD3.X R135, PT, PT, RZ, RZ, RZ, P4, !PT ;  /* 0x000000ffff877210 */ /* 0x000fe200027fe4ff */
[----:B------:R-:W-:-:S04]  /*68ef0*/  IMAD.WIDE.U32.X R116, R125, R80, R116, P3 ;  /* 0x000000507d747225 */ /* 0x000fc800018e0474 */
[----:B------:R-:W-:Y:S01]  /*68f00*/  IMAD.WIDE.U32.X R120, R121, R149, R134, P5 ;  /* 0x0000009579787225 */ /* 0x000fe200028e0486 */
[----:B------:R-:W-:-:S04]  /*68f10*/  IADD3.X R134, P2, PT, R167, R168, RZ, P2, !PT ;  /* 0x000000a8a7867210 */ /* 0x000fc8000175e4ff */
        /* <DEDUP_REMOVED lines=8> */
[----:B------:R-:W-:Y:S01]  /*68fa0*/  IADD3 RZ, P3, PT, R119, R116, RZ ;  /* 0x0000007477ff7210 */ /* 0x000fe20007f7e0ff */
[----:B------:R-:W-:Y:S01]  /*68fb0*/  IMAD.X R119, RZ, RZ, RZ, P2 ;  /* 0x000000ffff777224 */ /* 0x000fe200010e06ff */
[----:B------:R-:W-:Y:S01]  /*68fc0*/  MOV R118, R117 ;  /* 0x0000007500767202 */ /* 0x000fe20000000f00 */
[----:B------:R-:W-:-:S04]  /*68fd0*/  IMAD.WIDE.U32 R116, R149, R122, RZ ;  /* 0x0000007a95747225 */ /* 0x000fc800078e00ff */
[----:B------:R-:W-:Y:S01]  /*68fe0*/  IMAD.WIDE.U32.X R118, R125, R137, R118, P3 ;  /* 0x000000897d767225 */ /* 0x000fe200018e0476 */
[----:B------:R-:W-:-:S03]  /*68ff0*/  IADD3.X R161, P0, PT, RZ, R161, RZ, P0, !PT ;  /* 0x000000a1ffa17210 */ /* 0x000fc6000071e4ff */
[CCC-:B------:R-:W-:Y:S02]  /*69000*/  IMAD R125, R123.reuse, R148.reuse, R116.reuse ;  /* 0x000000947b7d7224 */ /* 0x1c0fe400078e0274 */
[----:B------:R-:W-:-:S04]  /*69010*/  IMAD.WIDE.U32 R116, P3, R123, R148, R116 ;  /* 0x000000947b747225 */ /* 0x000fc80007860074 */
[----:B------:R-:W-:Y:S01]  /*69020*/  IMAD.WIDE.U32 R120, R148, R122, RZ ;  /* 0x0000007a94787225 */ /* 0x000fe200078e00ff */
[----:B------:R-:W-:-:S04]  /*69030*/  IADD3.X R163, PT, PT, RZ, R163, RZ, P0, !PT ;  /* 0x000000a3ffa37210 */ /* 0x000fc800007fe4ff */
[----:B------:R-:W-:Y:S02]  /*69040*/  IADD3 RZ, P4, PT, R121, R116, RZ ;  /* 0x0000007479ff7210 */ /* 0x000fe40007f9e0ff */
[----:B------:R-:W-:Y:S02]  /*69050*/  SHF.L.W.U32.HI R116, R171, 0xd, R161 ;  /* 0x0000000dab747819 */ /* 0x000fe40000010ea1 */
[----:B------:R-:W-:Y:S02]  /*69060*/  SHF.L.W.U32.HI R163, R161, 0xd, R163 ;  /* 0x0000000da1a37819 */ /* 0x000fe40000010ea3 */
[----:B------:R-:W-:-:S04]  /*69070*/  IADD3 R116, P0, PT, R116, R164, RZ ;  /* 0x000000a474747210 */ /* 0x000fc80007f1e0ff */
[----:B------:R-:W-:Y:S01]  /*69080*/  IADD3.X R134, P0, PT, R163, R134, RZ, P0, !PT ;  /* 0x00000086a3867210 */ /* 0x000fe2000071e4ff */
[----:B------:R-:W-:-:S03]  /*69090*/  IMAD.IADD R122, R121, 0x1, R125 ;  /* 0x00000001797a7824 */ /* 0x000fc600078e027d */
[----:B------:R-:W-:Y:S02]  /*690a0*/  IADD3.X R165, P0, PT, RZ, R165, RZ, P0, !PT ;  /* 0x000000a5ffa57210 */ /* 0x000fe4000071e4ff */
[----:B------:R-:W-:Y:S01]  /*690b0*/  IADD3 R153, P2, PT, R153, R120, RZ ;  /* 0x0000007899997210 */ /* 0x000fe20007f5e0ff */
[----:B------:R-:W-:Y:S01]  /*690c0*/  IMAD.MOV.U32 R120, RZ, RZ, R117 ;  /* 0x000000ffff787224 */ /* 0x000fe200078e0075 */
[----:B------:R-:W-:Y:S01]  /*690d0*/  IADD3.X R121, PT, PT, RZ, RZ, RZ, P3, !PT ;  /* 0x000000ffff797210 */ /* 0x000fe20001ffe4ff */
[----:B------:R-:W-:Y:S01]  /*690e0*/  IMAD.X R166, RZ, RZ, R166, P0 ;  /* 0x000000ffffa67224 */ /* 0x000fe200000e06a6 */
[----:B------:R-:W-:Y:S02]  /*690f0*/  IADD3.X R103, P1, PT, R103, R124, RZ, P1, !PT ;  /* 0x0000007c67677210 */ /* 0x000fe40000f3e4ff */
[----:B------:R-:W-:Y:S01]  /*69100*/  SHF.L.W.U32.HI R117, R134, 0xd, R165 ;  /* 0x0000000d86757819 */ /* 0x000fe20000010ea5 */
[----:B------:R-:W-:Y:S01]  /*69110*/  IMAD.WIDE.U32.X R120, R123, R149, R120, P4 ;  /* 0x000000957b787225 */ /* 0x000fe200020e0478 */
[----:B------:R-:W-:-:S02]  /*69120*/  IADD3.X R103, P2, PT, R103, R122, RZ, P2, !PT ;  /* 0x0000007a67677210 */ /* 0x000fc4000175e4ff */
[----:B------:R-:W-:Y:S02]  /*69130*/  SHF.L.W.U32.HI R166, R165, 0xd, R166 ;  /* 0x0000000da5a67819 */ /* 0x000fe40000010ea6 */
[----:B------:R-:W-:Y:S02]  /*69140*/  IADD3 R117, P0, PT, R117, R153, RZ ;  /* 0x0000009975757210 */ /* 0x000fe40007f1e0ff */
[----:B------:R-:W-:Y:S02]  /*69150*/  IADD3.X R81, P1, P2, R120, R81, R118, P2, P1 ;  /* 0x0000005178517210 */ /* 0x000fe40001222476 */
[----:B------:R-:W-:Y:S02]  /*69160*/  IADD3.X R103, P0, PT, R166, R103, RZ, P0, !PT ;  /* 0x00000067a6677210 */ /* 0x000fe4000071e4ff */
[----:B------:R-:W-:Y:S02]  /*69170*/  IADD3.X R155, PT, PT, R121, R155, R119, P1, P2 ;  /* 0x0000009b799b7210 */ /* 0x000fe40000fe4477 */
[----:B------:R-:W-:-:S04]  /*69180*/  IADD3.X R81, P0, PT, RZ, R81, RZ, P0, !PT ;  /* 0x00000051ff517210 */ /* 0x000fc8000071e4ff */
[----:B------:R-:W-:Y:S02]  /*69190*/  IADD3.X R118, PT, PT, RZ, R155, RZ, P0, !PT ;  /* 0x0000009bff767210 */ /* 0x000fe400007fe4ff */
[----:B------:R-:W-:Y:S02]  /*691a0*/  LOP3.LUT R163, R151, 0x7ffff, RZ, 0xc0, !PT ;  /* 0x0007ffff97a37812 */ /* 0x000fe400078ec0ff */
[----:B------:R-:W-:Y:S02]  /*691b0*/  SHF.L.W.U32.HI R118, R81, 0xd, R118 ;  /* 0x0000000d51767819 */ /* 0x000fe40000010e76 */
[----:B------:R-:W-:-:S05]  /*691c0*/  SHF.L.W.U32.HI R81, R103, 0xd, R81 ;  /* 0x0000000d67517819 */ /* 0x000fca0000010e51 */
        /* <DEDUP_REMOVED lines=10> */
[----:B------:R-:W-:-:S04]  /*69270*/  LEA.HI R119, P0, R118, R116, RZ, 0xd ;  /* 0x0000007476777211 */ /* 0x000fc800078168ff */
[----:B------:R-:W-:Y:S02]  /*69280*/  IADD3.X R116, PT, PT, RZ, R134, RZ, P0, !PT ;  /* 0x00000086ff747210 */ /* 0x000fe400007fe4ff */
[----:B------:R-:W-:Y:S02]  /*69290*/  LOP3.LUT R103, R103, 0x7ffff, RZ, 0xc0, !PT ;  /* 0x0007ffff67677812 */ /* 0x000fe400078ec0ff */
[----:B------:R-:W-:Y:S01]  /*692a0*/  LEA.HI R117, P0, R116, R117, RZ, 0xd ;  /* 0x0000007574757211 */ /* 0x000fe200078168ff */
[----:B------:R-:W-:-:S04]  /*692b0*/  HFMA2 R121, -RZ, RZ, 0, 0 ;  /* 0x00000000ff797431 */ /* 0x000fc800000001ff */
[----:B------:R-:W-:Y:S01]  /*692c0*/  IMAD.X R103, RZ, RZ, R103, P0 ;  /* 0x000000ffff677224 */ /* 0x000fe200000e0667 */
[----:B------:R-:W-:-:S04]  /*692d0*/  LOP3.LUT R163, R163, 0x7ffff, RZ, 0xc0, !PT ;  /* 0x0007ffffa3a37812 */ /* 0x000fc800078ec0ff */
[----:B------:R-:W-:-:S05]  /*692e0*/  SHF.R.U32.HI R120, RZ, 0x13, R103 ;  /* 0x00000013ff787819 */ /* 0x000fca0000011667 */
[----:B------:R-:W-:-:S04]  /*692f0*/  IMAD.WIDE.U32 R162, R120, 0x13, R162 ;  /* 0x0000001378a27825 */ /* 0x000fc800078e00a2 */
[----:B------:R-:W-:Y:S01]  /*69300*/  IMAD.IADD R122, R163, 0x1, R121 ;  /* 0x00000001a37a7824 */ /* 0x000fe200078e0279 */
[----:B------:R-:W-:-:S04]  /*69310*/  IADD3 RZ, P0, PT, R162, 0x13, RZ ;  /* 0x00000013a2ff7810 */ /* 0x000fc80007f1e0ff */
[----:B------:R-:W-:-:S04]  /*69320*/  LOP3.LUT R120, R122, 0x7ffff, RZ, 0xc0, !PT ;  /* 0x0007ffff7a787812 */ /* 0x000fc800078ec0ff */
[----:B------:R-:W-:Y:S02]  /*69330*/  IADD3.X R120, PT, PT, RZ, R120, RZ, P0, !PT ;  /* 0x00000078ff787210 */ /* 0x000fe400007fe4ff */
        /* <DEDUP_REMOVED lines=12> */
[----:B------:R-:W-:-:S05]  /*69400*/  LEA.HI RZ, P0, R116, R117, RZ, 0xd ;  /* 0x0000007574ff7211 */ /* 0x000fca00078168ff */
[----:B------:R-:W-:Y:S02]  /*69410*/  IMAD.X R81, RZ, RZ, R81, P0 ;  /* 0x000000ffff517224 */ /* 0x000fe400000e0651 */
[----:B------:R-:W-:-:S03]  /*69420*/  IMAD R211, R211, 0x13, RZ ;  /* 0x00000013d3d37824 */ /* 0x000fc600078e02ff */
[----:B------:R-:W-:Y:S02]  /*69430*/  LEA.HI R81, R81, R162, RZ, 0xd ;  /* 0x000000a251517211 */ /* 0x000fe400078f68ff */
[----:B------:R-:W-:Y:S02]  /*69440*/  IADD3 R116, PT, PT, R185, R211, RZ ;  /* 0x000000d3b9747210 */ /* 0x000fe40007ffe0ff */
[----:B------:R-:W-:Y:S02]  /*69450*/  LOP3.LUT R81, R81, 0x1, RZ, 0xc0, !PT ;  /* 0x0000000151517812 */ /* 0x000fe400078ec0ff */
[----:B------:R-:W-:Y:S02]  /*69460*/  LOP3.LUT R183, R183, 0x7ffff, RZ, 0xc0, !PT ;  /* 0x0007ffffb7b77812 */ /* 0x000fe400078ec0ff */
[----:B------:R-:W-:Y:S02]  /*69470*/  ISETP.NE.U32.AND P0, PT, R81, 0x1, PT ;  /* 0x000000015100780c */ /* 0x000fe40003f05070 */
[----:B------:R-:W-:-:S02]  /*69480*/  LEA.HI R81, P1, R116, R231, RZ, 0xd ;  /* 0x000000e774517211 */ /* 0x000fc400078368ff */
[----:B------:R-:W-:-:S03]  /*69490*/  ISETP.NE.U32.AND.EX P0, PT, RZ, RZ, PT, P0 ;  /* 0x000000ffff00720c */ /* 0x000fc60003f05100 */
[----:B------:R-:W-:Y:S01]  /*694a0*/  IMAD.X R183, RZ, RZ, R183, P1 ;  /* 0x000000ffffb77224 */ /* 0x000fe200008e06b7 */
[----:B------:R-:W-:Y:S02]  /*694b0*/  SEL R81, R81, R94, !P0 ;  /* 0x0000005e51517207 */ /* 0x000fe40004000000 */
[----:B------:R-:W-:Y:S02]  /*694c0*/  LOP3.LUT R103, R116, 0x7ffff, RZ, 0xc0, !PT ;  /* 0x0007ffff74677812 */ /* 0x000fe400078ec0ff */
[----:B------:R-:W-:Y:S02]  /*694d0*/  SEL R94, R183, R95, !P0 ;  /* 0x0000005fb75e7207 */ /* 0x000fe40004000000 */
[----:B------:R-:W-:Y:S02]  /*694e0*/  LOP3.LUT R95, R182, 0x7ffff, RZ, 0xc0, !PT ;  /* 0x0007ffffb65f7812 */ /* 0x000fe400078ec0ff */
[----:B------:R-:W-:Y:S01]  /*694f0*/  SEL R184, R184, R92, !P0 ;  /* 0x0000005cb8b87207 */ /* 0x000fe20004000000 */
[----:B------:R-:W-:Y:S01]  /*69500*/  IMAD.WIDE.U32 R116, R94, R156, RZ ;  /* 0x0000009c5e747225 */ /* 0x000fe200078e00ff */
[----:B------:R-:W-:-:S02]  /*69510*/  SEL R93, R103, R93, !P0 ;  /* 0x0000005d675d7207 */ /* 0x000fc40004000000 */
[----:B------:R-:W-:Y:S01]  /*69520*/  SEL R97, R95, R97, !P0 ;  /* 0x000000615f617207 */ /* 0x000fe20004000000 */
[----:B------:R-:W-:Y:S01]  /*69530*/  IMAD R103, R81, R80, R116 ;  /* 0x0000005051677224 */ /* 0x000fe200078e0274 */
[----:B------:R-:W-:Y:S01]  /*69540*/  SEL R92, R213, R96, !P0 ;  /* 0x00000060d55c7207 */ /* 0x000fe20004000000 */
[----:B------:R-:W-:-:S04]  /*69550*/  IMAD.WIDE.U32 R124, R81, R156, RZ ;  /* 0x0000009c517c7225 */ /* 0x000fc800078e00ff */
[----:B------:R-:W-:-:S04]  /*69560*/  IMAD.WIDE.U32 R122, R93, R152, RZ ;  /* 0x000000985d7a7225 */ /* 0x000fc800078e00ff */
[----:B------:R-:W-:-:S04]  /*69570*/  IMAD.WIDE.U32 R118, R184, R152, RZ ;  /* 0x00000098b8767225 */ /* 0x000fc800078e00ff */
[----:B------:R-:W-:-:S04]  /*69580*/  IMAD.WIDE.U32 R134, R97, R154, RZ ;  /* 0x0000009a61867225 */ /* 0x000fc800078e00ff */
[----:B------:R-:W-:Y:S01]  /*69590*/  IMAD.WIDE.U32 R116, P5, R81, R80, R116 ;  /* 0x0000005051747225 */ /* 0x000fe200078a0074 */
[----:B------:R-:W-:Y:S02]  /*695a0*/  IADD3 R95, P1, PT, R118, R124, RZ ;  /* 0x0000007c765f7210 */ /* 0x000fe40007f3e0ff */
[C---:B------:R-:W-:Y:S01]  /*695b0*/  IADD3 R96, PT, PT, R125.reuse, R103, RZ ;  /* 0x000000677d607210 */ /* 0x040fe20007ffe0ff */
[----:B------:R-:W-:Y:S01]  /*695c0*/  IMAD.WIDE.U32 R120, R92, R154, RZ ;  /* 0x0000009a5c787225 */ /* 0x000fe200078e00ff */
[----:B------:R-:W-:-:S03]  /*695d0*/  IADD3 RZ, P3, PT, R125, R116, RZ ;  /* 0x000000747dff7210 */ /* 0x000fc60007f7e0ff */
[----:B------:R-:W-:-:S04]  /*695e0*/  IMAD.WIDE.U32 R122, P6, R184, R137, R122 ;  /* 0x00000089b87a7225 */ /* 0x000fc800078c007a */
[----:B------:R-:W-:Y:S01]  /*695f0*/  IMAD.WIDE.U32 R124, P2, R92, R108, R134 ;  /* 0x0000006c5c7c7225 */ /* 0x000fe20007840086 */
[----:B------:R-:W-:-:S03]  /*69600*/  IADD3.X R135, PT, PT, RZ, RZ, RZ, P5, !PT ;  /* 0x000000ffff877210 */ /* 0x000fc60002ffe4ff */
[----:B------:R-:W-:Y:S01]  /*69610*/  IMAD R153, R92, R108, R134 ;  /* 0x0000006c5c997224 */ /* 0x000fe200078e0286 */
[----:B------:R-:W-:Y:S02]  /*69620*/  IADD3 R151, P4, PT, R119, R122, RZ ;  /* 0x0000007a77977210 */ /* 0x000fe40007f9e0ff */
[C---:B------:R-:W-:Y:S01]  /*69630*/  IADD3 RZ, P5, PT, R121.reuse, R124, RZ ;  /* 0x0000007c79ff7210 */ /* 0x040fe20007fbe0ff */
[----:B------:R-:W-:Y:S01]  /*69640*/  IMAD.IADD R103, R121, 0x1, R153 ;  /* 0x0000000179677824 */ /* 0x000fe200078e0299 */
[----:B------:R-:W-:Y:S01]  /*69650*/  IADD3.X R121, PT, PT, RZ, RZ, RZ, P2, !PT ;  /* 0x000000ffff797210 */ /* 0x000fe200017fe4ff */
[----:B------:R-:W-:Y:S01]  /*69660*/  IMAD.X R119, RZ, RZ, RZ, P6 ;  /* 0x000000ffff777224 */ /* 0x000fe200030e06ff */
[----:B------:R-:W-:Y:S01]  /*69670*/  IADD3 R95, P2, PT, R95, R120, RZ ;  /* 0x000000785f5f7210 */ /* 0x000fe20007f5e0ff */
[----:B------:R-:W-:Y:S01]  /*69680*/  IMAD.MOV.U32 R134, RZ, RZ, R117 ;  /* 0x000000ffff867224 */ /* 0x000fe200078e0075 */
[----:B------:R-:W-:Y:S01]  /*69690*/  MOV R118, R123 ;  /* 0x0000007b00767202 */ /* 0x000fe20000000f00 */
[----:B------:R-:W-:Y:S01]  /*696a0*/  IMAD.MOV.U32 R120, RZ, RZ, R125 ;  /* 0x000000ffff787224 */ /* 0x000fe200078e007d */
[----:B------:R-:W-:Y:S01]  /*696b0*/  IADD3.X R96, P1, PT, R151, R96, RZ, P1, !PT ;  /* 0x0000006097607210 */ /* 0x000fe20000f3e4ff */
[----:B------:R-:W-:Y:S01]  /*696c0*/  IMAD.WIDE.U32.X R116, R94, R80, R134, P3 ;  /* 0x000000505e747225 */ /* 0x000fe200018e0486 */
[----:B------:R-:W-:-:S02]  /*696d0*/  LOP3.LUT R153, R181, 0x7ffff, RZ, 0xc0, !PT ;  /* 0x0007ffffb5997812 */ /* 0x000fc400078ec0ff */
[----:B------:R-:W-:Y:S01]  /*696e0*/  IADD3.X R96, P2, PT, R96, R103, RZ, P2, !PT ;  /* 0x0000006760607210 */ /* 0x000fe2000175e4ff */
[----:B------:R-:W-:-:S04]  /*696f0*/  IMAD.WIDE.U32.X R118, R93, R137, R118, P4 ;  /* 0x000000895d767225 */ /* 0x000fc800020e0476 */
[----:B------:R-:W-:Y:S01]  /*69700*/  IMAD.WIDE.U32.X R120, R97, R108, R120, P5 ;  /* 0x0000006c61787225 */ /* 0x000fe200028e0478 */
[----:B------:R-:W-:-:S03]  /*69710*/  SEL R151, R217, R98, !P0 ;  /* 0x00000062d9977207 */ /* 0x000fc60004000000 */
[----:B------:R-:W-:Y:S01]  /*69720*/  IMAD.WIDE.U32 R124, R94, R152, RZ ;  /* 0x000000985e7c7225 */ /* 0x000fe200078e00ff */
[----:B------:R-:W-:Y:S02]  /*69730*/  IADD3.X R103, P1, P2, R120, R116, R118, P2, P1 ;  /* 0x0000007478677210 */ /* 0x000fe40001222476 */
[----:B------:R-:W-:Y:S01]  /*69740*/  SEL R153, R153, R99, !P0 ;  /* 0x0000006399997207 */ /* 0x000fe20004000000 */
[----:B------:R-:W-:Y:S01]  /*69750*/  IMAD.WIDE.U32 R98, R97, R156, RZ ;  /* 0x0000009c61627225 */ /* 0x000fe200078e00ff */
[----:B------:R-:W-:-:S03]  /*69760*/  IADD3.X R155, PT, PT, R121, R117, R119, P1, P2 ;  /* 0x00000075799b7210 */ /* 0x000fc60000fe4477 */
        /* <DEDUP_REMOVED lines=8> */
[----:B------:R-:W-:-:S03]  /*697f0*/  IADD3 RZ, P6, PT, R117, R124, RZ ;  /* 0x0000007c75ff7210 */ /* 0x000fc60007fde0ff */
[----:B------:R-:W-:Y:S01]  /*69800*/  IMAD.WIDE.U32 R98, P5, R92, R80, R98 ;  /* 0x000000505c627225 */ /* 0x000fe200078a0062 */
[----:B------:R-:W-:Y:S02]  /*69810*/  MOV R116, R125 ;  /* 0x0000007d00747202 */ /* 0x000fe40000000f00 */
[----:B------:R-:W-:Y:S01]  /*69820*/  IADD3 R161, PT, PT, R117, R161, RZ ;  /* 0x000000a175a17210 */ /* 0x000fe20007ffe0ff */
[----:B------:R-:W-:Y:S01]  /*69830*/  IMAD.WIDE.U32 R118, P3, R184, R149, R118 ;  /* 0x00000095b8767225 */ /* 0x000fe20007860076 */
[----:B------:R-:W-:-:S03]  /*69840*/  IADD3.X R117, PT, PT, RZ, RZ, RZ, P1, !PT ;  /* 0x000000ffff757210 */ /* 0x000fc60000ffe4ff */
[----:B------:R-:W-:Y:S01]  /*69850*/  IMAD.WIDE.U32 R124, R94, R148, RZ ;  /* 0x000000945e7c7225 */ /* 0x000fe200078e00ff */
[----:B------:R-:W-:-:S03]  /*69860*/  IADD3 RZ, P1, PT, R121, R98, RZ ;  /* 0x0000006279ff7210 */ /* 0x000fc60007f3e0ff */
[----:B------:R-:W-:Y:S02]  /*69870*/  IMAD.IADD R159, R121, 0x1, R159 ;  /* 0x00000001799f7824 */ /* 0x000fe400078e029f */
[----:B------:R-:W-:Y:S01]  /*69880*/  IMAD.WIDE.U32 R134, R136, R184, RZ ;  /* 0x000000b888867225 */ /* 0x000fe200078e00ff */
[----:B------:R-:W-:-:S03]  /*69890*/  IADD3 R157, P4, PT, R157, R120, RZ ;  /* 0x000000789d9d7210 */ /* 0x000fc60007f9e0ff */
[----:B------:R-:W-:Y:S01]  /*698a0*/  IMAD.X R121, RZ, RZ, RZ, P3 ;  /* 0x000000ffff797224 */ /* 0x000fe200018e06ff */
[----:B------:R-:W-:Y:S01]  /*698b0*/  IADD3 R162, P3, PT, R123, R118, RZ ;  /* 0x000000767ba27210 */ /* 0x000fe20007f7e0ff */
[----:B------:R-:W-:Y:S01]  /*698c0*/  IMAD.X R123, RZ, RZ, RZ, P5 ;  /* 0x000000ffff7b7224 */ /* 0x000fe200028e06ff */
[----:B------:R-:W-:Y:S01]  /*698d0*/  MOV R120, R119 ;  /* 0x0000007700787202 */ /* 0x000fe20000000f00 */
[----:B------:R-:W-:Y:S02]  /*698e0*/  IMAD.MOV.U32 R122, RZ, RZ, R99 ;  /* 0x000000ffff7a7224 */ /* 0x000fe400078e0063 */
[----:B------:R-:W-:-:S04]  /*698f0*/  IMAD.WIDE.U32 R118, R81, R148, RZ ;  /* 0x0000009451767225 */ /* 0x000fc800078e00ff */
[CCC-:B------:R-:W-:Y:S02]  /*69900*/  IMAD R164, R81.reuse, R149.reuse, R124.reuse ;  /* 0x0000009551a47224 */ /* 0x1c0fe400078e027c */
[----:B------:R-:W-:-:S04]  /*69910*/  IMAD.WIDE.U32 R98, P5, R81, R149, R124 ;  /* 0x0000009551627225 */ /* 0x000fc800078a007c */
[----:B------:R-:W-:Y:S01]  /*69920*/  IMAD.WIDE.U32.X R116, R94, R137, R116, P6 ;  /* 0x000000895e747225 */ /* 0x000fe200030e0474 */
[----:B------:R-:W-:-:S03]  /*69930*/  IADD3 R164, PT, PT, R119, R164, RZ ;  /* 0x000000a477a47210 */ /* 0x000fc60007ffe0ff */
[----:B------:R-:W-:-:S04]  /*69940*/  IMAD.WIDE.U32 R134, P6, R93, R32, R134 ;  /* 0x000000205d867225 */ /* 0x000fc800078c0086 */
[----:B------:R-:W-:-:S04]  /*69950*/  IMAD.WIDE.U32 R124, R32, R184, RZ ;  /* 0x000000b8207c7225 */ /* 0x000fc800078e00ff */
[----:B------:R-:W-:Y:S01]  /*69960*/  IMAD.WIDE.U32.X R120, R93, R149, R120, P3 ;  /* 0x000000955d787225 */ /* 0x000fe200018e0478 */
[----:B------:R-:W-:-:S03]  /*69970*/  IADD3 RZ, P3, PT, R119, R98, RZ ;  /* 0x0000006277ff7210 */ /* 0x000fc60007f7e0ff */
[----:B------:R-:W-:Y:S01]  /*69980*/  IMAD.WIDE.U32.X R122, R97, R80, R122, P1 ;  /* 0x00000050617a7225 */ /* 0x000fe200008e047a */
[----:B------:R-:W-:-:S03]  /*69990*/  IADD3 R171, P1, PT, R124, R118, RZ ;  /* 0x000000767cab7210 */ /* 0x000fc60007f3e0ff */
[----:B------:R-:W-:Y:S01]  /*699a0*/  IMAD.X R119, RZ, RZ, RZ, P5 ;  /* 0x000000ffff777224 */ /* 0x000fe200028e06ff */
[----:B------:R-:W-:Y:S01]  /*699b0*/  IADD3 R134, P5, PT, R125, R134, RZ ;  /* 0x000000867d867210 */ /* 0x000fe20007fbe0ff */
[----:B------:R-:W-:Y:S01]  /*699c0*/  IMAD.WIDE.U32 R124, R97, R152, RZ ;  /* 0x00000098617c7225 */ /* 0x000fe200078e00ff */
[----:B------:R-:W-:Y:S02]  /*699d0*/  MOV R118, R99 ;  /* 0x0000006300767202 */ /* 0x000fe40000000f00 */
[----:B------:R-:W-:Y:S01]  /*699e0*/  IADD3.X R161, P2, PT, R162, R161, RZ, P2, !PT ;  /* 0x000000a1a2a17210 */ /* 0x000fe2000175e4ff */
[----:B------:R-:W-:Y:S02]  /*699f0*/  IMAD R165, R92, R137, R124 ;  /* 0x000000895ca57224 */ /* 0x000fe400078e027c */
[----:B------:R-:W-:-:S04]  /*69a00*/  IMAD.WIDE.U32.X R98, R94, R149, R118, P3 ;  /* 0x000000955e627225 */ /* 0x000fc800018e0476 */
[----:B------:R-:W-:-:S04]  /*69a10*/  IMAD.WIDE.U32 R124, P3, R92, R137, R124 ;  /* 0x000000895c7c7225 */ /* 0x000fc8000786007c */
[----:B------:R-:W-:Y:S01]  /*69a20*/  IMAD.WIDE.U32 R162, R92, R152, RZ ;  /* 0x000000985ca27225 */ /* 0x000fe200078e00ff */
[----:B------:R-:W-:-:S03]  /*69a30*/  IADD3.X R119, PT, PT, RZ, RZ, RZ, P6, !PT ;  /* 0x000000ffff777210 */ /* 0x000fc600037fe4ff */
[C---:B------:R-:W-:Y:S01]  /*69a40*/  IMAD.IADD R165, R163.reuse, 0x1, R165 ;  /* 0x00000001a3a57824 */ /* 0x040fe200078e02a5 */
[----:B------:R-:W-:Y:S01]  /*69a50*/  IADD3 RZ, P6, PT, R163, R124, RZ ;  /* 0x0000007ca3ff7210 */ /* 0x000fe20007fde0ff */
[----:B------:R-:W-:Y:S01]  /*69a60*/  IMAD.X R163, RZ, RZ, RZ, P3 ;  /* 0x000000ffffa37224 */ /* 0x000fe200018e06ff */
[----:B------:R-:W-:Y:S01]  /*69a70*/  IADD3 R171, P3, PT, R171, R162, RZ ;  /* 0x000000a2abab7210 */ /* 0x000fe20007f7e0ff */
[----:B------:R-:W-:Y:S01]  /*69a80*/  IMAD.MOV.U32 R162, RZ, RZ, R125 ;  /* 0x000000ffffa27224 */ /* 0x000fe200078e007d */
[----:B------:R-:W-:Y:S02]  /*69a90*/  MOV R118, R135 ;  /* 0x0000008700767202 */ /* 0x000fe40000000f00 */
[----:B------:R-:W-:Y:S02]  /*69aa0*/  IADD3.X R164, P1, PT, R134, R164, RZ, P1, !PT ;  /* 0x000000a486a47210 */ /* 0x000fe40000f3e4ff */
[----:B------:R-:W-:Y:S01]  /*69ab0*/  IADD3.X R159, P4, PT, R161, R159, RZ, P4, !PT ;  /* 0x0000009fa19f7210 */ /* 0x000fe2000279e4ff */
[----:B------:R-:W-:Y:S01]  /*69ac0*/  IMAD.WIDE.U32.X R118, R93, R136, R118, P5 ;  /* 0x000000885d767225 */ /* 0x000fe200028e0476 */
[----:B------:R-:W-:-:S02]  /*69ad0*/  IADD3.X R164, P3, PT, R164, R165, RZ, P3, !PT ;  /* 0x000000a5a4a47210 */ /* 0x000fc40001f7e4ff */
[----:B------:R-:W-:Y:S01]  /*69ae0*/  IADD3.X R165, P2, P4, R122, R116, R120, P4, P2 ;  /* 0x000000747aa57210 */ /* 0x000fe20002444478 */
[----:B------:R-:W-:-:S03]  /*69af0*/  IMAD.WIDE.U32.X R162, R97, R137, R162, P6 ;  /* 0x0000008961a27225 */ /* 0x000fc600030e04a2 */
[----:B------:R-:W-:Y:S01]  /*69b00*/  IADD3.X R166, PT, PT, R123, R117, R121, P2, P4 ;  /* 0x000000757ba67210 */ /* 0x000fe200017e8479 */
[----:B------:R-:W-:Y:S01]  /*69b10*/  IMAD.WIDE.U32 R116, R153, R160, RZ ;  /* 0x000000a099747225 */ /* 0x000fe200078e00ff */
[----:B------:R-:W-:-:S04]  /*69b20*/  IADD3.X R167, P1, P3, R162, R98, R118, P3, P1 ;  /* 0x00000062a2a77210 */ /* 0x000fc80001b22476 */
[----:B------:R-:W-:Y:S01]  /*69b30*/  IADD3.X R170, PT, PT, R163, R99, R119, P1, P3 ;  /* 0x00000063a3aa7210 */ /* 0x000fe20000fe6477 */
[----:B------:R-:W-:Y:S01]  /*69b40*/  IMAD.WIDE.U32 R98, R136, R81, RZ ;  /* 0x0000005188627225 */ /* 0x000fe200078e00ff */
[----:B------:R-:W-:-:S03]  /*69b50*/  LOP3.LUT R169, R191, 0x7ffff, RZ, 0xc0, !PT ;  /* 0x0007ffffbfa97812 */ /* 0x000fc600078ec0ff */
[----:B------:R-:W-:-:S04]  /*69b60*/  IMAD.WIDE.U32 R160, R151, R160, RZ ;  /* 0x000000a097a07225 */ /* 0x000fc800078e00ff */
[----:B------:R-:W-:Y:S01]  /*69b70*/  IMAD.WIDE.U32 R118, P2, R151, R8, R116 ;  /* 0x0000000897767225 */ /* 0x000fe20007840074 */
[----:B------:R-:W-:Y:S02]  /*69b80*/  SEL R168, R233, R100, !P0 ;  /* 0x00000064e9a87207 */ /* 0x000fe40004000000 */
[----:B------:R-:W-:Y:S01]  /*69b90*/  SEL R169, R169, R101, !P0 ;  /* 0x00000065a9a97207 */ /* 0x000fe20004000000 */
[----:B------:R-:W-:Y:S01]  /*69ba0*/  IMAD R173, R94, R32, R98 ;  /* 0x000000205ead7224 */ /* 0x000fe200078e0262 */
[----:B------:R-:W-:Y:S01]  /*69bb0*/  IADD3 RZ, P3, PT, R161, R118, RZ ;  /* 0x00000076a1ff7210 */ /* 0x000fe20007f7e0ff */
[----:B------:R-:W-:Y:S01]  /*69bc0*/  IMAD R172, R151, R8, R116 ;  /* 0x0000000897ac7224 */ /* 0x000fe200078e0274 */
[----:B------:R-:W-:Y:S01]  /*69bd0*/  MOV R116, R119 ;  /* 0x0000007700747202 */ /* 0x000fe20000000f00 */
[----:B------:R-:W-:Y:S01]  /*69be0*/  IMAD.WIDE.U32 R120, R32, R81, RZ ;  /* 0x0000005120787225 */ /* 0x000fe200078e00ff */
[----:B------:R-:W-:-:S03]  /*69bf0*/  IADD3.X R117, PT, PT, RZ, RZ, RZ, P2, !PT ;  /* 0x000000ffff757210 */ /* 0x000fc600017fe4ff */
[----:B------:R-:W-:-:S04]  /*69c00*/  IMAD.WIDE.U32 R98, P1, R94, R32, R98 ;  /* 0x000000205e627225 */ /* 0x000fc80007820062 */
[----:B------:R-:W-:Y:S01]  /*69c10*/  IMAD.WIDE.U32 R100, R63, R184, RZ ;  /* 0x000000b83f647225 */ /* 0x000fe200078e00ff */
[----:B------:R-:W-:-:S03]  /*69c20*/  IADD3 RZ, P6, PT, R121, R98, RZ ;  /* 0x0000006279ff7210 */ /* 0x000fc60007fde0ff */
[----:B------:R-:W-:Y:S01]  /*69c30*/  IMAD.WIDE.U32 R118, R97, R148, RZ ;  /* 0x0000009461767225 */ /* 0x000fe200078e00ff */
[----:B------:R-:W-:-:S03]  /*69c40*/  IADD3 R98, P2, PT, R100, R120, RZ ;  /* 0x0000007864627210 */ /* 0x000fc60007f5e0ff */
[----:B------:R-:W-:-:S04]  /*69c50*/  IMAD.WIDE.U32.X R116, R153, R8, R116, P3 ;  /* 0x0000000899747225 */ /* 0x000fc800018e0474 */
[----:B------:R-:W-:Y:S02]  /*69c60*/  IMAD R100, R92, R149, R118 ;  /* 0x000000955c647224 */ /* 0x000fe400078e0276 */
[----:B------:R-:W-:-:S04]  /*69c70*/  IMAD.WIDE.U32 R122, R169, R158, RZ ;  /* 0x0000009ea97a7225 */ /* 0x000fc800078e00ff */
[----:B------:R-:W-:-:S04]  /*69c80*/  IMAD.WIDE.U32 R118, P3, R92, R149, R118 ;  /* 0x000000955c767225 */ /* 0x000fc80007860076 */
[----:B------:R-:W-:-:S04]  /*69c90*/  IMAD.WIDE.U32 R124, R92, R148, RZ ;  /* 0x000000945c7c7225 */ /* 0x000fc800078e00ff */
[----:B------:R-:W-:Y:S01]  /*69ca0*/  IMAD.WIDE.U32 R134, R177, R184, RZ ;  /* 0x000000b8b1867225 */ /* 0x000fe200078e00ff */
[----:B------:R-:W-:-:S03]  /*69cb0*/  IADD3 RZ, P5, PT, R125, R118, RZ ;  /* 0x000000767dff7210 */ /* 0x000fc60007fbe0ff */
[----:B------:R-:W-:Y:S02]  /*69cc0*/  IMAD.IADD R173, R121, 0x1, R173 ;  /* 0x0000000179ad7824 */ /* 0x000fe400078e02ad */
[----:B------:R-:W-:Y:S02]  /*69cd0*/  IMAD.IADD R100, R125, 0x1, R100 ;  /* 0x000000017d647824 */ /* 0x000fe400078e0264 */
[----:B------:R-:W-:-:S04]  /*69ce0*/  IMAD.WIDE.U32 R120, P4, R168, R109, R122 ;  /* 0x0000006da8787225 */ /* 0x000fc8000788007a */
[----:B------:R-:W-:Y:S02]  /*69cf0*/  IMAD.X R125, RZ, RZ, RZ, P1 ;  /* 0x000000ffff7d7224 */ /* 0x000fe400008e06ff */
[----:B------:R-:W-:Y:S01]  /*69d00*/  IMAD.WIDE.U32 R134, P1, R93, R63, R134 ;  /* 0x0000003f5d867225 */ /* 0x000fe20007820086 */
[----:B------:R-:W-:Y:S02]  /*69d10*/  IADD3.X R123, PT, PT, RZ, RZ, RZ, P4, !PT ;  /* 0x000000ffff7b7210 */ /* 0x000fe400027fe4ff */
[----:B------:R-:W-:Y:S01]  /*69d20*/  IADD3 R8, P4, PT, R98, R124, RZ ;  /* 0x0000007c62087210 */ /* 0x000fe20007f9e0ff */
[----:B------:R-:W-:Y:S01]  /*69d30*/  IMAD.MOV.U32 R124, RZ, RZ, R99 ;  /* 0x000000ffff7c7224 */ /* 0x000fe200078e0063 */
[----:B------:R-:W-:Y:S01]  /*69d40*/  IADD3.X R163, PT, PT, RZ, RZ, RZ, P1, !PT ;  /* 0x000000ffffa37210 */ /* 0x000fe20000ffe4ff */
[C---:B------:R-:W-:Y:S01]  /*69d50*/  IMAD.WIDE.U32 R98, R168.reuse, R158, RZ ;  /* 0x0000009ea8627225 */ /* 0x040fe200078e00ff */
[----:B------:R-:W-:Y:S02]  /*69d60*/  IADD3 R118, P1, PT, R101, R134, RZ ;  /* 0x0000008665767210 */ /* 0x000fe40007f3e0ff */
[----:B------:R-:W-:Y:S01]  /*69d70*/  MOV R162, R135 ;  /* 0x0000008700a27202 */ /* 0x000fe20000000f00 */
[----:B------:R-:W-:-:S02]  /*69d80*/  IMAD R122, R168, R109, R122 ;  /* 0x0000006da87a7224 */ /* 0x000fc400078e027a */
[----:B------:R-:W-:Y:S01]  /*69d90*/  IMAD.WIDE.U32.X R124, R94, R136, R124, P6 ;  /* 0x000000885e7c7225 */ /* 0x000fe200030e047c */
[----:B------:R-:W-:-:S03]  /*69da0*/  IADD3 RZ, P6, PT, R99, R120, RZ ;  /* 0x0000007863ff7210 */ /* 0x000fc60007fde0ff */
[----:B------:R-:W-:Y:S01]  /*69db0*/  IMAD.WIDE.U32.X R162, R93, R177, R162, P1 ;  /* 0x000000b15da27225 */ /* 0x000fe200008e04a2 */
[----:B------:R-:W-:Y:S02]  /*69dc0*/  IADD3 R95, P1, PT, R95, R98, RZ ;  /* 0x000000625f5f7210 */ /* 0x000fe40007f3e0ff */
[----:B------:R-:W-:Y:S01]  /*69dd0*/  MOV R98, R119 ;  /* 0x0000007700627202 */ /* 0x000fe20000000f00 */
[----:B------:R-:W-:Y:S01]  /*69de0*/  IMAD.IADD R101, R99, 0x1, R122 ;  /* 0x0000000163657824 */ /* 0x000fe200078e027a */
[----:B------:R-:W-:Y:S01]  /*69df0*/  IADD3.X R118, P2, PT, R118, R173, RZ, P2, !PT ;  /* 0x000000ad76767210 */ /* 0x000fe2000175e4ff */
[----:B------:R-:W-:Y:S01]  /*69e00*/  IMAD.X R99, RZ, RZ, RZ, P3 ;  /* 0x000000ffff637224 */ /* 0x000fe200018e06ff */
[----:B------:R-:W-:Y:S02]  /*69e10*/  IADD3 R134, PT, PT, R161, R172, RZ ;  /* 0x000000aca1867210 */ /* 0x000fe40007ffe0ff */
[----:B------:R-:W-:Y:S01]  /*69e20*/  IADD3 R160, P3, PT, R95, R160, RZ ;  /* 0x000000a05fa07210 */ /* 0x000fe20007f7e0ff */
[----:B------:R-:W-:Y:S01]  /*69e30*/  IMAD.WIDE.U32.X R98, R97, R149, R98, P5 ;  /* 0x0000009561627225 */ /* 0x000fe200028e0462 */
[----:B------:R-:W-:-:S02]  /*69e40*/  IADD3.X R96, P1, PT, R96, R101, RZ, P1, !PT ;  /* 0x0000006560607210 */ /* 0x000fc40000f3e4ff */
[----:B------:R-:W-:Y:S01]  /*69e50*/  IADD3.X R95, P4, PT, R118, R100, RZ, P4, !PT ;  /* 0x00000064765f7210 */ /* 0x000fe2000279e4ff */
[----:B------:R-:W-:Y:S01]  /*69e60*/  IMAD.MOV.U32 R122, RZ, RZ, R121 ;  /* 0x000000ffff7a7224 */ /* 0x000fe200078e0079 */
[----:B------:R-:W-:Y:S02]  /*69e70*/  IADD3.X R134, P3, PT, R96, R134, RZ, P3, !PT ;  /* 0x0000008660867210 */ /* 0x000fe40001f7e4ff */
[----:B------:R-:W-:Y:S01]  /*69e80*/  IADD3.X R96, P2, P4, R98, R124, R162, P4, P2 ;  /* 0x0000007c62607210 */ /* 0x000fe200024444a2 */
[----:B------:R-:W-:-:S03]  /*69e90*/  IMAD.WIDE.U32.X R122, R169, R109, R122, P6 ;  /* 0x0000006da97a7225 */ /* 0x000fc600030e047a */
[----:B------:R-:W-:Y:S01]  /*69ea0*/  IADD3.X R162, PT, PT, R99, R125, R163, P2, P4 ;  /* 0x0000007d63a27210 */ /* 0x000fe200017e84a3 */
[----:B------:R-:W-:Y:S01]  /*69eb0*/  IMAD.WIDE.U32 R98, R169, R154, RZ ;  /* 0x0000009aa9627225 */ /* 0x000fe200078e00ff */
[----:B------:R-:W-:-:S03]  /*69ec0*/  IADD3.X R103, P1, P3, R116, R103, R122, P3, P1 ;  /* 0x0000006774677210 */ /* 0x000fc60001b2247a */
[----:B------:R-:W-:Y:S01]  /*69ed0*/  IMAD.WIDE.U32 R100, R169, R156, RZ ;  /* 0x0000009ca9647225 */ /* 0x000fe200078e00ff */
[----:B------:R-:W-:-:S03]  /*69ee0*/  IADD3.X R135, PT, PT, R117, R155, R123, P1, P3 ;  /* 0x0000009b75877210 */ /* 0x000fc60000fe647b */
[----:B------:R-:W-:-:S04]  /*69ef0*/  IMAD.WIDE.U32 R116, R168, R154, RZ ;  /* 0x0000009aa8747225 */ /* 0x000fc800078e00ff */
[CCC-:B------:R-:W-:Y:S02]  /*69f00*/  IMAD R124, R168.reuse, R108.reuse, R98.reuse ;  /* 0x0000006ca87c7224 */ /* 0x1c0fe400078e0262 */
[C---:B------:R-:W-:Y:S01]  /*69f10*/  IMAD.WIDE.U32 R118, P1, R168.reuse, R108, R98 ;  /* 0x0000006ca8767225 */ /* 0x040fe20007820062 */
[----:B------:R-:W-:Y:S02]  /*69f20*/  IADD3 R157, P3, PT, R157, R116, RZ ;  /* 0x000000749d9d7210 */ /* 0x000fe40007f7e0ff */
[C---:B------:R-:W-:Y:S01]  /*69f30*/  IADD3 R124, PT, PT, R117.reuse, R124, RZ ;  /* 0x0000007c757c7210 */ /* 0x040fe20007ffe0ff */
[C---:B------:R-:W-:Y:S01]  /*69f40*/  IMAD R125, R168.reuse, R80, R100 ;  /* 0x00000050a87d7224 */ /* 0x040fe200078e0264 */
[----:B------:R-:W-:Y:S01]  /*69f50*/  IADD3 RZ, P4, PT, R117, R118, RZ ;  /* 0x0000007675ff7210 */ /* 0x000fe20007f9e0ff */
[----:B------:R-:W-:-:S04]  /*69f60*/  IMAD.WIDE.U32 R98, R168, R156, RZ ;  /* 0x0000009ca8627225 */ /* 0x000fc800078e00ff */
[----:B------:R-:W-:-:S04]  /*69f70*/  IMAD.WIDE.U32 R100, P6, R168, R80, R100 ;  /* 0x00000050a8647225 */ /* 0x000fc800078c0064 */
[----:B------:R-:W-:Y:S01]  /*69f80*/  IMAD.WIDE.U32 R116, R153, R158, RZ ;  /* 0x0000009e99747225 */ /* 0x000fe200078e00ff */
[----:B------:R-:W-:Y:S02]  /*69f90*/  IADD3 RZ, P5, PT, R99, R100, RZ ;  /* 0x0000006463ff7210 */ /* 0x000fe40007fbe0ff */
[----:B------:R-:W-:Y:S01]  /*69fa0*/  IADD3 R171, P2, PT, R171, R98, RZ ;  /* 0x00000062abab7210 */ /* 0x000fe20007f5e0ff */
[----:B------:R-:W-:Y:S01]  /*69fb0*/  IMAD.IADD R125, R99, 0x1, R125 ;  /* 0x00000001637d7824 */ /* 0x000fe200078e027d */
[----:B------:R-:W-:Y:S01]  /*69fc0*/  IADD3.X R121, PT, PT, RZ, RZ, RZ, P1, !PT ;  /* 0x000000ffff797210 */ /* 0x000fe20000ffe4ff */
[C---:B------:R-:W-:Y:S02]  /*69fd0*/  IMAD R100, R151.reuse, R109, R116 ;  /* 0x0000006d97647224 */ /* 0x040fe400078e0274 */
[----:B------:R-:W-:-:S04]  /*69fe0*/  IMAD.WIDE.U32 R98, R151, R158, RZ ;  /* 0x0000009e97627225 */ /* 0x000fc800078e00ff */
[----:B------:R-:W-:-:S04]  /*69ff0*/  IMAD.WIDE.U32 R116, P1, R151, R109, R116 ;  /* 0x0000006d97747225 */ /* 0x000fc80007820074 */
[----:B------:R-:W-:Y:S02]  /*6a000*/  IMAD.MOV.U32 R120, RZ, RZ, R119 ;  /* 0x000000ffff787224 */ /* 0x000fe400078e0077 */
[----:B------:R-:W-:Y:S01]  /*6a010*/  IMAD.WIDE.U32 R118, R153, R154, RZ ;  /* 0x0000009a99767225 */ /* 0x000fe200078e00ff */
[----:B------:R-:W-:-:S03]  /*6a020*/  IADD3 R100, PT, PT, R99, R100, RZ ;  /* 0x0000006463647210 */ /* 0x000fc60007ffe0ff */
[----:B------:R-:W-:Y:S01]  /*6a030*/  IMAD.WIDE.U32.X R120, R169, R108, R120, P4 ;  /* 0x0000006ca9787225 */ /* 0x000fe200020e0478 */
[----:B------:R-:W-:-:S03]  /*6a040*/  IADD3 RZ, P4, PT, R99, R116, RZ ;  /* 0x0000007463ff7210 */ /* 0x000fc60007f9e0ff */
[----:B------:R-:W-:Y:S01]  /*6a050*/  IMAD.X R99, RZ, RZ, RZ, P1 ;  /* 0x000000ffff637224 */ /* 0x000fe200008e06ff */
[----:B------:R-:W-:Y:S01]  /*6a060*/  IADD3 R158, P1, PT, R157, R98, RZ ;  /* 0x000000629d9e7210 */ /* 0x000fe20007f3e0ff */
[CCC-:B------:R-:W-:Y:S01]  /*6a070*/  IMAD R157, R151.reuse, R108.reuse, R118.reuse ;  /* 0x0000006c979d7224 */ /* 0x1c0fe200078e0276 */
[----:B------:R-:W-:Y:S01]  /*6a080*/  IADD3.X R123, PT, PT, RZ, RZ, RZ, P6, !PT ;  /* 0x000000ffff7b7210 */ /* 0x000fe200037fe4ff */
[----:B------:R-:W-:-:S04]  /*6a090*/  IMAD.WIDE.U32 R118, P6, R151, R108, R118 ;  /* 0x0000006c97767225 */ /* 0x000fc800078c0076 */
[----:B------:R-:W-:Y:S01]  /*6a0a0*/  IMAD.WIDE.U32 R154, R151, R154, RZ ;  /* 0x0000009a979a7225 */ /* 0x000fe200078e00ff */
[----:B------:R-:W-:-:S03]  /*6a0b0*/  MOV R116, R119 ;  /* 0x0000007700747202 */ /* 0x000fc60000000f00 */
[----:B------:R-:W-:Y:S01]  /*6a0c0*/  IMAD.MOV.U32 R98, RZ, RZ, R117 ;  /* 0x000000ffff627224 */ /* 0x000fe200078e0075 */
[----:B------:R-:W-:Y:S01]  /*6a0d0*/  IADD3.X R117, PT, PT, RZ, RZ, RZ, P6, !PT ;  /* 0x000000ffff757210 */ /* 0x000fe200037fe4ff */
[----:B------:R-:W-:Y:S01]  /*6a0e0*/  IMAD.MOV.U32 R122, RZ, RZ, R101 ;  /* 0x000000ffff7a7224 */ /* 0x000fe200078e0065 */
[----:B------:R-:W-:Y:S01]  /*6a0f0*/  IADD3 RZ, P6, PT, R155, R118, RZ ;  /* 0x000000769bff7210 */ /* 0x000fe20007fde0ff */
[----:B------:R-:W-:Y:S01]  /*6a100*/  IMAD.WIDE.U32.X R98, R153, R109, R98, P4 ;  /* 0x0000006d99627225 */ /* 0x000fe200020e0462 */
[----:B------:R-:W-:Y:S02]  /*6a110*/  IADD3.X R159, P3, PT, R159, R124, RZ, P3, !PT ;  /* 0x0000007c9f9f7210 */ /* 0x000fe40001f7e4ff */
[----:B------:R-:W-:Y:S01]  /*6a120*/  IADD3.X R125, P2, PT, R164, R125, RZ, P2, !PT ;  /* 0x0000007da47d7210 */ /* 0x000fe2000175e4ff */
[----:B------:R-:W-:Y:S01]  /*6a130*/  IMAD.IADD R157, R155, 0x1, R157 ;  /* 0x000000019b9d7824 */ /* 0x000fe200078e029d */
[----:B------:R-:W-:Y:S01]  /*6a140*/  IADD3 R155, P4, PT, R171, R154, RZ ;  /* 0x0000009aab9b7210 */ /* 0x000fe20007f9e0ff */
[----:B------:R-:W-:Y:S01]  /*6a150*/  IMAD.WIDE.U32.X R108, R153, R108, R116, P6 ;  /* 0x0000006c996c7225 */ /* 0x000fe200030e0474 */
[----:B------:R-:W-:-:S02]  /*6a160*/  IADD3.X R159, P1, PT, R159, R100, RZ, P1, !PT ;  /* 0x000000649f9f7210 */ /* 0x000fc40000f3e4ff */
[----:B------:R-:W-:Y:S01]  /*6a170*/  IADD3.X R154, P4, PT, R125, R157, RZ, P4, !PT ;  /* 0x0000009d7d9a7210 */ /* 0x000fe2000279e4ff */
[----:B------:R-:W-:Y:S01]  /*6a180*/  IMAD.WIDE.U32.X R122, R169, R80, R122, P5 ;  /* 0x00000050a97a7225 */ /* 0x000fe200028e047a */
[----:B------:R-:W-:Y:S02]  /*6a190*/  IADD3.X R165, P1, P6, R98, R165, R120, P1, P3 ;  /* 0x000000a562a57210 */ /* 0x000fe40000e26478 */
[----:B------:R-:W-:Y:S01]  /*6a1a0*/  IADD3.X R167, P4, P5, R108, R167, R122, P4, P2 ;  /* 0x000000a76ca77210 */ /* 0x000fe2000258447a */
[----:B------:R-:W-:Y:S01]  /*6a1b0*/  IMAD.WIDE.U32 R100, R177, R81, RZ ;  /* 0x00000051b1647225 */ /* 0x000fe200078e00ff */
[----:B------:R-:W-:Y:S02]  /*6a1c0*/  IADD3.X R166, PT, PT, R99, R166, R121, P1, P6 ;  /* 0x000000a663a67210 */ /* 0x000fe40000fec479 */
[----:B------:R-:W-:Y:S01]  /*6a1d0*/  IADD3.X R170, PT, PT, R109, R170, R123, P4, P5 ;  /* 0x000000aa6daa7210 */ /* 0x000fe200027ea47b */
[----:B------:R-:W-:-:S04]  /*6a1e0*/  IMAD.WIDE.U32 R98, R169, R152, RZ ;  /* 0x00000098a9627225 */ /* 0x000fc800078e00ff */
[----:B------:R-:W-:-:S04]  /*6a1f0*/  IMAD.WIDE.U32 R108, R153, R156, RZ ;  /* 0x0000009c996c7225 */ /* 0x000fc800078e00ff */
[----:B------:R-:W-:-:S04]  /*6a200*/  IMAD.WIDE.U32 R116, R63, R81, RZ ;  /* 0x000000513f747225 */ /* 0x000fc800078e00ff */
[----:B------:R-:W-:-:S04]  /*6a210*/  IMAD.WIDE.U32 R124, P3, R94, R63, R100 ;  /* 0x0000003f5e7c7225 */ /* 0x000fc80007860064 */
[----:B------:R-:W-:Y:S02]  /*6a220*/  IMAD R63, R94, R63, R100 ;  /* 0x0000003f5e3f7224 */ /* 0x000fe400078e0264 */
[----:B------:R-:W-:Y:S02]  /*6a230*/  IMAD R163, R168, R137, R98 ;  /* 0x00000089a8a37224 */ /* 0x000fe400078e0262 */
[----:B------:R-:W-:Y:S02]  /*6a240*/  IMAD R161, R151, R80, R108 ;  /* 0x0000005097a17224 */ /* 0x000fe400078e026c */
[----:B------:R-:W-:-:S04]  /*6a250*/  IMAD.WIDE.U32 R118, R64, R184, RZ ;  /* 0x000000b840767225 */ /* 0x000fc800078e00ff */
[----:B------:R-:W-:-:S04]  /*6a260*/  IMAD.WIDE.U32 R156, R151, R156, RZ ;  /* 0x0000009c979c7225 */ /* 0x000fc800078e00ff */
[----:B------:R-:W-:-:S04]  /*6a270*/  IMAD.WIDE.U32 R98, P5, R168, R137, R98 ;  /* 0x00000089a8627225 */ /* 0x000fc800078a0062 */
[----:B------:R-:W-:Y:S01]  /*6a280*/  IMAD.WIDE.U32 R108, P6, R151, R80, R108 ;  /* 0x00000050976c7225 */ /* 0x000fe200078c006c */
[C---:B------:R-:W-:Y:S02]  /*6a290*/  IADD3 RZ, P2, PT, R117.reuse, R124, RZ ;  /* 0x0000007c75ff7210 */ /* 0x040fe40007f5e0ff */
[----:B------:R-:W-:Y:S01]  /*6a2a0*/  IADD3 R63, PT, PT, R117, R63, RZ ;  /* 0x0000003f753f7210 */ /* 0x000fe20007ffe0ff */
[----:B------:R-:W-:Y:S01]  /*6a2b0*/  IMAD.X R81, RZ, RZ, RZ, P5 ;  /* 0x000000ffff517224 */ /* 0x000fe200028e06ff */
[----:B------:R-:W-:Y:S01]  /*6a2c0*/  IADD3 R118, P1, PT, R118, R116, RZ ;  /* 0x0000007476767210 */ /* 0x000fe20007f3e0ff */
[----:B------:R-:W-:Y:S01]  /*6a2d0*/  IMAD.WIDE.U32 R184, R188, R184, RZ ;  /* 0x000000b8bcb87225 */ /* 0x000fe200078e00ff */
[----:B------:R-:W-:Y:S02]  /*6a2e0*/  IADD3 RZ, P5, PT, R157, R108, RZ ;  /* 0x0000006c9dff7210 */ /* 0x000fe40007fbe0ff */
[----:B------:R-:W-:Y:S01]  /*6a2f0*/  IADD3.X R117, PT, PT, RZ, RZ, RZ, P6, !PT ;  /* 0x000000ffff757210 */ /* 0x000fe200037fe4ff */
[----:B------:R-:W-:-:S04]  /*6a300*/  IMAD.WIDE.U32 R122, R168, R152, RZ ;  /* 0x00000098a87a7225 */ /* 0x000fc800078e00ff */
[----:B------:R-:W-:Y:S02]  /*6a310*/  IMAD.MOV.U32 R116, RZ, RZ, R109 ;  /* 0x000000ffff747224 */ /* 0x000fe400078e006d */
[----:B------:R-:W-:Y:S01]  /*6a320*/  IMAD.WIDE.U32 R184, P6, R93, R64, R184 ;  /* 0x000000405db87225 */ /* 0x000fe200078c00b8 */
[----:B------:R-:W-:-:S03]  /*6a330*/  SHF.L.W.U32.HI R64, R134, 0xd, R103 ;  /* 0x0000000d86407819 */ /* 0x000fc60000010e67 */
[----:B------:R-:W-:Y:S01]  /*6a340*/  IMAD.WIDE.U32.X R116, R153, R80, R116, P5 ;  /* 0x0000005099747225 */ /* 0x000fe200028e0474 */
[----:B------:R-:W-:Y:S02]  /*6a350*/  IADD3 RZ, P5, PT, R123, R98, RZ ;  /* 0x000000627bff7210 */ /* 0x000fe40007fbe0ff */
[----:B------:R-:W-:Y:S02]  /*6a360*/  MOV R80, R99 ;  /* 0x0000006300507202 */ /* 0x000fe40000000f00 */
[----:B------:R-:W-:-:S03]  /*6a370*/  SHF.L.W.U32.HI R135, R103, 0xd, R135 ;  /* 0x0000000d67877819 */ /* 0x000fc60000010e87 */
[----:B------:R-:W-:Y:S01]  /*6a380*/  IMAD.WIDE.U32.X R80, R169, R137, R80, P5 ;  /* 0x00000089a9507225 */ /* 0x000fe200028e0450 */
[----:B------:R-:W-:Y:S02]  /*6a390*/  IADD3 R158, P5, PT, R64, R158, RZ ;  /* 0x0000009e409e7210 */ /* 0x000fe40007fbe0ff */
[----:B------:R-:W-:Y:S01]  /*6a3a0*/  IADD3 R163, PT, PT, R123, R163, RZ ;  /* 0x000000a37ba37210 */ /* 0x000fe20007ffe0ff */
[----:B------:R-:W-:Y:S01]  /*6a3b0*/  IMAD.X R99, RZ, RZ, RZ, P3 ;  /* 0x000000ffff637224 */ /* 0x000fe200018e06ff */
[----:B------:R-:W-:Y:S01]  /*6a3c0*/  IADD3.X R159, P5, PT, R135, R159, RZ, P5, !PT ;  /* 0x0000009f879f7210 */ /* 0x000fe20002fbe4ff */
[----:B------:R-:W-:Y:S01]  /*6a3d0*/  IMAD.MOV.U32 R98, RZ, RZ, R125 ;  /* 0x000000ffff627224 */ /* 0x000fe200078e007d */
[----:B------:R-:W-:Y:S02]  /*6a3e0*/  IADD3 R123, P3, PT, R8, R122, RZ ;  /* 0x0000007a087b7210 */ /* 0x000fe40007f7e0ff */
[----:B------:R-:W-:Y:S01]  /*6a3f0*/  IADD3.X R122, P5, PT, RZ, R165, RZ, P5, !PT ;  /* 0x000000a5ff7a7210 */ /* 0x000fe20002fbe4ff */
[----:B------:R-:W-:Y:S01]  /*6a400*/  IMAD.WIDE.U32.X R98, R94, R177, R98, P2 ;  /* 0x000000b15e627225 */ /* 0x000fe200010e0462 */
[----:B------:R-:W-:-:S02]  /*6a410*/  IADD3 R161, PT, PT, R157, R161, RZ ;  /* 0x000000a19da17210 */ /* 0x000fc40007ffe0ff */
[----:B------:R-:W-:Y:S02]  /*6a420*/  IADD3 R156, P2, PT, R123, R156, RZ ;  /* 0x0000009c7b9c7210 */ /* 0x000fe40007f5e0ff */
[----:B------:R-:W-:Y:S01]  /*6a430*/  IADD3.X R64, P3, PT, R95, R163, RZ, P3, !PT ;  /* 0x000000a35f407210 */ /* 0x000fe20001f7e4ff */
[----:B------:R-:W-:Y:S01]  /*6a440*/  IMAD.X R95, RZ, RZ, RZ, P6 ;  /* 0x000000ffff5f7224 */ /* 0x000fe200030e06ff */
[----:B------:R-:W-:Y:S02]  /*6a450*/  SHF.L.W.U32.HI R108, R159, 0xd, R122 ;  /* 0x0000000d9f6c7819 */ /* 0x000fe40000010e7a */
[----:B------:R-:W-:Y:S02]  /*6a460*/  IADD3 R8, P6, PT, R119, R184, RZ ;  /* 0x000000b877087210 */ /* 0x000fe40007fde0ff */
[----:B------:R-:W-:Y:S02]  /*6a470*/  IADD3.X R64, P2, PT, R64, R161, RZ, P2, !PT ;  /* 0x000000a140407210 */ /* 0x000fe4000175e4ff */
[----:B------:R-:W-:-:S02]  /*6a480*/  IADD3.X R119, PT, PT, RZ, R166, RZ, P5, !PT ;  /* 0x000000a6ff777210 */ /* 0x000fc40002ffe4ff */
[----:B------:R-:W-:Y:S01]  /*6a490*/  IADD3 R155, P5, PT, R108, R155, RZ ;  /* 0x0000009b6c9b7210 */ /* 0x000fe20007fbe0ff */
[----:B------:R-:W-:Y:S01]  /*6a4a0*/  IMAD.WIDE.U32 R108, R136, R92, RZ ;  /* 0x0000005c886c7225 */ /* 0x000fe200078e00ff */
[----:B------:R-:W-:Y:S02]  /*6a4b0*/  IADD3.X R103, P2, P3, R116, R96, R80, P2, P3 ;  /* 0x0000006074677210 */ /* 0x000fe40001346450 */
[----:B------:R-:W-:Y:S01]  /*6a4c0*/  SHF.L.W.U32.HI R119, R122, 0xd, R119 ;  /* 0x0000000d7a777819 */ /* 0x000fe20000010e77 */
[----:B------:R-:W-:Y:S01]  /*6a4d0*/  IMAD.MOV.U32 R94, RZ, RZ, R185 ;  /* 0x000000ffff5e7224 */ /* 0x000fe200078e00b9 */
[----:B------:R-:W-:Y:S01]  /*6a4e0*/  IADD3.X R162, PT, PT, R117, R162, R81, P2, P3 ;  /* 0x000000a275a27210 */ /* 0x000fe200017e6451 */
[----:B------:R-:W-:Y:S01]  /*6a4f0*/  IMAD R123, R97, R32, R108 ;  /* 0x00000020617b7224 */ /* 0x000fe200078e026c */
[----:B------:R-:W-:Y:S01]  /*6a500*/  IADD3.X R154, P2, PT, R119, R154, RZ, P5, !PT ;  /* 0x0000009a779a7210 */ /* 0x000fe20002f5e4ff */
[----:B------:R-:W-:-:S04]  /*6a510*/  IMAD.WIDE.U32.X R94, R93, R188, R94, P6 ;  /* 0x000000bc5d5e7225 */ /* 0x000fc800030e045e */
[----:B------:R-:W-:Y:S01]  /*6a520*/  IMAD.WIDE.U32 R108, P3, R97, R32, R108 ;  /* 0x00000020616c7225 */ /* 0x000fe2000786006c */
[----:B------:R-:W-:-:S03]  /*6a530*/  IADD3.X R167, P2, PT, RZ, R167, RZ, P2, !PT ;  /* 0x000000a7ffa77210 */ /* 0x000fc6000175e4ff */
[----:B------:R-:W-:Y:S01]  /*6a540*/  IMAD.WIDE.U32 R92, R32, R92, RZ ;  /* 0x0000005c205c7225 */ /* 0x000fe200078e00ff */
[----:B------:R-:W-:-:S03]  /*6a550*/  IADD3.X R119, PT, PT, RZ, RZ, RZ, P3, !PT ;  /* 0x000000ffff777210 */ /* 0x000fc60001ffe4ff */
[----:B------:R-:W-:-:S04]  /*6a560*/  IMAD.WIDE.U32 R80, R169, R148, RZ ;  /* 0x00000094a9507225 */ /* 0x000fc800078e00ff */
[----:B------:R-:W-:Y:S01]  /*6a570*/  IMAD.WIDE.U32 R100, R153, R152, RZ ;  /* 0x0000009899647225 */ /* 0x000fe200078e00ff */
[----:B------:R-:W-:-:S03]  /*6a580*/  IADD3 RZ, P5, PT, R93, R108, RZ ;  /* 0x0000006c5dff7210 */ /* 0x000fc60007fbe0ff */
[----:B------:R-:W-:Y:S01]  /*6a590*/  IMAD.IADD R32, R93, 0x1, R123 ;  /* 0x000000015d207824 */ /* 0x000fe200078e027b */
[----:B------:R-:W-:Y:S01]  /*6a5a0*/  IADD3 R123, P3, PT, R118, R92, RZ ;  /* 0x0000005c767b7210 */ /* 0x000fe20007f7e0ff */
[C---:B------:R-:W-:Y:S01]  /*6a5b0*/  IMAD R125, R168.reuse, R149, R80 ;  /* 0x00000095a87d7224 */ /* 0x040fe200078e0250 */
[----:B------:R-:W-:Y:S01]  /*6a5c0*/  MOV R118, R109 ;  /* 0x0000006d00767202 */ /* 0x000fe20000000f00 */
[----:B------:R-:W-:Y:S02]  /*6a5d0*/  IMAD R124, R151, R137, R100 ;  /* 0x00000089977c7224 */ /* 0x000fe400078e0264 */
[----:B------:R-:W-:Y:S01]  /*6a5e0*/  IMAD.WIDE.U32 R80, P6, R168, R149, R80 ;  /* 0x00000095a8507225 */ /* 0x000fe200078c0050 */
[----:B------:R-:W-:-:S03]  /*6a5f0*/  SHF.L.W.U32.HI R109, R154, 0xd, R167 ;  /* 0x0000000d9a6d7819 */ /* 0x000fc60000010ea7 */
[----:B------:R-:W-:-:S04]  /*6a600*/  IMAD.WIDE.U32 R116, R168, R148, RZ ;  /* 0x00000094a8747225 */ /* 0x000fc800078e00ff */
[----:B------:R-:W-:-:S04]  /*6a610*/  IMAD.WIDE.U32 R100, P4, R151, R137, R100 ;  /* 0x0000008997647225 */ /* 0x000fc80007880064 */
[----:B------:R-:W-:Y:S02]  /*6a620*/  IMAD.X R170, RZ, RZ, R170, P2 ;  /* 0x000000ffffaa7224 */ /* 0x000fe400010e06aa */
[----:B------:R-:W-:Y:S01]  /*6a630*/  IMAD.WIDE.U32 R120, R151, R152, RZ ;  /* 0x0000009897787225 */ /* 0x000fe200078e00ff */
[----:B------:R-:W-:-:S03]  /*6a640*/  IADD3 R125, PT, PT, R117, R125, RZ ;  /* 0x0000007d757d7210 */ /* 0x000fc60007ffe0ff */
[----:B------:R-:W-:Y:S01]  /*6a650*/  IMAD.WIDE.U32.X R118, R97, R136, R118, P5 ;  /* 0x0000008861767225 */ /* 0x000fe200028e0476 */
[----:B------:R-:W-:Y:S02]  /*6a660*/  IADD3 RZ, P5, PT, R117, R80, RZ ;  /* 0x0000005075ff7210 */ /* 0x000fe40007fbe0ff */
[----:B------:R-:W-:Y:S01]  /*6a670*/  SHF.L.W.U32.HI R117, R167, 0xd, R170 ;  /* 0x0000000da7757819 */ /* 0x000fe20000010eaa */
[----:B------:R-:W-:Y:S01]  /*6a680*/  IMAD.X R93, RZ, RZ, RZ, P4 ;  /* 0x000000ffff5d7224 */ /* 0x000fe200020e06ff */
[----:B------:R-:W-:Y:S02]  /*6a690*/  IADD3 R156, P4, PT, R109, R156, RZ ;  /* 0x0000009c6d9c7210 */ /* 0x000fe40007f9e0ff */
[----:B------:R-:W-:Y:S01]  /*6a6a0*/  IADD3.X R97, PT, PT, RZ, RZ, RZ, P6, !PT ;  /* 0x000000ffff617210 */ /* 0x000fe200037fe4ff */
[----:B------:R-:W-:Y:S01]  /*6a6b0*/  IMAD.MOV.U32 R92, RZ, RZ, R101 ;  /* 0x000000ffff5c7224 */ /* 0x000fe200078e0065 */
[----:B------:R-:W-:Y:S02]  /*6a6c0*/  IADD3 RZ, P6, PT, R121, R100, RZ ;  /* 0x0000006479ff7210 */ /* 0x000fe40007fde0ff */
[----:B------:R-:W-:-:S02]  /*6a6d0*/  IADD3.X R63, P1, PT, R8, R63, RZ, P1, !PT ;  /* 0x0000003f083f7210 */ /* 0x000fc40000f3e4ff */
[----:B------:R-:W-:Y:S01]  /*6a6e0*/  IADD3.X R64, P4, PT, R117, R64, RZ, P4, !PT ;  /* 0x0000004075407210 */ /* 0x000fe2000279e4ff */
[----:B------:R-:W-:Y:S01]  /*6a6f0*/  IMAD.WIDE.U32.X R92, R153, R137, R92, P6 ;  /* 0x00000089995c7225 */ /* 0x000fe200030e045c */
[----:B------:R-:W-:Y:S02]  /*6a700*/  IADD3 R123, P2, PT, R123, R116, RZ ;  /* 0x000000747b7b7210 */ /* 0x000fe40007f5e0ff */
[----:B------:R-:W-:Y:S02]  /*6a710*/  IADD3.X R32, P3, PT, R63, R32, RZ, P3, !PT ;  /* 0x000000203f207210 */ /* 0x000fe40001f7e4ff */
[----:B------:R-:W-:Y:S02]  /*6a720*/  IADD3.X R103, P6, PT, RZ, R103, RZ, P4, !PT ;  /* 0x00000067ff677210 */ /* 0x000fe400027de4ff */
[----:B------:R-:W-:Y:S01]  /*6a730*/  MOV R96, R81 ;  /* 0x0000005100607202 */ /* 0x000fe20000000f00 */
[----:B------:R-:W-:Y:S01]  /*6a740*/  IMAD.IADD R124, R121, 0x1, R124 ;  /* 0x00000001797c7824 */ /* 0x000fe200078e027c */
[----:B------:R-:W-:-:S02]  /*6a750*/  IADD3.X R63, P2, PT, R32, R125, RZ, P2, !PT ;  /* 0x0000007d203f7210 */ /* 0x000fc4000175e4ff */
[----:B------:R-:W-:Y:S02]  /*6a760*/  IADD3 R101, P4, PT, R123, R120, RZ ;  /* 0x000000787b657210 */ /* 0x000fe40007f9e0ff */
[----:B------:R-:W-:Y:S02]  /*6a770*/  IADD3.X R32, PT, PT, RZ, R162, RZ, P6, !PT ;  /* 0x000000a2ff207210 */ /* 0x000fe400037fe4ff */
[----:B------:R-:W-:Y:S01]  /*6a780*/  SHF.L.W.U32.HI R8, R64, 0xd, R103 ;  /* 0x0000000d40087819 */ /* 0x000fe20000010e67 */
[----:B------:R-:W-:Y:S01]  /*6a790*/  IMAD.WIDE.U32.X R96, R169, R149, R96, P5 ;  /* 0x00000095a9607225 */ /* 0x000fe200028e0460 */
[----:B------:R-:W-:Y:S02]  /*6a7a0*/  IADD3.X R81, P3, P5, R118, R98, R94, P3, P1 ;  /* 0x0000006276517210 */ /* 0x000fe40001d6245e */
[----:B------:R-:W-:Y:S02]  /*6a7b0*/  IADD3.X R63, P4, PT, R63, R124, RZ, P4, !PT ;  /* 0x0000007c3f3f7210 */ /* 0x000fe4000279e4ff */
[----:B------:R-:W-:-:S02]  /*6a7c0*/  SHF.L.W.U32.HI R32, R103, 0xd, R32 ;  /* 0x0000000d67207819 */ /* 0x000fc40000010e20 */
[----:B------:R-:W-:Y:S02]  /*6a7d0*/  IADD3 R101, P1, PT, R8, R101, RZ ;  /* 0x0000006508657210 */ /* 0x000fe40007f3e0ff */
[----:B------:R-:W-:Y:S02]  /*6a7e0*/  IADD3.X R95, PT, PT, R119, R99, R95, P3, P5 ;  /* 0x00000063775f7210 */ /* 0x000fe40001fea45f */
[----:B------:R-:W-:Y:S02]  /*6a7f0*/  IADD3.X R8, P2, P4, R92, R81, R96, P4, P2 ;  /* 0x000000515c087210 */ /* 0x000fe40002444460 */
[----:B------:R-:W-:Y:S01]  /*6a800*/  IADD3.X R99, P1, PT, R32, R63, RZ, P1, !PT ;  /* 0x0000003f20637210 */ /* 0x000fe20000f3e4ff */
[----:B------:R-:W2:Y:S01]  /*6a810*/  LDL.LU R96, [R1+0xf4] ;  /* 0x0000f40001607983 */ /* 0x000ea20000300800 */
[----:B------:R-:W-:Y:S02]  /*6a820*/  IADD3.X R81, PT, PT, R93, R95, R97, P2, P4 ;  /* 0x0000005f5d517210 */ /* 0x000fe400017e8461 */
[----:B------:R-:W-:-:S05]  /*6a830*/  IADD3.X R8, P1, PT, RZ, R8, RZ, P1, !PT ;  /* 0x00000008ff087210 */ /* 0x000fca0000f3e4ff */
[----:B------:R-:W-:Y:S01]  /*6a840*/  IMAD.X R81, RZ, RZ, R81, P1 ;  /* 0x000000ffff517224 */ /* 0x000fe200008e0651 */
[----:B------:R-:W-:Y:S02]  /*6a850*/  LOP3.LUT R161, R134, 0x7ffff, RZ, 0xc0, !PT ;  /* 0x0007ffff86a17812 */ /* 0x000fe400078ec0ff */
[----:B------:R-:W-:Y:S02]  /*6a860*/  SHF.L.W.U32.HI R63, R99, 0xd, R8 ;  /* 0x0000000d633f7819 */ /* 0x000fe40000010e08 */
[----:B------:R-:W-:-:S03]  /*6a870*/  SHF.L.W.U32.HI R8, R8, 0xd, R81 ;  /* 0x0000000d08087819 */ /* 0x000fc60000010e51 */
[----:B------:R-:W-:-:S04]  /*6a880*/  IMAD.WIDE.U32 R160, R63, 0x13, R160 ;  /* 0x000000133fa07825 */ /* 0x000fc800078e00a0 */
[----:B------:R-:W-:Y:S01]  /*6a890*/  IMAD R63, R8, 0x13, RZ ;  /* 0x00000013083f7824 */ /* 0x000fe200078e02ff */
[----:B------:R-:W-:-:S04]  /*6a8a0*/  LOP3.LUT R80, R159, 0x7ffff, RZ, 0xc0, !PT ;  /* 0x0007ffff9f507812 */ /* 0x000fc800078ec0ff */
[----:B------:R-:W-:-:S04]  /*6a8b0*/  IADD3 R161, PT, PT, R161, R63, RZ ;  /* 0x0000003fa1a17210 */ /* 0x000fc80007ffe0ff */
        /* <DEDUP_REMOVED lines=14> */
[----:B------:R-:W-:Y:S01]  /*6a9a0*/  IMAD.MOV.U32 R63, RZ, RZ, RZ ;  /* 0x000000ffff3f7224 */ /* 0x000fe200078e00ff */
[----:B------:R-:W-:-:S04]  /*6a9b0*/  IADD3 RZ, P1, PT, R160, 0x13, RZ ;  /* 0x00000013a0ff7810 */ /* 0x000fc80007f3e0ff */
[----:B------:R-:W-:-:S04]  /*6a9c0*/  IADD3 R63, PT, PT, R161, R63, RZ ;  /* 0x0000003fa13f7210 */ /* 0x000fc80007ffe0ff */
[----:B------:R-:W-:-:S05]  /*6a9d0*/  LOP3.LUT R8, R63, 0x7ffff, RZ, 0xc0, !PT ;  /* 0x0007ffff3f087812 */ /* 0x000fca00078ec0ff */
[----:B------:R-:W-:Y:S01]  /*6a9e0*/  IMAD.X R8, RZ, RZ, R8, P1 ;  /* 0x000000ffff087224 */ /* 0x000fe200008e0608 */
[----:B------:R-:W-:-:S04]  /*6a9f0*/  SHF.R.U32.HI R63, RZ, 0x13, R63 ;  /* 0x00000013ff3f7819 */ /* 0x000fc8000001163f */
[----:B------:R-:W-:-:S04]  /*6aa00*/  SHF.R.U32.HI R8, RZ, 0x13, R8 ;  /* 0x00000013ff087819 */ /* 0x000fc80000011608 */
[----:B------:R-:W-:Y:S02]  /*6aa10*/  IADD3 RZ, P1, P2, R8, R63, R158 ;  /* 0x0000003f08ff7210 */ /* 0x000fe40007a3e09e */
[----:B------:R-:W-:-:S04]  /*6aa20*/  LOP3.LUT R8, R80, 0x7ffff, RZ, 0xc0, !PT ;  /* 0x0007ffff50087812 */ /* 0x000fc800078ec0ff */
[----:B------:R-:W-:-:S04]  /*6aa30*/  IADD3.X R8, PT, PT, RZ, RZ, R8, P1, P2 ;  /* 0x000000ffff087210 */ /* 0x000fc80000fe4408 */
[----:B------:R-:W-:Y:S02]  /*6aa40*/  LEA.HI RZ, P1, R8, R155, RZ, 0xd ;  /* 0x0000009b08ff7211 */ /* 0x000fe400078368ff */
[----:B------:R-:W-:Y:S02]  /*6aa50*/  LOP3.LUT R8, R95, 0x7ffff, RZ, 0xc0, !PT ;  /* 0x0007ffff5f087812 */ /* 0x000fe400078ec0ff */
[----:B------:R-:W-:Y:S01]  /*6aa60*/  LOP3.LUT R63, R32, 0x7ffff, RZ, 0xc0, !PT ;  /* 0x0007ffff203f7812 */ /* 0x000fe200078ec0ff */
[----:B------:R-:W3:Y:S01]  /*6aa70*/  LDL.LU R95, [R1+0xf8] ;  /* 0x0000f800015f7983 */ /* 0x000ee20000300800 */
[----:B------:R-:W-:Y:S02]  /*6aa80*/  IADD3.X R8, PT, PT, RZ, R8, RZ, P1, !PT ;  /* 0x00000008ff087210 */ /* 0x000fe40000ffe4ff */
[----:B------:R-:W-:Y:S01]  /*6aa90*/  LOP3.LUT R193, R193, 0x7ffff, RZ, 0xc0, !PT ;  /* 0x0007ffffc1c17812 */ /* 0x000fe200078ec0ff */
[----:B------:R-:W4:Y:S01]  /*6aaa0*/  LDL.LU R80, [R1+0xfc] ;  /* 0x0000fc0001507983 */ /* 0x000f220000300800 */
[----:B------:R-:W-:-:S02]  /*6aab0*/  LEA.HI RZ, P1, R8, R93, RZ, 0xd ;  /* 0x0000005d08ff7211 */ /* 0x000fc400078368ff */
[----:B------:R-:W-:Y:S01]  /*6aac0*/  LOP3.LUT R8, R64, 0x7ffff, RZ, 0xc0, !PT ;  /* 0x0007ffff40087812 */ /* 0x000fe200078ec0ff */
[----:B------:R-:W5:Y:S04]  /*6aad0*/  LDL.LU R93, [R1+0x100] ;  /* 0x00010000015d7983 */ /* 0x000f680000300800 */
[----:B------:R-:W-:-:S05]  /*6aae0*/  IMAD.X R8, RZ, RZ, R8, P1 ;  /* 0x000000ffff087224 */ /* 0x000fca00008e0608 */
[----:B------:R-:W-:-:S04]  /*6aaf0*/  LEA.HI RZ, P1, R8, R81, RZ, 0xd ;  /* 0x0000005108ff7211 */ /* 0x000fc800078368ff */
[----:B------:R-:W-:-:S04]  /*6ab00*/  IADD3.X R63, PT, PT, RZ, R63, RZ, P1, !PT ;  /* 0x0000003fff3f7210 */ /* 0x000fc80000ffe4ff */
[----:B------:R-:W-:Y:S02]  /*6ab10*/  LEA.HI R8, R63, R160, RZ, 0xd ;  /* 0x000000a03f087211 */ /* 0x000fe400078f68ff */
[----:B------:R-:W-:Y:S02]  /*6ab20*/  SEL R235, R235, R86, !P0 ;  /* 0x00000056ebeb7207 */ /* 0x000fe40004000000 */
[----:B------:R-:W-:Y:S02]  /*6ab30*/  LOP3.LUT R8, R8, 0x1, RZ, 0xc0, !PT ;  /* 0x0000000108087812 */ /* 0x000fe400078ec0ff */
[----:B------:R-:W-:Y:S02]  /*6ab40*/  SEL R87, R193, R87, !P0 ;  /* 0x00000057c1577207 */ /* 0x000fe40004000000 */
[----:B------:R-:W-:Y:S02]  /*6ab50*/  ISETP.NE.U32.AND P1, PT, R8, 0x1, PT ;  /* 0x000000010800780c */ /* 0x000fe40003f25070 */
[----:B------:R-:W-:-:S02]  /*6ab60*/  IADD3 R156, P2, PT, -R235, -0x2, RZ ;  /* 0xfffffffeeb9c7810 */ /* 0x000fc40007f5e1ff */
[----:B------:R-:W-:Y:S02]  /*6ab70*/  ISETP.NE.U32.AND.EX P1, PT, RZ, RZ, PT, P1 ;  /* 0x000000ffff00720c */ /* 0x000fe40003f25110 */
[----:B------:R-:W-:-:S04]  /*6ab80*/  IADD3.X R152, PT, PT, ~R87, 0xfffff, RZ, P2, !PT ;  /* 0x000fffff57987810 */ /* 0x000fc800017fe5ff */
[----:B------:R-:W-:Y:S02]  /*6ab90*/  SEL R152, R152, R87, !P1 ;  /* 0x0000005798987207 */ /* 0x000fe40004800000 */
[----:B------:R-:W5:Y:S04]  /*6aba0*/  LDL.LU R87, [R1+0x104] ;  /* 0x0001040001577983 */ /* 0x000f680000300800 */
[----:B------:R-:W5:Y:S04]  /*6abb0*/  LDL.LU R86, [R1+0x108] ;  /* 0x0001080001567983 */ /* 0x000f680000300800 */
[----:B------:R-:W5:Y:S01]  /*6abc0*/  LDL.LU R64, [R1+0x10c] ;  /* 0x00010c0001407983 */ /* 0x000f620000300800 */
[----:B------:R-:W-:-:S02]  /*6abd0*/  SHF.L.W.U32.HI R195, R196, 0xd, R195 ;  /* 0x0000000dc4c37819 */ /* 0x000fc40000010ec3 */
[----:B------:R-:W-:Y:S01]  /*6abe0*/  SEL R63, R200, R88, !P0 ;  /* 0x00000058c83f7207 */ /* 0x000fe20004000000 */
[----:B------:R-:W5:Y:S02]  /*6abf0*/  LDL.LU R203, [R1+0xd4] ;  /* 0x0000d40001cb7983 */ /* 0x000f640000300800 */
[----:B------:R-:W-:Y:S01]  /*6ac00*/  IMAD R195, R195, 0x13, RZ ;  /* 0x00000013c3c37824 */ /* 0x000fe200078e02ff */
[----:B------:R-:W-:Y:S01]  /*6ac10*/  IADD3 R166, P3, PT, -R63, -0x2, RZ ;  /* 0xfffffffe3fa67810 */ /* 0x000fe20007f7e1ff */
[----:B------:R-:W5:Y:S02]  /*6ac20*/  LDL.LU R200, [R1+0xb0] ;  /* 0x0000b00001c87983 */ /* 0x000f640000300800 */
[----:B------:R-:W-:Y:S01]  /*6ac30*/  IMAD.IADD R195, R187, 0x1, R195 ;  /* 0x00000001bbc37824 */ /* 0x000fe200078e02c3 */
[----:B------:R-:W-:-:S04]  /*6ac40*/  LOP3.LUT R194, R194, 0x7ffff, RZ, 0xc0, !PT ;  /* 0x0007ffffc2c27812 */ /* 0x000fc800078ec0ff */
[----:B------:R-:W-:Y:S02]  /*6ac50*/  LEA.HI R81, P4, R195, R238, RZ, 0xd ;  /* 0x000000eec3517211 */ /* 0x000fe400078968ff */
[----:B------:R-:W-:Y:S02]  /*6ac60*/  SEL R166, R166, R63, !P1 ;  /* 0x0000003fa6a67207 */ /* 0x000fe40004800000 */
[----:B------:R-:W-:Y:S01]  /*6ac70*/  LOP3.LUT R189, R189, 0x7ffff, RZ, 0xc0, !PT ;  /* 0x0007ffffbdbd7812 */ /* 0x000fe200078ec0ff */
[----:B------:R-:W-:Y:S01]  /*6ac80*/  IMAD.X R63, RZ, RZ, R194, P4 ;  /* 0x000000ffff3f7224 */ /* 0x000fe200020e06c2 */
[----:B------:R-:W-:Y:S02]  /*6ac90*/  LOP3.LUT R195, R195, 0x7ffff, RZ, 0xc0, !PT ;  /* 0x0007ffffc3c37812 */ /* 0x000fe400078ec0ff */
[----:B------:R-:W-:Y:S02]  /*6aca0*/  SEL R187, R186, R84, !P0 ;  /* 0x00000054babb7207 */ /* 0x000fe40004000000 */
[----:B------:R-:W-:-:S02]  /*6acb0*/  SEL R81, R81, R82, !P0 ;  /* 0x0000005251517207 */ /* 0x000fc40004000000 */
[----:B------:R-:W-:Y:S02]  /*6acc0*/  SEL R82, R63, R83, !P0 ;  /* 0x000000533f527207 */ /* 0x000fe40004000000 */
[----:B------:R-:W-:Y:S02]  /*6acd0*/  SEL R89, R189, R89, !P0 ;  /* 0x00000059bd597207 */ /* 0x000fe40004000000 */
[----:B------:R-:W-:Y:S02]  /*6ace0*/  SEL R85, R195, R85, !P0 ;  /* 0x00000055c3557207 */ /* 0x000fe40004000000 */
[----:B------:R-:W-:Y:S02]  /*6acf0*/  IADD3 R32, P4, PT, -R187, -0x26, RZ ;  /* 0xffffffdabb207810 */ /* 0x000fe40007f9e1ff */
[----:B------:R-:W-:Y:S02]  /*6ad00*/  LOP3.LUT R83, R150, 0x7ffff, RZ, 0xc0, !PT ;  /* 0x0007ffff96537812 */ /* 0x000fe400078ec0ff */
[----:B------:R-:W-:-:S02]  /*6ad10*/  SEL R63, R198, R90, !P0 ;  /* 0x0000005ac63f7207 */ /* 0x000fc40004000000 */
[----:B------:R-:W-:Y:S02]  /*6ad20*/  SEL R156, R156, R235, !P1 ;  /* 0x000000eb9c9c7207 */ /* 0x000fe40004800000 */
[----:B------:R-:W-:Y:S02]  /*6ad30*/  IADD3.X R184, PT, PT, ~R89, 0xfffff, RZ, P3, !PT ;  /* 0x000fffff59b87810 */ /* 0x000fe40001ffe5ff */
[----:B------:R-:W-:Y:S02]  /*6ad40*/  IADD3.X R8, PT, PT, ~R85, 0xfffff, RZ, P4, !PT ;  /* 0x000fffff55087810 */ /* 0x000fe400027fe5ff */
[----:B------:R-:W-:Y:S02]  /*6ad50*/  SEL R91, R83, R91, !P0 ;  /* 0x0000005b535b7207 */ /* 0x000fe40004000000 */
[----:B------:R-:W-:Y:S02]  /*6ad60*/  IADD3 R136, P3, PT, -R63, -0x2, RZ ;  /* 0xfffffffe3f887810 */ /* 0x000fe40007f7e1ff */
[----:B------:R-:W-:-:S02]  /*6ad70*/  IADD3 R156, P2, PT, -R156, R248, RZ ;  /* 0x000000f89c9c7210 */ /* 0x000fc40007f5e1ff */
[----:B------:R-:W-:Y:S02]  /*6ad80*/  IADD3 R188, P4, PT, -R81, -0x2, RZ ;  /* 0xfffffffe51bc7810 */ /* 0x000fe40007f9e1ff */
[----:B------:R-:W-:Y:S02]  /*6ad90*/  SEL R32, R32, R187, !P1 ;  /* 0x000000bb20207207 */ /* 0x000fe40004800000 */
[----:B------:R-:W-:Y:S02]  /*6ada0*/  IADD3.X R154, PT, PT, ~R91, 0xfffff, RZ, P3, !PT ;  /* 0x000fffff5b9a7810 */ /* 0x000fe40001ffe5ff */
[----:B------:R-:W-:Y:S02]  /*6adb0*/  IADD3.X R152, PT, PT, ~R152, R247, RZ, P2, !PT ;  /* 0x000000f798987210 */ /* 0x000fe400017fe5ff */
[----:B------:R-:W-:Y:S02]  /*6adc0*/  SEL R8, R8, R85, !P1 ;  /* 0x0000005508087207 */ /* 0x000fe40004800000 */
[----:B------:R-:W-:-:S02]  /*6add0*/  IADD3.X R189, PT, PT, ~R82, 0xfffff, RZ, P4, !PT ;  /* 0x000fffff52bd7810 */ /* 0x000fc400027fe5ff */
[----:B------:R-:W-:Y:S02]  /*6ade0*/  @!P0 LOP3.LUT R62, R147, 0x7ffff, RZ, 0xc0, !PT ;  /* 0x0007ffff933e8812 */ /* 0x000fe400078ec0ff */
[----:B------:R-:W-:Y:S02]  /*6adf0*/  IADD3 R166, P2, PT, -R166, R246, RZ ;  /* 0x000000f6a6a67210 */ /* 0x000fe40007f5e1ff */
[----:B------:R-:W-:Y:S02]  /*6ae00*/  SEL R188, R188, R81, !P1 ;  /* 0x00000051bcbc7207 */ /* 0x000fe40004800000 */
[----:B------:R-:W-:Y:S02]  /*6ae10*/  SEL R184, R184, R89, !P1 ;  /* 0x00000059b8b87207 */ /* 0x000fe40004800000 */
[----:B------:R-:W-:Y:S02]  /*6ae20*/  SEL R189, R189, R82, !P1 ;  /* 0x00000052bdbd7207 */ /* 0x000fe40004800000 */
[----:B------:R-:W-:-:S02]  /*6ae30*/  SEL R136, R136, R63, !P1 ;  /* 0x0000003f88887207 */ /* 0x000fc40004800000 */
[----:B------:R-:W-:Y:S01]  /*6ae40*/  SEL R154, R154, R91, !P1 ;  /* 0x0000005b9a9a7207 */ /* 0x000fe20004800000 */
[----:B------:R-:W-:Y:S01]  /*6ae50*/  IMAD.WIDE.U32 R88, R166, 0x13, RZ ;  /* 0x00000013a6587825 */ /* 0x000fe200078e00ff */
[----:B------:R-:W-:-:S03]  /*6ae60*/  SEL R197, R197, R60, !P0 ;  /* 0x0000003cc5c57207 */ /* 0x000fc60004000000 */
[----:B------:R-:W-:-:S04]  /*6ae70*/  IMAD.WIDE.U32 R98, R62, R88, RZ ;  /* 0x000000583e627225 */ /* 0x000fc800078e00ff */
[----:B------:R-:W-:Y:S01]  /*6ae80*/  IMAD.WIDE.U32 R172, R197, R88, RZ ;  /* 0x00000058c5ac7225 */ /* 0x000fe200078e00ff */
[----:B------:R-:W-:Y:S02]  /*6ae90*/  @!P0 LOP3.LUT R61, R102, 0x7ffff, RZ, 0xc0, !PT ;  /* 0x0007ffff663d8812 */ /* 0x000fe400078ec0ff */
[----:B------:R-:W-:Y:S02]  /*6aea0*/  LOP3.LUT R190, R190, 0x7ffff, RZ, 0xc0, !PT ;  /* 0x0007ffffbebe7812 */ /* 0x000fe400078ec0ff */
[----:B--2---:R-:W-:Y:S01]  /*6aeb0*/  IADD3 R32, P3, PT, -R32, R96, RZ ;  /* 0x0000006020207210 */ /* 0x004fe20007f7e1ff */
[----:B------:R-:W-:-:S04]  /*6aec0*/  IMAD.WIDE.U32 R96, R62, R156, RZ ;  /* 0x0000009c3e607225 */ /* 0x000fc800078e00ff */
[----:B------:R-:W-:Y:S01]  /*6aed0*/  IMAD R193, R152, R197, R96 ;  /* 0x000000c598c17224 */ /* 0x000fe200078e0260 */
[----:B------:R-:W-:Y:S01]  /*6aee0*/  SEL R178, R178, R9, !P0 ;  /* 0x00000009b2b27207 */ /* 0x000fe20004000000 */
[----:B------:R-:W-:-:S04]  /*6aef0*/  IMAD.WIDE.U32 R116, R61, R32, RZ ;  /* 0x000000203d747225 */ /* 0x000fc800078e00ff */
[----:B------:R-:W-:Y:S01]  /*6af00*/  IMAD.WIDE.U32 R134, R61, R88, RZ ;  /* 0x000000583d867225 */ /* 0x000fe200078e00ff */
[----:B------:R-:W-:Y:S02]  /*6af10*/  SEL R158, R66, R146, !P0 ;  /* 0x00000092429e7207 */ /* 0x000fe40004000000 */
[----:B------:R-:W-:-:S03]  /*6af20*/  @!P0 LOP3.LUT R58, R65, 0x7ffff, RZ, 0xc0, !PT ;  /* 0x0007ffff413a8812 */ /* 0x000fc600078ec0ff */
[----:B------:R-:W-:Y:S01]  /*6af30*/  IMAD.WIDE.U32 R162, R158, R156, RZ ;  /* 0x0000009c9ea27225 */ /* 0x000fe200078e00ff */
[----:B---3--:R-:W-:Y:S02]  /*6af40*/  IADD3 R188, P1, PT, -R188, R95, RZ ;  /* 0x0000005fbcbc7210 */ /* 0x008fe40007f3e1ff */
[----:B----4-:R-:W-:Y:S01]  /*6af50*/  IADD3.X R8, PT, PT, ~R8, R80, RZ, P3, !PT ;  /* 0x0000005008087210 */ /* 0x010fe20001ffe5ff */
[----:B------:R-:W-:Y:S01]  /*6af60*/  IMAD.WIDE.U32 R80, R62, R32, RZ ;  /* 0x000000203e507225 */ /* 0x000fe200078e00ff */
[----:B-----5:R-:W-:-:S03]  /*6af70*/  IADD3 R136, P3, PT, -R136, R93, RZ ;  /* 0x0000005d88887210 */ /* 0x020fc60007f7e1ff */
[----:B------:R-:W-:-:S04]  /*6af80*/  IMAD.WIDE.U32 R84, R62, R188, RZ ;  /* 0x000000bc3e547225 */ /* 0x000fc800078e00ff */
[-CC-:B------:R-:W-:Y:S01]  /*6af90*/  IMAD R195, R8, R197.reuse, R80.reuse ;  /* 0x000000c508c37224 */ /* 0x180fe200078e0250 */
[----:B------:R-:W-:Y:S01]  /*6afa0*/  IADD3.X R184, PT, PT, ~R184, R86, RZ, P2, !PT ;  /* 0x00000056b8b87210 */ /* 0x000fe200017fe5ff */
[----:B------:R-:W-:Y:S02]  /*6afb0*/  IMAD.X R189, R87, 0x1, ~R189, P1 ;  /* 0x0000000157bd7824 */ /* 0x000fe400008e0ebd */
[----:B------:R-:W-:-:S04]  /*6afc0*/  IMAD.WIDE.U32 R82, P1, R8, R197, R80 ;  /* 0x000000c508527225 */ /* 0x000fc80007820050 */
[----:B------:R-:W-:Y:S02]  /*6afd0*/  IMAD R63, R184, 0x13, RZ ;  /* 0x00000013b83f7824 */ /* 0x000fe400078e02ff */
[----:B------:R-:W-:Y:S01]  /*6afe0*/  IMAD.WIDE.U32 R86, R197, R32, RZ ;  /* 0x00000020c5567225 */ /* 0x000fe200078e00ff */
[----:B------:R-:W-:-:S03]  /*6aff0*/  IADD3.X R91, PT, PT, RZ, RZ, RZ, P1, !PT ;  /* 0x000000ffff5b7210 */ /* 0x000fc60000ffe4ff */
[----:B------:R-:W-:Y:S02]  /*6b000*/  IMAD.X R154, R64, 0x1, ~R154, P3 ;  /* 0x00000001409a7824 */ /* 0x000fe400018e0e9a */
[----:B------:R-:W-:Y:S01]  /*6b010*/  IMAD.IADD R63, R89, 0x1, R63 ;  /* 0x00000001593f7824 */ /* 0x000fe200078e023f */
[----:B------:R-:W-:Y:S01]  /*6b020*/  IADD3 RZ, P1, PT, R87, R82, RZ ;  /* 0x0000005257ff7210 */ /* 0x000fe20007f3e0ff */
[----:B------:R-:W-:Y:S01]  /*6b030*/  IMAD R101, R154, 0x13, RZ ;  /* 0x000000139a657824 */ /* 0x000fe200078e02ff */
[----:B------:R-:W-:Y:S01]  /*6b040*/  MOV R90, R83 ;  /* 0x00000053005a7202 */ /* 0x000fe20000000f00 */
[----:B------:R-:W-:-:S04]  /*6b050*/  IMAD.WIDE.U32 R82, R136, 0x13, RZ ;  /* 0x0000001388527825 */ /* 0x000fc800078e00ff */
[CCC-:B------:R-:W-:Y:S02]  /*6b060*/  IMAD R179, R63.reuse, R197.reuse, R98.reuse ;  /* 0x000000c53fb37224 */ /* 0x1c0fe400078e0262 */
[----:B------:R-:W-:Y:S01]  /*6b070*/  IMAD.WIDE.U32 R98, P4, R63, R197, R98 ;  /* 0x000000c53f627225 */ /* 0x000fe20007880062 */
[----:B------:R-:W-:-:S04]  /*6b080*/  IADD3 R60, PT, PT, R83, R101, RZ ;  /* 0x00000065533c7210 */ /* 0x000fc80007ffe0ff */
[----:B------:R-:W-:Y:S01]  /*6b090*/  IADD3.X R101, PT, PT, RZ, RZ, RZ, P4, !PT ;  /* 0x000000ffff657210 */ /* 0x000fe200027fe4ff */
[----:B------:R-:W-:Y:S01]  /*6b0a0*/  IMAD R83, R152, 0x13, RZ ;  /* 0x0000001398537824 */ /* 0x000fe200078e02ff */
[----:B------:R-:W-:Y:S02]  /*6b0b0*/  IADD3 RZ, P4, PT, R173, R98, RZ ;  /* 0x00000062adff7210 */ /* 0x000fe40007f9e0ff */
[----:B------:R-:W-:Y:S01]  /*6b0c0*/  MOV R100, R99 ;  /* 0x0000006300647202 */ /* 0x000fe20000000f00 */
[----:B------:R-:W-:-:S04]  /*6b0d0*/  IMAD.WIDE.U32 R98, R156, 0x13, RZ ;  /* 0x000000139c627825 */ /* 0x000fc800078e00ff */
[----:B------:R-:W-:-:S04]  /*6b0e0*/  IMAD.WIDE.U32 R80, P2, R189, R197, R84 ;  /* 0x000000c5bd507225 */ /* 0x000fc80007840054 */
[----:B------:R-:W-:Y:S02]  /*6b0f0*/  IMAD R194, R189, R197, R84 ;  /* 0x000000c5bdc27224 */ /* 0x000fe400078e0254 */
[----:B------:R-:W-:-:S04]  /*6b100*/  IMAD.WIDE.U32 R84, R197, R188, RZ ;  /* 0x000000bcc5547225 */ /* 0x000fc800078e00ff */
[----:B------:R-:W-:Y:S02]  /*6b110*/  IMAD.IADD R64, R99, 0x1, R83 ;  /* 0x0000000163407824 */ /* 0x000fe400078e0253 */
[----:B------:R-:W-:Y:S01]  /*6b120*/  IMAD R83, R174, 0x13, RZ ;  /* 0x00000013ae537824 */ /* 0x000fe200078e02ff */
[----:B------:R-:W-:Y:S01]  /*6b130*/  IADD3 RZ, P3, PT, R85, R80, RZ ;  /* 0x0000005055ff7210 */ /* 0x000fe20007f7e0ff */
[----:B------:R-:W-:Y:S02]  /*6b140*/  IMAD.X R95, RZ, RZ, RZ, P2 ;  /* 0x000000ffff5f7224 */ /* 0x000fe400010e06ff */
[----:B------:R-:W-:Y:S02]  /*6b150*/  IMAD.MOV.U32 R94, RZ, RZ, R81 ;  /* 0x000000ffff5e7224 */ /* 0x000fe400078e0051 */
[----:B------:R-:W-:Y:S02]  /*6b160*/  IMAD.IADD R83, R67, 0x1, R83 ;  /* 0x0000000143537824 */ /* 0x000fe400078e0253 */
[----:B------:R-:W-:-:S04]  /*6b170*/  IMAD.WIDE.U32 R96, P2, R152, R197, R96 ;  /* 0x000000c598607225 */ /* 0x000fc80007840060 */
[----:B------:R-:W-:-:S04]  /*6b180*/  IMAD.WIDE.U32 R80, R197, R156, RZ ;  /* 0x0000009cc5507225 */ /* 0x000fc800078e00ff */
[----:B------:R-:W-:Y:S01]  /*6b190*/  IMAD.WIDE.U32 R108, R62, R82, RZ ;  /* 0x000000523e6c7225 */ /* 0x000fe200078e00ff */
[----:B------:R-:W-:-:S03]  /*6b1a0*/  IADD3.X R93, PT, PT, RZ, RZ, RZ, P2, !PT ;  /* 0x000000ffff5d7210 */ /* 0x000fc600017fe4ff */
[----:B------:R-:W-:Y:S01]  /*6b1b0*/  IMAD.WIDE.U32.X R94, R189, R62, R94, P3 ;  /* 0x0000003ebd5e7225 */ /* 0x000fe200018e045e */
[----:B------:R-:W-:Y:S02]  /*6b1c0*/  LEA.HI R196, P3, R83, R202, RZ, 0xd ;  /* 0x000000ca53c47211 */ /* 0x000fe400078768ff */
[----:B------:R-:W-:Y:S01]  /*6b1d0*/  IADD3 RZ, P2, PT, R81, R96, RZ ;  /* 0x0000006051ff7210 */ /* 0x000fe20007f5e0ff */
[----:B------:R-:W-:Y:S02]  /*6b1e0*/  IMAD.MOV.U32 R92, RZ, RZ, R97 ;  /* 0x000000ffff5c7224 */ /* 0x000fe400078e0061 */
[CCC-:B------:R-:W-:Y:S02]  /*6b1f0*/  IMAD R192, R60.reuse, R197.reuse, R108.reuse ;  /* 0x000000c53cc07224 */ /* 0x1c0fe400078e026c */
[----:B------:R-:W-:-:S04]  /*6b200*/  IMAD.WIDE.U32 R108, P5, R60, R197, R108 ;  /* 0x000000c53c6c7225 */ /* 0x000fc800078a006c */
[----:B------:R-:W-:-:S04]  /*6b210*/  IMAD.WIDE.U32 R96, R197, R82, RZ ;  /* 0x00000052c5607225 */ /* 0x000fc800078e00ff */
[----:B------:R-:W-:Y:S02]  /*6b220*/  IMAD.X R67, RZ, RZ, R190, P3 ;  /* 0x000000ffff437224 */ /* 0x000fe400018e06be */
[----:B------:R-:W-:Y:S01]  /*6b230*/  IMAD.X R121, RZ, RZ, RZ, P5 ;  /* 0x000000ffff797224 */ /* 0x000fe200028e06ff */
[----:B------:R-:W-:Y:S01]  /*6b240*/  IADD3 RZ, P5, PT, R97, R108, RZ ;  /* 0x0000006c61ff7210 */ /* 0x000fe20007fbe0ff */
[----:B------:R-:W-:Y:S01]  /*6b250*/  IMAD.MOV.U32 R120, RZ, RZ, R109 ;  /* 0x000000ffff787224 */ /* 0x000fe200078e006d */
[----:B------:R-:W-:Y:S01]  /*6b260*/  SEL R190, R67, R236, !P0 ;  /* 0x000000ec43be7207 */ /* 0x000fe20004000000 */
[----:B------:R-:W-:Y:S01]  /*6b270*/  IMAD.WIDE.U32 R102, P6, R8, R178, R116 ;  /* 0x000000b208667225 */ /* 0x000fe200078c0074 */
[----:B------:R-:W-:-:S03]  /*6b280*/  @!P0 LOP3.LUT R10, R83, 0x7ffff, RZ, 0xc0, !PT ;  /* 0x0007ffff530a8812 */ /* 0x000fc600078ec0ff */
[----:B------:R-:W-:Y:S01]  /*6b290*/  IMAD.WIDE.U32 R108, R178, R32, RZ ;  /* 0x00000020b26c7225 */ /* 0x000fe200078e00ff */
[----:B------:R-:W-:Y:S02]  /*6b2a0*/  MOV R168, R103 ;  /* 0x0000006700a87202 */ /* 0x000fe40000000f00 */
[----:B------:R-:W-:Y:S01]  /*6b2b0*/  SEL R196, R196, R59, !P0 ;  /* 0x0000003bc4c47207 */ /* 0x000fe20004000000 */
[----:B------:R-:W-:Y:S01]  /*6b2c0*/  IMAD.WIDE.U32.X R90, R8, R62, R90, P1 ;  /* 0x0000003e085a7225 */ /* 0x000fe200008e045a */
[----:B------:R-:W-:-:S03]  /*6b2d0*/  IADD3 RZ, P1, PT, R109, R102, RZ ;  /* 0x000000666dff7210 */ /* 0x000fc60007f3e0ff */
[----:B------:R-:W-:-:S04]  /*6b2e0*/  IMAD.WIDE.U32 R124, R61, R98, RZ ;  /* 0x000000623d7c7225 */ /* 0x000fc800078e00ff */
[----:B------:R-:W-:-:S04]  /*6b2f0*/  IMAD.WIDE.U32.X R100, R63, R62, R100, P4 ;  /* 0x0000003e3f647225 */ /* 0x000fc800020e0464 */
[----:B------:R-:W-:Y:S02]  /*6b300*/  IMAD R191, R63, R178, R134 ;  /* 0x000000b23fbf7224 */ /* 0x000fe400078e0286 */
[----:B------:R-:W-:-:S04]  /*6b310*/  IMAD.WIDE.U32 R150, R190, R156, RZ ;  /* 0x0000009cbe967225 */ /* 0x000fc800078e00ff */
[----:B------:R-:W-:-:S04]  /*6b320*/  IMAD.WIDE.U32 R134, P4, R63, R178, R134 ;  /* 0x000000b23f867225 */ /* 0x000fc80007880086 */
[----:B------:R-:W-:-:S04]  /*6b330*/  IMAD.WIDE.U32 R102, R178, R88, RZ ;  /* 0x00000058b2667225 */ /* 0x000fc800078e00ff */
[----:B------:R-:W-:-:S04]  /*6b340*/  IMAD.WIDE.U32 R66, R10, R156, RZ ;  /* 0x0000009c0a427225 */ /* 0x000fc800078e00ff */
[----:B------:R-:W-:Y:S01]  /*6b350*/  IMAD.WIDE.U32 R148, R10, R136, RZ ;  /* 0x000000880a947225 */ /* 0x000fe200078e00ff */
[----:B------:R-:W-:-:S03]  /*6b360*/  IADD3 RZ, P3, PT, R103, R134, RZ ;  /* 0x0000008667ff7210 */ /* 0x000fc60007f7e0ff */
[----:B------:R-:W-:Y:S01]  /*6b370*/  IMAD.WIDE.U32.X R92, R152, R62, R92, P2 ;  /* 0x0000003e985c7225 */ /* 0x000fe200010e045c */
[----:B------:R-:W-:-:S03]  /*6b380*/  MOV R118, R135 ;  /* 0x0000008700767202 */ /* 0x000fc60000000f00 */
[----:B------:R-:W-:Y:S01]  /*6b390*/  IMAD.WIDE.U32.X R120, R60, R62, R120, P5 ;  /* 0x0000003e3c787225 */ /* 0x000fe200028e0478 */
[----:B------:R-:W-:-:S03]  /*6b3a0*/  SEL R62, R175, R201, !P0 ;  /* 0x000000c9af3e7207 */ /* 0x000fc60004000000 */
[-C--:B------:R-:W-:Y:S02]  /*6b3b0*/  IMAD R186, R64, R178.reuse, R124 ;  /* 0x000000b240ba7224 */ /* 0x080fe400078e027c */
[-C--:B------:R-:W-:Y:S02]  /*6b3c0*/  IMAD R9, R8, R178.reuse, R116 ;  /* 0x000000b208097224 */ /* 0x080fe400078e0274 */
[----:B------:R-:W-:-:S04]  /*6b3d0*/  IMAD.WIDE.U32 R124, P2, R64, R178, R124 ;  /* 0x000000b2407c7225 */ /* 0x000fc8000784007c */
[----:B------:R-:W-:Y:S02]  /*6b3e0*/  IMAD R65, R152, R196, R150 ;  /* 0x000000c498417224 */ /* 0x000fe400078e0296 */
[----:B------:R-:W-:-:S04]  /*6b3f0*/  IMAD.WIDE.U32 R116, R178, R98, RZ ;  /* 0x00000062b2747225 */ /* 0x000fc800078e00ff */
[----:B------:R-:W-:Y:S02]  /*6b400*/  IMAD.X R119, RZ, RZ, RZ, P4 ;  /* 0x000000ffff777224 */ /* 0x000fe400020e06ff */
[----:B------:R-:W-:Y:S01]  /*6b410*/  IMAD.WIDE.U32 R150, P0, R152, R196, R150 ;  /* 0x000000c498967225 */ /* 0x000fe20007800096 */
[----:B------:R-:W-:-:S03]  /*6b420*/  IADD3.X R123, PT, PT, RZ, RZ, RZ, P2, !PT ;  /* 0x000000ffff7b7210 */ /* 0x000fc600017fe4ff */
[----:B------:R-:W-:Y:S01]  /*6b430*/  IMAD.WIDE.U32 R66, P4, R152, R158, R66 ;  /* 0x0000009e98427225 */ /* 0x000fe20007880042 */
[----:B------:R-:W-:-:S03]  /*6b440*/  MOV R122, R125 ;  /* 0x0000007d007a7202 */ /* 0x000fc60000000f00 */
[----:B------:R-:W-:-:S04]  /*6b450*/  IMAD.WIDE.U32 R156, R196, R156, RZ ;  /* 0x0000009cc49c7225 */ /* 0x000fc800078e00ff */
[----:B------:R-:W-:-:S04]  /*6b460*/  IMAD.WIDE.U32 R148, P5, R154, R158, R148 ;  /* 0x0000009e9a947225 */ /* 0x000fc800078a0094 */
[----:B------:R-:W-:Y:S01]  /*6b470*/  IMAD.WIDE.U32 R134, R158, R136, RZ ;  /* 0x000000889e867225 */ /* 0x000fe200078e00ff */
[----:B------:R-:W-:Y:S02]  /*6b480*/  IADD3 RZ, P2, PT, R117, R124, RZ ;  /* 0x0000007c75ff7210 */ /* 0x000fe40007f5e0ff */
[----:B------:R-:W-:Y:S01]  /*6b490*/  IADD3.X R137, PT, PT, RZ, RZ, RZ, P0, !PT ;  /* 0x000000ffff897210 */ /* 0x000fe200007fe4ff */
[----:B------:R-:W-:Y:S01]  /*6b4a0*/  IMAD.X R147, RZ, RZ, RZ, P4 ;  /* 0x000000ffff937224 */ /* 0x000fe200020e06ff */
[----:B------:R-:W-:Y:S01]  /*6b4b0*/  IADD3 R66, P4, PT, R163, R66, RZ ;  /* 0x00000042a3427210 */ /* 0x000fe20007f9e0ff */
[----:B------:R-:W-:Y:S01]  /*6b4c0*/  IMAD.X R125, RZ, RZ, RZ, P5 ;  /* 0x000000ffff7d7224 */ /* 0x000fe200028e06ff */
[----:B------:R-:W-:Y:S01]  /*6b4d0*/  MOV R146, R67 ;  /* 0x0000004300927202 */ /* 0x000fe20000000f00 */
[----:B------:R-:W-:Y:S01]  /*6b4e0*/  IMAD.MOV.U32 R136, RZ, RZ, R151 ;  /* 0x000000ffff887224 */ /* 0x000fe200078e0097 */
[----:B------:R-:W-:Y:S02]  /*6b4f0*/  IADD3 RZ, P0, PT, R157, R150, RZ ;  /* 0x000000969dff7210 */ /* 0x000fe40007f1e0ff */
[----:B------:R-:W-:-:S02]  /*6b500*/  IADD3 R59, P5, PT, R135, R148, RZ ;  /* 0x00000094873b7210 */ /* 0x000fc40007fbe0ff */
[----:B------:R-:W-:Y:S01]  /*6b510*/  MOV R124, R149 ;  /* 0x00000095007c7202 */ /* 0x000fe20000000f00 */
[----:B------:R-:W-:-:S04]  /*6b520*/  IMAD.WIDE.U32 R148, R10, R32, RZ ;  /* 0x000000200a947225 */ /* 0x000fc800078e00ff */
[----:B------:R-:W-:-:S04]  /*6b530*/  IMAD.WIDE.U32 R174, R10, R166, RZ ;  /* 0x000000a60aae7225 */ /* 0x000fc800078e00ff */
[----:B------:R-:W-:-:S04]  /*6b540*/  IMAD.WIDE.U32.X R146, R152, R10, R146, P4 ;  /* 0x0000000a98927225 */ /* 0x000fc800020e0492 */
[----:B------:R-:W-:-:S04]  /*6b550*/  IMAD.WIDE.U32.X R136, R152, R190, R136, P0 ;  /* 0x000000be98887225 */ /* 0x000fc800000e0488 */
[----:B------:R-:W-:-:S04]  /*6b560*/  IMAD.WIDE.U32 R152, R10, R188, RZ ;  /* 0x000000bc0a987225 */ /* 0x000fc800078e00ff */
[----:B------:R-:W-:-:S04]  /*6b570*/  IMAD.WIDE.U32.X R124, R154, R10, R124, P5 ;  /* 0x0000000a9a7c7225 */ /* 0x000fc800028e047c */
[----:B------:R-:W-:-:S04]  /*6b580*/  IMAD.WIDE.U32 R154, R158, R32, RZ ;  /* 0x000000209e9a7225 */ /* 0x000fc800078e00ff */
[----:B------:R-:W-:Y:S01]  /*6b590*/  IMAD.WIDE.U32 R148, P4, R8, R158, R148 ;  /* 0x0000009e08947225 */ /* 0x000fe20007880094 */
[----:B------:R-:W-:-:S03]  /*6b5a0*/  IADD3.X R169, PT, PT, RZ, RZ, RZ, P6, !PT ;  /* 0x000000ffffa97210 */ /* 0x000fc600037fe4ff */
[----:B------:R-:W-:Y:S01]  /*6b5b0*/  IMAD.WIDE.U32 R164, R190, R166, RZ ;  /* 0x000000a6bea47225 */ /* 0x000fe200078e00ff */
[----:B------:R-:W-:-:S03]  /*6b5c0*/  IADD3 R99, P5, PT, R155, R148, RZ ;  /* 0x000000949b637210 */ /* 0x000fc60007fbe0ff */
[----:B------:R-:W-:Y:S01]  /*6b5d0*/  IMAD.WIDE.U32 R174, P0, R184, R158, R174 ;  /* 0x0000009eb8ae7225 */ /* 0x000fe200078000ae */
[----:B------:R-:W-:-:S03]  /*6b5e0*/  MOV R150, R149 ;  /* 0x0000009500967202 */ /* 0x000fc60000000f00 */
[----:B------:R-:W-:-:S04]  /*6b5f0*/  IMAD.WIDE.U32 R152, P6, R189, R158, R152 ;  /* 0x0000009ebd987225 */ /* 0x000fc800078c0098 */
[----:B------:R-:W-:-:S04]  /*6b600*/  IMAD.WIDE.U32 R160, R158, R188, RZ ;  /* 0x000000bc9ea07225 */ /* 0x000fc800078e00ff */
[----:B------:R-:W-:-:S04]  /*6b610*/  IMAD.WIDE.U32 R182, R196, R82, RZ ;  /* 0x00000052c4b67225 */ /* 0x000fc800078e00ff */
[----:B------:R-:W-:Y:S02]  /*6b620*/  IMAD.X R151, RZ, RZ, RZ, P4 ;  /* 0x000000ffff977224 */ /* 0x000fe400020e06ff */
[----:B------:R-:W-:Y:S02]  /*6b630*/  IMAD R67, R184, R196, R164 ;  /* 0x000000c4b8437224 */ /* 0x000fe400078e02a4 */
[----:B------:R-:W-:Y:S02]  /*6b640*/  IMAD.X R171, RZ, RZ, RZ, P0 ;  /* 0x000000ffffab7224 */ /* 0x000fe400000e06ff */
[----:B------:R-:W-:-:S04]  /*6b650*/  IMAD.WIDE.U32 R158, R158, R166, RZ ;  /* 0x000000a69e9e7225 */ /* 0x000fc800078e00ff */
[----:B------:R-:W-:Y:S01]  /*6b660*/  IMAD.WIDE.U32 R164, P0, R184, R196, R164 ;  /* 0x000000c4b8a47225 */ /* 0x000fe200078000a4 */
[----:B------:R-:W-:-:S03]  /*6b670*/  IADD3 R163, P4, PT, R154, R182, RZ ;  /* 0x000000b69aa37210 */ /* 0x000fc60007f9e0ff */
[----:B------:R-:W-:Y:S01]  /*6b680*/  IMAD.WIDE.U32.X R150, R8, R10, R150, P5 ;  /* 0x0000000a08967225 */ /* 0x000fe200028e0496 */
[----:B------:R-:W-:Y:S02]  /*6b690*/  IADD3 R89, P5, PT, R159, R174, RZ ;  /* 0x000000ae9f597210 */ /* 0x000fe40007fbe0ff */
[----:B------:R-:W-:Y:S01]  /*6b6a0*/  IADD3.X R177, PT, PT, RZ, RZ, RZ, P6, !PT ;  /* 0x000000ffffb17210 */ /* 0x000fe200037fe4ff */
[----:B------:R-:W-:Y:S01]  /*6b6b0*/  IMAD.X R167, RZ, RZ, RZ, P0 ;  /* 0x000000ffffa77224 */ /* 0x000fe200000e06ff */
[----:B------:R-:W-:Y:S01]  /*6b6c0*/  IADD3 R83, P0, PT, R161, R152, RZ ;  /* 0x00000098a1537210 */ /* 0x000fe20007f1e0ff */
[----:B------:R-:W-:Y:S01]  /*6b6d0*/  IMAD.WIDE.U32 R148, R196, R166, RZ ;  /* 0x000000a6c4947225 */ /* 0x000fe200078e00ff */
[----:B------:R-:W-:-:S03]  /*6b6e0*/  MOV R176, R153 ;  /* 0x0000009900b07202 */ /* 0x000fc60000000f00 */
[----:B------:R-:W-:-:S04]  /*6b6f0*/  IMAD.WIDE.U32 R154, R190, R188, RZ ;  /* 0x000000bcbe9a7225 */ /* 0x000fc800078e00ff */
[----:B------:R-:W-:Y:S01]  /*6b700*/  IMAD.MOV.U32 R170, RZ, RZ, R175 ;  /* 0x000000ffffaa7224 */ /* 0x000fe200078e00af */
[----:B------:R-:W-:Y:S01]  /*6b710*/  MOV R166, R165 ;  /* 0x000000a500a67202 */ /* 0x000fe20000000f00 */
[----:B------:R-:W-:-:S04]  /*6b720*/  IMAD.WIDE.U32.X R152, R189, R10, R176, P0 ;  /* 0x0000000abd987225 */ /* 0x000fc800000e04b0 */
[----:B------:R-:W-:Y:S01]  /*6b730*/  IMAD.WIDE.U32.X R170, R184, R10, R170, P5 ;  /* 0x0000000ab8aa7225 */ /* 0x000fe200028e04aa */
[----:B------:R-:W-:-:S03]  /*6b740*/  IADD3 RZ, P5, PT, R149, R164, RZ ;  /* 0x000000a495ff7210 */ /* 0x000fc60007fbe0ff */
[----:B------:R-:W-:-:S04]  /*6b750*/  IMAD.WIDE.U32 R180, R61, R82, RZ ;  /* 0x000000523db47225 */ /* 0x000fc800078e00ff */
[----:B------:R-:W-:-:S04]  /*6b760*/  IMAD.WIDE.U32 R174, R190, R82, RZ ;  /* 0x00000052beae7225 */ /* 0x000fc800078e00ff */
[----:B------:R-:W-:Y:S01]  /*6b770*/  IMAD.WIDE.U32 R176, P0, R189, R196, R154 ;  /* 0x000000c4bdb07225 */ /* 0x000fe2000780009a */
[----:B------:R-:W-:-:S03]  /*6b780*/  IADD3 R135, PT, PT, R173, R179, RZ ;  /* 0x000000b3ad877210 */ /* 0x000fc60007ffe0ff */
[----:B------:R-:W-:-:S04]  /*6b790*/  IMAD.WIDE.U32.X R166, R184, R190, R166, P5 ;  /* 0x000000beb8a67225 */ /* 0x000fc800028e04a6 */
[----:B------:R-:W-:Y:S02]  /*6b7a0*/  IMAD.X R165, RZ, RZ, RZ, P0 ;  /* 0x000000ffffa57224 */ /* 0x000fe400000e06ff */
[C---:B------:R-:W-:Y:S02]  /*6b7b0*/  IMAD R10, R60.reuse, R178, R180 ;  /* 0x000000b23c0a7224 */ /* 0x040fe400078e02b4 */
[C---:B------:R-:W-:Y:S02]  /*6b7c0*/  IMAD R161, R60.reuse, R196, R174 ;  /* 0x000000c43ca17224 */ /* 0x040fe400078e02ae */
[----:B------:R-:W-:-:S04]  /*6b7d0*/  IMAD.WIDE.U32 R180, P0, R60, R178, R180 ;  /* 0x000000b23cb47225 */ /* 0x000fc800078000b4 */
[----:B------:R-:W-:-:S04]  /*6b7e0*/  IMAD.WIDE.U32 R174, P5, R60, R196, R174 ;  /* 0x000000c43cae7225 */ /* 0x000fc800078a00ae */
[----:B------:R-:W-:Y:S01]  /*6b7f0*/  IMAD.WIDE.U32.X R168, R8, R61, R168, P1 ;  /* 0x0000003d08a87225 */ /* 0x000fe200008e04a8 */
[----:B------:R-:W-:-:S03]  /*6b800*/  IADD3 R155, P1, PT, R163, R172, RZ ;  /* 0x000000aca39b7210 */ /* 0x000fc60007f3e0ff */
[----:B------:R-:W-:Y:S01]  /*6b810*/  IMAD.WIDE.U32 R184, R61, R188, RZ ;  /* 0x000000bc3db87225 */ /* 0x000fe200078e00ff */
[----:B------:R-:W-:-:S03]  /*6b820*/  IADD3 R161, PT, PT, R183, R161, RZ ;  /* 0x000000a1b7a17210 */ /* 0x000fc60007ffe0ff */
[----:B------:R-:W-:-:S04]  /*6b830*/  IMAD.WIDE.U32 R172, R178, R82, RZ ;  /* 0x00000052b2ac7225 */ /* 0x000fc800078e00ff */
[----:B------:R-:W-:Y:S01]  /*6b840*/  IMAD.X R179, RZ, RZ, RZ, P0 ;  /* 0x000000ffffb37224 */ /* 0x000fe200000e06ff */
[----:B------:R-:W-:Y:S01]  /*6b850*/  IADD3 RZ, P0, PT, R183, R174, RZ ;  /* 0x000000aeb7ff7210 */ /* 0x000fe20007f1e0ff */
[----:B------:R-:W-:Y:S01]  /*6b860*/  IMAD.WIDE.U32.X R122, R64, R61, R122, P2 ;  /* 0x0000003d407a7225 */ /* 0x000fe200010e047a */
[----:B------:R-:W-:-:S03]  /*6b870*/  IADD3 RZ, P6, PT, R173, R180, RZ ;  /* 0x000000b4adff7210 */ /* 0x000fc60007fde0ff */
[CCC-:B------:R-:W-:Y:S02]  /*6b880*/  IMAD R159, R189.reuse, R178.reuse, R184.reuse ;  /* 0x000000b2bd9f7224 */ /* 0x1c0fe400078e02b8 */
[----:B------:R-:W-:-:S04]  /*6b890*/  IMAD.WIDE.U32 R182, P2, R189, R178, R184 ;  /* 0x000000b2bdb67225 */ /* 0x000fc800078400b8 */
[----:B------:R-:W-:-:S04]  /*6b8a0*/  IMAD.WIDE.U32 R184, R178, R188, RZ ;  /* 0x000000bcb2b87225 */ /* 0x000fc800078e00ff */
[----:B------:R-:W-:Y:S02]  /*6b8b0*/  IMAD.IADD R163, R117, 0x1, R186 ;  /* 0x0000000175a37824 */ /* 0x000fe400078e02ba */
[----:B------:R-:W-:Y:S02]  /*6b8c0*/  IMAD.MOV.U32 R178, RZ, RZ, R181 ;  /* 0x000000ffffb27224 */ /* 0x000fe400078e00b5 */
[----:B------:R-:W-:Y:S01]  /*6b8d0*/  IMAD.WIDE.U32 R186, R196, R188, RZ ;  /* 0x000000bcc4ba7225 */ /* 0x000fe200078e00ff */
[----:B------:R-:W-:-:S03]  /*6b8e0*/  IADD3.X R117, PT, PT, RZ, RZ, RZ, P2, !PT ;  /* 0x000000ffff757210 */ /* 0x000fc600017fe4ff */
[----:B------:R-:W-:Y:S01]  /*6b8f0*/  IMAD.WIDE.U32.X R118, R63, R61, R118, P3 ;  /* 0x0000003d3f767225 */ /* 0x000fe200018e0476 */
[----:B------:R-:W-:Y:S02]  /*6b900*/  IADD3 R174, P3, PT, R155, R116, RZ ;  /* 0x000000749bae7210 */ /* 0x000fe40007f7e0ff */
[----:B------:R-:W-:Y:S01]  /*6b910*/  MOV R116, R183 ;  /* 0x000000b700747202 */ /* 0x000fe20000000f00 */
[----:B------:R-:W-:Y:S01]  /*6b920*/  IMAD.WIDE.U32.X R178, R60, R61, R178, P6 ;  /* 0x0000003d3cb27225 */ /* 0x000fe200030e04b2 */
[----:B------:R-:W-:Y:S02]  /*6b930*/  IADD3 RZ, P6, PT, R185, R182, RZ ;  /* 0x000000b6b9ff7210 */ /* 0x000fe40007fde0ff */
[----:B------:R-:W-:Y:S01]  /*6b940*/  IADD3 RZ, P2, PT, R187, R176, RZ ;  /* 0x000000b0bbff7210 */ /* 0x000fe20007f5e0ff */
[----:B------:R-:W-:-:S04]  /*6b950*/  IMAD.WIDE.U32 R180, R190, R32, RZ ;  /* 0x00000020beb47225 */ /* 0x000fc800078e00ff */
[----:B------:R-:W-:Y:S02]  /*6b960*/  IMAD.MOV.U32 R164, RZ, RZ, R177 ;  /* 0x000000ffffa47224 */ /* 0x000fe400078e00b1 */
[----:B------:R-:W-:-:S04]  /*6b970*/  IMAD.WIDE.U32.X R116, R189, R61, R116, P6 ;  /* 0x0000003dbd747225 */ /* 0x000fc800030e0474 */
[----:B------:R-:W-:Y:S02]  /*6b980*/  IMAD R61, R8, R196, R180 ;  /* 0x000000c4083d7224 */ /* 0x000fe400078e02b4 */
[----:B------:R-:W-:-:S04]  /*6b990*/  IMAD.WIDE.U32.X R164, R189, R190, R164, P2 ;  /* 0x000000bebda47225 */ /* 0x000fc800010e04a4 */
[-C--:B------:R-:W-:Y:S02]  /*6b9a0*/  IMAD R197, R189, R196.reuse, R154 ;  /* 0x000000c4bdc57224 */ /* 0x080fe400078e029a */
[----:B------:R-:W-:-:S04]  /*6b9b0*/  IMAD.WIDE.U32 R180, P2, R8, R196, R180 ;  /* 0x000000c408b47225 */ /* 0x000fc800078400b4 */
[----:B------:R-:W-:-:S04]  /*6b9c0*/  IMAD.WIDE.U32 R154, R196, R32, RZ ;  /* 0x00000020c49a7225 */ /* 0x000fc800078e00ff */
[----:B------:R-:W-:Y:S02]  /*6b9d0*/  IMAD R196, R189, 0x13, RZ ;  /* 0x00000013bdc47824 */ /* 0x000fe400078e02ff */
[----:B------:R-:W-:Y:S01]  /*6b9e0*/  IMAD.WIDE.U32 R188, R188, 0x13, RZ ;  /* 0x00000013bcbc7825 */ /* 0x000fe200078e00ff */
[----:B------:R-:W-:Y:S02]  /*6b9f0*/  IADD3.X R177, PT, PT, RZ, RZ, RZ, P2, !PT ;  /* 0x000000ffffb17210 */ /* 0x000fe400017fe4ff */
[----:B------:R-:W-:Y:S01]  /*6ba00*/  IADD3 RZ, P2, PT, R155, R180, RZ ;  /* 0x000000b49bff7210 */ /* 0x000fe20007f5e0ff */
[----:B------:R-:W-:Y:S01]  /*6ba10*/  IMAD.MOV.U32 R176, RZ, RZ, R181 ;  /* 0x000000ffffb07224 */ /* 0x000fe200078e00b5 */
[----:B------:R-:W-:Y:S01]  /*6ba20*/  IADD3 R196, PT, PT, R189, R196, RZ ;  /* 0x000000c4bdc47210 */ /* 0x000fe20007ffe0ff */
[----:B------:R-:W-:Y:S01]  /*6ba30*/  IMAD.WIDE.U32 R180, R58, R188, RZ ;  /* 0x000000bc3ab47225 */ /* 0x000fe200078e00ff */
[----:B------:R-:W-:Y:S02]  /*6ba40*/  MOV R182, R175 ;  /* 0x000000af00b67202 */ /* 0x000fe40000000f00 */
[----:B------:R-:W-:Y:S01]  /*6ba50*/  IADD3.X R99, P4, PT, R99, R161, RZ, P4, !PT ;  /* 0x000000a163637210 */ /* 0x000fe2000279e4ff */
[----:B------:R-:W-:-:S02]  /*6ba60*/  IMAD.X R183, RZ, RZ, RZ, P5 ;  /* 0x000000ffffb77224 */ /* 0x000fc400028e06ff */
[----:B------:R-:W-:Y:S02]  /*6ba70*/  IMAD R198, R196, R62, R180 ;  /* 0x0000003ec4c67224 */ /* 0x000fe400078e02b4 */
[----:B------:R-:W-:Y:S01]  /*6ba80*/  IMAD.WIDE.U32 R188, R62, R188, RZ ;  /* 0x000000bc3ebc7225 */ /* 0x000fe200078e00ff */
[----:B------:R-:W-:-:S03]  /*6ba90*/  IADD3.X R135, P1, PT, R99, R135, RZ, P1, !PT ;  /* 0x0000008763877210 */ /* 0x000fc60000f3e4ff */
[----:B------:R-:W-:-:S04]  /*6baa0*/  IMAD.WIDE.U32 R180, P5, R196, R62, R180 ;  /* 0x0000003ec4b47225 */ /* 0x000fc800078a00b4 */
[----:B------:R-:W-:Y:S01]  /*6bab0*/  IMAD.WIDE.U32.X R182, R60, R190, R182, P0 ;  /* 0x000000be3cb67225 */ /* 0x000fe200000e04b6 */
[----:B------:R-:W-:Y:S02]  /*6bac0*/  IADD3.X R161, PT, PT, RZ, RZ, RZ, P5, !PT ;  /* 0x000000ffffa17210 */ /* 0x000fe40002ffe4ff */
[----:B------:R-:W-:Y:S01]  /*6bad0*/  IADD3 R99, P6, PT, R160, R154, RZ ;  /* 0x0000009aa0637210 */ /* 0x000fe20007fde0ff */
[----:B------:R-:W-:Y:S01]  /*6bae0*/  IMAD.WIDE.U32.X R176, R8, R190, R176, P2 ;  /* 0x000000be08b07225 */ /* 0x000fe200010e04b0 */
[C---:B------:R-:W-:Y:S02]  /*6baf0*/  IADD3 RZ, P2, PT, R189.reuse, R180, RZ ;  /* 0x000000b4bdff7210 */ /* 0x040fe40007f5e0ff */
[----:B------:R-:W-:Y:S01]  /*6bb00*/  IADD3.X R100, P4, P5, R100, R182, R150, P1, P4 ;  /* 0x000000b664647210 */ /* 0x000fe20000d88496 */
[----:B------:R-:W-:Y:S01]  /*6bb10*/  IMAD.IADD R198, R189, 0x1, R198 ;  /* 0x00000001bdc67824 */ /* 0x000fe200078e02c6 */
[----:B------:R-:W-:Y:S01]  /*6bb20*/  IADD3 R188, P0, PT, R174, R188, RZ ;  /* 0x000000bcaebc7210 */ /* 0x000fe20007f1e0ff */
[----:B------:R-:W-:Y:S01]  /*6bb30*/  IMAD.MOV.U32 R160, RZ, RZ, R181 ;  /* 0x000000ffffa07224 */ /* 0x000fe200078e00b5 */
[----:B------:R-:W-:-:S02]  /*6bb40*/  IADD3.X R135, P3, PT, R135, R163, RZ, P3, !PT ;  /* 0x000000a387877210 */ /* 0x000fc40001f7e4ff */
[----:B------:R-:W-:Y:S01]  /*6bb50*/  IADD3.X R101, PT, PT, R101, R183, R151, P4, P5 ;  /* 0x000000b765657210 */ /* 0x000fe200027ea497 */
[----:B------:R-:W-:Y:S01]  /*6bb60*/  IMAD.WIDE.U32.X R160, R196, R58, R160, P2 ;  /* 0x0000003ac4a07225 */ /* 0x000fe200010e04a0 */
[----:B------:R-:W-:Y:S02]  /*6bb70*/  IADD3.X R198, P4, PT, R135, R198, RZ, P0, !PT ;  /* 0x000000c687c67210 */ /* 0x000fe4000079e4ff */
[----:B------:R-:W-:Y:S01]  /*6bb80*/  IADD3 R154, PT, PT, R155, R61, RZ ;  /* 0x0000003d9b9a7210 */ /* 0x000fe20007ffe0ff */
[----:B------:R-:W-:Y:S01]  /*6bb90*/  IMAD.IADD R192, R97, 0x1, R192 ;  /* 0x0000000161c07824 */ /* 0x000fe200078e02c0 */
[----:B------:R-:W-:Y:S02]  /*6bba0*/  IADD3.X R61, P3, P4, R160, R100, R122, P4, P3 ;  /* 0x00000064a03d7210 */ /* 0x000fe4000246647a */
[----:B------:R-:W-:Y:S02]  /*6bbb0*/  IADD3 R99, P5, PT, R99, R96, RZ ;  /* 0x0000006063637210 */ /* 0x000fe40007fbe0ff */
[----:B------:R-:W-:-:S02]  /*6bbc0*/  IADD3.X R83, P6, PT, R83, R154, RZ, P6, !PT ;  /* 0x0000009a53537210 */ /* 0x000fc400037de4ff */
[----:B------:R-:W-:Y:S02]  /*6bbd0*/  IADD3 R163, P2, PT, R162, R186, RZ ;  /* 0x000000baa2a37210 */ /* 0x000fe40007f5e0ff */
[----:B------:R-:W-:Y:S01]  /*6bbe0*/  IADD3 R197, PT, PT, R187, R197, RZ ;  /* 0x000000c5bbc57210 */ /* 0x000fe20007ffe0ff */
[----:B------:R-:W-:Y:S01]  /*6bbf0*/  IMAD.IADD R96, R87, 0x1, R195 ;  /* 0x0000000157607824 */ /* 0x000fe200078e02c3 */
[----:B------:R-:W-:Y:S02]  /*6bc00*/  IADD3 R158, P1, PT, R158, R156, RZ ;  /* 0x0000009c9e9e7210 */ /* 0x000fe40007f3e0ff */
[----:B------:R-:W-:Y:S02]  /*6bc10*/  IADD3.X R122, PT, PT, R161, R101, R123, P3, P4 ;  /* 0x00000065a17a7210 */ /* 0x000fe40001fe847b */
[----:B------:R-:W-:Y:S02]  /*6bc20*/  IADD3.X R123, P5, PT, R83, R192, RZ, P5, !PT ;  /* 0x000000c0537b7210 */ /* 0x000fe40002fbe4ff */
[----:B------:R-:W-:-:S02]  /*6bc30*/  IADD3 R156, PT, PT, R157, R65, RZ ;  /* 0x000000419d9c7210 */ /* 0x000fc40007ffe0ff */
[----:B------:R-:W-:Y:S02]  /*6bc40*/  IADD3 R163, P3, PT, R163, R86, RZ ;  /* 0x00000056a3a37210 */ /* 0x000fe40007f7e0ff */
[----:B------:R-:W-:Y:S01]  /*6bc50*/  IADD3.X R65, P4, PT, R66, R197, RZ, P2, !PT ;  /* 0x000000c542417210 */ /* 0x000fe2000179e4ff */
[----:B------:R-:W-:Y:S01]  /*6bc60*/  IMAD.WIDE.U32 R86, R58, R98, RZ ;  /* 0x000000623a567225 */ /* 0x000fe200078e00ff */
[----:B------:R-:W-:Y:S02]  /*6bc70*/  IADD3.X R83, P6, P5, R120, R176, R152, P5, P6 ;  /* 0x000000b078537210 */ /* 0x000fe40002dcc498 */
[----:B------:R-:W-:Y:S01]  /*6bc80*/  IADD3.X R120, P3, PT, R65, R96, RZ, P3, !PT ;  /* 0x0000006041787210 */ /* 0x000fe20001f7e4ff */
[----:B------:R-:W-:Y:S01]  /*6bc90*/  IMAD.WIDE.U32 R96, R58, R88, RZ ;  /* 0x000000583a607225 */ /* 0x000fe200078e00ff */
[----:B------:R-:W-:Y:S02]  /*6bca0*/  IADD3 R135, P2, PT, R99, R102, RZ ;  /* 0x0000006663877210 */ /* 0x000fe40007f5e0ff */
[----:B------:R-:W-:Y:S01]  /*6bcb0*/  IADD3.X R121, PT, PT, R121, R177, R153, P6, P5 ;  /* 0x000000b179797210 */ /* 0x000fe200037ea499 */
[----:B------:R-:W-:Y:S01]  /*6bcc0*/  IMAD.WIDE.U32 R98, R62, R98, RZ ;  /* 0x000000623e627225 */ /* 0x000fe200078e00ff */
[----:B------:R-:W-:-:S03]  /*6bcd0*/  IADD3.X R151, P3, P6, R90, R164, R146, P3, P4 ;  /* 0x000000a45a977210 */ /* 0x000fc60001e68492 */
[----:B------:R-:W-:Y:S01]  /*6bce0*/  IMAD.WIDE.U32 R100, P5, R64, R62, R86 ;  /* 0x0000003e40647225 */ /* 0x000fe200078a0056 */
[----:B------:R-:W-:-:S03]  /*6bcf0*/  IADD3.X R147, PT, PT, R91, R165, R147, P3, P6 ;  /* 0x000000a55b937210 */ /* 0x000fc60001fec493 */
[----:B------:R-:W-:Y:S01]  /*6bd00*/  IMAD.IADD R66, R103, 0x1, R191 ;  /* 0x0000000167427824 */ /* 0x000fe200078e02bf */
[----:B------:R-:W-:Y:S01]  /*6bd10*/  IADD3 RZ, P3, PT, R99, R100, RZ ;  /* 0x0000006463ff7210 */ /* 0x000fe20007f7e0ff */
[-C--:B------:R-:W-:Y:S01]  /*6bd20*/  IMAD R155, R64, R62.reuse, R86 ;  /* 0x0000003e409b7224 */ /* 0x080fe200078e0256 */
[----:B------:R-:W-:Y:S01]  /*6bd30*/  MOV R90, R101 ;  /* 0x00000065005a7202 */ /* 0x000fe20000000f00 */
[----:B------:R-:W-:Y:S02]  /*6bd40*/  IMAD.X R91, RZ, RZ, RZ, P5 ;  /* 0x000000ffff5b7224 */ /* 0x000fe400028e06ff */
[----:B------:R-:W-:Y:S01]  /*6bd50*/  IMAD.WIDE.U32 R86, P5, R63, R62, R96 ;  /* 0x0000003e3f567225 */ /* 0x000fe200078a0060 */
[----:B------:R-:W-:-:S03]  /*6bd60*/  IADD3 R153, PT, PT, R173, R10, RZ ;  /* 0x0000000aad997210 */ /* 0x000fc60007ffe0ff */
[----:B------:R-:W-:Y:S01]  /*6bd70*/  IMAD.WIDE.U32 R102, R62, R88, RZ ;  /* 0x000000583e667225 */ /* 0x000fe200078e00ff */
[----:B------:R-:W-:-:S03]  /*6bd80*/  IADD3 R173, P4, PT, R163, R172, RZ ;  /* 0x000000aca3ad7210 */ /* 0x000fc60007f9e0ff */
[----:B------:R-:W-:Y:S02]  /*6bd90*/  IMAD R97, R63, R62, R96 ;  /* 0x0000003e3f617224 */ /* 0x000fe400078e0260 */
[----:B------:R-:W-:Y:S01]  /*6bda0*/  IMAD.WIDE.U32.X R64, R64, R58, R90, P3 ;  /* 0x0000003a40407225 */ /* 0x000fe200018e045a */
[C---:B------:R-:W-:Y:S02]  /*6bdb0*/  IADD3 RZ, P3, PT, R103.reuse, R86, RZ ;  /* 0x0000005667ff7210 */ /* 0x040fe40007f7e0ff */
[----:B------:R-:W-:Y:S01]  /*6bdc0*/  IADD3 R97, PT, PT, R103, R97, RZ ;  /* 0x0000006167617210 */ /* 0x000fe20007ffe0ff */
[----:B------:R-:W-:Y:S01]  /*6bdd0*/  IMAD.X R91, RZ, RZ, RZ, P5 ;  /* 0x000000ffff5b7224 */ /* 0x000fe200028e06ff */
[----:B------:R-:W-:Y:S01]  /*6bde0*/  IADD3 R10, P5, PT, R173, R102, RZ ;  /* 0x00000066ad0a7210 */ /* 0x000fe20007fbe0ff */
[----:B------:R-:W-:Y:S01]  /*6bdf0*/  IMAD.MOV.U32 R90, RZ, RZ, R87 ;  /* 0x000000ffff5a7224 */ /* 0x000fe200078e0057 */
[----:B------:R-:W-:-:S03]  /*6be00*/  IADD3.X R86, P4, PT, R120, R153, RZ, P4, !PT ;  /* 0x0000009978567210 */ /* 0x000fc6000279e4ff */
[----:B------:R-:W-:Y:S01]  /*6be10*/  IMAD.WIDE.U32.X R90, R63, R58, R90, P3 ;  /* 0x0000003a3f5a7225 */ /* 0x000fe200018e045a */
[----:B------:R-:W-:Y:S02]  /*6be20*/  IADD3.X R86, P5, PT, R86, R97, RZ, P5, !PT ;  /* 0x0000006156567210 */ /* 0x000fe40002fbe4ff */
[----:B------:R-:W-:Y:S02]  /*6be30*/  IADD3 R63, PT, PT, R99, R155, RZ ;  /* 0x0000009b633f7210 */ /* 0x000fe40007ffe0ff */
[----:B------:R-:W-:Y:S02]  /*6be40*/  IADD3 R135, P6, PT, R135, R98, RZ ;  /* 0x0000006287877210 */ /* 0x000fe40007fde0ff */
[----:B------:R-:W-:Y:S02]  /*6be50*/  IADD3.X R66, P2, PT, R123, R66, RZ, P2, !PT ;  /* 0x000000427b427210 */ /* 0x000fe4000175e4ff */
[----:B------:R-:W-:Y:S02]  /*6be60*/  IADD3.X R88, P4, P5, R90, R151, R178, P5, P4 ;  /* 0x000000975a587210 */ /* 0x000fe40002d884b2 */
[----:B------:R-:W-:-:S02]  /*6be70*/  IADD3.X R66, P6, PT, R66, R63, RZ, P6, !PT ;  /* 0x0000003f42427210 */ /* 0x000fc400037de4ff */
[----:B------:R-:W-:Y:S02]  /*6be80*/  IADD3 R134, P0, PT, R134, R148, RZ ;  /* 0x0000009486867210 */ /* 0x000fe40007f1e0ff */
[----:B------:R-:W-:Y:S01]  /*6be90*/  IADD3.X R90, PT, PT, R91, R147, R179, P4, P5 ;  /* 0x000000935b5a7210 */ /* 0x000fe200027ea4b3 */
[----:B------:R-:W-:Y:S01]  /*6bea0*/  IMAD.IADD R194, R85, 0x1, R194 ;  /* 0x0000000155c27824 */ /* 0x000fe200078e02c2 */
[----:B------:R-:W-:Y:S02]  /*6beb0*/  IADD3.X R83, P6, P4, R64, R83, R118, P6, P2 ;  /* 0x0000005340537210 */ /* 0x000fe400034c4476 */
[----:B------:R-:W-:Y:S02]  /*6bec0*/  IADD3 R63, P2, PT, R134, R80, RZ ;  /* 0x00000050863f7210 */ /* 0x000fe40007f5e0ff */
[----:B------:R-:W-:Y:S02]  /*6bed0*/  IADD3 R85, P3, PT, R158, R84, RZ ;  /* 0x000000549e557210 */ /* 0x000fe40007f7e0ff */
[----:B------:R-:W-:-:S02]  /*6bee0*/  IADD3.X R87, P1, PT, R89, R156, RZ, P1, !PT ;  /* 0x0000009c59577210 */ /* 0x000fc40000f3e4ff */
[----:B------:R-:W-:Y:S01]  /*6bef0*/  SHF.L.W.U32.HI R80, R198, 0xd, R61 ;  /* 0x0000000dc6507819 */ /* 0x000fe20000010e3d */
[----:B------:R-:W-:Y:S01]  /*6bf00*/  IMAD.IADD R98, R81, 0x1, R193 ;  /* 0x0000000151627824 */ /* 0x000fe200078e02c1 */
[----:B------:R-:W-:Y:S02]  /*6bf10*/  IADD3.X R121, PT, PT, R65, R121, R119, P6, P4 ;  /* 0x0000007941797210 */ /* 0x000fe400037e8477 */
[----:B------:R-:W-:Y:S02]  /*6bf20*/  IADD3.X R87, P5, PT, R87, R194, RZ, P3, !PT ;  /* 0x000000c257577210 */ /* 0x000fe40001fbe4ff */
[----:B------:R-:W-:Y:S02]  /*6bf30*/  SHF.L.W.U32.HI R81, R61, 0xd, R122 ;  /* 0x0000000d3d517819 */ /* 0x000fe40000010e7a */
[----:B------:R-:W-:Y:S01]  /*6bf40*/  IADD3 R80, P4, PT, R80, R135, RZ ;  /* 0x0000008750507210 */ /* 0x000fe20007f9e0ff */
[----:B------:R-:W-:Y:S01]  /*6bf50*/  IMAD.WIDE.U32 R64, R58, R82, RZ ;  /* 0x000000523a407225 */ /* 0x000fe200078e00ff */
[----:B------:R-:W-:-:S02]  /*6bf60*/  IADD3 R96, PT, PT, R109, R9, RZ ;  /* 0x000000096d607210 */ /* 0x000fc40007ffe0ff */
[----:B------:R-:W-:Y:S02]  /*6bf70*/  IADD3 R109, P3, PT, R85, R108, RZ ;  /* 0x0000006c556d7210 */ /* 0x000fe40007f7e0ff */
[----:B------:R-:W-:Y:S02]  /*6bf80*/  IADD3.X R85, P6, P5, R94, R136, R170, P5, P1 ;  /* 0x000000885e557210 */ /* 0x000fe40002dc24aa */
[----:B------:R-:W-:Y:S02]  /*6bf90*/  IADD3.X R81, P4, PT, R81, R66, RZ, P4, !PT ;  /* 0x0000004251517210 */ /* 0x000fe4000279e4ff */
[----:B------:R-:W-:Y:S02]  /*6bfa0*/  IADD3 R148, PT, PT, R149, R67, RZ ;  /* 0x0000004395947210 */ /* 0x000fe40007ffe0ff */
[----:B------:R-:W-:Y:S01]  /*6bfb0*/  IADD3.X R95, PT, PT, R95, R137, R171, P6, P5 ;  /* 0x000000895f5f7210 */ /* 0x000fe200037ea4ab */
[----:B------:R-:W-:Y:S01]  /*6bfc0*/  IMAD.WIDE.U32 R66, P5, R60, R62, R64 ;  /* 0x0000003e3c427225 */ /* 0x000fe200078a0040 */
[----:B------:R-:W-:-:S03]  /*6bfd0*/  IADD3.X R84, P4, PT, RZ, R83, RZ, P4, !PT ;  /* 0x00000053ff547210 */ /* 0x000fc6000279e4ff */
[----:B------:R-:W-:Y:S01]  /*6bfe0*/  IMAD.WIDE.U32 R82, R62, R82, RZ ;  /* 0x000000523e527225 */ /* 0x000fe200078e00ff */
[----:B------:R-:W-:-:S03]  /*6bff0*/  SHF.L.W.U32.HI R9, R81, 0xd, R84 ;  /* 0x0000000d51097819 */ /* 0x000fc60000010e54 */
[----:B------:R-:W-:Y:S01]  /*6c000*/  IMAD.IADD R94, R185, 0x1, R159 ;  /* 0x00000001b95e7824 */ /* 0x000fe200078e029f */
[----:B------:R-:W-:Y:S01]  /*6c010*/  IADD3 R185, P1, PT, R63, R184, RZ ;  /* 0x000000b83fb97210 */ /* 0x000fe20007f3e0ff */
[----:B------:R-:W-:Y:S01]  /*6c020*/  IMAD R89, R60, R62, R64 ;  /* 0x0000003e3c597224 */ /* 0x000fe200078e0240 */
[----:B------:R-:W-:Y:S01]  /*6c030*/  IADD3.X R63, PT, PT, RZ, R121, RZ, P4, !PT ;  /* 0x00000079ff3f7210 */ /* 0x000fe200027fe4ff */
[----:B------:R-:W-:Y:S01]  /*6c040*/  IMAD.X R65, RZ, RZ, RZ, P5 ;  /* 0x000000ffff417224 */ /* 0x000fe200028e06ff */
[----:B------:R-:W-:Y:S02]  /*6c050*/  IADD3 RZ, P4, PT, R83, R66, RZ ;  /* 0x0000004253ff7210 */ /* 0x000fe40007f9e0ff */
[----:B------:R-:W-:Y:S02]  /*6c060*/  MOV R64, R67 ;  /* 0x0000004300407202 */ /* 0x000fe40000000f00 */
[----:B------:R-:W-:Y:S02]  /*6c070*/  SHF.L.W.U32.HI R63, R84, 0xd, R63 ;  /* 0x0000000d543f7819 */ /* 0x000fe40000010e3f */
[----:B------:R-:W-:Y:S01]  /*6c080*/  IADD3 R10, P6, PT, R9, R10, RZ ;  /* 0x0000000a090a7210 */ /* 0x000fe20007fde0ff */
[----:B------:R-:W-:-:S03]  /*6c090*/  IMAD.WIDE.U32.X R60, R60, R58, R64, P4 ;  /* 0x0000003a3c3c7225 */ /* 0x000fc600020e0440 */
[----:B------:R-:W-:Y:S01]  /*6c0a0*/  IADD3.X R86, P6, PT, R63, R86, RZ, P6, !PT ;  /* 0x000000563f567210 */ /* 0x000fe200037de4ff */
[----:B------:R-:W-:Y:S01]  /*6c0b0*/  IMAD.WIDE.U32 R64, R58, R32, RZ ;  /* 0x000000203a407225 */ /* 0x000fe200078e00ff */
[----:B------:R-:W-:Y:S02]  /*6c0c0*/  IADD3.X R84, P3, PT, R87, R96, RZ, P3, !PT ;  /* 0x0000006057547210 */ /* 0x000fe40001f7e4ff */
[----:B------:R-:W-:Y:S01]  /*6c0d0*/  IADD3.X R9, P6, PT, RZ, R88, RZ, P6, !PT ;  /* 0x00000058ff097210 */ /* 0x000fe200037de4ff */
[----:B------:R-:W-:Y:S01]  /*6c0e0*/  IMAD.IADD R67, R83, 0x1, R89 ;  /* 0x0000000153437824 */ /* 0x000fe200078e0259 */
[----:B------:R-:W-:Y:S01]  /*6c0f0*/  IADD3 R83, P4, PT, R109, R82, RZ ;  /* 0x000000526d537210 */ /* 0x000fe20007f9e0ff */
[CCC-:B------:R-:W-:Y:S02]  /*6c100*/  IMAD R87, R8.reuse, R62.reuse, R64.reuse ;  /* 0x0000003e08577224 */ /* 0x1c0fe400078e0240 */
[----:B------:R-:W-:Y:S01]  /*6c110*/  IMAD.WIDE.U32 R64, P5, R8, R62, R64 ;  /* 0x0000003e08407225 */ /* 0x000fe200078a0040 */
[----:B------:R-:W-:-:S03]  /*6c120*/  IADD3.X R66, PT, PT, RZ, R90, RZ, P6, !PT ;  /* 0x0000005aff427210 */ /* 0x000fc600037fe4ff */
[----:B------:R-:W-:Y:S01]  /*6c130*/  IMAD.WIDE.U32 R62, R62, R32, RZ ;  /* 0x000000203e3e7225 */ /* 0x000fe200078e00ff */
[----:B------:R-:W-:Y:S02]  /*6c140*/  SHF.L.W.U32.HI R32, R86, 0xd, R9 ;  /* 0x0000000d56207819 */ /* 0x000fe40000010e09 */
[----:B------:R-:W-:Y:S01]  /*6c150*/  IADD3.X R84, P4, PT, R84, R67, RZ, P4, !PT ;  /* 0x0000004354547210 */ /* 0x000fe2000279e4ff */
[----:B------:R-:W-:Y:S01]  /*6c160*/  IMAD.X R67, RZ, RZ, RZ, P5 ;  /* 0x000000ffff437224 */ /* 0x000fe200028e06ff */
[----:B------:R-:W-:Y:S02]  /*6c170*/  SHF.L.W.U32.HI R9, R9, 0xd, R66 ;  /* 0x0000000d09097819 */ /* 0x000fe40000010e42 */
[----:B------:R-:W-:Y:S02]  /*6c180*/  IADD3 R32, P5, PT, R32, R83, RZ ;  /* 0x0000005320207210 */ /* 0x000fe40007fbe0ff */
[----:B------:R-:W-:Y:S02]  /*6c190*/  IADD3.X R59, P0, PT, R59, R148, RZ, P0, !PT ;  /* 0x000000943b3b7210 */ /* 0x000fe4000071e4ff */
[----:B------:R-:W-:-:S02]  /*6c1a0*/  IADD3.X R60, P3, P4, R60, R85, R168, P4, P3 ;  /* 0x000000553c3c7210 */ /* 0x000fc400024664a8 */
[----:B------:R-:W-:Y:S02]  /*6c1b0*/  IADD3.X R84, P5, PT, R9, R84, RZ, P5, !PT ;  /* 0x0000005409547210 */ /* 0x000fe40002fbe4ff */
[----:B------:R-:W-:Y:S02]  /*6c1c0*/  IADD3 RZ, P6, PT, R63, R64, RZ ;  /* 0x000000403fff7210 */ /* 0x000fe40007fde0ff */
[----:B------:R-:W-:Y:S02]  /*6c1d0*/  MOV R66, R65 ;  /* 0x0000004100427202 */ /* 0x000fe40000000f00 */
[----:B------:R-:W-:Y:S01]  /*6c1e0*/  IADD3.X R9, P2, PT, R59, R98, RZ, P2, !PT ;  /* 0x000000623b097210 */ /* 0x000fe2000175e4ff */
[----:B------:R-:W-:Y:S01]  /*6c1f0*/  IMAD.IADD R65, R63, 0x1, R87 ;  /* 0x000000013f417824 */ /* 0x000fe200078e0257 */
[----:B------:R-:W-:Y:S02]  /*6c200*/  IADD3.X R61, PT, PT, R61, R95, R169, P3, P4 ;  /* 0x0000005f3d3d7210 */ /* 0x000fe40001fe84a9 */
[----:B------:R-:W-:-:S02]  /*6c210*/  IADD3.X R59, P5, PT, RZ, R60, RZ, P5, !PT ;  /* 0x0000003cff3b7210 */ /* 0x000fc40002fbe4ff */
[----:B------:R-:W-:Y:S02]  /*6c220*/  IADD3 R63, P3, PT, R185, R62, RZ ;  /* 0x0000003eb93f7210 */ /* 0x000fe40007f7e0ff */
[----:B------:R-:W-:Y:S01]  /*6c230*/  IADD3.X R62, P1, PT, R9, R94, RZ, P1, !PT ;  /* 0x0000005e093e7210 */ /* 0x000fe20000f3e4ff */
[----:B------:R-:W-:Y:S01]  /*6c240*/  IMAD.WIDE.U32.X R8, R8, R58, R66, P6 ;  /* 0x0000003a08087225 */ /* 0x000fe200030e0442 */
[----:B------:R-:W-:Y:S02]  /*6c250*/  IADD3.X R60, PT, PT, RZ, R61, RZ, P5, !PT ;  /* 0x0000003dff3c7210 */ /* 0x000fe40002ffe4ff */
[----:B------:R-:W-:Y:S02]  /*6c260*/  SHF.L.W.U32.HI R58, R84, 0xd, R59 ;  /* 0x0000000d543a7819 */ /* 0x000fe40000010e3b */
[----:B------:R-:W-:Y:S02]  /*6c270*/  IADD3.X R61, P0, P2, R92, R166, R124, P2, P0 ;  /* 0x000000a65c3d7210 */ /* 0x000fe4000120047c */
[----:B------:R-:W-:-:S02]  /*6c280*/  IADD3.X R62, P3, PT, R62, R65, RZ, P3, !PT ;  /* 0x000000413e3e7210 */ /* 0x000fc40001f7e4ff */
[----:B------:R-:W-:Y:S02]  /*6c290*/  SHF.L.W.U32.HI R59, R59, 0xd, R60 ;  /* 0x0000000d3b3b7819 */ /* 0x000fe40000010e3c */
[----:B------:R-:W-:Y:S02]  /*6c2a0*/  IADD3 R82, P4, PT, R58, R63, RZ ;  /* 0x0000003f3a527210 */ /* 0x000fe40007f9e0ff */
[----:B------:R-:W-:Y:S02]  /*6c2b0*/  IADD3.X R93, PT, PT, R93, R167, R125, P0, P2 ;  /* 0x000000a75d5d7210 */ /* 0x000fe400007e447d */
[----:B------:R-:W-:Y:S02]  /*6c2c0*/  IADD3.X R8, P1, P3, R8, R61, R116, P3, P1 ;  /* 0x0000003d08087210 */ /* 0x000fe40001b22474 */
[----:B------:R-:W-:Y:S02]  /*6c2d0*/  IADD3.X R65, P0, PT, R59, R62, RZ, P4, !PT ;  /* 0x0000003e3b417210 */ /* 0x000fe4000271e4ff */
[----:B------:R-:W-:-:S02]  /*6c2e0*/  IADD3.X R59, PT, PT, R9, R93, R117, P1, P3 ;  /* 0x0000005d093b7210 */ /* 0x000fc40000fe6475 */
        /* <DEDUP_REMOVED lines=21> */
[----:B------:R-:W-:Y:S01]  /*6c440*/  SHF.R.U32.HI R9, RZ, 0x13, R59 ;  /* 0x00000013ff097819 */ /* 0x000fe2000001163b */
[----:B------:R-:W-:-:S04]  /*6c450*/  IMAD.MOV.U32 R65, RZ, RZ, RZ ;  /* 0x000000ffff417224 */ /* 0x000fc800078e00ff */
[----:B------:R-:W-:-:S05]  /*6c460*/  IMAD.WIDE.U32 R8, R9, 0x13, R188 ;  /* 0x0000001309087825 */ /* 0x000fca00078e00bc */
[----:B------:R-:W-:Y:S02]  /*6c470*/  IADD3 R58, PT, PT, R9, R65, RZ ;  /* 0x00000041093a7210 */ /* 0x000fe40007ffe0ff */
[----:B------:R-:W-:Y:S02]  /*6c480*/  IADD3 RZ, P0, PT, R8, 0x13, RZ ;  /* 0x0000001308ff7810 */ /* 0x000fe40007f1e0ff */
[----:B------:R-:W-:-:S05]  /*6c490*/  LOP3.LUT R9, R58, 0x7ffff, RZ, 0xc0, !PT ;  /* 0x0007ffff3a097812 */ /* 0x000fca00078ec0ff */
[----:B------:R-:W-:Y:S01]  /*6c4a0*/  IMAD.X R9, RZ, RZ, R9, P0 ;  /* 0x000000ffff097224 */ /* 0x000fe200000e0609 */
[----:B------:R-:W-:-:S04]  /*6c4b0*/  SHF.R.U32.HI R58, RZ, 0x13, R58 ;  /* 0x00000013ff3a7819 */ /* 0x000fc8000001163a */
        /* <DEDUP_REMOVED lines=11> */
[----:B------:R-:W-:-:S04]  /*6c570*/  LEA.HI RZ, P0, R9, R60, RZ, 0xd ;  /* 0x0000003c09ff7211 */ /* 0x000fc800078168ff */
[----:B------:R-:W-:-:S04]  /*6c580*/  IADD3.X R9, PT, PT, RZ, R58, RZ, P0, !PT ;  /* 0x0000003aff097210 */ /* 0x000fc800007fe4ff */
[----:B------:R-:W-:-:S04]  /*6c590*/  LEA.HI R8, R9, R8, RZ, 0xd ;  /* 0x0000000809087211 */ /* 0x000fc800078f68ff */
[----:B------:R-:W-:Y:S02]  /*6c5a0*/  LOP3.LUT R8, R8, 0x1, RZ, 0xc0, !PT ;  /* 0x0000000108087812 */ /* 0x000fe400078ec0ff */
[----:B------:R-:W-:Y:S02]  /*6c5b0*/  IADD3 R59, P1, PT, -R188, -0x26, RZ ;  /* 0xffffffdabc3b7810 */ /* 0x000fe40007f3e1ff */
[----:B------:R-:W-:Y:S02]  /*6c5c0*/  ISETP.NE.U32.AND P0, PT, R8, 0x1, PT ;  /* 0x000000010800780c */ /* 0x000fe40003f05070 */
[----:B------:R-:W-:Y:S02]  /*6c5d0*/  IADD3.X R9, PT, PT, ~R189, 0xfffff, RZ, P1, !PT ;  /* 0x000fffffbd097810 */ /* 0x000fe40000ffe5ff */
[----:B------:R-:W-:Y:S02]  /*6c5e0*/  IADD3 R58, P1, PT, -R67, -0x2, RZ ;  /* 0xfffffffe433a7810 */ /* 0x000fe40007f3e1ff */
[----:B------:R-:W-:-:S02]  /*6c5f0*/  ISETP.NE.U32.AND.EX P0, PT, RZ, RZ, PT, P0 ;  /* 0x000000ffff00720c */ /* 0x000fc40003f05100 */
[----:B------:R-:W-:Y:S02]  /*6c600*/  IADD3.X R80, PT, PT, ~R81, 0xfffff, RZ, P1, !PT ;  /* 0x000fffff51507810 */ /* 0x000fe40000ffe5ff */
[----:B------:R-:W-:Y:S02]  /*6c610*/  SEL R189, R9, R189, !P0 ;  /* 0x000000bd09bd7207 */ /* 0x000fe40004000000 */
[----:B------:R-:W-:Y:S02]  /*6c620*/  SEL R58, R58, R67, !P0 ;  /* 0x000000433a3a7207 */ /* 0x000fe40004000000 */
[----:B------:R-:W-:Y:S02]  /*6c630*/  SEL R80, R80, R81, !P0 ;  /* 0x0000005150507207 */ /* 0x000fe40004000000 */
[----:B------:R-:W-:Y:S02]  /*6c640*/  LEA.HI R58, P2, R189, R58, RZ, 0xd ;  /* 0x0000003abd3a7211 */ /* 0x000fe400078568ff */
[----:B------:R-:W-:-:S03]  /*6c650*/  IADD3 R61, P1, PT, -R10, -0x2, RZ ;  /* 0xfffffffe0a3d7810 */ /* 0x000fc60007f3e1ff */
[----:B------:R-:W-:Y:S01]  /*6c660*/  IMAD.X R80, RZ, RZ, R80, P2 ;  /* 0x000000ffff507224 */ /* 0x000fe200010e0650 */
[----:B------:R-:W-:Y:S02]  /*6c670*/  SEL R61, R61, R10, !P0 ;  /* 0x0000000a3d3d7207 */ /* 0x000fe40004000000 */
[----:B------:R-:W-:Y:S02]  /*6c680*/  IADD3.X R123, PT, PT, ~R86, 0xfffff, RZ, P1, !PT ;  /* 0x000fffff567b7810 */ /* 0x000fe40000ffe5ff */
[----:B------:R-:W-:Y:S02]  /*6c690*/  IADD3 R9, P1, PT, -R32, -0x2, RZ ;  /* 0xfffffffe20097810 */ /* 0x000fe40007f3e1ff */
[----:B------:R-:W-:Y:S02]  /*6c6a0*/  SEL R123, R123, R86, !P0 ;  /* 0x000000567b7b7207 */ /* 0x000fe40004000000 */
[----:B------:R-:W-:Y:S02]  /*6c6b0*/  LEA.HI R61, P2, R80, R61, RZ, 0xd ;  /* 0x0000003d503d7211 */ /* 0x000fe400078568ff */
[----:B------:R-:W-:-:S02]  /*6c6c0*/  SEL R32, R9, R32, !P0 ;  /* 0x0000002009207207 */ /* 0x000fc40004000000 */
[----:B------:R-:W-:Y:S02]  /*6c6d0*/  IADD3.X R64, PT, PT, ~R83, 0xfffff, RZ, P1, !PT ;  /* 0x000fffff53407810 */ /* 0x000fe40000ffe5ff */
[----:B------:R-:W-:Y:S02]  /*6c6e0*/  IADD3.X R123, PT, PT, RZ, R123, RZ, P2, !PT ;  /* 0x0000007bff7b7210 */ /* 0x000fe400017fe4ff */
[----:B------:R-:W-:Y:S02]  /*6c6f0*/  SEL R64, R64, R83, !P0 ;  /* 0x0000005340407207 */ /* 0x000fe40004000000 */
[----:B------:R-:W-:Y:S02]  /*6c700*/  LEA.HI R85, P2, R123, R32, RZ, 0xd ;  /* 0x000000207b557211 */ /* 0x000fe400078568ff */
[----:B------:R-:W-:-:S03]  /*6c710*/  IADD3 R63, P1, PT, -R82, -0x2, RZ ;  /* 0xfffffffe523f7810 */ /* 0x000fc60007f3e1ff */
[----:B------:R-:W-:Y:S01]  /*6c720*/  IMAD.X R64, RZ, RZ, R64, P2 ;  /* 0x000000ffff407224 */ /* 0x000fe200010e0640 */
[----:B------:R-:W-:Y:S02]  /*6c730*/  SEL R63, R63, R82, !P0 ;  /* 0x000000523f3f7207 */ /* 0x000fe40004000000 */
[----:B------:R-:W-:Y:S02]  /*6c740*/  IADD3.X R121, PT, PT, ~R66, 0xfffff, RZ, P1, !PT ;  /* 0x000fffff42797810 */ /* 0x000fe40000ffe5ff */
[----:B------:R-:W-:Y:S02]  /*6c750*/  LEA.HI R63, P1, R64, R63, RZ, 0xd ;  /* 0x0000003f403f7211 */ /* 0x000fe400078368ff */
[----:B------:R-:W-:-:S04]  /*6c760*/  SEL R121, R121, R66, !P0 ;  /* 0x0000004279797207 */ /* 0x000fc80004000000 */
[----:B------:R-:W-:Y:S02]  /*6c770*/  IADD3.X R121, PT, PT, RZ, R121, RZ, P1, !PT ;  /* 0x00000079ff797210 */ /* 0x000fe40000ffe4ff */
[----:B------:R-:W-:Y:S02]  /*6c780*/  SEL R8, R59, R188, !P0 ;  /* 0x000000bc3b087207 */ /* 0x000fe40004000000 */
[----:B------:R-:W-:Y:S02]  /*6c790*/  LOP3.LUT R9, R189, 0x7ffff, RZ, 0xc0, !PT ;  /* 0x0007ffffbd097812 */ /* 0x000fe400078ec0ff */
[----:B------:R-:W-:Y:S01]  /*6c7a0*/  SHF.R.U32.HI R59, RZ, 0x13, R121 ;  /* 0x00000013ff3b7819 */ /* 0x000fe20000011679 */
[----:B------:R-:W-:-:S04]  /*6c7b0*/  IMAD.MOV.U32 R95, RZ, RZ, RZ ;  /* 0x000000ffff5f7224 */ /* 0x000fc800078e00ff */
[----:B------:R-:W-:-:S05]  /*6c7c0*/  IMAD.WIDE.U32 R8, R59, 0x13, R8 ;  /* 0x000000133b087825 */ /* 0x000fca00078e0008 */
[----:B------:R-:W-:Y:S02]  /*6c7d0*/  IADD3 R95, PT, PT, R9, R95, RZ ;  /* 0x0000005f095f7210 */ /* 0x000fe40007ffe0ff */
[----:B------:R-:W-:Y:S02]  /*6c7e0*/  IADD3 RZ, P1, PT, R8, 0x13, RZ ;  /* 0x0000001308ff7810 */ /* 0x000fe40007f3e0ff */
[C---:B------:R-:W-:Y:S02]  /*6c7f0*/  LOP3.LUT R9, R95.reuse, 0x7ffff, RZ, 0xc0, !PT ;  /* 0x0007ffff5f097812 */ /* 0x040fe400078ec0ff */
[----:B------:R-:W-:Y:S02]  /*6c800*/  LEA.HI R95, P0, R95, R58, RZ, 0xd ;  /* 0x0000003a5f5f7211 */ /* 0x000fe400078168ff */
[----:B------:R-:W-:Y:S01]  /*6c810*/  LOP3.LUT R80, R80, 0x7ffff, RZ, 0xc0, !PT ;  /* 0x0007ffff50507812 */ /* 0x000fe200078ec0ff */
[----:B------:R-:W-:-:S03]  /*6c820*/  IMAD.X R10, RZ, RZ, R9, P1 ;  /* 0x000000ffff0a7224 */ /* 0x000fc600008e0609 */
[----:B------:R-:W-:Y:S02]  /*6c830*/  IADD3.X R80, PT, PT, RZ, R80, RZ, P0, !PT ;  /* 0x00000050ff507210 */ /* 0x000fe400007fe4ff */
[----:B------:R-:W-:-:S05]  /*6c840*/  LEA.HI RZ, P0, R10, R95, RZ, 0xd ;  /* 0x0000005f0aff7211 */ /* 0x000fca00078168ff */
[----:B------:R-:W-:Y:S01]  /*6c850*/  IMAD.X R10, RZ, RZ, R80, P0 ;  /* 0x000000ffff0a7224 */ /* 0x000fe200000e0650 */
[----:B------:R-:W-:-:S04]  /*6c860*/  LOP3.LUT R123, R123, 0x7ffff, RZ, 0xc0, !PT ;  /* 0x0007ffff7b7b7812 */ /* 0x000fc800078ec0ff */
        /* <DEDUP_REMOVED lines=8> */
[----:B------:R-:W-:Y:S01]  /*6c8f0*/  SHF.R.U32.HI R59, RZ, 0x13, R59 ;  /* 0x00000013ff3b7819 */ /* 0x000fe2000001163b */
[----:B------:R-:W-:-:S04]  /*6c900*/  UMOV UR4, URZ ;  /* 0x000000ff00047c82 */ /* 0x000fc80008000000 */
[----:B------:R-:W-:-:S04]  /*6c910*/  IMAD.WIDE.U32 R8, R59, 0x13, R8 ;  /* 0x000000133b087825 */ /* 0x000fc800078e0008 */
[----:B------:R-:W-:-:S05]  /*6c920*/  VIADD R81, R9, UR4 ;  /* 0x0000000409517c36 */ /* 0x000fca0008000000 */
[----:B------:R-:W-:Y:S01]  /*6c930*/  LEA.HI R95, P0, R81, R95, RZ, 0xd ;  /* 0x0000005f515f7211 */ /* 0x000fe200078168ff */
[----:B------:R-:W-:Y:S01]  /*6c940*/  IMAD.MOV.U32 R59, RZ, RZ, R8 ;  /* 0x000000ffff3b7224 */ /* 0x000fe200078e0008 */
[C-C-:B------:R-:W-:Y:S02]  /*6c950*/  SHF.R.U64 R109, R8.reuse, 0x8, R81.reuse ;  /* 0x00000008086d7819 */ /* 0x140fe40000001251 */
[----:B------:R-:W-:Y:S02]  /*6c960*/  IADD3.X R80, PT, PT, RZ, R80, RZ, P0, !PT ;  /* 0x00000050ff507210 */ /* 0x000fe400007fe4ff */
[C-C-:B------:R-:W-:Y:S02]  /*6c970*/  SHF.R.U64 R103, R8.reuse, 0x10, R81.reuse ;  /* 0x0000001008677819 */ /* 0x140fe40000001251 */
[----:B------:R-:W-:Y:S02]  /*6c980*/  SHF.R.U64 R67, R8, 0x18, R81 ;  /* 0x0000001808437819 */ /* 0x000fe40000001251 */
[----:B------:R-:W0:Y:S01]  /*6c990*/  LDC.64 R8, c[0x0][0x3a0] ;  /* 0x0000e800ff087b82 */ /* 0x000e220000000a00 */
[----:B------:R-:W-:-:S04]  /*6c9a0*/  LEA.HI R66, P0, R80, R61, RZ, 0xd ;  /* 0x0000003d50427211 */ /* 0x000fc800078168ff */
[----:B------:R-:W-:-:S04]  /*6c9b0*/  IADD3.X R123, PT, PT, RZ, R123, RZ, P0, !PT ;  /* 0x0000007bff7b7210 */ /* 0x000fc800007fe4ff */
[----:B------:R-:W-:-:S05]  /*6c9c0*/  LEA.HI R85, P0, R123, R85, RZ, 0xd ;  /* 0x000000557b557211 */ /* 0x000fca00078168ff */
[----:B------:R-:W-:Y:S01]  /*6c9d0*/  IMAD.X R64, RZ, RZ, R64, P0 ;  /* 0x000000ffff407224 */ /* 0x000fe200000e0640 */
[----:B------:R-:W-:Y:S02]  /*6c9e0*/  LOP3.LUT R61, R203, 0x1, RZ, 0xc0, !PT ;  /* 0x00000001cb3d7812 */ /* 0x000fe400078ec0ff */
[----:B------:R-:W-:Y:S02]  /*6c9f0*/  SHF.R.U32.HI R65, RZ, 0x8, R81 ;  /* 0x00000008ff417819 */ /* 0x000fe40000011651 */
[----:B------:R-:W-:Y:S02]  /*6ca00*/  LEA.HI R62, P0, R64, R63, RZ, 0xd ;  /* 0x0000003f403e7211 */ /* 0x000fe400078168ff */
[----:B------:R-:W-:Y:S01]  /*6ca10*/  LOP3.LUT R63, R200, 0x1, RZ, 0xc0, !PT ;  /* 0x00000001c83f7812 */ /* 0x000fe200078ec0ff */
[C---:B------:R-:W-:Y:S01]  /*6ca20*/  IMAD.SHL.U32 R117, R66.reuse, 0x40, RZ ;  /* 0x0000004042757824 */ /* 0x040fe200078e00ff */
[----:B------:R-:W-:Y:S01]  /*6ca30*/  SHF.L.U32 R101, R95, 0x13, RZ ;  /* 0x000000135f657819 */ /* 0x000fe200000006ff */
[----:B0-----:R0:W-:Y:S01]  /*6ca40*/  STG.E.U8 desc[UR6][R8.64+0x240], R59 ;  /* 0x0002403b08007986 */ /* 0x0011e2000c101106 */
[----:B------:R-:W-:Y:S01]  /*6ca50*/  SHF.R.U32.HI R10, RZ, 0xd, R80 ;  /* 0x0000000dff0a7819 */ /* 0x000fe20000011650 */
[----:B------:R-:W-:Y:S01]  /*6ca60*/  IMAD.X R121, RZ, RZ, R121, P0 ;  /* 0x000000ffff797224 */ /* 0x000fe200000e0679 */
[----:B------:R-:W-:Y:S01]  /*6ca70*/  SHF.R.U64 R60, R66, 0x1a, R123 ;  /* 0x0000001a423c7819 */ /* 0x000fe2000000127b */
[----:B------:R1:W-:Y:S01]  /*6ca80*/  STG.E.U8 desc[UR6][R8.64+0x260], R61 ;  /* 0x0002603d08007986 */ /* 0x0003e2000c101106 */
[----:B------:R-:W-:-:S02]  /*6ca90*/  SHF.L.U32 R93, R85, 0x19, RZ ;  /* 0x00000019555d7819 */ /* 0x000fc400000006ff */
[----:B------:R-:W-:Y:S01]  /*6caa0*/  SHF.R.U32.HI R32, RZ, 0x7, R64 ;  /* 0x00000007ff207819 */ /* 0x000fe20000011640 */
[----:B------:R2:W-:Y:S01]  /*6cab0*/  STG.E.U8 desc[UR6][R8.64+0x261], R63 ;  /* 0x0002613f08007986 */ /* 0x0005e2000c101106 */
[----:B------:R-:W-:Y:S02]  /*6cac0*/  SHF.L.U32 R83, R62, 0xc, RZ ;  /* 0x0000000c3e537819 */ /* 0x000fe400000006ff */
[----:B0-----:R-:W-:Y:S01]  /*6cad0*/  SHF.R.U32.HI R59, RZ, 0xa, R123 ;  /* 0x0000000aff3b7819 */ /* 0x001fe2000001167b */
[----:B------:R0:W-:Y:S01]  /*6cae0*/  STG.E.U8 desc[UR6][R8.64+0x244], R81 ;  /* 0x0002445108007986 */ /* 0x0001e2000c101106 */
[----:B------:R-:W-:Y:S02]  /*6caf0*/  LOP3.LUT R101, R101, 0x70000, R81, 0xf8, !PT ;  /* 0x0007000065657812 */ /* 0x000fe400078ef851 */
[----:B-1----:R-:W-:Y:S01]  /*6cb00*/  SHF.R.U32.HI R61, RZ, 0x2, R123 ;  /* 0x00000002ff3d7819 */ /* 0x002fe2000001167b */
[----:B------:R1:W-:Y:S01]  /*6cb10*/  STG.E.U8 desc[UR6][R8.64+0x243], R67 ;  /* 0x0002434308007986 */ /* 0x0003e2000c101106 */
[----:B------:R-:W-:-:S02]  /*6cb20*/  LOP3.LUT R117, R117, 0x3f, R10, 0xf8, !PT ;  /* 0x0000003f75757812 */ /* 0x000fc400078ef80a */
[C-C-:B--2---:R-:W-:Y:S01]  /*6cb30*/  SHF.R.U64 R63, R66.reuse, 0x12, R123.reuse ;  /* 0x00000012423f7819 */ /* 0x144fe2000000127b */
[----:B------:R2:W-:Y:S01]  /*6cb40*/  STG.E.U8 desc[UR6][R8.64+0x245], R65 ;  /* 0x0002454108007986 */ /* 0x0005e2000c101106 */
[----:B------:R-:W-:Y:S02]  /*6cb50*/  LOP3.LUT R93, R93, 0x1000000, R60, 0xf8, !PT ;  /* 0x010000005d5d7812 */ /* 0x000fe400078ef83c */
[----:B0-----:R-:W-:Y:S01]  /*6cb60*/  SHF.R.U32.HI R81, RZ, 0x5, R80 ;  /* 0x00000005ff517819 */ /* 0x001fe20000011650 */
[----:B------:R0:W-:Y:S01]  /*6cb70*/  STG.E.U8 desc[UR6][R8.64+0x252], R59 ;  /* 0x0002523b08007986 */ /* 0x0001e2000c101106 */
[----:B------:R-:W-:Y:S02]  /*6cb80*/  SHF.L.U64.HI R58, R85, 0x19, R64 ;  /* 0x00000019553a7819 */ /* 0x000fe40000010240 */
[----:B-1----:R-:W-:Y:S02]  /*6cb90*/  SHF.R.U64 R67, R66, 0x2, R123 ;  /* 0x0000000242437819 */ /* 0x002fe4000000127b */
[----:B------:R-:W-:-:S02]  /*6cba0*/  LOP3.LUT R83, R83, 0xf00, R32, 0xf8, !PT ;  /* 0x00000f0053537812 */ /* 0x000fc400078ef820 */
[----:B--2---:R-:W-:Y:S02]  /*6cbb0*/  SHF.R.U64 R65, R66, 0xa, R123 ;  /* 0x0000000a42417819 */ /* 0x004fe4000000127b */
[--C-:B------:R-:W-:Y:S02]  /*6cbc0*/  SHF.L.U64.HI R10, R62, 0xc, R121.reuse ;  /* 0x0000000c3e0a7819 */ /* 0x100fe40000010279 */
[----:B0-----:R-:W-:Y:S01]  /*6cbd0*/  SHF.R.U32.HI R59, RZ, 0xc, R121 ;  /* 0x0000000cff3b7819 */ /* 0x001fe20000011679 */
[----:B------:R0:W-:Y:S01]  /*6cbe0*/  STG.E.U8 desc[UR6][R8.64+0x24b], R81 ;  /* 0x00024b5108007986 */ /* 0x0001e2000c101106 */
[C-C-:B------:R-:W-:Y:S02]  /*6cbf0*/  SHF.R.U64 R91, R85.reuse, 0x7, R64.reuse ;  /* 0x00000007555b7819 */ /* 0x140fe40000001240 */
[C-C-:B------:R-:W-:Y:S01]  /*6cc00*/  SHF.R.U64 R89, R85.reuse, 0xf, R64.reuse ;  /* 0x0000000f55597819 */ /* 0x140fe20000001240 */
[----:B------:R1:W-:Y:S01]  /*6cc10*/  STG.E.U8 desc[UR6][R8.64+0x24d], R67 ;  /* 0x00024d4308007986 */ /* 0x0003e2000c101106 */
[----:B------:R-:W-:-:S02]  /*6cc20*/  SHF.R.U64 R87, R85, 0x17, R64 ;  /* 0x0000001755577819 */ /* 0x000fc40000001240 */
[C-C-:B------:R-:W-:Y:S01]  /*6cc30*/  SHF.R.U64 R119, R95.reuse, 0xd, R80.reuse ;  /* 0x0000000d5f777819 */ /* 0x140fe20000001250 */
[----:B------:R2:W-:Y:S01]  /*6cc40*/  STG.E.U8 desc[UR6][R8.64+0x24e], R65 ;  /* 0x00024e4108007986 */ /* 0x0005e2000c101106 */
[C-C-:B------:R-:W-:Y:S02]  /*6cc50*/  SHF.R.U64 R99, R95.reuse, 0x5, R80.reuse ;  /* 0x000000055f637819 */ /* 0x140fe40000001250 */
[----:B------:R-:W-:Y:S01]  /*6cc60*/  SHF.R.U64 R97, R95, 0x15, R80 ;  /* 0x000000155f617819 */ /* 0x000fe20000001250 */
[----:B------:R3:W-:Y:S01]  /*6cc70*/  STG.E.U8 desc[UR6][R8.64+0x24f], R63 ;  /* 0x00024f3f08007986 */ /* 0x0007e2000c101106 */
[----:B------:R-:W-:Y:S02]  /*6cc80*/  SHF.R.U64 R85, R85, 0x1f, R64 ;  /* 0x0000001f55557819 */ /* 0x000fe40000001240 */
[----:B------:R-:W-:Y:S01]  /*6cc90*/  SHF.R.U64 R93, R93, 0x18, R58 ;  /* 0x000000185d5d7819 */ /* 0x000fe2000000123a */
[----:B------:R4:W-:Y:S01]  /*6cca0*/  STG.E.U8 desc[UR6][R8.64+0x251], R61 ;  /* 0x0002513d08007986 */ /* 0x0009e2000c101106 */
[----:B------:R-:W-:-:S02]  /*6ccb0*/  SHF.R.U64 R83, R83, 0x8, R10 ;  /* 0x0000000853537819 */ /* 0x000fc4000000120a */
[----:B------:R-:W-:Y:S02]  /*6ccc0*/  SHF.R.U64 R95, R95, 0x1d, R80 ;  /* 0x0000001d5f5f7819 */ /* 0x000fe40000001250 */
[----:B------:R-:W-:Y:S02]  /*6ccd0*/  SHF.R.U32.HI R101, RZ, 0x10, R101 ;  /* 0x00000010ff657819 */ /* 0x000fe40000011665 */
[C-C-:B0-----:R-:W-:Y:S02]  /*6cce0*/  SHF.R.U64 R81, R62.reuse, 0x4, R121.reuse ;  /* 0x000000043e517819 */ /* 0x141fe40000001279 */
[C-C-:B-1----:R-:W-:Y:S02]  /*6ccf0*/  SHF.R.U64 R67, R62.reuse, 0xc, R121.reuse ;  /* 0x0000000c3e437819 */ /* 0x142fe40000001279 */
[C-C-:B--2---:R-:W-:Y:S02]  /*6cd00*/  SHF.R.U64 R65, R62.reuse, 0x14, R121.reuse ;  /* 0x000000143e417819 */ /* 0x144fe40000001279 */
[----:B---3--:R-:W-:-:S02]  /*6cd10*/  SHF.R.U64 R63, R62, 0x1c, R121 ;  /* 0x0000001c3e3f7819 */ /* 0x008fc40000001279 */
[----:B----4-:R-:W-:Y:S02]  /*6cd20*/  SHF.R.U32.HI R61, RZ, 0x4, R121 ;  /* 0x00000004ff3d7819 */ /* 0x010fe40000011679 */
[----:B------:R-:W-:Y:S01]  /*6cd30*/  LOP3.LUT R59, R59, 0x7f, RZ, 0xc0, !PT ;  /* 0x0000007f3b3b7812 */ /* 0x000fe200078ec0ff */
[----:B------:R0:W-:Y:S04]  /*6cd40*/  STG.E.U8 desc[UR6][R8.64+0x241], R109 ;  /* 0x0002416d08007986 */ /* 0x0001e8000c101106 */
        /* <DEDUP_REMOVED lines=20> */
[----:B------:R0:W-:Y:S01]  /*6ce90*/  STG.E.U8 desc[UR6][R8.64+0x25f], R59 ;  /* 0x00025f3b08007986 */ /* 0x0001e2000c101106 */
[----:B------:R-:W-:-:S05]  /*6cea0*/  UMOV UR4, URZ ;  /* 0x000000ff00047c82 */ /* 0x000fca0008000000 */
.L_x_14:
[----:B0-----:R-:W-:Y:S01]  /*6ceb0*/  IMAD.WIDE.U32 R80, R48, R44, RZ ;  /* 0x0000002c30507225 */ /* 0x001fe200078e00ff */
[----:B------:R-:W-:Y:S01]  /*6cec0*/  LOP3.LUT R97, R50, 0x7ffff, RZ, 0xc0, !PT ;  /* 0x0007ffff32617812 */ /* 0x000fe200078ec0ff */
[----:B------:R-:W-:Y:S01]  /*6ced0*/  UIADD3 UR4, UPT, UPT, UR4, 0x1, URZ ;  /* 0x0000000104047890 */ /* 0x000fe2000fffe0ff */
[----:B------:R-:W-:Y:S01]  /*6cee0*/  SHF.L.U64.HI R95, R44, 0x1, R48 ;  /* 0x000000012c5f7819 */ /* 0x000fe20000010230 */
[----:B------:R-:W-:Y:S01]  /*6cef0*/  IMAD.WIDE.U32 R64, R46, 0x26, RZ ;  /* 0x000000262e407825 */ /* 0x000fe200078e00ff */
[----:B------:R-:W-:Y:S01]  /*6cf00*/  LOP3.LUT R10, R45, 0x7ffff, RZ, 0xc0, !PT ;  /* 0x0007ffff2d0a7812 */ /* 0x000fe200078ec0ff */
[----:B------:R-:W-:Y:S01]  /*6cf10*/  UISETP.GE.U32.AND UP0, UPT, UR4, 0x4, UPT ;  /* 0x000000040400788c */ /* 0x000fe2000bf06070 */
[----:B------:R-:W-:Y:S01]  /*6cf20*/  SHF.L.U32 R32, R44, 0x1, RZ ;  /* 0x000000012c207819 */ /* 0x000fe200000006ff */
[----:B------:R-:W-:Y:S01]  /*6cf30*/  IMAD.WIDE.U32 R62, R41, 0x26, RZ ;  /* 0x00000026293e7825 */ /* 0x000fe200078e00ff */
[----:B------:R-:W-:-:S03]  /*6cf40*/  LOP3.LUT R99, R47, 0x7ffff, RZ, 0xc0, !PT ;  /* 0x0007ffff2f637812 */ /* 0x000fc600078ec0ff */
[----:B------:R-:W-:Y:S02]  /*6cf50*/  IMAD R59, R49, 0x26, RZ ;  /* 0x00000026313b7824 */ /* 0x000fe400078e02ff */
[----:B------:R-:W-:-:S04]  /*6cf60*/  IMAD.WIDE.U32 R80, P0, R44, R48, R80 ;  /* 0x000000302c507225 */ /* 0x000fc80007800050 */
[----:B------:R-:W-:Y:S01]  /*6cf70*/  IMAD.WIDE.U32 R84, R97, R64, RZ ;  /* 0x0000004061547225 */ /* 0x000fe200078e00ff */
[----:B------:R-:W-:-:S03]  /*6cf80*/  IADD3.X R67, PT, PT, RZ, RZ, RZ, P0, !PT ;  /* 0x000000ffff437210 */ /* 0x000fc600007fe4ff */
[----:B------:R-:W-:Y:S02]  /*6cf90*/  IMAD.IADD R50, R65, 0x1, R59 ;  /* 0x0000000141327824 */ /* 0x000fe400078e023b */
[----:B------:R-:W-:-:S04]  /*6cfa0*/  IMAD.WIDE.U32 R60, R44, R44, RZ ;  /* 0x0000002c2c3c7225 */ /* 0x000fc800078e00ff */
[----:B------:R-:W-:Y:S01]  /*6cfb0*/  IMAD.WIDE.U32 R58, R62, R42, RZ ;  /* 0x0000002a3e3a7225 */ /* 0x000fe200078e00ff */
[----:B------:R-:W-:-:S03]  /*6cfc0*/  IADD3 R88, P2, PT, R61, R80, RZ ;  /* 0x000000503d587210 */ /* 0x000fc60007f5e0ff */
[----:B------:R-:W-:-:S04]  /*6cfd0*/  IMAD.WIDE.U32 R82, R43, R64, RZ ;  /* 0x000000402b527225 */ /* 0x000fc800078e00ff */
[----:B------:R-:W-:Y:S01]  /*6cfe0*/  IMAD.WIDE.U32 R64, P0, R43, R50, R84 ;  /* 0x000000322b407225 */ /* 0x000fe20007800054 */
[----:B------:R-:W-:-:S03]  /*6cff0*/  IADD3 R85, P1, PT, R60, R58, RZ ;  /* 0x0000003a3c557210 */ /* 0x000fc60007f3e0ff */
[----:B------:R-:W-:Y:S01]  /*6d000*/  IMAD.MOV.U32 R66, RZ, RZ, R81 ;  /* 0x000000ffff427224 */ /* 0x000fe200078e0051 */
[----:B------:R-:W-:Y:S01]  /*6d010*/  IADD3 R58, P6, PT, R85, R82, RZ ;  /* 0x00000052553a7210 */ /* 0x000fe20007fde0ff */
[----:B------:R-:W-:Y:S01]  /*6d020*/  IMAD R91, R10, 0x26, RZ ;  /* 0x000000260a5b7824 */ /* 0x000fe200078e02ff */
[----:B------:R-:W-:Y:S01]  /*6d030*/  IADD3 R94, P4, PT, R83, R64, RZ ;  /* 0x00000040535e7210 */ /* 0x000fe20007f9e0ff */
[----:B------:R-:W-:Y:S01]  /*6d040*/  IMAD.WIDE.U32 R82, R95, R46, RZ ;  /* 0x0000002e5f527225 */ /* 0x000fe200078e00ff */
[----:B------:R-:W-:-:S03]  /*6d050*/  IADD3.X R45, PT, PT, RZ, RZ, RZ, P0, !PT ;  /* 0x000000ffff2d7210 */ /* 0x000fc600007fe4ff */
[----:B------:R-:W-:-:S04]  /*6d060*/  IMAD.WIDE.U32 R80, R43, R62, RZ ;  /* 0x0000003e2b507225 */ /* 0x000fc800078e00ff */
[----:B------:R-:W-:-:S04]  /*6d070*/  IMAD.WIDE.U32 R84, R32, R46, RZ ;  /* 0x0000002e20547225 */ /* 0x000fc800078e00ff */
[----:B------:R-:W-:Y:S01]  /*6d080*/  IMAD.WIDE.U32 R82, P5, R49, R32, R82 ;  /* 0x0000002031527225 */ /* 0x000fe200078a0052 */
[----:B------:R-:W-:-:S03]  /*6d090*/  IADD3 R89, P0, PT, R84, R80, RZ ;  /* 0x0000005054597210 */ /* 0x000fc60007f1e0ff */
[----:B------:R-:W-:Y:S01]  /*6d0a0*/  IMAD.WIDE.U32.X R60, R48, R48, R66, P2 ;  /* 0x00000030303c7225 */ /* 0x000fe200010e0442 */
[----:B------:R-:W-:-:S03]  /*6d0b0*/  IADD3 R109, P2, PT, R85, R82, RZ ;  /* 0x00000052556d7210 */ /* 0x000fc60007f5e0ff */
[----:B------:R-:W-:-:S04]  /*6d0c0*/  IMAD.WIDE.U32 R66, R42, 0x13, RZ ;  /* 0x000000132a427825 */ /* 0x000fc800078e00ff */
[----:B------:R-:W-:Y:S02]  /*6d0d0*/  IMAD R47, R99, 0x13, RZ ;  /* 0x00000013632f7824 */ /* 0x000fe400078e02ff */
[----:B------:R-:W-:Y:S02]  /*6d0e0*/  IMAD.IADD R91, R63, 0x1, R91 ;  /* 0x000000013f5b7824 */ /* 0x000fe400078e025b */
[----:B------:R-:W-:Y:S01]  /*6d0f0*/  IMAD.WIDE.U32 R86, R97, R62, RZ ;  /* 0x0000003e61567225 */ /* 0x000fe200078e00ff */
[----:B------:R-:W-:-:S03]  /*6d100*/  IADD3 R47, PT, PT, R67, R47, RZ ;  /* 0x0000002f432f7210 */ /* 0x000fc60007ffe0ff */
[----:B------:R-:W-:-:S04]  /*6d110*/  IMAD.WIDE.U32 R84, R91, R42, RZ ;  /* 0x0000002a5b547225 */ /* 0x000fc800078e00ff */
[----:B------:R-:W-:Y:S02]  /*6d120*/  IMAD.MOV.U32 R44, RZ, RZ, R65 ;  /* 0x000000ffff2c7224 */ /* 0x000fe400078e0041 */
[----:B------:R-:W-:-:S04]  /*6d130*/  IMAD.WIDE.U32 R64, P3, R43, R91, R86 ;  /* 0x0000005b2b407225 */ /* 0x000fc80007860056 */
[----:B------:R-:W-:Y:S02]  /*6d140*/  IMAD.X R63, RZ, RZ, RZ, P5 ;  /* 0x000000ffff3f7224 */ /* 0x000fe400028e06ff */
[----:B------:R-:W-:Y:S01]  /*6d150*/  IMAD.WIDE.U32 R84, P5, R99, R62, R84 ;  /* 0x0000003e63547225 */ /* 0x000fe200078a0054 */
[----:B------:R-:W-:-:S03]  /*6d160*/  MOV R62, R83 ;  /* 0x00000053003e7202 */ /* 0x000fc60000000f00 */
[----:B------:R-:W-:Y:S01]  /*6d170*/  IMAD.WIDE.U32 R86, R47, R42, RZ ;  /* 0x0000002a2f567225 */ /* 0x000fe200078e00ff */
[----:B------:R-:W-:-:S03]  /*6d180*/  MOV R80, R85 ;  /* 0x0000005500507202 */ /* 0x000fc60000000f00 */
[----:B------:R-:W-:Y:S01]  /*6d190*/  IMAD.WIDE.U32.X R44, R50, R97, R44, P4 ;  /* 0x00000061322c7225 */ /* 0x000fe200020e042c */
[----:B------:R-:W-:Y:S02]  /*6d1a0*/  IADD3 R48, P4, PT, R81, R64, RZ ;  /* 0x0000004051307210 */ /* 0x000fe40007f9e0ff */
[----:B------:R-:W-:Y:S01]  /*6d1b0*/  IADD3.X R81, PT, PT, RZ, RZ, RZ, P5, !PT ;  /* 0x000000ffff517210 */ /* 0x000fe20002ffe4ff */
[----:B------:R-:W-:Y:S01]  /*6d1c0*/  IMAD.WIDE.U32 R86, P5, R99, R66, R86 ;  /* 0x0000004263567225 */ /* 0x000fe200078a0056 */
[----:B------:R-:W-:-:S03]  /*6d1d0*/  IADD3.X R109, P0, PT, R109, R48, RZ, P0, !PT ;  /* 0x000000306d6d7210 */ /* 0x000fc6000071e4ff */
[----:B------:R-:W-:-:S04]  /*6d1e0*/  IMAD.WIDE.U32 R82, R66, R42, RZ ;  /* 0x0000002a42527225 */ /* 0x000fc800078e00ff */
[----:B------:R-:W-:Y:S01]  /*6d1f0*/  IMAD.X R67, RZ, RZ, RZ, P3 ;  /* 0x000000ffff437224 */ /* 0x000fe200018e06ff */
[----:B------:R-:W-:Y:S01]  /*6d200*/  IADD3 R59, P3, PT, R59, R84, RZ ;  /* 0x000000543b3b7210 */ /* 0x000fe20007f7e0ff */
[----:B------:R-:W-:Y:S02]  /*6d210*/  IMAD.MOV.U32 R66, RZ, RZ, R65 ;  /* 0x000000ffff427224 */ /* 0x000fe400078e0041 */
[----:B------:R-:W-:Y:S01]  /*6d220*/  IMAD.WIDE.U32 R84, R49, R46, RZ ;  /* 0x0000002e31547225 */ /* 0x000fe200078e00ff */
[----:B------:R-:W-:-:S03]  /*6d230*/  IADD3.X R59, P1, PT, R88, R59, RZ, P1, !PT ;  /* 0x0000003b583b7210 */ /* 0x000fc60000f3e4ff */
[----:B------:R-:W-:Y:S01]  /*6d240*/  IMAD.WIDE.U32.X R64, R91, R97, R66, P4 ;  /* 0x000000615b407225 */ /* 0x000fe200020e0442 */
[----:B------:R-:W-:Y:S02]  /*6d250*/  IADD3 R98, P4, PT, R83, R86, RZ ;  /* 0x0000005653627210 */ /* 0x000fe40007f9e0ff */
[----:B------:R-:W-:Y:S01]  /*6d260*/  MOV R66, R87 ;  /* 0x0000005700427202 */ /* 0x000fe20000000f00 */
[----:B------:R-:W-:Y:S01]  /*6d270*/  IMAD.X R67, RZ, RZ, RZ, P5 ;  /* 0x000000ffff437224 */ /* 0x000fe200028e06ff */
[----:B------:R-:W-:Y:S01]  /*6d280*/  IADD3.X R59, P6, PT, R59, R94, RZ, P6, !PT ;  /* 0x0000005e3b3b7210 */ /* 0x000fe200037de4ff */
[----:B------:R-:W-:Y:S01]  /*6d290*/  IMAD.WIDE.U32.X R80, R91, R99, R80, P3 ;  /* 0x000000635b507225 */ /* 0x000fe200018e0450 */
[----:B------:R-:W-:-:S03]  /*6d2a0*/  IADD3 R50, P3, PT, R89, R82, RZ ;  /* 0x0000005259327210 */ /* 0x000fc60007f7e0ff */
[----:B------:R-:W-:Y:S01]  /*6d2b0*/  IMAD.WIDE.U32.X R82, R47, R99, R66, P4 ;  /* 0x000000632f527225 */ /* 0x000fe200020e0442 */
[----:B------:R-:W-:Y:S02]  /*6d2c0*/  IADD3.X R109, P3, PT, R109, R98, RZ, P3, !PT ;  /* 0x000000626d6d7210 */ /* 0x000fe40001f7e4ff */
[----:B------:R-:W-:Y:S01]  /*6d2d0*/  IADD3.X R102, P1, P6, R44, R80, R60, P6, P1 ;  /* 0x000000502c667210 */ /* 0x000fe2000362243c */
[----:B------:R-:W-:-:S04]  /*6d2e0*/  IMAD.WIDE.U32 R66, R42, 0x26, RZ ;  /* 0x000000262a427825 */ /* 0x000fc800078e00ff */
[----:B------:R-:W-:Y:S02]  /*6d2f0*/  IMAD R47, R99, 0x26, RZ ;  /* 0x00000026632f7824 */ /* 0x000fe400078e02ff */
[----:B------:R-:W-:-:S03]  /*6d300*/  IMAD.WIDE.U32 R86, P4, R46, R49, R84 ;  /* 0x000000312e567225 */ /* 0x000fc60007880054 */
[----:B------:R-:W-:Y:S01]  /*6d310*/  IADD3 R94, PT, PT, R67, R47, RZ ;  /* 0x0000002f435e7210 */ /* 0x000fe20007ffe0ff */
[----:B------:R-:W-:-:S04]  /*6d320*/  IMAD.WIDE.U32 R92, R46, R46, RZ ;  /* 0x0000002e2e5c7225 */ /* 0x000fc800078e00ff */
[----:B------:R-:W-:Y:S01]  /*6d330*/  IMAD.WIDE.U32 R84, R41, R32, RZ ;  /* 0x0000002029547225 */ /* 0x000fe200078e00ff */
[----:B------:R-:W-:-:S03]  /*6d340*/  IADD3 R96, P5, PT, R93, R86, RZ ;  /* 0x000000565d607210 */ /* 0x000fc60007fbe0ff */
[----:B------:R-:W-:Y:S01]  /*6d350*/  IMAD.WIDE.U32.X R88, R49, R95, R62, P2 ;  /* 0x0000005f31587225 */ /* 0x000fe200010e043e */
[----:B------:R-:W-:-:S03]  /*6d360*/  IADD3 R103, P2, PT, R84, R92, RZ ;  /* 0x0000005c54677210 */ /* 0x000fc60007f5e0ff */
[----:B------:R-:W-:Y:S01]  /*6d370*/  IMAD.WIDE.U32 R90, R10, R32, RZ ;  /* 0x000000200a5a7225 */ /* 0x000fe200078e00ff */
[----:B------:R-:W-:-:S03]  /*6d380*/  IADD3.X R98, P0, P3, R82, R64, R88, P3, P0 ;  /* 0x0000004052627210 */ /* 0x000fc60001b00458 */
[----:B------:R-:W-:Y:S01]  /*6d390*/  IMAD.MOV.U32 R92, RZ, RZ, R87 ;  /* 0x000000ffff5c7224 */ /* 0x000fe200078e0057 */
[----:B------:R-:W-:Y:S01]  /*6d3a0*/  IADD3.X R100, PT, PT, R83, R65, R89, P0, P3 ;  /* 0x0000004153647210 */ /* 0x000fe200007e6459 */
[----:B------:R-:W-:Y:S01]  /*6d3b0*/  IMAD.WIDE.U32 R86, R94, R43, RZ ;  /* 0x0000002b5e567225 */ /* 0x000fe200078e00ff */
[----:B------:R-:W-:-:S03]  /*6d3c0*/  SHF.L.U64.HI R89, R46, 0x1, R49 ;  /* 0x000000012e597819 */ /* 0x000fc60000010231 */
[----:B------:R-:W-:Y:S02]  /*6d3d0*/  IMAD.X R93, RZ, RZ, RZ, P4 ;  /* 0x000000ffff5d7224 */ /* 0x000fe400020e06ff */
[----:B------:R-:W-:Y:S01]  /*6d3e0*/  IMAD.WIDE.U32 R62, P4, R41, R95, R90 ;  /* 0x0000005f293e7225 */ /* 0x000fe2000788005a */
[----:B------:R-:W-:-:S03]  /*6d3f0*/  IADD3.X R91, PT, PT, R45, R81, R61, P1, P6 ;  /* 0x000000512d5b7210 */ /* 0x000fc60000fec43d */
[----:B------:R-:W-:Y:S01]  /*6d400*/  IMAD.WIDE.U32.X R44, R49, R49, R92, P5 ;  /* 0x00000031312c7225 */ /* 0x000fe200028e045c */
[----:B------:R-:W-:Y:S02]  /*6d410*/  SHF.L.U32 R92, R46, 0x1, RZ ;  /* 0x000000012e5c7819 */ /* 0x000fe400000006ff */
[----:B------:R-:W-:Y:S01]  /*6d420*/  IADD3 R117, P1, PT, R85, R62, RZ ;  /* 0x0000003e55757210 */ /* 0x000fe20007f3e0ff */
[----:B------:R-:W-:Y:S01]  /*6d430*/  IMAD.WIDE.U32 R86, P5, R97, R66, R86 ;  /* 0x0000004261567225 */ /* 0x000fe200078a0056 */
[----:B------:R-:W-:-:S03]  /*6d440*/  SHF.L.W.U32.HI R62, R102, 0xd, R91 ;  /* 0x0000000d663e7819 */ /* 0x000fc60000010e5b */
[----:B------:R-:W-:Y:S01]  /*6d450*/  IMAD.WIDE.U32 R48, R66, R43, RZ ;  /* 0x0000002b42307225 */ /* 0x000fe200078e00ff */
[----:B------:R-:W-:Y:S02]  /*6d460*/  IADD3.X R85, PT, PT, RZ, RZ, RZ, P5, !PT ;  /* 0x000000ffff557210 */ /* 0x000fe40002ffe4ff */
[----:B------:R-:W-:Y:S01]  /*6d470*/  MOV R84, R87 ;  /* 0x0000005700547202 */ /* 0x000fe20000000f00 */
[----:B------:R-:W-:Y:S01]  /*6d480*/  IMAD.WIDE.U32 R80, R43, 0x13, RZ ;  /* 0x000000132b507825 */ /* 0x000fe200078e00ff */
[----:B------:R-:W-:Y:S02]  /*6d490*/  IADD3 R103, P0, PT, R103, R48, RZ ;  /* 0x0000003067677210 */ /* 0x000fe40007f1e0ff */
[----:B------:R-:W-:Y:S01]  /*6d4a0*/  IADD3 R108, P6, PT, R49, R86, RZ ;  /* 0x00000056316c7210 */ /* 0x000fe20007fde0ff */
[----:B------:R-:W-:Y:S02]  /*6d4b0*/  IMAD R61, R97, 0x13, RZ ;  /* 0x00000013613d7824 */ /* 0x000fe400078e02ff */
[----:B------:R-:W-:-:S04]  /*6d4c0*/  IMAD.WIDE.U32 R66, R99, R32, RZ ;  /* 0x0000002063427225 */ /* 0x000fc800078e00ff */
[----:B------:R-:W-:Y:S02]  /*6d4d0*/  IMAD.IADD R90, R81, 0x1, R61 ;  /* 0x00000001515a7824 */ /* 0x000fe400078e023d */
[----:B------:R-:W-:-:S04]  /*6d4e0*/  IMAD.WIDE.U32 R46, R42, R32, RZ ;  /* 0x000000202a2e7225 */ /* 0x000fc800078e00ff */
[----:B------:R-:W-:-:S04]  /*6d4f0*/  IMAD.WIDE.U32 R64, R41, R92, RZ ;  /* 0x0000005c29407225 */ /* 0x000fc800078e00ff */
[----:B------:R-:W-:-:S04]  /*6d500*/  IMAD.WIDE.U32 R66, P3, R42, R95, R66 ;  /* 0x0000005f2a427225 */ /* 0x000fc80007860042 */
[----:B------:R-:W-:-:S04]  /*6d510*/  IMAD.WIDE.U32 R48, R90, R43, RZ ;  /* 0x0000002b5a307225 */ /* 0x000fc800078e00ff */
[----:B------:R-:W-:Y:S01]  /*6d520*/  IMAD.X R61, RZ, RZ, RZ, P4 ;  /* 0x000000ffff3d7224 */ /* 0x000fe200020e06ff */
[----:B------:R-:W-:Y:S01]  /*6d530*/  IADD3 R93, P4, PT, R46, R64, RZ ;  /* 0x000000402e5d7210 */ /* 0x000fe20007f9e0ff */
[----:B------:R-:W-:Y:S01]  /*6d540*/  IMAD.WIDE.U32 R82, R10, R92, RZ ;  /* 0x0000005c0a527225 */ /* 0x000fe200078e00ff */
[----:B------:R-:W-:-:S03]  /*6d550*/  IADD3 R64, P5, PT, R47, R66, RZ ;  /* 0x000000422f407210 */ /* 0x000fc60007fbe0ff */
[----:B------:R-:W-:-:S04]  /*6d560*/  IMAD.WIDE.U32.X R46, R94, R97, R84, P6 ;  /* 0x000000615e2e7225 */ /* 0x000fc800030e0454 */
[----:B------:R-:W-:Y:S01]  /*6d570*/  IMAD.MOV.U32 R60, RZ, RZ, R63 ;  /* 0x000000ffff3c7224 */ /* 0x000fe200078e003f */
[----:B------:R-:W-:Y:S01]  /*6d580*/  IADD3.X R63, PT, PT, RZ, RZ, RZ, P3, !PT ;  /* 0x000000ffff3f7210 */ /* 0x000fe20001ffe4ff */
[----:B------:R-:W-:-:S04]  /*6d590*/  IMAD.WIDE.U32 R84, R80, R43, RZ ;  /* 0x0000002b50547225 */ /* 0x000fc800078e00ff */
[----:B------:R-:W-:-:S04]  /*6d5a0*/  IMAD.WIDE.U32 R48, P6, R97, R80, R48 ;  /* 0x0000005061307225 */ /* 0x000fc800078c0030 */
[----:B------:R-:W-:Y:S01]  /*6d5b0*/  IMAD.WIDE.U32.X R60, R95, R10, R60, P1 ;  /* 0x0000000a5f3c7225 */ /* 0x000fe200008e043c */
[----:B------:R-:W-:Y:S02]  /*6d5c0*/  IADD3 R93, P1, PT, R93, R84, RZ ;  /* 0x000000545d5d7210 */ /* 0x000fe40007f3e0ff */
[----:B------:R-:W-:Y:S01]  /*6d5d0*/  MOV R86, R49 ;  /* 0x0000003100567202 */ /* 0x000fe20000000f00 */
[----:B------:R-:W-:Y:S01]  /*6d5e0*/  IMAD.X R87, RZ, RZ, RZ, P6 ;  /* 0x000000ffff577224 */ /* 0x000fe200030e06ff */
[----:B------:R-:W-:Y:S01]  /*6d5f0*/  IADD3 R84, P6, PT, R85, R48, RZ ;  /* 0x0000003055547210 */ /* 0x000fe20007fde0ff */
[----:B------:R-:W-:Y:S01]  /*6d600*/  IMAD.WIDE.U32 R80, P3, R41, R89, R82 ;  /* 0x0000005929507225 */ /* 0x000fe20007860052 */
[C---:B------:R-:W-:Y:S02]  /*6d610*/  SHF.L.W.U32.HI R85, R59.reuse, 0xd, R102 ;  /* 0x0000000d3b557819 */ /* 0x040fe40000010e66 */
[----:B------:R-:W-:Y:S01]  /*6d620*/  LOP3.LUT R59, R59, 0x7ffff, RZ, 0xc0, !PT ;  /* 0x0007ffff3b3b7812 */ /* 0x000fe200078ec0ff */
[----:B------:R-:W-:Y:S01]  /*6d630*/  IMAD.X R83, RZ, RZ, RZ, P3 ;  /* 0x000000ffff537224 */ /* 0x000fe200018e06ff */
[----:B------:R-:W-:Y:S01]  /*6d640*/  IADD3 R88, P3, PT, R85, R50, RZ ;  /* 0x0000003255587210 */ /* 0x000fe20007f7e0ff */
[----:B------:R-:W-:Y:S01]  /*6d650*/  IMAD.WIDE.U32.X R48, R90, R97, R86, P6 ;  /* 0x000000615a307225 */ /* 0x000fe200030e0456 */
[----:B------:R-:W-:-:S02]  /*6d660*/  IADD3.X R87, P2, PT, R96, R117, RZ, P2, !PT ;  /* 0x0000007560577210 */ /* 0x000fc4000175e4ff */
[----:B------:R-:W-:Y:S01]  /*6d670*/  IADD3.X R91, P3, PT, R62, R109, RZ, P3, !PT ;  /* 0x0000006d3e5b7210 */ /* 0x000fe20001f7e4ff */
[----:B------:R-:W-:Y:S01]  /*6d680*/  IMAD.MOV.U32 R82, RZ, RZ, R81 ;  /* 0x000000ffff527224 */ /* 0x000fe200078e0051 */
[----:B------:R-:W-:Y:S01]  /*6d690*/  MOV R62, R67 ;  /* 0x00000043003e7202 */ /* 0x000fe20000000f00 */
[----:B------:R-:W-:Y:S01]  /*6d6a0*/  IMAD.WIDE.U32 R66, R10, R41, RZ ;  /* 0x000000290a427225 */ /* 0x000fe200078e00ff */
[----:B------:R-:W-:Y:S02]  /*6d6b0*/  IADD3.X R50, P3, PT, RZ, R98, RZ, P3, !PT ;  /* 0x00000062ff327210 */ /* 0x000fe40001f7e4ff */
[----:B------:R-:W-:Y:S01]  /*6d6c0*/  IADD3 R101, P6, PT, R65, R80, RZ ;  /* 0x0000005041657210 */ /* 0x000fe20007fde0ff */
[----:B------:R-:W-:Y:S01]  /*6d6d0*/  IMAD.WIDE.U32 R80, R99, R92, RZ ;  /* 0x0000005c63507225 */ /* 0x000fe200078e00ff */
[----:B------:R-:W-:Y:S02]  /*6d6e0*/  IADD3.X R85, PT, PT, RZ, R100, RZ, P3, !PT ;  /* 0x00000064ff557210 */ /* 0x000fe40001ffe4ff */
[----:B------:R-:W-:Y:S01]  /*6d6f0*/  IADD3.X R87, P0, PT, R87, R108, RZ, P0, !PT ;  /* 0x0000006c57577210 */ /* 0x000fe2000071e4ff */
[----:B------:R-:W-:Y:S01]  /*6d700*/  IMAD.WIDE.U32.X R82, R89, R10, R82, P6 ;  /* 0x0000000a59527225 */ /* 0x000fe200030e0452 */
[----:B------:R-:W-:-:S02]  /*6d710*/  SHF.L.W.U32.HI R86, R50, 0xd, R85 ;  /* 0x0000000d32567819 */ /* 0x000fc40000010e55 */
[----:B------:R-:W-:Y:S01]  /*6d720*/  IADD3.X R101, P4, PT, R101, R64, RZ, P4, !PT ;  /* 0x0000004065657210 */ /* 0x000fe2000279e4ff */
[----:B------:R-:W-:Y:S01]  /*6d730*/  IMAD.WIDE.U32.X R64, R95, R99, R62, P5 ;  /* 0x000000635f407225 */ /* 0x000fe200028e043e */
[----:B------:R-:W-:Y:S02]  /*6d740*/  SHF.L.W.U32.HI R50, R91, 0xd, R50 ;  /* 0x0000000d5b327819 */ /* 0x000fe40000010e32 */
[----:B------:R-:W-:Y:S01]  /*6d750*/  IADD3.X R44, P0, P5, R46, R60, R44, P0, P2 ;  /* 0x0000003c2e2c7210 */ /* 0x000fe2000050442c */
[----:B------:R-:W-:Y:S01]  /*6d760*/  IMAD.WIDE.U32 R62, P3, R41, R10, R66 ;  /* 0x0000000a293e7225 */ /* 0x000fe20007860042 */
[----:B------:R-:W-:Y:S02]  /*6d770*/  IADD3.X R101, P1, PT, R101, R84, RZ, P1, !PT ;  /* 0x0000005465657210 */ /* 0x000fe40000f3e4ff */
[----:B------:R-:W-:Y:S01]  /*6d780*/  IADD3.X R61, PT, PT, R47, R61, R45, P0, P5 ;  /* 0x0000003d2f3d7210 */ /* 0x000fe200007ea42d */
[----:B------:R-:W-:Y:S01]  /*6d790*/  IMAD.WIDE.U32 R66, R41, R41, RZ ;  /* 0x0000002929427225 */ /* 0x000fe200078e00ff */
[----:B------:R-:W-:-:S02]  /*6d7a0*/  IADD3 R41, P6, PT, R50, R103, RZ ;  /* 0x0000006732297210 */ /* 0x000fc40007fde0ff */
[----:B------:R-:W-:Y:S01]  /*6d7b0*/  IADD3.X R50, P4, P5, R48, R64, R82, P1, P4 ;  /* 0x0000004030327210 */ /* 0x000fe20000d88452 */
[----:B------:R-:W-:Y:S01]  /*6d7c0*/  IMAD.WIDE.U32 R46, R97, R32, RZ ;  /* 0x00000020612e7225 */ /* 0x000fe200078e00ff */
[----:B------:R-:W-:Y:S02]  /*6d7d0*/  IADD3.X R45, P0, PT, R86, R87, RZ, P6, !PT ;  /* 0x00000057562d7210 */ /* 0x000fe4000371e4ff */
[----:B------:R-:W-:Y:S01]  /*6d7e0*/  IADD3.X R82, PT, PT, R49, R65, R83, P4, P5 ;  /* 0x0000004131527210 */ /* 0x000fe200027ea453 */
[----:B------:R-:W-:Y:S01]  /*6d7f0*/  IMAD.WIDE.U32 R84, R42, R92, RZ ;  /* 0x0000005c2a547225 */ /* 0x000fe200078e00ff */
[----:B------:R-:W-:-:S03]  /*6d800*/  IADD3.X R44, P0, PT, RZ, R44, RZ, P0, !PT ;  /* 0x0000002cff2c7210 */ /* 0x000fc6000071e4ff */
[----:B------:R-:W-:Y:S01]  /*6d810*/  IMAD.WIDE.U32 R80, P2, R42, R89, R80 ;  /* 0x000000592a507225 */ /* 0x000fe20007840050 */
[----:B------:R-:W-:Y:S02]  /*6d820*/  SHF.L.W.U32.HI R42, R45, 0xd, R44 ;  /* 0x0000000d2d2a7819 */ /* 0x000fe40000010e2c */
[----:B------:R-:W-:Y:S01]  /*6d830*/  IADD3 R87, P1, PT, R84, R66, RZ ;  /* 0x0000004254577210 */ /* 0x000fe20007f3e0ff */
[----:B------:R-:W-:Y:S01]  /*6d840*/  IMAD.X R61, RZ, RZ, R61, P0 ;  /* 0x000000ffff3d7224 */ /* 0x000fe200000e063d */
[----:B------:R-:W-:Y:S01]  /*6d850*/  IADD3 R42, P0, PT, R42, R93, RZ ;  /* 0x0000005d2a2a7210 */ /* 0x000fe20007f1e0ff */
[----:B------:R-:W-:Y:S01]  /*6d860*/  IMAD.WIDE.U32 R48, P4, R43, R95, R46 ;  /* 0x0000005f2b307225 */ /* 0x000fe2000788002e */
[----:B------:R-:W-:Y:S02]  /*6d870*/  IADD3 R66, P6, PT, R67, R62, RZ ;  /* 0x0000003e43427210 */ /* 0x000fe40007fde0ff */
[----:B------:R-:W-:Y:S01]  /*6d880*/  IADD3 R85, P5, PT, R85, R80, RZ ;  /* 0x0000005055557210 */ /* 0x000fe20007fbe0ff */
[----:B------:R-:W-:Y:S01]  /*6d890*/  IMAD.WIDE.U32 R46, R43, R32, RZ ;  /* 0x000000202b2e7225 */ /* 0x000fe200078e00ff */
[----:B------:R-:W-:-:S02]  /*6d8a0*/  SHF.L.W.U32.HI R32, R44, 0xd, R61 ;  /* 0x0000000d2c207819 */ /* 0x000fc40000010e3d */
[----:B------:R-:W-:Y:S01]  /*6d8b0*/  IADD3.X R61, PT, PT, RZ, RZ, RZ, P3, !PT ;  /* 0x000000ffff3d7210 */ /* 0x000fe20001ffe4ff */
[----:B------:R-:W-:Y:S01]  /*6d8c0*/  IMAD.X R65, RZ, RZ, RZ, P2 ;  /* 0x000000ffff417224 */ /* 0x000fe200010e06ff */
[----:B------:R-:W-:Y:S01]  /*6d8d0*/  IADD3 R44, P3, PT, R87, R46, RZ ;  /* 0x0000002e572c7210 */ /* 0x000fe20007f7e0ff */
[----:B------:R-:W-:Y:S01]  /*6d8e0*/  IMAD.MOV.U32 R60, RZ, RZ, R63 ;  /* 0x000000ffff3c7224 */ /* 0x000fe200078e003f */
[----:B------:R-:W-:Y:S02]  /*6d8f0*/  IADD3 R46, P2, PT, R47, R48, RZ ;  /* 0x000000302f2e7210 */ /* 0x000fe40007f5e0ff */
[----:B------:R-:W-:Y:S01]  /*6d900*/  IADD3.X R47, P0, PT, R32, R101, RZ, P0, !PT ;  /* 0x00000065202f7210 */ /* 0x000fe2000071e4ff */
[----:B------:R-:W-:Y:S01]  /*6d910*/  IMAD.WIDE.U32.X R60, R10, R10, R60, P6 ;  /* 0x0000000a0a3c7225 */ /* 0x000fe200030e043c */
[----:B------:R-:W-:Y:S02]  /*6d920*/  MOV R64, R81 ;  /* 0x0000005100407202 */ /* 0x000fe40000000f00 */
[----:B------:R-:W-:-:S02]  /*6d930*/  IADD3.X R50, P0, PT, RZ, R50, RZ, P0, !PT ;  /* 0x00000032ff327210 */ /* 0x000fc4000071e4ff */
[----:B------:R-:W-:Y:S02]  /*6d940*/  IADD3.X R67, PT, PT, RZ, RZ, RZ, P4, !PT ;  /* 0x000000ffff437210 */ /* 0x000fe400027fe4ff */
[----:B------:R-:W-:Y:S01]  /*6d950*/  IADD3.X R63, P1, PT, R66, R85, RZ, P1, !PT ;  /* 0x00000055423f7210 */ /* 0x000fe20000f3e4ff */
[----:B------:R-:W-:Y:S01]  /*6d960*/  IMAD.MOV.U32 R66, RZ, RZ, R49 ;  /* 0x000000ffff427224 */ /* 0x000fe200078e0031 */
[----:B------:R-:W-:Y:S01]  /*6d970*/  SHF.L.W.U32.HI R43, R47, 0xd, R50 ;  /* 0x0000000d2f2b7819 */ /* 0x000fe20000010e32 */
[----:B------:R-:W-:Y:S01]  /*6d980*/  IMAD.WIDE.U32.X R48, R89, R99, R64, P5 ;  /* 0x0000006359307225 */ /* 0x000fe200028e0440 */
[----:B------:R-:W-:Y:S02]  /*6d990*/  IADD3.X R65, PT, PT, RZ, R82, RZ, P0, !PT ;  /* 0x00000052ff417210 */ /* 0x000fe400007fe4ff */
[----:B------:R-:W-:Y:S01]  /*6d9a0*/  IADD3.X R63, P3, PT, R63, R46, RZ, P3, !PT ;  /* 0x0000002e3f3f7210 */ /* 0x000fe20001f7e4ff */
[----:B------:R-:W-:Y:S01]  /*6d9b0*/  IMAD.WIDE.U32.X R66, R95, R97, R66, P2 ;  /* 0x000000615f427225 */ /* 0x000fe200010e0442 */
[----:B------:R-:W-:-:S02]  /*6d9c0*/  IADD3 R43, P0, PT, R43, R44, RZ ;  /* 0x0000002c2b2b7210 */ /* 0x000fc40007f1e0ff */
        /* <DEDUP_REMOVED lines=14> */
[----:B------:R-:W-:Y:S02]  /*6dab0*/  LOP3.LUT R48, R49, 0x7ffff, RZ, 0xc0, !PT ;  /* 0x0007ffff31307812 */ /* 0x000fe400078ec0ff */
[----:B------:R-:W-:Y:S01]  /*6dac0*/  IADD3.X R49, PT, PT, RZ, R10, RZ, P0, !PT ;  /* 0x0000000aff317210 */ /* 0x000fe200007fe4ff */
[----:B------:R-:W-:Y:S08]  /*6dad0*/  BRA.U !UP0, `(.L_x_14) ;  /* 0xfffffff108f47547 */ /* 0x000ff0000b83ffff */
[-C--:B------:R-:W-:Y:S01]  /*6dae0*/  IMAD.WIDE.U32 R64, R48, R128.reuse, RZ ;  /* 0x0000008030407225 */ /* 0x080fe200078e00ff */
[----:B------:R-:W-:Y:S01]  /*6daf0*/  LOP3.LUT R85, R45, 0x7ffff, RZ, 0xc0, !PT ;  /* 0x0007ffff2d557812 */ /* 0x000fe200078ec0ff */
[----:B------:R-:W-:Y:S02]  /*6db00*/  UMOV UR4, URZ ;  /* 0x000000ff00047c82 */ /* 0x000fe40008000000 */
[C---:B------:R-:W-:Y:S02]  /*6db10*/  IMAD R89, R44.reuse, R39, R64 ;  /* 0x000000272c597224 */ /* 0x040fe400078e0240 */
[----:B------:R-:W-:-:S04]  /*6db20*/  IMAD.WIDE.U32 R58, R44, R128, RZ ;  /* 0x000000802c3a7225 */ /* 0x000fc800078e00ff */
[----:B------:R-:W-:-:S04]  /*6db30*/  IMAD.WIDE.U32 R66, R46, R130, RZ ;  /* 0x000000822e427225 */ /* 0x000fc800078e00ff */
[----:B------:R-:W-:Y:S01]  /*6db40*/  IMAD.WIDE.U32 R64, P0, R44, R39, R64 ;  /* 0x000000272c407225 */ /* 0x000fe20007800040 */
[----:B------:R-:W-:-:S03]  /*6db50*/  IADD3 R99, P1, PT, R58, R66, RZ ;  /* 0x000000423a637210 */ /* 0x000fc60007f3e0ff */
[----:B------:R-:W-:Y:S01]  /*6db60*/  IMAD.WIDE.U32 R60, R48, R37, RZ ;  /* 0x00000025303c7225 */ /* 0x000fe200078e00ff */
[C---:B------:R-:W-:Y:S02]  /*6db70*/  IADD3 RZ, P4, PT, R59.reuse, R64, RZ ;  /* 0x000000403bff7210 */ /* 0x040fe40007f9e0ff */
[----:B------:R-:W-:Y:S01]  /*6db80*/  IADD3.X R63, PT, PT, RZ, RZ, RZ, P0, !PT ;  /* 0x000000ffff3f7210 */ /* 0x000fe200007fe4ff */
[----:B------:R-:W-:Y:S01]  /*6db90*/  IMAD.IADD R89, R59, 0x1, R89 ;  /* 0x000000013b597824 */ /* 0x000fe200078e0259 */
[----:B------:R-:W-:Y:S01]  /*6dba0*/  MOV R62, R65 ;  /* 0x00000041003e7202 */ /* 0x000fe20000000f00 */
[C---:B------:R-:W-:Y:S02]  /*6dbb0*/  IMAD R101, R44.reuse, R38, R60 ;  /* 0x000000262c657224 */ /* 0x040fe400078e023c */
[----:B------:R-:W-:-:S04]  /*6dbc0*/  IMAD.WIDE.U32 R82, R44, R37, RZ ;  /* 0x000000252c527225 */ /* 0x000fc800078e00ff */
[----:B------:R-:W-:-:S04]  /*6dbd0*/  IMAD.WIDE.U32 R58, R46, R128, RZ ;  /* 0x000000802e3a7225 */ /* 0x000fc800078e00ff */
[----:B------:R-:W-:Y:S01]  /*6dbe0*/  IMAD.WIDE.U32 R86, R49, R130, RZ ;  /* 0x0000008231567225 */ /* 0x000fe200078e00ff */
[----:B------:R-:W-:-:S03]  /*6dbf0*/  IADD3 R97, P0, PT, R82, R58, RZ ;  /* 0x0000003a52617210 */ /* 0x000fc60007f1e0ff */
[----:B------:R-:W-:-:S04]  /*6dc00*/  IMAD.WIDE.U32 R60, P6, R44, R38, R60 ;  /* 0x000000262c3c7225 */ /* 0x000fc800078c003c */
[----:B------:R-:W-:Y:S01]  /*6dc10*/  IMAD.WIDE.U32 R80, R85, R126, RZ ;  /* 0x0000007e55507225 */ /* 0x000fe200078e00ff */
[----:B------:R-:W-:-:S03]  /*6dc20*/  IADD3 RZ, P5, PT, R83, R60, RZ ;  /* 0x0000003c53ff7210 */ /* 0x000fc60007fbe0ff */
[----:B------:R-:W-:Y:S02]  /*6dc30*/  IMAD.IADD R101, R83, 0x1, R101 ;  /* 0x0000000153657824 */ /* 0x000fe400078e0265 */
[----:B------:R-:W-:-:S04]  /*6dc40*/  IMAD.WIDE.U32 R82, P2, R46, R40, R86 ;  /* 0x000000282e527225 */ /* 0x000fc80007840056 */
[----:B------:R-:W-:-:S04]  /*6dc50*/  IMAD.WIDE.U32 R86, R41, R126, RZ ;  /* 0x0000007e29567225 */ /* 0x000fc800078e00ff */
[CCC-:B------:R-:W-:Y:S02]  /*6dc60*/  IMAD R45, R41.reuse, R36.reuse, R80.reuse ;  /* 0x00000024292d7224 */ /* 0x1c0fe400078e0250 */
[----:B------:R-:W-:Y:S01]  /*6dc70*/  IMAD.WIDE.U32 R64, P3, R41, R36, R80 ;  /* 0x0000002429407225 */ /* 0x000fe20007860050 */
[----:B------:R-:W-:Y:S02]  /*6dc80*/  MOV R80, R83 ;  /* 0x0000005300507202 */ /* 0x000fe40000000f00 */
[----:B------:R-:W-:Y:S01]  /*6dc90*/  IADD3 R45, PT, PT, R87, R45, RZ ;  /* 0x0000002d572d7210 */ /* 0x000fe20007ffe0ff */
[----:B------:R-:W-:Y:S01]  /*6dca0*/  IMAD.WIDE.U32.X R62, R48, R39, R62, P4 ;  /* 0x00000027303e7225 */ /* 0x000fe200020e043e */
[----:B------:R-:W-:-:S03]  /*6dcb0*/  IADD3 R10, P4, PT, R67, R82, RZ ;  /* 0x00000052430a7210 */ /* 0x000fc60007f9e0ff */
[----:B------:R-:W-:Y:S01]  /*6dcc0*/  IMAD.X R67, RZ, RZ, RZ, P3 ;  /* 0x000000ffff437224 */ /* 0x000fe200018e06ff */
[----:B------:R-:W-:Y:S01]  /*6dcd0*/  IADD3 RZ, P3, PT, R87, R64, RZ ;  /* 0x0000004057ff7210 */ /* 0x000fe20007f7e0ff */
[----:B------:R-:W-:Y:S01]  /*6dce0*/  IMAD.X R81, RZ, RZ, RZ, P2 ;  /* 0x000000ffff517224 */ /* 0x000fe200010e06ff */
[----:B------:R-:W-:Y:S01]  /*6dcf0*/  LOP3.LUT R87, R47, 0x7ffff, RZ, 0xc0, !PT ;  /* 0x0007ffff2f577812 */ /* 0x000fe200078ec0ff */
[----:B------:R-:W-:Y:S01]  /*6dd00*/  IMAD.MOV.U32 R66, RZ, RZ, R65 ;  /* 0x000000ffff427224 */ /* 0x000fe200078e0041 */
[----:B------:R-:W-:Y:S01]  /*6dd10*/  IADD3 R99, P2, PT, R99, R86, RZ ;  /* 0x0000005663637210 */ /* 0x000fe20007f5e0ff */
[----:B------:R-:W-:Y:S01]  /*6dd20*/  IMAD.WIDE.U32.X R82, R49, R40, R80, P4 ;  /* 0x0000002831527225 */ /* 0x000fe200020e0450 */
[----:B------:R-:W-:Y:S02]  /*6dd30*/  IADD3.X R10, P1, PT, R10, R89, RZ, P1, !PT ;  /* 0x000000590a0a7210 */ /* 0x000fe40000f3e4ff */
[----:B------:R-:W-:Y:S01]  /*6dd40*/  LOP3.LUT R89, R50, 0x7ffff, RZ, 0xc0, !PT ;  /* 0x0007ffff32597812 */ /* 0x000fe200078ec0ff */
[----:B------:R-:W-:Y:S01]  /*6dd50*/  IMAD.WIDE.U32 R90, R87, R132, RZ ;  /* 0x00000084575a7225 */ /* 0x000fe200078e00ff */
[----:B------:R-:W-:-:S03]  /*6dd60*/  IADD3.X R10, P2, PT, R10, R45, RZ, P2, !PT ;  /* 0x0000002d0a0a7210 */ /* 0x000fc6000175e4ff */
[----:B------:R-:W-:-:S04]  /*6dd70*/  IMAD.WIDE.U32.X R92, R85, R36, R66, P3 ;  /* 0x00000024555c7225 */ /* 0x000fc800018e0442 */
[----:B------:R-:W-:Y:S01]  /*6dd80*/  IMAD.WIDE.U32 R64, R43, R242, RZ ;  /* 0x000000f22b407225 */ /* 0x000fe200078e00ff */
[----:B------:R-:W-:-:S03]  /*6dd90*/  IADD3.X R45, P1, P2, R92, R62, R82, P2, P1 ;  /* 0x0000003e5c2d7210 */ /* 0x000fc60001222452 */
[----:B------:R-:W-:Y:S01]  /*6dda0*/  IMAD.WIDE.U32 R242, R89, R242, RZ ;  /* 0x000000f259f27225 */ /* 0x000fe200078e00ff */
[----:B------:R-:W-:-:S03]  /*6ddb0*/  IADD3.X R47, PT, PT, R93, R63, R83, P1, P2 ;  /* 0x0000003f5d2f7210 */ /* 0x000fc60000fe4453 */
[----:B------:R-:W-:-:S04]  /*6ddc0*/  IMAD.WIDE.U32 R66, P3, R234, R42, R90 ;  /* 0x0000002aea427225 */ /* 0x000fc8000786005a */
[----:B------:R-:W-:Y:S01]  /*6ddd0*/  IMAD.WIDE.U32 R94, R49, R128, RZ ;  /* 0x00000080315e7225 */ /* 0x000fe200078e00ff */
[----:B------:R-:W-:-:S03]  /*6dde0*/  IADD3.X R91, PT, PT, RZ, RZ, RZ, P3, !PT ;  /* 0x000000ffff5b7210 */ /* 0x000fc60001ffe4ff */
[----:B------:R-:W-:-:S04]  /*6ddf0*/  IMAD.WIDE.U32 R80, R42, R132, RZ ;  /* 0x000000842a507225 */ /* 0x000fc800078e00ff */
[-CC-:B------:R-:W-:Y:S01]  /*6de00*/  IMAD R109, R245, R43.reuse, R242.reuse ;  /* 0x0000002bf56d7224 */ /* 0x180fe200078e02f2 */
[----:B------:R-:W-:Y:S01]  /*6de10*/  IADD3 RZ, P1, PT, R81, R66, RZ ;  /* 0x0000004251ff7210 */ /* 0x000fe20007f3e0ff */
[----:B------:R-:W-:-:S04]  /*6de20*/  IMAD.WIDE.U32 R242, P4, R245, R43, R242 ;  /* 0x0000002bf5f27225 */ /* 0x000fc800078800f2 */
[----:B------:R-:W-:Y:S01]  /*6de30*/  IMAD.WIDE.U32 R62, P3, R46, R39, R94 ;  /* 0x000000272e3e7225 */ /* 0x000fe2000786005e */
[----:B------:R-:W-:Y:S02]  /*6de40*/  IADD3.X R83, PT, PT, RZ, RZ, RZ, P4, !PT ;  /* 0x000000ffff537210 */ /* 0x000fe400027fe4ff */
[----:B------:R-:W-:Y:S01]  /*6de50*/  IADD3 RZ, P2, PT, R65, R242, RZ ;  /* 0x000000f241ff7210 */ /* 0x000fe20007f5e0ff */
[----:B------:R-:W-:Y:S01]  /*6de60*/  IMAD R103, R234, R42, R90 ;  /* 0x0000002aea677224 */ /* 0x000fe200078e025a */
[----:B------:R-:W-:Y:S01]  /*6de70*/  IADD3 R50, P4, PT, R59, R62, RZ ;  /* 0x0000003e3b327210 */ /* 0x000fe20007f9e0ff */
[----:B------:R-:W-:Y:S01]  /*6de80*/  IMAD.MOV.U32 R90, RZ, RZ, R67 ;  /* 0x000000ffff5a7224 */ /* 0x000fe200078e0043 */
[----:B------:R-:W-:Y:S01]  /*6de90*/  MOV R82, R243 ;  /* 0x000000f300527202 */ /* 0x000fe20000000f00 */
[----:B------:R-:W-:Y:S01]  /*6dea0*/  IMAD.IADD R59, R81, 0x1, R103 ;  /* 0x00000001513b7824 */ /* 0x000fe200078e0267 */
[----:B------:R-:W-:Y:S01]  /*6deb0*/  IADD3.X R50, P0, PT, R50, R101, RZ, P0, !PT ;  /* 0x0000006532327210 */ /* 0x000fe2000071e4ff */
[----:B------:R-:W-:Y:S01]  /*6dec0*/  IMAD.WIDE.U32.X R66, R87, R234, R90, P1 ;  /* 0x000000ea57427225 */ /* 0x000fe200008e045a */
[----:B------:R-:W-:-:S03]  /*6ded0*/  IADD3 R81, P1, PT, R99, R80, RZ ;  /* 0x0000005063517210 */ /* 0x000fc60007f3e0ff */
[----:B------:R-:W-:Y:S01]  /*6dee0*/  IMAD.WIDE.U32 R92, R85, R130, RZ ;  /* 0x00000082555c7225 */ /* 0x000fe200078e00ff */
[----:B------:R-:W-:-:S03]  /*6def0*/  IADD3.X R10, P1, PT, R10, R59, RZ, P1, !PT ;  /* 0x0000003b0a0a7210 */ /* 0x000fc60000f3e4ff */
[----:B------:R-:W-:Y:S01]  /*6df00*/  IMAD.WIDE.U32.X R82, R89, R245, R82, P2 ;  /* 0x000000f559527225 */ /* 0x000fe200010e0452 */
[----:B------:R-:W-:Y:S02]  /*6df10*/  IADD3 R88, P2, PT, R81, R64, RZ ;  /* 0x0000004051587210 */ /* 0x000fe40007f5e0ff */
[----:B------:R-:W-:Y:S01]  /*6df20*/  MOV R64, R61 ;  /* 0x0000003d00407202 */ /* 0x000fe20000000f00 */
[----:B------:R-:W-:Y:S01]  /*6df30*/  IMAD.IADD R95, R65, 0x1, R109 ;  /* 0x00000001415f7824 */ /* 0x000fe200078e026d */
[----:B------:R-:W-:Y:S01]  /*6df40*/  IADD3.X R65, PT, PT, RZ, RZ, RZ, P6, !PT ;  /* 0x000000ffff417210 */ /* 0x000fe200037fe4ff */
[----:B------:R-:W-:-:S03]  /*6df50*/  IMAD.WIDE.U32 R90, R41, R130, RZ ;  /* 0x00000082295a7225 */ /* 0x000fc600078e00ff */
[----:B------:R-:W-:Y:S01]  /*6df60*/  IADD3.X R10, P2, PT, R10, R95, RZ, P2, !PT ;  /* 0x0000005f0a0a7210 */ /* 0x000fe2000175e4ff */
[CCC-:B------:R-:W-:Y:S02]  /*6df70*/  IMAD R59, R41.reuse, R40.reuse, R92.reuse ;  /* 0x00000028293b7224 */ /* 0x1c0fe400078e025c */
[----:B------:R-:W-:-:S03]  /*6df80*/  IMAD.WIDE.U32 R92, P6, R41, R40, R92 ;  /* 0x00000028295c7225 */ /* 0x000fc600078c005c */
[C---:B------:R-:W-:Y:S01]  /*6df90*/  IADD3 R95, PT, PT, R91.reuse, R59, RZ ;  /* 0x0000003b5b5f7210 */ /* 0x040fe20007ffe0ff */
[----:B------:R-:W-:Y:S01]  /*6dfa0*/  IMAD.X R59, RZ, RZ, RZ, P6 ;  /* 0x000000ffff3b7224 */ /* 0x000fe200030e06ff */
[----:B------:R-:W-:Y:S01]  /*6dfb0*/  IADD3 RZ, P6, PT, R91, R92, RZ ;  /* 0x0000005c5bff7210 */ /* 0x000fe20007fde0ff */
[----:B------:R-:W-:Y:S01]  /*6dfc0*/  IMAD.X R81, RZ, RZ, RZ, P3 ;  /* 0x000000ffff517224 */ /* 0x000fe200018e06ff */
[----:B------:R-:W-:Y:S01]  /*6dfd0*/  IADD3.X R91, P1, P2, R82, R45, R66, P2, P1 ;  /* 0x0000002d525b7210 */ /* 0x000fe20001222442 */
[----:B------:R-:W-:Y:S01]  /*6dfe0*/  IMAD.MOV.U32 R80, RZ, RZ, R63 ;  /* 0x000000ffff507224 */ /* 0x000fe200078e003f */
[----:B------:R-:W-:Y:S01]  /*6dff0*/  MOV R58, R93 ;  /* 0x0000005d003a7202 */ /* 0x000fe20000000f00 */
[----:B------:R-:W-:Y:S01]  /*6e000*/  IMAD.WIDE.U32.X R64, R48, R38, R64, P5 ;  /* 0x0000002630407225 */ /* 0x000fe200028e0440 */
[----:B------:R-:W-:Y:S02]  /*6e010*/  IADD3.X R32, PT, PT, R83, R47, R67, P1, P2 ;  /* 0x0000002f53207210 */ /* 0x000fe40000fe4443 */
[----:B------:R-:W-:Y:S01]  /*6e020*/  IADD3 R97, P3, PT, R97, R90, RZ ;  /* 0x0000005a61617210 */ /* 0x000fe20007f7e0ff */
[----:B------:R-:W-:-:S03]  /*6e030*/  IMAD.WIDE.U32 R82, R35, R44, RZ ;  /* 0x0000002c23527225 */ /* 0x000fc600078e00ff */
[----:B------:R-:W-:Y:S01]  /*6e040*/  IADD3.X R50, P3, PT, R50, R95, RZ, P3, !PT ;  /* 0x0000005f32327210 */ /* 0x000fe20001f7e4ff */
[----:B------:R-:W-:-:S04]  /*6e050*/  IMAD.WIDE.U32.X R80, R49, R39, R80, P4 ;  /* 0x0000002731507225 */ /* 0x000fc800020e0450 */
[----:B------:R-:W-:-:S04]  /*6e060*/  IMAD.WIDE.U32.X R92, R85, R40, R58, P6 ;  /* 0x00000028555c7225 */ /* 0x000fc800030e043a */
[----:B------:R-:W-:Y:S01]  /*6e070*/  IMAD R47, R48, R33, R82 ;  /* 0x00000021302f7224 */ /* 0x000fe200078e0252 */
[----:B------:R-:W-:Y:S01]  /*6e080*/  IADD3.X R101, P0, P5, R92, R64, R80, P3, P0 ;  /* 0x000000405c657210 */ /* 0x000fe20001d00450 */
[----:B------:R-:W-:-:S03]  /*6e090*/  IMAD.WIDE.U32 R60, R33, R44, RZ ;  /* 0x0000002c213c7225 */ /* 0x000fc600078e00ff */
[----:B------:R-:W-:Y:S01]  /*6e0a0*/  IADD3.X R99, PT, PT, R93, R65, R81, P0, P5 ;  /* 0x000000415d637210 */ /* 0x000fe200007ea451 */
[----:B------:R-:W-:-:S04]  /*6e0b0*/  IMAD.WIDE.U32 R62, R46, R37, RZ ;  /* 0x000000252e3e7225 */ /* 0x000fc800078e00ff */
[----:B------:R-:W-:Y:S01]  /*6e0c0*/  IMAD.WIDE.U32 R82, P4, R48, R33, R82 ;  /* 0x0000002130527225 */ /* 0x000fe20007880052 */
[----:B------:R-:W-:-:S03]  /*6e0d0*/  IADD3 R45, P1, PT, R60, R62, RZ ;  /* 0x0000003e3c2d7210 */ /* 0x000fc60007f3e0ff */
[----:B------:R-:W-:Y:S01]  /*6e0e0*/  IMAD.WIDE.U32 R66, R49, R37, RZ ;  /* 0x0000002531427225 */ /* 0x000fe200078e00ff */
[----:B------:R-:W-:-:S03]  /*6e0f0*/  IADD3 RZ, P3, PT, R61, R82, RZ ;  /* 0x000000523dff7210 */ /* 0x000fc60007f7e0ff */
[----:B------:R-:W-:Y:S02]  /*6e100*/  IMAD.IADD R84, R61, 0x1, R47 ;  /* 0x000000013d547824 */ /* 0x000fe400078e022f */
[----:B------:R-:W-:-:S04]  /*6e110*/  IMAD.WIDE.U32 R60, R87, R126, RZ ;  /* 0x0000007e573c7225 */ /* 0x000fc800078e00ff */
[----:B------:R-:W-:-:S04]  /*6e120*/  IMAD.WIDE.U32 R58, P2, R46, R38, R66 ;  /* 0x000000262e3a7225 */ /* 0x000fc80007840042 */
[----:B------:R-:W-:Y:S01]  /*6e130*/  IMAD.WIDE.U32 R80, R89, R132, RZ ;  /* 0x0000008459507225 */ /* 0x000fe200078e00ff */
[----:B------:R-:W-:-:S03]  /*6e140*/  IADD3 R47, P6, PT, R63, R58, RZ ;  /* 0x0000003a3f2f7210 */ /* 0x000fc60007fde0ff */
[C---:B------:R-:W-:Y:S01]  /*6e150*/  IMAD.WIDE.U32 R66, P5, R42.reuse, R36, R60 ;  /* 0x000000242a427225 */ /* 0x040fe200078a003c */
[----:B------:R-:W-:Y:S02]  /*6e160*/  IADD3.X R61, PT, PT, RZ, RZ, RZ, P4, !PT ;  /* 0x000000ffff3d7210 */ /* 0x000fe400027fe4ff */
[----:B------:R-:W-:Y:S01]  /*6e170*/  IADD3.X R47, P1, PT, R47, R84, RZ, P1, !PT ;  /* 0x000000542f2f7210 */ /* 0x000fe20000f3e4ff */
[----:B------:R-:W-:Y:S01]  /*6e180*/  IMAD.WIDE.U32 R62, R42, R126, RZ ;  /* 0x0000007e2a3e7225 */ /* 0x000fe200078e00ff */
[----:B------:R-:W-:-:S03]  /*6e190*/  IADD3.X R65, PT, PT, RZ, RZ, RZ, P5, !PT ;  /* 0x000000ffff417210 */ /* 0x000fc60002ffe4ff */
[----:B------:R-:W-:Y:S01]  /*6e1a0*/  IMAD R109, R234, R43, R80 ;  /* 0x0000002bea6d7224 */ /* 0x000fe200078e0250 */
[----:B------:R-:W-:Y:S01]  /*6e1b0*/  IADD3 RZ, P5, PT, R63, R66, RZ ;  /* 0x000000423fff7210 */ /* 0x000fe20007fbe0ff */
[----:B------:R-:W-:Y:S01]  /*6e1c0*/  IMAD.WIDE.U32 R132, R43, R132, RZ ;  /* 0x000000842b847225 */ /* 0x000fe200078e00ff */
[----:B------:R-:W-:-:S03]  /*6e1d0*/  IADD3 R97, P4, PT, R97, R62, RZ ;  /* 0x0000003e61617210 */ /* 0x000fc60007f9e0ff */
[----:B------:R-:W-:Y:S01]  /*6e1e0*/  IMAD R103, R42, R36, R60 ;  /* 0x000000242a677224 */ /* 0x000fe200078e023c */
[----:B------:R-:W-:Y:S01]  /*6e1f0*/  MOV R60, R83 ;  /* 0x00000053003c7202 */ /* 0x000fe20000000f00 */
[----:B------:R-:W-:Y:S01]  /*6e200*/  IMAD.WIDE.U32 R80, P0, R234, R43, R80 ;  /* 0x0000002bea507225 */ /* 0x000fe20007800050 */
[----:B------:R-:W-:-:S03]  /*6e210*/  IADD3 R109, PT, PT, R133, R109, RZ ;  /* 0x0000006d856d7210 */ /* 0x000fc60007ffe0ff */
[----:B------:R-:W-:Y:S01]  /*6e220*/  IMAD.IADD R103, R63, 0x1, R103 ;  /* 0x000000013f677824 */ /* 0x000fe200078e0267 */
[----:B------:R-:W-:Y:S01]  /*6e230*/  MOV R92, R81 ;  /* 0x00000051005c7202 */ /* 0x000fe20000000f00 */
[----:B------:R-:W-:Y:S01]  /*6e240*/  IMAD.X R93, RZ, RZ, RZ, P0 ;  /* 0x000000ffff5d7224 */ /* 0x000fe200000e06ff */
[----:B------:R-:W-:Y:S01]  /*6e250*/  IADD3 RZ, P0, PT, R133, R80, RZ ;  /* 0x0000005085ff7210 */ /* 0x000fe20007f1e0ff */
[----:B------:R-:W-:Y:S01]  /*6e260*/  IMAD.WIDE.U32 R62, R85, R128, RZ ;  /* 0x00000080553e7225 */ /* 0x000fe200078e00ff */
[----:B------:R-:W-:-:S03]  /*6e270*/  IADD3.X R50, P4, PT, R50, R103, RZ, P4, !PT ;  /* 0x0000006732327210 */ /* 0x000fc6000279e4ff */
[----:B------:R-:W-:Y:S02]  /*6e280*/  IMAD.MOV.U32 R64, RZ, RZ, R67 ;  /* 0x000000ffff407224 */ /* 0x000fe400078e0043 */
[----:B------:R-:W-:-:S04]  /*6e290*/  IMAD.WIDE.U32.X R234, R89, R234, R92, P0 ;  /* 0x000000ea59ea7225 */ /* 0x000fc800000e045c */
[C---:B------:R-:W-:Y:S02]  /*6e2a0*/  IMAD R95, R41.reuse, R39, R62 ;  /* 0x00000027295f7224 */ /* 0x040fe400078e023e */
        /* <DEDUP_REMOVED lines=8> */
[----:B------:R-:W-:Y:S01]  /*6e330*/  IMAD.WIDE.U32.X R64, R87, R36, R64, P5 ;  /* 0x0000002457407225 */ /* 0x000fe200028e0440 */
[----:B------:R-:W-:-:S03]  /*6e340*/  IADD3.X R47, P3, PT, R47, R86, RZ, P3, !PT ;  /* 0x000000562f2f7210 */ /* 0x000fc60001f7e4ff */
[----:B------:R-:W-:-:S04]  /*6e350*/  IMAD.WIDE.U32 R80, R42, R130, RZ ;  /* 0x000000822a507225 */ /* 0x000fc800078e00ff */
[CCC-:B------:R-:W-:Y:S02]  /*6e360*/  IMAD R117, R42.reuse, R40.reuse, R92.reuse ;  /* 0x000000282a757224 */ /* 0x1c0fe400078e025c */
[----:B------:R-:W-:-:S03]  /*6e370*/  IMAD.WIDE.U32 R66, P5, R42, R40, R92 ;  /* 0x000000282a427225 */ /* 0x000fc600078a005c */
[----:B------:R-:W-:Y:S01]  /*6e380*/  IADD3 R90, PT, PT, R81, R117, RZ ;  /* 0x00000075515a7210 */ /* 0x000fe20007ffe0ff */
[----:B------:R-:W-:Y:S02]  /*6e390*/  IMAD.MOV.U32 R82, RZ, RZ, R59 ;  /* 0x000000ffff527224 */ /* 0x000fe400078e003b */
[----:B------:R-:W-:-:S04]  /*6e3a0*/  IMAD.WIDE.U32 R92, R89, R126, RZ ;  /* 0x0000007e595c7225 */ /* 0x000fc800078e00ff */
[----:B------:R-:W-:Y:S01]  /*6e3b0*/  IMAD.WIDE.U32.X R58, R49, R38, R82, P6 ;  /* 0x00000026313a7225 */ /* 0x000fe200030e0452 */
[----:B------:R-:W-:Y:S02]  /*6e3c0*/  IADD3 RZ, P6, PT, R81, R66, RZ ;  /* 0x0000004251ff7210 */ /* 0x000fe40007fde0ff */
[----:B------:R-:W-:Y:S01]  /*6e3d0*/  IADD3.X R81, PT, PT, RZ, RZ, RZ, P5, !PT ;  /* 0x000000ffff517210 */ /* 0x000fe20002ffe4ff */
[----:B------:R-:W-:Y:S01]  /*6e3e0*/  IMAD.X R95, RZ, RZ, RZ, P0 ;  /* 0x000000ffff5f7224 */ /* 0x000fe200000e06ff */
[----:B------:R-:W-:Y:S01]  /*6e3f0*/  IADD3 R45, P0, PT, R45, R80, RZ ;  /* 0x000000502d2d7210 */ /* 0x000fe20007f1e0ff */
[----:B------:R-:W-:Y:S01]  /*6e400*/  IMAD.WIDE.U32 R82, P5, R43, R36, R92 ;  /* 0x000000242b527225 */ /* 0x000fe200078a005c */
[----:B------:R-:W-:-:S03]  /*6e410*/  MOV R80, R67 ;  /* 0x0000004300507202 */ /* 0x000fc60000000f00 */
[----:B------:R-:W-:-:S04]  /*6e420*/  IMAD.WIDE.U32 R126, R43, R126, RZ ;  /* 0x0000007e2b7e7225 */ /* 0x000fc800078e00ff */
[----:B------:R-:W-:Y:S02]  /*6e430*/  IMAD.MOV.U32 R94, RZ, RZ, R63 ;  /* 0x000000ffff5e7224 */ /* 0x000fe400078e003f */
[----:B------:R-:W-:Y:S01]  /*6e440*/  IMAD R117, R43, R36, R92 ;  /* 0x000000242b757224 */ /* 0x000fe200078e025c */
[----:B------:R-:W-:Y:S01]  /*6e450*/  MOV R92, R83 ;  /* 0x00000053005c7202 */ /* 0x000fe20000000f00 */
[----:B------:R-:W-:Y:S01]  /*6e460*/  IMAD.WIDE.U32.X R62, R85, R39, R94, P2 ;  /* 0x00000027553e7225 */ /* 0x000fe200010e045e */
[----:B------:R-:W-:-:S03]  /*6e470*/  IADD3 RZ, P2, PT, R127, R82, RZ ;  /* 0x000000527fff7210 */ /* 0x000fc60007f5e0ff */
[----:B------:R-:W-:Y:S01]  /*6e480*/  IMAD.X R93, RZ, RZ, RZ, P5 ;  /* 0x000000ffff5d7224 */ /* 0x000fe200028e06ff */
[----:B------:R-:W-:Y:S01]  /*6e490*/  IADD3 R132, P5, PT, R97, R132, RZ ;  /* 0x0000008461847210 */ /* 0x000fe20007fbe0ff */
[----:B------:R-:W-:-:S03]  /*6e4a0*/  IMAD.WIDE.U32.X R80, R87, R40, R80, P6 ;  /* 0x0000002857507225 */ /* 0x000fc600030e0450 */
[----:B------:R-:W-:Y:S01]  /*6e4b0*/  IADD3.X R50, P5, PT, R50, R109, RZ, P5, !PT ;  /* 0x0000006d32327210 */ /* 0x000fe20002fbe4ff */
[----:B------:R-:W-:Y:S01]  /*6e4c0*/  IMAD.WIDE.U32.X R82, R89, R36, R92, P2 ;  /* 0x0000002459527225 */ /* 0x000fe200010e045c */
[----:B------:R-:W-:Y:S02]  /*6e4d0*/  IADD3 R126, P2, PT, R45, R126, RZ ;  /* 0x0000007e2d7e7210 */ /* 0x000fe40007f5e0ff */
[----:B------:R-:W-:Y:S01]  /*6e4e0*/  IADD3.X R36, P0, PT, R47, R90, RZ, P0, !PT ;  /* 0x0000005a2f247210 */ /* 0x000fe2000071e4ff */
[----:B------:R-:W-:Y:S01]  /*6e4f0*/  IMAD.IADD R93, R127, 0x1, R117 ;  /* 0x000000017f5d7824 */ /* 0x000fe200078e0275 */
[----:B------:R-:W-:Y:S01]  /*6e500*/  IADD3.X R45, P1, P3, R62, R60, R58, P3, P1 ;  /* 0x0000003c3e2d7210 */ /* 0x000fe20001b2243a */
[----:B------:R-:W-:Y:S01]  /*6e510*/  IMAD.WIDE.U32 R66, R85, R37, RZ ;  /* 0x0000002555427225 */ /* 0x000fe200078e00ff */
[----:B------:R-:W-:Y:S02]  /*6e520*/  IADD3.X R101, P4, P5, R234, R101, R64, P5, P4 ;  /* 0x00000065ea657210 */ /* 0x000fe40002d88440 */
[----:B------:R-:W-:Y:S01]  /*6e530*/  IADD3.X R36, P2, PT, R36, R93, RZ, P2, !PT ;  /* 0x0000005d24247210 */ /* 0x000fe2000175e4ff */
[----:B------:R-:W-:Y:S01]  /*6e540*/  IMAD.WIDE.U32 R96, R89, R130, RZ ;  /* 0x0000008259607225 */ /* 0x000fe200078e00ff */
[----:B------:R-:W-:-:S02]  /*6e550*/  IADD3.X R47, PT, PT, R63, R61, R59, P1, P3 ;  /* 0x0000003d3f2f7210 */ /* 0x000fc40000fe643b */
[----:B------:R-:W-:Y:S01]  /*6e560*/  IADD3.X R234, PT, PT, R235, R99, R65, P4, P5 ;  /* 0x00000063ebea7210 */ /* 0x000fe200027ea441 */
[----:B------:R-:W-:Y:S01]  /*6e570*/  IMAD.WIDE.U32 R62, R204, R44, RZ ;  /* 0x0000002ccc3e7225 */ /* 0x000fe200078e00ff */
[----:B------:R-:W-:-:S03]  /*6e580*/  IADD3.X R84, P3, P4, R82, R45, R80, P2, P0 ;  /* 0x0000002d52547210 */ /* 0x000fc60001460450 */
[----:B------:R-:W-:Y:S01]  /*6e590*/  IMAD R117, R48, R34, R62 ;  /* 0x0000002230757224 */ /* 0x000fe200078e023e */
[----:B------:R-:W-:Y:S01]  /*6e5a0*/  IADD3.X R86, PT, PT, R83, R47, R81, P3, P4 ;  /* 0x0000002f53567210 */ /* 0x000fe20001fe8451 */
[----:B------:R-:W-:-:S04]  /*6e5b0*/  IMAD.WIDE.U32 R60, R34, R44, RZ ;  /* 0x0000002c223c7225 */ /* 0x000fc800078e00ff */
[----:B------:R-:W-:-:S04]  /*6e5c0*/  IMAD.WIDE.U32 R58, R33, R46, RZ ;  /* 0x0000002e213a7225 */ /* 0x000fc800078e00ff */
[----:B------:R-:W-:Y:S01]  /*6e5d0*/  IMAD.WIDE.U32 R62, P1, R48, R34, R62 ;  /* 0x00000022303e7225 */ /* 0x000fe2000782003e */
[----:B------:R-:W-:-:S03]  /*6e5e0*/  IADD3 R109, P0, PT, R60, R58, RZ ;  /* 0x0000003a3c6d7210 */ /* 0x000fc60007f1e0ff */
[----:B------:R-:W-:Y:S01]  /*6e5f0*/  IMAD.WIDE.U32 R64, R227, R44, RZ ;  /* 0x0000002ce3407225 */ /* 0x000fe200078e00ff */
[----:B------:R-:W-:Y:S02]  /*6e600*/  IADD3 RZ, P2, PT, R61, R62, RZ ;  /* 0x0000003e3dff7210 */ /* 0x000fe40007f5e0ff */
[----:B------:R-:W-:Y:S01]  /*6e610*/  IADD3.X R99, PT, PT, RZ, RZ, RZ, P1, !PT ;  /* 0x000000ffff637210 */ /* 0x000fe20000ffe4ff */
[----:B------:R-:W-:Y:S01]  /*6e620*/  IMAD.WIDE.U32 R80, R35, R46, RZ ;  /* 0x0000002e23507225 */ /* 0x000fe200078e00ff */
[----:B------:R-:W-:-:S03]  /*6e630*/  MOV R98, R63 ;  /* 0x0000003f00627202 */ /* 0x000fc60000000f00 */
[----:B------:R-:W-:-:S04]  /*6e640*/  IMAD.WIDE.U32 R82, R204, R46, RZ ;  /* 0x0000002ecc527225 */ /* 0x000fc800078e00ff */
[----:B------:R-:W-:Y:S02]  /*6e650*/  IMAD.IADD R117, R61, 0x1, R117 ;  /* 0x000000013d757824 */ /* 0x000fe400078e0275 */
[CCC-:B------:R-:W-:Y:S02]  /*6e660*/  IMAD R119, R48.reuse, R205.reuse, R64.reuse ;  /* 0x000000cd30777224 */ /* 0x1c0fe400078e0240 */
[----:B------:R-:W-:-:S04]  /*6e670*/  IMAD.WIDE.U32 R60, P3, R48, R205, R64 ;  /* 0x000000cd303c7225 */ /* 0x000fc80007860040 */
[----:B------:R-:W-:-:S04]  /*6e680*/  IMAD.WIDE.U32 R64, R205, R44, RZ ;  /* 0x0000002ccd407225 */ /* 0x000fc800078e00ff */
[----:B------:R-:W-:-:S04]  /*6e690*/  IMAD.WIDE.U32 R80, P5, R49, R33, R80 ;  /* 0x0000002131507225 */ /* 0x000fc800078a0050 */
[----:B------:R-:W-:-:S04]  /*6e6a0*/  IMAD.WIDE.U32 R44, P4, R49, R34, R82 ;  /* 0x00000022312c7225 */ /* 0x000fc80007880052 */
[----:B------:R-:W-:-:S04]  /*6e6b0*/  IMAD.WIDE.U32 R82, P6, R41, R38, R66 ;  /* 0x0000002629527225 */ /* 0x000fc800078c0042 */
[----:B------:R-:W-:Y:S01]  /*6e6c0*/  IMAD.WIDE.U32 R46, R34, R46, RZ ;  /* 0x0000002e222e7225 */ /* 0x000fe200078e00ff */
[----:B------:R-:W-:Y:S02]  /*6e6d0*/  IADD3.X R67, PT, PT, RZ, RZ, RZ, P6, !PT ;  /* 0x000000ffff437210 */ /* 0x000fe400037fe4ff */
[----:B------:R-:W-:Y:S01]  /*6e6e0*/  IADD3 RZ, P6, PT, R65, R60, RZ ;  /* 0x0000003c41ff7210 */ /* 0x000fe20007fde0ff */
[----:B------:R-:W-:Y:S01]  /*6e6f0*/  IMAD.X R93, RZ, RZ, RZ, P5 ;  /* 0x000000ffff5d7224 */ /* 0x000fe200028e06ff */
[----:B------:R-:W-:Y:S01]  /*6e700*/  IADD3 R103, P1, PT, R64, R46, RZ ;  /* 0x0000002e40677210 */ /* 0x000fe20007f3e0ff */
[----:B------:R-:W-:Y:S01]  /*6e710*/  IMAD.WIDE.U32 R130, R43, R130, RZ ;  /* 0x000000822b827225 */ /* 0x000fe200078e00ff */
[----:B------:R-:W-:-:S03]  /*6e720*/  MOV R46, R61 ;  /* 0x0000003d002e7202 */ /* 0x000fc60000000f00 */
[----:B------:R-:W-:-:S04]  /*6e730*/  IMAD.WIDE.U32 R94, P5, R43, R40, R96 ;  /* 0x000000282b5e7225 */ /* 0x000fc800078a0060 */
[----:B------:R-:W-:Y:S01]  /*6e740*/  IMAD.IADD R119, R65, 0x1, R119 ;  /* 0x0000000141777824 */ /* 0x000fe200078e0277 */
[----:B------:R-:W-:Y:S01]  /*6e750*/  MOV R64, R95 ;  /* 0x0000005f00407202 */ /* 0x000fe20000000f00 */
[----:B------:R-:W-:Y:S01]  /*6e760*/  IMAD.X R65, RZ, RZ, RZ, P5 ;  /* 0x000000ffff417224 */ /* 0x000fe200028e06ff */
[----:B------:R-:W-:Y:S01]  /*6e770*/  IADD3 RZ, P5, PT, R131, R94, RZ ;  /* 0x0000005e83ff7210 */ /* 0x000fe20007fbe0ff */
[----:B------:R-:W-:Y:S01]  /*6e780*/  IMAD.WIDE.U32.X R62, R48, R204, R98, P2 ;  /* 0x000000cc303e7225 */ /* 0x000fe200010e0462 */
[----:B------:R-:W-:-:S03]  /*6e790*/  IADD3 R34, P2, PT, R59, R80, RZ ;  /* 0x000000503b227210 */ /* 0x000fc60007f5e0ff */
[----:B------:R-:W-:-:S04]  /*6e7a0*/  IMAD.WIDE.U32 R58, R41, R37, RZ ;  /* 0x00000025293a7225 */ /* 0x000fc800078e00ff */
[----:B------:R-:W-:Y:S02]  /*6e7b0*/  IMAD R97, R41, R38, R66 ;  /* 0x0000002629617224 */ /* 0x000fe400078e0242 */
[----:B------:R-:W-:Y:S02]  /*6e7c0*/  IMAD.MOV.U32 R92, RZ, RZ, R81 ;  /* 0x000000ffff5c7224 */ /* 0x000fe400078e0051 */
[----:B------:R-:W-:Y:S01]  /*6e7d0*/  IMAD.WIDE.U32.X R64, R89, R40, R64, P5 ;  /* 0x0000002859407225 */ /* 0x000fe200028e0440 */
[----:B------:R-:W-:Y:S02]  /*6e7e0*/  IADD3 R90, P5, PT, R47, R44, RZ ;  /* 0x0000002c2f5a7210 */ /* 0x000fe40007fbe0ff */
[----:B------:R-:W-:Y:S01]  /*6e7f0*/  IADD3.X R47, PT, PT, RZ, RZ, RZ, P3, !PT ;  /* 0x000000ffff2f7210 */ /* 0x000fe20001ffe4ff */
[----:B------:R-:W-:Y:S01]  /*6e800*/  IMAD.WIDE.U32.X R92, R49, R35, R92, P2 ;  /* 0x00000023315c7225 */ /* 0x000fe200010e045c */
[----:B------:R-:W-:Y:S02]  /*6e810*/  IADD3 RZ, P3, PT, R59, R82, RZ ;  /* 0x000000523bff7210 */ /* 0x000fe40007f7e0ff */
[----:B------:R-:W-:Y:S01]  /*6e820*/  IADD3 R95, P2, PT, R109, R58, RZ ;  /* 0x0000003a6d5f7210 */ /* 0x000fe20007f5e0ff */
[----:B------:R-:W-:Y:S01]  /*6e830*/  IMAD.IADD R81, R59, 0x1, R97 ;  /* 0x000000013b517824 */ /* 0x000fe200078e0261 */
[----:B------:R-:W-:Y:S01]  /*6e840*/  IADD3.X R82, P0, PT, R34, R117, RZ, P0, !PT ;  /* 0x0000007522527210 */ /* 0x000fe2000071e4ff */
[----:B------:R-:W-:-:S02]  /*6e850*/  IMAD.MOV.U32 R66, RZ, RZ, R83 ;  /* 0x000000ffff427224 */ /* 0x000fc400078e0053 */
[----:B------:R-:W-:Y:S01]  /*6e860*/  IMAD.WIDE.U32.X R46, R48, R227, R46, P6 ;  /* 0x000000e3302e7225 */ /* 0x000fe200030e042e */
[----:B------:R-:W-:-:S03]  /*6e870*/  IADD3.X R82, P6, PT, R82, R81, RZ, P2, !PT ;  /* 0x0000005152527210 */ /* 0x000fc600017de4ff */
[----:B------:R-:W-:-:S04]  /*6e880*/  IMAD.WIDE.U32.X R80, R85, R38, R66, P3 ;  /* 0x0000002655507225 */ /* 0x000fc800018e0442 */
[----:B------:R-:W-:Y:S01]  /*6e890*/  IMAD.WIDE.U32 R66, R87, R128, RZ ;  /* 0x0000008057427225 */ /* 0x000fe200078e00ff */
[----:B------:R-:W-:Y:S02]  /*6e8a0*/  IADD3.X R83, P0, P6, R80, R62, R92, P6, P0 ;  /* 0x0000003e50537210 */ /* 0x000fe4000360045c */
[----:B------:R-:W-:Y:S01]  /*6e8b0*/  MOV R80, R45 ;  /* 0x0000002d00507202 */ /* 0x000fe20000000f00 */
[-C--:B------:R-:W-:Y:S01]  /*6e8c0*/  IMAD.WIDE.U32 R58, R89, R128.reuse, RZ ;  /* 0x00000080593a7225 */ /* 0x080fe200078e00ff */
[----:B------:R-:W-:Y:S02]  /*6e8d0*/  IADD3.X R93, PT, PT, R81, R63, R93, P0, P6 ;  /* 0x0000003f515d7210 */ /* 0x000fe400007ec45d */
[----:B------:R-:W-:Y:S01]  /*6e8e0*/  IADD3.X R81, PT, PT, RZ, RZ, RZ, P4, !PT ;  /* 0x000000ffff517210 */ /* 0x000fe200027fe4ff */
[----:B------:R-:W-:-:S04]  /*6e8f0*/  IMAD.WIDE.U32 R60, R43, R128, RZ ;  /* 0x000000802b3c7225 */ /* 0x000fc800078e00ff */
[C---:B------:R-:W-:Y:S02]  /*6e900*/  IMAD R97, R42.reuse, R39, R66 ;  /* 0x000000272a617224 */ /* 0x040fe400078e0242 */
[----:B------:R-:W-:-:S04]  /*6e910*/  IMAD.WIDE.U32 R128, R42, R128, RZ ;  /* 0x000000802a807225 */ /* 0x000fc800078e00ff */
[----:B------:R-:W-:-:S04]  /*6e920*/  IMAD.WIDE.U32 R66, P3, R42, R39, R66 ;  /* 0x000000272a427225 */ /* 0x000fc80007860042 */
[----:B------:R-:W-:Y:S01]  /*6e930*/  IMAD.WIDE.U32 R62, R85, R33, RZ ;  /* 0x00000021553e7225 */ /* 0x000fe200078e00ff */
[----:B------:R-:W-:-:S03]  /*6e940*/  IADD3 RZ, P6, PT, R129, R66, RZ ;  /* 0x0000004281ff7210 */ /* 0x000fc60007fde0ff */
[----:B------:R-:W-:Y:S01]  /*6e950*/  IMAD.IADD R97, R129, 0x1, R97 ;  /* 0x0000000181617824 */ /* 0x000fe200078e0261 */
[----:B------:R-:W-:Y:S01]  /*6e960*/  IADD3 R129, P0, PT, R95, R128, RZ ;  /* 0x000000805f817210 */ /* 0x000fe20007f1e0ff */
[-C--:B------:R-:W-:Y:S02]  /*6e970*/  IMAD R95, R41, R35.reuse, R62 ;  /* 0x00000023295f7224 */ /* 0x080fe400078e023e */
[----:B------:R-:W-:Y:S02]  /*6e980*/  IMAD R99, R43, R40, R96 ;  /* 0x000000282b637224 */ /* 0x000fe400078e0260 */
[----:B------:R-:W-:-:S04]  /*6e990*/  IMAD.WIDE.U32 R62, P4, R41, R35, R62 ;  /* 0x00000023293e7225 */ /* 0x000fc8000788003e */
[----:B------:R-:W-:Y:S01]  /*6e9a0*/  IMAD.WIDE.U32 R40, R41, R33, RZ ;  /* 0x0000002129287225 */ /* 0x000fe200078e00ff */
[----:B------:R-:W-:Y:S02]  /*6e9b0*/  SHF.L.W.U32.HI R33, R10, 0xd, R91 ;  /* 0x0000000d0a217819 */ /* 0x000fe40000010e5b */
[----:B------:R-:W-:Y:S01]  /*6e9c0*/  SHF.L.W.U32.HI R91, R91, 0xd, R32 ;  /* 0x0000000d5b5b7819 */ /* 0x000fe20000010e20 */
[----:B------:R-:W-:Y:S01]  /*6e9d0*/  IMAD.WIDE.U32 R44, R87, R37, RZ ;  /* 0x00000025572c7225 */ /* 0x000fe200078e00ff */
[----:B------:R-:W-:-:S03]  /*6e9e0*/  IADD3 R95, PT, PT, R41, R95, RZ ;  /* 0x0000005f295f7210 */ /* 0x000fc60007ffe0ff */
[----:B------:R-:W-:Y:S01]  /*6e9f0*/  IMAD.WIDE.U32.X R204, R49, R204, R80, P5 ;  /* 0x000000cc31cc7225 */ /* 0x000fe200028e0450 */
[----:B------:R-:W-:Y:S02]  /*6ea00*/  IADD3 RZ, P5, PT, R41, R62, RZ ;  /* 0x0000003e29ff7210 */ /* 0x000fe40007fbe0ff */
[----:B------:R-:W-:Y:S01]  /*6ea10*/  IADD3.X R41, PT, PT, RZ, RZ, RZ, P4, !PT ;  /* 0x000000ffff297210 */ /* 0x000fe200027fe4ff */
[----:B------:R-:W-:Y:S01]  /*6ea20*/  IMAD.X R49, RZ, RZ, RZ, P3 ;  /* 0x000000ffff317224 */ /* 0x000fe200018e06ff */
[----:B------:R-:W-:Y:S01]  /*6ea30*/  IADD3 R81, P3, PT, R103, R40, RZ ;  /* 0x0000002867517210 */ /* 0x000fe20007f7e0ff */
[----:B------:R-:W-:Y:S02]  /*6ea40*/  IMAD.MOV.U32 R48, RZ, RZ, R67 ;  /* 0x000000ffff307224 */ /* 0x000fe400078e0043 */
[----:B------:R-:W-:Y:S02]  /*6ea50*/  IMAD R109, R43, R39, R58 ;  /* 0x000000272b6d7224 */ /* 0x000fe400078e023a */
[----:B------:R-:W-:-:S02]  /*6ea60*/  IMAD R67, R42, R38, R44 ;  /* 0x000000262a437224 */ /* 0x000fc400078e022c */
[----:B------:R-:W-:Y:S02]  /*6ea70*/  IMAD.MOV.U32 R40, RZ, RZ, R63 ;  /* 0x000000ffff287224 */ /* 0x000fe400078e003f */
[----:B------:R-:W-:-:S04]  /*6ea80*/  IMAD.WIDE.U32 R58, P2, R43, R39, R58 ;  /* 0x000000272b3a7225 */ /* 0x000fc8000784003a */
[----:B------:R-:W-:-:S04]  /*6ea90*/  IMAD.WIDE.U32 R44, P4, R42, R38, R44 ;  /* 0x000000262a2c7225 */ /* 0x000fc8000788002c */
[----:B------:R-:W-:-:S04]  /*6eaa0*/  IMAD.WIDE.U32 R42, R42, R37, RZ ;  /* 0x000000252a2a7225 */ /* 0x000fc800078e00ff */
[----:B------:R-:W-:Y:S01]  /*6eab0*/  IMAD.WIDE.U32.X R40, R85, R35, R40, P5 ;  /* 0x0000002355287225 */ /* 0x000fe200028e0428 */
[----:B------:R-:W-:Y:S02]  /*6eac0*/  IADD3 R132, P5, PT, R33, R132, RZ ;  /* 0x0000008421847210 */ /* 0x000fe40007fbe0ff */
[----:B------:R-:W-:Y:S01]  /*6ead0*/  IADD3.X R33, PT, PT, RZ, RZ, RZ, P2, !PT ;  /* 0x000000ffff217210 */ /* 0x000fe200017fe4ff */
[----:B------:R-:W-:Y:S01]  /*6eae0*/  IMAD.WIDE.U32.X R34, R87, R39, R48, P6 ;  /* 0x0000002757227225 */ /* 0x000fe200030e0430 */
[C---:B------:R-:W-:Y:S02]  /*6eaf0*/  IADD3 RZ, P6, PT, R43.reuse, R44, RZ ;  /* 0x0000002c2bff7210 */ /* 0x040fe40007fde0ff */
[----:B------:R-:W-:Y:S01]  /*6eb00*/  IADD3.X R49, PT, PT, RZ, RZ, RZ, P4, !PT ;  /* 0x000000ffff317210 */ /* 0x000fe200027fe4ff */
[----:B------:R-:W-:Y:S01]  /*6eb10*/  IMAD.IADD R67, R43, 0x1, R67 ;  /* 0x000000012b437824 */ /* 0x000fe200078e0243 */
[----:B------:R-:W-:Y:S02]  /*6eb20*/  MOV R48, R45 ;  /* 0x0000002d00307202 */ /* 0x000fe40000000f00 */
[----:B------:R-:W-:-:S02]  /*6eb30*/  IADD3.X R66, P5, PT, R91, R50, RZ, P5, !PT ;  /* 0x000000325b427210 */ /* 0x000fc40002fbe4ff */
[----:B------:R-:W-:Y:S01]  /*6eb40*/  IADD3 R63, P4, PT, R81, R42, RZ ;  /* 0x0000002a513f7210 */ /* 0x000fe20007f9e0ff */
[----:B------:R-:W-:Y:S01]  /*6eb50*/  IMAD.WIDE.U32.X R42, R87, R38, R48, P6 ;  /* 0x00000026572a7225 */ /* 0x000fe200030e0430 */
[----:B------:R-:W-:Y:S02]  /*6eb60*/  LEA.HI.X R101, P6, R32, R101, RZ, 0xd, P5 ;  /* 0x0000006520657211 */ /* 0x000fe400028d6cff */
[----:B------:R-:W-:Y:S01]  /*6eb70*/  IADD3.X R44, P1, PT, R90, R119, RZ, P1, !PT ;  /* 0x000000775a2c7210 */ /* 0x000fe20000f3e4ff */
[----:B------:R-:W-:Y:S01]  /*6eb80*/  IMAD.IADD R48, R131, 0x1, R99 ;  /* 0x0000000183307824 */ /* 0x000fe200078e0263 */
[----:B------:R-:W-:Y:S01]  /*6eb90*/  SHF.L.W.U32.HI R37, R66, 0xd, R101 ;  /* 0x0000000d42257819 */ /* 0x000fe20000010e65 */
[----:B------:R-:W-:Y:S01]  /*6eba0*/  IMAD.X R234, RZ, RZ, R234, P6 ;  /* 0x000000ffffea7224 */ /* 0x000fe200030e06ea */
[----:B------:R-:W-:Y:S02]  /*6ebb0*/  IADD3 RZ, P2, PT, R61, R58, RZ ;  /* 0x0000003a3dff7210 */ /* 0x000fe40007f5e0ff */
[----:B------:R-:W-:-:S02]  /*6ebc0*/  IADD3 RZ, P6, PT, R37, R126, RZ ;  /* 0x0000007e25ff7210 */ /* 0x000fc40007fde0ff */
[----:B------:R-:W-:Y:S02]  /*6ebd0*/  SHF.L.W.U32.HI R45, R101, 0xd, R234 ;  /* 0x0000000d652d7819 */ /* 0x000fe40000010eea */
[----:B------:R-:W-:Y:S02]  /*6ebe0*/  MOV R32, R59 ;  /* 0x0000003b00207202 */ /* 0x000fe40000000f00 */
[----:B------:R-:W-:Y:S01]  /*6ebf0*/  IADD3.X R45, P6, PT, R45, R36, RZ, P6, !PT ;  /* 0x000000242d2d7210 */ /* 0x000fe200037de4ff */
[----:B------:R-:W-:Y:S01]  /*6ec00*/  IMAD.IADD R36, R61, 0x1, R109 ;  /* 0x000000013d247824 */ /* 0x000fe200078e026d */
[----:B------:R-:W-:Y:S01]  /*6ec10*/  IADD3.X R38, P3, PT, R44, R95, RZ, P3, !PT ;  /* 0x0000005f2c267210 */ /* 0x000fe20001f7e4ff */
[----:B------:R-:W-:Y:S01]  /*6ec20*/  IMAD.WIDE.U32.X R32, R89, R39, R32, P2 ;  /* 0x0000002759207225 */ /* 0x000fe200010e0420 */
[----:B------:R-:W-:Y:S02]  /*6ec30*/  IADD3 R131, P5, PT, R129, R130, RZ ;  /* 0x0000008281837210 */ /* 0x000fe40007fbe0ff */
[----:B------:R-:W-:-:S02]  /*6ec40*/  IADD3.X R49, P0, PT, R82, R97, RZ, P0, !PT ;  /* 0x0000006152317210 */ /* 0x000fc4000071e4ff */
[----:B------:R-:W-:Y:S02]  /*6ec50*/  LEA.HI.X R84, P6, R234, R84, RZ, 0xd, P6 ;  /* 0x00000054ea547211 */ /* 0x000fe400030d6cff */
[----:B------:R-:W-:Y:S01]  /*6ec60*/  IADD3 R80, P2, PT, R63, R60, RZ ;  /* 0x0000003c3f507210 */ /* 0x000fe20007f5e0ff */
[----:B------:R-:W-:Y:S01]  /*6ec70*/  IMAD.IADD R60, R37, 0x1, R126 ;  /* 0x00000001253c7824 */ /* 0x000fe200078e027e */
[----:B------:R-:W-:Y:S02]  /*6ec80*/  IADD3.X R61, P4, PT, R38, R67, RZ, P4, !PT ;  /* 0x00000043263d7210 */ /* 0x000fe4000279e4ff */
[----:B------:R-:W-:Y:S02]  /*6ec90*/  IADD3.X R49, P5, PT, R49, R48, RZ, P5, !PT ;  /* 0x0000003031317210 */ /* 0x000fe40002fbe4ff */
[----:B------:R-:W-:Y:S02]  /*6eca0*/  IADD3.X R63, P1, P3, R40, R46, R204, P3, P1 ;  /* 0x0000002e283f7210 */ /* 0x000fe40001b224cc */
[----:B------:R-:W-:-:S02]  /*6ecb0*/  IADD3.X R39, PT, PT, RZ, R86, RZ, P6, !PT ;  /* 0x00000056ff277210 */ /* 0x000fc400037fe4ff */
[----:B------:R-:W-:Y:S02]  /*6ecc0*/  SHF.L.W.U32.HI R50, R45, 0xd, R84 ;  /* 0x0000000d2d327819 */ /* 0x000fe40000010e54 */
[----:B------:R-:W-:Y:S02]  /*6ecd0*/  IADD3.X R61, P2, PT, R61, R36, RZ, P2, !PT ;  /* 0x000000243d3d7210 */ /* 0x000fe4000175e4ff */
[----:B------:R-:W-:Y:S02]  /*6ece0*/  IADD3.X R41, PT, PT, R41, R47, R205, P1, P3 ;  /* 0x0000002f29297210 */ /* 0x000fe40000fe64cd */
[----:B------:R-:W-:Y:S02]  /*6ecf0*/  IADD3.X R36, P0, P5, R64, R83, R34, P5, P0 ;  /* 0x0000005340247210 */ /* 0x000fe40002d00422 */
[----:B------:R-:W-:Y:S02]  /*6ed00*/  SHF.L.W.U32.HI R34, R84, 0xd, R39 ;  /* 0x0000000d54227819 */ /* 0x000fe40000010e27 */
[----:B------:R-:W-:-:S02]  /*6ed10*/  IADD3 RZ, P1, PT, R50, R131, RZ ;  /* 0x0000008332ff7210 */ /* 0x000fc40007f3e0ff */
[----:B------:R-:W-:Y:S02]  /*6ed20*/  IADD3.X R64, PT, PT, R65, R93, R35, P0, P5 ;  /* 0x0000005d41407210 */ /* 0x000fe400007ea423 */
[----:B------:R-:W-:Y:S02]  /*6ed30*/  IADD3.X R49, P0, PT, R34, R49, RZ, P1, !PT ;  /* 0x0000003122317210 */ /* 0x000fe40000f1e4ff */
[----:B------:R-:W-:Y:S01]  /*6ed40*/  LOP3.LUT R59, R45, 0x7ffff, RZ, 0xc0, !PT ;  /* 0x0007ffff2d3b7812 */ /* 0x000fe200078ec0ff */
[----:B------:R-:W-:Y:S01]  /*6ed50*/  IMAD.WIDE.U32 R44, R60, 0x26, RZ ;  /* 0x000000263c2c7825 */ /* 0x000fe200078e00ff */
[----:B------:R-:W-:Y:S02]  /*6ed60*/  IADD3.X R46, P2, P4, R32, R63, R42, P2, P4 ;  /* 0x0000003f202e7210 */ /* 0x000fe4000144842a */
[----:B------:R-:W-:Y:S01]  /*6ed70*/  LEA.HI.X R42, P0, R39, R36, RZ, 0xd, P0 ;  /* 0x00000024272a7211 */ /* 0x000fe20000016cff */
[----:B------:R-:W-:Y:S01]  /*6ed80*/  IMAD.WIDE.U32 R34, R59, R60, RZ ;  /* 0x0000003c3b227225 */ /* 0x000fe200078e00ff */
[----:B------:R-:W-:-:S02]  /*6ed90*/  IADD3.X R48, PT, PT, R33, R41, R43, P2, P4 ;  /* 0x0000002921307210 */ /* 0x000fc400017e842b */
[----:B------:R-:W-:Y:S01]  /*6eda0*/  LOP3.LUT R58, R49, 0x7ffff, RZ, 0xc0, !PT ;  /* 0x0007ffff313a7812 */ /* 0x000fe200078ec0ff */
[C---:B------:R-:W-:Y:S01]  /*6edb0*/  IMAD R97, R59.reuse, 0x26, RZ ;  /* 0x000000263b617824 */ /* 0x040fe200078e02ff */
[----:B------:R-:W-:Y:S01]  /*6edc0*/  IADD3.X R43, PT, PT, RZ, R64, RZ, P0, !PT ;  /* 0x00000040ff2b7210 */ /* 0x000fe200007fe4ff */
[----:B------:R-:W-:Y:S01]  /*6edd0*/  IMAD.WIDE.U32 R40, P1, R59, R60, R34 ;  /* 0x0000003c3b287225 */ /* 0x000fe20007820022 */
[----:B------:R-:W-:Y:S02]  /*6ede0*/  SHF.L.W.U32.HI R49, R49, 0xd, R42 ;  /* 0x0000000d31317819 */ /* 0x000fe40000010e2a */
[----:B------:R-:W-:Y:S01]  /*6edf0*/  SHF.L.W.U32.HI R42, R42, 0xd, R43 ;  /* 0x0000000d2a2a7819 */ /* 0x000fe20000010e2b */
[----:B------:R-:W-:Y:S01]  /*6ee00*/  IMAD.WIDE.U32 R36, R58, R44, RZ ;  /* 0x0000002c3a247225 */ /* 0x000fe200078e00ff */
[----:B------:R-:W-:Y:S02]  /*6ee10*/  IADD3 RZ, P0, PT, R49, R80, RZ ;  /* 0x0000005031ff7210 */ /* 0x000fe40007f1e0ff */
[----:B------:R-:W-:Y:S01]  /*6ee20*/  IADD3 R50, PT, PT, R50, R131, RZ ;  /* 0x0000008332327210 */ /* 0x000fe20007ffe0ff */
[----:B------:R-:W-:Y:S01]  /*6ee30*/  IMAD.WIDE.U32 R34, R60, R60, RZ ;  /* 0x0000003c3c227225 */ /* 0x000fe200078e00ff */
[----:B------:R-:W-:-:S02]  /*6ee40*/  IADD3.X R47, P0, PT, R42, R61, RZ, P0, !PT ;  /* 0x0000003d2a2f7210 */ /* 0x000fc4000071e4ff */
[----:B------:R-:W-:Y:S01]  /*6ee50*/  MOV R32, R41 ;  /* 0x0000002900207202 */ /* 0x000fe20000000f00 */
[----:B------:R-:W-:Y:S01]  /*6ee60*/  IMAD.IADD R97, R45, 0x1, R97 ;  /* 0x000000012d617824 */ /* 0x000fe200078e0261 */
[----:B------:R-:W-:Y:S01]  /*6ee70*/  IADD3 R35, P5, PT, R35, R40, RZ ;  /* 0x0000002823237210 */ /* 0x000fe20007fbe0ff */
[----:B------:R-:W-:Y:S01]  /*6ee80*/  IMAD.X R33, RZ, RZ, RZ, P1 ;  /* 0x000000ffff217224 */ /* 0x000fe200008e06ff */
[----:B------:R-:W-:Y:S01]  /*6ee90*/  LEA.HI.X R40, P0, R43, R46, RZ, 0xd, P0 ;  /* 0x0000002e2b287211 */ /* 0x000fe20000016cff */
[----:B------:R-:W-:Y:S01]  /*6eea0*/  IMAD.WIDE.U32 R86, R50, 0x13, RZ ;  /* 0x0000001332567825 */ /* 0x000fe200078e00ff */
[----:B------:R-:W-:Y:S02]  /*6eeb0*/  LOP3.LUT R89, R10, 0x7ffff, RZ, 0xc0, !PT ;  /* 0x0007ffff0a597812 */ /* 0x000fe400078ec0ff */
[----:B------:R-:W-:Y:S01]  /*6eec0*/  IADD3.X R41, PT, PT, RZ, R48, RZ, P0, !PT ;  /* 0x00000030ff297210 */ /* 0x000fe200007fe4ff */
[----:B------:R-:W-:Y:S01]  /*6eed0*/  IMAD.WIDE.U32 R38, P1, R97, R50, R36 ;  /* 0x0000003261267225 */ /* 0x000fe20007820024 */
[----:B------:R-:W-:-:S02]  /*6eee0*/  IADD3 R49, PT, PT, R49, R80, RZ ;  /* 0x0000005031317210 */ /* 0x000fc40007ffe0ff */
[----:B------:R-:W-:Y:S01]  /*6eef0*/  SHF.L.W.U32.HI R10, R40, 0xd, R41 ;  /* 0x0000000d280a7819 */ /* 0x000fe20000010e29 */
[----:B------:R-:W-:Y:S02]  /*6ef00*/  IMAD R45, R58, 0x13, RZ ;  /* 0x000000133a2d7824 */ /* 0x000fe400078e02ff */
[----:B------:R-:W-:Y:S01]  /*6ef10*/  IMAD.MOV.U32 R36, RZ, RZ, R39 ;  /* 0x000000ffff247224 */ /* 0x000fe200078e0027 */
[C---:B------:R-:W-:Y:S01]  /*6ef20*/  SHF.L.W.U32.HI R39, R47.reuse, 0xd, R40 ;  /* 0x0000000d2f277819 */ /* 0x040fe20000010e28 */
[----:B------:R-:W-:Y:S01]  /*6ef30*/  IMAD.WIDE.U32 R62, R50, R44, RZ ;  /* 0x0000002c323e7225 */ /* 0x000fe200078e00ff */
[----:B------:R-:W-:-:S03]  /*6ef40*/  LOP3.LUT R47, R47, 0x7ffff, RZ, 0xc0, !PT ;  /* 0x0007ffff2f2f7812 */ /* 0x000fc600078ec0ff */
[----:B------:R-:W-:Y:S01]  /*6ef50*/  IMAD.WIDE.U32 R42, R58, R86, RZ ;  /* 0x000000563a2a7225 */ /* 0x000fe200078e00ff */
[----:B------:R-:W-:-:S03]  /*6ef60*/  IADD3 R96, P6, PT, R63, R38, RZ ;  /* 0x000000263f607210 */ /* 0x000fc60007fde0ff */
[----:B------:R-:W-:Y:S02]  /*6ef70*/  IMAD.IADD R48, R87, 0x1, R45 ;  /* 0x0000000157307824 */ /* 0x000fe400078e022d */
[----:B------:R-:W-:Y:S02]  /*6ef80*/  IMAD.X R37, RZ, RZ, RZ, P1 ;  /* 0x000000ffff257224 */ /* 0x000fe400008e06ff */
[----:B------:R-:W-:-:S04]  /*6ef90*/  IMAD.WIDE.U32 R88, R39, 0x13, R88 ;  /* 0x0000001327587825 */ /* 0x000fc800078e0058 */
[----:B------:R-:W-:Y:S02]  /*6efa0*/  IMAD R45, R48, R50, R42 ;  /* 0x00000032302d7224 */ /* 0x000fe400078e022a */
[----:B------:R-:W-:-:S04]  /*6efb0*/  IMAD.WIDE.U32 R38, R50, R86, RZ ;  /* 0x0000005632267225 */ /* 0x000fc800078e00ff */
[----:B------:R-:W-:Y:S01]  /*6efc0*/  IMAD.WIDE.U32 R42, P1, R48, R50, R42 ;  /* 0x00000032302a7225 */ /* 0x000fe2000782002a */
[C---:B------:R-:W-:Y:S02]  /*6efd0*/  IADD3 R98, PT, PT, R39.reuse, R45, RZ ;  /* 0x0000002d27627210 */ /* 0x040fe40007ffe0ff */
[----:B------:R-:W-:Y:S01]  /*6efe0*/  LOP3.LUT R45, R66, 0x7ffff, RZ, 0xc0, !PT ;  /* 0x0007ffff422d7812 */ /* 0x000fe200078ec0ff */
[----:B------:R-:W-:Y:S01]  /*6eff0*/  IMAD.WIDE.U32 R40, R50, 0x26, RZ ;  /* 0x0000002632287825 */ /* 0x000fe200078e00ff */
[----:B------:R-:W-:-:S03]  /*6f000*/  IADD3 RZ, P2, PT, R39, R42, RZ ;  /* 0x0000002a27ff7210 */ /* 0x000fc60007f5e0ff */
[----:B------:R-:W-:-:S04]  /*6f010*/  IMAD.WIDE.U32 R64, R49, R44, RZ ;  /* 0x0000002c31407225 */ /* 0x000fc800078e00ff */
[----:B------:R-:W-:Y:S01]  /*6f020*/  IMAD R63, R58, 0x26, RZ ;  /* 0x000000263a3f7824 */ /* 0x000fe200078e02ff */
[----:B------:R-:W-:Y:S01]  /*6f030*/  IADD3 R99, P0, PT, R64, R38, RZ ;  /* 0x0000002640637210 */ /* 0x000fe20007f1e0ff */
[----:B------:R-:W-:Y:S01]  /*6f040*/  IMAD R103, R10, 0x13, RZ ;  /* 0x000000130a677824 */ /* 0x000fe200078e02ff */
[----:B------:R-:W-:Y:S01]  /*6f050*/  SHF.L.U32 R10, R88, 0x1, RZ ;  /* 0x00000001580a7819 */ /* 0x000fe200000006ff */
[----:B------:R-:W-:-:S03]  /*6f060*/  IMAD.WIDE.U32 R38, R47, R40, RZ ;  /* 0x000000282f267225 */ /* 0x000fc600078e00ff */
[----:B------:R-:W-:Y:S01]  /*6f070*/  LOP3.LUT R10, R10, 0xfffffffe, RZ, 0xc0, !PT ;  /* 0xfffffffe0a0a7812 */ /* 0x000fe200078ec0ff */
[----:B------:R-:W-:Y:S02]  /*6f080*/  IMAD.IADD R63, R41, 0x1, R63 ;  /* 0x00000001293f7824 */ /* 0x000fe400078e023f */
[----:B------:R-:W-:Y:S02]  /*6f090*/  IMAD.IADD R103, R89, 0x1, R103 ;  /* 0x0000000159677824 */ /* 0x000fe400078e0267 */
[----:B------:R-:W-:Y:S01]  /*6f0a0*/  IMAD.WIDE.U32 R80, P3, R63, R49, R38 ;  /* 0x000000313f507225 */ /* 0x000fe20007860026 */
[----:B------:R-:W-:Y:S02]  /*6f0b0*/  IADD3.X R39, PT, PT, RZ, RZ, RZ, P1, !PT ;  /* 0x000000ffff277210 */ /* 0x000fe40000ffe4ff */
[----:B------:R-:W-:Y:S01]  /*6f0c0*/  SHF.L.U64.HI R61, R88, 0x1, R103 ;  /* 0x00000001583d7819 */ /* 0x000fe20000010267 */
[----:B------:R-:W-:Y:S01]  /*6f0d0*/  IMAD.WIDE.U32 R66, R59, R10, RZ ;  /* 0x0000000a3b427225 */ /* 0x000fe200078e00ff */
[----:B------:R-:W-:-:S02]  /*6f0e0*/  LEA.HI R46, P1, R103, R132, RZ, 0xd ;  /* 0x00000084672e7211 */ /* 0x000fc400078368ff */
[----:B------:R-:W-:Y:S01]  /*6f0f0*/  LOP3.LUT R61, R61, 0xfffff, RZ, 0xc0, !PT ;  /* 0x000fffff3d3d7812 */ /* 0x000fe200078ec0ff */
[----:B------:R-:W-:Y:S01]  /*6f100*/  IMAD.WIDE.U32 R90, R60, R10, RZ ;  /* 0x0000000a3c5a7225 */ /* 0x000fe200078e00ff */
[----:B------:R-:W-:Y:S02]  /*6f110*/  MOV R38, R43 ;  /* 0x0000002b00267202 */ /* 0x000fe40000000f00 */
[----:B------:R-:W-:Y:S01]  /*6f120*/  MOV R84, R81 ;  /* 0x0000005100547202 */ /* 0x000fe20000000f00 */
[----:B------:R-:W-:Y:S02]  /*6f130*/  IMAD.X R45, RZ, RZ, R45, P1 ;  /* 0x000000ffff2d7224 */ /* 0x000fe400008e062d */
[----:B------:R-:W-:-:S04]  /*6f140*/  IMAD.WIDE.U32 R42, P1, R61, R60, R66 ;  /* 0x0000003c3d2a7225 */ /* 0x000fc80007820042 */
[----:B------:R-:W-:Y:S01]  /*6f150*/  IMAD.WIDE.U32 R40, R49, R40, RZ ;  /* 0x0000002831287225 */ /* 0x000fe200078e00ff */
[----:B------:R-:W-:-:S03]  /*6f160*/  MOV R94, R43 ;  /* 0x0000002b005e7202 */ /* 0x000fc60000000f00 */
[----:B------:R-:W-:Y:S01]  /*6f170*/  IMAD.WIDE.U32 R82, R45, R46, RZ ;  /* 0x0000002e2d527225 */ /* 0x000fe200078e00ff */
[----:B------:R-:W-:-:S03]  /*6f180*/  IADD3 R121, P4, PT, R41, R80, RZ ;  /* 0x0000005029797210 */ /* 0x000fc60007f9e0ff */
[----:B------:R-:W-:Y:S01]  /*6f190*/  IMAD.X R95, RZ, RZ, RZ, P1 ;  /* 0x000000ffff5f7224 */ /* 0x000fe200008e06ff */
[----:B------:R-:W-:Y:S01]  /*6f1a0*/  IADD3 RZ, P1, PT, R91, R42, RZ ;  /* 0x0000002a5bff7210 */ /* 0x000fe20007f3e0ff */
[----:B------:R-:W-:Y:S02]  /*6f1b0*/  IMAD R117, R61, R60, R66 ;  /* 0x0000003c3d757224 */ /* 0x000fe400078e0242 */
[----:B------:R-:W-:Y:S02]  /*6f1c0*/  IMAD.X R85, RZ, RZ, RZ, P3 ;  /* 0x000000ffff557224 */ /* 0x000fe400018e06ff */
[----:B------:R-:W-:-:S04]  /*6f1d0*/  IMAD.WIDE.U32 R92, R46, R46, RZ ;  /* 0x0000002e2e5c7225 */ /* 0x000fc800078e00ff */
[----:B------:R-:W-:-:S04]  /*6f1e0*/  IMAD.WIDE.U32 R66, R46, 0x26, RZ ;  /* 0x000000262e427825 */ /* 0x000fc800078e00ff */
[----:B------:R-:W-:-:S04]  /*6f1f0*/  IMAD.WIDE.U32 R80, P3, R46, R45, R82 ;  /* 0x0000002d2e507225 */ /* 0x000fc80007860052 */
[----:B------:R-:W-:Y:S02]  /*6f200*/  IMAD R109, R45, 0x26, RZ ;  /* 0x000000262d6d7824 */ /* 0x000fe400078e02ff */
[----:B------:R-:W-:Y:S01]  /*6f210*/  IMAD.WIDE.U32.X R42, R61, R59, R94, P1 ;  /* 0x0000003b3d2a7225 */ /* 0x000fe200008e045e */
[----:B------:R-:W-:Y:S02]  /*6f220*/  IADD3 R101, P1, PT, R92, R40, RZ ;  /* 0x000000285c657210 */ /* 0x000fe40007f3e0ff */
[----:B------:R-:W-:Y:S01]  /*6f230*/  IADD3 R100, PT, PT, R67, R109, RZ ;  /* 0x0000006d43647210 */ /* 0x000fe20007ffe0ff */
[----:B------:R-:W-:Y:S01]  /*6f240*/  IMAD.X R83, RZ, RZ, RZ, P3 ;  /* 0x000000ffff537224 */ /* 0x000fe200018e06ff */
[----:B------:R-:W-:Y:S01]  /*6f250*/  IADD3 RZ, P3, PT, R93, R80, RZ ;  /* 0x000000505dff7210 */ /* 0x000fe20007f7e0ff */
[----:B------:R-:W-:-:S04]  /*6f260*/  IMAD.WIDE.U32 R40, R47, R66, RZ ;  /* 0x000000422f287225 */ /* 0x000fc800078e00ff */
[-C--:B------:R-:W-:Y:S02]  /*6f270*/  IMAD R92, R46, R45.reuse, R82 ;  /* 0x0000002d2e5c7224 */ /* 0x080fe400078e0252 */
[----:B------:R-:W-:Y:S02]  /*6f280*/  IMAD.MOV.U32 R82, RZ, RZ, R81 ;  /* 0x000000ffff527224 */ /* 0x000fe400078e0051 */
[----:B------:R-:W-:Y:S01]  /*6f290*/  IMAD.WIDE.U32 R94, R47, R44, RZ ;  /* 0x0000002c2f5e7225 */ /* 0x000fe200078e00ff */
[----:B------:R-:W-:Y:S02]  /*6f2a0*/  IADD3 R92, PT, PT, R93, R92, RZ ;  /* 0x0000005c5d5c7210 */ /* 0x000fe40007ffe0ff */
[----:B------:R-:W-:Y:S01]  /*6f2b0*/  LOP3.LUT R44, R103, 0x7ffff, RZ, 0xc0, !PT ;  /* 0x0007ffff672c7812 */ /* 0x000fe200078ec0ff */
[----:B------:R-:W-:Y:S01]  /*6f2c0*/  IMAD.WIDE.U32.X R82, R45, R45, R82, P3 ;  /* 0x0000002d2d527225 */ /* 0x000fe200018e0452 */
[----:B------:R-:W-:-:S03]  /*6f2d0*/  IADD3.X R121, P1, PT, R121, R92, RZ, P1, !PT ;  /* 0x0000005c79797210 */ /* 0x000fc60000f3e4ff */
[----:B------:R-:W-:-:S04]  /*6f2e0*/  IMAD.WIDE.U32 R80, P3, R100, R49, R40 ;  /* 0x0000003164507225 */ /* 0x000fc80007860028 */
[----:B------:R-:W-:Y:S01]  /*6f2f0*/  IMAD.WIDE.U32.X R84, R63, R47, R84, P4 ;  /* 0x0000002f3f547225 */ /* 0x000fe200020e0454 */
[----:B------:R-:W-:Y:S02]  /*6f300*/  IADD3 R101, P4, PT, R101, R90, RZ ;  /* 0x0000005a65657210 */ /* 0x000fe40007f9e0ff */
[----:B------:R-:W-:Y:S01]  /*6f310*/  IADD3.X R93, PT, PT, RZ, RZ, RZ, P3, !PT ;  /* 0x000000ffff5d7210 */ /* 0x000fe20001ffe4ff */
[----:B------:R-:W-:Y:S02]  /*6f320*/  IMAD.IADD R64, R91, 0x1, R117 ;  /* 0x000000015b407824 */ /* 0x000fe400078e0275 */
[----:B------:R-:W-:-:S03]  /*6f330*/  IMAD.WIDE.U32 R94, P3, R97, R49, R94 ;  /* 0x00000031615e7225 */ /* 0x000fc6000786005e */
[----:B------:R-:W-:Y:S01]  /*6f340*/  IADD3.X R121, P4, PT, R121, R64, RZ, P4, !PT ;  /* 0x0000004079797210 */ /* 0x000fe2000279e4ff */
[----:B------:R-:W-:Y:S01]  /*6f350*/  IMAD.WIDE.U32.X R36, R97, R58, R36, P6 ;  /* 0x0000003a61247225 */ /* 0x000fe200030e0424 */
[----:B------:R-:W-:Y:S02]  /*6f360*/  IADD3 R127, P6, PT, R65, R94, RZ ;  /* 0x0000005e417f7210 */ /* 0x000fe40007fde0ff */
[----:B------:R-:W-:Y:S01]  /*6f370*/  IADD3.X R42, P1, P4, R42, R82, R84, P4, P1 ;  /* 0x000000522a2a7210 */ /* 0x000fe20002422454 */
[----:B------:R-:W-:Y:S01]  /*6f380*/  IMAD.WIDE.U32 R90, R88, R88, RZ ;  /* 0x00000058585a7225 */ /* 0x000fe200078e00ff */
[----:B------:R-:W-:Y:S02]  /*6f390*/  IADD3.X R127, P0, PT, R127, R98, RZ, P0, !PT ;  /* 0x000000627f7f7210 */ /* 0x000fe4000071e4ff */
[----:B------:R-:W-:Y:S01]  /*6f3a0*/  IADD3.X R98, PT, PT, R43, R83, R85, P1, P4 ;  /* 0x000000532b627210 */ /* 0x000fe20000fe8455 */
[----:B------:R-:W-:-:S04]  /*6f3b0*/  IMAD.WIDE.U32 R66, R49, R66, RZ ;  /* 0x0000004231427225 */ /* 0x000fc800078e00ff */
[----:B------:R-:W-:Y:S01]  /*6f3c0*/  IMAD.WIDE.U32 R64, R44, R88, RZ ;  /* 0x000000582c407225 */ /* 0x000fe200078e00ff */
[----:B------:R-:W-:-:S03]  /*6f3d0*/  IADD3 RZ, P4, PT, R67, R80, RZ ;  /* 0x0000005043ff7210 */ /* 0x000fc60007f9e0ff */
[----:B------:R-:W-:Y:S01]  /*6f3e0*/  IMAD.X R63, RZ, RZ, RZ, P3 ;  /* 0x000000ffff3f7224 */ /* 0x000fe200018e06ff */
[----:B------:R-:W-:Y:S01]  /*6f3f0*/  IADD3 R103, P3, PT, R90, R62, RZ ;  /* 0x0000003e5a677210 */ /* 0x000fe20007f7e0ff */
[----:B------:R-:W-:Y:S01]  /*6f400*/  IMAD.MOV.U32 R92, RZ, RZ, R81 ;  /* 0x000000ffff5c7224 */ /* 0x000fe200078e0051 */
[----:B------:R-:W-:Y:S01]  /*6f410*/  MOV R62, R95 ;  /* 0x0000005f003e7202 */ /* 0x000fe20000000f00 */
[----:B------:R-:W-:Y:S02]  /*6f420*/  IMAD R41, R44, R88, R64 ;  /* 0x000000582c297224 */ /* 0x000fe400078e0240 */
[----:B------:R-:W-:-:S04]  /*6f430*/  IMAD.WIDE.U32 R80, R61, R46, RZ ;  /* 0x0000002e3d507225 */ /* 0x000fc800078e00ff */
[----:B------:R-:W-:-:S04]  /*6f440*/  IMAD.WIDE.U32 R82, P1, R44, R88, R64 ;  /* 0x000000582c527225 */ /* 0x000fc80007820040 */
[----:B------:R-:W-:Y:S01]  /*6f450*/  IMAD.WIDE.U32.X R64, R100, R47, R92, P4 ;  /* 0x0000002f64407225 */ /* 0x000fe200020e045c */
[C---:B------:R-:W-:Y:S02]  /*6f460*/  IADD3 R93, PT, PT, R91.reuse, R41, RZ ;  /* 0x000000295b5d7210 */ /* 0x040fe40007ffe0ff */
[----:B------:R-:W-:Y:S01]  /*6f470*/  IADD3 RZ, P4, PT, R91, R82, RZ ;  /* 0x000000525bff7210 */ /* 0x000fe20007f9e0ff */
[----:B------:R-:W-:Y:S01]  /*6f480*/  IMAD.WIDE.U32.X R62, R97, R47, R62, P6 ;  /* 0x0000002f613e7225 */ /* 0x000fe200030e043e */
[----:B------:R-:W-:-:S03]  /*6f490*/  IADD3.X R94, P3, PT, R96, R93, RZ, P3, !PT ;  /* 0x0000005d605e7210 */ /* 0x000fc60001f7e4ff */
[----:B------:R-:W-:Y:S02]  /*6f4a0*/  IMAD R95, R100, R49, R40 ;  /* 0x00000031645f7224 */ /* 0x000fe400078e0228 */
[----:B------:R-:W-:-:S04]  /*6f4b0*/  IMAD.WIDE.U32 R84, R10, R46, RZ ;  /* 0x0000002e0a547225 */ /* 0x000fc800078e00ff */
[----:B------:R-:W-:-:S04]  /*6f4c0*/  IMAD.WIDE.U32 R40, P6, R10, R45, R80 ;  /* 0x0000002d0a287225 */ /* 0x000fc800078c0050 */
[----:B------:R-:W-:-:S04]  /*6f4d0*/  IMAD.WIDE.U32 R90, R49, 0x13, RZ ;  /* 0x00000013315a7825 */ /* 0x000fc800078e00ff */
[----:B------:R-:W-:Y:S02]  /*6f4e0*/  IMAD R97, R10, R45, R80 ;  /* 0x0000002d0a617224 */ /* 0x000fe400078e0250 */
[----:B------:R-:W-:Y:S01]  /*6f4f0*/  IMAD.WIDE.U32.X R80, R48, R58, R38, P2 ;  /* 0x0000003a30507225 */ /* 0x000fe200010e0426 */
[----:B------:R-:W-:Y:S02]  /*6f500*/  MOV R38, R83 ;  /* 0x0000005300267202 */ /* 0x000fe40000000f00 */
[----:B------:R-:W-:Y:S01]  /*6f510*/  IADD3 RZ, P2, PT, R85, R40, RZ ;  /* 0x0000002855ff7210 */ /* 0x000fe20007f5e0ff */
[----:B------:R-:W-:Y:S01]  /*6f520*/  IMAD R43, R47, 0x13, RZ ;  /* 0x000000132f2b7824 */ /* 0x000fe200078e02ff */
[----:B------:R-:W-:Y:S01]  /*6f530*/  IADD3 R40, PT, PT, R85, R97, RZ ;  /* 0x0000006155287210 */ /* 0x000fe20007ffe0ff */
[----:B------:R-:W-:Y:S01]  /*6f540*/  IMAD.X R39, RZ, RZ, RZ, P1 ;  /* 0x000000ffff277224 */ /* 0x000fe200008e06ff */
[----:B------:R-:W-:Y:S01]  /*6f550*/  IADD3 R99, P1, PT, R99, R84, RZ ;  /* 0x0000005463637210 */ /* 0x000fe20007f3e0ff */
[----:B------:R-:W-:-:S03]  /*6f560*/  IMAD.WIDE.U32 R84, R47, R90, RZ ;  /* 0x0000005a2f547225 */ /* 0x000fc600078e00ff */
[----:B------:R-:W-:Y:S01]  /*6f570*/  IADD3.X R127, P1, PT, R127, R40, RZ, P1, !PT ;  /* 0x000000287f7f7210 */ /* 0x000fe20000f3e4ff */
[----:B------:R-:W-:Y:S02]  /*6f580*/  IMAD.IADD R43, R91, 0x1, R43 ;  /* 0x000000015b2b7824 */ /* 0x000fe400078e022b */
[----:B------:R-:W-:Y:S01]  /*6f590*/  IMAD.WIDE.U32.X R82, R44, R44, R38, P4 ;  /* 0x0000002c2c527225 */ /* 0x000fe200020e0426 */
[----:B------:R-:W-:Y:S02]  /*6f5a0*/  IADD3 R38, P4, PT, R103, R66, RZ ;  /* 0x0000004267267210 */ /* 0x000fe40007f9e0ff */
[----:B------:R-:W-:Y:S01]  /*6f5b0*/  IADD3 R39, PT, PT, R67, R95, RZ ;  /* 0x0000005f43277210 */ /* 0x000fe20007ffe0ff */
[----:B------:R-:W-:Y:S02]  /*6f5c0*/  IMAD.X R97, RZ, RZ, RZ, P6 ;  /* 0x000000ffff617224 */ /* 0x000fe400030e06ff */
[----:B------:R-:W-:Y:S01]  /*6f5d0*/  IMAD.MOV.U32 R96, RZ, RZ, R41 ;  /* 0x000000ffff607224 */ /* 0x000fe200078e0029 */
[----:B------:R-:W-:Y:S01]  /*6f5e0*/  IADD3.X R39, P4, PT, R94, R39, RZ, P4, !PT ;  /* 0x000000275e277210 */ /* 0x000fe2000279e4ff */
[----:B------:R-:W-:-:S03]  /*6f5f0*/  IMAD.WIDE.U32 R84, P6, R43, R49, R84 ;  /* 0x000000312b547225 */ /* 0x000fc600078c0054 */
[----:B------:R-:W-:Y:S01]  /*6f600*/  IADD3.X R36, P3, P4, R64, R82, R36, P4, P3 ;  /* 0x0000005240247210 */ /* 0x000fe20002466424 */
[----:B------:R-:W-:Y:S01]  /*6f610*/  IMAD.WIDE.U32 R92, R49, R90, RZ ;  /* 0x0000005a315c7225 */ /* 0x000fe200078e00ff */
[----:B------:R-:W-:Y:S02]  /*6f620*/  IADD3.X R41, PT, PT, RZ, RZ, RZ, P6, !PT ;  /* 0x000000ffff297210 */ /* 0x000fe400037fe4ff */
[----:B------:R-:W-:Y:S01]  /*6f630*/  IADD3.X R37, PT, PT, R65, R83, R37, P3, P4 ;  /* 0x0000005341257210 */ /* 0x000fe20001fe8425 */
[----:B------:R-:W-:Y:S01]  /*6f640*/  IMAD.WIDE.U32.X R96, R61, R45, R96, P2 ;  /* 0x0000002d3d607225 */ /* 0x000fe200010e0460 */
[----:B------:R-:W-:-:S03]  /*6f650*/  IADD3 R100, P6, PT, R93, R84, RZ ;  /* 0x000000545d647210 */ /* 0x000fc60007fde0ff */
[----:B------:R-:W-:Y:S01]  /*6f660*/  IMAD.WIDE.U32 R66, R49, R10, RZ ;  /* 0x0000000a31427225 */ /* 0x000fe200078e00ff */
[----:B------:R-:W-:-:S03]  /*6f670*/  IADD3.X R80, P0, P1, R96, R80, R62, P1, P0 ;  /* 0x0000005060507210 */ /* 0x000fc6000090043e */
[----:B------:R-:W-:Y:S01]  /*6f680*/  IMAD.MOV.U32 R40, RZ, RZ, R85 ;  /* 0x000000ffff287224 */ /* 0x000fe200078e0055 */
[----:B------:R-:W-:Y:S01]  /*6f690*/  IADD3 R93, P2, PT, R66, R34, RZ ;  /* 0x00000022425d7210 */ /* 0x000fe20007f5e0ff */
[-C--:B------:R-:W-:Y:S01]  /*6f6a0*/  IMAD.WIDE.U32 R84, R50, R10.reuse, RZ ;  /* 0x0000000a32547225 */ /* 0x080fe200078e00ff */
[----:B------:R-:W-:Y:S02]  /*6f6b0*/  SHF.L.W.U32.HI R34, R39, 0xd, R36 ;  /* 0x0000000d27227819 */ /* 0x000fe40000010e24 */
[----:B------:R-:W-:Y:S01]  /*6f6c0*/  IADD3.X R96, PT, PT, R97, R81, R63, P0, P1 ;  /* 0x0000005161607210 */ /* 0x000fe200007e243f */
[----:B------:R-:W-:Y:S01]  /*6f6d0*/  IMAD.WIDE.U32 R94, R58, R10, RZ ;  /* 0x0000000a3a5e7225 */ /* 0x000fe200078e00ff */
[----:B------:R-:W-:Y:S02]  /*6f6e0*/  IADD3 R97, P0, PT, R84, R92, RZ ;  /* 0x0000005c54617210 */ /* 0x000fe40007f1e0ff */
[----:B------:R-:W-:Y:S01]  /*6f6f0*/  SHF.L.W.U32.HI R36, R36, 0xd, R37 ;  /* 0x0000000d24247819 */ /* 0x000fe20000010e25 */
[CCC-:B------:R-:W-:Y:S01]  /*6f700*/  IMAD R103, R61.reuse, R50.reuse, R94.reuse ;  /* 0x000000323d677224 */ /* 0x1c0fe200078e025e */
[----:B------:R-:W-:Y:S01]  /*6f710*/  IADD3 R92, P1, PT, R34, R99, RZ ;  /* 0x00000063225c7210 */ /* 0x000fe20007f3e0ff */
[----:B------:R-:W-:Y:S01]  /*6f720*/  IMAD.WIDE.U32 R94, P3, R61, R50, R94 ;  /* 0x000000323d5e7225 */ /* 0x000fe2000786005e */
[----:B------:R-:W-:-:S02]  /*6f730*/  SHF.L.U64.HI R99, R46, 0x1, R45 ;  /* 0x000000012e637819 */ /* 0x000fc4000001022d */
[----:B------:R-:W-:Y:S01]  /*6f740*/  IADD3.X R127, P1, PT, R36, R127, RZ, P1, !PT ;  /* 0x0000007f247f7210 */ /* 0x000fe20000f3e4ff */
[----:B------:R-:W-:Y:S01]  /*6f750*/  IMAD.WIDE.U32 R62, R47, R10, RZ ;  /* 0x0000000a2f3e7225 */ /* 0x000fe200078e00ff */
[----:B------:R-:W-:Y:S02]  /*6f760*/  MOV R36, R95 ;  /* 0x0000005f00247202 */ /* 0x000fe40000000f00 */
[----:B------:R-:W-:Y:S01]  /*6f770*/  IADD3.X R34, P1, PT, RZ, R80, RZ, P1, !PT ;  /* 0x00000050ff227210 */ /* 0x000fe20000f3e4ff */
[----:B------:R-:W-:Y:S01]  /*6f780*/  IMAD.X R37, RZ, RZ, RZ, P3 ;  /* 0x000000ffff257224 */ /* 0x000fe200018e06ff */
[----:B------:R-:W-:Y:S01]  /*6f790*/  IADD3 RZ, P3, PT, R85, R94, RZ ;  /* 0x0000005e55ff7210 */ /* 0x000fe20007f7e0ff */
[--C-:B------:R-:W-:Y:S01]  /*6f7a0*/  IMAD R65, R61, R49, R62.reuse ;  /* 0x000000313d417224 */ /* 0x100fe200078e023e */
[----:B------:R-:W-:Y:S01]  /*6f7b0*/  IADD3 R103, PT, PT, R85, R103, RZ ;  /* 0x0000006755677210 */ /* 0x000fe20007ffe0ff */
[----:B------:R-:W-:Y:S01]  /*6f7c0*/  IMAD.WIDE.U32 R62, P4, R61, R49, R62 ;  /* 0x000000313d3e7225 */ /* 0x000fe2000788003e */
[----:B------:R-:W-:-:S02]  /*6f7d0*/  SHF.L.W.U32.HI R10, R127, 0xd, R34 ;  /* 0x0000000d7f0a7819 */ /* 0x000fc40000010e22 */
[----:B------:R-:W-:Y:S01]  /*6f7e0*/  IADD3.X R85, PT, PT, RZ, R96, RZ, P1, !PT ;  /* 0x00000060ff557210 */ /* 0x000fe20000ffe4ff */
[----:B------:R-:W-:Y:S01]  /*6f7f0*/  IMAD.SHL.U32 R95, R46, 0x2, RZ ;  /* 0x000000022e5f7824 */ /* 0x000fe200078e00ff */
[----:B------:R-:W-:Y:S01]  /*6f800*/  IADD3 R94, PT, PT, R67, R65, RZ ;  /* 0x00000041435e7210 */ /* 0x000fe20007ffe0ff */
[----:B------:R-:W-:Y:S01]  /*6f810*/  IMAD.WIDE.U32.X R36, R61, R58, R36, P3 ;  /* 0x0000003a3d247225 */ /* 0x000fe200018e0424 */
[----:B------:R-:W-:Y:S02]  /*6f820*/  IADD3 RZ, P3, PT, R67, R62, RZ ;  /* 0x0000003e43ff7210 */ /* 0x000fe40007f7e0ff */
[----:B------:R-:W-:Y:S01]  /*6f830*/  IADD3 R101, P1, PT, R10, R101, RZ ;  /* 0x000000650a657210 */ /* 0x000fe20007f3e0ff */
[----:B------:R-:W-:Y:S01]  /*6f840*/  IMAD.WIDE.U32 R66, R59, R95, RZ ;  /* 0x0000005f3b427225 */ /* 0x000fe200078e00ff */
[----:B------:R-:W-:Y:S02]  /*6f850*/  SHF.L.W.U32.HI R10, R34, 0xd, R85 ;  /* 0x0000000d220a7819 */ /* 0x000fe40000010e55 */
[----:B------:R-:W-:Y:S01]  /*6f860*/  IADD3.X R34, P0, PT, R100, R103, RZ, P0, !PT ;  /* 0x0000006764227210 */ /* 0x000fe2000071e4ff */
[----:B------:R-:W-:Y:S01]  /*6f870*/  IMAD.X R81, RZ, RZ, RZ, P4 ;  /* 0x000000ffff517224 */ /* 0x000fe200020e06ff */
[----:B------:R-:W-:Y:S01]  /*6f880*/  IADD3.X R121, P1, PT, R10, R121, RZ, P1, !PT ;  /* 0x000000790a797210 */ /* 0x000fe20000f3e4ff */
[----:B------:R-:W-:Y:S01]  /*6f890*/  IMAD.MOV.U32 R80, RZ, RZ, R63 ;  /* 0x000000ffff507224 */ /* 0x000fe200078e003f */
[----:B------:R-:W-:Y:S01]  /*6f8a0*/  IADD3.X R35, P2, PT, R35, R94, RZ, P2, !PT ;  /* 0x0000005e23237210 */ /* 0x000fe2000175e4ff */
[----:B------:R-:W-:Y:S01]  /*6f8b0*/  IMAD.WIDE.U32 R64, R60, R95, RZ ;  /* 0x0000005f3c407225 */ /* 0x000fe200078e00ff */
[----:B------:R-:W-:-:S02]  /*6f8c0*/  LEA.HI.X R42, P1, R85, R42, RZ, 0xd, P1 ;  /* 0x0000002a552a7211 */ /* 0x000fc40000836cff */
[----:B------:R-:W-:Y:S01]  /*6f8d0*/  LOP3.LUT R39, R39, 0x7ffff, RZ, 0xc0, !PT ;  /* 0x0007ffff27277812 */ /* 0x000fe200078ec0ff */
[-C--:B------:R-:W-:Y:S01]  /*6f8e0*/  IMAD R109, R99, R60.reuse, R66 ;  /* 0x0000003c636d7224 */ /* 0x080fe200078e0242 */
[----:B------:R-:W-:Y:S01]  /*6f8f0*/  SHF.L.W.U32.HI R103, R121, 0xd, R42 ;  /* 0x0000000d79677819 */ /* 0x000fe20000010e2a */
[----:B------:R-:W-:-:S04]  /*6f900*/  IMAD.WIDE.U32 R66, P4, R99, R60, R66 ;  /* 0x0000003c63427225 */ /* 0x000fc80007880042 */
[----:B------:R-:W-:Y:S01]  /*6f910*/  IMAD.WIDE.U32.X R62, R61, R47, R80, P3 ;  /* 0x0000002f3d3e7225 */ /* 0x000fe200018e0450 */
[----:B------:R-:W-:Y:S02]  /*6f920*/  IADD3 R10, P3, PT, R97, R64, RZ ;  /* 0x00000040610a7210 */ /* 0x000fe40007f7e0ff */
[----:B------:R-:W-:Y:S01]  /*6f930*/  IADD3.X R83, PT, PT, RZ, RZ, RZ, P4, !PT ;  /* 0x000000ffff537210 */ /* 0x000fe200027fe4ff */
[C---:B------:R-:W-:Y:S01]  /*6f940*/  IMAD.IADD R61, R65.reuse, 0x1, R109 ;  /* 0x00000001413d7824 */ /* 0x040fe200078e026d */
[----:B------:R-:W-:Y:S01]  /*6f950*/  IADD3 RZ, P4, PT, R65, R66, RZ ;  /* 0x0000004241ff7210 */ /* 0x000fe20007f9e0ff */
[----:B------:R-:W-:Y:S01]  /*6f960*/  IMAD.WIDE.U32 R80, R58, R95, RZ ;  /* 0x0000005f3a507225 */ /* 0x000fe200078e00ff */
[----:B------:R-:W-:Y:S02]  /*6f970*/  MOV R82, R67 ;  /* 0x0000004300527202 */ /* 0x000fe40000000f00 */
[----:B------:R-:W-:Y:S01]  /*6f980*/  IADD3.X R34, P3, PT, R34, R61, RZ, P3, !PT ;  /* 0x0000003d22227210 */ /* 0x000fe20001f7e4ff */
[----:B------:R-:W-:Y:S01]  /*6f990*/  IMAD.X R61, RZ, RZ, R98, P1 ;  /* 0x000000ffff3d7224 */ /* 0x000fe200008e0662 */
[----:B------:R-:W-:Y:S01]  /*6f9a0*/  IADD3 R103, P1, PT, R103, R10, RZ ;  /* 0x0000000a67677210 */ /* 0x000fe20007f3e0ff */
[----:B------:R-:W-:-:S03]  /*6f9b0*/  IMAD.WIDE.U32.X R64, R99, R59, R82, P4 ;  /* 0x0000003b63407225 */ /* 0x000fc600020e0452 */
[----:B------:R-:W-:Y:S01]  /*6f9c0*/  SHF.L.W.U32.HI R109, R42, 0xd, R61 ;  /* 0x0000000d2a6d7819 */ /* 0x000fe20000010e3d */
[----:B------:R-:W-:-:S03]  /*6f9d0*/  IMAD.WIDE.U32.X R82, R43, R47, R40, P6 ;  /* 0x0000002f2b527225 */ /* 0x000fc600030e0428 */
[----:B------:R-:W-:Y:S01]  /*6f9e0*/  IADD3.X R109, P1, PT, R109, R34, RZ, P1, !PT ;  /* 0x000000226d6d7210 */ /* 0x000fe20000f3e4ff */
[----:B------:R-:W-:Y:S01]  /*6f9f0*/  IMAD.WIDE.U32 R66, P4, R99, R50, R80 ;  /* 0x0000003263427225 */ /* 0x000fe20007880050 */
[----:B------:R-:W-:-:S03]  /*6fa00*/  IADD3.X R34, P3, P0, R64, R36, R82, P3, P0 ;  /* 0x0000002440227210 */ /* 0x000fc60001860452 */
[----:B------:R-:W-:Y:S01]  /*6fa10*/  IMAD.WIDE.U32 R84, R50, R95, RZ ;  /* 0x0000005f32547225 */ /* 0x000fe200078e00ff */
[----:B------:R-:W-:Y:S02]  /*6fa20*/  IADD3.X R41, PT, PT, RZ, RZ, RZ, P4, !PT ;  /* 0x000000ffff297210 */ /* 0x000fe400027fe4ff */
[----:B------:R-:W-:Y:S01]  /*6fa30*/  LEA.HI.X R34, P1, R61, R34, RZ, 0xd, P1 ;  /* 0x000000223d227211 */ /* 0x000fe20000836cff */
[----:B------:R-:W-:Y:S01]  /*6fa40*/  IMAD R81, R99, R50, R80 ;  /* 0x0000003263517224 */ /* 0x000fe200078e0250 */
[----:B------:R-:W-:Y:S01]  /*6fa50*/  IADD3 R10, P4, PT, R93, R84, RZ ;  /* 0x000000545d0a7210 */ /* 0x000fe20007f9e0ff */
[----:B------:R-:W-:Y:S01]  /*6fa60*/  IMAD.WIDE.U32.X R32, R59, R59, R32, P5 ;  /* 0x0000003b3b207225 */ /* 0x000fe200028e0420 */
[----:B------:R-:W-:Y:S02]  /*6fa70*/  IADD3.X R36, PT, PT, R65, R37, R83, P3, P0 ;  /* 0x0000002541247210 */ /* 0x000fe40001fe0453 */
[C---:B------:R-:W-:Y:S01]  /*6fa80*/  IADD3 RZ, P6, PT, R85.reuse, R66, RZ ;  /* 0x0000004255ff7210 */ /* 0x040fe20007fde0ff */
[----:B------:R-:W-:Y:S01]  /*6fa90*/  IMAD.IADD R84, R85, 0x1, R81 ;  /* 0x0000000155547824 */ /* 0x000fe200078e0251 */
[----:B------:R-:W-:-:S02]  /*6faa0*/  MOV R40, R67 ;  /* 0x0000004300287202 */ /* 0x000fc40000000f00 */
[----:B------:R-:W-:Y:S02]  /*6fab0*/  SHF.L.W.U32.HI R117, R109, 0xd, R34 ;  /* 0x0000000d6d757819 */ /* 0x000fe40000010e22 */
[----:B------:R-:W-:Y:S01]  /*6fac0*/  IADD3.X R123, P4, PT, R35, R84, RZ, P4, !PT ;  /* 0x00000054237b7210 */ /* 0x000fe2000279e4ff */
[----:B------:R-:W-:Y:S01]  /*6fad0*/  IMAD.X R35, RZ, RZ, R36, P1 ;  /* 0x000000ffff237224 */ /* 0x000fe200008e0624 */
[----:B------:R-:W-:Y:S01]  /*6fae0*/  IADD3 R117, P0, PT, R117, R10, RZ ;  /* 0x0000000a75757210 */ /* 0x000fe20007f1e0ff */
[----:B------:R-:W-:-:S03]  /*6faf0*/  IMAD.WIDE.U32.X R40, R99, R58, R40, P6 ;  /* 0x0000003a63287225 */ /* 0x000fc600030e0428 */
[----:B------:R-:W-:Y:S02]  /*6fb00*/  SHF.L.W.U32.HI R10, R34, 0xd, R35 ;  /* 0x0000000d220a7819 */ /* 0x000fe40000010e23 */
[----:B------:R-:W-:Y:S02]  /*6fb10*/  IADD3.X R32, P2, P4, R40, R62, R32, P4, P2 ;  /* 0x0000003e28207210 */ /* 0x000fe40002444420 */
[----:B------:R-:W-:Y:S02]  /*6fb20*/  IADD3.X R123, P0, PT, R10, R123, RZ, P0, !PT ;  /* 0x0000007b0a7b7210 */ /* 0x000fe4000071e4ff */
[----:B------:R-:W-:Y:S02]  /*6fb30*/  IADD3.X R33, PT, PT, R41, R63, R33, P2, P4 ;  /* 0x0000003f29217210 */ /* 0x000fe400017e8421 */
[----:B------:R-:W-:-:S04]  /*6fb40*/  LEA.HI.X R10, P0, R35, R32, RZ, 0xd, P0 ;  /* 0x00000020230a7211 */ /* 0x000fc80000016cff */
[----:B------:R-:W-:Y:S02]  /*6fb50*/  IADD3.X R33, PT, PT, RZ, R33, RZ, P0, !PT ;  /* 0x00000021ff217210 */ /* 0x000fe400007fe4ff */
[----:B------:R-:W-:Y:S02]  /*6fb60*/  SHF.L.W.U32.HI R99, R123, 0xd, R10 ;  /* 0x0000000d7b637819 */ /* 0x000fe40000010e0a */
[----:B------:R-:W-:-:S03]  /*6fb70*/  SHF.L.W.U32.HI R10, R10, 0xd, R33 ;  /* 0x0000000d0a0a7819 */ /* 0x000fc60000010e21 */
[----:B------:R-:W-:-:S04]  /*6fb80*/  IMAD.WIDE.U32 R98, R99, 0x13, R38 ;  /* 0x0000001363627825 */ /* 0x000fc800078e0026 */
[----:B------:R-:W-:-:S04]  /*6fb90*/  IMAD R119, R10, 0x13, RZ ;  /* 0x000000130a777824 */ /* 0x000fc800078e02ff */
[----:B------:R-:W-:Y:S01]  /*6fba0*/  IMAD.IADD R119, R99, 0x1, R119 ;  /* 0x0000000163777824 */ /* 0x000fe200078e0277 */
[----:B------:R-:W-:-:S04]  /*6fbb0*/  LOP3.LUT R99, R127, 0x7ffff, RZ, 0xc0, !PT ;  /* 0x0007ffff7f637812 */ /* 0x000fc800078ec0ff */
[C---:B------:R-:W-:Y:S02]  /*6fbc0*/  LEA.HI R125, P0, R119.reuse, R92, RZ, 0xd ;  /* 0x0000005c777d7211 */ /* 0x040fe400078168ff */
[----:B------:R-:W-:Y:S02]  /*6fbd0*/  LOP3.LUT R119, R119, 0x7ffff, RZ, 0xc0, !PT ;  /* 0x0007ffff77777812 */ /* 0x000fe400078ec0ff */
[----:B------:R-:W-:-:S09]  /*6fbe0*/  IADD3.X R99, PT, PT, RZ, R99, RZ, P0, !PT ;  /* 0x00000063ff637210 */ /* 0x000fd200007fe4ff */
.L_x_15:
[----:B------:R-:W-:Y:S01]  /*6fbf0*/  IMAD.WIDE.U32 R38, R119, R98, RZ ;  /* 0x0000006277267225 */ /* 0x000fe200078e00ff */
[----:B------:R-:W-:Y:S01]  /*6fc00*/  LOP3.LUT R33, R123, 0x7ffff, RZ, 0xc0, !PT ;  /* 0x0007ffff7b217812 */ /* 0x000fe200078ec0ff */
[----:B------:R-:W-:Y:S01]  /*6fc10*/  UIADD3 UR4, UPT, UPT, UR4, 0x1, URZ ;  /* 0x0000000104047890 */ /* 0x000fe2000fffe0ff */
[----:B------:R-:W-:Y:S01]  /*6fc20*/  SHF.L.U64.HI R42, R98, 0x1, R119 ;  /* 0x00000001622a7819 */ /* 0x000fe20000010277 */
[----:B------:R-:W-:Y:S01]  /*6fc30*/  IMAD.WIDE.U32 R64, R125, 0x26, RZ ;  /* 0x000000267d407825 */ /* 0x000fe200078e00ff */
[----:B------:R-:W-:Y:S01]  /*6fc40*/  LOP3.LUT R10, R121, 0x7ffff, RZ, 0xc0, !PT ;  /* 0x0007ffff790a7812 */ /* 0x000fe200078ec0ff */
[----:B------:R-:W-:Y:S01]  /*6fc50*/  UISETP.GE.U32.AND UP0, UPT, UR4, 0x9, UPT ;  /* 0x000000090400788c */ /* 0x000fe2000bf06070 */
[----:B------:R-:W-:Y:S01]  /*6fc60*/  SHF.L.U32 R120, R125, 0x1, RZ ;  /* 0x000000017d787819 */ /* 0x000fe200000006ff */
[----:B------:R-:W-:-:S04]  /*6fc70*/  IMAD.WIDE.U32 R34, R101, 0x26, RZ ;  /* 0x0000002665227825 */ /* 0x000fc800078e00ff */
[----:B------:R-:W-:Y:S02]  /*6fc80*/  IMAD R93, R99, 0x26, RZ ;  /* 0x00000026635d7824 */ /* 0x000fe400078e02ff */
[----:B------:R-:W-:-:S04]  /*6fc90*/  IMAD.WIDE.U32 R62, P0, R98, R119, R38 ;  /* 0x00000077623e7225 */ /* 0x000fc80007800026 */
[----:B------:R-:W-:-:S04]  /*6fca0*/  IMAD.WIDE.U32 R38, R33, R64, RZ ;  /* 0x0000004021267225 */ /* 0x000fc800078e00ff */
[C---:B------:R-:W-:Y:S01]  /*6fcb0*/  IMAD.WIDE.U32 R36, R98.reuse, R98, RZ ;  /* 0x0000006262247225 */ /* 0x040fe200078e00ff */
[----:B------:R-:W-:-:S03]  /*6fcc0*/  SHF.L.U32 R98, R98, 0x1, RZ ;  /* 0x0000000162627819 */ /* 0x000fc600000006ff */
[----:B------:R-:W-:Y:S01]  /*6fcd0*/  IMAD.IADD R93, R65, 0x1, R93 ;  /* 0x00000001415d7824 */ /* 0x000fe200078e025d */
[----:B------:R-:W-:Y:S01]  /*6fce0*/  IADD3.X R65, PT, PT, RZ, RZ, RZ, P0, !PT ;  /* 0x000000ffff417210 */ /* 0x000fe200007fe4ff */
[----:B------:R-:W-:Y:S01]  /*6fcf0*/  IMAD.WIDE.U32 R40, R34, R103, RZ ;  /* 0x0000006722287225 */ /* 0x000fe200078e00ff */
[----:B------:R-:W-:-:S03]  /*6fd00*/  IADD3 R95, P2, PT, R37, R62, RZ ;  /* 0x0000003e255f7210 */ /* 0x000fc60007f5e0ff */
[----:B------:R-:W-:Y:S01]  /*6fd10*/  IMAD.WIDE.U32 R66, R117, R64, RZ ;  /* 0x0000004075427225 */ /* 0x000fe200078e00ff */
[----:B------:R-:W-:-:S03]  /*6fd20*/  IADD3 R61, P1, PT, R36, R40, RZ ;  /* 0x00000028243d7210 */ /* 0x000fc60007f3e0ff */
[----:B------:R-:W-:Y:S01]  /*6fd30*/  IMAD.WIDE.U32 R38, P0, R117, R93, R38 ;  /* 0x0000005d75267225 */ /* 0x000fe20007800026 */
[----:B------:R-:W-:Y:S02]  /*6fd40*/  IADD3 R32, P6, PT, R61, R66, RZ ;  /* 0x000000423d207210 */ /* 0x000fe40007fde0ff */
[----:B------:R-:W-:Y:S01]  /*6fd50*/  LOP3.LUT R61, R109, 0x7ffff, RZ, 0xc0, !PT ;  /* 0x0007ffff6d3d7812 */ /* 0x000fe200078ec0ff */
[----:B------:R-:W-:Y:S01]  /*6fd60*/  IMAD.MOV.U32 R64, RZ, RZ, R63 ;  /* 0x000000ffff407224 */ /* 0x000fe200078e003f */
[----:B------:R-:W-:Y:S01]  /*6fd70*/  IADD3 R127, P4, PT, R67, R38, RZ ;  /* 0x00000026437f7210 */ /* 0x000fe20007f9e0ff */
[----:B------:R-:W-:Y:S01]  /*6fd80*/  IMAD.WIDE.U32 R66, R42, R125, RZ ;  /* 0x0000007d2a427225 */ /* 0x000fe200078e00ff */
[----:B------:R-:W-:-:S03]  /*6fd90*/  IADD3.X R83, PT, PT, RZ, RZ, RZ, P0, !PT ;  /* 0x000000ffff537210 */ /* 0x000fc600007fe4ff */
[----:B------:R-:W-:Y:S02]  /*6fda0*/  IMAD R63, R10, 0x26, RZ ;  /* 0x000000260a3f7824 */ /* 0x000fe400078e02ff */
[----:B------:R-:W-:-:S04]  /*6fdb0*/  IMAD.WIDE.U32 R80, R117, R34, RZ ;  /* 0x0000002275507225 */ /* 0x000fc800078e00ff */
[----:B------:R-:W-:-:S04]  /*6fdc0*/  IMAD.WIDE.U32 R84, R98, R125, RZ ;  /* 0x0000007d62547225 */ /* 0x000fc800078e00ff */
[----:B------:R-:W-:-:S04]  /*6fdd0*/  IMAD.WIDE.U32 R66, P5, R99, R98, R66 ;  /* 0x0000006263427225 */ /* 0x000fc800078a0042 */
[----:B------:R-:W-:Y:S01]  /*6fde0*/  IMAD.WIDE.U32.X R36, R119, R119, R64, P2 ;  /* 0x0000007777247225 */ /* 0x000fe200010e0440 */
[----:B------:R-:W-:Y:S02]  /*6fdf0*/  IADD3 R119, P0, PT, R84, R80, RZ ;  /* 0x0000005054777210 */ /* 0x000fe40007f1e0ff */
[----:B------:R-:W-:Y:S01]  /*6fe00*/  IADD3 R123, P2, PT, R85, R66, RZ ;  /* 0x00000042557b7210 */ /* 0x000fe20007f5e0ff */
[----:B------:R-:W-:Y:S02]  /*6fe10*/  IMAD.IADD R94, R35, 0x1, R63 ;  /* 0x00000001235e7824 */ /* 0x000fe400078e023f */
[----:B------:R-:W-:-:S04]  /*6fe20*/  IMAD.WIDE.U32 R64, R103, 0x13, RZ ;  /* 0x0000001367407825 */ /* 0x000fc800078e00ff */
[----:B------:R-:W-:Y:S02]  /*6fe30*/  IMAD R97, R61, 0x13, RZ ;  /* 0x000000133d617824 */ /* 0x000fe400078e02ff */
[----:B------:R-:W-:-:S03]  /*6fe40*/  IMAD.WIDE.U32 R62, R33, R34, RZ ;  /* 0x00000022213e7225 */ /* 0x000fc600078e00ff */
[----:B------:R-:W-:Y:S01]  /*6fe50*/  IADD3 R92, PT, PT, R65, R97, RZ ;  /* 0x00000061415c7210 */ /* 0x000fe20007ffe0ff */
[----:B------:R-:W-:-:S04]  /*6fe60*/  IMAD.WIDE.U32 R84, R94, R103, RZ ;  /* 0x000000675e547225 */ /* 0x000fc800078e00ff */
[----:B------:R-:W-:Y:S02]  /*6fe70*/  IMAD.MOV.U32 R82, RZ, RZ, R39 ;  /* 0x000000ffff527224 */ /* 0x000fe400078e0027 */
[----:B------:R-:W-:Y:S02]  /*6fe80*/  IMAD.X R35, RZ, RZ, RZ, P5 ;  /* 0x000000ffff237224 */ /* 0x000fe400028e06ff */
[----:B------:R-:W-:-:S04]  /*6fe90*/  IMAD.WIDE.U32.X R38, R93, R33, R82, P4 ;  /* 0x000000215d267225 */ /* 0x000fc800020e0452 */
[----:B------:R-:W-:-:S04]  /*6fea0*/  IMAD.WIDE.U32 R62, P3, R117, R94, R62 ;  /* 0x0000005e753e7225 */ /* 0x000fc8000786003e */
[----:B------:R-:W-:Y:S01]  /*6feb0*/  IMAD.WIDE.U32 R82, P5, R61, R34, R84 ;  /* 0x000000223d527225 */ /* 0x000fe200078a0054 */
[----:B------:R-:W-:Y:S02]  /*6fec0*/  MOV R34, R67 ;  /* 0x0000004300227202 */ /* 0x000fe40000000f00 */
[----:B------:R-:W-:Y:S01]  /*6fed0*/  IADD3 R96, P4, PT, R81, R62, RZ ;  /* 0x0000003e51607210 */ /* 0x000fe20007f9e0ff */
[----:B------:R-:W-:Y:S01]  /*6fee0*/  IMAD.WIDE.U32 R84, R92, R103, RZ ;  /* 0x000000675c547225 */ /* 0x000fe200078e00ff */
[----:B------:R-:W-:Y:S02]  /*6fef0*/  IADD3.X R81, PT, PT, RZ, RZ, RZ, P5, !PT ;  /* 0x000000ffff517210 */ /* 0x000fe40002ffe4ff */
[----:B------:R-:W-:Y:S01]  /*6ff00*/  MOV R80, R83 ;  /* 0x0000005300507202 */ /* 0x000fe20000000f00 */
[----:B------:R-:W-:Y:S01]  /*6ff10*/  IMAD.X R67, RZ, RZ, RZ, P3 ;  /* 0x000000ffff437224 */ /* 0x000fe200018e06ff */
[----:B------:R-:W-:Y:S01]  /*6ff20*/  IADD3 R62, P3, PT, R41, R82, RZ ;  /* 0x00000052293e7210 */ /* 0x000fe20007f7e0ff */
[----:B------:R-:W-:Y:S01]  /*6ff30*/  IMAD.WIDE.U32 R40, P5, R61, R64, R84 ;  /* 0x000000403d287225 */ /* 0x000fe200078a0054 */
[----:B------:R-:W-:-:S03]  /*6ff40*/  IADD3.X R123, P0, PT, R123, R96, RZ, P0, !PT ;  /* 0x000000607b7b7210 */ /* 0x000fc6000071e4ff */
[----:B------:R-:W-:Y:S02]  /*6ff50*/  IMAD.MOV.U32 R66, RZ, RZ, R63 ;  /* 0x000000ffff427224 */ /* 0x000fe400078e003f */
[----:B------:R-:W-:-:S04]  /*6ff60*/  IMAD.WIDE.U32 R64, R64, R103, RZ ;  /* 0x0000006740407225 */ /* 0x000fc800078e00ff */
[----:B------:R-:W-:Y:S01]  /*6ff70*/  IMAD.WIDE.U32.X R66, R94, R33, R66, P4 ;  /* 0x000000215e427225 */ /* 0x000fe200020e0442 */
[----:B------:R-:W-:-:S03]  /*6ff80*/  IADD3 R100, P4, PT, R65, R40, RZ ;  /* 0x0000002841647210 */ /* 0x000fc60007f9e0ff */
[----:B------:R-:W-:Y:S01]  /*6ff90*/  IMAD.WIDE.U32.X R80, R94, R61, R80, P3 ;  /* 0x0000003d5e507225 */ /* 0x000fe200018e0450 */
[----:B------:R-:W-:Y:S02]  /*6ffa0*/  IADD3.X R94, P1, PT, R95, R62, RZ, P1, !PT ;  /* 0x0000003e5f5e7210 */ /* 0x000fe40000f3e4ff */
[----:B------:R-:W-:Y:S01]  /*6ffb0*/  MOV R62, R41 ;  /* 0x00000029003e7202 */ /* 0x000fe20000000f00 */
[----:B------:R-:W-:Y:S01]  /*6ffc0*/  IMAD.X R63, RZ, RZ, RZ, P5 ;  /* 0x000000ffff3f7224 */ /* 0x000fe200028e06ff */
[----:B------:R-:W-:Y:S01]  /*6ffd0*/  IADD3 R119, P3, PT, R119, R64, RZ ;  /* 0x0000004077777210 */ /* 0x000fe20007f7e0ff */
[----:B------:R-:W-:-:S03]  /*6ffe0*/  IMAD.WIDE.U32 R82, R99, R125, RZ ;  /* 0x0000007d63527225 */ /* 0x000fc600078e00ff */
[----:B------:R-:W-:Y:S01]  /*6fff0*/  IADD3.X R123, P3, PT, R123, R100, RZ, P3, !PT ;  /* 0x000000647b7b7210 */ /* 0x000fe20001f7e4ff */
[----:B------:R-:W-:-:S04]  /*70000*/  IMAD.WIDE.U32.X R64, R92, R61, R62, P4 ;  /* 0x0000003d5c407225 */ /* 0x000fc800020e043e */
[----:B------:R-:W-:-:S04]  /*70010*/  IMAD.WIDE.U32 R92, R125, R125, RZ ;  /* 0x0000007d7d5c7225 */ /* 0x000fc800078e00ff */
[----:B------:R-:W-:-:S04]  /*70020*/  IMAD.WIDE.U32 R62, R101, R98, RZ ;  /* 0x00000062653e7225 */ /* 0x000fc800078e00ff */
[----:B------:R-:W-:-:S04]  /*70030*/  IMAD.WIDE.U32 R40, R103, 0x26, RZ ;  /* 0x0000002667287825 */ /* 0x000fc800078e00ff */
[----:B------:R-:W-:Y:S02]  /*70040*/  IMAD R121, R61, 0x26, RZ ;  /* 0x000000263d797824 */ /* 0x000fe400078e02ff */
[----:B------:R-:W-:-:S03]  /*70050*/  IMAD.WIDE.U32 R96, R10, R98, RZ ;  /* 0x000000620a607225 */ /* 0x000fc600078e00ff */
[----:B------:R-:W-:Y:S01]  /*70060*/  IADD3 R102, PT, PT, R41, R121, RZ ;  /* 0x0000007929667210 */ /* 0x000fe20007ffe0ff */
[----:B------:R-:W-:Y:S01]  /*70070*/  IMAD.WIDE.U32.X R84, R99, R42, R34, P2 ;  /* 0x0000002a63547225 */ /* 0x000fe200010e0422 */
[----:B------:R-:W-:Y:S02]  /*70080*/  IADD3 R109, P2, PT, R62, R92, RZ ;  /* 0x0000005c3e6d7210 */ /* 0x000fe40007f5e0ff */
[----:B------:R-:W-:Y:S01]  /*70090*/  IADD3.X R92, P6, PT, R94, R127, RZ, P6, !PT ;  /* 0x0000007f5e5c7210 */ /* 0x000fe200037de4ff */
[----:B------:R-:W-:Y:S01]  /*700a0*/  IMAD.WIDE.U32 R82, P4, R125, R99, R82 ;  /* 0x000000637d527225 */ /* 0x000fe20007880052 */
[----:B------:R-:W-:Y:S02]  /*700b0*/  IADD3.X R116, P0, P3, R64, R66, R84, P3, P0 ;  /* 0x0000004240747210 */ /* 0x000fe40001b00454 */
[----:B------:R-:W-:Y:S01]  /*700c0*/  IADD3.X R127, P1, P6, R38, R80, R36, P6, P1 ;  /* 0x00000050267f7210 */ /* 0x000fe20003622424 */
[----:B------:R-:W-:Y:S01]  /*700d0*/  IMAD.X R95, RZ, RZ, RZ, P4 ;  /* 0x000000ffff5f7224 */ /* 0x000fe200020e06ff */
[----:B------:R-:W-:Y:S01]  /*700e0*/  IADD3 R108, P5, PT, R93, R82, RZ ;  /* 0x000000525d6c7210 */ /* 0x000fe20007fbe0ff */
[----:B------:R-:W-:Y:S01]  /*700f0*/  IMAD.WIDE.U32 R34, P4, R101, R42, R96 ;  /* 0x0000002a65227225 */ /* 0x000fe20007880060 */
[----:B------:R-:W-:-:S02]  /*70100*/  IADD3.X R118, PT, PT, R39, R81, R37, P1, P6 ;  /* 0x0000005127767210 */ /* 0x000fc40000fec425 */
[----:B------:R-:W-:Y:S01]  /*70110*/  IADD3.X R121, PT, PT, R65, R67, R85, P0, P3 ;  /* 0x0000004341797210 */ /* 0x000fe200007e6455 */
[----:B------:R-:W-:Y:S01]  /*70120*/  IMAD.MOV.U32 R94, RZ, RZ, R83 ;  /* 0x000000ffff5e7224 */ /* 0x000fe200078e0053 */
[----:B------:R-:W-:Y:S01]  /*70130*/  IADD3 R129, P1, PT, R63, R34, RZ ;  /* 0x000000223f817210 */ /* 0x000fe20007f3e0ff */
[----:B------:R-:W-:Y:S01]  /*70140*/  IMAD.WIDE.U32 R82, R102, R117, RZ ;  /* 0x0000007566527225 */ /* 0x000fe200078e00ff */
[----:B------:R-:W-:-:S03]  /*70150*/  SHF.L.U64.HI R93, R125, 0x1, R99 ;  /* 0x000000017d5d7819 */ /* 0x000fc60000010263 */
[----:B------:R-:W-:-:S04]  /*70160*/  IMAD.WIDE.U32 R64, R61, R98, RZ ;  /* 0x000000623d407225 */ /* 0x000fc800078e00ff */
[----:B------:R-:W-:-:S04]  /*70170*/  IMAD.WIDE.U32.X R36, R99, R99, R94, P5 ;  /* 0x0000006363247225 */ /* 0x000fc800028e045e */
[----:B------:R-:W-:-:S04]  /*70180*/  IMAD.WIDE.U32 R66, R117, 0x13, RZ ;  /* 0x0000001375427825 */ /* 0x000fc800078e00ff */
[C---:B------:R-:W-:Y:S02]  /*70190*/  IMAD R63, R33.reuse, 0x13, RZ ;  /* 0x00000013213f7824 */ /* 0x040fe400078e02ff */
[----:B------:R-:W-:-:S04]  /*701a0*/  IMAD.WIDE.U32 R38, P5, R33, R40, R82 ;  /* 0x0000002821267225 */ /* 0x000fc800078a0052 */
[----:B------:R-:W-:Y:S01]  /*701b0*/  IMAD.WIDE.U32 R40, R40, R117, RZ ;  /* 0x0000007528287225 */ /* 0x000fe200078e00ff */
[----:B------:R-:W-:Y:S02]  /*701c0*/  IADD3.X R85, PT, PT, RZ, RZ, RZ, P5, !PT ;  /* 0x000000ffff557210 */ /* 0x000fe40002ffe4ff */
[----:B------:R-:W-:Y:S01]  /*701d0*/  MOV R84, R39 ;  /* 0x0000002700547202 */ /* 0x000fe20000000f00 */
[----:B------:R-:W-:Y:S01]  /*701e0*/  IMAD.IADD R100, R67, 0x1, R63 ;  /* 0x0000000143647824 */ /* 0x000fe200078e023f */
[----:B------:R-:W-:Y:S01]  /*701f0*/  IADD3 R99, P0, PT, R109, R40, RZ ;  /* 0x000000286d637210 */ /* 0x000fe20007f1e0ff */
[----:B------:R-:W-:Y:S01]  /*70200*/  IMAD.WIDE.U32 R82, R103, R98, RZ ;  /* 0x0000006267527225 */ /* 0x000fe200078e00ff */
[----:B------:R-:W-:-:S03]  /*70210*/  IADD3 R109, P6, PT, R41, R38, RZ ;  /* 0x00000026296d7210 */ /* 0x000fc60007fde0ff */
[----:B------:R-:W-:-:S04]  /*70220*/  IMAD.WIDE.U32 R62, R101, R120, RZ ;  /* 0x00000078653e7225 */ /* 0x000fc800078e00ff */
[----:B------:R-:W-:-:S04]  /*70230*/  IMAD.WIDE.U32 R64, P3, R103, R42, R64 ;  /* 0x0000002a67407225 */ /* 0x000fc80007860040 */
[----:B------:R-:W-:Y:S01]  /*70240*/  IMAD.X R41, RZ, RZ, RZ, P4 ;  /* 0x000000ffff297224 */ /* 0x000fe200020e06ff */
[----:B------:R-:W-:Y:S01]  /*70250*/  IADD3 R97, P4, PT, R82, R62, RZ ;  /* 0x0000003e52617210 */ /* 0x000fe20007f9e0ff */
[----:B------:R-:W-:Y:S01]  /*70260*/  IMAD.WIDE.U32 R80, R100, R117, RZ ;  /* 0x0000007564507225 */ /* 0x000fe200078e00ff */
[----:B------:R-:W-:Y:S02]  /*70270*/  IADD3 R125, P5, PT, R83, R64, RZ ;  /* 0x00000040537d7210 */ /* 0x000fe40007fbe0ff */
[----:B------:R-:W-:Y:S01]  /*70280*/  IADD3.X R67, PT, PT, RZ, RZ, RZ, P3, !PT ;  /* 0x000000ffff437210 */ /* 0x000fe20001ffe4ff */
[----:B------:R-:W-:Y:S01]  /*70290*/  IMAD.WIDE.U32 R82, R10, R120, RZ ;  /* 0x000000780a527225 */ /* 0x000fe200078e00ff */
[----:B------:R-:W-:-:S03]  /*702a0*/  SHF.L.W.U32.HI R62, R127, 0xd, R118 ;  /* 0x0000000d7f3e7819 */ /* 0x000fc60000010e76 */
[----:B------:R-:W-:Y:S02]  /*702b0*/  IMAD.MOV.U32 R40, RZ, RZ, R35 ;  /* 0x000000ffff287224 */ /* 0x000fe400078e0023 */
[----:B------:R-:W-:Y:S01]  /*702c0*/  IMAD.WIDE.U32.X R38, R102, R33, R84, P6 ;  /* 0x0000002166267225 */ /* 0x000fe200030e0454 */
[----:B------:R-:W-:-:S03]  /*702d0*/  IADD3.X R102, P2, PT, R108, R129, RZ, P2, !PT ;  /* 0x000000816c667210 */ /* 0x000fc6000175e4ff */
[----:B------:R-:W-:Y:S01]  /*702e0*/  IMAD.WIDE.U32 R80, P6, R33, R66, R80 ;  /* 0x0000004221507225 */ /* 0x000fe200078c0050 */
[----:B------:R-:W-:-:S03]  /*702f0*/  IADD3.X R102, P0, PT, R102, R109, RZ, P0, !PT ;  /* 0x0000006d66667210 */ /* 0x000fc6000071e4ff */
[----:B------:R-:W-:Y:S01]  /*70300*/  IMAD.WIDE.U32 R94, R66, R117, RZ ;  /* 0x00000075425e7225 */ /* 0x000fe200078e00ff */
[----:B------:R-:W-:Y:S02]  /*70310*/  MOV R84, R81 ;  /* 0x0000005100547202 */ /* 0x000fe40000000f00 */
[----:B------:R-:W-:Y:S01]  /*70320*/  MOV R66, R65 ;  /* 0x0000004100427202 */ /* 0x000fe20000000f00 */
[----:B------:R-:W-:-:S04]  /*70330*/  IMAD.WIDE.U32 R82, P3, R101, R93, R82 ;  /* 0x0000005d65527225 */ /* 0x000fc80007860052 */
[----:B------:R-:W-:Y:S01]  /*70340*/  IMAD.WIDE.U32.X R34, R42, R10, R40, P1 ;  /* 0x0000000a2a227225 */ /* 0x000fe200008e0428 */
[----:B------:R-:W-:Y:S02]  /*70350*/  SHF.L.W.U32.HI R40, R92, 0xd, R127 ;  /* 0x0000000d5c287819 */ /* 0x000fe40000010e7f */
[----:B------:R-:W-:Y:S01]  /*70360*/  IADD3 R96, P1, PT, R97, R94, RZ ;  /* 0x0000005e61607210 */ /* 0x000fe20007f3e0ff */
[----:B------:R-:W-:Y:S01]  /*70370*/  IMAD.X R81, RZ, RZ, RZ, P3 ;  /* 0x000000ffff517224 */ /* 0x000fe200018e06ff */
[----:B------:R-:W-:Y:S01]  /*70380*/  IADD3 R94, P3, PT, R40, R119, RZ ;  /* 0x00000077285e7210 */ /* 0x000fe20007f7e0ff */
[----:B------:R-:W-:Y:S01]  /*70390*/  IMAD.X R85, RZ, RZ, RZ, P6 ;  /* 0x000000ffff557224 */ /* 0x000fe200030e06ff */
[----:B------:R-:W-:Y:S01]  /*703a0*/  IADD3 R97, P6, PT, R95, R80, RZ ;  /* 0x000000505f617210 */ /* 0x000fe20007fde0ff */
[----:B------:R-:W-:Y:S01]  /*703b0*/  IMAD.MOV.U32 R80, RZ, RZ, R83 ;  /* 0x000000ffff507224 */ /* 0x000fe200078e0053 */
[----:B------:R-:W-:Y:S01]  /*703c0*/  IADD3.X R95, P3, PT, R62, R123, RZ, P3, !PT ;  /* 0x0000007b3e5f7210 */ /* 0x000fe20001f7e4ff */
[----:B------:R-:W-:Y:S01]  /*703d0*/  IMAD.WIDE.U32.X R66, R42, R61, R66, P5 ;  /* 0x0000003d2a427225 */ /* 0x000fe200028e0442 */
[----:B------:R-:W-:-:S03]  /*703e0*/  IADD3.X R36, P0, P5, R38, R34, R36, P0, P2 ;  /* 0x0000002226247210 */ /* 0x000fc60000504424 */
[----:B------:R-:W-:Y:S01]  /*703f0*/  IMAD.WIDE.U32.X R40, R100, R33, R84, P6 ;  /* 0x0000002164287225 */ /* 0x000fe200030e0454 */
[----:B------:R-:W-:Y:S02]  /*70400*/  IADD3.X R84, P3, PT, RZ, R116, RZ, P3, !PT ;  /* 0x00000074ff547210 */ /* 0x000fe40001f7e4ff */
[----:B------:R-:W-:Y:S01]  /*70410*/  IADD3 R100, P6, PT, R63, R82, RZ ;  /* 0x000000523f647210 */ /* 0x000fe20007fde0ff */
[----:B------:R-:W-:Y:S01]  /*70420*/  IMAD.WIDE.U32 R62, R10, R101, RZ ;  /* 0x000000650a3e7225 */ /* 0x000fe200078e00ff */
[----:B------:R-:W-:Y:S02]  /*70430*/  IADD3.X R121, PT, PT, RZ, R121, RZ, P3, !PT ;  /* 0x00000079ff797210 */ /* 0x000fe40001ffe4ff */
[----:B------:R-:W-:Y:S01]  /*70440*/  IADD3.X R109, PT, PT, R39, R35, R37, P0, P5 ;  /* 0x00000023276d7210 */ /* 0x000fe200007ea425 */
[----:B------:R-:W-:Y:S01]  /*70450*/  IMAD.WIDE.U32 R82, R101, R101, RZ ;  /* 0x0000006565527225 */ /* 0x000fe200078e00ff */
[----:B------:R-:W-:Y:S02]  /*70460*/  SHF.L.W.U32.HI R121, R84, 0xd, R121 ;  /* 0x0000000d54797819 */ /* 0x000fe40000010e79 */
[----:B------:R-:W-:Y:S01]  /*70470*/  SHF.L.W.U32.HI R84, R95, 0xd, R84 ;  /* 0x0000000d5f547819 */ /* 0x000fe20000010e54 */
[----:B------:R-:W-:Y:S01]  /*70480*/  IMAD.WIDE.U32 R62, P3, R101, R10, R62 ;  /* 0x0000000a653e7225 */ /* 0x000fe2000786003e */
[----:B------:R-:W-:-:S03]  /*70490*/  IADD3.X R100, P4, PT, R100, R125, RZ, P4, !PT ;  /* 0x0000007d64647210 */ /* 0x000fc6000279e4ff */
[----:B------:R-:W-:Y:S01]  /*704a0*/  IMAD.WIDE.U32.X R80, R93, R10, R80, P6 ;  /* 0x0000000a5d507225 */ /* 0x000fe200030e0450 */
[----:B------:R-:W-:Y:S02]  /*704b0*/  IADD3 R101, P6, PT, R84, R99, RZ ;  /* 0x0000006354657210 */ /* 0x000fe40007fde0ff */
[----:B------:R-:W-:Y:S01]  /*704c0*/  IADD3.X R100, P1, PT, R100, R97, RZ, P1, !PT ;  /* 0x0000006164647210 */ /* 0x000fe20000f3e4ff */
[----:B------:R-:W-:Y:S01]  /*704d0*/  IMAD.WIDE.U32 R64, R61, R120, RZ ;  /* 0x000000783d407225 */ /* 0x000fe200078e00ff */
[----:B------:R-:W-:Y:S02]  /*704e0*/  IADD3.X R121, P0, PT, R121, R102, RZ, P6, !PT ;  /* 0x0000006679797210 */ /* 0x000fe4000371e4ff */
[----:B------:R-:W-:Y:S01]  /*704f0*/  IADD3.X R40, P4, P5, R40, R66, R80, P1, P4 ;  /* 0x0000004228287210 */ /* 0x000fe20000d88450 */
[----:B------:R-:W-:Y:S01]  /*70500*/  IMAD.WIDE.U32 R84, R103, R120, RZ ;  /* 0x0000007867547225 */ /* 0x000fe200078e00ff */
[----:B------:R-:W-:Y:S02]  /*70510*/  IADD3.X R36, P0, PT, RZ, R36, RZ, P0, !PT ;  /* 0x00000024ff247210 */ /* 0x000fe4000071e4ff */
        /* <DEDUP_REMOVED lines=8> */
[----:B------:R-:W-:Y:S01]  /*705a0*/  SHF.L.W.U32.HI R109, R36, 0xd, R109 ;  /* 0x0000000d246d7819 */ /* 0x000fe20000010e6d */
[----:B------:R-:W-:Y:S01]  /*705b0*/  IMAD.WIDE.U32 R98, R117, R98, RZ ;  /* 0x0000006275627225 */ /* 0x000fe200078e00ff */
[----:B------:R-:W-:Y:S02]  /*705c0*/  IADD3.X R37, PT, PT, RZ, RZ, RZ, P3, !PT ;  /* 0x000000ffff257210 */ /* 0x000fe40001ffe4ff */
[----:B------:R-:W-:Y:S01]  /*705d0*/  IADD3.X R109, P0, PT, R109, R100, RZ, P0, !PT ;  /* 0x000000646d6d7210 */ /* 0x000fe2000071e4ff */
[----:B------:R-:W-:Y:S01]  /*705e0*/  IMAD.WIDE.U32 R34, P4, R117, R42, R34 ;  /* 0x0000002a75227225 */ /* 0x000fe20007880022 */
[----:B------:R-:W-:-:S02]  /*705f0*/  IADD3 R62, P3, PT, R39, R98, RZ ;  /* 0x00000062273e7210 */ /* 0x000fc40007f7e0ff */
[----:B------:R-:W-:Y:S01]  /*70600*/  IADD3 R85, P5, PT, R85, R64, RZ ;  /* 0x0000004055557210 */ /* 0x000fe20007fbe0ff */
[----:B------:R-:W-:Y:S01]  /*70610*/  IMAD.X R39, RZ, RZ, RZ, P2 ;  /* 0x000000ffff277224 */ /* 0x000fe200010e06ff */
[----:B------:R-:W-:Y:S01]  /*70620*/  IADD3 R99, P2, PT, R99, R34, RZ ;  /* 0x0000002263637210 */ /* 0x000fe20007f5e0ff */
[----:B------:R-:W-:Y:S01]  /*70630*/  IMAD.MOV.U32 R36, RZ, RZ, R63 ;  /* 0x000000ffff247224 */ /* 0x000fe200078e003f */
[----:B------:R-:W-:Y:S02]  /*70640*/  IADD3.X R41, PT, PT, RZ, RZ, RZ, P4, !PT ;  /* 0x000000ffff297210 */ /* 0x000fe400027fe4ff */
[----:B------:R-:W-:Y:S01]  /*70650*/  IADD3.X R64, P0, PT, RZ, R40, RZ, P0, !PT ;  /* 0x00000028ff407210 */ /* 0x000fe2000071e4ff */
[----:B------:R-:W-:Y:S01]  /*70660*/  IMAD.MOV.U32 R40, RZ, RZ, R35 ;  /* 0x000000ffff287224 */ /* 0x000fe200078e0023 */
[----:B------:R-:W-:Y:S01]  /*70670*/  MOV R38, R65 ;  /* 0x0000004100267202 */ /* 0x000fe20000000f00 */
[----:B------:R-:W-:Y:S01]  /*70680*/  IMAD.WIDE.U32.X R36, R10, R10, R36, P6 ;  /* 0x0000000a0a247225 */ /* 0x000fe200030e0424 */
[----:B------:R-:W-:-:S02]  /*70690*/  IADD3.X R34, P1, PT, R82, R85, RZ, P1, !PT ;  /* 0x0000005552227210 */ /* 0x000fc40000f3e4ff */
[----:B------:R-:W-:Y:S01]  /*706a0*/  SHF.L.W.U32.HI R117, R109, 0xd, R64 ;  /* 0x0000000d6d757819 */ /* 0x000fe20000010e40 */
[----:B------:R-:W-:Y:S01]  /*706b0*/  IMAD.WIDE.U32.X R40, R42, R33, R40, P2 ;  /* 0x000000212a287225 */ /* 0x000fe200010e0428 */
[----:B------:R-:W-:Y:S02]  /*706c0*/  IADD3.X R42, PT, PT, RZ, R66, RZ, P0, !PT ;  /* 0x00000042ff2a7210 */ /* 0x000fe400007fe4ff */
[----:B------:R-:W-:Y:S01]  /*706d0*/  IADD3.X R35, P3, PT, R34, R99, RZ, P3, !PT ;  /* 0x0000006322237210 */ /* 0x000fe20001f7e4ff */
[----:B------:R-:W-:Y:S01]  /*706e0*/  IMAD.WIDE.U32.X R38, R93, R61, R38, P5 ;  /* 0x0000003d5d267225 */ /* 0x000fe200028e0426 */
[----:B------:R-:W-:Y:S02]  /*706f0*/  IADD3 R117, P0, PT, R117, R62, RZ ;  /* 0x0000003e75757210 */ /* 0x000fe40007f1e0ff */
[----:B------:R-:W-:Y:S02]  /*70700*/  SHF.L.W.U32.HI R10, R64, 0xd, R42 ;  /* 0x0000000d400a7819 */ /* 0x000fe40000010e2a */
        /* <DEDUP_REMOVED lines=9> */
[----:B------:R-:W-:-:S05]  /*707a0*/  IMAD R119, R10, 0x13, RZ ;  /* 0x000000130a777824 */ /* 0x000fca00078e02ff */
[----:B------:R-:W-:Y:S02]  /*707b0*/  IADD3 R119, PT, PT, R99, R119, RZ ;  /* 0x0000007763777210 */ /* 0x000fe40007ffe0ff */
[----:B------:R-:W-:Y:S02]  /*707c0*/  LOP3.LUT R99, R95, 0x7ffff, RZ, 0xc0, !PT ;  /* 0x0007ffff5f637812 */ /* 0x000fe400078ec0ff */
        /* <DEDUP_REMOVED lines=8> */
[----:B------:R-:W-:Y:S01]  /*70850*/  IMAD.WIDE.U32 R32, R98, R88, RZ ;  /* 0x0000005862207225 */ /* 0x000fe200078e00ff */
[----:B------:R-:W-:-:S03]  /*70860*/  LOP3.LUT R123, R123, 0x7ffff, RZ, 0xc0, !PT ;  /* 0x0007ffff7b7b7812 */ /* 0x000fc600078ec0ff */
[----:B------:R-:W-:-:S04]  /*70870*/  IMAD.WIDE.U32 R34, R125, R90, RZ ;  /* 0x0000005a7d227225 */ /* 0x000fc800078e00ff */
[--C-:B------:R-:W-:Y:S01]  /*70880*/  IMAD R65, R98, R44, R38.reuse ;  /* 0x0000002c62417224 */ /* 0x100fe200078e0226 */
[----:B------:R-:W-:Y:S01]  /*70890*/  IADD3 R61, P5, PT, R32, R34, RZ ;  /* 0x00000022203d7210 */ /* 0x000fe20007fbe0ff */
[----:B------:R-:W-:-:S03]  /*708a0*/  IMAD.WIDE.U32 R38, P1, R98, R44, R38 ;  /* 0x0000002c62267225 */ /* 0x000fc60007820026 */
[----:B------:R-:W-:Y:S01]  /*708b0*/  IADD3 R65, PT, PT, R33, R65, RZ ;  /* 0x0000004121417210 */ /* 0x000fe20007ffe0ff */
[----:B------:R-:W-:Y:S01]  /*708c0*/  IMAD.WIDE.U32 R40, R99, R90, RZ ;  /* 0x0000005a63287225 */ /* 0x000fe200078e00ff */
[----:B------:R-:W-:Y:S02]  /*708d0*/  MOV R34, R39 ;  /* 0x0000002700227202 */ /* 0x000fe40000000f00 */
[----:B------:R-:W-:Y:S01]  /*708e0*/  IADD3 RZ, P3, PT, R33, R38, RZ ;  /* 0x0000002621ff7210 */ /* 0x000fe20007f7e0ff */
[----:B------:R-:W-:-:S04]  /*708f0*/  IMAD.WIDE.U32 R36, R121, R86, RZ ;  /* 0x0000005679247225 */ /* 0x000fc800078e00ff */
[----:B------:R-:W-:Y:S02]  /*70900*/  IMAD R39, R59, 0x13, RZ ;  /* 0x000000133b277824 */ /* 0x000fe400078e02ff */
[----:B------:R-:W-:-:S04]  /*70910*/  IMAD.WIDE.U32 R92, R60, 0x13, RZ ;  /* 0x000000133c5c7825 */ /* 0x000fc800078e00ff */
[----:B------:R-:W-:Y:S01]  /*70920*/  IMAD.WIDE.U32 R40, P4, R125, R43, R40 ;  /* 0x0000002b7d287225 */ /* 0x000fe20007880028 */
[----:B------:R-:W-:-:S03]  /*70930*/  IADD3 R42, PT, PT, R93, R39, RZ ;  /* 0x000000275d2a7210 */ /* 0x000fc60007ffe0ff */
[----:B------:R-:W-:Y:S01]  /*70940*/  IMAD.WIDE.U32 R94, R46, 0x13, RZ ;  /* 0x000000132e5e7825 */ /* 0x000fe200078e00ff */
[----:B------:R-:W-:-:S03]  /*70950*/  IADD3 R10, P2, PT, R35, R40, RZ ;  /* 0x00000028230a7210 */ /* 0x000fc60007f5e0ff */
[----:B------:R-:W-:Y:S01]  /*70960*/  IMAD.WIDE.U32 R62, R101, R86, RZ ;  /* 0x00000056653e7225 */ /* 0x000fe200078e00ff */
[----:B------:R-:W-:-:S03]  /*70970*/  IADD3.X R10, P5, PT, R10, R65, RZ, P5, !PT ;  /* 0x000000410a0a7210 */ /* 0x000fc60002fbe4ff */
[--C-:B------:R-:W-:Y:S01]  /*70980*/  IMAD R67, R101, R48, R36.reuse ;  /* 0x0000003065437224 */ /* 0x100fe200078e0224 */
[----:B------:R-:W-:Y:S01]  /*70990*/  IADD3 R61, P6, PT, R61, R62, RZ ;  /* 0x0000003e3d3d7210 */ /* 0x000fe20007fde0ff */
[----:B------:R-:W-:Y:S01]  /*709a0*/  IMAD.WIDE.U32 R32, P0, R101, R48, R36 ;  /* 0x0000003065207225 */ /* 0x000fe20007800024 */
[----:B------:R-:W-:-:S03]  /*709b0*/  IADD3.X R37, PT, PT, RZ, RZ, RZ, P4, !PT ;  /* 0x000000ffff257210 */ /* 0x000fc600027fe4ff */
[----:B------:R-:W-:-:S04]  /*709c0*/  IMAD.WIDE.U32 R38, R109, R92, RZ ;  /* 0x0000005c6d267225 */ /* 0x000fc800078e00ff */
[----:B------:R-:W-:Y:S02]  /*709d0*/  IMAD.MOV.U32 R36, RZ, RZ, R41 ;  /* 0x000000ffff247224 */ /* 0x000fe400078e0029 */
[----:B------:R-:W-:Y:S02]  /*709e0*/  IMAD R41, R45, 0x13, RZ ;  /* 0x000000132d297824 */ /* 0x000fe400078e02ff */
[----:B------:R-:W-:Y:S01]  /*709f0*/  IMAD.X R35, RZ, RZ, RZ, P1 ;  /* 0x000000ffff237224 */ /* 0x000fe200008e06ff */
[C---:B------:R-:W-:Y:S01]  /*70a00*/  IADD3 RZ, P1, PT, R63.reuse, R32, RZ ;  /* 0x000000203fff7210 */ /* 0x040fe20007f3e0ff */
[----:B------:R-:W-:Y:S02]  /*70a10*/  IMAD.IADD R67, R63, 0x1, R67 ;  /* 0x000000013f437824 */ /* 0x000fe400078e0243 */
[----:B------:R-:W-:-:S03]  /*70a20*/  IMAD.WIDE.U32 R82, R123, R94, RZ ;  /* 0x0000005e7b527225 */ /* 0x000fc600078e00ff */
[----:B------:R-:W-:Y:S01]  /*70a30*/  IADD3.X R10, P6, PT, R10, R67, RZ, P6, !PT ;  /* 0x000000430a0a7210 */ /* 0x000fe200037de4ff */
[----:B------:R-:W-:Y:S02]  /*70a40*/  IMAD R85, R42, R103, R38 ;  /* 0x000000672a557224 */ /* 0x000fe400078e0226 */
[----:B------:R-:W-:Y:S02]  /*70a50*/  IMAD.IADD R41, R95, 0x1, R41 ;  /* 0x000000015f297824 */ /* 0x000fe400078e0229 */
[----:B------:R-:W-:-:S04]  /*70a60*/  IMAD.WIDE.U32 R62, R103, R92, RZ ;  /* 0x0000005c673e7225 */ /* 0x000fc800078e00ff */
[----:B------:R-:W-:Y:S01]  /*70a70*/  IMAD.WIDE.U32 R38, P4, R42, R103, R38 ;  /* 0x000000672a267225 */ /* 0x000fe20007880026 */
[----:B------:R-:W-:-:S03]  /*70a80*/  IADD3 R85, PT, PT, R63, R85, RZ ;  /* 0x000000553f557210 */ /* 0x000fc60007ffe0ff */
[----:B------:R-:W-:Y:S01]  /*70a90*/  IMAD.WIDE.U32 R64, R117, R94, RZ ;  /* 0x0000005e75407225 */ /* 0x000fe200078e00ff */
[----:B------:R-:W-:-:S03]  /*70aa0*/  MOV R66, R39 ;  /* 0x0000002700427202 */ /* 0x000fc60000000f00 */
[----:B------:R-:W-:Y:S02]  /*70ab0*/  IMAD R81, R41, R117, R82 ;  /* 0x0000007529517224 */ /* 0x000fe400078e0252 */
[----:B------:R-:W-:-:S04]  /*70ac0*/  IMAD.WIDE.U32.X R34, R119, R44, R34, P3 ;  /* 0x0000002c77227225 */ /* 0x000fc800018e0422 */
[----:B------:R-:W-:Y:S01]  /*70ad0*/  IMAD.WIDE.U32.X R36, R99, R43, R36, P2 ;  /* 0x0000002b63247225 */ /* 0x000fe200010e0424 */
[----:B------:R-:W-:Y:S02]  /*70ae0*/  IADD3 RZ, P2, PT, R63, R38, RZ ;  /* 0x000000263fff7210 */ /* 0x000fe40007f5e0ff */
[----:B------:R-:W-:Y:S01]  /*70af0*/  IADD3 R38, PT, PT, R65, R81, RZ ;  /* 0x0000005141267210 */ /* 0x000fe20007ffe0ff */
[----:B------:R-:W-:-:S04]  /*70b00*/  IMAD.WIDE.U32 R82, P3, R41, R117, R82 ;  /* 0x0000007529527225 */ /* 0x000fc80007860052 */
[----:B------:R-:W-:Y:S01]  /*70b10*/  IMAD.X R63, RZ, RZ, RZ, P0 ;  /* 0x000000ffff3f7224 */ /* 0x000fe200000e06ff */
[----:B------:R-:W-:Y:S01]  /*70b20*/  IADD3 R61, P0, PT, R61, R62, RZ ;  /* 0x0000003e3d3d7210 */ /* 0x000fe20007f1e0ff */
[----:B------:R-:W-:Y:S01]  /*70b30*/  IMAD.MOV.U32 R62, RZ, RZ, R33 ;  /* 0x000000ffff3e7224 */ /* 0x000fe200078e0021 */
[----:B------:R-:W-:Y:S01]  /*70b40*/  IADD3.X R81, PT, PT, RZ, RZ, RZ, P3, !PT ;  /* 0x000000ffff517210 */ /* 0x000fe20001ffe4ff */
[----:B------:R-:W-:Y:S01]  /*70b50*/  IMAD.WIDE.U32 R32, R119, R46, RZ ;  /* 0x0000002e77207225 */ /* 0x000fe200078e00ff */
[----:B------:R-:W-:Y:S02]  /*70b60*/  IADD3 R102, P3, PT, R61, R64, RZ ;  /* 0x000000403d667210 */ /* 0x000fe40007f7e0ff */
[----:B------:R-:W-:Y:S01]  /*70b70*/  IADD3.X R61, P0, PT, R10, R85, RZ, P0, !PT ;  /* 0x000000550a3d7210 */ /* 0x000fe2000071e4ff */
[----:B------:R-:W-:Y:S01]  /*70b80*/  IMAD.X R67, RZ, RZ, RZ, P4 ;  /* 0x000000ffff437224 */ /* 0x000fe200020e06ff */
[----:B------:R-:W-:Y:S01]  /*70b90*/  IADD3 RZ, P4, PT, R65, R82, RZ ;  /* 0x0000005241ff7210 */ /* 0x000fe20007f9e0ff */
[----:B------:R-:W-:Y:S01]  /*70ba0*/  IMAD.WIDE.U32.X R62, R121, R48, R62, P1 ;  /* 0x00000030793e7225 */ /* 0x000fe200008e043e */
[----:B------:R-:W-:-:S03]  /*70bb0*/  IADD3.X R61, P3, PT, R61, R38, RZ, P3, !PT ;  /* 0x000000263d3d7210 */ /* 0x000fc60001f7e4ff */
[----:B------:R-:W-:Y:S02]  /*70bc0*/  IMAD R97, R98, R45, R32 ;  /* 0x0000002d62617224 */ /* 0x000fe400078e0220 */
[----:B------:R-:W-:Y:S01]  /*70bd0*/  IMAD.MOV.U32 R80, RZ, RZ, R83 ;  /* 0x000000ffff507224 */ /* 0x000fe200078e0053 */
[----:B------:R-:W-:Y:S01]  /*70be0*/  IADD3.X R83, P5, P6, R62, R34, R36, P6, P5 ;  /* 0x000000223e537210 */ /* 0x000fe200036aa424 */
[----:B------:R-:W-:-:S03]  /*70bf0*/  IMAD.WIDE.U32 R38, R98, R46, RZ ;  /* 0x0000002e62267225 */ /* 0x000fc600078e00ff */
[----:B------:R-:W-:Y:S01]  /*70c00*/  IADD3.X R85, PT, PT, R63, R35, R37, P5, P6 ;  /* 0x000000233f557210 */ /* 0x000fe20002fec425 */
[----:B------:R-:W-:Y:S01]  /*70c10*/  IMAD.WIDE.U32 R64, R125, R88, RZ ;  /* 0x000000587d407225 */ /* 0x000fe200078e00ff */
[----:B------:R-:W-:-:S03]  /*70c20*/  IADD3 R97, PT, PT, R39, R97, RZ ;  /* 0x0000006127617210 */ /* 0x000fc60007ffe0ff */
[----:B------:R-:W-:-:S04]  /*70c30*/  IMAD.WIDE.U32 R32, P1, R98, R45, R32 ;  /* 0x0000002d62207225 */ /* 0x000fc80007820020 */
[----:B------:R-:W-:Y:S01]  /*70c40*/  IMAD.WIDE.U32.X R66, R109, R42, R66, P2 ;  /* 0x0000002a6d427225 */ /* 0x000fe200010e0442 */
[----:B------:R-:W-:-:S03]  /*70c50*/  IADD3 R137, P2, PT, R38, R64, RZ ;  /* 0x0000004026897210 */ /* 0x000fc60007f5e0ff */
[----:B------:R-:W-:Y:S01]  /*70c60*/  IMAD.WIDE.U32.X R80, R123, R41, R80, P4 ;  /* 0x000000297b507225 */ /* 0x000fe200020e0450 */
[----:B------:R-:W-:-:S03]  /*70c70*/  IADD3 RZ, P4, PT, R39, R32, RZ ;  /* 0x0000002027ff7210 */ /* 0x000fc60007f9e0ff */
[----:B------:R-:W-:Y:S01]  /*70c80*/  IMAD.WIDE.U32 R38, R59, R98, RZ ;  /* 0x000000623b267225 */ /* 0x000fe200078e00ff */
[----:B------:R-:W-:-:S03]  /*70c90*/  IADD3.X R40, P0, P3, R80, R83, R66, P3, P0 ;  /* 0x0000005350287210 */ /* 0x000fc60001b00442 */
[----:B------:R-:W-:Y:S01]  /*70ca0*/  IMAD.WIDE.U32 R34, R99, R88, RZ ;  /* 0x0000005863227225 */ /* 0x000fe200078e00ff */
[----:B------:R-:W-:-:S03]  /*70cb0*/  IADD3.X R10, PT, PT, R81, R85, R67, P0, P3 ;  /* 0x00000055510a7210 */ /* 0x000fc600007e6443 */
[----:B------:R-:W-:Y:S02]  /*70cc0*/  IMAD R133, R119, R60, R38 ;  /* 0x0000003c77857224 */ /* 0x000fe400078e0226 */
[----:B------:R-:W-:-:S04]  /*70cd0*/  IMAD.WIDE.U32 R62, R60, R98, RZ ;  /* 0x000000623c3e7225 */ /* 0x000fc800078e00ff */
[----:B------:R-:W-:-:S04]  /*70ce0*/  IMAD.WIDE.U32 R38, P6, R119, R60, R38 ;  /* 0x0000003c77267225 */ /* 0x000fc800078c0026 */
[----:B------:R-:W-:Y:S01]  /*70cf0*/  IMAD.WIDE.U32 R36, R125, R46, RZ ;  /* 0x0000002e7d247225 */ /* 0x000fe200078e00ff */
[----:B------:R-:W-:-:S03]  /*70d00*/  IADD3 RZ, P3, PT, R63, R38, RZ ;  /* 0x000000263fff7210 */ /* 0x000fc60007f7e0ff */
[----:B------:R-:W-:Y:S01]  /*70d10*/  IMAD.WIDE.U32 R34, P5, R125, R44, R34 ;  /* 0x0000002c7d227225 */ /* 0x000fe200078a0022 */
[----:B------:R-:W-:Y:S02]  /*70d20*/  IADD3 R127, P0, PT, R62, R36, RZ ;  /* 0x000000243e7f7210 */ /* 0x000fe40007f1e0ff */
[----:B------:R-:W-:Y:S01]  /*70d30*/  MOV R62, R33 ;  /* 0x00000021003e7202 */ /* 0x000fe20000000f00 */
[----:B------:R-:W-:-:S04]  /*70d40*/  IMAD.WIDE.U32 R80, R121, R90, RZ ;  /* 0x0000005a79507225 */ /* 0x000fc800078e00ff */
[----:B------:R-:W-:Y:S01]  /*70d50*/  IMAD.IADD R133, R63, 0x1, R133 ;  /* 0x000000013f857824 */ /* 0x000fe200078e0285 */
[----:B------:R-:W-:Y:S01]  /*70d60*/  IADD3.X R63, PT, PT, RZ, RZ, RZ, P1, !PT ;  /* 0x000000ffff3f7210 */ /* 0x000fe20000ffe4ff */
[----:B------:R-:W-:Y:S01]  /*70d70*/  IMAD.X R67, RZ, RZ, RZ, P5 ;  /* 0x000000ffff437224 */ /* 0x000fe200028e06ff */
[----:B------:R-:W-:Y:S01]  /*70d80*/  IADD3 R100, P1, PT, R65, R34, RZ ;  /* 0x0000002241647210 */ /* 0x000fe20007f3e0ff */
[----:B------:R-:W-:-:S03]  /*70d90*/  IMAD.WIDE.U32 R64, P5, R101, R43, R80 ;  /* 0x0000002b65407225 */ /* 0x000fc600078a0050 */
[----:B------:R-:W-:Y:S01]  /*70da0*/  IADD3.X R100, P2, PT, R100, R97, RZ, P2, !PT ;  /* 0x0000006164647210 */ /* 0x000fe2000175e4ff */
[C---:B------:R-:W-:Y:S01]  /*70db0*/  IMAD R83, R101.reuse, R43, R80 ;  /* 0x0000002b65537224 */ /* 0x040fe200078e0250 */
[----:B------:R-:W-:Y:S01]  /*70dc0*/  MOV R32, R65 ;  /* 0x0000004100207202 */ /* 0x000fe20000000f00 */
[----:B------:R-:W-:-:S04]  /*70dd0*/  IMAD.WIDE.U32 R80, R101, R90, RZ ;  /* 0x0000005a65507225 */ /* 0x000fc800078e00ff */
[----:B------:R-:W-:Y:S01]  /*70de0*/  IMAD.X R33, RZ, RZ, RZ, P5 ;  /* 0x000000ffff217224 */ /* 0x000fe200028e06ff */
[----:B------:R-:W-:Y:S01]  /*70df0*/  IADD3 R137, P5, PT, R137, R80, RZ ;  /* 0x0000005089897210 */ /* 0x000fe20007fbe0ff */
[----:B------:R-:W-:Y:S01]  /*70e00*/  IMAD.WIDE.U32.X R62, R119, R45, R62, P4 ;  /* 0x0000002d773e7225 */ /* 0x000fe200020e043e */
[C---:B------:R-:W-:Y:S02]  /*70e10*/  IADD3 R83, PT, PT, R81.reuse, R83, RZ ;  /* 0x0000005351537210 */ /* 0x040fe40007ffe0ff */
[----:B------:R-:W-:Y:S01]  /*70e20*/  IADD3 RZ, P4, PT, R81, R64, RZ ;  /* 0x0000004051ff7210 */ /* 0x000fe20007f9e0ff */
[----:B------:R-:W-:Y:S01]  /*70e30*/  IMAD.WIDE.U32 R96, R58, R98, RZ ;  /* 0x000000623a607225 */ /* 0x000fe200078e00ff */
[----:B------:R-:W-:-:S03]  /*70e40*/  IADD3.X R100, P5, PT, R100, R83, RZ, P5, !PT ;  /* 0x0000005364647210 */ /* 0x000fc60002fbe4ff */
[----:B------:R-:W-:Y:S02]  /*70e50*/  IMAD.MOV.U32 R66, RZ, RZ, R35 ;  /* 0x000000ffff427224 */ /* 0x000fe400078e0023 */
[----:B------:R-:W-:-:S04]  /*70e60*/  IMAD.WIDE.U32.X R84, R121, R43, R32, P4 ;  /* 0x0000002b79547225 */ /* 0x000fc800020e0420 */
[----:B------:R-:W-:-:S04]  /*70e70*/  IMAD.WIDE.U32.X R82, R99, R44, R66, P1 ;  /* 0x0000002c63527225 */ /* 0x000fc800008e0442 */
[----:B------:R-:W-:-:S04]  /*70e80*/  IMAD.WIDE.U32 R80, R50, R98, RZ ;  /* 0x0000006232507225 */ /* 0x000fc800078e00ff */
[----:B------:R-:W-:-:S04]  /*70e90*/  IMAD.WIDE.U32 R34, R60, R125, RZ ;  /* 0x0000007d3c227225 */ /* 0x000fc800078e00ff */
[C-C-:B------:R-:W-:Y:S01]  /*70ea0*/  IMAD R149, R119.reuse, R50, R96.reuse ;  /* 0x0000003277957224 */ /* 0x140fe200078e0260 */
[----:B------:R-:W-:Y:S01]  /*70eb0*/  IADD3 R135, P1, PT, R80, R34, RZ ;  /* 0x0000002250877210 */ /* 0x000fe20007f3e0ff */
[----:B------:R-:W-:-:S03]  /*70ec0*/  IMAD.WIDE.U32 R32, P4, R119, R50, R96 ;  /* 0x0000003277207225 */ /* 0x000fc60007880060 */
[----:B------:R-:W-:Y:S01]  /*70ed0*/  IADD3 R149, PT, PT, R81, R149, RZ ;  /* 0x0000009551957210 */ /* 0x000fe20007ffe0ff */
        /* <DEDUP_REMOVED lines=8> */
[C---:B------:R-:W-:Y:S02]  /*70f60*/  IMAD R85, R101.reuse, R44, R80 ;  /* 0x0000002c65557224 */ /* 0x040fe400078e0250 */
[----:B------:R-:W-:-:S04]  /*70f70*/  IMAD.WIDE.U32 R62, R101, R88, RZ ;  /* 0x00000058653e7225 */ /* 0x000fc800078e00ff */
[----:B------:R-:W-:-:S04]  /*70f80*/  IMAD.WIDE.U32 R80, P6, R101, R44, R80 ;  /* 0x0000002c65507225 */ /* 0x000fc800078c0050 */
[----:B------:R-:W-:Y:S01]  /*70f90*/  IMAD.WIDE.U32.X R38, R119, R59, R66, P3 ;  /* 0x0000003b77267225 */ /* 0x000fe200018e0442 */
[----:B------:R-:W-:Y:S02]  /*70fa0*/  IADD3 R96, P3, PT, R37, R64, RZ ;  /* 0x0000004025607210 */ /* 0x000fe40007f7e0ff */
[----:B------:R-:W-:Y:S01]  /*70fb0*/  IADD3.X R37, PT, PT, RZ, RZ, RZ, P2, !PT ;  /* 0x000000ffff257210 */ /* 0x000fe200017fe4ff */
[----:B------:R-:W-:Y:S01]  /*70fc0*/  IMAD.X R83, RZ, RZ, RZ, P6 ;  /* 0x000000ffff537224 */ /* 0x000fe200030e06ff */
[----:B------:R-:W-:Y:S01]  /*70fd0*/  IADD3 RZ, P6, PT, R63, R80, RZ ;  /* 0x000000503fff7210 */ /* 0x000fe20007fde0ff */
[----:B------:R-:W-:Y:S01]  /*70fe0*/  IMAD.MOV.U32 R36, RZ, RZ, R65 ;  /* 0x000000ffff247224 */ /* 0x000fe200078e0041 */
[----:B------:R-:W-:Y:S01]  /*70ff0*/  MOV R82, R81 ;  /* 0x0000005100527202 */ /* 0x000fe20000000f00 */
[----:B------:R-:W-:Y:S01]  /*71000*/  IMAD.WIDE.U32 R80, R109, R86, RZ ;  /* 0x000000566d507225 */ /* 0x000fe200078e00ff */
[----:B------:R-:W-:Y:S02]  /*71010*/  IADD3 R127, P2, PT, R127, R62, RZ ;  /* 0x0000003e7f7f7210 */ /* 0x000fe40007f5e0ff */
[----:B------:R-:W-:Y:S01]  /*71020*/  IADD3 R67, PT, PT, R63, R85, RZ ;  /* 0x000000553f437210 */ /* 0x000fe20007ffe0ff */
[----:B------:R-:W-:Y:S01]  /*71030*/  IMAD.WIDE.U32 R62, R59, R125, RZ ;  /* 0x0000007d3b3e7225 */ /* 0x000fe200078e00ff */
[----:B------:R-:W-:-:S03]  /*71040*/  IADD3.X R96, P0, PT, R96, R133, RZ, P0, !PT ;  /* 0x0000008560607210 */ /* 0x000fc6000071e4ff */
[----:B------:R-:W-:Y:S01]  /*71050*/  IMAD.WIDE.U32.X R64, R99, R45, R36, P3 ;  /* 0x0000002d63407225 */ /* 0x000fe200018e0424 */
[----:B------:R-:W-:-:S03]  /*71060*/  IADD3.X R96, P2, PT, R96, R67, RZ, P2, !PT ;  /* 0x0000004360607210 */ /* 0x000fc6000175e4ff */
[----:B------:R-:W-:-:S04]  /*71070*/  IMAD.WIDE.U32.X R82, R121, R44, R82, P6 ;  /* 0x0000002c79527225 */ /* 0x000fc800030e0452 */
[----:B------:R-:W-:Y:S01]  /*71080*/  IMAD R147, R103, R48, R80 ;  /* 0x0000003067937224 */ /* 0x000fe200078e0250 */
[----:B------:R-:W-:Y:S01]  /*71090*/  IADD3.X R97, P0, P2, R82, R38, R64, P2, P0 ;  /* 0x0000002652617210 */ /* 0x000fe20001200440 */
[----:B------:R-:W-:-:S03]  /*710a0*/  IMAD.WIDE.U32 R36, P6, R99, R60, R62 ;  /* 0x0000003c63247225 */ /* 0x000fc600078c003e */
[----:B------:R-:W-:Y:S01]  /*710b0*/  IADD3.X R133, PT, PT, R83, R39, R65, P0, P2 ;  /* 0x0000002753857210 */ /* 0x000fe200007e4441 */
[----:B------:R-:W-:-:S04]  /*710c0*/  IMAD.WIDE.U32 R80, P3, R103, R48, R80 ;  /* 0x0000003067507225 */ /* 0x000fc80007860050 */
[----:B------:R-:W-:Y:S01]  /*710d0*/  IMAD.WIDE.U32 R84, R123, R92, RZ ;  /* 0x0000005c7b547225 */ /* 0x000fe200078e00ff */
[----:B------:R-:W-:-:S03]  /*710e0*/  MOV R66, R81 ;  /* 0x0000005100427202 */ /* 0x000fc60000000f00 */
[----:B------:R-:W-:-:S04]  /*710f0*/  IMAD.WIDE.U32 R62, R103, R86, RZ ;  /* 0x00000056673e7225 */ /* 0x000fc800078e00ff */
[CCC-:B------:R-:W-:Y:S01]  /*71100*/  IMAD R151, R42.reuse, R117.reuse, R84.reuse ;  /* 0x000000752a977224 */ /* 0x1c0fe200078e0254 */
[----:B------:R-:W-:Y:S01]  /*71110*/  IADD3 RZ, P0, PT, R63, R80, RZ ;  /* 0x000000503fff7210 */ /* 0x000fe20007f1e0ff */
[----:B------:R-:W-:Y:S01]  /*71120*/  IMAD.X R67, RZ, RZ, RZ, P3 ;  /* 0x000000ffff437224 */ /* 0x000fe200018e06ff */
[----:B------:R-:W-:Y:S01]  /*71130*/  IADD3 R36, P3, PT, R35, R36, RZ ;  /* 0x0000002423247210 */ /* 0x000fe20007f7e0ff */
[----:B------:R-:W-:Y:S01]  /*71140*/  IMAD.WIDE.U32 R84, P2, R42, R117, R84 ;  /* 0x000000752a547225 */ /* 0x000fe20007840054 */
[----:B------:R-:W-:Y:S02]  /*71150*/  IADD3 R147, PT, PT, R63, R147, RZ ;  /* 0x000000933f937210 */ /* 0x000fe40007ffe0ff */
[----:B------:R-:W-:Y:S01]  /*71160*/  IADD3.X R36, P1, PT, R36, R149, RZ, P1, !PT ;  /* 0x0000009524247210 */ /* 0x000fe20000f3e4ff */
[----:B------:R-:W-:-:S04]  /*71170*/  IMAD.WIDE.U32 R64, R117, R92, RZ ;  /* 0x0000005c75407225 */ /* 0x000fc800078e00ff */
[----:B------:R-:W-:Y:S01]  /*71180*/  IMAD.WIDE.U32.X R34, R109, R48, R66, P0 ;  /* 0x000000306d227225 */ /* 0x000fe200000e0442 */
[----:B------:R-:W-:Y:S02]  /*71190*/  IADD3 RZ, P0, PT, R65, R84, RZ ;  /* 0x0000005441ff7210 */ /* 0x000fe40007f1e0ff */
[----:B------:R-:W-:Y:S01]  /*711a0*/  IADD3.X R67, PT, PT, RZ, RZ, RZ, P4, !PT ;  /* 0x000000ffff437210 */ /* 0x000fe200027fe4ff */
[----:B------:R-:W-:-:S04]  /*711b0*/  IMAD.WIDE.U32 R80, R121, R46, RZ ;  /* 0x0000002e79507225 */ /* 0x000fc800078e00ff */
[----:B------:R-:W-:Y:S01]  /*711c0*/  IMAD.X R39, RZ, RZ, RZ, P2 ;  /* 0x000000ffff277224 */ /* 0x000fe200010e06ff */
[----:B------:R-:W-:Y:S01]  /*711d0*/  IADD3 R137, P2, PT, R137, R62, RZ ;  /* 0x0000003e89897210 */ /* 0x000fe20007f5e0ff */
[----:B------:R-:W-:Y:S01]  /*711e0*/  IMAD.MOV.U32 R38, RZ, RZ, R85 ;  /* 0x000000ffff267224 */ /* 0x000fe200078e0055 */
[----:B------:R-:W-:Y:S01]  /*711f0*/  MOV R62, R37 ;  /* 0x00000025003e7202 */ /* 0x000fe20000000f00 */
[----:B------:R-:W-:Y:S01]  /*71200*/  IMAD R153, R101, R45, R80 ;  /* 0x0000002d65997224 */ /* 0x000fe200078e0250 */
[----:B------:R-:W-:Y:S01]  /*71210*/  IADD3.X R108, P2, PT, R100, R147, RZ, P2, !PT ;  /* 0x00000093646c7210 */ /* 0x000fe2000175e4ff */
[----:B------:R-:W-:-:S04]  /*71220*/  IMAD.WIDE.U32.X R38, R123, R42, R38, P0 ;  /* 0x0000002a7b267225 */ /* 0x000fc800000e0426 */
[----:B------:R-:W-:-:S04]  /*71230*/  IMAD.WIDE.U32 R80, P0, R101, R45, R80 ;  /* 0x0000002d65507225 */ /* 0x000fc80007800050 */
[----:B------:R-:W-:Y:S01]  /*71240*/  IMAD.MOV.U32 R66, RZ, RZ, R33 ;  /* 0x000000ffff427224 */ /* 0x000fe200078e0021 */
[----:B------:R-:W-:Y:S01]  /*71250*/  IADD3.X R33, PT, PT, RZ, RZ, RZ, P0, !PT ;  /* 0x000000ffff217210 */ /* 0x000fe200007fe4ff */
[----:B------:R-:W-:Y:S01]  /*71260*/  IMAD.WIDE.U32 R82, R101, R46, RZ ;  /* 0x0000002e65527225 */ /* 0x000fe200078e00ff */
[----:B------:R-:W-:-:S03]  /*71270*/  IADD3 R116, P0, PT, R137, R64, RZ ;  /* 0x0000004089747210 */ /* 0x000fc60007f1e0ff */
[----:B------:R-:W-:Y:S01]  /*71280*/  IMAD.IADD R65, R65, 0x1, R151 ;  /* 0x0000000141417824 */ /* 0x000fe200078e0297 */
[----:B------:R-:W-:Y:S01]  /*71290*/  IADD3 R85, P4, PT, R135, R82, RZ ;  /* 0x0000005287557210 */ /* 0x000fe20007f9e0ff */
[----:B------:R-:W-:Y:S01]  /*712a0*/  IMAD.X R63, RZ, RZ, RZ, P6 ;  /* 0x000000ffff3f7224 */ /* 0x000fe200030e06ff */
[C---:B------:R-:W-:Y:S01]  /*712b0*/  IADD3 RZ, P6, PT, R83.reuse, R80, RZ ;  /* 0x0000005053ff7210 */ /* 0x040fe20007fde0ff */
[----:B------:R-:W-:Y:S01]  /*712c0*/  IMAD.MOV.U32 R32, RZ, RZ, R81 ;  /* 0x000000ffff207224 */ /* 0x000fe200078e0051 */
[----:B------:R-:W-:Y:S01]  /*712d0*/  IADD3.X R108, P0, PT, R108, R65, RZ, P0, !PT ;  /* 0x000000416c6c7210 */ /* 0x000fe2000071e4ff */
[----:B------:R-:W-:Y:S01]  /*712e0*/  IMAD.WIDE.U32 R64, R58, R125, RZ ;  /* 0x0000007d3a407225 */ /* 0x000fe200078e00ff */
[----:B------:R-:W-:-:S03]  /*712f0*/  IADD3 R135, PT, PT, R83, R153, RZ ;  /* 0x0000009953877210 */ /* 0x000fc60007ffe0ff */
[----:B------:R-:W-:Y:S01]  /*71300*/  IMAD.WIDE.U32 R80, R50, R125, RZ ;  /* 0x0000007d32507225 */ /* 0x000fe200078e00ff */
[----:B------:R-:W-:Y:S02]  /*71310*/  IADD3.X R125, P0, P2, R38, R129, R34, P0, P2 ;  /* 0x00000081267d7210 */ /* 0x000fe40000204422 */
[----:B------:R-:W-:Y:S01]  /*71320*/  IADD3.X R100, P4, PT, R36, R135, RZ, P4, !PT ;  /* 0x0000008724647210 */ /* 0x000fe2000279e4ff */
[----:B------:R-:W-:-:S04]  /*71330*/  IMAD.WIDE.U32.X R66, R119, R58, R66, P5 ;  /* 0x0000003a77427225 */ /* 0x000fc800028e0442 */
[----:B------:R-:W-:-:S04]  /*71340*/  IMAD.WIDE.U32.X R62, R99, R59, R62, P3 ;  /* 0x0000003b633e7225 */ /* 0x000fc800018e043e */
[----:B------:R-:W-:-:S04]  /*71350*/  IMAD.WIDE.U32.X R32, R121, R45, R32, P6 ;  /* 0x0000002d79207225 */ /* 0x000fc800030e0420 */
[----:B------:R-:W-:Y:S01]  /*71360*/  IMAD.WIDE.U32 R82, R47, R98, RZ ;  /* 0x000000622f527225 */ /* 0x000fe200078e00ff */
[----:B------:R-:W-:-:S03]  /*71370*/  IADD3.X R129, P1, P6, R32, R66, R62, P4, P1 ;  /* 0x0000004220817210 */ /* 0x000fc6000262243e */
[----:B------:R-:W-:Y:S01]  /*71380*/  IMAD.WIDE.U32 R36, R49, R98, RZ ;  /* 0x0000006231247225 */ /* 0x000fe200078e00ff */
[----:B------:R-:W-:Y:S02]  /*71390*/  IADD3.X R98, PT, PT, R39, R131, R35, P0, P2 ;  /* 0x0000008327627210 */ /* 0x000fe400007e4423 */
[----:B------:R-:W-:Y:S01]  /*713a0*/  IADD3.X R131, PT, PT, R33, R67, R63, P1, P6 ;  /* 0x0000004321837210 */ /* 0x000fe20000fec43f */
[----:B------:R-:W-:Y:S01]  /*713b0*/  IMAD.WIDE.U32 R34, R109, R90, RZ ;  /* 0x0000005a6d227225 */ /* 0x000fe200078e00ff */
[----:B------:R-:W-:-:S03]  /*713c0*/  IADD3 R135, P0, PT, R36, R80, RZ ;  /* 0x0000005024877210 */ /* 0x000fc60007f1e0ff */
[----:B------:R-:W-:Y:S02]  /*713d0*/  IMAD R147, R119, R49, R82 ;  /* 0x0000003177937224 */ /* 0x000fe400078e0252 */
[----:B------:R-:W-:-:S03]  /*713e0*/  IMAD.WIDE.U32 R64, P3, R99, R50, R64 ;  /* 0x0000003263407225 */ /* 0x000fc60007860040 */
[----:B------:R-:W-:Y:S01]  /*713f0*/  IADD3 R147, PT, PT, R37, R147, RZ ;  /* 0x0000009325937210 */ /* 0x000fe20007ffe0ff */
[----:B------:R-:W-:Y:S01]  /*71400*/  IMAD.WIDE.U32 R82, P5, R119, R49, R82 ;  /* 0x0000003177527225 */ /* 0x000fe200078a0052 */
[----:B------:R-:W-:-:S03]  /*71410*/  IADD3 R120, P4, PT, R81, R64, RZ ;  /* 0x0000004051787210 */ /* 0x000fc60007f9e0ff */
[----:B------:R-:W-:Y:S01]  /*71420*/  IMAD.WIDE.U32 R38, R123, R86, RZ ;  /* 0x000000567b267225 */ /* 0x000fe200078e00ff */
[----:B------:R-:W-:-:S03]  /*71430*/  IADD3 RZ, P2, PT, R37, R82, RZ ;  /* 0x0000005225ff7210 */ /* 0x000fc60007f5e0ff */
[----:B------:R-:W-:-:S04]  /*71440*/  IMAD.WIDE.U32 R32, R103, R90, RZ ;  /* 0x0000005a67207225 */ /* 0x000fc800078e00ff */
[----:B------:R-:W-:-:S04]  /*71450*/  IMAD.WIDE.U32 R62, P1, R103, R43, R34 ;  /* 0x0000002b673e7225 */ /* 0x000fc80007820022 */
[----:B------:R-:W-:Y:S01]  /*71460*/  IMAD R137, R103, R43, R34 ;  /* 0x0000002b67897224 */ /* 0x000fe200078e0222 */
[----:B------:R-:W-:Y:S01]  /*71470*/  IADD3.X R67, PT, PT, RZ, RZ, RZ, P1, !PT ;  /* 0x000000ffff437210 */ /* 0x000fe20000ffe4ff */
[----:B------:R-:W-:Y:S01]  /*71480*/  IMAD.X R35, RZ, RZ, RZ, P5 ;  /* 0x000000ffff237224 */ /* 0x000fe200028e06ff */
[----:B------:R-:W-:Y:S01]  /*71490*/  IADD3 RZ, P5, PT, R33, R62, RZ ;  /* 0x0000003e21ff7210 */ /* 0x000fe20007fbe0ff */
[----:B------:R-:W-:Y:S01]  /*714a0*/  IMAD R81, R117, R48, R38 ;  /* 0x0000003075517224 */ /* 0x000fe200078e0226 */
[----:B------:R-:W-:Y:S01]  /*714b0*/  IADD3 R127, P1, PT, R127, R32, RZ ;  /* 0x000000207f7f7210 */ /* 0x000fe20007f3e0ff */
[----:B------:R-:W-:Y:S01]  /*714c0*/  IMAD.WIDE.U32 R36, R117, R86, RZ ;  /* 0x0000005675247225 */ /* 0x000fe200078e00ff */
[----:B------:R-:W-:-:S03]  /*714d0*/  MOV R34, R83 ;  /* 0x0000005300227202 */ /* 0x000fc60000000f00 */
[----:B------:R-:W-:Y:S01]  /*714e0*/  IMAD.WIDE.U32 R38, P6, R117, R48, R38 ;  /* 0x0000003075267225 */ /* 0x000fe200078c0026 */
[----:B------:R-:W-:-:S03]  /*714f0*/  IADD3 R83, PT, PT, R37, R81, RZ ;  /* 0x0000005125537210 */ /* 0x000fc60007ffe0ff */
[----:B------:R-:W-:Y:S01]  /*71500*/  IMAD.MOV.U32 R66, RZ, RZ, R63 ;  /* 0x000000ffff427224 */ /* 0x000fe200078e003f */
[----:B------:R-:W-:Y:S01]  /*71510*/  MOV R80, R39 ;  /* 0x0000002700507202 */ /* 0x000fe20000000f00 */
[----:B------:R-:W-:Y:S02]  /*71520*/  IMAD.IADD R137, R33, 0x1, R137 ;  /* 0x0000000121897824 */ /* 0x000fe400078e0289 */
[----:B------:R-:W-:Y:S01]  /*71530*/  IMAD.WIDE.U32.X R32, R109, R43, R66, P5 ;  /* 0x0000002b6d207225 */ /* 0x000fe200028e0442 */
[----:B------:R-:W-:Y:S02]  /*71540*/  IADD3 RZ, P5, PT, R37, R38, RZ ;  /* 0x0000002625ff7210 */ /* 0x000fe40007fbe0ff */
[----:B------:R-:W-:Y:S01]  /*71550*/  IADD3.X R96, P1, PT, R96, R137, RZ, P1, !PT ;  /* 0x0000008960607210 */ /* 0x000fe20000f3e4ff */
[----:B------:R-:W-:Y:S01]  /*71560*/  IMAD.X R81, RZ, RZ, RZ, P6 ;  /* 0x000000ffff517224 */ /* 0x000fe200030e06ff */
[----:B------:R-:W-:Y:S01]  /*71570*/  IADD3 R118, P6, PT, R127, R36, RZ ;  /* 0x000000247f767210 */ /* 0x000fe20007fde0ff */
[----:B------:R-:W-:-:S03]  /*71580*/  IMAD.WIDE.U32.X R34, R119, R47, R34, P2 ;  /* 0x0000002f77227225 */ /* 0x000fc600010e0422 */
[----:B------:R-:W-:Y:S01]  /*71590*/  IADD3.X R127, P2, PT, R96, R83, RZ, P6, !PT ;  /* 0x00000053607f7210 */ /* 0x000fe2000375e4ff */
[----:B------:R-:W-:-:S04]  /*715a0*/  IMAD.WIDE.U32.X R38, R123, R48, R80, P5 ;  /* 0x000000307b267225 */ /* 0x000fc800028e0450 */
[----:B------:R-:W-:Y:S01]  /*715b0*/  IMAD.WIDE.U32 R36, R109, R88, RZ ;  /* 0x000000586d247225 */ /* 0x000fe200078e00ff */
[----:B------:R-:W-:-:S03]  /*715c0*/  IADD3.X R122, P1, P2, R38, R97, R32, P2, P1 ;  /* 0x00000061267a7210 */ /* 0x000fc60001222420 */
[----:B------:R-:W-:Y:S01]  /*715d0*/  IMAD.MOV.U32 R66, RZ, RZ, R65 ;  /* 0x000000ffff427224 */ /* 0x000fe200078e0041 */
[----:B------:R-:W-:Y:S01]  /*715e0*/  IADD3.X R133, PT, PT, R39, R133, R33, P1, P2 ;  /* 0x0000008527857210 */ /* 0x000fe20000fe4421 */
[----:B------:R-:W-:Y:S02]  /*715f0*/  IMAD R137, R103, R44, R36 ;  /* 0x0000002c67897224 */ /* 0x000fe400078e0224 */
[----:B------:R-:W-:-:S04]  /*71600*/  IMAD.WIDE.U32 R64, R121, R60, RZ ;  /* 0x0000003c79407225 */ /* 0x000fc800078e00ff */
[----:B------:R-:W-:-:S04]  /*71610*/  IMAD.WIDE.U32 R62, R103, R88, RZ ;  /* 0x00000058673e7225 */ /* 0x000fc800078e00ff */
[----:B------:R-:W-:Y:S01]  /*71620*/  IMAD.WIDE.U32 R36, P5, R103, R44, R36 ;  /* 0x0000002c67247225 */ /* 0x000fe200078a0024 */
[----:B------:R-:W-:-:S03]  /*71630*/  IADD3 R137, PT, PT, R63, R137, RZ ;  /* 0x000000893f897210 */ /* 0x000fc60007ffe0ff */
[----:B------:R-:W-:Y:S01]  /*71640*/  IMAD.WIDE.U32 R38, R123, R90, RZ ;  /* 0x0000005a7b267225 */ /* 0x000fe200078e00ff */
[----:B------:R-:W-:-:S03]  /*71650*/  IADD3 RZ, P6, PT, R63, R36, RZ ;  /* 0x000000243fff7210 */ /* 0x000fc60007fde0ff */
[----:B------:R-:W-:Y:S01]  /*71660*/  IMAD.X R67, RZ, RZ, RZ, P3 ;  /* 0x000000ffff437224 */ /* 0x000fe200018e06ff */
[----:B------:R-:W-:Y:S01]  /*71670*/  IADD3 R119, P3, PT, R85, R62, RZ ;  /* 0x0000003e55777210 */ /* 0x000fe20007f7e0ff */
[----:B------:R-:W-:-:S03]  /*71680*/  IMAD.WIDE.U32 R82, R109, R46, RZ ;  /* 0x0000002e6d527225 */ /* 0x000fc600078e00ff */
[----:B------:R-:W-:Y:S01]  /*71690*/  IADD3.X R100, P3, PT, R100, R137, RZ, P3, !PT ;  /* 0x0000008964647210 */ /* 0x000fe20001f7e4ff */
[CCC-:B------:R-:W-:Y:S02]  /*716a0*/  IMAD R97, R101.reuse, R59.reuse, R64.reuse ;  /* 0x0000003b65617224 */ /* 0x1c0fe400078e0240 */
[----:B------:R-:W-:-:S04]  /*716b0*/  IMAD.WIDE.U32 R32, P2, R101, R59, R64 ;  /* 0x0000003b65207225 */ /* 0x000fc80007840040 */
[----:B------:R-:W-:-:S04]  /*716c0*/  IMAD.WIDE.U32.X R62, R99, R58, R66, P4 ;  /* 0x0000003a633e7225 */ /* 0x000fc800020e0442 */
[----:B------:R-:W-:Y:S01]  /*716d0*/  IMAD.WIDE.U32 R64, P1, R117, R43, R38 ;  /* 0x0000002b75407225 */ /* 0x000fe20007820026 */
[----:B------:R-:W-:-:S03]  /*716e0*/  IADD3.X R39, PT, PT, RZ, RZ, RZ, P5, !PT ;  /* 0x000000ffff277210 */ /* 0x000fc60002ffe4ff */
[----:B------:R-:W-:-:S04]  /*716f0*/  IMAD.WIDE.U32 R80, R101, R60, RZ ;  /* 0x0000003c65507225 */ /* 0x000fc800078e00ff */
[-CC-:B------:R-:W-:Y:S01]  /*71700*/  IMAD R99, R103, R45.reuse, R82.reuse ;  /* 0x0000002d67637224 */ /* 0x180fe200078e0252 */
[----:B------:R-:W-:Y:S01]  /*71710*/  IADD3 RZ, P4, PT, R81, R32, RZ ;  /* 0x0000002051ff7210 */ /* 0x000fe20007f9e0ff */
[----:B------:R-:W-:-:S04]  /*71720*/  IMAD.WIDE.U32 R82, P5, R103, R45, R82 ;  /* 0x0000002d67527225 */ /* 0x000fc800078a0052 */
[----:B------:R-:W-:Y:S01]  /*71730*/  IMAD R101, R117, R43, R38 ;  /* 0x0000002b75657224 */ /* 0x000fe200078e0226 */
[----:B------:R-:W-:Y:S01]  /*71740*/  MOV R38, R37 ;  /* 0x0000002500267202 */ /* 0x000fe20000000f00 */
[----:B------:R-:W-:-:S04]  /*71750*/  IMAD.WIDE.U32 R84, R103, R46, RZ ;  /* 0x0000002e67547225 */ /* 0x000fc800078e00ff */
[----:B------:R-:W-:Y:S01]  /*71760*/  IMAD.X R67, RZ, RZ, RZ, P1 ;  /* 0x000000ffff437224 */ /* 0x000fe200008e06ff */
[----:B------:R-:W-:Y:S01]  /*71770*/  IADD3 R103, P1, PT, R135, R80, RZ ;  /* 0x0000005087677210 */ /* 0x000fe20007f3e0ff */
[----:B------:R-:W-:Y:S01]  /*71780*/  IMAD.MOV.U32 R96, RZ, RZ, R33 ;  /* 0x000000ffff607224 */ /* 0x000fe200078e0021 */
[----:B------:R-:W-:Y:S01]  /*71790*/  MOV R80, R83 ;  /* 0x0000005300507202 */ /* 0x000fe20000000f00 */
[----:B------:R-:W-:Y:S01]  /*717a0*/  IMAD.IADD R124, R85, 0x1, R99 ;  /* 0x00000001557c7824 */ /* 0x000fe200078e0263 */
[----:B------:R-:W-:Y:S01]  /*717b0*/  IADD3 R135, PT, PT, R81, R97, RZ ;  /* 0x0000006151877210 */ /* 0x000fe20007ffe0ff */
[----:B------:R-:W-:Y:S01]  /*717c0*/  IMAD.X R81, RZ, RZ, RZ, P5 ;  /* 0x000000ffff517224 */ /* 0x000fe200028e06ff */
[----:B------:R-:W-:Y:S01]  /*717d0*/  SHF.L.W.U32.HI R83, R61, 0xd, R40 ;  /* 0x0000000d3d537819 */ /* 0x000fe20000010e28 */
[----:B------:R-:W-:Y:S01]  /*717e0*/  IMAD.WIDE.U32.X R32, R109, R44, R38, P6 ;  /* 0x0000002c6d207225 */ /* 0x000fe200030e0426 */
[----:B------:R-:W-:Y:S02]  /*717f0*/  IADD3.X R97, PT, PT, RZ, RZ, RZ, P2, !PT ;  /* 0x000000ffff617210 */ /* 0x000fe400017fe4ff */
[----:B------:R-:W-:Y:S01]  /*71800*/  IADD3 RZ, P2, PT, R85, R82, RZ ;  /* 0x0000005255ff7210 */ /* 0x000fe20007f5e0ff */
[----:B------:R-:W-:Y:S01]  /*71810*/  IMAD.WIDE.U32 R36, R123, R88, RZ ;  /* 0x000000587b247225 */ /* 0x000fe200078e00ff */
[----:B------:R-:W-:-:S02]  /*71820*/  IADD3 R116, P6, PT, R83, R116, RZ ;  /* 0x0000007453747210 */ /* 0x000fc40007fde0ff */
[----:B------:R-:W-:Y:S01]  /*71830*/  SHF.L.W.U32.HI R99, R40, 0xd, R10 ;  /* 0x0000000d28637819 */ /* 0x000fe20000010e0a */
[----:B------:R-:W-:Y:S01]  /*71840*/  IMAD.WIDE.U32 R38, R117, R90, RZ ;  /* 0x0000005a75267225 */ /* 0x000fe200078e00ff */
[----:B------:R-:W-:Y:S02]  /*71850*/  IADD3.X R82, P0, PT, R120, R147, RZ, P0, !PT ;  /* 0x0000009378527210 */ /* 0x000fe4000071e4ff */
[----:B------:R-:W-:Y:S01]  /*71860*/  IADD3 R103, P5, PT, R103, R84, RZ ;  /* 0x0000005467677210 */ /* 0x000fe20007fbe0ff */
[----:B------:R-:W-:Y:S01]  /*71870*/  IMAD.WIDE.U32.X R80, R109, R45, R80, P2 ;  /* 0x0000002d6d507225 */ /* 0x000fe200010e0450 */
[----:B------:R-:W-:Y:S02]  /*71880*/  IADD3.X R99, P2, PT, R99, R108, RZ, P6, !PT ;  /* 0x0000006c63637210 */ /* 0x000fe4000375e4ff */
[----:B------:R-:W-:Y:S01]  /*71890*/  IADD3 RZ, P6, PT, R39, R64, RZ ;  /* 0x0000004027ff7210 */ /* 0x000fe20007fde0ff */
[----:B------:R-:W-:Y:S01]  /*718a0*/  IMAD.WIDE.U32.X R96, R121, R59, R96, P4 ;  /* 0x0000003b79607225 */ /* 0x000fe200020e0460 */
[----:B------:R-:W-:-:S02]  /*718b0*/  LEA.HI.X R10, P2, R10, R125, RZ, 0xd, P2 ;  /* 0x0000007d0a0a7211 */ /* 0x000fc40001056cff */
[----:B------:R-:W-:Y:S01]  /*718c0*/  IADD3.X R109, P1, PT, R82, R135, RZ, P1, !PT ;  /* 0x00000087526d7210 */ /* 0x000fe20000f3e4ff */
[C-C-:B------:R-:W-:Y:S01]  /*718d0*/  IMAD R121, R117.reuse, R44, R36.reuse ;  /* 0x0000002c75797224 */ /* 0x140fe200078e0224 */
[----:B------:R-:W-:Y:S01]  /*718e0*/  IADD3.X R85, PT, PT, RZ, R98, RZ, P2, !PT ;  /* 0x00000062ff557210 */ /* 0x000fe200017fe4ff */
[----:B------:R-:W-:Y:S01]  /*718f0*/  IMAD.WIDE.U32 R36, P4, R117, R44, R36 ;  /* 0x0000002c75247225 */ /* 0x000fe20007880024 */
[----:B------:R-:W-:Y:S02]  /*71900*/  SHF.L.W.U32.HI R83, R99, 0xd, R10 ;  /* 0x0000000d63537819 */ /* 0x000fe40000010e0a */
[----:B------:R-:W-:Y:S01]  /*71910*/  SHF.L.W.U32.HI R10, R10, 0xd, R85 ;  /* 0x0000000d0a0a7819 */ /* 0x000fe20000010e55 */
[----:B------:R-:W-:Y:S01]  /*71920*/  IMAD.MOV.U32 R66, RZ, RZ, R65 ;  /* 0x000000ffff427224 */ /* 0x000fe200078e0041 */
[----:B------:R-:W-:Y:S01]  /*71930*/  IADD3 RZ, P2, PT, R83, R118, RZ ;  /* 0x0000007653ff7210 */ /* 0x000fe20007f5e0ff */
[----:B------:R-:W-:Y:S01]  /*71940*/  IMAD.WIDE.U32 R64, R117, R88, RZ ;  /* 0x0000005875407225 */ /* 0x000fe200078e00ff */
[----:B------:R-:W-:-:S02]  /*71950*/  IADD3.X R109, P5, PT, R109, R124, RZ, P5, !PT ;  /* 0x0000007c6d6d7210 */ /* 0x000fc40002fbe4ff */
[----:B------:R-:W-:Y:S01]  /*71960*/  IADD3 R40, PT, PT, R83, R118, RZ ;  /* 0x0000007653287210 */ /* 0x000fe20007ffe0ff */
[----:B------:R-:W-:Y:S01]  /*71970*/  IMAD.IADD R101, R39, 0x1, R101 ;  /* 0x0000000127657824 */ /* 0x000fe200078e0265 */
[----:B------:R-:W-:Y:S01]  /*71980*/  IADD3.X R39, PT, PT, RZ, RZ, RZ, P4, !PT ;  /* 0x000000ffff277210 */ /* 0x000fe200027fe4ff */
[----:B------:R-:W-:Y:S01]  /*71990*/  IMAD.WIDE.U32.X R66, R123, R43, R66, P6 ;  /* 0x0000002b7b427225 */ /* 0x000fe200030e0442 */
[----:B------:R-:W-:Y:S02]  /*719a0*/  IADD3 R108, P4, PT, R119, R38, RZ ;  /* 0x00000026776c7210 */ /* 0x000fe40007f9e0ff */
[----:B------:R-:W-:Y:S01]  /*719b0*/  IADD3 RZ, P6, PT, R65, R36, RZ ;  /* 0x0000002441ff7210 */ /* 0x000fe20007fde0ff */
[----:B------:R-:W-:Y:S01]  /*719c0*/  IMAD.MOV.U32 R38, RZ, RZ, R37 ;  /* 0x000000ffff267224 */ /* 0x000fe200078e0025 */
[----:B------:R-:W-:-:S03]  /*719d0*/  IADD3.X R101, P4, PT, R100, R101, RZ, P4, !PT ;  /* 0x0000006564657210 */ /* 0x000fc6000279e4ff */
[----:B------:R-:W-:Y:S01]  /*719e0*/  IMAD.WIDE.U32.X R36, R123, R44, R38, P6 ;  /* 0x0000002c7b247225 */ /* 0x000fe200030e0426 */
[----:B------:R-:W-:Y:S02]  /*719f0*/  IADD3.X R39, P6, PT, R10, R127, RZ, P2, !PT ;  /* 0x0000007f0a277210 */ /* 0x000fe400017de4ff */
[----:B------:R-:W-:Y:S02]  /*71a00*/  IADD3 R38, PT, PT, R65, R121, RZ ;  /* 0x0000007941267210 */ /* 0x000fe40007ffe0ff */
[----:B------:R-:W-:Y:S02]  /*71a10*/  LEA.HI.X R10, P6, R85, R122, RZ, 0xd, P6 ;  /* 0x0000007a550a7211 */ /* 0x000fe400030d6cff */
[----:B------:R-:W-:Y:S02]  /*71a20*/  IADD3.X R85, P0, P1, R96, R34, R62, P1, P0 ;  /* 0x0000002260557210 */ /* 0x000fe4000090043e */
[----:B------:R-:W-:Y:S01]  /*71a30*/  SHF.L.W.U32.HI R147, R39, 0xd, R10 ;  /* 0x0000000d27937819 */ /* 0x000fe20000010e0a */
[----:B------:R-:W-:Y:S01]  /*71a40*/  IMAD.X R65, RZ, RZ, R133, P6 ;  /* 0x000000ffff417224 */ /* 0x000fe200030e0685 */
[----:B------:R-:W-:-:S02]  /*71a50*/  IADD3 R103, P2, PT, R103, R64, RZ ;  /* 0x0000004067677210 */ /* 0x000fc40007f5e0ff */
[----:B------:R-:W-:Y:S02]  /*71a60*/  IADD3.X R35, PT, PT, R97, R35, R63, P0, P1 ;  /* 0x0000002361237210 */ /* 0x000fe400007e243f */
[----:B------:R-:W-:Y:S02]  /*71a70*/  SHF.L.W.U32.HI R10, R10, 0xd, R65 ;  /* 0x0000000d0a0a7819 */ /* 0x000fe40000010e41 */
[C---:B------:R-:W-:Y:S01]  /*71a80*/  IADD3 RZ, P0, PT, R147.reuse, R108, RZ ;  /* 0x0000006c93ff7210 */ /* 0x040fe20007f1e0ff */
[----:B------:R-:W-:Y:S01]  /*71a90*/  IMAD.IADD R147, R147, 0x1, R108 ;  /* 0x0000000193937824 */ /* 0x000fe200078e026c */
[----:B------:R-:W-:Y:S02]  /*71aa0*/  IADD3.X R109, P2, PT, R109, R38, RZ, P2, !PT ;  /* 0x000000266d6d7210 */ /* 0x000fe4000175e4ff */
[----:B------:R-:W-:Y:S01]  /*71ab0*/  IADD3.X R34, P3, P4, R66, R129, R32, P4, P3 ;  /* 0x0000008142227210 */ /* 0x000fe20002466420 */
[----:B------:R-:W-:Y:S01]  /*71ac0*/  IMAD.WIDE.U32 R82, R147, 0x13, RZ ;  /* 0x0000001393527825 */ /* 0x000fe200078e00ff */
[----:B------:R-:W-:-:S02]  /*71ad0*/  IADD3.X R63, P0, PT, R10, R101, RZ, P0, !PT ;  /* 0x000000650a3f7210 */ /* 0x000fc4000071e4ff */
[----:B------:R-:W-:Y:S01]  /*71ae0*/  IADD3.X R62, P2, P5, R36, R85, R80, P2, P5 ;  /* 0x00000055243e7210 */ /* 0x000fe2000154a450 */
[C---:B------:R-:W-:Y:S01]  /*71af0*/  IMAD.WIDE.U32 R84, R40.reuse, 0x26, RZ ;  /* 0x0000002628547825 */ /* 0x040fe200078e00ff */
[----:B------:R-:W-:Y:S02]  /*71b00*/  IADD3.X R66, PT, PT, R67, R131, R33, P3, P4 ;  /* 0x0000008343427210 */ /* 0x000fe40001fe8421 */
[----:B------:R-:W-:Y:S01]  /*71b10*/  LEA.HI.X R36, P0, R65, R34, RZ, 0xd, P0 ;  /* 0x0000002241247211 */ /* 0x000fe20000016cff */
[-C--:B------:R-:W-:Y:S01]  /*71b20*/  IMAD.WIDE.U32 R100, R40, R40.reuse, RZ ;  /* 0x0000002828647225 */ /* 0x080fe200078e00ff */
[----:B------:R-:W-:Y:S02]  /*71b30*/  LOP3.LUT R39, R39, 0x7ffff, RZ, 0xc0, !PT ;  /* 0x0007ffff27277812 */ /* 0x000fe400078ec0ff */
[----:B------:R-:W-:Y:S01]  /*71b40*/  IADD3.X R80, PT, PT, R37, R35, R81, P2, P5 ;  /* 0x0000002325507210 */ /* 0x000fe200017ea451 */
[----:B------:R-:W-:Y:S01]  /*71b50*/  IMAD.X R37, RZ, RZ, R66, P0 ;  /* 0x000000ffff257224 */ /* 0x000fe200000e0642 */
[----:B------:R-:W-:Y:S01]  /*71b60*/  SHF.L.W.U32.HI R128, R63, 0xd, R36 ;  /* 0x0000000d3f807819 */ /* 0x000fe20000010e24 */
[----:B------:R-:W-:Y:S01]  /*71b70*/  IMAD.WIDE.U32 R32, R39, R40, RZ ;  /* 0x0000002827207225 */ /* 0x000fe200078e00ff */
[----:B------:R-:W-:-:S02]  /*71b80*/  LOP3.LUT R38, R63, 0x7ffff, RZ, 0xc0, !PT ;  /* 0x0007ffff3f267812 */ /* 0x000fc400078ec0ff */
[----:B------:R-:W-:Y:S01]  /*71b90*/  SHF.L.W.U32.HI R36, R36, 0xd, R37 ;  /* 0x0000000d24247819 */ /* 0x000fe20000010e25 */
[C---:B------:R-:W-:Y:S01]  /*71ba0*/  IMAD R131, R39.reuse, 0x26, RZ ;  /* 0x0000002627837824 */ /* 0x040fe200078e02ff */
[----:B------:R-:W-:Y:S01]  /*71bb0*/  IADD3 RZ, P0, PT, R128, R103, RZ ;  /* 0x0000006780ff7210 */ /* 0x000fe20007f1e0ff */
[----:B------:R-:W-:-:S03]  /*71bc0*/  IMAD.WIDE.U32 R32, P1, R39, R40, R32 ;  /* 0x0000002827207225 */ /* 0x000fc60007820020 */
[----:B------:R-:W-:Y:S01]  /*71bd0*/  IADD3.X R63, P0, PT, R36, R109, RZ, P0, !PT ;  /* 0x0000006d243f7210 */ /* 0x000fe2000071e4ff */
[----:B------:R-:W-:Y:S01]  /*71be0*/  IMAD.WIDE.U32 R34, R38, R84, RZ ;  /* 0x0000005426227225 */ /* 0x000fe200078e00ff */
[----:B------:R-:W-:Y:S02]  /*71bf0*/  IADD3 R131, PT, PT, R85, R131, RZ ;  /* 0x0000008355837210 */ /* 0x000fe40007ffe0ff */
[----:B------:R-:W-:Y:S01]  /*71c00*/  LEA.HI.X R36, P0, R37, R62, RZ, 0xd, P0 ;  /* 0x0000003e25247211 */ /* 0x000fe20000016cff */
[----:B------:R-:W-:Y:S01]  /*71c10*/  IMAD.IADD R128, R128, 0x1, R103 ;  /* 0x0000000180807824 */ /* 0x000fe200078e0267 */
[----:B------:R-:W-:Y:S01]  /*71c20*/  IADD3.X R65, PT, PT, RZ, RZ, RZ, P1, !PT ;  /* 0x000000ffff417210 */ /* 0x000fe20000ffe4ff */
[----:B------:R-:W-:Y:S01]  /*71c30*/  IMAD.WIDE.U32 R34, P1, R131, R147, R34 ;  /* 0x0000009383227225 */ /* 0x000fe20007820022 */
[----:B------:R-:W-:Y:S02]  /*71c40*/  LOP3.LUT R103, R61, 0x7ffff, RZ, 0xc0, !PT ;  /* 0x0007ffff3d677812 */ /* 0x000fe400078ec0ff */
[----:B------:R-:W-:Y:S01]  /*71c50*/  IADD3 R10, P5, PT, R101, R32, RZ ;  /* 0x00000020650a7210 */ /* 0x000fe20007fbe0ff */
[----:B------:R-:W-:Y:S01]  /*71c60*/  IMAD.X R61, RZ, RZ, R80, P0 ;  /* 0x000000ffff3d7224 */ /* 0x000fe200000e0650 */
[----:B------:R-:W-:Y:S01]  /*71c70*/  MOV R32, R35 ;  /* 0x0000002300207202 */ /* 0x000fe20000000f00 */
[----:B------:R-:W-:Y:S01]  /*71c80*/  IMAD R37, R38, 0x13, RZ ;  /* 0x0000001326257824 */ /* 0x000fe200078e02ff */
[----:B------:R-:W-:Y:S01]  /*71c90*/  SHF.L.W.U32.HI R35, R63, 0xd, R36 ;  /* 0x0000000d3f237819 */ /* 0x000fe20000010e24 */
[----:B------:R-:W-:Y:S01]  /*71ca0*/  IMAD.WIDE.U32 R108, R147, R84, RZ ;  /* 0x00000054936c7225 */ /* 0x000fe200078e00ff */
[----:B------:R-:W-:-:S02]  /*71cb0*/  SHF.L.W.U32.HI R61, R36, 0xd, R61 ;  /* 0x0000000d243d7819 */ /* 0x000fc40000010e3d */
[----:B------:R-:W-:Y:S01]  /*71cc0*/  IADD3 R124, PT, PT, R83, R37, RZ ;  /* 0x00000025537c7210 */ /* 0x000fe20007ffe0ff */
[----:B------:R-:W-:Y:S01]  /*71cd0*/  IMAD.WIDE.U32 R80, R38, R82, RZ ;  /* 0x0000005226507225 */ /* 0x000fe200078e00ff */
[----:B------:R-:W-:Y:S02]  /*71ce0*/  IADD3 R101, P6, PT, R109, R34, RZ ;  /* 0x000000226d657210 */ /* 0x000fe40007fde0ff */
[----:B------:R-:W-:Y:S01]  /*71cf0*/  LOP3.LUT R136, R63, 0x7ffff, RZ, 0xc0, !PT ;  /* 0x0007ffff3f887812 */ /* 0x000fe200078ec0ff */
[----:B------:R-:W-:-:S04]  /*71d00*/  IMAD.WIDE.U32 R102, R35, 0x13, R102 ;  /* 0x0000001323667825 */ /* 0x000fc800078e0066 */
[----:B------:R-:W-:Y:S02]  /*71d10*/  IMAD R61, R61, 0x13, RZ ;  /* 0x000000133d3d7824 */ /* 0x000fe400078e02ff */
[----:B------:R-:W-:-:S03]  /*71d20*/  IMAD.WIDE.U32 R34, R147, 0x26, RZ ;  /* 0x0000002693227825 */ /* 0x000fc600078e00ff */
[----:B------:R-:W-:Y:S01]  /*71d30*/  IADD3 R129, PT, PT, R103, R61, RZ ;  /* 0x0000003d67817210 */ /* 0x000fe20007ffe0ff */
[----:B------:R-:W-:Y:S01]  /*71d40*/  IMAD.MOV.U32 R64, RZ, RZ, R33 ;  /* 0x000000ffff407224 */ /* 0x000fe200078e0021 */
[----:B------:R-:W-:Y:S01]  /*71d50*/  IADD3.X R33, PT, PT, RZ, RZ, RZ, P1, !PT ;  /* 0x000000ffff217210 */ /* 0x000fe20000ffe4ff */
[C---:B------:R-:W-:Y:S01]  /*71d60*/  IMAD.SHL.U32 R125, R102.reuse, 0x2, RZ ;  /* 0x00000002667d7824 */ /* 0x040fe200078e00ff */
[----:B------:R-:W-:Y:S01]  /*71d70*/  SHF.L.U64.HI R61, R102, 0x1, R129 ;  /* 0x00000001663d7819 */ /* 0x000fe20000010281 */
[----:B------:R-:W-:Y:S02]  /*71d80*/  IMAD R149, R124, R147, R80 ;  /* 0x000000937c957224 */ /* 0x000fe400078e0250 */
[----:B------:R-:W-:Y:S01]  /*71d90*/  IMAD R109, R38, 0x26, RZ ;  /* 0x00000026266d7824 */ /* 0x000fe200078e02ff */
[----:B------:R-:W-:Y:S01]  /*71da0*/  LOP3.LUT R125, R125, 0xfffffffe, RZ, 0xc0, !PT ;  /* 0xfffffffe7d7d7812 */ /* 0x000fe200078ec0ff */
[----:B------:R-:W-:Y:S01]  /*71db0*/  IMAD.WIDE.U32 R36, R147, R82, RZ ;  /* 0x0000005293247225 */ /* 0x000fe200078e00ff */
[----:B------:R-:W-:-:S02]  /*71dc0*/  LOP3.LUT R61, R61, 0xfffff, RZ, 0xc0, !PT ;  /* 0x000fffff3d3d7812 */ /* 0x000fc400078ec0ff */
[----:B------:R-:W-:Y:S01]  /*71dd0*/  IADD3 R109, PT, PT, R35, R109, RZ ;  /* 0x0000006d236d7210 */ /* 0x000fe20007ffe0ff */
[----:B------:R-:W-:-:S04]  /*71de0*/  IMAD.WIDE.U32 R80, P1, R124, R147, R80 ;  /* 0x000000937c507225 */ /* 0x000fc80007820050 */
[----:B------:R-:W-:Y:S01]  /*71df0*/  IMAD.WIDE.U32 R66, R128, R84, RZ ;  /* 0x0000005480427225 */ /* 0x000fe200078e00ff */
[----:B------:R-:W-:-:S03]  /*71e00*/  IADD3 RZ, P2, PT, R37, R80, RZ ;  /* 0x0000005025ff7210 */ /* 0x000fc60007f5e0ff */
[----:B------:R-:W-:Y:S01]  /*71e10*/  IMAD.WIDE.U32 R62, R136, R34, RZ ;  /* 0x00000022883e7225 */ /* 0x000fe200078e00ff */
[----:B------:R-:W-:Y:S02]  /*71e20*/  IADD3 R133, P0, PT, R66, R36, RZ ;  /* 0x0000002442857210 */ /* 0x000fe40007f1e0ff */
[----:B------:R-:W-:Y:S01]  /*71e30*/  LOP3.LUT R36, R99, 0x7ffff, RZ, 0xc0, !PT ;  /* 0x0007ffff63247812 */ /* 0x000fe200078ec0ff */
[----:B------:R-:W-:Y:S02]  /*71e40*/  IMAD.IADD R149, R37, 0x1, R149 ;  /* 0x0000000125957824 */ /* 0x000fe400078e0295 */
[----:B------:R-:W-:Y:S01]  /*71e50*/  IMAD.X R97, RZ, RZ, RZ, P1 ;  /* 0x000000ffff617224 */ /* 0x000fe200008e06ff */
[----:B------:R-:W-:Y:S01]  /*71e60*/  LEA.HI R37, P1, R129, R116, RZ, 0xd ;  /* 0x0000007481257211 */ /* 0x000fe200078368ff */
[----:B------:R-:W-:-:S03]  /*71e70*/  IMAD.WIDE.U32 R116, R39, R125, RZ ;  /* 0x0000007d27747225 */ /* 0x000fc600078e00ff */
[----:B------:R-:W-:Y:S01]  /*71e80*/  IADD3.X R36, PT, PT, RZ, R36, RZ, P1, !PT ;  /* 0x00000024ff247210 */ /* 0x000fe20000ffe4ff */
[----:B------:R-:W-:-:S04]  /*71e90*/  IMAD.WIDE.U32 R34, R128, R34, RZ ;  /* 0x0000002280227225 */ /* 0x000fc800078e00ff */
[----:B------:R-:W-:-:S04]  /*71ea0*/  IMAD.WIDE.U32 R62, P3, R109, R128, R62 ;  /* 0x000000806d3e7225 */ /* 0x000fc8000786003e */
[----:B------:R-:W-:Y:S01]  /*71eb0*/  IMAD.MOV.U32 R96, RZ, RZ, R81 ;  /* 0x000000ffff607224 */ /* 0x000fe200078e0051 */
[----:B------:R-:W-:Y:S01]  /*71ec0*/  IADD3 R66, P4, PT, R35, R62, RZ ;  /* 0x0000003e23427210 */ /* 0x000fe20007f9e0ff */
[----:B------:R-:W-:Y:S01]  /*71ed0*/  IMAD.WIDE.U32 R80, P1, R61, R40, R116 ;  /* 0x000000283d507225 */ /* 0x000fe20007820074 */
[----:B------:R-:W-:-:S03]  /*71ee0*/  IADD3.X R121, PT, PT, RZ, RZ, RZ, P3, !PT ;  /* 0x000000ffff797210 */ /* 0x000fc60001ffe4ff */
[----:B------:R-:W-:Y:S01]  /*71ef0*/  IMAD.MOV.U32 R120, RZ, RZ, R63 ;  /* 0x000000ffff787224 */ /* 0x000fe200078e003f */
[----:B------:R-:W-:Y:S01]  /*71f00*/  IADD3.X R127, PT, PT, RZ, RZ, RZ, P1, !PT ;  /* 0x000000ffff7f7210 */ /* 0x000fe20000ffe4ff */
[----:B------:R-:W-:-:S04]  /*71f10*/  IMAD.WIDE.U32 R62, R40, R125, RZ ;  /* 0x0000007d283e7225 */ /* 0x000fc800078e00ff */
[----:B------:R-:W-:Y:S01]  /*71f20*/  IMAD.WIDE.U32 R98, R36, R37, RZ ;  /* 0x0000002524627225 */ /* 0x000fe200078e00ff */
[----:B------:R-:W-:-:S03]  /*71f30*/  IADD3 RZ, P1, PT, R63, R80, RZ ;  /* 0x000000503fff7210 */ /* 0x000fc60007f3e0ff */
[----:B------:R-:W-:Y:S02]  /*71f40*/  IMAD R137, R61, R40, R116 ;  /* 0x000000283d897224 */ /* 0x000fe400078e0274 */
[----:B------:R-:W-:-:S04]  /*71f50*/  IMAD.WIDE.U32 R122, R37, R37, RZ ;  /* 0x00000025257a7225 */ /* 0x000fc800078e00ff */
[----:B------:R-:W-:-:S04]  /*71f60*/  IMAD.WIDE.U32 R116, R37, 0x26, RZ ;  /* 0x0000002625747825 */ /* 0x000fc800078e00ff */
[----:B------:R-:W-:-:S04]  /*71f70*/  IMAD.WIDE.U32 R118, P3, R37, R36, R98 ;  /* 0x0000002425767225 */ /* 0x000fc80007860062 */
[----:B------:R-:W-:Y:S01]  /*71f80*/  IMAD.MOV.U32 R126, RZ, RZ, R81 ;  /* 0x000000ffff7e7224 */ /* 0x000fe200078e0051 */
[----:B------:R-:W-:Y:S01]  /*71f90*/  IADD3.X R99, PT, PT, RZ, RZ, RZ, P3, !PT ;  /* 0x000000ffff637210 */ /* 0x000fe20001ffe4ff */
[----:B------:R-:W-:Y:S01]  /*71fa0*/  IMAD R135, R36, 0x26, RZ ;  /* 0x0000002624877824 */ /* 0x000fe200078e02ff */
[----:B------:R-:W-:Y:S01]  /*71fb0*/  IADD3 RZ, P3, PT, R123, R118, RZ ;  /* 0x000000767bff7210 */ /* 0x000fe20007f7e0ff */
[----:B------:R-:W-:Y:S01]  /*71fc0*/  IMAD.WIDE.U32.X R80, R61, R39, R126, P1 ;  /* 0x000000273d507225 */ /* 0x000fe200008e047e */
[----:B------:R-:W-:-:S03]  /*71fd0*/  IADD3 R127, P1, PT, R122, R34, RZ ;  /* 0x000000227a7f7210 */ /* 0x000fc60007f3e0ff */
[----:B------:R-:W-:Y:S02]  /*71fe0*/  IMAD.IADD R135, R117, 0x1, R135 ;  /* 0x0000000175877824 */ /* 0x000fe400078e0287 */
[----:B------:R-:W-:Y:S01]  /*71ff0*/  IMAD R117, R37, R36, R98 ;  /* 0x0000002425757224 */ /* 0x000fe200078e0262 */
[----:B------:R-:W-:Y:S01]  /*72000*/  MOV R98, R119 ;  /* 0x0000007700627202 */ /* 0x000fe20000000f00 */
[----:B------:R-:W-:-:S04]  /*72010*/  IMAD.WIDE.U32 R34, R136, R116, RZ ;  /* 0x0000007488227225 */ /* 0x000fc800078e00ff */
[----:B------:R-:W-:-:S04]  /*72020*/  IMAD.WIDE.U32 R84, R136, R84, RZ ;  /* 0x0000005488547225 */ /* 0x000fc800078e00ff */
[----:B------:R-:W-:-:S04]  /*72030*/  IMAD.WIDE.U32.X R118, R36, R36, R98, P3 ;  /* 0x0000002424767225 */ /* 0x000fc800018e0462 */
[----:B------:R-:W-:Y:S02]  /*72040*/  IMAD.IADD R123, R123, 0x1, R117 ;  /* 0x000000017b7b7824 */ /* 0x000fe400078e0275 */
[----:B------:R-:W-:Y:S01]  /*72050*/  IMAD.WIDE.U32 R98, P3, R135, R128, R34 ;  /* 0x0000008087627225 */ /* 0x000fe20007860022 */
[----:B------:R-:W-:Y:S02]  /*72060*/  LOP3.LUT R35, R129, 0x7ffff, RZ, 0xc0, !PT ;  /* 0x0007ffff81237812 */ /* 0x000fe400078ec0ff */
[----:B------:R-:W-:Y:S01]  /*72070*/  IADD3.X R126, P1, PT, R66, R123, RZ, P1, !PT ;  /* 0x0000007b427e7210 */ /* 0x000fe20000f3e4ff */
[----:B------:R-:W-:Y:S01]  /*72080*/  IMAD.WIDE.U32.X R120, R109, R136, R120, P4 ;  /* 0x000000886d787225 */ /* 0x000fe200020e0478 */
[----:B------:R-:W-:Y:S02]  /*72090*/  IADD3 R109, PT, PT, R63, R137, RZ ;  /* 0x000000893f6d7210 */ /* 0x000fe40007ffe0ff */
[----:B------:R-:W-:Y:S01]  /*720a0*/  IADD3 R127, P4, PT, R127, R62, RZ ;  /* 0x0000003e7f7f7210 */ /* 0x000fe20007f9e0ff */
[----:B------:R-:W-:-:S02]  /*720b0*/  IMAD.X R117, RZ, RZ, RZ, P3 ;  /* 0x000000ffff757224 */ /* 0x000fc400018e06ff */
[----:B------:R-:W-:Y:S01]  /*720c0*/  IMAD.WIDE.U32 R84, P3, R131, R128, R84 ;  /* 0x0000008083547225 */ /* 0x000fe20007860054 */
[----:B------:R-:W-:-:S03]  /*720d0*/  IADD3.X R126, P4, PT, R126, R109, RZ, P4, !PT ;  /* 0x0000006d7e7e7210 */ /* 0x000fc6000279e4ff */
[----:B------:R-:W-:Y:S01]  /*720e0*/  IMAD.WIDE.U32 R62, R102, R102, RZ ;  /* 0x00000066663e7225 */ /* 0x000fe200078e00ff */
[----:B------:R-:W-:Y:S02]  /*720f0*/  IADD3.X R123, PT, PT, RZ, RZ, RZ, P3, !PT ;  /* 0x000000ffff7b7210 */ /* 0x000fe40001ffe4ff */
[----:B------:R-:W-:Y:S01]  /*72100*/  IADD3.X R129, P1, P4, R80, R118, R120, P4, P1 ;  /* 0x0000007650817210 */ /* 0x000fe20002422478 */
[----:B------:R-:W-:Y:S01]  /*72110*/  IMAD.WIDE.U32.X R32, R131, R38, R32, P6 ;  /* 0x0000002683207225 */ /* 0x000fe200030e0420 */
[----:B------:R-:W-:Y:S02]  /*72120*/  IADD3 R132, P6, PT, R67, R84, RZ ;  /* 0x0000005443847210 */ /* 0x000fe40007fde0ff */
        /* <DEDUP_REMOVED lines=10> */
[----:B------:R-:W-:Y:S01]  /*721d0*/  IMAD.WIDE.U32 R98, R61, R37, RZ ;  /* 0x000000253d627225 */ /* 0x000fe200078e00ff */
[----:B------:R-:W-:-:S03]  /*721e0*/  IADD3.X R119, PT, PT, RZ, RZ, RZ, P1, !PT ;  /* 0x000000ffff777210 */ /* 0x000fc60000ffe4ff */
[----:B------:R-:W-:Y:S02]  /*721f0*/  IMAD R109, R35, R102, R108 ;  /* 0x00000066236d7224 */ /* 0x000fe400078e026c */
[----:B------:R-:W-:Y:S01]  /*72200*/  IMAD.WIDE.U32.X R116, R135, R136, R116, P4 ;  /* 0x0000008887747225 */ /* 0x000fe200020e0474 */
[----:B------:R-:W-:-:S03]  /*72210*/  IADD3 RZ, P4, PT, R63, R80, RZ ;  /* 0x000000503fff7210 */ /* 0x000fc60007f9e0ff */
[----:B------:R-:W-:Y:S02]  /*72220*/  IMAD.IADD R80, R63, 0x1, R109 ;  /* 0x000000013f507824 */ /* 0x000fe400078e026d */
[----:B------:R-:W-:-:S03]  /*72230*/  IMAD.WIDE.U32 R108, R125, R37, RZ ;  /* 0x000000257d6c7225 */ /* 0x000fc600078e00ff */
[----:B------:R-:W-:Y:S01]  /*72240*/  IADD3.X R101, P3, PT, R101, R80, RZ, P3, !PT ;  /* 0x0000005065657210 */ /* 0x000fe20001f7e4ff */
[----:B------:R-:W-:-:S04]  /*72250*/  IMAD.WIDE.U32 R62, P6, R125, R36, R98 ;  /* 0x000000247d3e7225 */ /* 0x000fc800078c0062 */
[----:B------:R-:W-:Y:S01]  /*72260*/  IMAD R149, R135, R128, R34 ;  /* 0x0000008087957224 */ /* 0x000fe200078e0222 */
[----:B------:R-:W-:Y:S01]  /*72270*/  IADD3 R135, P1, PT, R133, R108, RZ ;  /* 0x0000006c85877210 */ /* 0x000fe20007f3e0ff */
[----:B------:R-:W-:-:S04]  /*72280*/  IMAD.WIDE.U32 R130, R128, 0x13, RZ ;  /* 0x0000001380827825 */ /* 0x000fc800078e00ff */
[----:B------:R-:W-:Y:S02]  /*72290*/  IMAD R99, R136, 0x13, RZ ;  /* 0x0000001388637824 */ /* 0x000fe400078e02ff */
[----:B------:R-:W-:Y:S02]  /*722a0*/  IMAD.MOV.U32 R118, RZ, RZ, R81 ;  /* 0x000000ffff767224 */ /* 0x000fe400078e0051 */
[----:B------:R-:W-:Y:S01]  /*722b0*/  IMAD R123, R125, R36, R98 ;  /* 0x000000247d7b7224 */ /* 0x000fe200078e0262 */
[----:B------:R-:W-:Y:S01]  /*722c0*/  IADD3 R34, PT, PT, R131, R99, RZ ;  /* 0x0000006383227210 */ /* 0x000fe20007ffe0ff */
[----:B------:R-:W-:Y:S01]  /*722d0*/  IMAD.WIDE.U32.X R96, R124, R38, R96, P2 ;  /* 0x000000267c607225 */ /* 0x000fe200010e0460 */
[----:B------:R-:W-:Y:S02]  /*722e0*/  IADD3 RZ, P2, PT, R109, R62, RZ ;  /* 0x0000003e6dff7210 */ /* 0x000fe40007f5e0ff */
[----:B------:R-:W-:Y:S01]  /*722f0*/  IADD3.X R99, PT, PT, RZ, RZ, RZ, P6, !PT ;  /* 0x000000ffff637210 */ /* 0x000fe200037fe4ff */
[----:B------:R-:W-:Y:S01]  /*72300*/  IMAD.WIDE.U32.X R118, R35, R35, R118, P4 ;  /* 0x0000002323767225 */ /* 0x000fe200020e0476 */
[----:B------:R-:W-:-:S02]  /*72310*/  IADD3 R62, P4, PT, R137, R66, RZ ;  /* 0x00000042893e7210 */ /* 0x000fc40007f9e0ff */
[----:B------:R-:W-:Y:S01]  /*72320*/  MOV R98, R63 ;  /* 0x0000003f00627202 */ /* 0x000fe20000000f00 */
[----:B------:R-:W-:Y:S02]  /*72330*/  IMAD.IADD R146, R67, 0x1, R149 ;  /* 0x0000000143927824 */ /* 0x000fe400078e0295 */
[----:B------:R-:W-:Y:S02]  /*72340*/  IMAD.IADD R123, R109, 0x1, R123 ;  /* 0x000000016d7b7824 */ /* 0x000fe400078e027b */
[----:B------:R-:W-:Y:S01]  /*72350*/  IMAD.WIDE.U32 R80, R128, R125, RZ ;  /* 0x0000007d80507225 */ /* 0x000fe200078e00ff */
[----:B------:R-:W-:Y:S02]  /*72360*/  IADD3.X R63, P4, PT, R101, R146, RZ, P4, !PT ;  /* 0x00000092653f7210 */ /* 0x000fe4000279e4ff */
[----:B------:R-:W-:Y:S01]  /*72370*/  IADD3.X R132, P1, PT, R132, R123, RZ, P1, !PT ;  /* 0x0000007b84847210 */ /* 0x000fe20000f3e4ff */
[----:B------:R-:W-:Y:S01]  /*72380*/  IMAD.WIDE.U32 R120, R136, R130, RZ ;  /* 0x0000008288787225 */ /* 0x000fe200078e00ff */
[----:B------:R-:W-:-:S02]  /*72390*/  IADD3.X R32, P3, P4, R116, R118, R32, P4, P3 ;  /* 0x0000007674207210 */ /* 0x000fc40002466420 */
[----:B------:R-:W-:Y:S01]  /*723a0*/  SHF.L.U32 R118, R37, 0x1, RZ ;  /* 0x0000000125767819 */ /* 0x000fe200000006ff */
[----:B------:R-:W-:Y:S01]  /*723b0*/  IMAD.WIDE.U32.X R98, R61, R36, R98, P2 ;  /* 0x000000243d627225 */ /* 0x000fe200010e0462 */
[----:B------:R-:W-:Y:S02]  /*723c0*/  IADD3 R123, P2, PT, R80, R100, RZ ;  /* 0x00000064507b7210 */ /* 0x000fe40007f5e0ff */
[----:B------:R-:W-:Y:S01]  /*723d0*/  IADD3.X R117, PT, PT, R117, R119, R33, P3, P4 ;  /* 0x0000007775757210 */ /* 0x000fe20001fe8421 */
[----:B------:R-:W-:Y:S01]  /*723e0*/  IMAD.WIDE.U32 R100, R38, R125, RZ ;  /* 0x0000007d26647225 */ /* 0x000fe200078e00ff */
[----:B------:R-:W-:Y:S02]  /*723f0*/  IADD3.X R98, P0, P1, R98, R96, R84, P1, P0 ;  /* 0x0000006062627210 */ /* 0x000fe40000900454 */
[----:B------:R-:W-:Y:S01]  /*72400*/  SHF.L.W.U32.HI R146, R63, 0xd, R32 ;  /* 0x0000000d3f927819 */ /* 0x000fe20000010e20 */
[----:B------:R-:W-:Y:S01]  /*72410*/  IMAD.WIDE.U32 R120, P6, R34, R128, R120 ;  /* 0x0000008022787225 */ /* 0x000fe200078c0078 */
[----:B------:R-:W-:-:S02]  /*72420*/  IADD3.X R99, PT, PT, R99, R97, R85, P0, P1 ;  /* 0x0000006163637210 */ /* 0x000fc400007e2455 */
[----:B------:R-:W-:Y:S01]  /*72430*/  SHF.L.W.U32.HI R117, R32, 0xd, R117 ;  /* 0x0000000d20757819 */ /* 0x000fe20000010e75 */
[----:B------:R-:W-:Y:S01]  /*72440*/  IMAD.WIDE.U32 R108, R128, R130, RZ ;  /* 0x00000082806c7225 */ /* 0x000fe200078e00ff */
[----:B------:R-:W-:Y:S02]  /*72450*/  MOV R66, R121 ;  /* 0x0000007900427202 */ /* 0x000fe40000000f00 */
[----:B------:R-:W-:Y:S01]  /*72460*/  IADD3 R146, P1, PT, R146, R135, RZ ;  /* 0x0000008792927210 */ /* 0x000fe20007f3e0ff */
[----:B------:R-:W-:Y:S01]  /*72470*/  IMAD.X R67, RZ, RZ, RZ, P6 ;  /* 0x000000ffff437224 */ /* 0x000fe200030e06ff */
[----:B------:R-:W-:Y:S01]  /*72480*/  IADD3 R134, P6, PT, R109, R120, RZ ;  /* 0x000000786d867210 */ /* 0x000fe20007fde0ff */
[-CC-:B------:R-:W-:Y:S01]  /*72490*/  IMAD R119, R61, R147.reuse, R100.reuse ;  /* 0x000000933d777224 */ /* 0x180fe200078e0264 */
[----:B------:R-:W-:Y:S01]  /*724a0*/  IADD3.X R117, P1, PT, R117, R132, RZ, P1, !PT ;  /* 0x0000008475757210 */ /* 0x000fe20000f3e4ff */
[----:B------:R-:W-:Y:S01]  /*724b0*/  IMAD.WIDE.U32 R100, P3, R61, R147, R100 ;  /* 0x000000933d647225 */ /* 0x000fe20007860064 */
[----:B------:R-:W-:-:S02]  /*724c0*/  LOP3.LUT R63, R63, 0x7ffff, RZ, 0xc0, !PT ;  /* 0x0007ffff3f3f7812 */ /* 0x000fc400078ec0ff */
[----:B------:R-:W-:Y:S01]  /*724d0*/  IADD3.X R80, P1, PT, RZ, R98, RZ, P1, !PT ;  /* 0x00000062ff507210 */ /* 0x000fe20000f3e4ff */
[-C--:B------:R-:W-:Y:S01]  /*724e0*/  IMAD.WIDE.U32 R120, R147, R125.reuse, RZ ;  /* 0x0000007d93787225 */ /* 0x080fe200078e00ff */
[----:B------:R-:W-:Y:S02]  /*724f0*/  IADD3.X R85, PT, PT, RZ, RZ, RZ, P3, !PT ;  /* 0x000000ffff557210 */ /* 0x000fe40001ffe4ff */
[----:B------:R-:W-:Y:S01]  /*72500*/  SHF.L.W.U32.HI R32, R117, 0xd, R80 ;  /* 0x0000000d75207819 */ /* 0x000fe20000010e50 */
[----:B------:R-:W-:Y:S01]  /*72510*/  IMAD.WIDE.U32 R96, R136, R125, RZ ;  /* 0x0000007d88607225 */ /* 0x000fe200078e00ff */
[----:B------:R-:W-:Y:S02]  /*72520*/  IADD3 RZ, P3, PT, R121, R100, RZ ;  /* 0x0000006479ff7210 */ /* 0x000fe40007f7e0ff */
[----:B------:R-:W-:Y:S01]  /*72530*/  IADD3 R133, P0, PT, R120, R108, RZ ;  /* 0x0000006c78857210 */ /* 0x000fe20007f1e0ff */
[CCC-:B------:R-:W-:Y:S02]  /*72540*/  IMAD R125, R61.reuse, R128.reuse, R96.reuse ;  /* 0x000000803d7d7224 */ /* 0x1c0fe400078e0260 */
[----:B------:R-:W-:-:S04]  /*72550*/  IMAD.WIDE.U32 R96, P4, R61, R128, R96 ;  /* 0x000000803d607225 */ /* 0x000fc80007880060 */
[----:B------:R-:W-:Y:S02]  /*72560*/  IMAD.MOV.U32 R84, RZ, RZ, R101 ;  /* 0x000000ffff547224 */ /* 0x000fe400078e0065 */
[----:B------:R-:W-:Y:S01]  /*72570*/  IMAD.IADD R119, R121, 0x1, R119 ;  /* 0x0000000179777824 */ /* 0x000fe200078e0277 */
[----:B------:R-:W-:Y:S01]  /*72580*/  SHF.L.U64.HI R121, R37, 0x1, R36 ;  /* 0x0000000125797819 */ /* 0x000fe20000010224 */
[----:B------:R-:W-:Y:S01]  /*72590*/  IMAD.WIDE.U32.X R84, R61, R38, R84, P3 ;  /* 0x000000263d547225 */ /* 0x000fe200018e0454 */
[----:B------:R-:W-:Y:S02]  /*725a0*/  IADD3 RZ, P3, PT, R81, R96, RZ ;  /* 0x0000006051ff7210 */ /* 0x000fe40007f7e0ff */
[----:B------:R-:W-:Y:S01]  /*725b0*/  IADD3.X R119, P0, PT, R134, R119, RZ, P0, !PT ;  /* 0x0000007786777210 */ /* 0x000fe2000071e4ff */
[----:B------:R-:W-:Y:S01]  /*725c0*/  IMAD.X R96, RZ, RZ, R99, P1 ;  /* 0x000000ffff607224 */ /* 0x000fe200008e0663 */
[----:B------:R-:W-:Y:S01]  /*725d0*/  IADD3 R33, P1, PT, R32, R127, RZ ;  /* 0x0000007f20217210 */ /* 0x000fe20007f3e0ff */
[----:B------:R-:W-:-:S03]  /*725e0*/  IMAD.WIDE.U32 R100, R39, R118, RZ ;  /* 0x0000007627647225 */ /* 0x000fc600078e00ff */
[----:B------:R-:W-:Y:S01]  /*725f0*/  SHF.L.W.U32.HI R109, R80, 0xd, R96 ;  /* 0x0000000d506d7819 */ /* 0x000fe20000010e60 */
[----:B------:R-:W-:Y:S01]  /*72600*/  IMAD.IADD R125, R81, 0x1, R125 ;  /* 0x00000001517d7824 */ /* 0x000fe200078e027d */
[----:B------:R-:W-:Y:S01]  /*72610*/  IADD3.X R81, PT, PT, RZ, RZ, RZ, P4, !PT ;  /* 0x000000ffff517210 */ /* 0x000fe200027fe4ff */
[--C-:B------:R-:W-:Y:S01]  /*72620*/  IMAD R127, R121, R40, R100.reuse ;  /* 0x00000028797f7224 */ /* 0x100fe200078e0264 */
[----:B------:R-:W-:Y:S01]  /*72630*/  IADD3.X R120, P1, PT, R109, R126, RZ, P1, !PT ;  /* 0x0000007e6d787210 */ /* 0x000fe20000f3e4ff */
[----:B------:R-:W-:Y:S01]  /*72640*/  IMAD.WIDE.U32 R98, R40, R118, RZ ;  /* 0x0000007628627225 */ /* 0x000fe200078e00ff */
[----:B------:R-:W-:Y:S02]  /*72650*/  MOV R80, R97 ;  /* 0x0000006100507202 */ /* 0x000fe40000000f00 */
[----:B------:R-:W-:Y:S01]  /*72660*/  LEA.HI.X R129, P1, R96, R129, RZ, 0xd, P1 ;  /* 0x0000008160817211 */ /* 0x000fe20000836cff */
[----:B------:R-:W-:Y:S01]  /*72670*/  IMAD.WIDE.U32 R100, P4, R121, R40, R100 ;  /* 0x0000002879647225 */ /* 0x000fe20007880064 */
[----:B------:R-:W-:-:S02]  /*72680*/  IADD3.X R10, P2, PT, R10, R125, RZ, P2, !PT ;  /* 0x0000007d0a0a7210 */ /* 0x000fc4000175e4ff */
[----:B------:R-:W-:Y:S01]  /*72690*/  SHF.L.W.U32.HI R32, R120, 0xd, R129 ;  /* 0x0000000d78207819 */ /* 0x000fe20000010e81 */
[----:B------:R-:W-:Y:S01]  /*726a0*/  IMAD.X R97, RZ, RZ, RZ, P4 ;  /* 0x000000ffff617224 */ /* 0x000fe200020e06ff */
[----:B------:R-:W-:Y:S01]  /*726b0*/  IADD3 RZ, P4, PT, R99, R100, RZ ;  /* 0x0000006463ff7210 */ /* 0x000fe20007f9e0ff */
[----:B------:R-:W-:Y:S01]  /*726c0*/  IMAD.WIDE.U32.X R80, R61, R136, R80, P3 ;  /* 0x000000883d507225 */ /* 0x000fe200018e0450 */
[----:B------:R-:W-:Y:S02]  /*726d0*/  IADD3 R61, P3, PT, R133, R98, RZ ;  /* 0x00000062853d7210 */ /* 0x000fe40007f7e0ff */
[----:B------:R-:W-:Y:S01]  /*726e0*/  IADD3 R98, PT, PT, R99, R127, RZ ;  /* 0x0000007f63627210 */ /* 0x000fe20007ffe0ff */
[----:B------:R-:W-:Y:S01]  /*726f0*/  IMAD.MOV.U32 R96, RZ, RZ, R101 ;  /* 0x000000ffff607224 */ /* 0x000fe200078e0065 */
[----:B------:R-:W-:Y:S01]  /*72700*/  IADD3.X R122, PT, PT, RZ, R122, RZ, P1, !PT ;  /* 0x0000007aff7a7210 */ /* 0x000fe20000ffe4ff */
        /* <DEDUP_REMOVED lines=19> */
[----:B------:R-:W-:-:S02]  /*72840*/  IADD3.X R67, PT, PT, RZ, R67, RZ, P1, !PT ;  /* 0x00000043ff437210 */ /* 0x000fc40000ffe4ff */
[----:B------:R-:W-:Y:S01]  /*72850*/  IADD3.X R66, P4, PT, R10, R97, RZ, P4, !PT ;  /* 0x000000610a427210 */ /* 0x000fe2000279e4ff */
[----:B------:R-:W-:Y:S01]  /*72860*/  IMAD.WIDE.U32.X R108, R121, R38, R108, P6 ;  /* 0x00000026796c7225 */ /* 0x000fe200030e046c */
[----:B------:R-:W-:Y:S02]  /*72870*/  SHF.L.W.U32.HI R10, R116, 0xd, R61 ;  /* 0x0000000d740a7819 */ /* 0x000fe40000010e3d */
[----:B------:R-:W-:Y:S02]  /*72880*/  SHF.L.W.U32.HI R61, R61, 0xd, R67 ;  /* 0x0000000d3d3d7819 */ /* 0x000fe40000010e43 */
[----:B------:R-:W-:Y:S02]  /*72890*/  IADD3 R10, P0, PT, R10, R123, RZ ;  /* 0x0000007b0a0a7210 */ /* 0x000fe40007f1e0ff */
        /* <DEDUP_REMOVED lines=8> */
[----:B------:R-:W-:Y:S01]  /*72920*/  LOP3.LUT R61, R117, 0x7ffff, RZ, 0xc0, !PT ;  /* 0x0007ffff753d7812 */ /* 0x000fe200078ec0ff */
[----:B------:R-:W-:Y:S02]  /*72930*/  IMAD.MOV.U32 R129, RZ, RZ, R62 ;  /* 0x000000ffff817224 */ /* 0x000fe400078e003e */
[----:B------:R-:W-:-:S05]  /*72940*/  IMAD R137, R64, 0x13, RZ ;  /* 0x0000001340897824 */ /* 0x000fca00078e02ff */
[----:B------:R-:W-:-:S04]  /*72950*/  IADD3 R137, PT, PT, R63, R137, RZ ;  /* 0x000000893f897210 */ /* 0x000fc80007ffe0ff */
[C---:B------:R-:W-:Y:S02]  /*72960*/  LEA.HI R146, P0, R137.reuse, R146, RZ, 0xd ;  /* 0x0000009289927211 */ /* 0x040fe400078168ff */
[----:B------:R-:W-:Y:S02]  /*72970*/  LOP3.LUT R137, R137, 0x7ffff, RZ, 0xc0, !PT ;  /* 0x0007ffff89897812 */ /* 0x000fe400078ec0ff */
[----:B------:R-:W-:-:S09]  /*72980*/  IADD3.X R61, PT, PT, RZ, R61, RZ, P0, !PT ;  /* 0x0000003dff3d7210 */ /* 0x000fd200007fe4ff */
.L_x_16:
[----:B------:R-:W-:Y:S01]  /*72990*/  IMAD.WIDE.U32 R80, R33, 0x26, RZ ;  /* 0x0000002621507825 */ /* 0x000fe200078e00ff */
[----:B------:R-:W-:Y:S01]  /*729a0*/  LOP3.LUT R65, R123, 0x7ffff, RZ, 0xc0, !PT ;  /* 0x0007ffff7b417812 */ /* 0x000fe200078ec0ff */
[----:B------:R-:W-:Y:S01]  /*729b0*/  UIADD3 UR4, UPT, UPT, UR4, 0x1, URZ ;  /* 0x0000000104047890 */ /* 0x000fe2000fffe0ff */
[----:B------:R-:W-:Y:S01]  /*729c0*/  LOP3.LUT R126, R120, 0x7ffff, RZ, 0xc0, !PT ;  /* 0x0007ffff787e7812 */ /* 0x000fe200078ec0ff */
[-C--:B------:R-:W-:Y:S01]  /*729d0*/  IMAD.WIDE.U32 R84, R137, R129.reuse, RZ ;  /* 0x0000008189547225 */ /* 0x080fe200078e00ff */
[----:B------:R-:W-:Y:S01]  /*729e0*/  LOP3.LUT R125, R116, 0x7ffff, RZ, 0xc0, !PT ;  /* 0x0007ffff747d7812 */ /* 0x000fe200078ec0ff */
[----:B------:R-:W-:Y:S02]  /*729f0*/  UISETP.GE.U32.AND UP0, UPT, UR4, 0x13, UPT ;  /* 0x000000130400788c */ /* 0x000fe4000bf06070 */
[----:B------:R-:W-:-:S04]  /*72a00*/  IMAD.WIDE.U32 R96, R129, R129, RZ ;  /* 0x0000008181607225 */ /* 0x000fc800078e00ff */
[----:B------:R-:W-:-:S04]  /*72a10*/  IMAD.WIDE.U32 R62, R80, R32, RZ ;  /* 0x00000020503e7225 */ /* 0x000fc800078e00ff */
[----:B------:R-:W-:Y:S01]  /*72a20*/  IMAD.WIDE.U32 R98, R146, 0x26, RZ ;  /* 0x0000002692627825 */ /* 0x000fe200078e00ff */
[----:B------:R-:W-:Y:S02]  /*72a30*/  IADD3 R101, P1, PT, R96, R62, RZ ;  /* 0x0000003e60657210 */ /* 0x000fe40007f3e0ff */
[----:B------:R-:W-:Y:S01]  /*72a40*/  SHF.L.U64.HI R62, R129, 0x1, R137 ;  /* 0x00000001813e7819 */ /* 0x000fe20000010289 */
[----:B------:R-:W-:Y:S02]  /*72a50*/  IMAD R135, R61, 0x26, RZ ;  /* 0x000000263d877824 */ /* 0x000fe400078e02ff */
[C---:B------:R-:W-:Y:S01]  /*72a60*/  IMAD.WIDE.U32 R84, P0, R129.reuse, R137, R84 ;  /* 0x0000008981547225 */ /* 0x040fe20007800054 */
[----:B------:R-:W-:-:S03]  /*72a70*/  SHF.L.U32 R129, R129, 0x1, RZ ;  /* 0x0000000181817819 */ /* 0x000fc600000006ff */
[----:B------:R-:W-:Y:S01]  /*72a80*/  IMAD.WIDE.U32 R108, R65, R98, RZ ;  /* 0x00000062416c7225 */ /* 0x000fe200078e00ff */
[----:B------:R-:W-:Y:S02]  /*72a90*/  IADD3 R122, P2, PT, R97, R84, RZ ;  /* 0x00000054617a7210 */ /* 0x000fe40007f5e0ff */
[----:B------:R-:W-:Y:S01]  /*72aa0*/  IADD3.X R67, PT, PT, RZ, RZ, RZ, P0, !PT ;  /* 0x000000ffff437210 */ /* 0x000fe200007fe4ff */
[----:B------:R-:W-:Y:S02]  /*72ab0*/  IMAD.IADD R135, R99, 0x1, R135 ;  /* 0x0000000163877824 */ /* 0x000fe400078e0287 */
[----:B------:R-:W-:Y:S02]  /*72ac0*/  IMAD.MOV.U32 R66, RZ, RZ, R85 ;  /* 0x000000ffff427224 */ /* 0x000fe400078e0055 */
[----:B------:R-:W-:-:S04]  /*72ad0*/  IMAD.WIDE.U32 R98, R10, R98, RZ ;  /* 0x000000620a627225 */ /* 0x000fc800078e00ff */
[----:B------:R-:W-:Y:S01]  /*72ae0*/  IMAD.WIDE.U32 R84, R62, R146, RZ ;  /* 0x000000923e547225 */ /* 0x000fe200078e00ff */
[----:B------:R-:W-:-:S03]  /*72af0*/  IADD3 R64, P6, PT, R101, R98, RZ ;  /* 0x0000006265407210 */ /* 0x000fc60007fde0ff */
[----:B------:R-:W-:-:S04]  /*72b00*/  IMAD.WIDE.U32 R108, P0, R10, R135, R108 ;  /* 0x000000870a6c7225 */ /* 0x000fc8000780006c */
[----:B------:R-:W-:Y:S01]  /*72b10*/  IMAD R121, R126, 0x26, RZ ;  /* 0x000000267e797824 */ /* 0x000fe200078e02ff */
[----:B------:R-:W-:Y:S01]  /*72b20*/  IADD3 R134, P4, PT, R99, R108, RZ ;  /* 0x0000006c63867210 */ /* 0x000fe20007f9e0ff */
[----:B------:R-:W-:Y:S01]  /*72b30*/  IMAD.WIDE.U32 R96, R10, R80, RZ ;  /* 0x000000500a607225 */ /* 0x000fe200078e00ff */
[----:B------:R-:W-:-:S03]  /*72b40*/  IADD3.X R117, PT, PT, RZ, RZ, RZ, P0, !PT ;  /* 0x000000ffff757210 */ /* 0x000fc600007fe4ff */
[----:B------:R-:W-:-:S04]  /*72b50*/  IMAD.WIDE.U32 R100, R129, R146, RZ ;  /* 0x0000009281647225 */ /* 0x000fc800078e00ff */
[----:B------:R-:W-:Y:S01]  /*72b60*/  IMAD.WIDE.U32 R84, P5, R61, R129, R84 ;  /* 0x000000813d547225 */ /* 0x000fe200078a0054 */
[----:B------:R-:W-:-:S03]  /*72b70*/  IADD3 R127, P0, PT, R100, R96, RZ ;  /* 0x00000060647f7210 */ /* 0x000fc60007f1e0ff */
[----:B------:R-:W-:-:S04]  /*72b80*/  IMAD.WIDE.U32 R98, R32, 0x13, RZ ;  /* 0x0000001320627825 */ /* 0x000fc800078e00ff */
[----:B------:R-:W-:Y:S02]  /*72b90*/  IMAD R123, R125, 0x13, RZ ;  /* 0x000000137d7b7824 */ /* 0x000fe400078e02ff */
[----:B------:R-:W-:Y:S02]  /*72ba0*/  IMAD.IADD R121, R81, 0x1, R121 ;  /* 0x0000000151797824 */ /* 0x000fe400078e0279 */
[----:B------:R-:W-:Y:S01]  /*72bb0*/  IMAD.WIDE.U32.X R66, R137, R137, R66, P2 ;  /* 0x0000008989427225 */ /* 0x000fe200010e0442 */
[----:B------:R-:W-:Y:S02]  /*72bc0*/  IADD3 R133, P2, PT, R101, R84, RZ ;  /* 0x0000005465857210 */ /* 0x000fe40007f5e0ff */
[----:B------:R-:W-:Y:S01]  /*72bd0*/  IADD3 R123, PT, PT, R99, R123, RZ ;  /* 0x0000007b637b7210 */ /* 0x000fe20007ffe0ff */
[----:B------:R-:W-:-:S04]  /*72be0*/  IMAD.WIDE.U32 R118, R65, R80, RZ ;  /* 0x0000005041767225 */ /* 0x000fc800078e00ff */
        /* <DEDUP_REMOVED lines=11> */
[----:B------:R-:W-:Y:S01]  /*72ca0*/  IMAD.X R85, RZ, RZ, RZ, P3 ;  /* 0x000000ffff557224 */ /* 0x000fe200018e06ff */
[----:B------:R-:W-:Y:S01]  /*72cb0*/  IADD3 R63, P3, PT, R63, R100, RZ ;  /* 0x000000643f3f7210 */ /* 0x000fe20007f7e0ff */
[----:B------:R-:W-:Y:S01]  /*72cc0*/  IMAD.WIDE.U32 R118, P5, R125, R98, R118 ;  /* 0x000000627d767225 */ /* 0x000fe200078a0076 */
[----:B------:R-:W-:Y:S02]  /*72cd0*/  IADD3.X R133, P0, PT, R133, R120, RZ, P0, !PT ;  /* 0x0000007885857210 */ /* 0x000fe4000071e4ff */
[----:B------:R-:W-:Y:S01]  /*72ce0*/  IADD3.X R63, P1, PT, R122, R63, RZ, P1, !PT ;  /* 0x0000003f7a3f7210 */ /* 0x000fe20000f3e4ff */
[----:B------:R-:W-:Y:S01]  /*72cf0*/  IMAD.WIDE.U32 R98, R98, R32, RZ ;  /* 0x0000002062627225 */ /* 0x000fe200078e00ff */
[----:B------:R-:W-:-:S02]  /*72d00*/  MOV R100, R119 ;  /* 0x0000007700647202 */ /* 0x000fc40000000f00 */
[----:B------:R-:W-:Y:S01]  /*72d10*/  IADD3.X R63, P6, PT, R63, R134, RZ, P6, !PT ;  /* 0x000000863f3f7210 */ /* 0x000fe200037de4ff */
[----:B------:R-:W-:Y:S01]  /*72d20*/  IMAD.MOV.U32 R84, RZ, RZ, R109 ;  /* 0x000000ffff547224 */ /* 0x000fe200078e006d */
[----:B------:R-:W-:Y:S01]  /*72d30*/  SHF.L.U32 R135, R146, 0x1, RZ ;  /* 0x0000000192877819 */ /* 0x000fe200000006ff */
[----:B------:R-:W-:Y:S01]  /*72d40*/  IMAD.WIDE.U32.X R96, R121, R125, R96, P3 ;  /* 0x0000007d79607225 */ /* 0x000fe200018e0460 */
[----:B------:R-:W-:-:S03]  /*72d50*/  IADD3 R127, P3, PT, R127, R98, RZ ;  /* 0x000000627f7f7210 */ /* 0x000fc60007f7e0ff */
[----:B------:R-:W-:Y:S01]  /*72d60*/  IMAD.WIDE.U32.X R108, R121, R65, R84, P4 ;  /* 0x00000041796c7225 */ /* 0x000fe200020e0454 */
[----:B------:R-:W-:Y:S02]  /*72d70*/  IADD3 R148, P4, PT, R99, R118, RZ ;  /* 0x0000007663947210 */ /* 0x000fe40007f9e0ff */
[----:B------:R-:W-:Y:S01]  /*72d80*/  IADD3.X R150, P1, P6, R116, R96, R66, P6, P1 ;  /* 0x0000006074967210 */ /* 0x000fe20003622442 */
[----:B------:R-:W-:Y:S01]  /*72d90*/  IMAD.WIDE.U32 R120, R61, R146, RZ ;  /* 0x000000923d787225 */ /* 0x000fe200078e00ff */
[----:B------:R-:W-:Y:S02]  /*72da0*/  IADD3.X R133, P3, PT, R133, R148, RZ, P3, !PT ;  /* 0x0000009485857210 */ /* 0x000fe40001f7e4ff */
[----:B------:R-:W-:Y:S01]  /*72db0*/  IADD3.X R155, PT, PT, R117, R97, R67, P1, P6 ;  /* 0x00000061759b7210 */ /* 0x000fe20000fec443 */
[----:B------:R-:W-:Y:S02]  /*72dc0*/  IMAD.X R101, RZ, RZ, RZ, P5 ;  /* 0x000000ffff657224 */ /* 0x000fe400028e06ff */
[----:B------:R-:W-:-:S04]  /*72dd0*/  IMAD.WIDE.U32 R98, R32, 0x26, RZ ;  /* 0x0000002620627825 */ /* 0x000fc800078e00ff */
[----:B------:R-:W-:-:S04]  /*72de0*/  IMAD.WIDE.U32.X R100, R123, R125, R100, P4 ;  /* 0x0000007d7b647225 */ /* 0x000fc800020e0464 */
[----:B------:R-:W-:Y:S02]  /*72df0*/  IMAD R153, R125, 0x26, RZ ;  /* 0x000000267d997824 */ /* 0x000fe400078e02ff */
[----:B------:R-:W-:-:S03]  /*72e00*/  IMAD.WIDE.U32 R122, R146, R146, RZ ;  /* 0x00000092927a7225 */ /* 0x000fc600078e00ff */
[----:B------:R-:W-:Y:S01]  /*72e10*/  IADD3 R153, PT, PT, R99, R153, RZ ;  /* 0x0000009963997210 */ /* 0x000fe20007ffe0ff */
[----:B------:R-:W-:-:S04]  /*72e20*/  IMAD.WIDE.U32 R120, P4, R146, R61, R120 ;  /* 0x0000003d92787225 */ /* 0x000fc80007880078 */
[----:B------:R-:W-:Y:S01]  /*72e30*/  IMAD.WIDE.U32 R118, R126, R129, RZ ;  /* 0x000000817e767225 */ /* 0x000fe200078e00ff */
[----:B------:R-:W-:-:S03]  /*72e40*/  IADD3 R132, P5, PT, R123, R120, RZ ;  /* 0x000000787b847210 */ /* 0x000fc60007fbe0ff */
[----:B------:R-:W-:-:S04]  /*72e50*/  IMAD.WIDE.U32 R84, R33, R129, RZ ;  /* 0x0000008121547225 */ /* 0x000fc800078e00ff */
[----:B------:R-:W-:Y:S01]  /*72e60*/  IMAD.WIDE.U32.X R80, R61, R62, R80, P2 ;  /* 0x0000003e3d507225 */ /* 0x000fe200010e0450 */
[----:B------:R-:W-:-:S03]  /*72e70*/  IADD3 R151, P2, PT, R84, R122, RZ ;  /* 0x0000007a54977210 */ /* 0x000fc60007f5e0ff */
[----:B------:R-:W-:Y:S01]  /*72e80*/  IMAD.X R123, RZ, RZ, RZ, P4 ;  /* 0x000000ffff7b7224 */ /* 0x000fe200020e06ff */
[----:B------:R-:W-:Y:S01]  /*72e90*/  IADD3.X R134, P0, P3, R100, R108, R80, P3, P0 ;  /* 0x0000006c64867210 */ /* 0x000fe20001b00450 */
[----:B------:R-:W-:-:S03]  /*72ea0*/  IMAD.WIDE.U32 R118, P4, R33, R62, R118 ;  /* 0x0000003e21767225 */ /* 0x000fc60007880076 */
[----:B------:R-:W-:Y:S01]  /*72eb0*/  IADD3.X R148, PT, PT, R101, R109, R81, P0, P3 ;  /* 0x0000006d65947210 */ /* 0x000fe200007e6451 */
[----:B------:R-:W-:Y:S01]  /*72ec0*/  IMAD.MOV.U32 R122, RZ, RZ, R121 ;  /* 0x000000ffff7a7224 */ /* 0x000fe200078e0079 */
[----:B------:R-:W-:Y:S01]  /*72ed0*/  IADD3 R157, P1, PT, R85, R118, RZ ;  /* 0x00000076559d7210 */ /* 0x000fe20007f3e0ff */
[----:B------:R-:W-:-:S03]  /*72ee0*/  IMAD.WIDE.U32 R120, R153, R10, RZ ;  /* 0x0000000a99787225 */ /* 0x000fc600078e00ff */
[----:B------:R-:W-:Y:S01]  /*72ef0*/  IADD3.X R132, P2, PT, R132, R157, RZ, P2, !PT ;  /* 0x0000009d84847210 */ /* 0x000fe2000175e4ff */
[----:B------:R-:W-:-:S04]  /*72f00*/  IMAD.WIDE.U32 R84, R125, R129, RZ ;  /* 0x000000817d547225 */ /* 0x000fc800078e00ff */
[----:B------:R-:W-:Y:S01]  /*72f10*/  IMAD.WIDE.U32.X R122, R61, R61, R122, P5 ;  /* 0x0000003d3d7a7225 */ /* 0x000fe200028e047a */
[----:B------:R-:W-:Y:S02]  /*72f20*/  SHF.L.U64.HI R61, R146, 0x1, R61 ;  /* 0x00000001923d7819 */ /* 0x000fe4000001023d */
[----:B------:R-:W-:Y:S01]  /*72f30*/  SHF.L.W.U32.HI R146, R63, 0xd, R150 ;  /* 0x0000000d3f927819 */ /* 0x000fe20000010e96 */
        /* <DEDUP_REMOVED lines=12> */
[----:B------:R-:W-:Y:S01]  /*73000*/  IMAD.WIDE.U32 R98, R149, R10, RZ ;  /* 0x0000000a95627225 */ /* 0x000fe200078e00ff */
[----:B------:R-:W-:Y:S02]  /*73010*/  IADD3 R84, P5, PT, R109, R84, RZ ;  /* 0x000000546d547210 */ /* 0x000fe40007fbe0ff */
[----:B------:R-:W-:Y:S01]  /*73020*/  IADD3.X R97, PT, PT, RZ, RZ, RZ, P3, !PT ;  /* 0x000000ffff617210 */ /* 0x000fe20001ffe4ff */
[----:B------:R-:W-:Y:S01]  /*73030*/  IMAD.X R67, RZ, RZ, RZ, P4 ;  /* 0x000000ffff437224 */ /* 0x000fe200020e06ff */
[----:B------:R-:W-:Y:S01]  /*73040*/  IADD3 R137, P4, PT, R108, R80, RZ ;  /* 0x000000506c897210 */ /* 0x000fe20007f9e0ff */
[----:B------:R-:W-:Y:S01]  /*73050*/  IMAD.WIDE.U32 R108, R126, R135, RZ ;  /* 0x000000877e6c7225 */ /* 0x000fe200078e00ff */
[----:B------:R-:W-:-:S03]  /*73060*/  SHF.L.W.U32.HI R80, R150, 0xd, R155 ;  /* 0x0000000d96507819 */ /* 0x000fc60000010e9b */
[----:B------:R-:W-:-:S04]  /*73070*/  IMAD.WIDE.U32.X R100, R153, R65, R100, P6 ;  /* 0x0000004199647225 */ /* 0x000fc800030e0464 */
[----:B------:R-:W-:Y:S02]  /*73080*/  IMAD.MOV.U32 R66, RZ, RZ, R119 ;  /* 0x000000ffff427224 */ /* 0x000fe400078e0077 */
[----:B------:R-:W-:-:S04]  /*73090*/  IMAD.WIDE.U32 R116, R96, R10, RZ ;  /* 0x0000000a60747225 */ /* 0x000fc800078e00ff */
[----:B------:R-:W-:Y:S01]  /*730a0*/  IMAD.WIDE.U32 R98, P6, R65, R96, R98 ;  /* 0x0000006041627225 */ /* 0x000fe200078c0062 */
[----:B------:R-:W-:-:S03]  /*730b0*/  MOV R96, R85 ;  /* 0x0000005500607202 */ /* 0x000fc60000000f00 */
[----:B------:R-:W-:Y:S01]  /*730c0*/  IMAD.WIDE.U32 R118, P3, R33, R61, R108 ;  /* 0x0000003d21767225 */ /* 0x000fe2000786006c */
[----:B------:R-:W-:-:S03]  /*730d0*/  MOV R108, R99 ;  /* 0x00000063006c7202 */ /* 0x000fc60000000f00 */
        /* <DEDUP_REMOVED lines=8> */
[----:B------:R-:W-:Y:S02]  /*73160*/  IADD3 R127, P6, PT, R81, R118, RZ ;  /* 0x00000076517f7210 */ /* 0x000fe40007fde0ff */
[----:B------:R-:W-:Y:S01]  /*73170*/  IADD3.X R121, P3, PT, R80, R133, RZ, P3, !PT ;  /* 0x0000008550797210 */ /* 0x000fe20001f7e4ff */
[----:B------:R-:W-:Y:S01]  /*73180*/  IMAD.WIDE.U32 R80, R125, R135, RZ ;  /* 0x000000877d507225 */ /* 0x000fe200078e00ff */
[----:B------:R-:W-:-:S02]  /*73190*/  IADD3.X R127, P4, PT, R127, R84, RZ, P4, !PT ;  /* 0x000000547f7f7210 */ /* 0x000fc4000279e4ff */
[----:B------:R-:W-:Y:S01]  /*731a0*/  IADD3.X R134, P3, PT, RZ, R134, RZ, P3, !PT ;  /* 0x00000086ff867210 */ /* 0x000fe20001f7e4ff */
[----:B------:R-:W-:Y:S01]  /*731b0*/  IMAD.WIDE.U32 R84, R126, R33, RZ ;  /* 0x000000217e547225 */ /* 0x000fe200078e00ff */
[----:B------:R-:W-:Y:S02]  /*731c0*/  IADD3.X R133, P0, PT, R132, R159, RZ, P0, !PT ;  /* 0x0000009f84857210 */ /* 0x000fe4000071e4ff */
[----:B------:R-:W-:Y:S01]  /*731d0*/  IADD3.X R127, P1, PT, R127, R116, RZ, P1, !PT ;  /* 0x000000747f7f7210 */ /* 0x000fe20000f3e4ff */
[----:B------:R-:W-:Y:S01]  /*731e0*/  IMAD.WIDE.U32.X R116, R62, R125, R96, P5 ;  /* 0x0000007d3e747225 */ /* 0x000fe200028e0460 */
[----:B------:R-:W-:Y:S02]  /*731f0*/  IADD3.X R119, PT, PT, RZ, R148, RZ, P3, !PT ;  /* 0x00000094ff777210 */ /* 0x000fe40001ffe4ff */
[----:B------:R-:W-:Y:S01]  /*73200*/  SHF.L.W.U32.HI R118, R121, 0xd, R134 ;  /* 0x0000000d79767819 */ /* 0x000fe20000010e86 */
[----:B------:R-:W-:Y:S01]  /*73210*/  IMAD.WIDE.U32 R96, P3, R33, R126, R84 ;  /* 0x0000007e21607225 */ /* 0x000fe20007860054 */
[----:B------:R-:W-:-:S02]  /*73220*/  IADD3.X R100, P0, P5, R100, R66, R122, P0, P2 ;  /* 0x0000004264647210 */ /* 0x000fc4000050447a */
[----:B------:R-:W-:Y:S01]  /*73230*/  SHF.L.W.U32.HI R120, R134, 0xd, R119 ;  /* 0x0000000d86787819 */ /* 0x000fe20000010e77 */
[----:B------:R-:W-:Y:S01]  /*73240*/  IMAD.WIDE.U32 R84, R33, R33, RZ ;  /* 0x0000002121547225 */ /* 0x000fe200078e00ff */
[----:B------:R-:W-:-:S03]  /*73250*/  IADD3.X R122, PT, PT, R101, R67, R123, P0, P5 ;  /* 0x00000043657a7210 */ /* 0x000fc600007ea47b */
        /* <DEDUP_REMOVED lines=10> */
[----:B------:R-:W-:Y:S01]  /*73300*/  IADD3 R96, P6, PT, R85, R96, RZ ;  /* 0x0000006055607210 */ /* 0x000fe20007fde0ff */
[----:B------:R-:W-:Y:S01]  /*73310*/  IMAD.X R116, RZ, RZ, R122, P0 ;  /* 0x000000ffff747224 */ /* 0x000fe200000e067a */
[----:B------:R-:W-:Y:S01]  /*73320*/  IADD3.X R117, PT, PT, R109, R117, R99, P4, P5 ;  /* 0x000000756d757210 */ /* 0x000fe200027ea463 */
[----:B------:R-:W-:Y:S01]  /*73330*/  IMAD.WIDE.U32 R84, R10, R129, RZ ;  /* 0x000000810a547225 */ /* 0x000fe200078e00ff */
[----:B------:R-:W-:-:S02]  /*73340*/  IADD3 R32, P0, PT, R32, R137, RZ ;  /* 0x0000008920207210 */ /* 0x000fc40007f1e0ff */
[----:B------:R-:W-:Y:S01]  /*73350*/  SHF.L.W.U32.HI R116, R123, 0xd, R116 ;  /* 0x0000000d7b747819 */ /* 0x000fe20000010e74 */
[----:B------:R-:W-:Y:S01]  /*73360*/  IMAD.WIDE.U32 R66, P4, R10, R62, R66 ;  /* 0x0000003e0a427225 */ /* 0x000fe20007880042 */
[----:B------:R-:W-:Y:S02]  /*73370*/  IADD3.X R99, PT, PT, RZ, RZ, RZ, P3, !PT ;  /* 0x000000ffff637210 */ /* 0x000fe40001ffe4ff */
[----:B------:R-:W-:Y:S01]  /*73380*/  IADD3 R109, P3, PT, R101, R84, RZ ;  /* 0x00000054656d7210 */ /* 0x000fe20007f7e0ff */
[----:B------:R-:W-:Y:S01]  /*73390*/  IMAD.X R101, RZ, RZ, RZ, P2 ;  /* 0x000000ffff657224 */ /* 0x000fe200010e06ff */
[----:B------:R-:W-:Y:S01]  /*733a0*/  IADD3.X R116, P0, PT, R116, R127, RZ, P0, !PT ;  /* 0x0000007f74747210 */ /* 0x000fe2000071e4ff */
[----:B------:R-:W-:Y:S01]  /*733b0*/  IMAD.MOV.U32 R84, RZ, RZ, R67 ;  /* 0x000000ffff547224 */ /* 0x000fe200078e0043 */
[----:B------:R-:W-:Y:S01]  /*733c0*/  IADD3 R123, P2, PT, R85, R66, RZ ;  /* 0x00000042557b7210 */ /* 0x000fe20007f5e0ff */
[----:B------:R-:W-:Y:S01]  /*733d0*/  IMAD.MOV.U32 R98, RZ, RZ, R97 ;  /* 0x000000ffff627224 */ /* 0x000fe200078e0061 */
[----:B------:R-:W-:-:S02]  /*733e0*/  IADD3.X R85, PT, PT, RZ, RZ, RZ, P4, !PT ;  /* 0x000000ffff557210 */ /* 0x000fc400027fe4ff */
[----:B------:R-:W-:Y:S01]  /*733f0*/  MOV R100, R81 ;  /* 0x0000005100647202 */ /* 0x000fe20000000f00 */
[----:B------:R-:W-:Y:S01]  /*73400*/  IMAD.WIDE.U32.X R98, R126, R126, R98, P6 ;  /* 0x0000007e7e627225 */ /* 0x000fe200030e0462 */
[----:B------:R-:W-:Y:S02]  /*73410*/  IADD3 R119, P5, PT, R119, R80, RZ ;  /* 0x0000005077777210 */ /* 0x000fe40007fbe0ff */
[----:B------:R-:W-:Y:S01]  /*73420*/  IADD3.X R81, P0, PT, RZ, R108, RZ, P0, !PT ;  /* 0x0000006cff517210 */ /* 0x000fe2000071e4ff */
[----:B------:R-:W-:Y:S01]  /*73430*/  IMAD.WIDE.U32.X R84, R62, R65, R84, P2 ;  /* 0x000000413e547225 */ /* 0x000fe200010e0454 */
[----:B------:R-:W-:Y:S02]  /*73440*/  IADD3.X R66, P1, PT, R96, R119, RZ, P1, !PT ;  /* 0x0000007760427210 */ /* 0x000fe40000f3e4ff */
[----:B------:R-:W-:Y:S01]  /*73450*/  SHF.L.W.U32.HI R10, R116, 0xd, R81 ;  /* 0x0000000d740a7819 */ /* 0x000fe20000010e51 */
[----:B------:R-:W-:Y:S01]  /*73460*/  IMAD.WIDE.U32.X R100, R61, R125, R100, P5 ;  /* 0x0000007d3d647225 */ /* 0x000fe200028e0464 */
[----:B------:R-:W-:-:S02]  /*73470*/  IADD3.X R65, PT, PT, RZ, R117, RZ, P0, !PT ;  /* 0x00000075ff417210 */ /* 0x000fc400007fe4ff */
[----:B------:R-:W-:Y:S02]  /*73480*/  IADD3.X R66, P3, PT, R66, R123, RZ, P3, !PT ;  /* 0x0000007b42427210 */ /* 0x000fe40001f7e4ff */
[----:B------:R-:W-:Y:S02]  /*73490*/  IADD3 R10, P0, PT, R10, R109, RZ ;  /* 0x0000006d0a0a7210 */ /* 0x000fe40007f1e0ff */
[----:B------:R-:W-:Y:S02]  /*734a0*/  SHF.L.W.U32.HI R61, R81, 0xd, R65 ;  /* 0x0000000d513d7819 */ /* 0x000fe40000010e41 */
        /* <DEDUP_REMOVED lines=21> */
[----:B------:R-:W-:Y:S02]  /*73600*/  IMAD R117, R129, R35, R66 ;  /* 0x0000002381757224 */ /* 0x000fe400078e0242 */
[----:B------:R-:W-:-:S04]  /*73610*/  IMAD.WIDE.U32 R96, R61, R130, RZ ;  /* 0x000000823d607225 */ /* 0x000fc800078e00ff */
[----:B------:R-:W-:-:S04]  /*73620*/  IMAD.WIDE.U32 R64, R129, R102, RZ ;  /* 0x0000006681407225 */ /* 0x000fc800078e00ff */
[----:B------:R-:W-:-:S04]  /*73630*/  IMAD.WIDE.U32 R80, R146, R130, RZ ;  /* 0x0000008292507225 */ /* 0x000fc800078e00ff */
[----:B------:R-:W-:Y:S01]  /*73640*/  IMAD.WIDE.U32 R66, P1, R129, R35, R66 ;  /* 0x0000002381427225 */ /* 0x000fe20007820042 */
[----:B------:R-:W-:-:S03]  /*73650*/  IADD3 R103, P0, PT, R64, R80, RZ ;  /* 0x0000005040677210 */ /* 0x000fc60007f1e0ff */
[C---:B------:R-:W-:Y:S01]  /*73660*/  IMAD.IADD R117, R65.reuse, 0x1, R117 ;  /* 0x0000000141757824 */ /* 0x040fe200078e0275 */
[----:B------:R-:W-:Y:S01]  /*73670*/  IADD3 RZ, P3, PT, R65, R66, RZ ;  /* 0x0000004241ff7210 */ /* 0x000fe20007f7e0ff */
[----:B------:R-:W-:Y:S01]  /*73680*/  IMAD.WIDE.U32 R96, P5, R146, R34, R96 ;  /* 0x0000002292607225 */ /* 0x000fe200078a0060 */
[----:B------:R-:W-:Y:S02]  /*73690*/  MOV R98, R67 ;  /* 0x0000004300627202 */ /* 0x000fe40000000f00 */
[----:B------:R-:W-:Y:S01]  /*736a0*/  IADD3.X R99, PT, PT, RZ, RZ, RZ, P1, !PT ;  /* 0x000000ffff637210 */ /* 0x000fe20000ffe4ff */
[----:B------:R-:W-:Y:S01]  /*736b0*/  IMAD.WIDE.U32 R64, R62, R82, RZ ;  /* 0x000000523e407225 */ /* 0x000fe200078e00ff */
[----:B------:R-:W-:-:S03]  /*736c0*/  IADD3 R108, P2, PT, R81, R96, RZ ;  /* 0x00000060516c7210 */ /* 0x000fc60007f5e0ff */
[----:B------:R-:W-:-:S04]  /*736d0*/  IMAD.WIDE.U32 R118, R40, 0x13, RZ ;  /* 0x0000001328767825 */ /* 0x000fc800078e00ff */
[C---:B------:R-:W-:Y:S02]  /*736e0*/  IMAD R121, R33.reuse, R124, R64 ;  /* 0x0000007c21797224 */ /* 0x040fe400078e0240 */
[----:B------:R-:W-:-:S04]  /*736f0*/  IMAD.WIDE.U32 R80, R33, R82, RZ ;  /* 0x0000005221507225 */ /* 0x000fc800078e00ff */
[----:B------:R-:W-:Y:S01]  /*73700*/  IMAD.WIDE.U32 R64, P6, R33, R124, R64 ;  /* 0x0000007c21407225 */ /* 0x000fe200078c0040 */
[----:B------:R-:W-:-:S03]  /*73710*/  IADD3 R103, P1, PT, R103, R80, RZ ;  /* 0x0000005067677210 */ /* 0x000fc60007f3e0ff */
[----:B------:R-:W-:Y:S01]  /*73720*/  IMAD R83, R39, 0x13, RZ ;  /* 0x0000001327537824 */ /* 0x000fe200078e02ff */
[----:B------:R-:W-:Y:S01]  /*73730*/  IADD3 RZ, P4, PT, R81, R64, RZ ;  /* 0x0000004051ff7210 */ /* 0x000fe20007f9e0ff */
[----:B------:R-:W-:Y:S01]  /*73740*/  IMAD.WIDE.U32 R100, R63, R118, RZ ;  /* 0x000000763f647225 */ /* 0x000fe200078e00ff */
[----:B------:R-:W-:-:S03]  /*73750*/  LOP3.LUT R64, R123, 0x7ffff, RZ, 0xc0, !PT ;  /* 0x0007ffff7b407812 */ /* 0x000fc600078ec0ff */
[----:B------:R-:W-:Y:S02]  /*73760*/  IMAD.IADD R83, R119, 0x1, R83 ;  /* 0x0000000177537824 */ /* 0x000fe400078e0253 */
[----:B------:R-:W-:-:S04]  /*73770*/  IMAD.WIDE.U32 R66, R37, 0x13, RZ ;  /* 0x0000001325427825 */ /* 0x000fc800078e00ff */
[----:B------:R-:W-:Y:S02]  /*73780*/  IMAD R109, R36, 0x13, RZ ;  /* 0x00000013246d7824 */ /* 0x000fe400078e02ff */
[----:B------:R-:W-:Y:S01]  /*73790*/  IMAD.IADD R121, R81, 0x1, R121 ;  /* 0x0000000151797824 */ /* 0x000fe200078e0279 */
[----:B------:R-:W-:Y:S01]  /*737a0*/  IADD3.X R81, PT, PT, RZ, RZ, RZ, P5, !PT ;  /* 0x000000ffff517210 */ /* 0x000fe20002ffe4ff */
[----:B------:R-:W-:Y:S01]  /*737b0*/  IMAD.MOV.U32 R80, RZ, RZ, R97 ;  /* 0x000000ffff507224 */ /* 0x000fe200078e0061 */
[----:B------:R-:W-:Y:S01]  /*737c0*/  IADD3 R109, PT, PT, R67, R109, RZ ;  /* 0x0000006d436d7210 */ /* 0x000fe20007ffe0ff */
[----:B------:R-:W-:-:S04]  /*737d0*/  IMAD.WIDE.U32 R84, R32, R118, RZ ;  /* 0x0000007620547225 */ /* 0x000fc800078e00ff */
[----:B------:R-:W-:-:S04]  /*737e0*/  IMAD.WIDE.U32 R96, P5, R83, R32, R100 ;  /* 0x0000002053607225 */ /* 0x000fc800078a0064 */
[----:B------:R-:W-:Y:S02]  /*737f0*/  IMAD R119, R83, R32, R100 ;  /* 0x0000002053777224 */ /* 0x000fe400078e0264 */
[----:B------:R-:W-:-:S04]  /*73800*/  IMAD.WIDE.U32 R100, R64, R66, RZ ;  /* 0x0000004240647225 */ /* 0x000fc800078e00ff */
[----:B------:R-:W-:Y:S01]  /*73810*/  IMAD.WIDE.U32.X R98, R137, R35, R98, P3 ;  /* 0x0000002389627225 */ /* 0x000fe200018e0462 */
[C---:B------:R-:W-:Y:S02]  /*73820*/  IADD3 RZ, P3, PT, R85.reuse, R96, RZ ;  /* 0x0000006055ff7210 */ /* 0x040fe40007f7e0ff */
[----:B------:R-:W-:Y:S01]  /*73830*/  IADD3.X R96, P0, PT, R108, R117, RZ, P0, !PT ;  /* 0x000000756c607210 */ /* 0x000fe2000071e4ff */
[----:B------:R-:W-:Y:S01]  /*73840*/  IMAD.IADD R120, R85, 0x1, R119 ;  /* 0x0000000155787824 */ /* 0x000fe200078e0277 */
[----:B------:R-:W-:Y:S01]  /*73850*/  IADD3.X R85, PT, PT, RZ, RZ, RZ, P6, !PT ;  /* 0x000000ffff557210 */ /* 0x000fe200037fe4ff */
[----:B------:R-:W-:Y:S01]  /*73860*/  IMAD.WIDE.U32.X R80, R61, R34, R80, P2 ;  /* 0x000000223d507225 */ /* 0x000fe200010e0450 */
[----:B------:R-:W-:Y:S02]  /*73870*/  IADD3 R103, P2, PT, R103, R84, RZ ;  /* 0x0000005467677210 */ /* 0x000fe40007f5e0ff */
[----:B------:R-:W-:Y:S01]  /*73880*/  IADD3.X R117, PT, PT, RZ, RZ, RZ, P5, !PT ;  /* 0x000000ffff757210 */ /* 0x000fe20002ffe4ff */
[----:B------:R-:W-:-:S02]  /*73890*/  IMAD R119, R109, R10, R100 ;  /* 0x0000000a6d777224 */ /* 0x000fc400078e0264 */
[----:B------:R-:W-:Y:S01]  /*738a0*/  IMAD.MOV.U32 R84, RZ, RZ, R65 ;  /* 0x000000ffff547224 */ /* 0x000fe200078e0041 */
[----:B------:R-:W-:Y:S01]  /*738b0*/  IADD3.X R65, P1, PT, R96, R121, RZ, P1, !PT ;  /* 0x0000007960417210 */ /* 0x000fe20000f3e4ff */
[----:B------:R-:W-:-:S03]  /*738c0*/  IMAD.WIDE.U32 R66, R10, R66, RZ ;  /* 0x000000420a427225 */ /* 0x000fc600078e00ff */
[----:B------:R-:W-:Y:S01]  /*738d0*/  IADD3.X R65, P2, PT, R65, R120, RZ, P2, !PT ;  /* 0x0000007841417210 */ /* 0x000fe2000175e4ff */
[----:B------:R-:W-:Y:S01]  /*738e0*/  IMAD.WIDE.U32 R100, P6, R109, R10, R100 ;  /* 0x0000000a6d647225 */ /* 0x000fe200078c0064 */
[----:B------:R-:W-:-:S03]  /*738f0*/  IADD3 R96, P5, PT, R103, R66, RZ ;  /* 0x0000004267607210 */ /* 0x000fc60007fbe0ff */
[----:B------:R-:W-:Y:S01]  /*73900*/  IMAD.WIDE.U32.X R84, R62, R124, R84, P4 ;  /* 0x0000007c3e547225 */ /* 0x000fe200020e0454 */
[C---:B------:R-:W-:Y:S02]  /*73910*/  IADD3 RZ, P4, PT, R67.reuse, R100, RZ ;  /* 0x0000006443ff7210 */ /* 0x040fe40007f9e0ff */
[----:B------:R-:W-:Y:S01]  /*73920*/  MOV R66, R101 ;  /* 0x0000006500427202 */ /* 0x000fe20000000f00 */
[----:B------:R-:W-:Y:S01]  /*73930*/  IMAD.IADD R100, R67, 0x1, R119 ;  /* 0x0000000143647824 */ /* 0x000fe200078e0277 */
[----:B------:R-:W-:Y:S01]  /*73940*/  IADD3.X R67, PT, PT, RZ, RZ, RZ, P6, !PT ;  /* 0x000000ffff437210 */ /* 0x000fe200037fe4ff */
[----:B------:R-:W-:Y:S01]  /*73950*/  IMAD.MOV.U32 R116, RZ, RZ, R97 ;  /* 0x000000ffff747224 */ /* 0x000fe200078e0061 */
[----:B------:R-:W-:Y:S01]  /*73960*/  IADD3.X R103, P1, P6, R84, R98, R80, P1, P0 ;  /* 0x0000006254677210 */ /* 0x000fe20000e20450 */
[----:B------:R-:W-:Y:S01]  /*73970*/  IMAD.WIDE.U32 R132, R39, R146, RZ ;  /* 0x0000009227847225 */ /* 0x000fe200078e00ff */
[----:B------:R-:W-:Y:S02]  /*73980*/  IADD3.X R65, P0, PT, R65, R100, RZ, P5, !PT ;  /* 0x0000006441417210 */ /* 0x000fe40002f1e4ff */
[----:B------:R-:W-:Y:S01]  /*73990*/  IADD3.X R119, PT, PT, R85, R99, R81, P1, P6 ;  /* 0x0000006355777210 */ /* 0x000fe20000fec451 */
[----:B------:R-:W-:-:S04]  /*739a0*/  IMAD.WIDE.U32 R84, R137, R37, RZ ;  /* 0x0000002589547225 */ /* 0x000fc800078e00ff */
[----:B------:R-:W-:-:S04]  /*739b0*/  IMAD.WIDE.U32 R100, R61, R102, RZ ;  /* 0x000000663d647225 */ /* 0x000fc800078e00ff */
[----:B------:R-:W-:-:S04]  /*739c0*/  IMAD.WIDE.U32.X R66, R64, R109, R66, P4 ;  /* 0x0000006d40427225 */ /* 0x000fc800020e0442 */
[----:B------:R-:W-:-:S04]  /*739d0*/  IMAD.WIDE.U32.X R116, R63, R83, R116, P3 ;  /* 0x000000533f747225 */ /* 0x000fc800018e0474 */
[----:B------:R-:W-:Y:S01]  /*739e0*/  IMAD.WIDE.U32 R98, R129, R37, RZ ;  /* 0x0000002581627225 */ /* 0x000fe200078e00ff */
[----:B------:R-:W-:-:S03]  /*739f0*/  IADD3.X R66, P0, P6, R66, R103, R116, P0, P2 ;  /* 0x0000006742427210 */ /* 0x000fc60000604474 */
[----:B------:R-:W-:Y:S01]  /*73a00*/  IMAD.WIDE.U32 R108, R146, R102, RZ ;  /* 0x00000066926c7225 */ /* 0x000fe200078e00ff */
[----:B------:R-:W-:-:S03]  /*73a10*/  IADD3.X R67, PT, PT, R67, R119, R117, P0, P6 ;  /* 0x0000007743437210 */ /* 0x000fc600007ec475 */
[C-C-:B------:R-:W-:Y:S01]  /*73a20*/  IMAD R121, R129.reuse, R36, R84.reuse ;  /* 0x0000002481797224 */ /* 0x140fe200078e0254 */
[----:B------:R-:W-:Y:S01]  /*73a30*/  IADD3 R97, P1, PT, R98, R108, RZ ;  /* 0x0000006c62617210 */ /* 0x000fe20007f3e0ff */
[----:B------:R-:W-:-:S04]  /*73a40*/  IMAD.WIDE.U32 R84, P3, R129, R36, R84 ;  /* 0x0000002481547225 */ /* 0x000fc80007860054 */
[----:B------:R-:W-:Y:S01]  /*73a50*/  IMAD.WIDE.U32 R100, P5, R146, R35, R100 ;  /* 0x0000002392647225 */ /* 0x000fe200078a0064 */
[----:B------:R-:W-:-:S03]  /*73a60*/  IADD3 RZ, P2, PT, R99, R84, RZ ;  /* 0x0000005463ff7210 */ /* 0x000fc60007f5e0ff */
[----:B------:R-:W-:Y:S01]  /*73a70*/  IMAD.WIDE.U32 R80, R62, R130, RZ ;  /* 0x000000823e507225 */ /* 0x000fe200078e00ff */
[----:B------:R-:W-:Y:S02]  /*73a80*/  IADD3 R103, P4, PT, R109, R100, RZ ;  /* 0x000000646d677210 */ /* 0x000fe40007f9e0ff */
[----:B------:R-:W-:Y:S01]  /*73a90*/  MOV R116, R101 ;  /* 0x0000006500747202 */ /* 0x000fe20000000f00 */
[C---:B------:R-:W-:Y:S02]  /*73aa0*/  IMAD R119, R33.reuse, R34, R80 ;  /* 0x0000002221777224 */ /* 0x040fe400078e0250 */
[----:B------:R-:W-:Y:S02]  /*73ab0*/  IMAD.MOV.U32 R98, RZ, RZ, R85 ;  /* 0x000000ffff627224 */ /* 0x000fe400078e0055 */
[----:B------:R-:W-:-:S04]  /*73ac0*/  IMAD.WIDE.U32 R108, R33, R130, RZ ;  /* 0x00000082216c7225 */ /* 0x000fc800078e00ff */
[----:B------:R-:W-:Y:S01]  /*73ad0*/  IMAD.WIDE.U32 R80, P0, R33, R34, R80 ;  /* 0x0000002221507225 */ /* 0x000fe20007800050 */
[----:B------:R-:W-:-:S03]  /*73ae0*/  IADD3 R122, PT, PT, R109, R119, RZ ;  /* 0x000000776d7a7210 */ /* 0x000fc60007ffe0ff */
[----:B------:R-:W-:-:S04]  /*73af0*/  IMAD.WIDE.U32 R84, R63, R82, RZ ;  /* 0x000000523f547225 */ /* 0x000fc800078e00ff */
[----:B------:R-:W-:Y:S01]  /*73b00*/  IMAD.IADD R120, R99, 0x1, R121 ;  /* 0x0000000163787824 */ /* 0x000fe200078e0279 */
[----:B------:R-:W-:Y:S01]  /*73b10*/  IADD3.X R99, PT, PT, RZ, RZ, RZ, P3, !PT ;  /* 0x000000ffff637210 */ /* 0x000fe20001ffe4ff */
[----:B------:R-:W-:Y:S01]  /*73b20*/  IMAD.WIDE.U32 R100, R64, R118, RZ ;  /* 0x0000007640647225 */ /* 0x000fe200078e00ff */
[----:B------:R-:W-:Y:S02]  /*73b30*/  IADD3 R97, P3, PT, R97, R108, RZ ;  /* 0x0000006c61617210 */ /* 0x000fe40007f7e0ff */
[----:B------:R-:W-:Y:S01]  /*73b40*/  IADD3.X R103, P1, PT, R103, R120, RZ, P1, !PT ;  /* 0x0000007867677210 */ /* 0x000fe20000f3e4ff */
[----:B------:R-:W-:Y:S01]  /*73b50*/  IMAD.X R117, RZ, RZ, RZ, P5 ;  /* 0x000000ffff757224 */ /* 0x000fe200028e06ff */
[----:B------:R-:W-:Y:S01]  /*73b60*/  IADD3 RZ, P5, PT, R109, R80, RZ ;  /* 0x000000506dff7210 */ /* 0x000fe20007fbe0ff */
[C---:B------:R-:W-:Y:S01]  /*73b70*/  IMAD R121, R32.reuse, R124, R84 ;  /* 0x0000007c20797224 */ /* 0x040fe200078e0254 */
[----:B------:R-:W-:Y:S01]  /*73b80*/  MOV R120, R81 ;  /* 0x0000005100787202 */ /* 0x000fe20000000f00 */
[----:B------:R-:W-:Y:S01]  /*73b90*/  IMAD.WIDE.U32 R108, R32, R82, RZ ;  /* 0x00000052206c7225 */ /* 0x000fe200078e00ff */
[----:B------:R-:W-:-:S03]  /*73ba0*/  IADD3.X R103, P3, PT, R103, R122, RZ, P3, !PT ;  /* 0x0000007a67677210 */ /* 0x000fc60001f7e4ff */
[----:B------:R-:W-:-:S04]  /*73bb0*/  IMAD.WIDE.U32 R84, P6, R32, R124, R84 ;  /* 0x0000007c20547225 */ /* 0x000fc800078c0054 */
[----:B------:R-:W-:Y:S02]  /*73bc0*/  IMAD R123, R83, R10, R100 ;  /* 0x0000000a537b7224 */ /* 0x000fe400078e0264 */
[----:B------:R-:W-:-:S04]  /*73bd0*/  IMAD.WIDE.U32.X R98, R137, R36, R98, P2 ;  /* 0x0000002489627225 */ /* 0x000fc800010e0462 */
[----:B------:R-:W-:-:S04]  /*73be0*/  IMAD.WIDE.U32 R118, R10, R118, RZ ;  /* 0x000000760a767225 */ /* 0x000fc800078e00ff */
[----:B------:R-:W-:-:S04]  /*73bf0*/  IMAD.WIDE.U32 R100, P2, R83, R10, R100 ;  /* 0x0000000a53647225 */ /* 0x000fc80007840064 */
[----:B------:R-:W-:Y:S01]  /*73c00*/  IMAD.IADD R80, R109, 0x1, R121 ;  /* 0x000000016d507824 */ /* 0x000fe200078e0279 */
[----:B------:R-:W-:Y:S01]  /*73c10*/  IADD3.X R121, PT, PT, RZ, RZ, RZ, P0, !PT ;  /* 0x000000ffff797210 */ /* 0x000fe200007fe4ff */
[----:B------:R-:W-:Y:S01]  /*73c20*/  IMAD.WIDE.U32.X R116, R61, R35, R116, P4 ;  /* 0x000000233d747225 */ /* 0x000fe200020e0474 */
[----:B------:R-:W-:Y:S02]  /*73c30*/  IADD3 RZ, P4, PT, R109, R84, RZ ;  /* 0x000000546dff7210 */ /* 0x000fe40007f9e0ff */
[----:B------:R-:W-:Y:S01]  /*73c40*/  IADD3 R97, P0, PT, R97, R108, RZ ;  /* 0x0000006c61617210 */ /* 0x000fe20007f1e0ff */
[----:B------:R-:W-:Y:S01]  /*73c50*/  IMAD.X R109, RZ, RZ, RZ, P6 ;  /* 0x000000ffff6d7224 */ /* 0x000fe200030e06ff */
[C---:B------:R-:W-:Y:S01]  /*73c60*/  IADD3 RZ, P6, PT, R119.reuse, R100, RZ ;  /* 0x0000006477ff7210 */ /* 0x040fe20007fde0ff */
[----:B------:R-:W-:Y:S01]  /*73c70*/  IMAD.WIDE.U32.X R120, R62, R34, R120, P5 ;  /* 0x000000223e787225 */ /* 0x000fe200028e0478 */
[----:B------:R-:W-:Y:S02]  /*73c80*/  IADD3 R100, PT, PT, R119, R123, RZ ;  /* 0x0000007b77647210 */ /* 0x000fe40007ffe0ff */
[----:B------:R-:W-:Y:S01]  /*73c90*/  IADD3.X R103, P0, PT, R103, R80, RZ, P0, !PT ;  /* 0x0000005067677210 */ /* 0x000fe2000071e4ff */
[----:B------:R-:W-:Y:S01]  /*73ca0*/  IMAD.X R119, RZ, RZ, RZ, P2 ;  /* 0x000000ffff777224 */ /* 0x000fe200010e06ff */
[----:B------:R-:W-:Y:S01]  /*73cb0*/  IADD3 R97, P2, PT, R97, R118, RZ ;  /* 0x0000007661617210 */ /* 0x000fe20007f5e0ff */
[----:B------:R-:W-:Y:S01]  /*73cc0*/  IMAD.MOV.U32 R108, RZ, RZ, R85 ;  /* 0x000000ffff6c7224 */ /* 0x000fe200078e0055 */
[----:B------:R-:W-:Y:S01]  /*73cd0*/  MOV R118, R101 ;  /* 0x0000006500767202 */ /* 0x000fe20000000f00 */
[----:B------:R-:W-:Y:S01]  /*73ce0*/  IMAD.WIDE.U32 R84, R39, R129, RZ ;  /* 0x0000008127547225 */ /* 0x000fe200078e00ff */
[----:B------:R-:W-:-:S03]  /*73cf0*/  IADD3.X R103, P2, PT, R103, R100, RZ, P2, !PT ;  /* 0x0000006467677210 */ /* 0x000fc6000175e4ff */
[----:B------:R-:W-:Y:S01]  /*73d00*/  IMAD.WIDE.U32.X R80, R64, R83, R118, P6 ;  /* 0x0000005340507225 */ /* 0x000fe200030e0476 */
[----:B------:R-:W-:-:S03]  /*73d10*/  IADD3.X R83, P3, P6, R120, R98, R116, P3, P1 ;  /* 0x0000006278537210 */ /* 0x000fc60001e62474 */
[----:B------:R-:W-:Y:S01]  /*73d20*/  IMAD.WIDE.U32 R118, R40, R129, RZ ;  /* 0x0000008128767225 */ /* 0x000fe200078e00ff */
[----:B------:R-:W-:-:S03]  /*73d30*/  IADD3.X R135, PT, PT, R121, R99, R117, P3, P6 ;  /* 0x0000006379877210 */ /* 0x000fc60001fec475 */
[----:B------:R-:W-:-:S04]  /*73d40*/  IMAD.WIDE.U32 R100, R146, R37, RZ ;  /* 0x0000002592647225 */ /* 0x000fc800078e00ff */
[----:B------:R-:W-:Y:S01]  /*73d50*/  IMAD R123, R137, R40, R84 ;  /* 0x00000028897b7224 */ /* 0x000fe200078e0254 */
[----:B------:R-:W-:Y:S01]  /*73d60*/  IADD3 R125, P1, PT, R118, R100, RZ ;  /* 0x00000064767d7210 */ /* 0x000fe20007f3e0ff */
[----:B------:R-:W-:-:S04]  /*73d70*/  IMAD.WIDE.U32.X R108, R63, R124, R108, P4 ;  /* 0x0000007c3f6c7225 */ /* 0x000fc800020e046c */
[----:B------:R-:W-:Y:S01]  /*73d80*/  IMAD.WIDE.U32 R84, P5, R137, R40, R84 ;  /* 0x0000002889547225 */ /* 0x000fe200078a0054 */
[----:B------:R-:W-:-:S03]  /*73d90*/  IADD3.X R134, P0, P2, R80, R83, R108, P2, P0 ;  /* 0x0000005350867210 */ /* 0x000fc6000120046c */
[----:B------:R-:W-:Y:S01]  /*73da0*/  IMAD.WIDE.U32 R120, R38, R129, RZ ;  /* 0x0000008126787225 */ /* 0x000fe200078e00ff */
[----:B------:R-:W-:Y:S02]  /*73db0*/  IADD3 RZ, P4, PT, R119, R84, RZ ;  /* 0x0000005477ff7210 */ /* 0x000fe40007f9e0ff */
[----:B------:R-:W-:Y:S01]  /*73dc0*/  IADD3.X R135, PT, PT, R81, R135, R109, P0, P2 ;  /* 0x0000008751877210 */ /* 0x000fe200007e446d */
[----:B------:R-:W-:Y:S01]  /*73dd0*/  IMAD.IADD R100, R119, 0x1, R123 ;  /* 0x0000000177647824 */ /* 0x000fe200078e027b */
[----:B------:R-:W-:Y:S01]  /*73de0*/  IADD3.X R81, PT, PT, RZ, RZ, RZ, P5, !PT ;  /* 0x000000ffff517210 */ /* 0x000fe20002ffe4ff */
[----:B------:R-:W-:Y:S01]  /*73df0*/  IMAD.WIDE.U32 R122, R61, R37, RZ ;  /* 0x000000253d7a7225 */ /* 0x000fe200078e00ff */
[----:B------:R-:W-:-:S03]  /*73e00*/  MOV R80, R85 ;  /* 0x0000005500507202 */ /* 0x000fc60000000f00 */
[----:B------:R-:W-:Y:S02]  /*73e10*/  IMAD R83, R137, R147, R120 ;  /* 0x0000009389537224 */ /* 0x000fe400078e0278 */
[----:B------:R-:W-:-:S04]  /*73e20*/  IMAD.WIDE.U32 R98, R147, R129, RZ ;  /* 0x0000008193627225 */ /* 0x000fc800078e00ff */
[----:B------:R-:W-:-:S04]  /*73e30*/  IMAD.WIDE.U32 R118, R40, R146, RZ ;  /* 0x0000009228767225 */ /* 0x000fc800078e00ff */
[----:B------:R-:W-:Y:S01]  /*73e40*/  IMAD.WIDE.U32 R120, P6, R137, R147, R120 ;  /* 0x0000009389787225 */ /* 0x000fe200078c0078 */
[----:B------:R-:W-:-:S03]  /*73e50*/  IADD3 R149, P3, PT, R98, R118, RZ ;  /* 0x0000007662957210 */ /* 0x000fc60007f7e0ff */
[----:B------:R-:W-:Y:S01]  /*73e60*/  IMAD.WIDE.U32 R122, P2, R146, R36, R122 ;  /* 0x00000024927a7225 */ /* 0x000fe2000784007a */
[C---:B------:R-:W-:Y:S02]  /*73e70*/  IADD3 RZ, P5, PT, R99.reuse, R120, RZ ;  /* 0x0000007863ff7210 */ /* 0x040fe40007fbe0ff */
[----:B------:R-:W-:Y:S01]  /*73e80*/  IADD3.X R117, PT, PT, RZ, RZ, RZ, P6, !PT ;  /* 0x000000ffff757210 */ /* 0x000fe200037fe4ff */
[----:B------:R-:W-:Y:S01]  /*73e90*/  IMAD.IADD R148, R99, 0x1, R83 ;  /* 0x0000000163947824 */ /* 0x000fe200078e0253 */
[----:B------:R-:W-:Y:S01]  /*73ea0*/  IADD3 R151, P0, PT, R101, R122, RZ ;  /* 0x0000007a65977210 */ /* 0x000fe20007f1e0ff */
[----:B------:R-:W-:Y:S01]  /*73eb0*/  IMAD.WIDE.U32 R98, R62, R102, RZ ;  /* 0x000000663e627225 */ /* 0x000fe200078e00ff */
[----:B------:R-:W-:Y:S02]  /*73ec0*/  MOV R116, R121 ;  /* 0x0000007900747202 */ /* 0x000fe40000000f00 */
[----:B------:R-:W-:Y:S01]  /*73ed0*/  IADD3.X R151, P1, PT, R151, R100, RZ, P1, !PT ;  /* 0x0000006497977210 */ /* 0x000fe20000f3e4ff */
[----:B------:R-:W-:-:S04]  /*73ee0*/  IMAD.WIDE.U32 R108, R33, R102, RZ ;  /* 0x00000066216c7225 */ /* 0x000fc800078e00ff */
[----:B------:R-:W-:Y:S02]  /*73ef0*/  IMAD R101, R33, R35, R98 ;  /* 0x0000002321657224 */ /* 0x000fe400078e0262 */
[----:B------:R-:W-:-:S03]  /*73f00*/  IMAD.WIDE.U32.X R80, R137, R39, R80, P4 ;  /* 0x0000002789507225 */ /* 0x000fc600020e0450 */
[----:B------:R-:W-:Y:S01]  /*73f10*/  IADD3 R118, PT, PT, R109, R101, RZ ;  /* 0x000000656d767210 */ /* 0x000fe20007ffe0ff */
[----:B------:R-:W-:-:S04]  /*73f20*/  IMAD.WIDE.U32 R98, P4, R33, R35, R98 ;  /* 0x0000002321627225 */ /* 0x000fc80007880062 */
[----:B------:R-:W-:Y:S01]  /*73f30*/  IMAD.X R83, RZ, RZ, RZ, P2 ;  /* 0x000000ffff537224 */ /* 0x000fe200010e06ff */
[----:B------:R-:W-:Y:S01]  /*73f40*/  IADD3 R152, P2, PT, R125, R108, RZ ;  /* 0x0000006c7d987210 */ /* 0x000fe20007f5e0ff */
[----:B------:R-:W-:Y:S01]  /*73f50*/  IMAD.X R101, RZ, RZ, RZ, P4 ;  /* 0x000000ffff657224 */ /* 0x000fe200020e06ff */
[----:B------:R-:W-:Y:S01]  /*73f60*/  IADD3 RZ, P4, PT, R109, R98, RZ ;  /* 0x000000626dff7210 */ /* 0x000fe20007f9e0ff */
[----:B------:R-:W-:Y:S01]  /*73f70*/  IMAD.WIDE.U32 R84, R64, R82, RZ ;  /* 0x0000005240547225 */ /* 0x000fe200078e00ff */
[----:B------:R-:W-:Y:S02]  /*73f80*/  MOV R100, R99 ;  /* 0x0000006300647202 */ /* 0x000fe40000000f00 */
[----:B------:R-:W-:Y:S01]  /*73f90*/  IADD3.X R151, P2, PT, R151, R118, RZ, P2, !PT ;  /* 0x0000007697977210 */ /* 0x000fe2000175e4ff */
[----:B------:R-:W-:-:S04]  /*73fa0*/  IMAD.WIDE.U32 R108, R10, R82, RZ ;  /* 0x000000520a6c7225 */ /* 0x000fc800078e00ff */
[----:B------:R-:W-:Y:S02]  /*73fb0*/  IMAD.MOV.U32 R82, RZ, RZ, R123 ;  /* 0x000000ffff527224 */ /* 0x000fe400078e007b */
[----:B------:R-:W-:Y:S02]  /*73fc0*/  IMAD R150, R10, R124, R84 ;  /* 0x0000007c0a967224 */ /* 0x000fe400078e0254 */
[----:B------:R-:W-:-:S04]  /*73fd0*/  IMAD.WIDE.U32.X R82, R61, R36, R82, P0 ;  /* 0x000000243d527225 */ /* 0x000fc800000e0452 */
[----:B------:R-:W-:-:S04]  /*73fe0*/  IMAD.WIDE.U32.X R100, R62, R35, R100, P4 ;  /* 0x000000233e647225 */ /* 0x000fc800020e0464 */
[----:B------:R-:W-:Y:S01]  /*73ff0*/  IMAD.WIDE.U32 R84, P6, R10, R124, R84 ;  /* 0x0000007c0a547225 */ /* 0x000fe200078c0054 */
[----:B------:R-:W-:-:S03]  /*74000*/  IADD3.X R155, P1, P2, R100, R80, R82, P2, P1 ;  /* 0x00000050649b7210 */ /* 0x000fc60001222452 */
[----:B------:R-:W-:Y:S01]  /*74010*/  IMAD.X R121, RZ, RZ, RZ, P6 ;  /* 0x000000ffff797224 */ /* 0x000fe200030e06ff */
[----:B------:R-:W-:Y:S01]  /*74020*/  IADD3 RZ, P6, PT, R109, R84, RZ ;  /* 0x000000546dff7210 */ /* 0x000fe20007fde0ff */
[----:B------:R-:W-:Y:S01]  /*74030*/  IMAD.WIDE.U32 R126, R136, R129, RZ ;  /* 0x00000081887e7225 */ /* 0x000fe200078e00ff */
[----:B------:R-:W-:-:S03]  /*74040*/  IADD3.X R157, PT, PT, R101, R81, R83, P1, P2 ;  /* 0x00000051659d7210 */ /* 0x000fc60000fe4453 */
[----:B------:R-:W-:Y:S02]  /*74050*/  IMAD.MOV.U32 R120, RZ, RZ, R85 ;  /* 0x000000ffff787224 */ /* 0x000fe400078e0055 */
[----:B------:R-:W-:-:S04]  /*74060*/  IMAD.WIDE.U32 R84, R63, R130, RZ ;  /* 0x000000823f547225 */ /* 0x000fc800078e00ff */
[----:B------:R-:W-:-:S04]  /*74070*/  IMAD.WIDE.U32 R82, P2, R61, R40, R132 ;  /* 0x000000283d527225 */ /* 0x000fc80007840084 */
[----:B------:R-:W-:Y:S02]  /*74080*/  IMAD R131, R137, R128, R126 ;  /* 0x0000008089837224 */ /* 0x000fe400078e027e */
[----:B------:R-:W-:-:S04]  /*74090*/  IMAD.WIDE.U32 R132, R62, R37, RZ ;  /* 0x000000253e847225 */ /* 0x000fc800078e00ff */
[----:B------:R-:W-:-:S04]  /*740a0*/  IMAD.WIDE.U32.X R120, R64, R124, R120, P6 ;  /* 0x0000007c40787225 */ /* 0x000fc800030e0478 */
[----:B------:R-:W-:-:S04]  /*740b0*/  IMAD.WIDE.U32 R126, P0, R137, R128, R126 ;  /* 0x00000080897e7225 */ /* 0x000fc8000780007e */
[----:B------:R-:W-:-:S04]  /*740c0*/  IMAD.WIDE.U32 R122, R128, R129, RZ ;  /* 0x00000081807a7225 */ /* 0x000fc800078e00ff */
[----:B------:R-:W-:Y:S01]  /*740d0*/  IMAD.WIDE.U32 R128, P6, R32, R34, R84 ;  /* 0x0000002220807225 */ /* 0x000fe200078c0054 */
[----:B------:R-:W-:-:S03]  /*740e0*/  IADD3 RZ, P1, PT, R123, R126, RZ ;  /* 0x0000007e7bff7210 */ /* 0x000fc60007f3e0ff */
[----:B------:R-:W-:Y:S01]  /*740f0*/  IMAD.WIDE.U32 R98, R147, R146, RZ ;  /* 0x0000009293627225 */ /* 0x000fe200078e00ff */
[----:B------:R-:W-:-:S03]  /*74100*/  IADD3.X R85, PT, PT, RZ, RZ, RZ, P6, !PT ;  /* 0x000000ffff557210 */ /* 0x000fc600037fe4ff */
[----:B------:R-:W-:-:S04]  /*74110*/  IMAD.WIDE.U32 R80, R64, R130, RZ ;  /* 0x0000008240507225 */ /* 0x000fc800078e00ff */
[----:B------:R-:W-:Y:S01]  /*74120*/  IMAD.WIDE.U32 R124, R38, R146, RZ ;  /* 0x00000092267c7225 */ /* 0x000fe200078e00ff */
[----:B------:R-:W-:-:S03]  /*74130*/  IADD3 R146, P6, PT, R122, R98, RZ ;  /* 0x000000627a927210 */ /* 0x000fc60007fde0ff */
[----:B------:R-:W-:-:S04]  /*74140*/  IMAD.WIDE.U32.X R116, R137, R38, R116, P5 ;  /* 0x0000002689747225 */ /* 0x000fc800028e0474 */
[----:B------:R-:W-:Y:S01]  /*74150*/  IMAD.WIDE.U32 R100, P5, R33, R36, R132 ;  /* 0x0000002421647225 */ /* 0x000fe200078a0084 */
[----:B------:R-:W-:-:S03]  /*74160*/  IADD3.X R133, PT, PT, RZ, RZ, RZ, P2, !PT ;  /* 0x000000ffff857210 */ /* 0x000fc600017fe4ff */
[----:B------:R-:W-:Y:S02]  /*74170*/  IMAD.IADD R126, R123, 0x1, R131 ;  /* 0x000000017b7e7824 */ /* 0x000fe400078e0283 */
[----:B------:R-:W-:-:S04]  /*74180*/  IMAD.WIDE.U32 R122, P2, R10, R34, R80 ;  /* 0x000000220a7a7225 */ /* 0x000fc80007840050 */
[----:B------:R-:W-:Y:S01]  /*74190*/  IMAD.WIDE.U32 R124, P4, R61, R147, R124 ;  /* 0x000000933d7c7225 */ /* 0x000fe2000788007c */
[----:B------:R-:W-:-:S03]  /*741a0*/  IADD3.X R131, PT, PT, RZ, RZ, RZ, P2, !PT ;  /* 0x000000ffff837210 */ /* 0x000fc600017fe4ff */
[----:B------:R-:W-:Y:S01]  /*741b0*/  IMAD.X R81, RZ, RZ, RZ, P5 ;  /* 0x000000ffff517224 */ /* 0x000fe200028e06ff */
[----:B------:R-:W-:Y:S01]  /*741c0*/  IADD3 R147, P5, PT, R119, R82, RZ ;  /* 0x0000005277937210 */ /* 0x000fe20007fbe0ff */
[C---:B------:R-:W-:Y:S01]  /*741d0*/  IMAD.WIDE.U32 R118, R32.reuse, R130, RZ ;  /* 0x0000008220767225 */ /* 0x040fe200078e00ff */
[----:B------:R-:W-:Y:S02]  /*741e0*/  IADD3 R154, P2, PT, R99, R124, RZ ;  /* 0x0000007c639a7210 */ /* 0x000fe40007f5e0ff */
[----:B------:R-:W-:Y:S01]  /*741f0*/  IADD3.X R147, P3, PT, R147, R148, RZ, P3, !PT ;  /* 0x0000009493937210 */ /* 0x000fe20001f7e4ff */
[----:B------:R-:W-:Y:S02]  /*74200*/  IMAD R161, R33, R36, R132 ;  /* 0x0000002421a17224 */ /* 0x000fe400078e0284 */
[----:B------:R-:W-:Y:S01]  /*74210*/  IMAD.MOV.U32 R132, RZ, RZ, R83 ;  /* 0x000000ffff847224 */ /* 0x000fe200078e0053 */
[----:B------:R-:W-:Y:S01]  /*74220*/  IADD3.X R83, PT, PT, RZ, RZ, RZ, P0, !PT ;  /* 0x000000ffff537210 */ /* 0x000fe200007fe4ff */
[----:B------:R-:W-:Y:S01]  /*74230*/  IMAD R159, R32, R34, R84 ;  /* 0x00000022209f7224 */ /* 0x000fe200078e0254 */
[----:B------:R-:W-:Y:S01]  /*74240*/  IADD3 RZ, P0, PT, R119, R128, RZ ;  /* 0x0000008077ff7210 */ /* 0x000fe20007f1e0ff */
[----:B------:R-:W-:Y:S01]  /*74250*/  IMAD.WIDE.U32 R98, R33, R37, RZ ;  /* 0x0000002521627225 */ /* 0x000fe200078e00ff */
[----:B------:R-:W-:-:S03]  /*74260*/  MOV R84, R129 ;  /* 0x0000008100547202 */ /* 0x000fc60000000f00 */
[----:B------:R-:W-:Y:S01]  /*74270*/  IMAD.IADD R124, R119, 0x1, R159 ;  /* 0x00000001777c7824 */ /* 0x000fe200078e029f */
[----:B------:R-:W-:Y:S01]  /*74280*/  IADD3 R128, PT, PT, R99, R161, RZ ;  /* 0x000000a163807210 */ /* 0x000fe20007ffe0ff */
[----:B------:R-:W-:Y:S01]  /*74290*/  IMAD.WIDE.U32.X R132, R61, R39, R132, P5 ;  /* 0x000000273d847225 */ /* 0x000fe200028e0484 */
[----:B------:R-:W-:Y:S02]  /*742a0*/  IADD3 R159, P5, PT, R152, R118, RZ ;  /* 0x00000076989f7210 */ /* 0x000fe40007fbe0ff */
[----:B------:R-:W-:Y:S01]  /*742b0*/  MOV R118, R125 ;  /* 0x0000007d00767202 */ /* 0x000fe20000000f00 */
[----:B------:R-:W-:Y:S01]  /*742c0*/  IMAD.X R119, RZ, RZ, RZ, P4 ;  /* 0x000000ffff777224 */ /* 0x000fe200020e06ff */
[----:B------:R-:W-:Y:S01]  /*742d0*/  IADD3 RZ, P4, PT, R99, R100, RZ ;  /* 0x0000006463ff7210 */ /* 0x000fe20007f9e0ff */
[----:B------:R-:W-:Y:S01]  /*742e0*/  IMAD.WIDE.U32.X R84, R63, R34, R84, P0 ;  /* 0x000000223f547225 */ /* 0x000fe200000e0454 */
[----:B------:R-:W-:-:S03]  /*742f0*/  IADD3 R149, P0, PT, R149, R98, RZ ;  /* 0x0000006295957210 */ /* 0x000fc60007f1e0ff */
[----:B------:R-:W-:Y:S01]  /*74300*/  IMAD.WIDE.U32 R98, R62, R40, RZ ;  /* 0x000000283e627225 */ /* 0x000fe200078e00ff */
[----:B------:R-:W-:-:S03]  /*74310*/  IADD3.X R128, P0, PT, R147, R128, RZ, P0, !PT ;  /* 0x0000008093807210 */ /* 0x000fc6000071e4ff */
[----:B------:R-:W-:Y:S01]  /*74320*/  IMAD R153, R10, R34, R80 ;  /* 0x000000220a997224 */ /* 0x000fe200078e0250 */
[----:B------:R-:W-:Y:S01]  /*74330*/  MOV R80, R101 ;  /* 0x0000006500507202 */ /* 0x000fe20000000f00 */
[----:B------:R-:W-:Y:S02]  /*74340*/  IMAD.MOV.U32 R82, RZ, RZ, R127 ;  /* 0x000000ffff527224 */ /* 0x000fe400078e007f */
[----:B------:R-:W-:-:S04]  /*74350*/  IMAD.WIDE.U32.X R118, R61, R38, R118, P2 ;  /* 0x000000263d767225 */ /* 0x000fc800010e0476 */
[CCC-:B------:R-:W-:Y:S02]  /*74360*/  IMAD R127, R33.reuse, R39.reuse, R98.reuse ;  /* 0x00000027217f7224 */ /* 0x1c0fe400078e0262 */
[----:B------:R-:W-:-:S04]  /*74370*/  IMAD.WIDE.U32 R98, P2, R33, R39, R98 ;  /* 0x0000002721627225 */ /* 0x000fc80007840062 */
[----:B------:R-:W-:Y:S01]  /*74380*/  IMAD.WIDE.U32 R100, R33, R40, RZ ;  /* 0x0000002821647225 */ /* 0x000fe200078e00ff */
[----:B------:R-:W-:-:S03]  /*74390*/  SHF.L.W.U32.HI R40, R65, 0xd, R66 ;  /* 0x0000000d41287819 */ /* 0x000fc60000010e42 */
[----:B------:R-:W-:Y:S01]  /*743a0*/  IMAD.WIDE.U32.X R82, R137, R136, R82, P1 ;  /* 0x0000008889527225 */ /* 0x000fe200008e0452 */
[----:B------:R-:W-:Y:S02]  /*743b0*/  IADD3 R129, P1, PT, R159, R108, RZ ;  /* 0x0000006c9f817210 */ /* 0x000fe40007f3e0ff */
[----:B------:R-:W-:Y:S01]  /*743c0*/  IADD3.X R137, P5, PT, R151, R124, RZ, P5, !PT ;  /* 0x0000007c97897210 */ /* 0x000fe20002fbe4ff */
[----:B------:R-:W-:Y:S01]  /*743d0*/  IMAD.IADD R150, R109, 0x1, R150 ;  /* 0x000000016d967824 */ /* 0x000fe200078e0296 */
[----:B------:R-:W-:Y:S01]  /*743e0*/  SHF.L.W.U32.HI R136, R66, 0xd, R67 ;  /* 0x0000000d42887819 */ /* 0x000fe20000010e43 */
[----:B------:R-:W-:Y:S01]  /*743f0*/  IMAD.X R109, RZ, RZ, RZ, P2 ;  /* 0x000000ffff6d7224 */ /* 0x000fe200010e06ff */
[----:B------:R-:W-:Y:S01]  /*74400*/  IADD3 RZ, P2, PT, R101, R98, RZ ;  /* 0x0000006265ff7210 */ /* 0x000fe20007f5e0ff */
[----:B------:R-:W-:Y:S01]  /*74410*/  IMAD.MOV.U32 R108, RZ, RZ, R99 ;  /* 0x000000ffff6c7224 */ /* 0x000fe200078e0063 */
[----:B------:R-:W-:Y:S01]  /*74420*/  IADD3.X R137, P1, PT, R137, R150, RZ, P1, !PT ;  /* 0x0000009689897210 */ /* 0x000fe20000f3e4ff */
[----:B------:R-:W-:Y:S01]  /*74430*/  IMAD.WIDE.U32 R124, R10, R130, RZ ;  /* 0x000000820a7c7225 */ /* 0x000fe200078e00ff */
[----:B------:R-:W-:-:S02]  /*74440*/  MOV R130, R123 ;  /* 0x0000007b00827202 */ /* 0x000fc40000000f00 */
[----:B------:R-:W-:Y:S01]  /*74450*/  IADD3.X R155, P1, P5, R120, R155, R84, P1, P5 ;  /* 0x0000009b789b7210 */ /* 0x000fe20000d2a454 */
[----:B------:R-:W-:Y:S01]  /*74460*/  IMAD.WIDE.U32.X R108, R62, R39, R108, P2 ;  /* 0x000000273e6c7225 */ /* 0x000fe200010e046c */
[----:B------:R-:W-:Y:S02]  /*74470*/  IADD3 R40, P2, PT, R40, R97, RZ ;  /* 0x0000006128287210 */ /* 0x000fe40007f5e0ff */
[----:B------:R-:W-:Y:S01]  /*74480*/  IADD3.X R157, PT, PT, R121, R157, R85, P1, P5 ;  /* 0x0000009d799d7210 */ /* 0x000fe20000fea455 */
[----:B------:R-:W-:Y:S01]  /*74490*/  IMAD.WIDE.U32 R38, R63, R102, RZ ;  /* 0x000000663f267225 */ /* 0x000fe200078e00ff */
[----:B------:R-:W-:-:S03]  /*744a0*/  IADD3.X R136, P2, PT, R136, R103, RZ, P2, !PT ;  /* 0x0000006788887210 */ /* 0x000fc6000175e4ff */
[----:B------:R-:W-:Y:S01]  /*744b0*/  IMAD.WIDE.U32.X R80, R62, R36, R80, P4 ;  /* 0x000000243e507225 */ /* 0x000fe200020e0450 */
[----:B------:R-:W-:Y:S02]  /*744c0*/  IADD3 RZ, P4, PT, R125, R122, RZ ;  /* 0x0000007a7dff7210 */ /* 0x000fe40007f9e0ff */
[----:B------:R-:W-:Y:S01]  /*744d0*/  LEA.HI.X R67, P2, R67, R134, RZ, 0xd, P2 ;  /* 0x0000008643437211 */ /* 0x000fe20001056cff */
[----:B------:R-:W-:Y:S01]  /*744e0*/  IMAD R97, R32, R35, R38 ;  /* 0x0000002320617224 */ /* 0x000fe200078e0226 */
[----:B------:R-:W-:Y:S01]  /*744f0*/  IADD3 R62, PT, PT, R125, R153, RZ ;  /* 0x000000997d3e7210 */ /* 0x000fe20007ffe0ff */
[----:B------:R-:W-:-:S04]  /*74500*/  IMAD.WIDE.U32 R84, R63, R37, RZ ;  /* 0x000000253f547225 */ /* 0x000fc800078e00ff */
[----:B------:R-:W-:-:S04]  /*74510*/  IMAD.WIDE.U32 R38, P1, R32, R35, R38 ;  /* 0x0000002320267225 */ /* 0x000fc80007820026 */
[----:B------:R-:W-:Y:S01]  /*74520*/  IMAD.WIDE.U32 R122, R32, R102, RZ ;  /* 0x00000066207a7225 */ /* 0x000fe200078e00ff */
[----:B------:R-:W-:-:S03]  /*74530*/  IADD3.X R33, PT, PT, RZ, RZ, RZ, P1, !PT ;  /* 0x000000ffff217210 */ /* 0x000fc60000ffe4ff */
[----:B------:R-:W-:Y:S01]  /*74540*/  IMAD.WIDE.U32 R98, R64, R102, RZ ;  /* 0x0000006640627225 */ /* 0x000fe200078e00ff */
[----:B------:R-:W-:-:S03]  /*74550*/  IADD3 RZ, P5, PT, R123, R38, RZ ;  /* 0x000000267bff7210 */ /* 0x000fc60007fbe0ff */
[----:B------:R-:W-:-:S04]  /*74560*/  IMAD.WIDE.U32 R120, R10, R102, RZ ;  /* 0x000000660a787225 */ /* 0x000fc800078e00ff */
[CCC-:B------:R-:W-:Y:S02]  /*74570*/  IMAD R151, R32.reuse, R36.reuse, R84.reuse ;  /* 0x0000002420977224 */ /* 0x1c0fe400078e0254 */
[----:B------:R-:W-:-:S04]  /*74580*/  IMAD.WIDE.U32 R84, P1, R32, R36, R84 ;  /* 0x0000002420547225 */ /* 0x000fc80007820054 */
[----:B------:R-:W-:Y:S01]  /*74590*/  IMAD.WIDE.U32 R102, R32, R37, RZ ;  /* 0x0000002520667225 */ /* 0x000fe200078e00ff */
[----:B------:R-:W-:Y:S02]  /*745a0*/  MOV R38, R85 ;  /* 0x0000005500267202 */ /* 0x000fe40000000f00 */
[----:B------:R-:W-:Y:S01]  /*745b0*/  IADD3.X R85, P6, PT, R154, R126, RZ, P6, !PT ;  /* 0x0000007e9a557210 */ /* 0x000fe200037de4ff */
[----:B------:R-:W-:Y:S01]  /*745c0*/  IMAD.MOV.U32 R32, RZ, RZ, R39 ;  /* 0x000000ffff207224 */ /* 0x000fe200078e0027 */
[----:B------:R-:W-:Y:S01]  /*745d0*/  IADD3.X R39, PT, PT, RZ, RZ, RZ, P1, !PT ;  /* 0x000000ffff277210 */ /* 0x000fe20000ffe4ff */
[----:B------:R-:W-:Y:S01]  /*745e0*/  IMAD.WIDE.U32.X R130, R64, R34, R130, P4 ;  /* 0x0000002240827225 */ /* 0x000fe200020e0482 */
[----:B------:R-:W-:-:S03]  /*745f0*/  IADD3 R149, P1, PT, R149, R122, RZ ;  /* 0x0000007a95957210 */ /* 0x000fc60007f3e0ff */
[----:B------:R-:W-:Y:S01]  /*74600*/  IMAD.WIDE.U32.X R32, R63, R35, R32, P5 ;  /* 0x000000233f207225 */ /* 0x000fe200028e0420 */
[----:B------:R-:W-:-:S03]  /*74610*/  IADD3 RZ, P5, PT, R103, R84, RZ ;  /* 0x0000005467ff7210 */ /* 0x000fc60007fbe0ff */
[CCC-:B------:R-:W-:Y:S02]  /*74620*/  IMAD R159, R10.reuse, R35.reuse, R98.reuse ;  /* 0x000000230a9f7224 */ /* 0x1c0fe400078e0262 */
[----:B------:R-:W-:Y:S01]  /*74630*/  IMAD.WIDE.U32 R98, P4, R10, R35, R98 ;  /* 0x000000230a627225 */ /* 0x000fe20007880062 */
[----:B------:R-:W-:-:S03]  /*74640*/  SHF.L.W.U32.HI R10, R136, 0xd, R67 ;  /* 0x0000000d880a7819 */ /* 0x000fc60000010e43 */
[----:B------:R-:W-:Y:S02]  /*74650*/  IMAD.X R34, RZ, RZ, R135, P2 ;  /* 0x000000ffff227224 */ /* 0x000fe400010e0687 */
[----:B------:R-:W-:Y:S01]  /*74660*/  IMAD.WIDE.U32.X R36, R63, R36, R38, P5 ;  /* 0x000000243f247225 */ /* 0x000fe200028e0426 */
[----:B------:R-:W-:Y:S02]  /*74670*/  IADD3 R61, P5, PT, R10, R129, RZ ;  /* 0x000000810a3d7210 */ /* 0x000fe40007fbe0ff */
[----:B------:R-:W-:Y:S01]  /*74680*/  SHF.L.W.U32.HI R10, R67, 0xd, R34 ;  /* 0x0000000d430a7819 */ /* 0x000fe20000010e22 */
[----:B------:R-:W-:Y:S01]  /*74690*/  IMAD.IADD R97, R123, 0x1, R97 ;  /* 0x000000017b617824 */ /* 0x000fe200078e0261 */
[----:B------:R-:W-:Y:S02]  /*746a0*/  IADD3.X R39, PT, PT, RZ, RZ, RZ, P4, !PT ;  /* 0x000000ffff277210 */ /* 0x000fe400027fe4ff */
[----:B------:R-:W-:Y:S02]  /*746b0*/  IADD3.X R135, P5, PT, R10, R137, RZ, P5, !PT ;  /* 0x000000890a877210 */ /* 0x000fe40002fbe4ff */
[----:B------:R-:W-:-:S02]  /*746c0*/  IADD3 RZ, P4, PT, R121, R98, RZ ;  /* 0x0000006279ff7210 */ /* 0x000fc40007f9e0ff */
[----:B------:R-:W-:Y:S02]  /*746d0*/  MOV R38, R99 ;  /* 0x0000006300267202 */ /* 0x000fe40000000f00 */
[----:B------:R-:W-:Y:S02]  /*746e0*/  LEA.HI.X R34, P5, R34, R155, RZ, 0xd, P5 ;  /* 0x0000009b22227211 */ /* 0x000fe400028b6cff */
[----:B------:R-:W-:Y:S01]  /*746f0*/  IADD3 R63, P2, PT, R146, R100, RZ ;  /* 0x00000064923f7210 */ /* 0x000fe20007f5e0ff */
[----:B------:R-:W-:Y:S01]  /*74700*/  IMAD.WIDE.U32.X R38, R64, R35, R38, P4 ;  /* 0x0000002340267225 */ /* 0x000fe200020e0426 */
[----:B------:R-:W-:Y:S02]  /*74710*/  IADD3.X R67, P3, P0, R80, R116, R132, P0, P3 ;  /* 0x0000007450437210 */ /* 0x000fe40000066484 */
[----:B------:R-:W-:Y:S01]  /*74720*/  IADD3.X R129, P1, PT, R128, R97, RZ, P1, !PT ;  /* 0x0000006180817210 */ /* 0x000fe20000f3e4ff */
[----:B------:R-:W-:Y:S01]  /*74730*/  IMAD.X R35, RZ, RZ, R157, P5 ;  /* 0x000000ffff237224 */ /* 0x000fe200028e069d */
[----:B------:R-:W-:Y:S01]  /*74740*/  IADD3 R125, P5, PT, R149, R124, RZ ;  /* 0x0000007c957d7210 */ /* 0x000fe20007fbe0ff */
[----:B------:R-:W-:Y:S01]  /*74750*/  IMAD.IADD R100, R101, 0x1, R127 ;  /* 0x0000000165647824 */ /* 0x000fe200078e027f */
[----:B------:R-:W-:Y:S01]  /*74760*/  SHF.L.W.U32.HI R10, R135, 0xd, R34 ;  /* 0x0000000d870a7819 */ /* 0x000fe20000010e22 */
[----:B------:R-:W-:Y:S01]  /*74770*/  IMAD.IADD R64, R103, 0x1, R151 ;  /* 0x0000000167407824 */ /* 0x000fe200078e0297 */
[----:B------:R-:W-:-:S02]  /*74780*/  IADD3.X R81, PT, PT, R81, R117, R133, P3, P0 ;  /* 0x0000007551517210 */ /* 0x000fc40001fe0485 */
[----:B------:R-:W-:Y:S02]  /*74790*/  IADD3.X R129, P5, PT, R129, R62, RZ, P5, !PT ;  /* 0x0000003e81817210 */ /* 0x000fe40002fbe4ff */
[----:B------:R-:W-:Y:S02]  /*747a0*/  IADD3 R10, P3, PT, R10, R125, RZ ;  /* 0x0000007d0a0a7210 */ /* 0x000fe40007f7e0ff */
[----:B------:R-:W-:Y:S02]  /*747b0*/  SHF.L.W.U32.HI R34, R34, 0xd, R35 ;  /* 0x0000000d22227819 */ /* 0x000fe40000010e23 */
[----:B------:R-:W-:Y:S02]  /*747c0*/  IADD3 R103, P4, PT, R63, R102, RZ ;  /* 0x000000663f677210 */ /* 0x000fe40007f9e0ff */
[----:B------:R-:W-:Y:S01]  /*747d0*/  IADD3.X R85, P2, PT, R85, R100, RZ, P2, !PT ;  /* 0x0000006455557210 */ /* 0x000fe2000175e4ff */
[----:B------:R-:W-:Y:S01]  /*747e0*/  IMAD.WIDE.U32 R100, R10, 0x26, RZ ;  /* 0x000000260a647825 */ /* 0x000fe200078e00ff */
[----:B------:R-:W-:-:S02]  /*747f0*/  IADD3.X R129, P3, PT, R34, R129, RZ, P3, !PT ;  /* 0x0000008122817210 */ /* 0x000fc40001f7e4ff */
[----:B------:R-:W-:Y:S02]  /*74800*/  IADD3 R62, PT, PT, R121, R159, RZ ;  /* 0x0000009f793e7210 */ /* 0x000fe40007ffe0ff */
[----:B------:R-:W-:Y:S02]  /*74810*/  IADD3 R120, P0, PT, R103, R120, RZ ;  /* 0x0000007867787210 */ /* 0x000fe40007f1e0ff */
[----:B------:R-:W-:Y:S02]  /*74820*/  IADD3.X R85, P4, PT, R85, R64, RZ, P4, !PT ;  /* 0x0000004055557210 */ /* 0x000fe4000279e4ff */
[----:B------:R-:W-:Y:S01]  /*74830*/  IADD3.X R34, P5, P1, R130, R67, R32, P5, P1 ;  /* 0x0000004382227210 */ /* 0x000fe200029a2420 */
[----:B------:R-:W-:Y:S01]  /*74840*/  IMAD.WIDE.U32 R66, R61, 0x26, RZ ;  /* 0x000000263d427825 */ /* 0x000fe200078e00ff */
[----:B------:R-:W-:Y:S02]  /*74850*/  IADD3.X R63, P6, P2, R108, R82, R118, P2, P6 ;  /* 0x000000526c3f7210 */ /* 0x000fe400012cc476 */
[----:B------:R-:W-:-:S02]  /*74860*/  IADD3.X R85, P0, PT, R85, R62, RZ, P0, !PT ;  /* 0x0000003e55557210 */ /* 0x000fc4000071e4ff */
[----:B------:R-:W-:Y:S02]  /*74870*/  LEA.HI.X R34, P3, R35, R34, RZ, 0xd, P3 ;  /* 0x0000002223227211 */ /* 0x000fe40001876cff */
[----:B------:R-:W-:Y:S01]  /*74880*/  IADD3.X R35, PT, PT, R131, R81, R33, P5, P1 ;  /* 0x0000005183237210 */ /* 0x000fe20002fe2421 */
[----:B------:R-:W-:Y:S01]  /*74890*/  IMAD.WIDE.U32 R80, R10, 0x13, RZ ;  /* 0x000000130a507825 */ /* 0x000fe200078e00ff */
[----:B------:R-:W-:Y:S02]  /*748a0*/  LOP3.LUT R135, R135, 0x7ffff, RZ, 0xc0, !PT ;  /* 0x0007ffff87877812 */ /* 0x000fe400078ec0ff */
[----:B------:R-:W-:Y:S02]  /*748b0*/  IADD3.X R83, PT, PT, R109, R83, R119, P6, P2 ;  /* 0x000000536d537210 */ /* 0x000fe400037e4477 */
[----:B------:R-:W-:Y:S01]  /*748c0*/  IADD3.X R38, P0, P4, R38, R63, R36, P0, P4 ;  /* 0x0000003f26267210 */ /* 0x000fe20000408424 */
[----:B------:R-:W-:Y:S01]  /*748d0*/  IMAD.WIDE.U32 R32, R135, R61, RZ ;  /* 0x0000003d87207225 */ /* 0x000fe200078e00ff */
[----:B------:R-:W-:-:S02]  /*748e0*/  SHF.L.W.U32.HI R127, R129, 0xd, R34 ;  /* 0x0000000d817f7819 */ /* 0x000fc40000010e22 */
[----:B------:R-:W-:Y:S01]  /*748f0*/  IADD3.X R35, PT, PT, RZ, R35, RZ, P3, !PT ;  /* 0x00000023ff237210 */ /* 0x000fe20001ffe4ff */
[----:B------:R-:W-:Y:S01]  /*74900*/  IMAD.WIDE.U32 R62, R61, R61, RZ ;  /* 0x0000003d3d3e7225 */ /* 0x000fe200078e00ff */
[----:B------:R-:W-:Y:S02]  /*74910*/  IADD3.X R84, PT, PT, R39, R83, R37, P0, P4 ;  /* 0x0000005327547210 */ /* 0x000fe400007e8425 */
[----:B------:R-:W-:Y:S01]  /*74920*/  LOP3.LUT R129, R129, 0x7ffff, RZ, 0xc0, !PT ;  /* 0x0007ffff81817812 */ /* 0x000fe200078ec0ff */
[----:B------:R-:W-:Y:S01]  /*74930*/  IMAD.WIDE.U32 R32, P1, R135, R61, R32 ;  /* 0x0000003d87207225 */ /* 0x000fe20007820020 */
[----:B------:R-:W-:Y:S02]  /*74940*/  IADD3 R127, P0, PT, R127, R120, RZ ;  /* 0x000000787f7f7210 */ /* 0x000fe40007f1e0ff */
[----:B------:R-:W-:Y:S01]  /*74950*/  SHF.L.W.U32.HI R34, R34, 0xd, R35 ;  /* 0x0000000d22227819 */ /* 0x000fe20000010e23 */
[C---:B------:R-:W-:Y:S01]  /*74960*/  IMAD R39, R129.reuse, 0x13, RZ ;  /* 0x0000001381277824 */ /* 0x040fe200078e02ff */
[----:B------:R-:W-:Y:S01]  /*74970*/  MOV R108, R33 ;  /* 0x00000021006c7202 */ /* 0x000fe20000000f00 */
[----:B------:R-:W-:Y:S01]  /*74980*/  IMAD.WIDE.U32 R36, R129, R80, RZ ;  /* 0x0000005081247225 */ /* 0x000fe200078e00ff */
[----:B------:R-:W-:-:S02]  /*74990*/  IADD3.X R64, P0, PT, R34, R85, RZ, P0, !PT ;  /* 0x0000005522407210 */ /* 0x000fc4000071e4ff */
[----:B------:R-:W-:Y:S01]  /*749a0*/  LOP3.LUT R97, R65, 0x7ffff, RZ, 0xc0, !PT ;  /* 0x0007ffff41617812 */ /* 0x000fe200078ec0ff */
[----:B------:R-:W-:Y:S01]  /*749b0*/  IMAD R117, R135, 0x26, RZ ;  /* 0x0000002687757824 */ /* 0x000fe200078e02ff */
[----:B------:R-:W-:Y:S01]  /*749c0*/  LOP3.LUT R131, R64, 0x7ffff, RZ, 0xc0, !PT ;  /* 0x0007ffff40837812 */ /* 0x000fe200078ec0ff */
[----:B------:R-:W-:Y:S01]  /*749d0*/  IMAD.X R109, RZ, RZ, RZ, P1 ;  /* 0x000000ffff6d7224 */ /* 0x000fe200008e06ff */
[----:B------:R-:W-:Y:S01]  /*749e0*/  IADD3 R126, P1, PT, R63, R32, RZ ;  /* 0x000000203f7e7210 */ /* 0x000fe20007f3e0ff */
[----:B------:R-:W-:Y:S01]  /*749f0*/  IMAD.IADD R85, R81, 0x1, R39 ;  /* 0x0000000151557824 */ /* 0x000fe200078e0227 */
[----:B------:R-:W-:Y:S01]  /*74a00*/  LEA.HI.X R63, P0, R35, R38, RZ, 0xd, P0 ;  /* 0x00000026233f7211 */ /* 0x000fe20000016cff */
[----:B------:R-:W-:Y:S01]  /*74a10*/  IMAD.IADD R117, R67, 0x1, R117 ;  /* 0x0000000143757824 */ /* 0x000fe200078e0275 */
[----:B------:R-:W-:Y:S01]  /*74a20*/  LOP3.LUT R151, R136, 0x7ffff, RZ, 0xc0, !PT ;  /* 0x0007ffff88977812 */ /* 0x000fe200078ec0ff */
[----:B------:R-:W-:Y:S01]  /*74a30*/  IMAD.WIDE.U32 R82, R129, R66, RZ ;  /* 0x0000004281527225 */ /* 0x000fe200078e00ff */
[----:B------:R-:W-:-:S03]  /*74a40*/  SHF.L.W.U32.HI R65, R64, 0xd, R63 ;  /* 0x0000000d40417819 */ /* 0x000fc60000010e3f */
[----:B------:R-:W-:-:S04]  /*74a50*/  IMAD.WIDE.U32 R38, R10, R66, RZ ;  /* 0x000000420a267225 */ /* 0x000fc800078e00ff */
[----:B------:R-:W-:Y:S02]  /*74a60*/  IMAD R119, R85, R10, R36 ;  /* 0x0000000a55777224 */ /* 0x000fe400078e0224 */
[----:B------:R-:W-:-:S04]  /*74a70*/  IMAD.WIDE.U32 R32, R127, R66, RZ ;  /* 0x000000427f207225 */ /* 0x000fc800078e00ff */
[----:B------:R-:W-:-:S04]  /*74a80*/  IMAD.WIDE.U32 R80, R10, R80, RZ ;  /* 0x000000500a507225 */ /* 0x000fc800078e00ff */
[----:B------:R-:W-:Y:S01]  /*74a90*/  IMAD.WIDE.U32 R36, P4, R85, R10, R36 ;  /* 0x0000000a55247225 */ /* 0x000fe20007880024 */
[----:B------:R-:W-:Y:S02]  /*74aa0*/  IADD3 R133, P3, PT, R32, R80, RZ ;  /* 0x0000005020857210 */ /* 0x000fe40007f7e0ff */
[----:B------:R-:W-:Y:S01]  /*74ab0*/  IADD3.X R32, PT, PT, RZ, R84, RZ, P0, !PT ;  /* 0x00000054ff207210 */ /* 0x000fe200007fe4ff */
[----:B------:R-:W-:Y:S01]  /*74ac0*/  IMAD.WIDE.U32 R66, R131, R66, RZ ;  /* 0x0000004283427225 */ /* 0x000fe200078e00ff */
[----:B------:R-:W-:Y:S02]  /*74ad0*/  IADD3 RZ, P5, PT, R81, R36, RZ ;  /* 0x0000002451ff7210 */ /* 0x000fe40007fbe0ff */
[----:B------:R-:W-:Y:S01]  /*74ae0*/  SHF.L.W.U32.HI R63, R63, 0xd, R32 ;  /* 0x0000000d3f3f7819 */ /* 0x000fe20000010e20 */
[----:B------:R-:W-:Y:S01]  /*74af0*/  IMAD.X R99, RZ, RZ, RZ, P4 ;  /* 0x000000ffff637224 */ /* 0x000fe200020e06ff */
[----:B------:R-:W-:Y:S01]  /*74b00*/  IADD3 R119, PT, PT, R81, R119, RZ ;  /* 0x0000007751777210 */ /* 0x000fe20007ffe0ff */
[----:B------:R-:W-:-:S02]  /*74b10*/  IMAD.MOV.U32 R98, RZ, RZ, R37 ;  /* 0x000000ffff627224 */ /* 0x000fc400078e0025 */
[----:B------:R-:W-:-:S04]  /*74b20*/  IMAD.WIDE.U32 R36, P4, R117, R127, R66 ;  /* 0x0000007f75247225 */ /* 0x000fc80007880042 */
[----:B------:R-:W-:Y:S01]  /*74b30*/  IMAD.WIDE.U32 R64, R65, 0x13, R96 ;  /* 0x0000001341407825 */ /* 0x000fe200078e0060 */
[----:B------:R-:W-:-:S03]  /*74b40*/  IADD3 R130, P0, PT, R33, R36, RZ ;  /* 0x0000002421827210 */ /* 0x000fc60007f1e0ff */
[----:B------:R-:W-:Y:S01]  /*74b50*/  IMAD.WIDE.U32 R82, P2, R117, R10, R82 ;  /* 0x0000000a75527225 */ /* 0x000fe20007840052 */
[----:B------:R-:W-:-:S03]  /*74b60*/  IADD3.X R130, P3, PT, R130, R119, RZ, P3, !PT ;  /* 0x0000007782827210 */ /* 0x000fc60001f7e4ff */
[----:B------:R-:W-:Y:S01]  /*74b70*/  IMAD R103, R129, 0x26, RZ ;  /* 0x0000002681677824 */ /* 0x000fe200078e02ff */
[----:B------:R-:W-:Y:S01]  /*74b80*/  IADD3.X R35, PT, PT, RZ, RZ, RZ, P2, !PT ;  /* 0x000000ffff237210 */ /* 0x000fe200017fe4ff */
[----:B------:R-:W-:Y:S01]  /*74b90*/  IMAD.WIDE.U32 R66, R127, 0x13, RZ ;  /* 0x000000137f427825 */ /* 0x000fe200078e00ff */
[----:B------:R-:W-:Y:S02]  /*74ba0*/  IADD3 R102, P2, PT, R39, R82, RZ ;  /* 0x0000005227667210 */ /* 0x000fe40007f5e0ff */
[----:B------:R-:W-:Y:S01]  /*74bb0*/  IADD3.X R39, PT, PT, RZ, RZ, RZ, P4, !PT ;  /* 0x000000ffff277210 */ /* 0x000fe200027fe4ff */
[----:B------:R-:W-:-:S04]  /*74bc0*/  IMAD.WIDE.U32.X R98, R85, R129, R98, P5 ;  /* 0x0000008155627225 */ /* 0x000fc800028e0462 */
[----:B------:R-:W-:-:S04]  /*74bd0*/  IMAD.WIDE.U32 R32, R64, R64, RZ ;  /* 0x0000004040207225 */ /* 0x000fc800078e00ff */
[C---:B------:R-:W-:Y:S01]  /*74be0*/  IMAD R85, R131.reuse, 0x13, RZ ;  /* 0x0000001383557824 */ /* 0x040fe200078e02ff */
[----:B------:R-:W-:Y:S01]  /*74bf0*/  IADD3 R153, P4, PT, R32, R38, RZ ;  /* 0x0000002620997210 */ /* 0x000fe20007f9e0ff */
[----:B------:R-:W-:-:S03]  /*74c00*/  IMAD.WIDE.U32 R80, R131, R100, RZ ;  /* 0x0000006483507225 */ /* 0x000fc600078e00ff */
[----:B------:R-:W-:Y:S01]  /*74c10*/  IADD3 R32, PT, PT, R67, R85, RZ ;  /* 0x0000005543207210 */ /* 0x000fe20007ffe0ff */
[----:B------:R-:W-:Y:S02]  /*74c20*/  IMAD.IADD R103, R101, 0x1, R103 ;  /* 0x0000000165677824 */ /* 0x000fe400078e0267 */
[----:B------:R-:W-:Y:S02]  /*74c30*/  IMAD.MOV.U32 R34, RZ, RZ, R83 ;  /* 0x000000ffff227224 */ /* 0x000fe400078e0053 */
[----:B------:R-:W-:-:S04]  /*74c40*/  IMAD.WIDE.U32 R82, R131, R66, RZ ;  /* 0x0000004283527225 */ /* 0x000fc800078e00ff */
[----:B------:R-:W-:Y:S02]  /*74c50*/  IMAD R63, R63, 0x13, RZ ;  /* 0x000000133f3f7824 */ /* 0x000fe400078e02ff */
[----:B------:R-:W-:-:S03]  /*74c60*/  IMAD.WIDE.U32 R80, P5, R103, R127, R80 ;  /* 0x0000007f67507225 */ /* 0x000fc600078a0050 */
[----:B------:R-:W-:Y:S01]  /*74c70*/  IADD3 R137, PT, PT, R65, R63, RZ ;  /* 0x0000003f41897210 */ /* 0x000fe20007ffe0ff */
[----:B------:R-:W-:Y:S01]  /*74c80*/  IMAD.WIDE.U32 R100, R127, R100, RZ ;  /* 0x000000647f647225 */ /* 0x000fe200078e00ff */
[----:B------:R-:W-:-:S03]  /*74c90*/  IADD3.X R85, PT, PT, RZ, RZ, RZ, P5, !PT ;  /* 0x000000ffff557210 */ /* 0x000fc60002ffe4ff */
[----:B------:R-:W-:Y:S01]  /*74ca0*/  IMAD.SHL.U32 R132, R64, 0x2, RZ ;  /* 0x0000000240847824 */ /* 0x000fe200078e00ff */
[----:B------:R-:W-:Y:S01]  /*74cb0*/  IADD3 R134, P5, PT, R101, R80, RZ ;  /* 0x0000005065867210 */ /* 0x000fe20007fbe0ff */
[----:B------:R-:W-:Y:S01]  /*74cc0*/  IMAD.WIDE.U32 R82, P6, R32, R127, R82 ;  /* 0x0000007f20527225 */ /* 0x000fe200078c0052 */
[----:B------:R-:W-:Y:S02]  /*74cd0*/  LOP3.LUT R101, R137, 0x7ffff, RZ, 0xc0, !PT ;  /* 0x0007ffff89657812 */ /* 0x000fe400078ec0ff */
[----:B------:R-:W-:Y:S01]  /*74ce0*/  LOP3.LUT R132, R132, 0xfffffffe, RZ, 0xc0, !PT ;  /* 0xfffffffe84847812 */ /* 0x000fe200078ec0ff */
[----:B------:R-:W-:-:S04]  /*74cf0*/  IMAD.WIDE.U32 R66, R127, R66, RZ ;  /* 0x000000427f427225 */ /* 0x000fc800078e00ff */
[----:B------:R-:W-:Y:S02]  /*74d00*/  IMAD.MOV.U32 R84, RZ, RZ, R81 ;  /* 0x000000ffff547224 */ /* 0x000fe400078e0051 */
[----:B------:R-:W-:Y:S01]  /*74d10*/  IMAD.MOV.U32 R38, RZ, RZ, R37 ;  /* 0x000000ffff267224 */ /* 0x000fe200078e0025 */
[----:B------:R-:W-:Y:S01]  /*74d20*/  IADD3.X R37, PT, PT, RZ, RZ, RZ, P6, !PT ;  /* 0x000000ffff257210 */ /* 0x000fe200037fe4ff */
[----:B------:R-:W-:Y:S01]  /*74d30*/  IMAD.MOV.U32 R36, RZ, RZ, R83 ;  /* 0x000000ffff247224 */ /* 0x000fe200078e0053 */
[----:B------:R-:W-:Y:S01]  /*74d40*/  IADD3 R128, P6, PT, R67, R82, RZ ;  /* 0x0000005243807210 */ /* 0x000fe20007fde0ff */
[----:B------:R-:W-:-:S04]  /*74d50*/  IMAD.WIDE.U32.X R82, R103, R131, R84, P5 ;  /* 0x0000008367527225 */ /* 0x000fc800028e0454 */
[----:B------:R-:W-:-:S04]  /*74d60*/  IMAD.WIDE.U32 R80, R10, R132, RZ ;  /* 0x000000840a507225 */ /* 0x000fc800078e00ff */
[----:B------:R-:W-:-:S04]  /*74d70*/  IMAD.WIDE.U32 R84, R101, R64, RZ ;  /* 0x0000004065547225 */ /* 0x000fc800078e00ff */
[----:B------:R-:W-:Y:S01]  /*74d80*/  IMAD.WIDE.U32.X R96, R117, R129, R34, P2 ;  /* 0x0000008175607225 */ /* 0x000fe200010e0422 */
[----:B------:R-:W-:Y:S02]  /*74d90*/  LEA.HI R136, P2, R137, R40, RZ, 0xd ;  /* 0x0000002889887211 */ /* 0x000fe400078568ff */
[----:B------:R-:W-:Y:S01]  /*74da0*/  SHF.L.U64.HI R137, R64, 0x1, R137 ;  /* 0x0000000140897819 */ /* 0x000fe20000010289 */
[----:B------:R-:W-:Y:S01]  /*74db0*/  IMAD.WIDE.U32.X R38, R117, R131, R38, P0 ;  /* 0x0000008375267225 */ /* 0x000fe200000e0426 */
[----:B------:R-:W-:Y:S02]  /*74dc0*/  IADD3 R149, P0, PT, R80, R66, RZ ;  /* 0x0000004250957210 */ /* 0x000fe40007f1e0ff */
[----:B------:R-:W-:Y:S01]  /*74dd0*/  IADD3.X R151, PT, PT, RZ, R151, RZ, P2, !PT ;  /* 0x00000097ff977210 */ /* 0x000fe200017fe4ff */
[----:B------:R-:W-:Y:S01]  /*74de0*/  IMAD.WIDE.U32 R34, R127, R132, RZ ;  /* 0x000000847f227225 */ /* 0x000fe200078e00ff */
[----:B------:R-:W-:Y:S02]  /*74df0*/  SHF.L.U32 R80, R136, 0x1, RZ ;  /* 0x0000000188507819 */ /* 0x000fe400000006ff */
[----:B------:R-:W-:Y:S01]  /*74e00*/  LOP3.LUT R137, R137, 0xfffff, RZ, 0xc0, !PT ;  /* 0x000fffff89897812 */ /* 0x000fe200078ec0ff */
[----:B------:R-:W-:Y:S01]  /*74e10*/  IMAD.WIDE.U32 R66, P5, R101, R64, R84 ;  /* 0x0000004065427225 */ /* 0x000fe200078a0054 */
[----:B------:R-:W-:-:S02]  /*74e20*/  IADD3 R40, P2, PT, R34, R62, RZ ;  /* 0x0000003e22287210 */ /* 0x000fc40007f5e0ff */
[----:B------:R-:W-:Y:S01]  /*74e30*/  SHF.L.U64.HI R147, R136, 0x1, R151 ;  /* 0x0000000188937819 */ /* 0x000fe20000010297 */
[----:B------:R-:W-:-:S04]  /*74e40*/  IMAD.WIDE.U32.X R36, R32, R131, R36, P6 ;  /* 0x0000008320247225 */ /* 0x000fc800030e0424 */
[----:B------:R-:W-:Y:S01]  /*74e50*/  IMAD.X R65, RZ, RZ, RZ, P5 ;  /* 0x000000ffff417224 */ /* 0x000fe200028e06ff */
[----:B------:R-:W-:Y:S01]  /*74e60*/  IADD3 RZ, P5, PT, R33, R66, RZ ;  /* 0x0000004221ff7210 */ /* 0x000fe20007fbe0ff */
[----:B------:R-:W-:-:S04]  /*74e70*/  IMAD.WIDE.U32 R62, R135, R132, RZ ;  /* 0x00000084873e7225 */ /* 0x000fc800078e00ff */
[----:B------:R-:W-:Y:S02]  /*74e80*/  IMAD R32, R101, R64, R84 ;  /* 0x0000004065207224 */ /* 0x000fe400078e0254 */
[----:B------:R-:W-:Y:S02]  /*74e90*/  IMAD.MOV.U32 R64, RZ, RZ, R67 ;  /* 0x000000ffff407224 */ /* 0x000fe400078e0043 */
[----:B------:R-:W-:-:S04]  /*74ea0*/  IMAD.WIDE.U32 R84, R135, R80, RZ ;  /* 0x0000005087547225 */ /* 0x000fc800078e00ff */
[----:B------:R-:W-:-:S04]  /*74eb0*/  IMAD.WIDE.U32.X R64, R101, R101, R64, P5 ;  /* 0x0000006565407225 */ /* 0x000fc800028e0440 */
[----:B------:R-:W-:Y:S01]  /*74ec0*/  IMAD.WIDE.U32 R120, P5, R137, R61, R62 ;  /* 0x0000003d89787225 */ /* 0x000fe200078a003e */
[----:B------:R-:W-:-:S03]  /*74ed0*/  IADD3 R63, PT, PT, R33, R32, RZ ;  /* 0x00000020213f7210 */ /* 0x000fc60007ffe0ff */
[----:B------:R-:W-:Y:S01]  /*74ee0*/  IMAD.WIDE.U32 R118, R136, 0x26, RZ ;  /* 0x0000002688767825 */ /* 0x000fe200078e00ff */
[----:B------:R-:W-:Y:S02]  /*74ef0*/  IADD3.X R63, P4, PT, R102, R63, RZ, P4, !PT ;  /* 0x0000003f663f7210 */ /* 0x000fe4000279e4ff */
[----:B------:R-:W-:Y:S01]  /*74f00*/  MOV R102, R121 ;  /* 0x0000007900667202 */ /* 0x000fe20000000f00 */
[----:B------:R-:W-:Y:S02]  /*74f10*/  IMAD R33, R151, 0x26, RZ ;  /* 0x0000002697217824 */ /* 0x000fe400078e02ff */
[----:B------:R-:W-:Y:S02]  /*74f20*/  IMAD.X R103, RZ, RZ, RZ, P5 ;  /* 0x000000ffff677224 */ /* 0x000fe400028e06ff */
[----:B------:R-:W-:Y:S01]  /*74f30*/  IMAD.WIDE.U32 R116, P5, R147, R61, R84 ;  /* 0x0000003d93747225 */ /* 0x000fe200078a0054 */
[----:B------:R-:W-:-:S03]  /*74f40*/  IADD3 R85, PT, PT, R119, R33, RZ ;  /* 0x0000002177557210 */ /* 0x000fc60007ffe0ff */
[----:B------:R-:W-:-:S04]  /*74f50*/  IMAD.WIDE.U32 R66, R61, R132, RZ ;  /* 0x000000843d427225 */ /* 0x000fc800078e00ff */
[----:B------:R-:W-:-:S04]  /*74f60*/  IMAD.WIDE.U32 R124, R131, R118, RZ ;  /* 0x00000076837c7225 */ /* 0x000fc800078e00ff */
[----:B------:R-:W-:Y:S01]  /*74f70*/  IMAD.X R119, RZ, RZ, RZ, P5 ;  /* 0x000000ffff777224 */ /* 0x000fe200028e06ff */
[----:B------:R-:W-:Y:S01]  /*74f80*/  IADD3 RZ, P5, PT, R67, R120, RZ ;  /* 0x0000007843ff7210 */ /* 0x000fe20007fbe0ff */
[----:B------:R-:W-:-:S04]  /*74f90*/  IMAD.WIDE.U32 R32, R61, R80, RZ ;  /* 0x000000503d207225 */ /* 0x000fc800078e00ff */
[----:B------:R-:W-:Y:S02]  /*74fa0*/  IMAD R101, R85, R127, R124 ;  /* 0x0000007f55657224 */ /* 0x000fe400078e027c */
[----:B------:R-:W-:-:S04]  /*74fb0*/  IMAD.WIDE.U32 R120, R127, R118, RZ ;  /* 0x000000767f787225 */ /* 0x000fc800078e00ff */
[----:B------:R-:W-:-:S04]  /*74fc0*/  IMAD.WIDE.U32 R124, P6, R85, R127, R124 ;  /* 0x0000007f557c7225 */ /* 0x000fc800078c007c */
[----:B------:R-:W-:Y:S01]  /*74fd0*/  IMAD.WIDE.U32.X R102, R137, R135, R102, P5 ;  /* 0x0000008789667225 */ /* 0x000fe200028e0466 */
[----:B------:R-:W-:Y:S02]  /*74fe0*/  IADD3 RZ, P5, PT, R33, R116, RZ ;  /* 0x0000007421ff7210 */ /* 0x000fe40007fbe0ff */
[----:B------:R-:W-:Y:S01]  /*74ff0*/  IADD3.X R123, PT, PT, RZ, RZ, RZ, P6, !PT ;  /* 0x000000ffff7b7210 */ /* 0x000fe200037fe4ff */
[----:B------:R-:W-:Y:S01]  /*75000*/  IMAD.MOV.U32 R118, RZ, RZ, R117 ;  /* 0x000000ffff767224 */ /* 0x000fe200078e0075 */
[----:B------:R-:W-:Y:S01]  /*75010*/  MOV R122, R125 ;  /* 0x0000007d007a7202 */ /* 0x000fe20000000f00 */
[----:B------:R-:W-:Y:S01]  /*75020*/  IMAD.WIDE.U32.X R108, R135, R135, R108, P1 ;  /* 0x00000087876c7225 */ /* 0x000fe200008e046c */
[----:B------:R-:W-:-:S03]  /*75030*/  IADD3 RZ, P1, PT, R121, R124, RZ ;  /* 0x0000007c79ff7210 */ /* 0x000fc60007f3e0ff */
[----:B------:R-:W-:Y:S01]  /*75040*/  IMAD.WIDE.U32.X R118, R147, R135, R118, P5 ;  /* 0x0000008793767225 */ /* 0x000fe200028e0476 */
[----:B------:R-:W-:-:S03]  /*75050*/  IADD3 R34, P5, PT, R153, R120, RZ ;  /* 0x0000007899227210 */ /* 0x000fc60007fbe0ff */
[----:B------:R-:W-:Y:S02]  /*75060*/  IMAD.IADD R146, R121, 0x1, R101 ;  /* 0x0000000179927824 */ /* 0x000fe400078e0265 */
[----:B------:R-:W-:-:S03]  /*75070*/  IMAD.WIDE.U32 R116, R137, R136, RZ ;  /* 0x0000008889747225 */ /* 0x000fc600078e00ff */
[----:B------:R-:W-:Y:S01]  /*75080*/  IADD3.X R135, P5, PT, R63, R146, RZ, P5, !PT ;  /* 0x000000923f877210 */ /* 0x000fe20002fbe4ff */
[----:B------:R-:W-:-:S04]  /*75090*/  IMAD.WIDE.U32.X R122, R85, R131, R122, P1 ;  /* 0x00000083557a7225 */ /* 0x000fc800008e047a */
[----:B------:R-:W-:Y:S01]  /*750a0*/  IMAD.WIDE.U32 R124, P1, R132, R151, R116 ;  /* 0x00000097847c7225 */ /* 0x000fe20007820074 */
[----:B------:R-:W-:-:S03]  /*750b0*/  IADD3.X R64, P4, P5, R122, R64, R96, P5, P4 ;  /* 0x000000407a407210 */ /* 0x000fc60002d88460 */
[----:B------:R-:W-:Y:S01]  /*750c0*/  IMAD R155, R137, R61, R62 ;  /* 0x0000003d899b7224 */ /* 0x000fe200078e023e */
[----:B------:R-:W-:Y:S01]  /*750d0*/  IADD3.X R65, PT, PT, R123, R65, R97, P4, P5 ;  /* 0x000000417b417210 */ /* 0x000fe200027ea461 */
[----:B------:R-:W-:Y:S02]  /*750e0*/  IMAD R153, R132, R151, R116 ;  /* 0x0000009784997224 */ /* 0x000fe400078e0274 */
[----:B------:R-:W-:-:S04]  /*750f0*/  IMAD.WIDE.U32 R120, R136, R136, RZ ;  /* 0x0000008888787225 */ /* 0x000fc800078e00ff */
[----:B------:R-:W-:-:S04]  /*75100*/  IMAD.WIDE.U32 R62, R132, R136, RZ ;  /* 0x00000088843e7225 */ /* 0x000fc800078e00ff */
[----:B------:R-:W-:Y:S01]  /*75110*/  IMAD.WIDE.U32 R116, R151, R136, RZ ;  /* 0x0000008897747225 */ /* 0x000fe200078e00ff */
[----:B------:R-:W-:Y:S02]  /*75120*/  IADD3 RZ, P6, PT, R63, R124, RZ ;  /* 0x0000007c3fff7210 */ /* 0x000fe40007fde0ff */
[----:B------:R-:W-:Y:S01]  /*75130*/  IADD3 R133, P4, PT, R133, R62, RZ ;  /* 0x0000003e85857210 */ /* 0x000fe20007f9e0ff */
[----:B------:R-:W-:Y:S01]  /*75140*/  IMAD.X R101, RZ, RZ, RZ, P1 ;  /* 0x000000ffff657224 */ /* 0x000fe200008e06ff */
[----:B------:R-:W-:Y:S01]  /*75150*/  IADD3 R85, P1, PT, R120, R100, RZ ;  /* 0x0000006478557210 */ /* 0x000fe20007f3e0ff */
[----:B------:R-:W-:Y:S01]  /*75160*/  IMAD.MOV.U32 R100, RZ, RZ, R125 ;  /* 0x000000ffff647224 */ /* 0x000fe200078e007d */
[----:B------:R-:W-:Y:S01]  /*75170*/  IADD3 R97, PT, PT, R63, R153, RZ ;  /* 0x000000993f617210 */ /* 0x000fe20007ffe0ff */
[----:B------:R-:W-:-:S03]  /*75180*/  IMAD.WIDE.U32 R62, P5, R136, R151, R116 ;  /* 0x00000097883e7225 */ /* 0x000fc600078a0074 */
[----:B------:R-:W-:Y:S01]  /*75190*/  IADD3.X R117, P4, PT, R130, R97, RZ, P4, !PT ;  /* 0x0000006182757210 */ /* 0x000fe2000279e4ff */
[-C--:B------:R-:W-:Y:S01]  /*751a0*/  IMAD R120, R136, R151.reuse, R116 ;  /* 0x0000009788787224 */ /* 0x080fe200078e0274 */
[----:B------:R-:W-:Y:S01]  /*751b0*/  SHF.L.W.U32.HI R116, R135, 0xd, R64 ;  /* 0x0000000d87747819 */ /* 0x000fe20000010e40 */
[----:B------:R-:W-:Y:S01]  /*751c0*/  IMAD.WIDE.U32.X R100, R137, R151, R100, P6 ;  /* 0x0000009789647225 */ /* 0x000fe200030e0464 */
[----:B------:R-:W-:Y:S02]  /*751d0*/  SHF.L.W.U32.HI R64, R64, 0xd, R65 ;  /* 0x0000000d40407819 */ /* 0x000fe40000010e41 */
[----:B------:R-:W-:Y:S02]  /*751e0*/  IADD3.X R65, PT, PT, RZ, RZ, RZ, P5, !PT ;  /* 0x000000ffff417210 */ /* 0x000fe40002ffe4ff */
[----:B------:R-:W-:Y:S02]  /*751f0*/  IADD3 R116, P5, PT, R116, R133, RZ ;  /* 0x0000008574747210 */ /* 0x000fe40007fbe0ff */
[----:B------:R-:W-:-:S02]  /*75200*/  IADD3.X R97, P3, P4, R100, R98, R38, P4, P3 ;  /* 0x0000006264617210 */ /* 0x000fc40002466426 */
[----:B------:R-:W-:Y:S01]  /*75210*/  IADD3.X R98, P5, PT, R64, R117, RZ, P5, !PT ;  /* 0x0000007540627210 */ /* 0x000fe20002fbe4ff */
[----:B------:R-:W-:Y:S01]  /*75220*/  IMAD.MOV.U32 R64, RZ, RZ, R63 ;  /* 0x000000ffff407224 */ /* 0x000fe200078e003f */
[C---:B------:R-:W-:Y:S01]  /*75230*/  IADD3 RZ, P6, PT, R121.reuse, R62, RZ ;  /* 0x0000003e79ff7210 */ /* 0x040fe20007fde0ff */
[----:B------:R-:W-:Y:S01]  /*75240*/  IMAD.IADD R121, R121, 0x1, R120 ;  /* 0x0000000179797824 */ /* 0x000fe200078e0278 */
[----:B------:R-:W-:Y:S01]  /*75250*/  IADD3.X R97, P5, PT, RZ, R97, RZ, P5, !PT ;  /* 0x00000061ff617210 */ /* 0x000fe20002fbe4ff */
[----:B------:R-:W-:Y:S01]  /*75260*/  IMAD.WIDE.U32 R62, R129, R132, RZ ;  /* 0x00000084813e7225 */ /* 0x000fe200078e00ff */
[----:B------:R-:W-:Y:S02]  /*75270*/  IADD3.X R100, PT, PT, R101, R99, R39, P3, P4 ;  /* 0x0000006365647210 */ /* 0x000fe40001fe8427 */
[----:B------:R-:W-:Y:S01]  /*75280*/  IADD3 R66, P3, PT, R85, R66, RZ ;  /* 0x0000004255427210 */ /* 0x000fe20007f7e0ff */
[----:B------:R-:W-:Y:S01]  /*75290*/  IMAD.WIDE.U32.X R64, R151, R151, R64, P6 ;  /* 0x0000009797407225 */ /* 0x000fe200030e0440 */
[----:B------:R-:W-:-:S02]  /*752a0*/  IADD3 R38, PT, PT, R67, R155, RZ ;  /* 0x0000009b43267210 */ /* 0x000fc40007ffe0ff */
[----:B------:R-:W-:Y:S01]  /*752b0*/  SHF.L.W.U32.HI R85, R98, 0xd, R97 ;  /* 0x0000000d62557819 */ /* 0x000fe20000010e61 */
[----:B------:R-:W-:Y:S01]  /*752c0*/  IMAD R117, R147, R61, R84 ;  /* 0x0000003d93757224 */ /* 0x000fe200078e0254 */
[----:B------:R-:W-:Y:S01]  /*752d0*/  IADD3.X R67, P4, PT, R134, R121, RZ, P1, !PT ;  /* 0x0000007986437210 */ /* 0x000fe20000f9e4ff */
[----:B------:R-:W-:Y:S01]  /*752e0*/  IMAD R101, R137, R10, R62 ;  /* 0x0000000a89657224 */ /* 0x000fe200078e023e */
[----:B------:R-:W-:Y:S02]  /*752f0*/  IADD3.X R100, PT, PT, RZ, R100, RZ, P5, !PT ;  /* 0x00000064ff647210 */ /* 0x000fe40002ffe4ff */
[----:B------:R-:W-:Y:S02]  /*75300*/  IADD3 R85, P1, PT, R85, R66, RZ ;  /* 0x0000004255557210 */ /* 0x000fe40007f3e0ff */
[----:B------:R-:W-:Y:S01]  /*75310*/  IADD3.X R67, P5, PT, R67, R38, RZ, P3, !PT ;  /* 0x0000002643437210 */ /* 0x000fe20001fbe4ff */
[----:B------:R-:W-:Y:S01]  /*75320*/  IMAD.WIDE.U32 R38, R131, R132, RZ ;  /* 0x0000008483267225 */ /* 0x000fe200078e00ff */
[----:B------:R-:W-:-:S02]  /*75330*/  SHF.L.W.U32.HI R66, R97, 0xd, R100 ;  /* 0x0000000d61427819 */ /* 0x000fc40000010e64 */
[----:B------:R-:W-:Y:S01]  /*75340*/  IADD3.X R99, P4, P5, R102, R64, R82, P5, P4 ;  /* 0x0000004066637210 */ /* 0x000fe20002d88452 */
[----:B------:R-:W-:Y:S01]  /*75350*/  IMAD.WIDE.U32 R62, P3, R137, R10, R62 ;  /* 0x0000000a893e7225 */ /* 0x000fe2000786003e */
[----:B------:R-:W-:Y:S02]  /*75360*/  IADD3.X R84, P1, PT, R66, R67, RZ, P1, !PT ;  /* 0x0000004342547210 */ /* 0x000fe40000f3e4ff */
[----:B------:R-:W-:Y:S01]  /*75370*/  IADD3 R61, PT, PT, R81, R101, RZ ;  /* 0x00000065513d7210 */ /* 0x000fe20007ffe0ff */
[C-C-:B------:R-:W-:Y:S01]  /*75380*/  IMAD R121, R137.reuse, R127, R38.reuse ;  /* 0x0000007f89797224 */ /* 0x140fe200078e0226 */
[----:B------:R-:W-:Y:S01]  /*75390*/  LEA.HI.X R99, P1, R100, R99, RZ, 0xd, P1 ;  /* 0x0000006364637211 */ /* 0x000fe20000836cff */
[----:B------:R-:W-:Y:S01]  /*753a0*/  IMAD.WIDE.U32 R96, P6, R137, R127, R38 ;  /* 0x0000007f89607225 */ /* 0x000fe200078c0026 */
[----:B------:R-:W-:Y:S02]  /*753b0*/  IADD3.X R38, PT, PT, R103, R65, R83, P4, P5 ;  /* 0x0000004167267210 */ /* 0x000fe400027ea453 */
[----:B------:R-:W-:Y:S01]  /*753c0*/  SHF.L.W.U32.HI R39, R84, 0xd, R99 ;  /* 0x0000000d54277819 */ /* 0x000fe20000010e63 */
[----:B------:R-:W-:Y:S01]  /*753d0*/  IMAD.X R67, RZ, RZ, RZ, P3 ;  /* 0x000000ffff437224 */ /* 0x000fe200018e06ff */
[----:B------:R-:W-:Y:S01]  /*753e0*/  IADD3 R32, P3, PT, R149, R32, RZ ;  /* 0x0000002095207210 */ /* 0x000fe20007f7e0ff */
[----:B------:R-:W-:Y:S01]  /*753f0*/  IMAD.IADD R64, R33, 0x1, R117 ;  /* 0x0000000121407824 */ /* 0x000fe200078e0275 */
[----:B------:R-:W-:Y:S01]  /*75400*/  IADD3 RZ, P4, PT, R81, R62, RZ ;  /* 0x0000003e51ff7210 */ /* 0x000fe20007f9e0ff */
[----:B------:R-:W-:Y:S01]  /*75410*/  IMAD.X R38, RZ, RZ, R38, P1 ;  /* 0x000000ffff267224 */ /* 0x000fe200008e0626 */
[----:B------:R-:W-:Y:S01]  /*75420*/  MOV R66, R63 ;  /* 0x0000003f00427202 */ /* 0x000fe20000000f00 */
[----:B------:R-:W-:Y:S01]  /*75430*/  IMAD.WIDE.U32 R62, R10, R80, RZ ;  /* 0x000000500a3e7225 */ /* 0x000fe200078e00ff */
[----:B------:R-:W-:-:S02]  /*75440*/  IADD3.X R61, P0, PT, R128, R61, RZ, P0, !PT ;  /* 0x0000003d803d7210 */ /* 0x000fc4000071e4ff */
[----:B------:R-:W-:Y:S01]  /*75450*/  IADD3 R39, P5, PT, R39, R32, RZ ;  /* 0x0000002027277210 */ /* 0x000fe20007fbe0ff */
[----:B------:R-:W-:Y:S01]  /*75460*/  IMAD.WIDE.U32 R32, R129, R80, RZ ;  /* 0x0000005081207225 */ /* 0x000fe200078e00ff */
[----:B------:R-:W-:Y:S02]  /*75470*/  IADD3.X R61, P3, PT, R61, R64, RZ, P3, !PT ;  /* 0x000000403d3d7210 */ /* 0x000fe40001f7e4ff */
[----:B------:R-:W-:Y:S01]  /*75480*/  SHF.L.W.U32.HI R82, R99, 0xd, R38 ;  /* 0x0000000d63527819 */ /* 0x000fe20000010e26 */
[----:B------:R-:W-:Y:S01]  /*75490*/  IMAD.WIDE.U32.X R80, R137, R129, R66, P4 ;  /* 0x0000008189507225 */ /* 0x000fe200020e0442 */
[C---:B------:R-:W-:Y:S02]  /*754a0*/  IADD3 RZ, P1, PT, R35.reuse, R96, RZ ;  /* 0x0000006023ff7210 */ /* 0x040fe40007f3e0ff */
[----:B------:R-:W-:Y:S01]  /*754b0*/  IADD3.X R82, P5, PT, R82, R61, RZ, P5, !PT ;  /* 0x0000003d52527210 */ /* 0x000fe20002fbe4ff */
[----:B------:R-:W-:Y:S01]  /*754c0*/  IMAD.IADD R83, R35, 0x1, R121 ;  /* 0x0000000123537824 */ /* 0x000fe200078e0279 */
[----:B------:R-:W-:Y:S01]  /*754d0*/  IADD3.X R35, P3, P0, R118, R80, R36, P3, P0 ;  /* 0x0000005076237210 */ /* 0x000fe20001860424 */
[----:B------:R-:W-:Y:S01]  /*754e0*/  IMAD.WIDE.U32 R66, P4, R147, R10, R32 ;  /* 0x0000000a93427225 */ /* 0x000fe20007880020 */
[----:B------:R-:W-:-:S02]  /*754f0*/  IADD3.X R65, PT, PT, RZ, RZ, RZ, P6, !PT ;  /* 0x000000ffff417210 */ /* 0x000fc400037fe4ff */
[----:B------:R-:W-:Y:S01]  /*75500*/  LEA.HI.X R35, P5, R38, R35, RZ, 0xd, P5 ;  /* 0x0000002326237211 */ /* 0x000fe200028b6cff */
[----:B------:R-:W-:Y:S01]  /*75510*/  IMAD R99, R147, R10, R32 ;  /* 0x0000000a93637224 */ /* 0x000fe200078e0220 */
[----:B------:R-:W-:Y:S01]  /*75520*/  IADD3.X R36, PT, PT, R119, R81, R37, P3, P0 ;  /* 0x0000005177247210 */ /* 0x000fe20001fe0425 */
[----:B------:R-:W-:Y:S01]  /*75530*/  IMAD.MOV.U32 R32, RZ, RZ, R67 ;  /* 0x000000ffff207224 */ /* 0x000fe200078e0043 */
[----:B------:R-:W-:Y:S02]  /*75540*/  IADD3.X R33, PT, PT, RZ, RZ, RZ, P4, !PT ;  /* 0x000000ffff217210 */ /* 0x000fe400027fe4ff */
[C---:B------:R-:W-:Y:S01]  /*75550*/  IADD3 RZ, P4, PT, R63.reuse, R66, RZ ;  /* 0x000000423fff7210 */ /* 0x040fe20007f9e0ff */
[----:B------:R-:W-:Y:S01]  /*75560*/  IMAD.IADD R63, R63, 0x1, R99 ;  /* 0x000000013f3f7824 */ /* 0x000fe200078e0263 */
[----:B------:R-:W-:Y:S02]  /*75570*/  MOV R64, R97 ;  /* 0x0000006100407202 */ /* 0x000fe40000000f00 */
[----:B------:R-:W-:Y:S01]  /*75580*/  IADD3 R40, P6, PT, R40, R62, RZ ;  /* 0x0000003e28287210 */ /* 0x000fe20007fde0ff */
[----:B------:R-:W-:Y:S01]  /*75590*/  IMAD.WIDE.U32.X R32, R147, R129, R32, P4 ;  /* 0x0000008193207225 */ /* 0x000fe200020e0420 */
[----:B------:R-:W-:-:S02]  /*755a0*/  IADD3.X R126, P2, PT, R126, R83, RZ, P2, !PT ;  /* 0x000000537e7e7210 */ /* 0x000fc4000175e4ff */
[----:B------:R-:W-:Y:S01]  /*755b0*/  SHF.L.W.U32.HI R61, R82, 0xd, R35 ;  /* 0x0000000d523d7819 */ /* 0x000fe20000010e23 */
[----:B------:R-:W-:Y:S01]  /*755c0*/  IMAD.WIDE.U32.X R64, R137, R131, R64, P1 ;  /* 0x0000008389407225 */ /* 0x000fe200008e0440 */
[----:B------:R-:W-:Y:S02]  /*755d0*/  IADD3.X R36, PT, PT, RZ, R36, RZ, P5, !PT ;  /* 0x00000024ff247210 */ /* 0x000fe40002ffe4ff */
[----:B------:R-:W-:Y:S02]  /*755e0*/  IADD3.X R119, P6, PT, R126, R63, RZ, P6, !PT ;  /* 0x0000003f7e777210 */ /* 0x000fe400037de4ff */
        /* <DEDUP_REMOVED lines=18> */
.L_x_17:
[----:B------:R-:W-:Y:S01]  /*75710*/  IMAD.WIDE.U32 R80, R33, R38, RZ ;  /* 0x0000002621507225 */ /* 0x000fe200078e00ff */
[----:B------:R-:W-:Y:S01]  /*75720*/  LOP3.LUT R119, R119, 0x7ffff, RZ, 0xc0, !PT ;  /* 0x0007ffff77777812 */ /* 0x000fe200078ec0ff */
[----:B------:R-:W-:Y:S01]  /*75730*/  UIADD3 UR4, UPT, UPT, UR4, 0x1, URZ ;  /* 0x0000000104047890 */ /* 0x000fe2000fffe0ff */
[----:B------:R-:W-:Y:S01]  /*75740*/  SHF.L.U64.HI R10, R38, 0x1, R33 ;  /* 0x00000001260a7819 */ /* 0x000fe20000010221 */
[----:B------:R-:W-:Y:S01]  /*75750*/  IMAD.WIDE.U32 R62, R83, 0x26, RZ ;  /* 0x00000026533e7825 */ /* 0x000fe200078e00ff */
[----:B------:R-:W-:Y:S01]  /*75760*/  LOP3.LUT R121, R84, 0x7ffff, RZ, 0xc0, !PT ;  /* 0x0007ffff54797812 */ /* 0x000fe200078ec0ff */
[----:B------:R-:W-:Y:S01]  /*75770*/  UISETP.GE.U32.AND UP0, UPT, UR4, 0x9, UPT ;  /* 0x000000090400788c */ /* 0x000fe2000bf06070 */
[----:B------:R-:W-:Y:S01]  /*75780*/  LOP3.LUT R123, R82, 0x7ffff, RZ, 0xc0, !PT ;  /* 0x0007ffff527b7812 */ /* 0x000fe200078ec0ff */
[----:B------:R-:W-:Y:S01]  /*75790*/  IMAD.WIDE.U32 R100, R85, 0x26, RZ ;  /* 0x0000002655647825 */ /* 0x000fe200078e00ff */
[----:B------:R-:W-:-:S03]  /*757a0*/  SHF.L.U32 R128, R83, 0x1, RZ ;  /* 0x0000000153807819 */ /* 0x000fc600000006ff */
[----:B------:R-:W-:Y:S02]  /*757b0*/  IMAD R65, R37, 0x26, RZ ;  /* 0x0000002625417824 */ /* 0x000fe400078e02ff */
[----:B------:R-:W-:-:S04]  /*757c0*/  IMAD.WIDE.U32 R80, P0, R38, R33, R80 ;  /* 0x0000002126507225 */ /* 0x000fc80007800050 */
[----:B------:R-:W-:Y:S01]  /*757d0*/  IMAD.WIDE.U32 R98, R119, R62, RZ ;  /* 0x0000003e77627225 */ /* 0x000fe200078e00ff */
[----:B------:R-:W-:-:S03]  /*757e0*/  IADD3.X R67, PT, PT, RZ, RZ, RZ, P0, !PT ;  /* 0x000000ffff437210 */ /* 0x000fc600007fe4ff */
[----:B------:R-:W-:Y:S02]  /*757f0*/  IMAD.IADD R108, R63, 0x1, R65 ;  /* 0x000000013f6c7824 */ /* 0x000fe400078e0241 */
[C---:B------:R-:W-:Y:S01]  /*75800*/  IMAD.WIDE.U32 R34, R38.reuse, R38, RZ ;  /* 0x0000002626227225 */ /* 0x040fe200078e00ff */
[----:B------:R-:W-:-:S03]  /*75810*/  SHF.L.U32 R38, R38, 0x1, RZ ;  /* 0x0000000126267819 */ /* 0x000fc600000006ff */
[----:B------:R-:W-:Y:S01]  /*75820*/  IMAD.WIDE.U32 R64, R100, R39, RZ ;  /* 0x0000002764407225 */ /* 0x000fe200078e00ff */
[----:B------:R-:W-:-:S03]  /*75830*/  IADD3 R116, P2, PT, R35, R80, RZ ;  /* 0x0000005023747210 */ /* 0x000fc60007f5e0ff */
[----:B------:R-:W-:-:S04]  /*75840*/  IMAD.WIDE.U32 R96, R61, R62, RZ ;  /* 0x0000003e3d607225 */ /* 0x000fc800078e00ff */
[----:B------:R-:W-:Y:S01]  /*75850*/  IMAD.WIDE.U32 R62, P0, R61, R108, R98 ;  /* 0x0000006c3d3e7225 */ /* 0x000fe20007800062 */
[----:B------:R-:W-:-:S03]  /*75860*/  IADD3 R99, P1, PT, R34, R64, RZ ;  /* 0x0000004022637210 */ /* 0x000fc60007f3e0ff */
[----:B------:R-:W-:Y:S01]  /*75870*/  IMAD.MOV.U32 R66, RZ, RZ, R81 ;  /* 0x000000ffff427224 */ /* 0x000fe200078e0051 */
[----:B------:R-:W-:Y:S01]  /*75880*/  IADD3 R36, P6, PT, R99, R96, RZ ;  /* 0x0000006063247210 */ /* 0x000fe20007fde0ff */
[----:B------:R-:W-:Y:S01]  /*75890*/  IMAD.WIDE.U32 R98, R10, R83, RZ ;  /* 0x000000530a627225 */ /* 0x000fe200078e00ff */
[----:B------:R-:W-:-:S03]  /*758a0*/  IADD3 R131, P4, PT, R97, R62, RZ ;  /* 0x0000003e61837210 */ /* 0x000fc60007f9e0ff */
[----:B------:R-:W-:-:S04]  /*758b0*/  IMAD.WIDE.U32.X R34, R33, R33, R66, P2 ;  /* 0x0000002121227225 */ /* 0x000fc800010e0442 */
[----:B------:R-:W-:Y:S02]  /*758c0*/  IMAD R33, R121, 0x26, RZ ;  /* 0x0000002679217824 */ /* 0x000fe400078e02ff */
[----:B------:R-:W-:-:S04]  /*758d0*/  IMAD.WIDE.U32 R96, R61, R100, RZ ;  /* 0x000000643d607225 */ /* 0x000fc800078e00ff */
[----:B------:R-:W-:-:S04]  /*758e0*/  IMAD.WIDE.U32 R102, R38, R83, RZ ;  /* 0x0000005326667225 */ /* 0x000fc800078e00ff */
[----:B------:R-:W-:-:S04]  /*758f0*/  IMAD.WIDE.U32 R98, P5, R37, R38, R98 ;  /* 0x0000002625627225 */ /* 0x000fc800078a0062 */
[----:B------:R-:W-:Y:S01]  /*75900*/  IMAD.IADD R82, R101, 0x1, R33 ;  /* 0x0000000165527824 */ /* 0x000fe200078e0221 */
[----:B------:R-:W-:Y:S01]  /*75910*/  IADD3.X R33, PT, PT, RZ, RZ, RZ, P0, !PT ;  /* 0x000000ffff217210 */ /* 0x000fe200007fe4ff */
[----:B------:R-:W-:Y:S01]  /*75920*/  IMAD.WIDE.U32 R80, R39, 0x13, RZ ;  /* 0x0000001327507825 */ /* 0x000fe200078e00ff */
[----:B------:R-:W-:Y:S02]  /*75930*/  IADD3 R109, P0, PT, R102, R96, RZ ;  /* 0x00000060666d7210 */ /* 0x000fe40007f1e0ff */
[----:B------:R-:W-:Y:S01]  /*75940*/  IADD3 R127, P2, PT, R103, R98, RZ ;  /* 0x00000062677f7210 */ /* 0x000fe20007f5e0ff */
[----:B------:R-:W-:Y:S01]  /*75950*/  IMAD R117, R123, 0x13, RZ ;  /* 0x000000137b757824 */ /* 0x000fe200078e02ff */
[----:B------:R-:W-:Y:S01]  /*75960*/  MOV R62, R99 ;  /* 0x00000063003e7202 */ /* 0x000fe20000000f00 */
[----:B------:R-:W-:-:S03]  /*75970*/  IMAD.WIDE.U32 R102, R82, R39, RZ ;  /* 0x0000002752667225 */ /* 0x000fc600078e00ff */
[----:B------:R-:W-:Y:S01]  /*75980*/  IADD3 R40, PT, PT, R81, R117, RZ ;  /* 0x0000007551287210 */ /* 0x000fe20007ffe0ff */
[----:B------:R-:W-:-:S04]  /*75990*/  IMAD.WIDE.U32 R66, R119, R100, RZ ;  /* 0x0000006477427225 */ /* 0x000fc800078e00ff */
[----:B------:R-:W-:Y:S02]  /*759a0*/  IMAD.MOV.U32 R32, RZ, RZ, R63 ;  /* 0x000000ffff207224 */ /* 0x000fe400078e003f */
[----:B------:R-:W-:Y:S02]  /*759b0*/  IMAD.X R63, RZ, RZ, RZ, P5 ;  /* 0x000000ffff3f7224 */ /* 0x000fe400028e06ff */
[----:B------:R-:W-:-:S04]  /*759c0*/  IMAD.WIDE.U32 R100, P5, R123, R100, R102 ;  /* 0x000000647b647225 */ /* 0x000fc800078a0066 */
[----:B------:R-:W-:Y:S01]  /*759d0*/  IMAD.WIDE.U32 R66, P3, R61, R82, R66 ;  /* 0x000000523d427225 */ /* 0x000fe20007860042 */
[----:B------:R-:W-:-:S03]  /*759e0*/  IADD3.X R81, PT, PT, RZ, RZ, RZ, P5, !PT ;  /* 0x000000ffff517210 */ /* 0x000fc60002ffe4ff */
[----:B------:R-:W-:-:S04]  /*759f0*/  IMAD.WIDE.U32 R102, R40, R39, RZ ;  /* 0x0000002728667225 */ /* 0x000fc800078e00ff */
[----:B------:R-:W-:Y:S01]  /*75a00*/  IMAD.WIDE.U32.X R32, R108, R119, R32, P4 ;  /* 0x000000776c207225 */ /* 0x000fe200020e0420 */
[----:B------:R-:W-:-:S03]  /*75a10*/  IADD3 R66, P4, PT, R97, R66, RZ ;  /* 0x0000004261427210 */ /* 0x000fc60007f9e0ff */
        /* <DEDUP_REMOVED lines=9> */
[----:B------:R-:W-:Y:S02]  /*75ab0*/  IADD3 R118, P4, PT, R99, R102, RZ ;  /* 0x0000006663767210 */ /* 0x000fe40007f9e0ff */
[----:B------:R-:W-:Y:S01]  /*75ac0*/  MOV R96, R103 ;  /* 0x0000006700607202 */ /* 0x000fe20000000f00 */
[----:B------:R-:W-:Y:S02]  /*75ad0*/  IMAD.X R97, RZ, RZ, RZ, P5 ;  /* 0x000000ffff617224 */ /* 0x000fe400028e06ff */
[----:B------:R-:W-:-:S04]  /*75ae0*/  IMAD.WIDE.U32 R66, R39, 0x26, RZ ;  /* 0x0000002627427825 */ /* 0x000fc800078e00ff */
[----:B------:R-:W-:Y:S02]  /*75af0*/  IMAD R129, R123, 0x26, RZ ;  /* 0x000000267b817824 */ /* 0x000fe400078e02ff */
[----:B------:R-:W-:Y:S01]  /*75b00*/  IMAD.WIDE.U32.X R80, R82, R123, R80, P3 ;  /* 0x0000007b52507225 */ /* 0x000fe200018e0450 */
[----:B------:R-:W-:Y:S02]  /*75b10*/  IADD3 R84, P3, PT, R109, R98, RZ ;  /* 0x000000626d547210 */ /* 0x000fe40007f7e0ff */
[----:B------:R-:W-:Y:S01]  /*75b20*/  IADD3.X R82, P1, PT, R116, R117, RZ, P1, !PT ;  /* 0x0000007574527210 */ /* 0x000fe20000f3e4ff */
[----:B------:R-:W-:Y:S01]  /*75b30*/  IMAD.WIDE.U32.X R96, R40, R123, R96, P4 ;  /* 0x0000007b28607225 */ /* 0x000fe200020e0460 */
[----:B------:R-:W-:Y:S02]  /*75b40*/  IADD3 R120, PT, PT, R67, R129, RZ ;  /* 0x0000008143787210 */ /* 0x000fe40007ffe0ff */
[----:B------:R-:W-:Y:S01]  /*75b50*/  IADD3.X R40, P6, PT, R82, R131, RZ, P6, !PT ;  /* 0x0000008352287210 */ /* 0x000fe200037de4ff */
[----:B------:R-:W-:Y:S01]  /*75b60*/  IMAD.WIDE.U32 R116, R83, R83, RZ ;  /* 0x0000005353747225 */ /* 0x000fe200078e00ff */
[----:B------:R-:W-:-:S02]  /*75b70*/  IADD3.X R127, P3, PT, R127, R118, RZ, P3, !PT ;  /* 0x000000767f7f7210 */ /* 0x000fc40001f7e4ff */
[----:B------:R-:W-:Y:S01]  /*75b80*/  IADD3.X R129, P1, P6, R32, R80, R34, P6, P1 ;  /* 0x0000005020817210 */ /* 0x000fe20003622422 */
[----:B------:R-:W-:-:S04]  /*75b90*/  IMAD.WIDE.U32 R98, R85, R38, RZ ;  /* 0x0000002655627225 */ /* 0x000fc800078e00ff */
[----:B------:R-:W-:-:S04]  /*75ba0*/  IMAD.WIDE.U32 R100, P4, R83, R37, R100 ;  /* 0x0000002553647225 */ /* 0x000fc80007880064 */
[----:B------:R-:W-:Y:S01]  /*75bb0*/  IMAD.WIDE.U32.X R102, R37, R10, R62, P2 ;  /* 0x0000000a25667225 */ /* 0x000fe200010e043e */
[----:B------:R-:W-:Y:S02]  /*75bc0*/  IADD3 R125, P2, PT, R98, R116, RZ ;  /* 0x00000074627d7210 */ /* 0x000fe40007f5e0ff */
[----:B------:R-:W-:Y:S01]  /*75bd0*/  IADD3 R122, P5, PT, R117, R100, RZ ;  /* 0x00000064757a7210 */ /* 0x000fe20007fbe0ff */
[----:B------:R-:W-:Y:S01]  /*75be0*/  IMAD.WIDE.U32 R108, R121, R38, RZ ;  /* 0x00000026796c7225 */ /* 0x000fe200078e00ff */
[----:B------:R-:W-:-:S03]  /*75bf0*/  IADD3.X R124, P0, P3, R96, R64, R102, P3, P0 ;  /* 0x00000040607c7210 */ /* 0x000fc60001b00466 */
[----:B------:R-:W-:Y:S01]  /*75c00*/  IMAD.MOV.U32 R116, RZ, RZ, R101 ;  /* 0x000000ffff747224 */ /* 0x000fe200078e0065 */
[----:B------:R-:W-:Y:S01]  /*75c10*/  IADD3.X R126, PT, PT, R97, R65, R103, P0, P3 ;  /* 0x00000041617e7210 */ /* 0x000fe200007e6467 */
[----:B------:R-:W-:-:S04]  /*75c20*/  IMAD.WIDE.U32 R100, R120, R61, RZ ;  /* 0x0000003d78647225 */ /* 0x000fc800078e00ff */
[----:B------:R-:W-:Y:S02]  /*75c30*/  IMAD.X R117, RZ, RZ, RZ, P4 ;  /* 0x000000ffff757224 */ /* 0x000fe400020e06ff */
[----:B------:R-:W-:Y:S01]  /*75c40*/  IMAD.WIDE.U32 R62, P4, R85, R10, R108 ;  /* 0x0000000a553e7225 */ /* 0x000fe2000788006c */
[----:B------:R-:W-:-:S03]  /*75c50*/  IADD3.X R108, PT, PT, R33, R81, R35, P1, P6 ;  /* 0x00000051216c7210 */ /* 0x000fc60000fec423 */
[----:B------:R-:W-:Y:S01]  /*75c60*/  IMAD.WIDE.U32.X R32, R37, R37, R116, P5 ;  /* 0x0000002525207225 */ /* 0x000fe200028e0474 */
[----:B------:R-:W-:Y:S02]  /*75c70*/  SHF.L.U64.HI R37, R83, 0x1, R37 ;  /* 0x0000000153257819 */ /* 0x000fe40000010225 */
[----:B------:R-:W-:Y:S01]  /*75c80*/  IADD3 R131, P1, PT, R99, R62, RZ ;  /* 0x0000003e63837210 */ /* 0x000fe20007f3e0ff */
[----:B------:R-:W-:-:S04]  /*75c90*/  IMAD.WIDE.U32 R100, P5, R119, R66, R100 ;  /* 0x0000004277647225 */ /* 0x000fc800078a0064 */
[----:B------:R-:W-:Y:S01]  /*75ca0*/  IMAD.WIDE.U32 R96, R61, 0x13, RZ ;  /* 0x000000133d607825 */ /* 0x000fe200078e00ff */
[----:B------:R-:W-:Y:S02]  /*75cb0*/  IADD3.X R103, PT, PT, RZ, RZ, RZ, P5, !PT ;  /* 0x000000ffff677210 */ /* 0x000fe40002ffe4ff */
[----:B------:R-:W-:Y:S01]  /*75cc0*/  MOV R102, R101 ;  /* 0x0000006500667202 */ /* 0x000fe20000000f00 */
[----:B------:R-:W-:Y:S02]  /*75cd0*/  IMAD R35, R119, 0x13, RZ ;  /* 0x0000001377237824 */ /* 0x000fe400078e02ff */
[----:B------:R-:W-:-:S04]  /*75ce0*/  IMAD.WIDE.U32 R66, R66, R61, RZ ;  /* 0x0000003d42427225 */ /* 0x000fc800078e00ff */
[----:B------:R-:W-:Y:S01]  /*75cf0*/  IMAD.WIDE.U32 R64, R123, R38, RZ ;  /* 0x000000267b407225 */ /* 0x000fe200078e00ff */
[----:B------:R-:W-:Y:S02]  /*75d00*/  IADD3 R117, P0, PT, R125, R66, RZ ;  /* 0x000000427d757210 */ /* 0x000fe40007f1e0ff */
[----:B------:R-:W-:Y:S01]  /*75d10*/  IADD3 R130, P6, PT, R67, R100, RZ ;  /* 0x0000006443827210 */ /* 0x000fe20007fde0ff */
[----:B------:R-:W-:Y:S01]  /*75d20*/  IMAD.IADD R118, R97, 0x1, R35 ;  /* 0x0000000161767824 */ /* 0x000fe200078e0223 */
[----:B------:R-:W-:Y:S01]  /*75d30*/  IADD3.X R125, P2, PT, R122, R131, RZ, P2, !PT ;  /* 0x000000837a7d7210 */ /* 0x000fe2000175e4ff */
[----:B------:R-:W-:-:S03]  /*75d40*/  IMAD.WIDE.U32 R66, R39, R38, RZ ;  /* 0x0000002627427225 */ /* 0x000fc600078e00ff */
[----:B------:R-:W-:Y:S01]  /*75d50*/  IADD3.X R125, P0, PT, R125, R130, RZ, P0, !PT ;  /* 0x000000827d7d7210 */ /* 0x000fe2000071e4ff */
        /* <DEDUP_REMOVED lines=14> */
[----:B------:R-:W-:Y:S01]  /*75e40*/  IMAD.WIDE.U32.X R62, R10, R121, R80, P1 ;  /* 0x000000790a3e7225 */ /* 0x000fe200008e0450 */
[----:B------:R-:W-:Y:S02]  /*75e50*/  IADD3 R116, P1, PT, R109, R100, RZ ;  /* 0x000000646d747210 */ /* 0x000fe40007f3e0ff */
[----:B------:R-:W-:Y:S01]  /*75e60*/  MOV R102, R83 ;  /* 0x0000005300667202 */ /* 0x000fe20000000f00 */
[----:B------:R-:W-:Y:S01]  /*75e70*/  IMAD.X R103, RZ, RZ, RZ, P6 ;  /* 0x000000ffff677224 */ /* 0x000fe200030e06ff */
[----:B------:R-:W-:Y:S01]  /*75e80*/  IADD3 R100, P6, PT, R101, R82, RZ ;  /* 0x0000005265647210 */ /* 0x000fe20007fde0ff */
[----:B------:R-:W-:Y:S01]  /*75e90*/  IMAD.WIDE.U32 R98, P3, R85, R37, R98 ;  /* 0x0000002555627225 */ /* 0x000fe20007860062 */
[----:B------:R-:W-:-:S03]  /*75ea0*/  SHF.L.W.U32.HI R101, R40, 0xd, R129 ;  /* 0x0000000d28657819 */ /* 0x000fc60000010e81 */
[----:B------:R-:W-:Y:S01]  /*75eb0*/  IMAD.X R81, RZ, RZ, RZ, P3 ;  /* 0x000000ffff517224 */ /* 0x000fe200018e06ff */
[----:B------:R-:W-:Y:S01]  /*75ec0*/  IADD3 R108, P3, PT, R101, R84, RZ ;  /* 0x00000054656c7210 */ /* 0x000fe20007f7e0ff */
[----:B------:R-:W-:Y:S01]  /*75ed0*/  IMAD.WIDE.U32.X R82, R118, R119, R102, P6 ;  /* 0x0000007776527225 */ /* 0x000fe200030e0466 */
[----:B------:R-:W-:Y:S02]  /*75ee0*/  IADD3 R109, P6, PT, R35, R98, RZ ;  /* 0x00000062236d7210 */ /* 0x000fe40007fde0ff */
[----:B------:R-:W-:Y:S01]  /*75ef0*/  IADD3.X R103, P3, PT, R34, R127, RZ, P3, !PT ;  /* 0x0000007f22677210 */ /* 0x000fe20001f7e4ff */
[----:B------:R-:W-:Y:S01]  /*75f00*/  IMAD.WIDE.U32 R34, R121, R85, RZ ;  /* 0x0000005579227225 */ /* 0x000fe200078e00ff */
[----:B------:R-:W-:Y:S02]  /*75f10*/  IADD3.X R109, P4, PT, R109, R64, RZ, P4, !PT ;  /* 0x000000406d6d7210 */ /* 0x000fe4000279e4ff */
[----:B------:R-:W-:Y:S01]  /*75f20*/  IADD3.X R84, P3, PT, RZ, R124, RZ, P3, !PT ;  /* 0x0000007cff547210 */ /* 0x000fe20001f7e4ff */
[----:B------:R-:W-:Y:S01]  /*75f30*/  IMAD.MOV.U32 R80, RZ, RZ, R99 ;  /* 0x000000ffff507224 */ /* 0x000fe200078e0063 */
[----:B------:R-:W-:Y:S01]  /*75f40*/  IADD3.X R109, P1, PT, R109, R100, RZ, P1, !PT ;  /* 0x000000646d6d7210 */ /* 0x000fe20000f3e4ff */
[----:B------:R-:W-:Y:S01]  /*75f50*/  IMAD.WIDE.U32.X R96, R10, R123, R96, P5 ;  /* 0x0000007b0a607225 */ /* 0x000fe200028e0460 */
[----:B------:R-:W-:-:S02]  /*75f60*/  IADD3.X R65, PT, PT, RZ, R126, RZ, P3, !PT ;  /* 0x0000007eff417210 */ /* 0x000fc40001ffe4ff */
[----:B------:R-:W-:Y:S01]  /*75f70*/  IADD3.X R62, P0, P5, R66, R62, R32, P0, P2 ;  /* 0x0000003e423e7210 */ /* 0x000fe20000504420 */
[----:B------:R-:W-:Y:S01]  /*75f80*/  IMAD.WIDE.U32 R34, P3, R85, R121, R34 ;  /* 0x0000007955227225 */ /* 0x000fe20007860022 */
[----:B------:R-:W-:Y:S02]  /*75f90*/  SHF.L.W.U32.HI R102, R84, 0xd, R65 ;  /* 0x0000000d54667819 */ /* 0x000fe40000010e41 */
        /* <DEDUP_REMOVED lines=15> */
[----:B------:R-:W-:Y:S01]  /*76090*/  IADD3 R39, P0, PT, R39, R116, RZ ;  /* 0x0000007427277210 */ /* 0x000fe20007f1e0ff */
[----:B------:R-:W-:Y:S01]  /*760a0*/  IMAD.WIDE.U32 R32, R119, R38, RZ ;  /* 0x0000002677207225 */ /* 0x000fe200078e00ff */
[----:B------:R-:W-:-:S02]  /*760b0*/  IADD3.X R81, PT, PT, R83, R97, R81, P4, P5 ;  /* 0x0000006153517210 */ /* 0x000fc400027ea451 */
[----:B------:R-:W-:Y:S01]  /*760c0*/  SHF.L.W.U32.HI R82, R63, 0xd, R82 ;  /* 0x0000000d3f527819 */ /* 0x000fe20000010e52 */
[C---:B------:R-:W-:Y:S01]  /*760d0*/  IMAD.WIDE.U32 R64, R61.reuse, R38, RZ ;  /* 0x000000263d407225 */ /* 0x040fe200078e00ff */
[----:B------:R-:W-:Y:S02]  /*760e0*/  IADD3.X R63, PT, PT, RZ, RZ, RZ, P3, !PT ;  /* 0x000000ffff3f7210 */ /* 0x000fe40001ffe4ff */
[----:B------:R-:W-:Y:S01]  /*760f0*/  IADD3.X R82, P0, PT, R82, R109, RZ, P0, !PT ;  /* 0x0000006d52527210 */ /* 0x000fe2000071e4ff */
[----:B------:R-:W-:Y:S01]  /*76100*/  IMAD.WIDE.U32 R32, P4, R61, R10, R32 ;  /* 0x0000000a3d207225 */ /* 0x000fe20007880020 */
[----:B------:R-:W-:Y:S02]  /*76110*/  IADD3 R101, P5, PT, R101, R98, RZ ;  /* 0x0000006265657210 */ /* 0x000fe40007fbe0ff */
[----:B------:R-:W-:Y:S01]  /*76120*/  IADD3 R34, P3, PT, R67, R64, RZ ;  /* 0x0000004043227210 */ /* 0x000fe20007f7e0ff */
[----:B------:R-:W-:Y:S01]  /*76130*/  IMAD.X R67, RZ, RZ, RZ, P2 ;  /* 0x000000ffff437224 */ /* 0x000fe200010e06ff */
[----:B------:R-:W-:Y:S01]  /*76140*/  MOV R66, R99 ;  /* 0x0000006300427202 */ /* 0x000fe20000000f00 */
[----:B------:R-:W-:Y:S01]  /*76150*/  IMAD.MOV.U32 R62, RZ, RZ, R35 ;  /* 0x000000ffff3e7224 */ /* 0x000fe200078e0023 */
[----:B------:R-:W-:Y:S01]  /*76160*/  IADD3.X R35, P0, PT, RZ, R96, RZ, P0, !PT ;  /* 0x00000060ff237210 */ /* 0x000fe2000071e4ff */
[----:B------:R-:W-:Y:S01]  /*76170*/  IMAD.MOV.U32 R64, RZ, RZ, R33 ;  /* 0x000000ffff407224 */ /* 0x000fe200078e0021 */
[----:B------:R-:W-:Y:S01]  /*76180*/  IADD3 R83, P2, PT, R65, R32, RZ ;  /* 0x0000002041537210 */ /* 0x000fe20007f5e0ff */
[----:B------:R-:W-:Y:S01]  /*76190*/  IMAD.WIDE.U32.X R66, R37, R123, R66, P5 ;  /* 0x0000007b25427225 */ /* 0x000fe200028e0442 */
[----:B------:R-:W-:-:S02]  /*761a0*/  IADD3.X R65, PT, PT, RZ, RZ, RZ, P4, !PT ;  /* 0x000000ffff417210 */ /* 0x000fc400027fe4ff */
[----:B------:R-:W-:Y:S01]  /*761b0*/  IADD3.X R32, P1, PT, R80, R101, RZ, P1, !PT ;  /* 0x0000006550207210 */ /* 0x000fe20000f3e4ff */
        /* <DEDUP_REMOVED lines=29> */
[----:B------:R-:W-:-:S04]  /*76390*/  IMAD.WIDE.U32 R62, P0, R38, R44, R62 ;  /* 0x0000002c263e7225 */ /* 0x000fc8000780003e */
[----:B------:R-:W-:Y:S01]  /*763a0*/  IMAD.WIDE.U32 R98, R37, R90, RZ ;  /* 0x0000005a25627225 */ /* 0x000fe200078e00ff */
[----:B------:R-:W-:Y:S02]  /*763b0*/  IADD3 RZ, P4, PT, R35, R62, RZ ;  /* 0x0000003e23ff7210 */ /* 0x000fe40007f9e0ff */
[----:B------:R-:W-:Y:S01]  /*763c0*/  IADD3.X R81, PT, PT, RZ, RZ, RZ, P0, !PT ;  /* 0x000000ffff517210 */ /* 0x000fe200007fe4ff */
[----:B------:R-:W-:Y:S01]  /*763d0*/  IMAD.WIDE.U32 R66, R83, R90, RZ ;  /* 0x0000005a53427225 */ /* 0x000fe200078e00ff */
[----:B------:R-:W-:-:S03]  /*763e0*/  MOV R80, R63 ;  /* 0x0000003f00507202 */ /* 0x000fc60000000f00 */
[----:B------:R-:W-:Y:S01]  /*763f0*/  IMAD.IADD R91, R35, 0x1, R91 ;  /* 0x00000001235b7824 */ /* 0x000fe200078e025b */
[----:B------:R-:W-:Y:S01]  /*76400*/  IADD3 R121, P1, PT, R34, R66, RZ ;  /* 0x0000004222797210 */ /* 0x000fe20007f3e0ff */
[----:B------:R-:W-:-:S04]  /*76410*/  IMAD.WIDE.U32 R98, P2, R83, R43, R98 ;  /* 0x0000002b53627225 */ /* 0x000fc80007840062 */
[----:B------:R-:W-:-:S04]  /*76420*/  IMAD.WIDE.U32 R34, R33, R46, RZ ;  /* 0x0000002e21227225 */ /* 0x000fc800078e00ff */
[----:B------:R-:W-:-:S04]  /*76430*/  IMAD.WIDE.U32 R100, R89, R86, RZ ;  /* 0x0000005659647225 */ /* 0x000fc800078e00ff */
[----:B------:R-:W-:Y:S01]  /*76440*/  IMAD.WIDE.U32.X R62, R33, R44, R80, P4 ;  /* 0x0000002c213e7225 */ /* 0x000fe200020e0450 */
[----:B------:R-:W-:-:S03]  /*76450*/  IADD3 R10, P4, PT, R67, R98, RZ ;  /* 0x00000062430a7210 */ /* 0x000fc60007f9e0ff */
[----:B------:R-:W-:Y:S01]  /*76460*/  IMAD.WIDE.U32 R96, R38, R46, RZ ;  /* 0x0000002e26607225 */ /* 0x000fe200078e00ff */
[----:B------:R-:W-:Y:S02]  /*76470*/  IADD3.X R10, P1, PT, R10, R91, RZ, P1, !PT ;  /* 0x0000005b0a0a7210 */ /* 0x000fe40000f3e4ff */
[----:B------:R-:W-:Y:S01]  /*76480*/  LOP3.LUT R91, R82, 0x7ffff, RZ, 0xc0, !PT ;  /* 0x0007ffff525b7812 */ /* 0x000fe200078ec0ff */
[----:B------:R-:W-:-:S04]  /*76490*/  IMAD.WIDE.U32 R64, R83, R88, RZ ;  /* 0x0000005853407225 */ /* 0x000fc800078e00ff */
[----:B------:R-:W-:Y:S01]  /*764a0*/  IMAD R123, R38, R45, R34 ;  /* 0x0000002d267b7224 */ /* 0x000fe200078e0222 */
[----:B------:R-:W-:Y:S01]  /*764b0*/  IADD3 R87, P0, PT, R96, R64, RZ ;  /* 0x0000004060577210 */ /* 0x000fe20007f1e0ff */
[----:B------:R-:W-:Y:S01]  /*764c0*/  IMAD R93, R85, R48, R100 ;  /* 0x00000030555d7224 */ /* 0x000fe200078e0264 */
[----:B------:R-:W-:Y:S01]  /*764d0*/  MOV R96, R99 ;  /* 0x0000006300607202 */ /* 0x000fe20000000f00 */
[----:B------:R-:W-:Y:S01]  /*764e0*/  IMAD.WIDE.U32 R34, P6, R38, R45, R34 ;  /* 0x0000002d26227225 */ /* 0x000fe200078c0022 */
[----:B------:R-:W-:-:S03]  /*764f0*/  LOP3.LUT R99, R119, 0x7ffff, RZ, 0xc0, !PT ;  /* 0x0007ffff77637812 */ /* 0x000fc600078ec0ff */
[----:B------:R-:W-:Y:S01]  /*76500*/  IMAD.WIDE.U32 R102, R85, R86, RZ ;  /* 0x0000005655667225 */ /* 0x000fe200078e00ff */
[----:B------:R-:W-:Y:S02]  /*76510*/  IADD3 RZ, P5, PT, R97, R34, RZ ;  /* 0x0000002261ff7210 */ /* 0x000fe40007fbe0ff */
[----:B------:R-:W-:Y:S01]  /*76520*/  MOV R64, R35 ;  /* 0x0000002300407202 */ /* 0x000fe20000000f00 */
[----:B------:R-:W-:Y:S01]  /*76530*/  IMAD.WIDE.U32 R100, P3, R85, R48, R100 ;  /* 0x0000003055647225 */ /* 0x000fe20007860064 */
[----:B------:R-:W-:-:S03]  /*76540*/  IADD3 R67, PT, PT, R103, R93, RZ ;  /* 0x0000005d67437210 */ /* 0x000fc60007ffe0ff */
[----:B------:R-:W-:Y:S01]  /*76550*/  IMAD.X R81, RZ, RZ, RZ, P3 ;  /* 0x000000ffff517224 */ /* 0x000fe200018e06ff */
[----:B------:R-:W-:Y:S01]  /*76560*/  IADD3 RZ, P3, PT, R103, R100, RZ ;  /* 0x0000006467ff7210 */ /* 0x000fe20007f7e0ff */
[----:B------:R-:W-:Y:S02]  /*76570*/  IMAD.IADD R123, R97, 0x1, R123 ;  /* 0x00000001617b7824 */ /* 0x000fe400078e027b */
[----:B------:R-:W-:Y:S01]  /*76580*/  IMAD.X R97, RZ, RZ, RZ, P2 ;  /* 0x000000ffff617224 */ /* 0x000fe200010e06ff */
[----:B------:R-:W-:Y:S01]  /*76590*/  IADD3 R121, P2, PT, R121, R102, RZ ;  /* 0x0000006679797210 */ /* 0x000fe20007f5e0ff */
[----:B------:R-:W-:Y:S02]  /*765a0*/  IMAD.MOV.U32 R80, RZ, RZ, R101 ;  /* 0x000000ffff507224 */ /* 0x000fe400078e0065 */
[----:B------:R-:W-:Y:S01]  /*765b0*/  IMAD.WIDE.U32 R100, R91, R92, RZ ;  /* 0x0000005c5b647225 */ /* 0x000fe200078e00ff */
[----:B------:R-:W-:-:S03]  /*765c0*/  IADD3.X R10, P2, PT, R10, R67, RZ, P2, !PT ;  /* 0x000000430a0a7210 */ /* 0x000fc6000175e4ff */
[----:B------:R-:W-:-:S04]  /*765d0*/  IMAD.WIDE.U32.X R96, R37, R43, R96, P4 ;  /* 0x0000002b25607225 */ /* 0x000fc800020e0460 */
[----:B------:R-:W-:-:S04]  /*765e0*/  IMAD.WIDE.U32.X R116, R89, R48, R80, P3 ;  /* 0x0000003059747225 */ /* 0x000fc800018e0450 */
[----:B------:R-:W-:Y:S01]  /*765f0*/  IMAD.WIDE.U32 R66, R61, R94, RZ ;  /* 0x0000005e3d427225 */ /* 0x000fe200078e00ff */
[----:B------:R-:W-:-:S03]  /*76600*/  IADD3.X R93, P1, P2, R116, R62, R96, P2, P1 ;  /* 0x0000003e745d7210 */ /* 0x000fc60001222460 */
[----:B------:R-:W-:Y:S01]  /*76610*/  IMAD.WIDE.U32 R94, R99, R94, RZ ;  /* 0x0000005e635e7225 */ /* 0x000fe200078e00ff */
[----:B------:R-:W-:-:S03]  /*76620*/  IADD3.X R117, PT, PT, R117, R63, R97, P1, P2 ;  /* 0x0000003f75757210 */ /* 0x000fc60000fe4461 */
[CCC-:B------:R-:W-:Y:S02]  /*76630*/  IMAD R125, R39.reuse, R42.reuse, R100.reuse ;  /* 0x0000002a277d7224 */ /* 0x1c0fe400078e0264 */
[----:B------:R-:W-:-:S04]  /*76640*/  IMAD.WIDE.U32 R100, P3, R39, R42, R100 ;  /* 0x0000002a27647225 */ /* 0x000fc80007860064 */
[----:B------:R-:W-:Y:S01]  /*76650*/  IMAD.WIDE.U32 R118, R37, R88, RZ ;  /* 0x0000005825767225 */ /* 0x000fe200078e00ff */
[----:B------:R-:W-:-:S03]  /*76660*/  IADD3.X R103, PT, PT, RZ, RZ, RZ, P3, !PT ;  /* 0x000000ffff677210 */ /* 0x000fc60001ffe4ff */
[----:B------:R-:W-:-:S04]  /*76670*/  IMAD.WIDE.U32 R80, R39, R92, RZ ;  /* 0x0000005c27507225 */ /* 0x000fc800078e00ff */
[----:B------:R-:W-:Y:S01]  /*76680*/  IMAD.WIDE.U32 R108, P4, R61, R41, R94 ;  /* 0x000000293d6c7225 */ /* 0x000fe2000788005e */
[----:B------:R-:W-:-:S03]  /*76690*/  IADD3 RZ, P1, PT, R81, R100, RZ ;  /* 0x0000006451ff7210 */ /* 0x000fc60007f3e0ff */
[----:B------:R-:W-:Y:S01]  /*766a0*/  IMAD.WIDE.U32 R62, P3, R83, R44, R118 ;  /* 0x0000002c533e7225 */ /* 0x000fe20007860076 */
[----:B------:R-:W-:Y:S02]  /*766b0*/  IADD3.X R97, PT, PT, RZ, RZ, RZ, P4, !PT ;  /* 0x000000ffff617210 */ /* 0x000fe400027fe4ff */
[----:B------:R-:W-:Y:S01]  /*766c0*/  IADD3 RZ, P2, PT, R67, R108, RZ ;  /* 0x0000006c43ff7210 */ /* 0x000fe20007f5e0ff */
[----:B------:R-:W-:Y:S01]  /*766d0*/  IMAD.MOV.U32 R102, RZ, RZ, R101 ;  /* 0x000000ffff667224 */ /* 0x000fe200078e0065 */
[----:B------:R-:W-:Y:S01]  /*766e0*/  IADD3 R116, P4, PT, R65, R62, RZ ;  /* 0x0000003e41747210 */ /* 0x000fe20007f9e0ff */
[----:B------:R-:W-:Y:S01]  /*766f0*/  IMAD R127, R61, R41, R94 ;  /* 0x000000293d7f7224 */ /* 0x000fe200078e025e */
[----:B------:R-:W-:Y:S01]  /*76700*/  MOV R96, R109 ;  /* 0x0000006d00607202 */ /* 0x000fe20000000f00 */
[----:B------:R-:W-:Y:S01]  /*76710*/  IMAD.WIDE.U32.X R94, R91, R42, R102, P1 ;  /* 0x0000002a5b5e7225 */ /* 0x000fe200008e0466 */
[----:B------:R-:W-:-:S03]  /*76720*/  IADD3.X R116, P0, PT, R116, R123, RZ, P0, !PT ;  /* 0x0000007b74747210 */ /* 0x000fc6000071e4ff */
[----:B------:R-:W-:Y:S01]  /*76730*/  IMAD.IADD R65, R81, 0x1, R125 ;  /* 0x0000000151417824 */ /* 0x000fe200078e027d */
[----:B------:R-:W-:Y:S01]  /*76740*/  IADD3 R81, P1, PT, R121, R80, RZ ;  /* 0x0000005079517210 */ /* 0x000fe20007f3e0ff */
[----:B------:R-:W-:-:S03]  /*76750*/  IMAD.WIDE.U32 R102, R89, R90, RZ ;  /* 0x0000005a59667225 */ /* 0x000fc600078e00ff */
[----:B------:R-:W-:Y:S01]  /*76760*/  IADD3.X R10, P1, PT, R10, R65, RZ, P1, !PT ;  /* 0x000000410a0a7210 */ /* 0x000fe20000f3e4ff */
[----:B------:R-:W-:Y:S01]  /*76770*/  IMAD.WIDE.U32.X R40, R99, R41, R96, P2 ;  /* 0x0000002963287225 */ /* 0x000fe200010e0460 */
[----:B------:R-:W-:Y:S02]  /*76780*/  IADD3 R32, P2, PT, R81, R66, RZ ;  /* 0x0000004251207210 */ /* 0x000fe40007f5e0ff */
[----:B------:R-:W-:Y:S01]  /*76790*/  IADD3.X R65, PT, PT, RZ, RZ, RZ, P6, !PT ;  /* 0x000000ffff417210 */ /* 0x000fe200037fe4ff */
[----:B------:R-:W-:Y:S02]  /*767a0*/  IMAD.IADD R67, R67, 0x1, R127 ;  /* 0x0000000143437824 */ /* 0x000fe400078e027f */
[----:B------:R-:W-:-:S03]  /*767b0*/  IMAD.WIDE.U32 R96, R85, R90, RZ ;  /* 0x0000005a55607225 */ /* 0x000fc600078e00ff */
[----:B------:R-:W-:Y:S01]  /*767c0*/  IADD3.X R10, P2, PT, R10, R67, RZ, P2, !PT ;  /* 0x000000430a0a7210 */ /* 0x000fe2000175e4ff */
[-CC-:B------:R-:W-:Y:S02]  /*767d0*/  IMAD R101, R85, R43.reuse, R102.reuse ;  /* 0x0000002b55657224 */ /* 0x180fe400078e0266 */
[----:B------:R-:W-:Y:S01]  /*767e0*/  IMAD.X R81, RZ, RZ, RZ, P3 ;  /* 0x000000ffff517224 */ /* 0x000fe200018e06ff */
[----:B------:R-:W-:Y:S01]  /*767f0*/  IADD3 R119, P3, PT, R87, R96, RZ ;  /* 0x0000006057777210 */ /* 0x000fe20007f7e0ff */
[----:B------:R-:W-:Y:S01]  /*76800*/  IMAD.WIDE.U32 R102, P6, R85, R43, R102 ;  /* 0x0000002b55667225 */ /* 0x000fe200078c0066 */
[C---:B------:R-:W-:Y:S02]  /*76810*/  IADD3 R87, PT, PT, R97.reuse, R101, RZ ;  /* 0x0000006561577210 */ /* 0x040fe40007ffe0ff */
[----:B------:R-:W-:Y:S01]  /*76820*/  IADD3.X R101, P1, P2, R40, R93, R94, P2, P1 ;  /* 0x0000005d28657210 */ /* 0x000fe2000122245e */
[----:B------:R-:W-:Y:S01]  /*76830*/  IMAD.X R67, RZ, RZ, RZ, P6 ;  /* 0x000000ffff437224 */ /* 0x000fe200030e06ff */
[----:B------:R-:W-:Y:S01]  /*76840*/  IADD3 RZ, P6, PT, R97, R102, RZ ;  /* 0x0000006661ff7210 */ /* 0x000fe20007fde0ff */
[----:B------:R-:W-:Y:S01]  /*76850*/  IMAD.MOV.U32 R80, RZ, RZ, R63 ;  /* 0x000000ffff507224 */ /* 0x000fe200078e003f */
[----:B------:R-:W-:Y:S01]  /*76860*/  MOV R66, R103 ;  /* 0x0000006700427202 */ /* 0x000fe20000000f00 */
[----:B------:R-:W-:Y:S01]  /*76870*/  IMAD.WIDE.U32.X R64, R33, R45, R64, P5 ;  /* 0x0000002d21407225 */ /* 0x000fe200028e0440 */
[----:B------:R-:W-:-:S02]  /*76880*/  IADD3.X R36, PT, PT, R41, R117, R95, P1, P2 ;  /* 0x0000007529247210 */ /* 0x000fc40000fe445f */
        /* <DEDUP_REMOVED lines=16> */
[----:B------:R-:W-:-:S04]  /*76990*/  IMAD.WIDE.U32 R80, R99, R92, RZ ;  /* 0x0000005c63507225 */ /* 0x000fc800078e00ff */
[----:B------:R-:W-:-:S04]  /*769a0*/  IMAD.WIDE.U32 R34, P2, R83, R45, R34 ;  /* 0x0000002d53227225 */ /* 0x000fc80007840022 */
[--C-:B------:R-:W-:Y:S01]  /*769b0*/  IMAD R125, R39, R48, R40.reuse ;  /* 0x00000030277d7224 */ /* 0x100fe200078e0228 */
[----:B------:R-:W-:Y:S01]  /*769c0*/  IADD3 R100, P6, PT, R63, R34, RZ ;  /* 0x000000223f647210 */ /* 0x000fe20007fde0ff */
        /* <DEDUP_REMOVED lines=9> */
[----:B------:R-:W-:-:S04]  /*76a60*/  IMAD.WIDE.U32 R80, P0, R61, R42, R80 ;  /* 0x0000002a3d507225 */ /* 0x000fc80007800050 */
[----:B------:R-:W-:Y:S01]  /*76a70*/  IMAD.IADD R125, R65, 0x1, R125 ;  /* 0x00000001417d7824 */ /* 0x000fe200078e027d */
[----:B------:R-:W-:Y:S01]  /*76a80*/  MOV R96, R81 ;  /* 0x0000005100607202 */ /* 0x000fe20000000f00 */
[----:B------:R-:W-:Y:S01]  /*76a90*/  IMAD.X R97, RZ, RZ, RZ, P0 ;  /* 0x000000ffff617224 */ /* 0x000fe200000e06ff */
[----:B------:R-:W-:Y:S01]  /*76aa0*/  IADD3 RZ, P0, PT, R93, R80, RZ ;  /* 0x000000505dff7210 */ /* 0x000fe20007f1e0ff */
[----:B------:R-:W-:Y:S01]  /*76ab0*/  IMAD.WIDE.U32 R64, R89, R88, RZ ;  /* 0x0000005859407225 */ /* 0x000fe200078e00ff */
[----:B------:R-:W-:Y:S02]  /*76ac0*/  IADD3 R93, PT, PT, R93, R133, RZ ;  /* 0x000000855d5d7210 */ /* 0x000fe40007ffe0ff */
[----:B------:R-:W-:Y:S01]  /*76ad0*/  IADD3.X R116, P4, PT, R116, R125, RZ, P4, !PT ;  /* 0x0000007d74747210 */ /* 0x000fe2000279e4ff */
        /* <DEDUP_REMOVED lines=13> */
[CCC-:B------:R-:W-:Y:S02]  /*76bb0*/  IMAD R131, R39.reuse, R43.reuse, R102.reuse ;  /* 0x0000002b27837224 */ /* 0x1c0fe400078e0266 */
[----:B------:R-:W-:-:S04]  /*76bc0*/  IMAD.WIDE.U32 R80, P5, R39, R43, R102 ;  /* 0x0000002b27507225 */ /* 0x000fc800078a0066 */
[----:B------:R-:W-:Y:S01]  /*76bd0*/  IMAD.WIDE.U32 R94, R39, R90, RZ ;  /* 0x0000005a275e7225 */ /* 0x000fe200078e00ff */
[----:B------:R-:W-:-:S03]  /*76be0*/  IADD3.X R87, PT, PT, RZ, RZ, RZ, P5, !PT ;  /* 0x000000ffff577210 */ /* 0x000fc60002ffe4ff */
[----:B------:R-:W-:Y:S01]  /*76bf0*/  IMAD.MOV.U32 R96, RZ, RZ, R35 ;  /* 0x000000ffff607224 */ /* 0x000fe200078e0023 */
[----:B------:R-:W-:Y:S01]  /*76c00*/  IADD3 R131, PT, PT, R95, R131, RZ ;  /* 0x000000835f837210 */ /* 0x000fe20007ffe0ff */
[----:B------:R-:W-:-:S04]  /*76c10*/  IMAD.WIDE.U32 R102, R99, R86, RZ ;  /* 0x0000005663667225 */ /* 0x000fc800078e00ff */
[----:B------:R-:W-:Y:S01]  /*76c20*/  IMAD.WIDE.U32.X R34, R37, R45, R96, P6 ;  /* 0x0000002d25227225 */ /* 0x000fe200030e0460 */
[----:B------:R-:W-:-:S03]  /*76c30*/  IADD3 RZ, P6, PT, R95, R80, RZ ;  /* 0x000000505fff7210 */ /* 0x000fc60007fde0ff */
[----:B------:R-:W-:Y:S01]  /*76c40*/  IMAD.X R109, RZ, RZ, RZ, P0 ;  /* 0x000000ffff6d7224 */ /* 0x000fe200000e06ff */
[----:B------:R-:W-:Y:S01]  /*76c50*/  IADD3 R117, P0, PT, R117, R94, RZ ;  /* 0x0000005e75757210 */ /* 0x000fe20007f1e0ff */
[----:B------:R-:W-:-:S03]  /*76c60*/  IMAD.WIDE.U32 R96, P5, R61, R48, R102 ;  /* 0x000000303d607225 */ /* 0x000fc600078a0066 */
[----:B------:R-:W-:Y:S01]  /*76c70*/  IADD3.X R100, P0, PT, R100, R131, RZ, P0, !PT ;  /* 0x0000008364647210 */ /* 0x000fe2000071e4ff */
[C---:B------:R-:W-:Y:S01]  /*76c80*/  IMAD.WIDE.U32 R94, R61.reuse, R86, RZ ;  /* 0x000000563d5e7225 */ /* 0x040fe200078e00ff */
[----:B------:R-:W-:Y:S02]  /*76c90*/  MOV R64, R97 ;  /* 0x0000006100407202 */ /* 0x000fe40000000f00 */
[----:B------:R-:W-:Y:S01]  /*76ca0*/  MOV R86, R81 ;  /* 0x0000005100567202 */ /* 0x000fe20000000f00 */
[----:B------:R-:W-:Y:S02]  /*76cb0*/  IMAD.MOV.U32 R108, RZ, RZ, R65 ;  /* 0x000000ffff6c7224 */ /* 0x000fe400078e0041 */
[----:B------:R-:W-:Y:S02]  /*76cc0*/  IMAD R135, R61, R48, R102 ;  /* 0x000000303d877224 */ /* 0x000fe400078e0266 */
[----:B------:R-:W-:Y:S01]  /*76cd0*/  IMAD.WIDE.U32.X R102, R89, R44, R108, P2 ;  /* 0x0000002c59667225 */ /* 0x000fe200010e046c */
[----:B------:R-:W-:-:S03]  /*76ce0*/  IADD3 RZ, P2, PT, R95, R96, RZ ;  /* 0x000000605fff7210 */ /* 0x000fc60007f5e0ff */
[----:B------:R-:W-:Y:S01]  /*76cf0*/  IMAD.X R65, RZ, RZ, RZ, P5 ;  /* 0x000000ffff417224 */ /* 0x000fe200028e06ff */
[----:B------:R-:W-:Y:S01]  /*76d00*/  IADD3 R84, P5, PT, R119, R92, RZ ;  /* 0x0000005c77547210 */ /* 0x000fe20007fbe0ff */
[----:B------:R-:W-:Y:S01]  /*76d10*/  IMAD.IADD R95, R95, 0x1, R135 ;  /* 0x000000015f5f7824 */ /* 0x000fe200078e0287 */
[----:B------:R-:W-:Y:S01]  /*76d20*/  IADD3.X R119, P1, P3, R102, R62, R34, P3, P1 ;  /* 0x0000003e66777210 */ /* 0x000fe20001b22422 */
[----:B------:R-:W-:Y:S01]  /*76d30*/  IMAD.WIDE.U32.X R64, R99, R48, R64, P2 ;  /* 0x0000003063407225 */ /* 0x000fe200010e0440 */
[----:B------:R-:W-:Y:S02]  /*76d40*/  IADD3.X R116, P5, PT, R116, R93, RZ, P5, !PT ;  /* 0x0000005d74747210 */ /* 0x000fe40002fbe4ff */
[----:B------:R-:W-:Y:S01]  /*76d50*/  IADD3 R98, P2, PT, R117, R94, RZ ;  /* 0x0000005e75627210 */ /* 0x000fe20007f5e0ff */
[----:B------:R-:W-:Y:S01]  /*76d60*/  IMAD.WIDE.U32.X R86, R91, R43, R86, P6 ;  /* 0x0000002b5b567225 */ /* 0x000fe200030e0456 */
        /* <DEDUP_REMOVED lines=18> */
[----:B------:R-:W-:Y:S02]  /*76e90*/  IMAD.IADD R125, R41, 0x1, R125 ;  /* 0x00000001297d7824 */ /* 0x000fe400078e027d */
[----:B------:R-:W-:-:S04]  /*76ea0*/  IMAD.WIDE.U32 R92, R58, R83, RZ ;  /* 0x000000533a5c7225 */ /* 0x000fc800078e00ff */
[CCC-:B------:R-:W-:Y:S02]  /*76eb0*/  IMAD R127, R33.reuse, R49.reuse, R66.reuse ;  /* 0x00000031217f7224 */ /* 0x1c0fe400078e0242 */
[----:B------:R-:W-:-:S04]  /*76ec0*/  IMAD.WIDE.U32 R40, P3, R33, R49, R66 ;  /* 0x0000003121287225 */ /* 0x000fc80007860042 */
[----:B------:R-:W-:-:S04]  /*76ed0*/  IMAD.WIDE.U32 R66, R50, R83, RZ ;  /* 0x0000005332427225 */ /* 0x000fc800078e00ff */
[----:B------:R-:W-:-:S04]  /*76ee0*/  IMAD.WIDE.U32 R102, R99, R90, RZ ;  /* 0x0000005a63667225 */ /* 0x000fc800078e00ff */
[----:B------:R-:W-:-:S04]  /*76ef0*/  IMAD.WIDE.U32 R82, P5, R37, R60, R86 ;  /* 0x0000003c25527225 */ /* 0x000fc800078a0056 */
[----:B------:R-:W-:-:S04]  /*76f00*/  IMAD.WIDE.U32 R86, P6, R85, R45, R80 ;  /* 0x0000002d55567225 */ /* 0x000fc800078c0050 */
[----:B------:R-:W-:Y:S01]  /*76f10*/  IMAD.WIDE.U32 R64, R49, R38, RZ ;  /* 0x0000002631407225 */ /* 0x000fe200078e00ff */
[----:B------:R-:W-:-:S03]  /*76f20*/  IADD3.X R81, PT, PT, RZ, RZ, RZ, P6, !PT ;  /* 0x000000ffff517210 */ /* 0x000fc600037fe4ff */
[----:B------:R-:W-:Y:S01]  /*76f30*/  IMAD.WIDE.U32 R48, P4, R37, R50, R92 ;  /* 0x0000003225307225 */ /* 0x000fe2000788005c */
[----:B------:R-:W-:Y:S02]  /*76f40*/  IADD3 RZ, P6, PT, R65, R40, RZ ;  /* 0x0000002841ff7210 */ /* 0x000fe40007fde0ff */
[----:B------:R-:W-:Y:S01]  /*76f50*/  IADD3 R121, P1, PT, R64, R66, RZ ;  /* 0x0000004240797210 */ /* 0x000fe20007f3e0ff */
[----:B------:R-:W-:Y:S02]  /*76f60*/  IMAD.X R95, RZ, RZ, RZ, P5 ;  /* 0x000000ffff5f7224 */ /* 0x000fe400028e06ff */
[----:B------:R-:W-:-:S04]  /*76f70*/  IMAD.WIDE.U32 R92, R61, R90, RZ ;  /* 0x0000005a3d5c7225 */ /* 0x000fc800078e00ff */
[----:B------:R-:W-:-:S04]  /*76f80*/  IMAD.WIDE.U32 R96, P5, R61, R43, R102 ;  /* 0x0000002b3d607225 */ /* 0x000fc800078a0066 */
[----:B------:R-:W-:Y:S01]  /*76f90*/  IMAD.IADD R127, R65, 0x1, R127 ;  /* 0x00000001417f7824 */ /* 0x000fe200078e027f */
[----:B------:R-:W-:Y:S01]  /*76fa0*/  MOV R64, R97 ;  /* 0x0000006100407202 */ /* 0x000fe20000000f00 */
[----:B------:R-:W-:Y:S01]  /*76fb0*/  IMAD.X R65, RZ, RZ, RZ, P5 ;  /* 0x000000ffff417224 */ /* 0x000fe200028e06ff */
[----:B------:R-:W-:Y:S01]  /*76fc0*/  IADD3 RZ, P5, PT, R93, R96, RZ ;  /* 0x000000605dff7210 */ /* 0x000fe20007fbe0ff */
[----:B------:R-:W-:Y:S01]  /*76fd0*/  IMAD.WIDE.U32.X R62, R33, R58, R108, P2 ;  /* 0x0000003a213e7225 */ /* 0x000fe200010e046c */
[----:B------:R-:W-:-:S03]  /*76fe0*/  IADD3 R38, P2, PT, R35, R82, RZ ;  /* 0x0000005223267210 */ /* 0x000fc60007f5e0ff */
[-C--:B------:R-:W-:Y:S02]  /*76ff0*/  IMAD R129, R61, R43.reuse, R102 ;  /* 0x0000002b3d817224 */ /* 0x080fe400078e0266 */
[----:B------:R-:W-:Y:S01]  /*77000*/  IMAD.WIDE.U32.X R34, R99, R43, R64, P5 ;  /* 0x0000002b63227225 */ /* 0x000fe200028e0440 */
[----:B------:R-:W-:Y:S02]  /*77010*/  IADD3 R50, P5, PT, R67, R48, RZ ;  /* 0x0000003043327210 */ /* 0x000fe40007fbe0ff */
[----:B------:R-:W-:Y:S01]  /*77020*/  IADD3.X R65, PT, PT, RZ, RZ, RZ, P3, !PT ;  /* 0x000000ffff417210 */ /* 0x000fe20001ffe4ff */
[----:B------:R-:W-:Y:S01]  /*77030*/  IMAD.WIDE.U32 R42, R85, R46, RZ ;  /* 0x0000002e552a7225 */ /* 0x000fe200078e00ff */
[----:B------:R-:W-:-:S03]  /*77040*/  MOV R64, R41 ;  /* 0x0000002900407202 */ /* 0x000fc60000000f00 */
[----:B------:R-:W-:Y:S01]  /*77050*/  IMAD R109, R85, R45, R80 ;  /* 0x0000002d556d7224 */ /* 0x000fe200078e0250 */
[C---:B------:R-:W-:Y:S01]  /*77060*/  IADD3 RZ, P3, PT, R43.reuse, R86, RZ ;  /* 0x000000562bff7210 */ /* 0x040fe20007f7e0ff */
[----:B------:R-:W-:Y:S01]  /*77070*/  IMAD.MOV.U32 R94, RZ, RZ, R83 ;  /* 0x000000ffff5e7224 */ /* 0x000fe200078e0053 */
[----:B------:R-:W-:Y:S01]  /*77080*/  IADD3.X R86, P0, PT, R38, R125, RZ, P0, !PT ;  /* 0x0000007d26567210 */ /* 0x000fe2000071e4ff */
[----:B------:R-:W-:Y:S02]  /*77090*/  IMAD.IADD R67, R43, 0x1, R109 ;  /* 0x000000012b437824 */ /* 0x000fe400078e026d */
[----:B------:R-:W-:Y:S01]  /*770a0*/  IMAD.WIDE.U32.X R94, R37, R59, R94, P2 ;  /* 0x0000003b255e7225 */ /* 0x000fe200010e045e */
[----:B------:R-:W-:-:S03]  /*770b0*/  IADD3 R103, P2, PT, R123, R42, RZ ;  /* 0x0000002a7b677210 */ /* 0x000fc60007f5e0ff */
[----:B------:R-:W-:Y:S02]  /*770c0*/  IMAD.MOV.U32 R80, RZ, RZ, R87 ;  /* 0x000000ffff507224 */ /* 0x000fe400078e0057 */
[----:B------:R-:W-:Y:S01]  /*770d0*/  IMAD.WIDE.U32.X R40, R33, R47, R64, P6 ;  /* 0x0000002f21287225 */ /* 0x000fe200030e0440 */
[----:B------:R-:W-:-:S03]  /*770e0*/  IADD3.X R86, P6, PT, R86, R67, RZ, P2, !PT ;  /* 0x0000004356567210 */ /* 0x000fc600017de4ff */
[----:B------:R-:W-:-:S04]  /*770f0*/  IMAD.WIDE.U32 R66, R91, R88, RZ ;  /* 0x000000585b427225 */ /* 0x000fc800078e00ff */
        /* <DEDUP_REMOVED lines=8> */
[----:B------:R-:W-:Y:S01]  /*77180*/  IMAD R123, R61, R44, R42 ;  /* 0x0000002c3d7b7224 */ /* 0x000fe200078e022a */
[----:B------:R-:W-:Y:S01]  /*77190*/  IADD3 RZ, P6, PT, R83, R66, RZ ;  /* 0x0000004253ff7210 */ /* 0x000fe20007fde0ff */
[----:B------:R-:W-:-:S04]  /*771a0*/  IMAD.WIDE.U32 R62, R89, R60, RZ ;  /* 0x0000003c593e7225 */ /* 0x000fc800078e00ff */
[----:B------:R-:W-:Y:S02]  /*771b0*/  IMAD.IADD R109, R83, 0x1, R109 ;  /* 0x00000001536d7824 */ /* 0x000fe400078e026d */
[----:B------:R-:W-:-:S04]  /*771c0*/  IMAD.WIDE.U32 R42, P2, R61, R44, R42 ;  /* 0x0000002c3d2a7225 */ /* 0x000fc8000784002a */
[----:B------:R-:W-:Y:S01]  /*771d0*/  IMAD.WIDE.U32 R64, R61, R88, RZ ;  /* 0x000000583d407225 */ /* 0x000fe200078e00ff */
[----:B------:R-:W-:-:S03]  /*771e0*/  IADD3.X R61, PT, PT, RZ, RZ, RZ, P4, !PT ;  /* 0x000000ffff3d7210 */ /* 0x000fc600027fe4ff */
[----:B------:R-:W-:Y:S01]  /*771f0*/  IMAD.WIDE.U32 R82, R85, R60, RZ ;  /* 0x0000003c55527225 */ /* 0x000fe200078e00ff */
[----:B------:R-:W-:-:S03]  /*77200*/  MOV R60, R49 ;  /* 0x00000031003c7202 */ /* 0x000fc60000000f00 */
[CCC-:B------:R-:W-:Y:S02]  /*77210*/  IMAD R33, R85.reuse, R59.reuse, R62.reuse ;  /* 0x0000003b55217224 */ /* 0x1c0fe400078e023e */
[----:B------:R-:W-:-:S04]  /*77220*/  IMAD.WIDE.U32 R62, P4, R85, R59, R62 ;  /* 0x0000003b553e7225 */ /* 0x000fc8000788003e */
[----:B------:R-:W-:Y:S01]  /*77230*/  IMAD.WIDE.U32.X R48, R37, R58, R60, P5 ;  /* 0x0000003a25307225 */ /* 0x000fe200028e043c */
[----:B------:R-:W-:Y:S02]  /*77240*/  IADD3 RZ, P5, PT, R83, R62, RZ ;  /* 0x0000003e53ff7210 */ /* 0x000fe40007fbe0ff */
[----:B------:R-:W-:Y:S01]  /*77250*/  IADD3.X R47, PT, PT, RZ, RZ, RZ, P4, !PT ;  /* 0x000000ffff2f7210 */ /* 0x000fe200027fe4ff */
[-C--:B------:R-:W-:Y:S01]  /*77260*/  IMAD.WIDE.U32 R60, R91, R46.reuse, RZ ;  /* 0x0000002e5b3c7225 */ /* 0x080fe200078e00ff */
[----:B------:R-:W-:Y:S02]  /*77270*/  IADD3 R83, PT, PT, R83, R33, RZ ;  /* 0x0000002153537210 */ /* 0x000fe40007ffe0ff */
[----:B------:R-:W-:Y:S01]  /*77280*/  SHF.L.W.U32.HI R33, R10, 0xd, R101 ;  /* 0x0000000d0a217819 */ /* 0x000fe20000010e65 */
[----:B------:R-:W-:Y:S01]  /*77290*/  IMAD.MOV.U32 R80, RZ, RZ, R67 ;  /* 0x000000ffff507224 */ /* 0x000fe200078e0043 */
[----:B------:R-:W-:Y:S01]  /*772a0*/  SHF.L.W.U32.HI R101, R101, 0xd, R36 ;  /* 0x0000000d65657819 */ /* 0x000fe20000010e24 */
[----:B------:R-:W-:-:S04]  /*772b0*/  IMAD.WIDE.U32 R66, R39, R46, RZ ;  /* 0x0000002e27427225 */ /* 0x000fc800078e00ff */
[----:B------:R-:W-:Y:S02]  /*772c0*/  IMAD.MOV.U32 R46, RZ, RZ, R63 ;  /* 0x000000ffff2e7224 */ /* 0x000fe400078e003f */
[-CC-:B------:R-:W-:Y:S02]  /*772d0*/  IMAD R85, R39, R45.reuse, R60.reuse ;  /* 0x0000002d27557224 */ /* 0x180fe400078e023c */
[----:B------:R-:W-:Y:S01]  /*772e0*/  IMAD.X R81, RZ, RZ, RZ, P3 ;  /* 0x000000ffff517224 */ /* 0x000fe200018e06ff */
[----:B------:R-:W-:Y:S01]  /*772f0*/  IADD3 R37, P3, PT, R121, R82, RZ ;  /* 0x0000005279257210 */ /* 0x000fe20007f7e0ff */
[----:B------:R-:W-:-:S04]  /*77300*/  IMAD.WIDE.U32 R60, P4, R39, R45, R60 ;  /* 0x0000002d273c7225 */ /* 0x000fc8000788003c */
[----:B------:R-:W-:Y:S01]  /*77310*/  IMAD.WIDE.U32.X R46, R89, R59, R46, P5 ;  /* 0x0000003b592e7225 */ /* 0x000fe200028e042e */
[----:B------:R-:W-:Y:S02]  /*77320*/  IADD3 R84, P5, PT, R33, R84, RZ ;  /* 0x0000005421547210 */ /* 0x000fe40007fbe0ff */
[----:B------:R-:W-:Y:S01]  /*77330*/  IADD3.X R63, PT, PT, RZ, RZ, RZ, P4, !PT ;  /* 0x000000ffff3f7210 */ /* 0x000fe200027fe4ff */
[----:B------:R-:W-:Y:S01]  /*77340*/  IMAD.WIDE.U32.X R38, R91, R44, R80, P6 ;  /* 0x0000002c5b267225 */ /* 0x000fe200030e0450 */
[C---:B------:R-:W-:Y:S02]  /*77350*/  IADD3 RZ, P6, PT, R67.reuse, R60, RZ ;  /* 0x0000003c43ff7210 */ /* 0x040fe40007fde0ff */
[----:B------:R-:W-:Y:S01]  /*77360*/  MOV R62, R61 ;  /* 0x0000003d003e7202 */ /* 0x000fe20000000f00 */
[----:B------:R-:W-:Y:S01]  /*77370*/  IMAD.IADD R81, R67, 0x1, R85 ;  /* 0x0000000143517824 */ /* 0x000fe200078e0255 */
[----:B------:R-:W-:Y:S01]  /*77380*/  IADD3.X R116, P5, PT, R101, R116, RZ, P5, !PT ;  /* 0x0000007465747210 */ /* 0x000fe20002fbe4ff */
[----:B------:R-:W-:Y:S01]  /*77390*/  IMAD.IADD R59, R93, 0x1, R129 ;  /* 0x000000015d3b7824 */ /* 0x000fe200078e0281 */
[----:B------:R-:W-:Y:S01]  /*773a0*/  IADD3 R67, P4, PT, R37, R66, RZ ;  /* 0x0000004225437210 */ /* 0x000fe20007f9e0ff */
[----:B------:R-:W-:Y:S01]  /*773b0*/  IMAD.WIDE.U32.X R62, R91, R45, R62, P6 ;  /* 0x0000002d5b3e7225 */ /* 0x000fe200030e043e */
[----:B------:R-:W-:-:S02]  /*773c0*/  LEA.HI.X R117, P6, R36, R117, RZ, 0xd, P5 ;  /* 0x0000007524757211 */ /* 0x000fc400028d6cff */
[----:B------:R-:W-:Y:S01]  /*773d0*/  IADD3.X R66, P1, PT, R50, R127, RZ, P1, !PT ;  /* 0x0000007f32427210 */ /* 0x000fe20000f3e4ff */
[----:B------:R-:W-:Y:S01]  /*773e0*/  IMAD.IADD R61, R65, 0x1, R123 ;  /* 0x00000001413d7824 */ /* 0x000fe200078e027b */
[----:B------:R-:W-:Y:S01]  /*773f0*/  SHF.L.W.U32.HI R33, R116, 0xd, R117 ;  /* 0x0000000d74217819 */ /* 0x000fe20000010e75 */
[----:B------:R-:W-:Y:S01]  /*77400*/  IMAD.X R118, RZ, RZ, R118, P6 ;  /* 0x000000ffff767224 */ /* 0x000fe200030e0676 */
[----:B------:R-:W-:Y:S02]  /*77410*/  IADD3.X R37, PT, PT, RZ, RZ, RZ, P2, !PT ;  /* 0x000000ffff257210 */ /* 0x000fe400017fe4ff */
[C---:B------:R-:W-:Y:S01]  /*77420*/  IADD3 RZ, P6, PT, R33.reuse, R98, RZ ;  /* 0x0000006221ff7210 */ /* 0x040fe20007fde0ff */
[----:B------:R-:W-:Y:S01]  /*77430*/  IMAD.IADD R60, R33, 0x1, R98 ;  /* 0x00000001213c7824 */ /* 0x000fe200078e0262 */
[----:B------:R-:W-:Y:S02]  /*77440*/  SHF.L.W.U32.HI R45, R117, 0xd, R118 ;  /* 0x0000000d752d7819 */ /* 0x000fe40000010e76 */
[----:B------:R-:W-:-:S02]  /*77450*/  IADD3 RZ, P2, PT, R65, R42, RZ ;  /* 0x0000002a41ff7210 */ /* 0x000fc40007f5e0ff */
[----:B------:R-:W-:Y:S02]  /*77460*/  IADD3.X R100, P6, PT, R45, R100, RZ, P6, !PT ;  /* 0x000000642d647210 */ /* 0x000fe400037de4ff */
[----:B------:R-:W-:Y:S02]  /*77470*/  IADD3.X R66, P3, PT, R66, R83, RZ, P3, !PT ;  /* 0x0000005342427210 */ /* 0x000fe40001f7e4ff */
[----:B------:R-:W-:Y:S02]  /*77480*/  IADD3 R93, P5, PT, R87, R92, RZ ;  /* 0x0000005c575d7210 */ /* 0x000fe40007fbe0ff */
[----:B------:R-:W-:Y:S02]  /*77490*/  IADD3.X R42, P0, PT, R86, R109, RZ, P0, !PT ;  /* 0x0000006d562a7210 */ /* 0x000fe4000071e4ff */
[----:B------:R-:W-:Y:S02]  /*774a0*/  LEA.HI.X R119, P6, R118, R119, RZ, 0xd, P6 ;  /* 0x0000007776777211 */ /* 0x000fe400030d6cff */
[----:B------:R-:W-:-:S02]  /*774b0*/  MOV R36, R43 ;  /* 0x0000002b00247202 */ /* 0x000fc40000000f00 */
[----:B------:R-:W-:Y:S02]  /*774c0*/  IADD3.X R43, P1, P3, R46, R40, R48, P3, P1 ;  /* 0x000000282e2b7210 */ /* 0x000fe40001b22430 */
[----:B------:R-:W-:Y:S01]  /*774d0*/  IADD3.X R45, P5, PT, R42, R59, RZ, P5, !PT ;  /* 0x0000003b2a2d7210 */ /* 0x000fe20002fbe4ff */
[----:B------:R-:W-:Y:S01]  /*774e0*/  IMAD.WIDE.U32.X R36, R99, R44, R36, P2 ;  /* 0x0000002c63247225 */ /* 0x000fe200010e0424 */
[----:B------:R-:W-:Y:S02]  /*774f0*/  IADD3.X R120, PT, PT, RZ, R120, RZ, P6, !PT ;  /* 0x00000078ff787210 */ /* 0x000fe400037fe4ff */
[----:B------:R-:W-:Y:S02]  /*77500*/  SHF.L.W.U32.HI R50, R100, 0xd, R119 ;  /* 0x0000000d64327819 */ /* 0x000fe40000010e77 */
[----:B------:R-:W-:Y:S02]  /*77510*/  IADD3.X R41, PT, PT, R47, R41, R49, P1, P3 ;  /* 0x000000292f297210 */ /* 0x000fe40000fe6431 */
[----:B------:R-:W-:-:S02]  /*77520*/  IADD3.X R47, P0, P5, R34, R97, R38, P5, P0 ;  /* 0x00000061222f7210 */ /* 0x000fc40002d00426 */
[----:B------:R-:W-:Y:S02]  /*77530*/  SHF.L.W.U32.HI R34, R119, 0xd, R120 ;  /* 0x0000000d77227819 */ /* 0x000fe40000010e78 */
[----:B------:R-:W-:Y:S02]  /*77540*/  IADD3 RZ, P1, PT, R50, R93, RZ ;  /* 0x0000005d32ff7210 */ /* 0x000fe40007f3e0ff */
[----:B------:R-:W-:Y:S02]  /*77550*/  IADD3.X R42, PT, PT, R35, R95, R39, P0, P5 ;  /* 0x0000005f232a7210 */ /* 0x000fe400007ea427 */
[----:B------:R-:W-:Y:S01]  /*77560*/  IADD3.X R46, P0, PT, R34, R45, RZ, P1, !PT ;  /* 0x0000002d222e7210 */ /* 0x000fe20000f1e4ff */
[----:B------:R-:W-:Y:S01]  /*77570*/  IMAD.WIDE.U32 R44, R60, 0x26, RZ ;  /* 0x000000263c2c7825 */ /* 0x000fe200078e00ff */
[----:B------:R-:W-:Y:S02]  /*77580*/  IADD3 R64, P2, PT, R67, R64, RZ ;  /* 0x0000004043407210 */ /* 0x000fe40007f5e0ff */
[----:B------:R-:W-:-:S02]  /*77590*/  IADD3.X R66, P4, PT, R66, R81, RZ, P4, !PT ;  /* 0x0000005142427210 */ /* 0x000fc4000279e4ff */
[----:B------:R-:W-:Y:S02]  /*775a0*/  LOP3.LUT R59, R100, 0x7ffff, RZ, 0xc0, !PT ;  /* 0x0007ffff643b7812 */ /* 0x000fe400078ec0ff */
[----:B------:R-:W-:Y:S02]  /*775b0*/  LEA.HI.X R33, P0, R120, R47, RZ, 0xd, P0 ;  /* 0x0000002f78217211 */ /* 0x000fe40000016cff */
[----:B------:R-:W-:Y:S01]  /*775c0*/  IADD3.X R66, P2, PT, R66, R61, RZ, P2, !PT ;  /* 0x0000003d42427210 */ /* 0x000fe2000175e4ff */
[C---:B------:R-:W-:Y:S01]  /*775d0*/  IMAD.WIDE.U32 R34, R59.reuse, R60, RZ ;  /* 0x0000003c3b227225 */ /* 0x040fe200078e00ff */
[----:B------:R-:W-:Y:S02]  /*775e0*/  IADD3.X R42, PT, PT, RZ, R42, RZ, P0, !PT ;  /* 0x0000002aff2a7210 */ /* 0x000fe400007fe4ff */
[C---:B------:R-:W-:Y:S01]  /*775f0*/  SHF.L.W.U32.HI R49, R46.reuse, 0xd, R33 ;  /* 0x0000000d2e317819 */ /* 0x040fe20000010e21 */
[----:B------:R-:W-:Y:S01]  /*77600*/  IMAD R97, R59, 0x26, RZ ;  /* 0x000000263b617824 */ /* 0x000fe200078e02ff */
[----:B------:R-:W-:-:S02]  /*77610*/  LOP3.LUT R58, R46, 0x7ffff, RZ, 0xc0, !PT ;  /* 0x0007ffff2e3a7812 */ /* 0x000fc400078ec0ff */
[----:B------:R-:W-:Y:S01]  /*77620*/  IADD3.X R43, P2, P4, R36, R43, R62, P2, P4 ;  /* 0x0000002b242b7210 */ /* 0x000fe2000144843e */
[----:B------:R-:W-:Y:S01]  /*77630*/  IMAD.IADD R97, R45, 0x1, R97 ;  /* 0x000000012d617824 */ /* 0x000fe200078e0261 */
[----:B------:R-:W-:Y:S01]  /*77640*/  SHF.L.W.U32.HI R33, R33, 0xd, R42 ;  /* 0x0000000d21217819 */ /* 0x000fe20000010e2a */
[----:B------:R-:W-:Y:S01]  /*77650*/  IMAD.WIDE.U32 R38, R58, R44, RZ ;  /* 0x0000002c3a267225 */ /* 0x000fe200078e00ff */
[----:B------:R-:W-:Y:S02]  /*77660*/  IADD3 RZ, P0, PT, R49, R64, RZ ;  /* 0x0000004031ff7210 */ /* 0x000fe40007f1e0ff */
[----:B------:R-:W-:Y:S02]  /*77670*/  IADD3 R50, PT, PT, R50, R93, RZ ;  /* 0x0000005d32327210 */ /* 0x000fe40007ffe0ff */
[----:B------:R-:W-:Y:S01]  /*77680*/  IADD3.X R48, PT, PT, R37, R41, R63, P2, P4 ;  /* 0x0000002925307210 */ /* 0x000fe200017e843f */
[----:B------:R-:W-:Y:S01]  /*77690*/  IMAD.WIDE.U32 R40, P1, R59, R60, R34 ;  /* 0x0000003c3b287225 */ /* 0x000fe20007820022 */
[----:B------:R-:W-:-:S02]  /*776a0*/  IADD3.X R47, P0, PT, R33, R66, RZ, P0, !PT ;  /* 0x00000042212f7210 */ /* 0x000fc4000071e4ff */
[----:B------:R-:W-:Y:S01]  /*776b0*/  LOP3.LUT R33, R10, 0x7ffff, RZ, 0xc0, !PT ;  /* 0x0007ffff0a217812 */ /* 0x000fe200078ec0ff */
[----:B------:R-:W-:Y:S01]  /*776c0*/  IMAD.WIDE.U32 R36, R60, R60, RZ ;  /* 0x0000003c3c247225 */ /* 0x000fe200078e00ff */
[----:B------:R-:W-:Y:S02]  /*776d0*/  LEA.HI.X R42, P0, R42, R43, RZ, 0xd, P0 ;  /* 0x0000002b2a2a7211 */ /* 0x000fe40000016cff */
[----:B------:R-:W-:Y:S01]  /*776e0*/  MOV R34, R41 ;  /* 0x0000002900227202 */ /* 0x000fe20000000f00 */
[----:B------:R-:W-:Y:S01]  /*776f0*/  IMAD.WIDE.U32 R86, R50, 0x13, RZ ;  /* 0x0000001332567825 */ /* 0x000fe200078e00ff */
[----:B------:R-:W-:Y:S02]  /*77700*/  IADD3 R37, P5, PT, R37, R40, RZ ;  /* 0x0000002825257210 */ /* 0x000fe40007fbe0ff */
[----:B------:R-:W-:Y:S01]  /*77710*/  SHF.L.W.U32.HI R89, R47, 0xd, R42 ;  /* 0x0000000d2f597819 */ /* 0x000fe20000010e2a */
[----:B------:R-:W-:Y:S01]  /*77720*/  IMAD.X R35, RZ, RZ, RZ, P1 ;  /* 0x000000ffff237224 */ /* 0x000fe200008e06ff */
[----:B------:R-:W-:Y:S01]  /*77730*/  IADD3 R49, PT, PT, R49, R64, RZ ;  /* 0x0000004031317210 */ /* 0x000fe20007ffe0ff */
[----:B------:R-:W-:Y:S01]  /*77740*/  IMAD.WIDE.U32 R38, P1, R97, R50, R38 ;  /* 0x0000003261267225 */ /* 0x000fe20007820026 */
[----:B------:R-:W-:-:S02]  /*77750*/  LOP3.LUT R47, R47, 0x7ffff, RZ, 0xc0, !PT ;  /* 0x0007ffff2f2f7812 */ /* 0x000fc400078ec0ff */
[----:B------:R-:W-:Y:S01]  /*77760*/  LOP3.LUT R45, R116, 0x7ffff, RZ, 0xc0, !PT ;  /* 0x0007ffff742d7812 */ /* 0x000fe200078ec0ff */
[C---:B------:R-:W-:Y:S02]  /*77770*/  IMAD R43, R58.reuse, 0x13, RZ ;  /* 0x000000133a2b7824 */ /* 0x040fe400078e02ff */
[----:B------:R-:W-:Y:S01]  /*77780*/  IMAD.MOV.U32 R90, RZ, RZ, R39 ;  /* 0x000000ffff5a7224 */ /* 0x000fe200078e0027 */
[----:B------:R-:W-:Y:S01]  /*77790*/  IADD3.X R39, PT, PT, RZ, R48, RZ, P0, !PT ;  /* 0x00000030ff277210 */ /* 0x000fe200007fe4ff */
[----:B------:R-:W-:-:S03]  /*777a0*/  IMAD.WIDE.U32 R40, R58, R86, RZ ;  /* 0x000000563a287225 */ /* 0x000fc600078e00ff */
[----:B------:R-:W-:Y:S01]  /*777b0*/  SHF.L.W.U32.HI R10, R42, 0xd, R39 ;  /* 0x0000000d2a0a7819 */ /* 0x000fe20000010e27 */
[----:B------:R-:W-:-:S04]  /*777c0*/  IMAD.WIDE.U32 R62, R50, R44, RZ ;  /* 0x0000002c323e7225 */ /* 0x000fc800078e00ff */
[----:B------:R-:W-:Y:S01]  /*777d0*/  IMAD.IADD R48, R87, 0x1, R43 ;  /* 0x0000000157307824 */ /* 0x000fe200078e022b */
[----:B------:R-:W-:Y:S01]  /*777e0*/  IADD3 R96, P6, PT, R63, R38, RZ ;  /* 0x000000263f607210 */ /* 0x000fe20007fde0ff */
[----:B------:R-:W-:Y:S02]  /*777f0*/  IMAD.X R91, RZ, RZ, RZ, P1 ;  /* 0x000000ffff5b7224 */ /* 0x000fe400008e06ff */
[----:B------:R-:W-:-:S04]  /*77800*/  IMAD.WIDE.U32 R88, R89, 0x13, R32 ;  /* 0x0000001359587825 */ /* 0x000fc800078e0020 */
[CCC-:B------:R-:W-:Y:S02]  /*77810*/  IMAD R43, R48.reuse, R50.reuse, R40.reuse ;  /* 0x00000032302b7224 */ /* 0x1c0fe400078e0228 */
[----:B------:R-:W-:-:S04]  /*77820*/  IMAD.WIDE.U32 R32, P1, R48, R50, R40 ;  /* 0x0000003230207225 */ /* 0x000fc80007820028 */
[----:B------:R-:W-:-:S04]  /*77830*/  IMAD.WIDE.U32 R38, R50, R86, RZ ;  /* 0x0000005632267225 */ /* 0x000fc800078e00ff */
[----:B------:R-:W-:Y:S01]  /*77840*/  IMAD.WIDE.U32 R40, R50, 0x26, RZ ;  /* 0x0000002632287825 */ /* 0x000fe200078e00ff */
[C---:B------:R-:W-:Y:S02]  /*77850*/  IADD3 RZ, P2, PT, R39.reuse, R32, RZ ;  /* 0x0000002027ff7210 */ /* 0x040fe40007f5e0ff */
[----:B------:R-:W-:Y:S01]  /*77860*/  IADD3 R98, PT, PT, R39, R43, RZ ;  /* 0x0000002b27627210 */ /* 0x000fe20007ffe0ff */
        /* <DEDUP_REMOVED lines=18> */
[----:B------:R-:W-:Y:S01]  /*77990*/  IMAD.X R45, RZ, RZ, R45, P1 ;  /* 0x000000ffff2d7224 */ /* 0x000fe200008e062d */
[----:B------:R-:W-:Y:S01]  /*779a0*/  IADD3 R121, P4, PT, R41, R80, RZ ;  /* 0x0000005029797210 */ /* 0x000fe20007f9e0ff */
        /* <DEDUP_REMOVED lines=59> */
[C---:B------:R-:W-:Y:S02]  /*77d60*/  IADD3 RZ, P2, PT, R85.reuse, R40, RZ ;  /* 0x0000002855ff7210 */ /* 0x040fe40007f5e0ff */
[----:B------:R-:W-:Y:S01]  /*77d70*/  IADD3 R40, PT, PT, R85, R97, RZ ;  /* 0x0000006155287210 */ /* 0x000fe20007ffe0ff */
[----:B------:R-:W-:Y:S01]  /*77d80*/  IMAD R43, R47, 0x13, RZ ;  /* 0x000000132f2b7824 */ /* 0x000fe200078e02ff */
[----:B------:R-:W-:Y:S01]  /*77d90*/  MOV R38, R83 ;  /* 0x0000005300267202 */ /* 0x000fe20000000f00 */
[----:B------:R-:W-:Y:S01]  /*77da0*/  IMAD.X R39, RZ, RZ, RZ, P1 ;  /* 0x000000ffff277224 */ /* 0x000fe200008e06ff */
[----:B------:R-:W-:Y:S01]  /*77db0*/  IADD3 R99, P1, PT, R99, R84, RZ ;  /* 0x0000005463637210 */ /* 0x000fe20007f3e0ff */
[----:B------:R-:W-:-:S03]  /*77dc0*/  IMAD.WIDE.U32 R84, R47, R90, RZ ;  /* 0x0000005a2f547225 */ /* 0x000fc600078e00ff */
[----:B------:R-:W-:Y:S01]  /*77dd0*/  IADD3.X R127, P1, PT, R127, R40, RZ, P1, !PT ;  /* 0x000000287f7f7210 */ /* 0x000fe20000f3e4ff */
[----:B------:R-:W-:Y:S02]  /*77de0*/  IMAD.IADD R43, R91, 0x1, R43 ;  /* 0x000000015b2b7824 */ /* 0x000fe400078e022b */
[----:B------:R-:W-:Y:S02]  /*77df0*/  IMAD.X R97, RZ, RZ, RZ, P6 ;  /* 0x000000ffff617224 */ /* 0x000fe400030e06ff */
[----:B------:R-:W-:Y:S01]  /*77e00*/  IMAD.WIDE.U32.X R82, R44, R44, R38, P4 ;  /* 0x0000002c2c527225 */ /* 0x000fe200020e0426 */
[----:B------:R-:W-:Y:S02]  /*77e10*/  IADD3 R38, P4, PT, R103, R66, RZ ;  /* 0x0000004267267210 */ /* 0x000fe40007f9e0ff */
[----:B------:R-:W-:Y:S01]  /*77e20*/  IADD3 R39, PT, PT, R67, R95, RZ ;  /* 0x0000005f43277210 */ /* 0x000fe20007ffe0ff */
[----:B------:R-:W-:-:S03]  /*77e30*/  IMAD.WIDE.U32 R84, P6, R43, R49, R84 ;  /* 0x000000312b547225 */ /* 0x000fc600078c0054 */
[----:B------:R-:W-:Y:S01]  /*77e40*/  IADD3.X R39, P4, PT, R94, R39, RZ, P4, !PT ;  /* 0x000000275e277210 */ /* 0x000fe2000279e4ff */
[----:B------:R-:W-:-:S04]  /*77e50*/  IMAD.WIDE.U32 R92, R49, R90, RZ ;  /* 0x0000005a315c7225 */ /* 0x000fc800078e00ff */
[----:B------:R-:W-:Y:S01]  /*77e60*/  IMAD.MOV.U32 R96, RZ, RZ, R41 ;  /* 0x000000ffff607224 */ /* 0x000fe200078e0029 */
[----:B------:R-:W-:Y:S01]  /*77e70*/  IADD3.X R41, PT, PT, RZ, RZ, RZ, P6, !PT ;  /* 0x000000ffff297210 */ /* 0x000fe200037fe4ff */
[----:B------:R-:W-:Y:S01]  /*77e80*/  IMAD.WIDE.U32 R66, R49, R10, RZ ;  /* 0x0000000a31427225 */ /* 0x000fe200078e00ff */
[----:B------:R-:W-:-:S03]  /*77e90*/  IADD3 R100, P6, PT, R93, R84, RZ ;  /* 0x000000545d647210 */ /* 0x000fc60007fde0ff */
[----:B------:R-:W-:Y:S01]  /*77ea0*/  IMAD.WIDE.U32.X R96, R61, R45, R96, P2 ;  /* 0x0000002d3d607225 */ /* 0x000fe200010e0460 */
[----:B------:R-:W-:Y:S02]  /*77eb0*/  IADD3 R93, P2, PT, R66, R36, RZ ;  /* 0x00000024425d7210 */ /* 0x000fe40007f5e0ff */
[----:B------:R-:W-:Y:S01]  /*77ec0*/  IADD3.X R36, P3, P4, R64, R82, R32, P4, P3 ;  /* 0x0000005240247210 */ /* 0x000fe20002466420 */
[----:B------:R-:W-:Y:S01]  /*77ed0*/  IMAD.MOV.U32 R40, RZ, RZ, R85 ;  /* 0x000000ffff287224 */ /* 0x000fe200078e0055 */
[----:B------:R-:W-:Y:S01]  /*77ee0*/  IADD3.X R80, P0, P1, R96, R80, R62, P1, P0 ;  /* 0x0000005060507210 */ /* 0x000fe2000090043e */
[-C--:B------:R-:W-:Y:S01]  /*77ef0*/  IMAD.WIDE.U32 R84, R50, R10.reuse, RZ ;  /* 0x0000000a32547225 */ /* 0x080fe200078e00ff */
[----:B------:R-:W-:Y:S02]  /*77f00*/  IADD3.X R33, PT, PT, R65, R83, R33, P3, P4 ;  /* 0x0000005341217210 */ /* 0x000fe40001fe8421 */
[----:B------:R-:W-:Y:S01]  /*77f10*/  SHF.L.W.U32.HI R32, R39, 0xd, R36 ;  /* 0x0000000d27207819 */ /* 0x000fe20000010e24 */
[----:B------:R-:W-:Y:S01]  /*77f20*/  IMAD.WIDE.U32 R94, R58, R10, RZ ;  /* 0x0000000a3a5e7225 */ /* 0x000fe200078e00ff */
[----:B------:R-:W-:-:S02]  /*77f30*/  IADD3.X R96, PT, PT, R97, R81, R63, P0, P1 ;  /* 0x0000005161607210 */ /* 0x000fc400007e243f */
[----:B------:R-:W-:Y:S01]  /*77f40*/  IADD3 R97, P0, PT, R84, R92, RZ ;  /* 0x0000005c54617210 */ /* 0x000fe20007f1e0ff */
[CCC-:B------:R-:W-:Y:S01]  /*77f50*/  IMAD R103, R61.reuse, R50.reuse, R94.reuse ;  /* 0x000000323d677224 */ /* 0x1c0fe200078e025e */
[----:B------:R-:W-:Y:S01]  /*77f60*/  SHF.L.W.U32.HI R36, R36, 0xd, R33 ;  /* 0x0000000d24247819 */ /* 0x000fe20000010e21 */
[----:B------:R-:W-:Y:S01]  /*77f70*/  IMAD.WIDE.U32 R94, P3, R61, R50, R94 ;  /* 0x000000323d5e7225 */ /* 0x000fe2000786005e */
[----:B------:R-:W-:Y:S02]  /*77f80*/  IADD3 R92, P1, PT, R32, R99, RZ ;  /* 0x00000063205c7210 */ /* 0x000fe40007f3e0ff */
[----:B------:R-:W-:Y:S01]  /*77f90*/  IADD3 R103, PT, PT, R85, R103, RZ ;  /* 0x0000006755677210 */ /* 0x000fe20007ffe0ff */
[----:B------:R-:W-:Y:S01]  /*77fa0*/  IMAD.WIDE.U32 R62, R47, R10, RZ ;  /* 0x0000000a2f3e7225 */ /* 0x000fe200078e00ff */
[----:B------:R-:W-:Y:S02]  /*77fb0*/  IADD3.X R127, P1, PT, R36, R127, RZ, P1, !PT ;  /* 0x0000007f247f7210 */ /* 0x000fe40000f3e4ff */
[----:B------:R-:W-:Y:S01]  /*77fc0*/  MOV R32, R95 ;  /* 0x0000005f00207202 */ /* 0x000fe20000000f00 */
[----:B------:R-:W-:Y:S01]  /*77fd0*/  IMAD.X R33, RZ, RZ, RZ, P3 ;  /* 0x000000ffff217224 */ /* 0x000fe200018e06ff */
[----:B------:R-:W-:Y:S01]  /*77fe0*/  IADD3.X R36, P1, PT, RZ, R80, RZ, P1, !PT ;  /* 0x00000050ff247210 */ /* 0x000fe20000f3e4ff */
[-CC-:B------:R-:W-:Y:S01]  /*77ff0*/  IMAD R65, R61, R49.reuse, R62.reuse ;  /* 0x000000313d417224 */ /* 0x180fe200078e023e */
[----:B------:R-:W-:Y:S01]  /*78000*/  IADD3 RZ, P3, PT, R85, R94, RZ ;  /* 0x0000005e55ff7210 */ /* 0x000fe20007f7e0ff */
[----:B------:R-:W-:Y:S01]  /*78010*/  IMAD.WIDE.U32 R62, P4, R61, R49, R62 ;  /* 0x000000313d3e7225 */ /* 0x000fe2000788003e */
[----:B------:R-:W-:-:S02]  /*78020*/  SHF.L.W.U32.HI R10, R127, 0xd, R36 ;  /* 0x0000000d7f0a7819 */ /* 0x000fc40000010e24 */
[----:B------:R-:W-:Y:S01]  /*78030*/  IADD3.X R85, PT, PT, RZ, R96, RZ, P1, !PT ;  /* 0x00000060ff557210 */ /* 0x000fe20000ffe4ff */
[C---:B------:R-:W-:Y:S01]  /*78040*/  IMAD.SHL.U32 R95, R46.reuse, 0x2, RZ ;  /* 0x000000022e5f7824 */ /* 0x040fe200078e00ff */
[----:B------:R-:W-:Y:S01]  /*78050*/  IADD3 R94, PT, PT, R67, R65, RZ ;  /* 0x00000041435e7210 */ /* 0x000fe20007ffe0ff */
[----:B------:R-:W-:Y:S01]  /*78060*/  IMAD.WIDE.U32.X R32, R61, R58, R32, P3 ;  /* 0x0000003a3d207225 */ /* 0x000fe200018e0420 */
[----:B------:R-:W-:Y:S02]  /*78070*/  IADD3 RZ, P3, PT, R67, R62, RZ ;  /* 0x0000003e43ff7210 */ /* 0x000fe40007f7e0ff */
[----:B------:R-:W-:Y:S01]  /*78080*/  SHF.L.U64.HI R99, R46, 0x1, R45 ;  /* 0x000000012e637819 */ /* 0x000fe2000001022d */
[----:B------:R-:W-:Y:S01]  /*78090*/  IMAD.WIDE.U32 R66, R59, R95, RZ ;  /* 0x0000005f3b427225 */ /* 0x000fe200078e00ff */
[----:B------:R-:W-:Y:S02]  /*780a0*/  IADD3 R101, P1, PT, R10, R101, RZ ;  /* 0x000000650a657210 */ /* 0x000fe40007f3e0ff */
[----:B------:R-:W-:Y:S01]  /*780b0*/  SHF.L.W.U32.HI R10, R36, 0xd, R85 ;  /* 0x0000000d240a7819 */ /* 0x000fe20000010e55 */
[----:B------:R-:W-:Y:S01]  /*780c0*/  IMAD.X R81, RZ, RZ, RZ, P4 ;  /* 0x000000ffff517224 */ /* 0x000fe200020e06ff */
[----:B------:R-:W-:Y:S01]  /*780d0*/  IADD3.X R36, P0, PT, R100, R103, RZ, P0, !PT ;  /* 0x0000006764247210 */ /* 0x000fe2000071e4ff */
[----:B------:R-:W-:Y:S01]  /*780e0*/  IMAD.MOV.U32 R80, RZ, RZ, R63 ;  /* 0x000000ffff507224 */ /* 0x000fe200078e003f */
[----:B------:R-:W-:Y:S01]  /*780f0*/  IADD3.X R121, P1, PT, R10, R121, RZ, P1, !PT ;  /* 0x000000790a797210 */ /* 0x000fe20000f3e4ff */
[----:B------:R-:W-:Y:S01]  /*78100*/  IMAD.WIDE.U32 R64, R60, R95, RZ ;  /* 0x0000005f3c407225 */ /* 0x000fe200078e00ff */
[----:B------:R-:W-:-:S02]  /*78110*/  IADD3.X R37, P2, PT, R37, R94, RZ, P2, !PT ;  /* 0x0000005e25257210 */ /* 0x000fc4000175e4ff */
[----:B------:R-:W-:Y:S01]  /*78120*/  LEA.HI.X R42, P1, R85, R42, RZ, 0xd, P1 ;  /* 0x0000002a552a7211 */ /* 0x000fe20000836cff */
[-CC-:B------:R-:W-:Y:S01]  /*78130*/  IMAD R109, R99, R60.reuse, R66.reuse ;  /* 0x0000003c636d7224 */ /* 0x180fe200078e0242 */
[----:B------:R-:W-:Y:S01]  /*78140*/  LOP3.LUT R39, R39, 0x7ffff, RZ, 0xc0, !PT ;  /* 0x0007ffff27277812 */ /* 0x000fe200078ec0ff */
[----:B------:R-:W-:Y:S01]  /*78150*/  IMAD.WIDE.U32 R66, P4, R99, R60, R66 ;  /* 0x0000003c63427225 */ /* 0x000fe20007880042 */
[----:B------:R-:W-:-:S03]  /*78160*/  SHF.L.W.U32.HI R103, R121, 0xd, R42 ;  /* 0x0000000d79677819 */ /* 0x000fc60000010e2a */
        /* <DEDUP_REMOVED lines=46> */
.L_x_18:
        /* <DEDUP_REMOVED lines=730> */
.L_x_19:
        /* <DEDUP_REMOVED lines=450> */
[----:B------:R-:W-:Y:S01]  /*7ce10*/  IADD3.X R85, P3, P0, R80, R116, R132, P0, P3 ;  /* 0x0000007450557210 */ /* 0x000fe20000066484 */
[----:B------:R-:W-:Y:S01]  /*7ce20*/  IMAD.MOV.U32 R32, RZ, RZ, R39 ;  /* 0x000000ffff207224 */ /* 0x000fe200078e0027 */
[----:B------:R-:W-:Y:S01]  /*7ce30*/  IADD3.X R39, PT, PT, RZ, RZ, RZ, P1, !PT ;  /* 0x000000ffff277210 */ /* 0x000fe20000ffe4ff */
[----:B------:R-:W-:Y:S01]  /*7ce40*/  IMAD.WIDE.U32.X R130, R64, R34, R130, P4 ;  /* 0x0000002240827225 */ /* 0x000fe200020e0482 */
[----:B------:R-:W-:Y:S02]  /*7ce50*/  IADD3 R149, P1, PT, R149, R122, RZ ;  /* 0x0000007a95957210 */ /* 0x000fe40007f3e0ff */
[----:B------:R-:W-:Y:S01]  /*7ce60*/  IADD3.X R81, PT, PT, R81, R117, R133, P3, P0 ;  /* 0x0000007551517210 */ /* 0x000fe20001fe0485 */
[----:B------:R-:W-:Y:S01]  /*7ce70*/  IMAD.WIDE.U32.X R32, R63, R35, R32, P5 ;  /* 0x000000233f207225 */ /* 0x000fe200028e0420 */
[----:B------:R-:W-:-:S03]  /*7ce80*/  IADD3 RZ, P5, PT, R103, R84, RZ ;  /* 0x0000005467ff7210 */ /* 0x000fc60007fbe0ff */
[CCC-:B------:R-:W-:Y:S02]  /*7ce90*/  IMAD R159, R10.reuse, R35.reuse, R98.reuse ;  /* 0x000000230a9f7224 */ /* 0x1c0fe400078e0262 */
[----:B------:R-:W-:Y:S01]  /*7cea0*/  IMAD.WIDE.U32 R98, P4, R10, R35, R98 ;  /* 0x000000230a627225 */ /* 0x000fe20007880062 */
[----:B------:R-:W-:Y:S02]  /*7ceb0*/  SHF.L.W.U32.HI R10, R136, 0xd, R67 ;  /* 0x0000000d880a7819 */ /* 0x000fe40000010e43 */
[----:B------:R-:W-:Y:S01]  /*7cec0*/  IADD3 R66, PT, PT, R121, R159, RZ ;  /* 0x0000009f79427210 */ /* 0x000fe20007ffe0ff */
[----:B------:R-:W-:Y:S02]  /*7ced0*/  IMAD.X R34, RZ, RZ, R135, P2 ;  /* 0x000000ffff227224 */ /* 0x000fe400010e0687 */
[----:B------:R-:W-:Y:S01]  /*7cee0*/  IMAD.WIDE.U32.X R36, R63, R36, R38, P5 ;  /* 0x000000243f247225 */ /* 0x000fe200028e0426 */
[----:B------:R-:W-:Y:S02]  /*7cef0*/  IADD3 R61, P5, PT, R10, R129, RZ ;  /* 0x000000810a3d7210 */ /* 0x000fe40007fbe0ff */
[----:B------:R-:W-:Y:S01]  /*7cf00*/  IADD3.X R39, PT, PT, RZ, RZ, RZ, P4, !PT ;  /* 0x000000ffff277210 */ /* 0x000fe200027fe4ff */
[----:B------:R-:W-:Y:S01]  /*7cf10*/  IMAD.IADD R97, R123, 0x1, R97 ;  /* 0x000000017b617824 */ /* 0x000fe200078e0261 */
[----:B------:R-:W-:-:S02]  /*7cf20*/  SHF.L.W.U32.HI R10, R67, 0xd, R34 ;  /* 0x0000000d430a7819 */ /* 0x000fc40000010e22 */
[----:B------:R-:W-:Y:S02]  /*7cf30*/  IADD3 RZ, P4, PT, R121, R98, RZ ;  /* 0x0000006279ff7210 */ /* 0x000fe40007f9e0ff */
[----:B------:R-:W-:Y:S02]  /*7cf40*/  MOV R38, R99 ;  /* 0x0000006300267202 */ /* 0x000fe40000000f00 */
[----:B------:R-:W-:Y:S01]  /*7cf50*/  IADD3 R63, P2, PT, R146, R100, RZ ;  /* 0x00000064923f7210 */ /* 0x000fe20007f5e0ff */
[----:B------:R-:W-:Y:S01]  /*7cf60*/  IMAD.IADD R100, R101, 0x1, R127 ;  /* 0x0000000165647824 */ /* 0x000fe200078e027f */
[----:B------:R-:W-:Y:S01]  /*7cf70*/  IADD3.X R135, P5, PT, R10, R137, RZ, P5, !PT ;  /* 0x000000890a877210 */ /* 0x000fe20002fbe4ff */
[----:B------:R-:W-:Y:S01]  /*7cf80*/  IMAD.WIDE.U32.X R38, R64, R35, R38, P4 ;  /* 0x0000002340267225 */ /* 0x000fe200020e0426 */
[----:B------:R-:W-:Y:S02]  /*7cf90*/  IADD3.X R129, P1, PT, R128, R97, RZ, P1, !PT ;  /* 0x0000006180817210 */ /* 0x000fe40000f3e4ff */
[----:B------:R-:W-:Y:S01]  /*7cfa0*/  LEA.HI.X R34, P5, R34, R155, RZ, 0xd, P5 ;  /* 0x0000009b22227211 */ /* 0x000fe200028b6cff */
[----:B------:R-:W-:Y:S01]  /*7cfb0*/  IMAD.IADD R64, R103, 0x1, R151 ;  /* 0x0000000167407824 */ /* 0x000fe200078e0297 */
[----:B------:R-:W-:-:S02]  /*7cfc0*/  IADD3 R103, P4, PT, R63, R102, RZ ;  /* 0x000000663f677210 */ /* 0x000fc40007f9e0ff */
[----:B------:R-:W-:Y:S01]  /*7cfd0*/  IADD3.X R63, P6, PT, R154, R126, RZ, P6, !PT ;  /* 0x0000007e9a3f7210 */ /* 0x000fe200037de4ff */
[----:B------:R-:W-:Y:S01]  /*7cfe0*/  IMAD.X R35, RZ, RZ, R157, P5 ;  /* 0x000000ffff237224 */ /* 0x000fe200028e069d */
[----:B------:R-:W-:Y:S02]  /*7cff0*/  IADD3 R125, P5, PT, R149, R124, RZ ;  /* 0x0000007c957d7210 */ /* 0x000fe40007fbe0ff */
[----:B------:R-:W-:Y:S02]  /*7d000*/  IADD3.X R63, P2, PT, R63, R100, RZ, P2, !PT ;  /* 0x000000643f3f7210 */ /* 0x000fe4000175e4ff */
[----:B------:R-:W-:Y:S02]  /*7d010*/  SHF.L.W.U32.HI R10, R135, 0xd, R34 ;  /* 0x0000000d870a7819 */ /* 0x000fe40000010e22 */
[----:B------:R-:W-:Y:S02]  /*7d020*/  IADD3 R120, P0, PT, R103, R120, RZ ;  /* 0x0000007867787210 */ /* 0x000fe40007f1e0ff */
[----:B------:R-:W-:-:S02]  /*7d030*/  IADD3.X R63, P4, PT, R63, R64, RZ, P4, !PT ;  /* 0x000000403f3f7210 */ /* 0x000fc4000279e4ff */
[----:B------:R-:W-:Y:S02]  /*7d040*/  IADD3.X R129, P5, PT, R129, R62, RZ, P5, !PT ;  /* 0x0000003e81817210 */ /* 0x000fe40002fbe4ff */
[----:B------:R-:W-:Y:S02]  /*7d050*/  IADD3 R10, P3, PT, R10, R125, RZ ;  /* 0x0000007d0a0a7210 */ /* 0x000fe40007f7e0ff */
[----:B------:R-:W-:Y:S02]  /*7d060*/  SHF.L.W.U32.HI R34, R34, 0xd, R35 ;  /* 0x0000000d22227819 */ /* 0x000fe40000010e23 */
[----:B------:R-:W-:Y:S01]  /*7d070*/  IADD3.X R67, P6, P2, R108, R82, R118, P2, P6 ;  /* 0x000000526c437210 */ /* 0x000fe200012cc476 */
[----:B------:R-:W-:Y:S01]  /*7d080*/  IMAD.WIDE.U32 R100, R10, 0x26, RZ ;  /* 0x000000260a647825 */ /* 0x000fe200078e00ff */
[----:B------:R-:W-:Y:S02]  /*7d090*/  IADD3.X R63, P0, PT, R63, R66, RZ, P0, !PT ;  /* 0x000000423f3f7210 */ /* 0x000fe4000071e4ff */
[----:B------:R-:W-:-:S02]  /*7d0a0*/  IADD3.X R129, P3, PT, R34, R129, RZ, P3, !PT ;  /* 0x0000008122817210 */ /* 0x000fc40001f7e4ff */
[----:B------:R-:W-:Y:S02]  /*7d0b0*/  IADD3.X R62, P5, P1, R130, R85, R32, P5, P1 ;  /* 0x00000055823e7210 */ /* 0x000fe400029a2420 */
[----:B------:R-:W-:Y:S02]  /*7d0c0*/  IADD3.X R83, PT, PT, R109, R83, R119, P6, P2 ;  /* 0x000000536d537210 */ /* 0x000fe400037e4477 */
[----:B------:R-:W-:Y:S01]  /*7d0d0*/  IADD3.X R38, P0, P4, R38, R67, R36, P0, P4 ;  /* 0x0000004326267210 */ /* 0x000fe20000408424 */
[----:B------:R-:W-:Y:S01]  /*7d0e0*/  IMAD.WIDE.U32 R66, R61, 0x26, RZ ;  /* 0x000000263d427825 */ /* 0x000fe200078e00ff */
[----:B------:R-:W-:Y:S02]  /*7d0f0*/  LEA.HI.X R62, P3, R35, R62, RZ, 0xd, P3 ;  /* 0x0000003e233e7211 */ /* 0x000fe40001876cff */
[----:B------:R-:W-:Y:S01]  /*7d100*/  IADD3.X R130, PT, PT, R131, R81, R33, P5, P1 ;  /* 0x0000005183827210 */ /* 0x000fe20002fe2421 */
[----:B------:R-:W-:Y:S01]  /*7d110*/  IMAD.WIDE.U32 R80, R10, 0x13, RZ ;  /* 0x000000130a507825 */ /* 0x000fe200078e00ff */
[----:B------:R-:W-:-:S02]  /*7d120*/  IADD3.X R84, PT, PT, R39, R83, R37, P0, P4 ;  /* 0x0000005327547210 */ /* 0x000fc400007e8425 */
[----:B------:R-:W-:Y:S01]  /*7d130*/  LOP3.LUT R135, R135, 0x7ffff, RZ, 0xc0, !PT ;  /* 0x0007ffff87877812 */ /* 0x000fe200078ec0ff */
[-C--:B------:R-:W-:Y:S01]  /*7d140*/  IMAD.WIDE.U32 R32, R61, R61.reuse, RZ ;  /* 0x0000003d3d207225 */ /* 0x080fe200078e00ff */
[----:B------:R-:W-:Y:S02]  /*7d150*/  SHF.L.W.U32.HI R127, R129, 0xd, R62 ;  /* 0x0000000d817f7819 */ /* 0x000fe40000010e3e */
[----:B------:R-:W-:Y:S01]  /*7d160*/  IADD3.X R39, PT, PT, RZ, R130, RZ, P3, !PT ;  /* 0x00000082ff277210 */ /* 0x000fe20001ffe4ff */
[-C--:B------:R-:W-:Y:S01]  /*7d170*/  IMAD.WIDE.U32 R34, R135, R61.reuse, RZ ;  /* 0x0000003d87227225 */ /* 0x080fe200078e00ff */
[----:B------:R-:W-:Y:S02]  /*7d180*/  LOP3.LUT R129, R129, 0x7ffff, RZ, 0xc0, !PT ;  /* 0x0007ffff81817812 */ /* 0x000fe400078ec0ff */
[----:B------:R-:W-:Y:S01]  /*7d190*/  IADD3 R127, P0, PT, R127, R120, RZ ;  /* 0x000000787f7f7210 */ /* 0x000fe20007f1e0ff */
[----:B------:R-:W-:Y:S01]  /*7d1a0*/  IMAD R103, R135, 0x26, RZ ;  /* 0x0000002687677824 */ /* 0x000fe200078e02ff */
[----:B------:R-:W-:Y:S01]  /*7d1b0*/  SHF.L.W.U32.HI R36, R62, 0xd, R39 ;  /* 0x0000000d3e247819 */ /* 0x000fe20000010e27 */
[----:B------:R-:W-:Y:S01]  /*7d1c0*/  IMAD R85, R129, 0x13, RZ ;  /* 0x0000001381557824 */ /* 0x000fe200078e02ff */
[----:B------:R-:W-:Y:S01]  /*7d1d0*/  LOP3.LUT R97, R65, 0x7ffff, RZ, 0xc0, !PT ;  /* 0x0007ffff41617812 */ /* 0x000fe200078ec0ff */
[----:B------:R-:W-:Y:S01]  /*7d1e0*/  IMAD.WIDE.U32 R34, P1, R135, R61, R34 ;  /* 0x0000003d87227225 */ /* 0x000fe20007820022 */
[----:B------:R-:W-:-:S02]  /*7d1f0*/  IADD3.X R64, P0, PT, R36, R63, RZ, P0, !PT ;  /* 0x0000003f24407210 */ /* 0x000fc4000071e4ff */
[----:B------:R-:W-:Y:S01]  /*7d200*/  LOP3.LUT R151, R136, 0x7ffff, RZ, 0xc0, !PT ;  /* 0x0007ffff88977812 */ /* 0x000fe200078ec0ff */
[----:B------:R-:W-:Y:S01]  /*7d210*/  IMAD.WIDE.U32 R36, R129, R80, RZ ;  /* 0x0000005081247225 */ /* 0x000fe200078e00ff */
[----:B------:R-:W-:Y:S02]  /*7d220*/  LOP3.LUT R131, R64, 0x7ffff, RZ, 0xc0, !PT ;  /* 0x0007ffff40837812 */ /* 0x000fe400078ec0ff */
[----:B------:R-:W-:Y:S01]  /*7d230*/  MOV R108, R35 ;  /* 0x00000023006c7202 */ /* 0x000fe20000000f00 */
[----:B------:R-:W-:Y:S02]  /*7d240*/  IMAD.IADD R85, R81, 0x1, R85 ;  /* 0x0000000151557824 */ /* 0x000fe400078e0255 */
[----:B------:R-:W-:Y:S01]  /*7d250*/  IMAD.X R109, RZ, RZ, RZ, P1 ;  /* 0x000000ffff6d7224 */ /* 0x000fe200008e06ff */
[----:B------:R-:W-:Y:S01]  /*7d260*/  IADD3 R126, P1, PT, R33, R34, RZ ;  /* 0x00000022217e7210 */ /* 0x000fe20007f3e0ff */
[----:B------:R-:W-:Y:S01]  /*7d270*/  IMAD R117, R85, R10, R36 ;  /* 0x0000000a55757224 */ /* 0x000fe200078e0224 */
[----:B------:R-:W-:Y:S01]  /*7d280*/  LEA.HI.X R33, P0, R39, R38, RZ, 0xd, P0 ;  /* 0x0000002627217211 */ /* 0x000fe20000016cff */
[----:B------:R-:W-:-:S03]  /*7d290*/  IMAD.WIDE.U32 R80, R10, R80, RZ ;  /* 0x000000500a507225 */ /* 0x000fc600078e00ff */
[----:B------:R-:W-:Y:S01]  /*7d2a0*/  SHF.L.W.U32.HI R65, R64, 0xd, R33 ;  /* 0x0000000d40417819 */ /* 0x000fe20000010e21 */
[----:B------:R-:W-:Y:S01]  /*7d2b0*/  IMAD.WIDE.U32 R36, P4, R85, R10, R36 ;  /* 0x0000000a55247225 */ /* 0x000fe20007880024 */
[----:B------:R-:W-:-:S03]  /*7d2c0*/  IADD3 R117, PT, PT, R81, R117, RZ ;  /* 0x0000007551757210 */ /* 0x000fc60007ffe0ff */
[----:B------:R-:W-:Y:S01]  /*7d2d0*/  IMAD.IADD R103, R67, 0x1, R103 ;  /* 0x0000000143677824 */ /* 0x000fe200078e0267 */
[----:B------:R-:W-:Y:S01]  /*7d2e0*/  IADD3 RZ, P5, PT, R81, R36, RZ ;  /* 0x0000002451ff7210 */ /* 0x000fe20007fbe0ff */
[----:B------:R-:W-:Y:S01]  /*7d2f0*/  IMAD.WIDE.U32 R82, R129, R66, RZ ;  /* 0x0000004281527225 */ /* 0x000fe200078e00ff */
[----:B------:R-:W-:-:S03]  /*7d300*/  IADD3.X R36, PT, PT, RZ, R84, RZ, P0, !PT ;  /* 0x00000054ff247210 */ /* 0x000fc600007fe4ff */
[----:B------:R-:W-:Y:S01]  /*7d310*/  IMAD.WIDE.U32 R38, R10, R66, RZ ;  /* 0x000000420a267225 */ /* 0x000fe200078e00ff */
[----:B------:R-:W-:-:S03]  /*7d320*/  SHF.L.W.U32.HI R33, R33, 0xd, R36 ;  /* 0x0000000d21217819 */ /* 0x000fc60000010e24 */
[----:B------:R-:W-:-:S04]  /*7d330*/  IMAD.WIDE.U32 R62, R127, R66, RZ ;  /* 0x000000427f3e7225 */ /* 0x000fc800078e00ff */
[----:B------:R-:W-:Y:S01]  /*7d340*/  IMAD.WIDE.U32 R66, R131, R66, RZ ;  /* 0x0000004283427225 */ /* 0x000fe200078e00ff */
[----:B------:R-:W-:-:S03]  /*7d350*/  IADD3 R133, P3, PT, R62, R80, RZ ;  /* 0x000000503e857210 */ /* 0x000fc60007f7e0ff */
[----:B------:R-:W-:Y:S02]  /*7d360*/  IMAD.X R99, RZ, RZ, RZ, P4 ;  /* 0x000000ffff637224 */ /* 0x000fe400020e06ff */
[----:B------:R-:W-:Y:S02]  /*7d370*/  IMAD.MOV.U32 R98, RZ, RZ, R37 ;  /* 0x000000ffff627224 */ /* 0x000fe400078e0025 */
[----:B------:R-:W-:-:S04]  /*7d380*/  IMAD.WIDE.U32 R36, P4, R103, R127, R66 ;  /* 0x0000007f67247225 */ /* 0x000fc80007880042 */
[----:B------:R-:W-:Y:S01]  /*7d390*/  IMAD.WIDE.U32 R82, P2, R103, R10, R82 ;  /* 0x0000000a67527225 */ /* 0x000fe20007840052 */
[----:B------:R-:W-:-:S03]  /*7d3a0*/  IADD3 R130, P0, PT, R63, R36, RZ ;  /* 0x000000243f827210 */ /* 0x000fc60007f1e0ff */
[----:B------:R-:W-:Y:S01]  /*7d3b0*/  IMAD.WIDE.U32 R64, R65, 0x13, R96 ;  /* 0x0000001341407825 */ /* 0x000fe200078e0060 */
[----:B------:R-:W-:Y:S02]  /*7d3c0*/  IADD3.X R35, PT, PT, RZ, RZ, RZ, P2, !PT ;  /* 0x000000ffff237210 */ /* 0x000fe400017fe4ff */
[----:B------:R-:W-:Y:S01]  /*7d3d0*/  IADD3 R118, P2, PT, R39, R82, RZ ;  /* 0x0000005227767210 */ /* 0x000fe20007f5e0ff */
[----:B------:R-:W-:Y:S01]  /*7d3e0*/  IMAD.MOV.U32 R34, RZ, RZ, R83 ;  /* 0x000000ffff227224 */ /* 0x000fe200078e0053 */
[----:B------:R-:W-:Y:S01]  /*7d3f0*/  IADD3.X R39, PT, PT, RZ, RZ, RZ, P4, !PT ;  /* 0x000000ffff277210 */ /* 0x000fe200027fe4ff */
[----:B------:R-:W-:Y:S01]  /*7d400*/  IMAD R83, R129, 0x26, RZ ;  /* 0x0000002681537824 */ /* 0x000fe200078e02ff */
[----:B------:R-:W-:Y:S01]  /*7d410*/  IADD3.X R130, P3, PT, R130, R117, RZ, P3, !PT ;  /* 0x0000007582827210 */ /* 0x000fe20001f7e4ff */
[----:B------:R-:W-:-:S04]  /*7d420*/  IMAD.WIDE.U32 R62, R127, 0x13, RZ ;  /* 0x000000137f3e7825 */ /* 0x000fc800078e00ff */
[----:B------:R-:W-:-:S04]  /*7d430*/  IMAD.WIDE.U32.X R98, R85, R129, R98, P5 ;  /* 0x0000008155627225 */ /* 0x000fc800028e0462 */
[----:B------:R-:W-:-:S04]  /*7d440*/  IMAD.WIDE.U32 R66, R64, R64, RZ ;  /* 0x0000004040427225 */ /* 0x000fc800078e00ff */
[C---:B------:R-:W-:Y:S01]  /*7d450*/  IMAD R85, R131.reuse, 0x13, RZ ;  /* 0x0000001383557824 */ /* 0x040fe200078e02ff */
[----:B------:R-:W-:Y:S01]  /*7d460*/  IADD3 R153, P4, PT, R66, R38, RZ ;  /* 0x0000002642997210 */ /* 0x000fe20007f9e0ff */
[----:B------:R-:W-:-:S03]  /*7d470*/  IMAD.WIDE.U32 R80, R131, R100, RZ ;  /* 0x0000006483507225 */ /* 0x000fc600078e00ff */
[----:B------:R-:W-:Y:S01]  /*7d480*/  IADD3 R66, PT, PT, R63, R85, RZ ;  /* 0x000000553f427210 */ /* 0x000fe20007ffe0ff */
[----:B------:R-:W-:Y:S02]  /*7d490*/  IMAD.IADD R102, R101, 0x1, R83 ;  /* 0x0000000165667824 */ /* 0x000fe400078e0253 */
[----:B------:R-:W-:-:S04]  /*7d4a0*/  IMAD.WIDE.U32 R82, R131, R62, RZ ;  /* 0x0000003e83527225 */ /* 0x000fc800078e00ff */
[----:B------:R-:W-:Y:S02]  /*7d4b0*/  IMAD R33, R33, 0x13, RZ ;  /* 0x0000001321217824 */ /* 0x000fe400078e02ff */
[----:B------:R-:W-:-:S03]  /*7d4c0*/  IMAD.WIDE.U32 R80, P5, R102, R127, R80 ;  /* 0x0000007f66507225 */ /* 0x000fc600078a0050 */
[----:B------:R-:W-:Y:S01]  /*7d4d0*/  IADD3 R137, PT, PT, R65, R33, RZ ;  /* 0x0000002141897210 */ /* 0x000fe20007ffe0ff */
[----:B------:R-:W-:Y:S01]  /*7d4e0*/  IMAD.WIDE.U32 R100, R127, R100, RZ ;  /* 0x000000647f647225 */ /* 0x000fe200078e00ff */
[----:B------:R-:W-:Y:S02]  /*7d4f0*/  IADD3.X R85, PT, PT, RZ, RZ, RZ, P5, !PT ;  /* 0x000000ffff557210 */ /* 0x000fe40002ffe4ff */
[----:B------:R-:W-:Y:S01]  /*7d500*/  LOP3.LUT R33, R137, 0x7ffff, RZ, 0xc0, !PT ;  /* 0x0007ffff89217812 */ /* 0x000fe200078ec0ff */
[----:B------:R-:W-:Y:S01]  /*7d510*/  IMAD.WIDE.U32 R82, P6, R66, R127, R82 ;  /* 0x0000007f42527225 */ /* 0x000fe200078c0052 */
[----:B------:R-:W-:-:S03]  /*7d520*/  IADD3 R134, P5, PT, R101, R80, RZ ;  /* 0x0000005065867210 */ /* 0x000fc60007fbe0ff */
[----:B------:R-:W-:-:S04]  /*7d530*/  IMAD.WIDE.U32 R62, R127, R62, RZ ;  /* 0x0000003e7f3e7225 */ /* 0x000fc800078e00ff */
[----:B------:R-:W-:Y:S02]  /*7d540*/  IMAD.SHL.U32 R132, R64, 0x2, RZ ;  /* 0x0000000240847824 */ /* 0x000fe400078e00ff */
[----:B------:R-:W-:Y:S02]  /*7d550*/  IMAD.MOV.U32 R84, RZ, RZ, R81 ;  /* 0x000000ffff547224 */ /* 0x000fe400078e0051 */
[----:B------:R-:W-:Y:S01]  /*7d560*/  IMAD.MOV.U32 R38, RZ, RZ, R37 ;  /* 0x000000ffff267224 */ /* 0x000fe200078e0025 */
[----:B------:R-:W-:Y:S01]  /*7d570*/  IADD3.X R37, PT, PT, RZ, RZ, RZ, P6, !PT ;  /* 0x000000ffff257210 */ /* 0x000fe200037fe4ff */
[----:B------:R-:W-:Y:S01]  /*7d580*/  IMAD.MOV.U32 R36, RZ, RZ, R83 ;  /* 0x000000ffff247224 */ /* 0x000fe200078e0053 */
[----:B------:R-:W-:Y:S01]  /*7d590*/  IADD3 R128, P6, PT, R63, R82, RZ ;  /* 0x000000523f807210 */ /* 0x000fe20007fde0ff */
[----:B------:R-:W-:Y:S01]  /*7d5a0*/  IMAD.WIDE.U32.X R82, R102, R131, R84, P5 ;  /* 0x0000008366527225 */ /* 0x000fe200028e0454 */
[----:B------:R-:W-:-:S03]  /*7d5b0*/  LOP3.LUT R132, R132, 0xfffffffe, RZ, 0xc0, !PT ;  /* 0xfffffffe84847812 */ /* 0x000fc600078ec0ff */
[----:B------:R-:W-:-:S04]  /*7d5c0*/  IMAD.WIDE.U32 R84, R33, R64, RZ ;  /* 0x0000004021547225 */ /* 0x000fc800078e00ff */
[----:B------:R-:W-:Y:S01]  /*7d5d0*/  IMAD.WIDE.U32.X R96, R103, R129, R34, P2 ;  /* 0x0000008167607225 */ /* 0x000fe200010e0422 */
[----:B------:R-:W-:Y:S02]  /*7d5e0*/  LEA.HI R136, P2, R137, R40, RZ, 0xd ;  /* 0x0000002889887211 */ /* 0x000fe400078568ff */
[----:B------:R-:W-:Y:S01]  /*7d5f0*/  SHF.L.U64.HI R137, R64, 0x1, R137 ;  /* 0x0000000140897819 */ /* 0x000fe20000010289 */
[----:B------:R-:W-:Y:S01]  /*7d600*/  IMAD.WIDE.U32.X R38, R103, R131, R38, P0 ;  /* 0x0000008367267225 */ /* 0x000fe200000e0426 */
[----:B------:R-:W-:Y:S02]  /*7d610*/  IADD3.X R151, PT, PT, RZ, R151, RZ, P2, !PT ;  /* 0x00000097ff977210 */ /* 0x000fe400017fe4ff */
[----:B------:R-:W-:Y:S01]  /*7d620*/  LOP3.LUT R137, R137, 0xfffff, RZ, 0xc0, !PT ;  /* 0x000fffff89897812 */ /* 0x000fe200078ec0ff */
[----:B------:R-:W-:Y:S01]  /*7d630*/  IMAD.WIDE.U32 R80, R10, R132, RZ ;  /* 0x000000840a507225 */ /* 0x000fe200078e00ff */
[----:B------:R-:W-:-:S03]  /*7d640*/  SHF.L.U64.HI R147, R136, 0x1, R151 ;  /* 0x0000000188937819 */ /* 0x000fc60000010297 */
[----:B------:R-:W-:Y:S01]  /*7d650*/  IMAD.WIDE.U32 R102, P5, R33, R64, R84 ;  /* 0x0000004021667225 */ /* 0x000fe200078a0054 */
[----:B------:R-:W-:Y:S02]  /*7d660*/  IADD3 R149, P0, PT, R80, R62, RZ ;  /* 0x0000003e50957210 */ /* 0x000fe40007f1e0ff */
[----:B------:R-:W-:Y:S01]  /*7d670*/  SHF.L.U32 R80, R136, 0x1, RZ ;  /* 0x0000000188507819 */ /* 0x000fe200000006ff */
[----:B------:R-:W-:Y:S01]  /*7d680*/  IMAD.X R65, RZ, RZ, RZ, P5 ;  /* 0x000000ffff417224 */ /* 0x000fe200028e06ff */
[----:B------:R-:W-:Y:S01]  /*7d690*/  IADD3 RZ, P5, PT, R67, R102, RZ ;  /* 0x0000006643ff7210 */ /* 0x000fe20007fbe0ff */
[----:B------:R-:W-:-:S04]  /*7d6a0*/  IMAD.WIDE.U32 R34, R127, R132, RZ ;  /* 0x000000847f227225 */ /* 0x000fc800078e00ff */
[----:B------:R-:W-:Y:S01]  /*7d6b0*/  IMAD.WIDE.U32 R62, R135, R132, RZ ;  /* 0x00000084873e7225 */ /* 0x000fe200078e00ff */
[----:B------:R-:W-:-:S03]  /*7d6c0*/  IADD3 R40, P2, PT, R34, R32, RZ ;  /* 0x0000002022287210 */ /* 0x000fc60007f5e0ff */
[----:B------:R-:W-:Y:S02]  /*7d6d0*/  IMAD R101, R33, R64, R84 ;  /* 0x0000004021657224 */ /* 0x000fe400078e0254 */
[----:B------:R-:W-:Y:S02]  /*7d6e0*/  IMAD.MOV.U32 R64, RZ, RZ, R103 ;  /* 0x000000ffff407224 */ /* 0x000fe400078e0067 */
[----:B------:R-:W-:Y:S01]  /*7d6f0*/  IMAD.WIDE.U32 R84, R135, R80, RZ ;  /* 0x0000005087547225 */ /* 0x000fe200078e00ff */
[----:B------:R-:W-:-:S03]  /*7d700*/  IADD3 R101, PT, PT, R67, R101, RZ ;  /* 0x0000006543657210 */ /* 0x000fc60007ffe0ff */
[----:B------:R-:W-:-:S04]  /*7d710*/  IMAD.WIDE.U32.X R64, R33, R33, R64, P5 ;  /* 0x0000002121407225 */ /* 0x000fc800028e0440 */
[----:B------:R-:W-:-:S04]  /*7d720*/  IMAD.WIDE.U32 R32, P5, R137, R61, R62 ;  /* 0x0000003d89207225 */ /* 0x000fc800078a003e */
[----:B------:R-:W-:Y:S01]  /*7d730*/  IMAD.WIDE.U32 R122, R136, 0x26, RZ ;  /* 0x00000026887a7825 */ /* 0x000fe200078e00ff */
[----:B------:R-:W-:-:S03]  /*7d740*/  MOV R102, R33 ;  /* 0x0000002100667202 */ /* 0x000fc60000000f00 */
[----:B------:R-:W-:-:S04]  /*7d750*/  IMAD.WIDE.U32.X R36, R66, R131, R36, P6 ;  /* 0x0000008342247225 */ /* 0x000fc800030e0424 */
[----:B------:R-:W-:Y:S02]  /*7d760*/  IMAD R63, R151, 0x26, RZ ;  /* 0x00000026973f7824 */ /* 0x000fe400078e02ff */
[----:B------:R-:W-:Y:S02]  /*7d770*/  IMAD.X R103, RZ, RZ, RZ, P5 ;  /* 0x000000ffff677224 */ /* 0x000fe400028e06ff */
[----:B------:R-:W-:Y:S01]  /*7d780*/  IMAD.WIDE.U32 R116, P5, R147, R61, R84 ;  /* 0x0000003d93747225 */ /* 0x000fe200078a0054 */
[----:B------:R-:W-:Y:S02]  /*7d790*/  IADD3 R63, PT, PT, R123, R63, RZ ;  /* 0x0000003f7b3f7210 */ /* 0x000fe40007ffe0ff */
[----:B------:R-:W-:Y:S01]  /*7d7a0*/  IADD3.X R85, P4, PT, R118, R101, RZ, P4, !PT ;  /* 0x0000006576557210 */ /* 0x000fe2000279e4ff */
        /* <DEDUP_REMOVED lines=25> */
[C---:B------:R-:W-:Y:S02]  /*7d940*/  IMAD R153, R132.reuse, R151, R116 ;  /* 0x0000009784997224 */ /* 0x040fe400078e0274 */
[----:B------:R-:W-:-:S04]  /*7d950*/  IMAD.WIDE.U32 R62, R132, R136, RZ ;  /* 0x00000088843e7225 */ /* 0x000fc800078e00ff */
[----:B------:R-:W-:Y:S01]  /*7d960*/  IMAD.WIDE.U32 R116, R151, R136, RZ ;  /* 0x0000008897747225 */ /* 0x000fe200078e00ff */
[----:B------:R-:W-:Y:S02]  /*7d970*/  IADD3 RZ, P6, PT, R63, R124, RZ ;  /* 0x0000007c3fff7210 */ /* 0x000fe40007fde0ff */
[----:B------:R-:W-:Y:S01]  /*7d980*/  IADD3 R64, P4, PT, R133, R62, RZ ;  /* 0x0000003e85407210 */ /* 0x000fe20007f9e0ff */
[----:B------:R-:W-:Y:S01]  /*7d990*/  IMAD.WIDE.U32 R120, R136, R136, RZ ;  /* 0x0000008888787225 */ /* 0x000fe200078e00ff */
[----:B------:R-:W-:-:S03]  /*7d9a0*/  IADD3 R97, PT, PT, R63, R153, RZ ;  /* 0x000000993f617210 */ /* 0x000fc60007ffe0ff */
[----:B------:R-:W-:Y:S01]  /*7d9b0*/  IMAD.X R101, RZ, RZ, RZ, P1 ;  /* 0x000000ffff657224 */ /* 0x000fe200008e06ff */
[----:B------:R-:W-:Y:S01]  /*7d9c0*/  IADD3 R135, P1, PT, R120, R100, RZ ;  /* 0x0000006478877210 */ /* 0x000fe20007f3e0ff */
[----:B------:R-:W-:Y:S01]  /*7d9d0*/  IMAD.WIDE.U32 R62, P5, R136, R151, R116 ;  /* 0x00000097883e7225 */ /* 0x000fe200078a0074 */
[----:B------:R-:W-:-:S03]  /*7d9e0*/  IADD3.X R117, P4, PT, R130, R97, RZ, P4, !PT ;  /* 0x0000006182757210 */ /* 0x000fc6000279e4ff */
[----:B------:R-:W-:Y:S01]  /*7d9f0*/  IMAD.MOV.U32 R100, RZ, RZ, R125 ;  /* 0x000000ffff647224 */ /* 0x000fe200078e007d */
[----:B------:R-:W-:Y:S01]  /*7da00*/  SHF.L.W.U32.HI R125, R85, 0xd, R96 ;  /* 0x0000000d557d7819 */ /* 0x000fe20000010e60 */
[-C--:B------:R-:W-:Y:S01]  /*7da10*/  IMAD R120, R136, R151.reuse, R116 ;  /* 0x0000009788787224 */ /* 0x080fe200078e0274 */
[----:B------:R-:W-:Y:S01]  /*7da20*/  SHF.L.W.U32.HI R96, R96, 0xd, R65 ;  /* 0x0000000d60607819 */ /* 0x000fe20000010e41 */
[----:B------:R-:W-:Y:S01]  /*7da30*/  IMAD.WIDE.U32.X R100, R137, R151, R100, P6 ;  /* 0x0000009789647225 */ /* 0x000fe200030e0464 */
[----:B------:R-:W-:Y:S02]  /*7da40*/  IADD3.X R65, PT, PT, RZ, RZ, RZ, P5, !PT ;  /* 0x000000ffff417210 */ /* 0x000fe40002ffe4ff */
[----:B------:R-:W-:Y:S01]  /*7da50*/  IADD3 R125, P5, PT, R125, R64, RZ ;  /* 0x000000407d7d7210 */ /* 0x000fe20007fbe0ff */
[----:B------:R-:W-:Y:S01]  /*7da60*/  IMAD.MOV.U32 R64, RZ, RZ, R63 ;  /* 0x000000ffff407224 */ /* 0x000fe200078e003f */
[----:B------:R-:W-:Y:S02]  /*7da70*/  IADD3.X R97, P3, P4, R100, R98, R38, P4, P3 ;  /* 0x0000006264617210 */ /* 0x000fe40002466426 */
[----:B------:R-:W-:Y:S01]  /*7da80*/  IADD3.X R96, P5, PT, R96, R117, RZ, P5, !PT ;  /* 0x0000007560607210 */ /* 0x000fe20002fbe4ff */
[----:B------:R-:W-:Y:S01]  /*7da90*/  IMAD R117, R147, R61, R84 ;  /* 0x0000003d93757224 */ /* 0x000fe200078e0254 */
[C---:B------:R-:W-:Y:S01]  /*7daa0*/  IADD3 RZ, P6, PT, R121.reuse, R62, RZ ;  /* 0x0000003e79ff7210 */ /* 0x040fe20007fde0ff */
[----:B------:R-:W-:Y:S01]  /*7dab0*/  IMAD.IADD R121, R121, 0x1, R120 ;  /* 0x0000000179797824 */ /* 0x000fe200078e0278 */
[----:B------:R-:W-:Y:S01]  /*7dac0*/  IADD3.X R100, PT, PT, R101, R99, R39, P3, P4 ;  /* 0x0000006365647210 */ /* 0x000fe20001fe8427 */
[----:B------:R-:W-:Y:S01]  /*7dad0*/  IMAD.WIDE.U32 R62, R129, R132, RZ ;  /* 0x00000084813e7225 */ /* 0x000fe200078e00ff */
[----:B------:R-:W-:-:S02]  /*7dae0*/  IADD3.X R97, P5, PT, RZ, R97, RZ, P5, !PT ;  /* 0x00000061ff617210 */ /* 0x000fc40002fbe4ff */
[----:B------:R-:W-:Y:S01]  /*7daf0*/  IADD3 R38, PT, PT, R67, R155, RZ ;  /* 0x0000009b43267210 */ /* 0x000fe20007ffe0ff */
[----:B------:R-:W-:Y:S01]  /*7db00*/  IMAD.WIDE.U32.X R64, R151, R151, R64, P6 ;  /* 0x0000009797407225 */ /* 0x000fe200030e0440 */
[----:B------:R-:W-:Y:S02]  /*7db10*/  IADD3 R66, P3, PT, R135, R66, RZ ;  /* 0x0000004287427210 */ /* 0x000fe40007f7e0ff */
[----:B------:R-:W-:Y:S01]  /*7db20*/  IADD3.X R67, P4, PT, R134, R121, RZ, P1, !PT ;  /* 0x0000007986437210 */ /* 0x000fe20000f9e4ff */
[--C-:B------:R-:W-:Y:S01]  /*7db30*/  IMAD R99, R137, R10, R62.reuse ;  /* 0x0000000a89637224 */ /* 0x100fe200078e023e */
[----:B------:R-:W-:Y:S02]  /*7db40*/  SHF.L.W.U32.HI R101, R96, 0xd, R97 ;  /* 0x0000000d60657819 */ /* 0x000fe40000010e61 */
[----:B------:R-:W-:Y:S02]  /*7db50*/  IADD3.X R100, PT, PT, RZ, R100, RZ, P5, !PT ;  /* 0x00000064ff647210 */ /* 0x000fe40002ffe4ff */
[----:B------:R-:W-:Y:S01]  /*7db60*/  IADD3.X R67, P5, PT, R67, R38, RZ, P3, !PT ;  /* 0x0000002643437210 */ /* 0x000fe20001fbe4ff */
[----:B------:R-:W-:Y:S01]  /*7db70*/  IMAD.WIDE.U32 R62, P3, R137, R10, R62 ;  /* 0x0000000a893e7225 */ /* 0x000fe2000786003e */
[----:B------:R-:W-:-:S02]  /*7db80*/  IADD3 R101, P1, PT, R101, R66, RZ ;  /* 0x0000004265657210 */ /* 0x000fc40007f3e0ff */
[----:B------:R-:W-:Y:S01]  /*7db90*/  SHF.L.W.U32.HI R98, R97, 0xd, R100 ;  /* 0x0000000d61627819 */ /* 0x000fe20000010e64 */
[----:B------:R-:W-:Y:S01]  /*7dba0*/  IMAD.WIDE.U32 R38, R131, R132, RZ ;  /* 0x0000008483267225 */ /* 0x000fe200078e00ff */
[----:B------:R-:W-:Y:S02]  /*7dbb0*/  IADD3.X R97, P4, P5, R102, R64, R82, P5, P4 ;  /* 0x0000004066617210 */ /* 0x000fe40002d88452 */
[----:B------:R-:W-:Y:S01]  /*7dbc0*/  IADD3.X R98, P1, PT, R98, R67, RZ, P1, !PT ;  /* 0x0000004362627210 */ /* 0x000fe20000f3e4ff */
[----:B------:R-:W-:Y:S01]  /*7dbd0*/  IMAD.X R67, RZ, RZ, RZ, P3 ;  /* 0x000000ffff437224 */ /* 0x000fe200018e06ff */
[----:B------:R-:W-:Y:S01]  /*7dbe0*/  IADD3.X R82, PT, PT, R103, R65, R83, P4, P5 ;  /* 0x0000004167527210 */ /* 0x000fe200027ea453 */
[----:B------:R-:W-:Y:S01]  /*7dbf0*/  IMAD.IADD R64, R33, 0x1, R117 ;  /* 0x0000000121407824 */ /* 0x000fe200078e0275 */
[----:B------:R-:W-:Y:S01]  /*7dc00*/  LEA.HI.X R97, P1, R100, R97, RZ, 0xd, P1 ;  /* 0x0000006164617211 */ /* 0x000fe20000836cff */
[--C-:B------:R-:W-:Y:S01]  /*7dc10*/  IMAD R121, R137, R127, R38.reuse ;  /* 0x0000007f89797224 */ /* 0x100fe200078e0226 */
[----:B------:R-:W-:Y:S01]  /*7dc20*/  IADD3 R61, PT, PT, R81, R99, RZ ;  /* 0x00000063513d7210 */ /* 0x000fe20007ffe0ff */
[----:B------:R-:W-:Y:S01]  /*7dc30*/  IMAD.WIDE.U32 R38, P6, R137, R127, R38 ;  /* 0x0000007f89267225 */ /* 0x000fe200078c0026 */
[----:B------:R-:W-:-:S02]  /*7dc40*/  IADD3 R32, P3, PT, R149, R32, RZ ;  /* 0x0000002095207210 */ /* 0x000fc40007f7e0ff */
[----:B------:R-:W-:Y:S01]  /*7dc50*/  SHF.L.W.U32.HI R117, R98, 0xd, R97 ;  /* 0x0000000d62757819 */ /* 0x000fe20000010e61 */
[----:B------:R-:W-:Y:S01]  /*7dc60*/  IMAD.X R82, RZ, RZ, R82, P1 ;  /* 0x000000ffff527224 */ /* 0x000fe200008e0652 */
[----:B------:R-:W-:Y:S02]  /*7dc70*/  IADD3 RZ, P4, PT, R81, R62, RZ ;  /* 0x0000003e51ff7210 */ /* 0x000fe40007f9e0ff */
[----:B------:R-:W-:Y:S02]  /*7dc80*/  MOV R66, R63 ;  /* 0x0000003f00427202 */ /* 0x000fe40000000f00 */
[----:B------:R-:W-:Y:S02]  /*7dc90*/  IADD3.X R61, P0, PT, R128, R61, RZ, P0, !PT ;  /* 0x0000003d803d7210 */ /* 0x000fe4000071e4ff */
[----:B------:R-:W-:Y:S01]  /*7dca0*/  IADD3 R117, P5, PT, R117, R32, RZ ;  /* 0x0000002075757210 */ /* 0x000fe20007fbe0ff */
[----:B------:R-:W-:Y:S01]  /*7dcb0*/  IMAD.WIDE.U32 R32, R129, R80, RZ ;  /* 0x0000005081207225 */ /* 0x000fe200078e00ff */
[----:B------:R-:W-:-:S02]  /*7dcc0*/  IADD3.X R61, P3, PT, R61, R64, RZ, P3, !PT ;  /* 0x000000403d3d7210 */ /* 0x000fc40001f7e4ff */
[----:B------:R-:W-:Y:S01]  /*7dcd0*/  SHF.L.W.U32.HI R84, R97, 0xd, R82 ;  /* 0x0000000d61547819 */ /* 0x000fe20000010e52 */
[----:B------:R-:W-:Y:S01]  /*7dce0*/  IMAD.WIDE.U32.X R66, R137, R129, R66, P4 ;  /* 0x0000008189427225 */ /* 0x000fe200020e0442 */
[C---:B------:R-:W-:Y:S02]  /*7dcf0*/  IADD3 RZ, P1, PT, R35.reuse, R38, RZ ;  /* 0x0000002623ff7210 */ /* 0x040fe40007f3e0ff */
[----:B------:R-:W-:Y:S01]  /*7dd00*/  IADD3.X R84, P5, PT, R84, R61, RZ, P5, !PT ;  /* 0x0000003d54547210 */ /* 0x000fe20002fbe4ff */
[----:B------:R-:W-:Y:S01]  /*7dd10*/  IMAD.WIDE.U32 R64, R10, R80, RZ ;  /* 0x000000500a407225 */ /* 0x000fe200078e00ff */
[----:B------:R-:W-:Y:S02]  /*7dd20*/  IADD3.X R63, PT, PT, RZ, RZ, RZ, P6, !PT ;  /* 0x000000ffff3f7210 */ /* 0x000fe400037fe4ff */
[----:B------:R-:W-:Y:S01]  /*7dd30*/  MOV R62, R39 ;  /* 0x00000027003e7202 */ /* 0x000fe20000000f00 */
[----:B------:R-:W-:Y:S01]  /*7dd40*/  IMAD.IADD R97, R35, 0x1, R121 ;  /* 0x0000000123617824 */ /* 0x000fe200078e0279 */
[----:B------:R-:W-:Y:S01]  /*7dd50*/  IADD3.X R35, P3, P0, R118, R66, R36, P3, P0 ;  /* 0x0000004276237210 */ /* 0x000fe20001860424 */
[----:B------:R-:W-:Y:S01]  /*7dd60*/  IMAD.WIDE.U32 R80, P4, R147, R10, R32 ;  /* 0x0000000a93507225 */ /* 0x000fe20007880020 */
[----:B------:R-:W-:-:S02]  /*7dd70*/  IADD3 R40, P6, PT, R40, R64, RZ ;  /* 0x0000004028287210 */ /* 0x000fc40007fde0ff */
[----:B------:R-:W-:Y:S01]  /*7dd80*/  LEA.HI.X R35, P5, R82, R35, RZ, 0xd, P5 ;  /* 0x0000002352237211 */ /* 0x000fe200028b6cff */
[----:B------:R-:W-:Y:S01]  /*7dd90*/  IMAD R83, R147, R10, R32 ;  /* 0x0000000a93537224 */ /* 0x000fe200078e0220 */
[----:B------:R-:W-:Y:S01]  /*7dda0*/  IADD3.X R36, PT, PT, R119, R67, R37, P3, P0 ;  /* 0x0000004377247210 */ /* 0x000fe20001fe0425 */
[----:B------:R-:W-:Y:S01]  /*7ddb0*/  IMAD.MOV.U32 R32, RZ, RZ, R81 ;  /* 0x000000ffff207224 */ /* 0x000fe200078e0051 */
[----:B------:R-:W-:Y:S01]  /*7ddc0*/  IADD3.X R33, PT, PT, RZ, RZ, RZ, P4, !PT ;  /* 0x000000ffff217210 */ /* 0x000fe200027fe4ff */
[C---:B------:R-:W-:Y:S01]  /*7ddd0*/  IMAD.IADD R64, R65.reuse, 0x1, R83 ;  /* 0x0000000141407824 */ /* 0x040fe200078e0253 */
[----:B------:R-:W-:Y:S01]  /*7dde0*/  IADD3 RZ, P4, PT, R65, R80, RZ ;  /* 0x0000005041ff7210 */ /* 0x000fe20007f9e0ff */
        /* <DEDUP_REMOVED lines=22> */
[----:B------:R-:W-:Y:S02]  /*7df50*/  LOP3.LUT R123, R10, 0x7ffff, RZ, 0xc0, !PT ;  /* 0x0007ffff0a7b7812 */ /* 0x000fe400078ec0ff */
[----:B------:R-:W-:-:S09]  /*7df60*/  IADD3.X R121, PT, PT, RZ, R96, RZ, P0, !PT ;  /* 0x00000060ff797210 */ /* 0x000fd200007fe4ff */
.L_x_20:
[----:B------:R-:W-:Y:S01]  /*7df70*/  IMAD.WIDE.U32 R62, R123, R118, RZ ;  /* 0x000000767b3e7225 */ /* 0x000fe200078e00ff */
[----:B------:R-:W-:Y:S01]  /*7df80*/  LOP3.LUT R61, R97, 0x7ffff, RZ, 0xc0, !PT ;  /* 0x0007ffff613d7812 */ /* 0x000fe200078ec0ff */
[----:B------:R-:W-:Y:S01]  /*7df90*/  UIADD3 UR4, UPT, UPT, UR4, 0x1, URZ ;  /* 0x0000000104047890 */ /* 0x000fe2000fffe0ff */
[----:B------:R-:W-:Y:S01]  /*7dfa0*/  LOP3.LUT R109, R98, 0x7ffff, RZ, 0xc0, !PT ;  /* 0x0007ffff626d7812 */ /* 0x000fe200078ec0ff */
[C---:B------:R-:W-:Y:S01]  /*7dfb0*/  IMAD.WIDE.U32 R36, R125.reuse, 0x26, RZ ;  /* 0x000000267d247825 */ /* 0x040fe200078e00ff */
[----:B------:R-:W-:Y:S01]  /*7dfc0*/  SHF.L.U64.HI R10, R118, 0x1, R123 ;  /* 0x00000001760a7819 */ /* 0x000fe2000001027b */
[----:B------:R-:W-:Y:S01]  /*7dfd0*/  UISETP.GE.U32.AND UP0, UPT, UR4, 0x31, UPT ;  /* 0x000000310400788c */ /* 0x000fe2000bf06070 */
[----:B------:R-:W-:Y:S01]  /*7dfe0*/  SHF.L.U32 R124, R125, 0x1, RZ ;  /* 0x000000017d7c7819 */ /* 0x000fe200000006ff */
[----:B------:R-:W-:-:S04]  /*7dff0*/  IMAD.WIDE.U32 R82, R101, 0x26, RZ ;  /* 0x0000002665527825 */ /* 0x000fc800078e00ff */
[----:B------:R-:W-:Y:S02]  /*7e000*/  IMAD R33, R121, 0x26, RZ ;  /* 0x0000002679217824 */ /* 0x000fe400078e02ff */
[----:B------:R-:W-:-:S04]  /*7e010*/  IMAD.WIDE.U32 R34, R118, R118, RZ ;  /* 0x0000007676227225 */ /* 0x000fc800078e00ff */
[C---:B------:R-:W-:Y:S01]  /*7e020*/  IMAD.WIDE.U32 R62, P0, R118.reuse, R123, R62 ;  /* 0x0000007b763e7225 */ /* 0x040fe2000780003e */
[----:B------:R-:W-:-:S03]  /*7e030*/  SHF.L.U32 R118, R118, 0x1, RZ ;  /* 0x0000000176767819 */ /* 0x000fc600000006ff */
[----:B------:R-:W-:Y:S01]  /*7e040*/  IMAD.WIDE.U32 R66, R61, R36, RZ ;  /* 0x000000243d427225 */ /* 0x000fe200078e00ff */
[----:B------:R-:W-:Y:S02]  /*7e050*/  IADD3.X R39, PT, PT, RZ, RZ, RZ, P0, !PT ;  /* 0x000000ffff277210 */ /* 0x000fe400007fe4ff */
[----:B------:R-:W-:Y:S01]  /*7e060*/  IADD3 R102, P2, PT, R35, R62, RZ ;  /* 0x0000003e23667210 */ /* 0x000fe20007f5e0ff */
[----:B------:R-:W-:Y:S02]  /*7e070*/  IMAD.IADD R100, R37, 0x1, R33 ;  /* 0x0000000125647824 */ /* 0x000fe400078e0221 */
[----:B------:R-:W-:-:S04]  /*7e080*/  IMAD.WIDE.U32 R32, R82, R117, RZ ;  /* 0x0000007552207225 */ /* 0x000fc800078e00ff */
[----:B------:R-:W-:Y:S02]  /*7e090*/  IMAD.MOV.U32 R38, RZ, RZ, R63 ;  /* 0x000000ffff267224 */ /* 0x000fe400078e003f */
[----:B------:R-:W-:-:S04]  /*7e0a0*/  IMAD.WIDE.U32 R64, R119, R36, RZ ;  /* 0x0000002477407225 */ /* 0x000fc800078e00ff */
[----:B------:R-:W-:Y:S01]  /*7e0b0*/  IMAD.WIDE.U32 R36, P0, R119, R100, R66 ;  /* 0x0000006477247225 */ /* 0x000fe20007800042 */
[----:B------:R-:W-:-:S03]  /*7e0c0*/  IADD3 R67, P1, PT, R34, R32, RZ ;  /* 0x0000002022437210 */ /* 0x000fc60007f3e0ff */
[----:B------:R-:W-:Y:S01]  /*7e0d0*/  IMAD.WIDE.U32.X R34, R123, R123, R38, P2 ;  /* 0x0000007b7b227225 */ /* 0x000fe200010e0426 */
[----:B------:R-:W-:Y:S02]  /*7e0e0*/  LOP3.LUT R123, R84, 0x7ffff, RZ, 0xc0, !PT ;  /* 0x0007ffff547b7812 */ /* 0x000fe400078ec0ff */
[----:B------:R-:W-:Y:S01]  /*7e0f0*/  IADD3 R32, P6, PT, R67, R64, RZ ;  /* 0x0000004043207210 */ /* 0x000fe20007fde0ff */
[----:B------:R-:W-:Y:S01]  /*7e100*/  IMAD R63, R109, 0x26, RZ ;  /* 0x000000266d3f7824 */ /* 0x000fe200078e02ff */
[----:B------:R-:W-:Y:S01]  /*7e110*/  IADD3 R116, P4, PT, R65, R36, RZ ;  /* 0x0000002441747210 */ /* 0x000fe20007f9e0ff */
[----:B------:R-:W-:Y:S01]  /*7e120*/  IMAD.WIDE.U32 R80, R10, R125, RZ ;  /* 0x0000007d0a507225 */ /* 0x000fe200078e00ff */
[----:B------:R-:W-:-:S03]  /*7e130*/  IADD3.X R97, PT, PT, RZ, RZ, RZ, P0, !PT ;  /* 0x000000ffff617210 */ /* 0x000fc600007fe4ff */
[----:B------:R-:W-:Y:S02]  /*7e140*/  IMAD.IADD R40, R83, 0x1, R63 ;  /* 0x0000000153287824 */ /* 0x000fe400078e023f */
[----:B------:R-:W-:-:S04]  /*7e150*/  IMAD.WIDE.U32 R64, R117, 0x13, RZ ;  /* 0x0000001375407825 */ /* 0x000fc800078e00ff */
[----:B------:R-:W-:Y:S02]  /*7e160*/  IMAD R103, R123, 0x13, RZ ;  /* 0x000000137b677824 */ /* 0x000fe400078e02ff */
[----:B------:R-:W-:-:S03]  /*7e170*/  IMAD.WIDE.U32 R38, R118, R125, RZ ;  /* 0x0000007d76267225 */ /* 0x000fc600078e00ff */
[----:B------:R-:W-:Y:S01]  /*7e180*/  IADD3 R98, PT, PT, R65, R103, RZ ;  /* 0x0000006741627210 */ /* 0x000fe20007ffe0ff */
[----:B------:R-:W-:-:S04]  /*7e190*/  IMAD.WIDE.U32 R80, P5, R121, R118, R80 ;  /* 0x0000007679507225 */ /* 0x000fc800078a0050 */
[----:B------:R-:W-:Y:S01]  /*7e1a0*/  IMAD.WIDE.U32 R62, R61, R82, RZ ;  /* 0x000000523d3e7225 */ /* 0x000fe200078e00ff */
[----:B------:R-:W-:-:S03]  /*7e1b0*/  IADD3 R129, P2, PT, R39, R80, RZ ;  /* 0x0000005027817210 */ /* 0x000fc60007f5e0ff */
[----:B------:R-:W-:-:S04]  /*7e1c0*/  IMAD.WIDE.U32 R84, R40, R117, RZ ;  /* 0x0000007528547225 */ /* 0x000fc800078e00ff */
[----:B------:R-:W-:-:S04]  /*7e1d0*/  IMAD.WIDE.U32 R66, R119, R82, RZ ;  /* 0x0000005277427225 */ /* 0x000fc800078e00ff */
[----:B------:R-:W-:Y:S01]  /*7e1e0*/  IMAD.X R39, RZ, RZ, RZ, P5 ;  /* 0x000000ffff277224 */ /* 0x000fe200028e06ff */
[----:B------:R-:W-:Y:S01]  /*7e1f0*/  IADD3 R99, P0, PT, R38, R66, RZ ;  /* 0x0000004226637210 */ /* 0x000fe20007f1e0ff */
[----:B------:R-:W-:Y:S01]  /*7e200*/  IMAD.MOV.U32 R96, RZ, RZ, R37 ;  /* 0x000000ffff607224 */ /* 0x000fe200078e0025 */
[----:B------:R-:W-:Y:S01]  /*7e210*/  MOV R38, R81 ;  /* 0x0000005100267202 */ /* 0x000fe20000000f00 */
[----:B------:R-:W-:-:S04]  /*7e220*/  IMAD.WIDE.U32 R62, P3, R119, R40, R62 ;  /* 0x00000028773e7225 */ /* 0x000fc8000786003e */
[----:B------:R-:W-:-:S04]  /*7e230*/  IMAD.WIDE.U32 R82, P5, R123, R82, R84 ;  /* 0x000000527b527225 */ /* 0x000fc800078a0054 */
        /* <DEDUP_REMOVED lines=13> */
[C---:B------:R-:W-:Y:S01]  /*7e310*/  IMAD.WIDE.U32.X R62, R40.reuse, R61, R64, P4 ;  /* 0x0000003d283e7225 */ /* 0x040fe200020e0440 */
        /* <DEDUP_REMOVED lines=13> */
[----:B------:R-:W-:Y:S01]  /*7e3f0*/  IMAD.WIDE.U32 R102, R125, R125, RZ ;  /* 0x0000007d7d667225 */ /* 0x000fe200078e00ff */
[----:B------:R-:W-:-:S03]  /*7e400*/  IADD3.X R131, PT, PT, R37, R67, R35, P1, P6 ;  /* 0x0000004325837210 */ /* 0x000fc60000fec423 */
[----:B------:R-:W-:Y:S01]  /*7e410*/  IMAD.WIDE.U32 R82, R101, R118, RZ ;  /* 0x0000007665527225 */ /* 0x000fe200078e00ff */
[----:B------:R-:W-:-:S03]  /*7e420*/  IADD3 R108, P5, PT, R103, R84, RZ ;  /* 0x00000054676c7210 */ /* 0x000fc60007fbe0ff */
[----:B------:R-:W-:-:S04]  /*7e430*/  IMAD.WIDE.U32 R98, R109, R118, RZ ;  /* 0x000000766d627225 */ /* 0x000fc800078e00ff */
[----:B------:R-:W-:Y:S01]  /*7e440*/  IMAD.WIDE.U32.X R96, R121, R10, R38, P2 ;  /* 0x0000000a79607225 */ /* 0x000fe200010e0426 */
[----:B------:R-:W-:-:S03]  /*7e450*/  IADD3 R127, P2, PT, R82, R102, RZ ;  /* 0x00000066527f7210 */ /* 0x000fc60007f5e0ff */
[----:B------:R-:W-:Y:S01]  /*7e460*/  IMAD.X R103, RZ, RZ, RZ, P4 ;  /* 0x000000ffff677224 */ /* 0x000fe200020e06ff */
[----:B------:R-:W-:Y:S01]  /*7e470*/  IADD3.X R116, P0, P3, R80, R62, R96, P3, P0 ;  /* 0x0000003e50747210 */ /* 0x000fe20001b00460 */
[----:B------:R-:W-:Y:S02]  /*7e480*/  IMAD.MOV.U32 R102, RZ, RZ, R85 ;  /* 0x000000ffff667224 */ /* 0x000fe400078e0055 */
[----:B------:R-:W-:Y:S01]  /*7e490*/  IMAD.WIDE.U32 R38, P4, R101, R10, R98 ;  /* 0x0000000a65267225 */ /* 0x000fe20007880062 */
[----:B------:R-:W-:-:S03]  /*7e4a0*/  IADD3.X R120, PT, PT, R81, R63, R97, P0, P3 ;  /* 0x0000003f51787210 */ /* 0x000fc600007e6461 */
[----:B------:R-:W-:Y:S01]  /*7e4b0*/  IMAD.WIDE.U32 R84, R100, R119, RZ ;  /* 0x0000007764547225 */ /* 0x000fe200078e00ff */
[----:B------:R-:W-:-:S03]  /*7e4c0*/  IADD3 R133, P1, PT, R83, R38, RZ ;  /* 0x0000002653857210 */ /* 0x000fc60007f3e0ff */
[----:B------:R-:W-:Y:S01]  /*7e4d0*/  IMAD.WIDE.U32.X R34, R121, R121, R102, P5 ;  /* 0x0000007979227225 */ /* 0x000fe200028e0466 */
[----:B------:R-:W-:-:S03]  /*7e4e0*/  SHF.L.U64.HI R121, R125, 0x1, R121 ;  /* 0x000000017d797819 */ /* 0x000fc60000010279 */
        /* <DEDUP_REMOVED lines=23> */
[----:B------:R-:W-:-:S04]  /*7e660*/  IMAD.WIDE.U32 R80, P6, R61, R82, R80 ;  /* 0x000000523d507225 */ /* 0x000fc800078c0050 */
[----:B------:R-:W-:Y:S01]  /*7e670*/  IMAD.WIDE.U32 R96, R82, R119, RZ ;  /* 0x0000007752607225 */ /* 0x000fe200078e00ff */
[----:B------:R-:W-:Y:S02]  /*7e680*/  MOV R98, R81 ;  /* 0x0000005100627202 */ /* 0x000fe40000000f00 */
[----:B------:R-:W-:Y:S01]  /*7e690*/  MOV R82, R63 ;  /* 0x0000003f00527202 */ /* 0x000fe20000000f00 */
[----:B------:R-:W-:Y:S02]  /*7e6a0*/  IMAD.MOV.U32 R66, RZ, RZ, R39 ;  /* 0x000000ffff427224 */ /* 0x000fe400078e0027 */
[----:B------:R-:W-:Y:S01]  /*7e6b0*/  IMAD.X R99, RZ, RZ, RZ, P6 ;  /* 0x000000ffff637224 */ /* 0x000fe200030e06ff */
[----:B------:R-:W-:Y:S01]  /*7e6c0*/  IADD3 R128, P6, PT, R97, R80, RZ ;  /* 0x0000005061807210 */ /* 0x000fe20007fde0ff */
[----:B------:R-:W-:Y:S01]  /*7e6d0*/  IMAD.WIDE.U32 R84, P3, R101, R121, R84 ;  /* 0x0000007965547225 */ /* 0x000fe20007860054 */
[C---:B------:R-:W-:Y:S02]  /*7e6e0*/  SHF.L.W.U32.HI R97, R33.reuse, 0xd, R122 ;  /* 0x0000000d21617819 */ /* 0x040fe40000010e7a */
[----:B------:R-:W-:Y:S01]  /*7e6f0*/  LOP3.LUT R33, R33, 0x7ffff, RZ, 0xc0, !PT ;  /* 0x0007ffff21217812 */ /* 0x000fe200078ec0ff */
[----:B------:R-:W-:Y:S01]  /*7e700*/  IMAD.WIDE.U32.X R38, R10, R109, R66, P1 ;  /* 0x0000006d0a267225 */ /* 0x000fe200008e0442 */
[----:B------:R-:W-:-:S03]  /*7e710*/  IADD3 R100, P1, PT, R103, R96, RZ ;  /* 0x0000006067647210 */ /* 0x000fc60007f3e0ff */
        /* <DEDUP_REMOVED lines=27> */
[----:B------:R-:W-:-:S03]  /*7e8d0*/  IADD3.X R67, PT, PT, R81, R83, R67, P4, P5 ;  /* 0x0000005351437210 */ /* 0x000fc600027ea443 */
[----:B------:R-:W-:Y:S01]  /*7e8e0*/  IMAD.WIDE.U32 R96, R117, R124, RZ ;  /* 0x0000007c75607225 */ /* 0x000fe200078e00ff */
[----:B------:R-:W-:-:S03]  /*7e8f0*/  SHF.L.W.U32.HI R117, R98, 0xd, R39 ;  /* 0x0000000d62757819 */ /* 0x000fc60000010e27 */
[----:B------:R-:W-:Y:S01]  /*7e900*/  IMAD.X R36, RZ, RZ, R102, P0 ;  /* 0x000000ffff247224 */ /* 0x000fe200000e0666 */
[----:B------:R-:W-:Y:S01]  /*7e910*/  IADD3 R97, P5, PT, R97, R84, RZ ;  /* 0x0000005461617210 */ /* 0x000fe20007fbe0ff */
[----:B------:R-:W-:Y:S01]  /*7e920*/  IMAD.WIDE.U32 R34, P4, R119, R10, R34 ;  /* 0x0000000a77227225 */ /* 0x000fe20007880022 */
[----:B------:R-:W-:Y:S02]  /*7e930*/  IADD3 R117, P0, PT, R117, R100, RZ ;  /* 0x0000006475757210 */ /* 0x000fe40007f1e0ff */
[----:B------:R-:W-:Y:S01]  /*7e940*/  SHF.L.W.U32.HI R84, R39, 0xd, R36 ;  /* 0x0000000d27547819 */ /* 0x000fe20000010e24 */
[----:B------:R-:W-:Y:S01]  /*7e950*/  IMAD.WIDE.U32 R118, R119, R118, RZ ;  /* 0x0000007677767225 */ /* 0x000fe200078e00ff */
[----:B------:R-:W-:Y:S02]  /*7e960*/  IADD3 R65, P1, PT, R96, R62, RZ ;  /* 0x0000003e60417210 */ /* 0x000fe40007f3e0ff */
[----:B------:R-:W-:Y:S01]  /*7e970*/  IADD3.X R39, PT, PT, RZ, RZ, RZ, P3, !PT ;  /* 0x000000ffff277210 */ /* 0x000fe20001ffe4ff */
[----:B------:R-:W-:Y:S01]  /*7e980*/  IMAD.X R63, RZ, RZ, RZ, P2 ;  /* 0x000000ffff3f7224 */ /* 0x000fe200010e06ff */
[----:B------:R-:W-:Y:S01]  /*7e990*/  IADD3.X R84, P0, PT, R84, R103, RZ, P0, !PT ;  /* 0x0000006754547210 */ /* 0x000fe2000071e4ff */
[----:B------:R-:W-:Y:S01]  /*7e9a0*/  IMAD.MOV.U32 R38, RZ, RZ, R37 ;  /* 0x000000ffff267224 */ /* 0x000fe200078e0025 */
[----:B------:R-:W-:-:S02]  /*7e9b0*/  IADD3 R36, P3, PT, R65, R118, RZ ;  /* 0x0000007641247210 */ /* 0x000fc40007f7e0ff */
[----:B------:R-:W-:Y:S01]  /*7e9c0*/  IADD3 R81, P2, PT, R119, R34, RZ ;  /* 0x0000002277517210 */ /* 0x000fe20007f5e0ff */
[----:B------:R-:W-:Y:S01]  /*7e9d0*/  IMAD.WIDE.U32.X R38, R109, R109, R38, P6 ;  /* 0x0000006d6d267225 */ /* 0x000fe200030e0426 */
[----:B------:R-:W-:Y:S02]  /*7e9e0*/  IADD3.X R65, PT, PT, RZ, RZ, RZ, P4, !PT ;  /* 0x000000ffff417210 */ /* 0x000fe400027fe4ff */
[----:B------:R-:W-:Y:S01]  /*7e9f0*/  IADD3.X R34, P1, PT, R64, R97, RZ, P1, !PT ;  /* 0x0000006140227210 */ /* 0x000fe20000f3e4ff */
[----:B------:R-:W-:Y:S01]  /*7ea00*/  IMAD.MOV.U32 R64, RZ, RZ, R35 ;  /* 0x000000ffff407224 */ /* 0x000fe200078e0023 */
[----:B------:R-:W-:Y:S02]  /*7ea10*/  IADD3.X R37, P0, PT, RZ, R66, RZ, P0, !PT ;  /* 0x00000042ff257210 */ /* 0x000fe4000071e4ff */
[----:B------:R-:W-:Y:S01]  /*7ea20*/  MOV R62, R85 ;  /* 0x00000055003e7202 */ /* 0x000fe20000000f00 */
        /* <DEDUP_REMOVED lines=20> */
[----:B------:R-:W-:Y:S02]  /*7eb70*/  LOP3.LUT R123, R123, 0x7ffff, RZ, 0xc0, !PT ;  /* 0x0007ffff7b7b7812 */ /* 0x000fe400078ec0ff */
[----:B------:R-:W-:Y:S01]  /*7eb80*/  IADD3.X R121, PT, PT, RZ, R121, RZ, P0, !PT ;  /* 0x00000079ff797210 */ /* 0x000fe200007fe4ff */
[----:B------:R-:W-:Y:S08]  /*7eb90*/  BRA.U !UP0, `(.L_x_20) ;  /* 0xfffffff108f47547 */ /* 0x000ff0000b83ffff */
[----:B------:R-:W2:Y:S04]  /*7eba0*/  LDL.LU.64 R134, [R1+0x38] ;  /* 0x0000380001867983 */ /* 0x000ea80000300a00 */
[----:B------:R-:W3:Y:S01]  /*7ebb0*/  LDL.LU.64 R146, [R1+0x28] ;  /* 0x0000280001927983 */ /* 0x000ee20000300a00 */
[----:B------:R-:W-:Y:S01]  /*7ebc0*/  IMAD.WIDE.U32 R34, R123, R88, RZ ;  /* 0x000000587b227225 */ /* 0x000fe200078e00ff */
[----:B------:R-:W-:-:S03]  /*7ebd0*/  LOP3.LUT R71, R98, 0x7ffff, RZ, 0xc0, !PT ;  /* 0x0007ffff62477812 */ /* 0x000fc600078ec0ff */
[----:B------:R-:W-:-:S04]  /*7ebe0*/  IMAD.WIDE.U32 R36, R121, R90, RZ ;  /* 0x0000005a79247225 */ /* 0x000fc800078e00ff */
[----:B------:R-:W-:-:S04]  /*7ebf0*/  IMAD.WIDE.U32 R38, R118, R88, RZ ;  /* 0x0000005876267225 */ /* 0x000fc800078e00ff */
[----:B------:R-:W-:-:S04]  /*7ec00*/  IMAD.WIDE.U32 R62, R125, R90, RZ ;  /* 0x0000005a7d3e7225 */ /* 0x000fc800078e00ff */
[----:B------:R-:W-:Y:S01]  /*7ec10*/  IMAD.WIDE.U32 R32, R101, R86, RZ ;  /* 0x0000005665207225 */ /* 0x000fe200078e00ff */
[----:B------:R-:W-:Y:S01]  /*7ec20*/  LOP3.LUT R69, R97, 0x7ffff, RZ, 0xc0, !PT ;  /* 0x0007ffff61457812 */ /* 0x000fe200078ec0ff */
[----:B------:R-:W4:Y:S02]  /*7ec30*/  LDL.LU.64 R148, [R1+0xa0] ;  /* 0x0000a00001947983 */ /* 0x000f240000300a00 */
[CCC-:B------:R-:W-:Y:S02]  /*7ec40*/  IMAD R65, R118.reuse, R44.reuse, R34.reuse ;  /* 0x0000002c76417224 */ /* 0x1c0fe400078e0222 */
[----:B------:R-:W-:-:S04]  /*7ec50*/  IMAD.WIDE.U32 R34, P3, R118, R44, R34 ;  /* 0x0000002c76227225 */ /* 0x000fc80007860022 */
[----:B------:R-:W-:Y:S01]  /*7ec60*/  IMAD.WIDE.U32 R66, R71, R86, RZ ;  /* 0x0000005647427225 */ /* 0x000fe200078e00ff */
[C---:B------:R-:W-:Y:S02]  /*7ec70*/  IADD3 R10, PT, PT, R39.reuse, R65, RZ ;  /* 0x00000041270a7210 */ /* 0x040fe40007ffe0ff */
[----:B------:R-:W-:Y:S01]  /*7ec80*/  IADD3 RZ, P2, PT, R39, R34, RZ ;  /* 0x0000002227ff7210 */ /* 0x000fe20007f5e0ff */
[----:B------:R-:W-:Y:S01]  /*7ec90*/  IMAD.WIDE.U32 R36, P6, R125, R43, R36 ;  /* 0x0000002b7d247225 */ /* 0x000fe200078c0024 */
[----:B------:R-:W-:-:S03]  /*7eca0*/  IADD3 R61, P1, PT, R38, R62, RZ ;  /* 0x0000003e263d7210 */ /* 0x000fc60007f3e0ff */
[CCC-:B------:R-:W-:Y:S02]  /*7ecb0*/  IMAD R39, R101.reuse, R48.reuse, R66.reuse ;  /* 0x0000003065277224 */ /* 0x1c0fe400078e0242 */
[----:B------:R-:W-:Y:S01]  /*7ecc0*/  IMAD.WIDE.U32 R66, P4, R101, R48, R66 ;  /* 0x0000003065427225 */ /* 0x000fe20007880042 */
[----:B------:R-:W-:Y:S02]  /*7ecd0*/  IADD3 R73, P0, PT, R63, R36, RZ ;  /* 0x000000243f497210 */ /* 0x000fe40007f1e0ff */
[----:B------:R-:W-:Y:S01]  /*7ece0*/  IADD3 R61, P5, PT, R61, R32, RZ ;  /* 0x000000203d3d7210 */ /* 0x000fe20007fbe0ff */
[C---:B------:R-:W-:Y:S01]  /*7ecf0*/  IMAD.IADD R32, R33.reuse, 0x1, R39 ;  /* 0x0000000121207824 */ /* 0x040fe200078e0227 */
[----:B------:R-:W-:Y:S01]  /*7ed00*/  IADD3.X R65, PT, PT, RZ, RZ, RZ, P6, !PT ;  /* 0x000000ffff417210 */ /* 0x000fe200037fe4ff */
[----:B------:R-:W-:Y:S01]  /*7ed10*/  IMAD.MOV.U32 R62, RZ, RZ, R35 ;  /* 0x000000ffff3e7224 */ /* 0x000fe200078e0023 */
[----:B------:R-:W-:Y:S01]  /*7ed20*/  IADD3.X R39, PT, PT, RZ, RZ, RZ, P4, !PT ;  /* 0x000000ffff277210 */ /* 0x000fe200027fe4ff */
[----:B------:R-:W-:Y:S01]  /*7ed30*/  IMAD.X R63, RZ, RZ, RZ, P3 ;  /* 0x000000ffff3f7224 */ /* 0x000fe200018e06ff */
[----:B------:R-:W-:Y:S01]  /*7ed40*/  IADD3 RZ, P6, PT, R33, R66, RZ ;  /* 0x0000004221ff7210 */ /* 0x000fe20007fde0ff */
[----:B------:R-:W-:Y:S01]  /*7ed50*/  IMAD.MOV.U32 R38, RZ, RZ, R67 ;  /* 0x000000ffff267224 */ /* 0x000fe200078e0043 */
[----:B------:R-:W-:-:S02]  /*7ed60*/  MOV R64, R37 ;  /* 0x0000002500407202 */ /* 0x000fc40000000f00 */
[----:B------:R-:W-:Y:S02]  /*7ed70*/  LOP3.LUT R35, R84, 0x7ffff, RZ, 0xc0, !PT ;  /* 0x0007ffff54237812 */ /* 0x000fe400078ec0ff */
[----:B------:R-:W-:Y:S01]  /*7ed80*/  IADD3.X R73, P1, PT, R73, R10, RZ, P1, !PT ;  /* 0x0000000a49497210 */ /* 0x000fe20000f3e4ff */
[----:B------:R-:W-:-:S03]  /*7ed90*/  IMAD.WIDE.U32 R66, R121, R88, RZ ;  /* 0x0000005879427225 */ /* 0x000fc600078e00ff */
[----:B------:R-:W-:Y:S01]  /*7eda0*/  IADD3.X R73, P5, PT, R73, R32, RZ, P5, !PT ;  /* 0x0000002049497210 */ /* 0x000fe20002fbe4ff */
[----:B------:R-:W-:-:S04]  /*7edb0*/  IMAD.WIDE.U32.X R62, R123, R44, R62, P2 ;  /* 0x0000002c7b3e7225 */ /* 0x000fc800010e043e */
[----:B------:R-:W-:-:S04]  /*7edc0*/  IMAD.WIDE.U32.X R64, R121, R43, R64, P0 ;  /* 0x0000002b79407225 */ /* 0x000fc800000e0440 */
[----:B------:R-:W-:-:S04]  /*7edd0*/  IMAD.WIDE.U32.X R84, R71, R48, R38, P6 ;  /* 0x0000003047547225 */ /* 0x000fc800030e0426 */
[----:B------:R-:W-:Y:S01]  /*7ede0*/  IMAD.WIDE.U32 R82, R35, R92, RZ ;  /* 0x0000005c23527225 */ /* 0x000fe200078e00ff */
[----:B------:R-:W-:-:S03]  /*7edf0*/  IADD3.X R89, P1, P5, R84, R62, R64, P5, P1 ;  /* 0x0000003e54597210 */ /* 0x000fc60002d22440 */
[----:B------:R-:W-:-:S04]  /*7ee00*/  IMAD.WIDE.U32 R32, R123, R46, RZ ;  /* 0x0000002e7b207225 */ /* 0x000fc800078e00ff */
[----:B------:R-:W-:Y:S01]  /*7ee10*/  IMAD.WIDE.U32 R38, P2, R125, R44, R66 ;  /* 0x0000002c7d267225 */ /* 0x000fe20007840042 */
[----:B------:R-:W-:-:S03]  /*7ee20*/  IADD3.X R87, PT, PT, R85, R63, R65, P1, P5 ;  /* 0x0000003f55577210 */ /* 0x000fc60000fea441 */
[----:B------:R-:W-:-:S04]  /*7ee30*/  IMAD.WIDE.U32 R80, R118, R46, RZ ;  /* 0x0000002e76507225 */ /* 0x000fc800078e00ff */
[----:B------:R-:W-:-:S04]  /*7ee40*/  IMAD.WIDE.U32 R36, R125, R88, RZ ;  /* 0x000000587d247225 */ /* 0x000fc800078e00ff */
[----:B------:R-:W-:Y:S02]  /*7ee50*/  IMAD R79, R117, R42, R82 ;  /* 0x0000002a754f7224 */ /* 0x000fe400078e0252 */
[----:B------:R-:W-:-:S04]  /*7ee60*/  IMAD.WIDE.U32 R66, R69, R94, RZ ;  /* 0x0000005e45427225 */ /* 0x000fc800078e00ff */
[----:B------:R-:W-:Y:S01]  /*7ee70*/  IMAD.WIDE.U32 R82, P6, R117, R42, R82 ;  /* 0x0000002a75527225 */ /* 0x000fe200078c0052 */
[----:B------:R-:W-:Y:S02]  /*7ee80*/  IADD3 R77, P3, PT, R80, R36, RZ ;  /* 0x00000024504d7210 */ /* 0x000fe40007f7e0ff */
[----:B------:R-:W-:Y:S01]  /*7ee90*/  IADD3 R10, P5, PT, R37, R38, RZ ;  /* 0x00000026250a7210 */ /* 0x000fe20007fbe0ff */
[----:B------:R-:W-:Y:S02]  /*7eea0*/  IMAD R75, R118, R45, R32 ;  /* 0x0000002d764b7224 */ /* 0x000fe400078e0220 */
[----:B------:R-:W-:-:S04]  /*7eeb0*/  IMAD.WIDE.U32 R64, R117, R92, RZ ;  /* 0x0000005c75407225 */ /* 0x000fc800078e00ff */
[----:B------:R-:W-:-:S04]  /*7eec0*/  IMAD.WIDE.U32 R32, P4, R118, R45, R32 ;  /* 0x0000002d76207225 */ /* 0x000fc80007880020 */
[----:B------:R-:W-:Y:S02]  /*7eed0*/  IMAD.X R63, RZ, RZ, RZ, P6 ;  /* 0x000000ffff3f7224 */ /* 0x000fe400030e06ff */
[----:B------:R-:W-:Y:S01]  /*7eee0*/  IMAD.WIDE.U32 R36, P6, R119, R41, R66 ;  /* 0x0000002977247225 */ /* 0x000fe200078c0042 */
[----:B------:R-:W-:-:S03]  /*7eef0*/  IADD3 RZ, P1, PT, R65, R82, RZ ;  /* 0x0000005241ff7210 */ /* 0x000fc60007f3e0ff */
[----:B------:R-:W-:Y:S01]  /*7ef00*/  IMAD.WIDE.U32 R94, R119, R94, RZ ;  /* 0x0000005e775e7225 */ /* 0x000fe200078e00ff */
[----:B------:R-:W-:Y:S02]  /*7ef10*/  MOV R62, R83 ;  /* 0x00000053003e7202 */ /* 0x000fe40000000f00 */
[C---:B------:R-:W-:Y:S01]  /*7ef20*/  IADD3 R75, PT, PT, R81.reuse, R75, RZ ;  /* 0x0000004b514b7210 */ /* 0x040fe20007ffe0ff */
[----:B------:R-:W-:Y:S01]  /*7ef30*/  IMAD.X R83, RZ, RZ, RZ, P6 ;  /* 0x000000ffff537224 */ /* 0x000fe200030e06ff */
[----:B------:R-:W-:Y:S01]  /*7ef40*/  IADD3 RZ, P0, PT, R81, R32, RZ ;  /* 0x0000002051ff7210 */ /* 0x000fe20007f1e0ff */
[----:B------:R-:W-:Y:S01]  /*7ef50*/  IMAD.WIDE.U32 R80, R71, R90, RZ ;  /* 0x0000005a47507225 */ /* 0x000fe200078e00ff */
[----:B------:R-:W-:-:S03]  /*7ef60*/  IADD3 RZ, P6, PT, R95, R36, RZ ;  /* 0x000000245fff7210 */ /* 0x000fc60007fde0ff */
[----:B------:R-:W-:Y:S01]  /*7ef70*/  IMAD.MOV.U32 R82, RZ, RZ, R37 ;  /* 0x000000ffff527224 */ /* 0x000fe200078e0025 */
[----:B------:R-:W-:Y:S01]  /*7ef80*/  IADD3 R96, PT, PT, R65, R79, RZ ;  /* 0x0000004f41607210 */ /* 0x000fe20007ffe0ff */
[----:B------:R-:W-:Y:S01]  /*7ef90*/  IMAD.WIDE.U32.X R62, R35, R42, R62, P1 ;  /* 0x0000002a233e7225 */ /* 0x000fe200008e043e */
[----:B------:R-:W-:-:S03]  /*7efa0*/  IADD3 R61, P1, PT, R61, R64, RZ ;  /* 0x000000403d3d7210 */ /* 0x000fc60007f3e0ff */
[-C--:B------:R-:W-:Y:S02]  /*7efb0*/  IMAD R97, R119, R41.reuse, R66 ;  /* 0x0000002977617224 */ /* 0x080fe400078e0242 */
[----:B------:R-:W-:-:S04]  /*7efc0*/  IMAD.WIDE.U32.X R64, R69, R41, R82, P6 ;  /* 0x0000002945407225 */ /* 0x000fc800030e0452 */
[C---:B------:R-:W-:Y:S02]  /*7efd0*/  IMAD R79, R101.reuse, R43, R80 ;  /* 0x0000002b654f7224 */ /* 0x040fe400078e0250 */
[----:B------:R-:W-:-:S04]  /*7efe0*/  IMAD.WIDE.U32 R66, R101, R90, RZ ;  /* 0x0000005a65427225 */ /* 0x000fc800078e00ff */
[----:B------:R-:W-:Y:S01]  /*7eff0*/  IMAD.WIDE.U32 R80, P6, R101, R43, R80 ;  /* 0x0000002b65507225 */ /* 0x000fe200078c0050 */
[----:B------:R-:W-:Y:S02]  /*7f000*/  IADD3.X R41, PT, PT, RZ, RZ, RZ, P4, !PT ;  /* 0x000000ffff297210 */ /* 0x000fe400027fe4ff */
[----:B------:R-:W-:Y:S01]  /*7f010*/  IADD3 R77, P4, PT, R77, R66, RZ ;  /* 0x000000424d4d7210 */ /* 0x000fe20007f9e0ff */
[----:B------:R-:W-:Y:S01]  /*7f020*/  IMAD.X R37, RZ, RZ, RZ, P2 ;  /* 0x000000ffff257224 */ /* 0x000fe200010e06ff */
[C---:B------:R-:W-:Y:S01]  /*7f030*/  IADD3 R79, PT, PT, R67.reuse, R79, RZ ;  /* 0x0000004f434f7210 */ /* 0x040fe20007ffe0ff */
[----:B------:R-:W-:Y:S01]  /*7f040*/  IMAD.MOV.U32 R40, RZ, RZ, R33 ;  /* 0x000000ffff287224 */ /* 0x000fe200078e0021 */
[----:B------:R-:W-:Y:S01]  /*7f050*/  IADD3 RZ, P2, PT, R67, R80, RZ ;  /* 0x0000005043ff7210 */ /* 0x000fe20007f5e0ff */
[----:B------:R-:W-:Y:S01]  /*7f060*/  IMAD.WIDE.U32 R66, R35, R86, RZ ;  /* 0x0000005623427225 */ /* 0x000fe200078e00ff */
[----:B------:R-:W-:-:S03]  /*7f070*/  MOV R36, R39 ;  /* 0x0000002700247202 */ /* 0x000fc60000000f00 */
[----:B------:R-:W-:Y:S01]  /*7f080*/  IMAD.WIDE.U32 R32, R69, R92, RZ ;  /* 0x0000005c45207225 */ /* 0x000fe200078e00ff */
[----:B------:R-:W-:Y:S02]  /*7f090*/  IADD3.X R85, PT, PT, RZ, RZ, RZ, P6, !PT ;  /* 0x000000ffff557210 */ /* 0x000fe400037fe4ff */
[----:B------:R-:W-:Y:S01]  /*7f0a0*/  MOV R84, R81 ;  /* 0x0000005100547202 */ /* 0x000fe20000000f00 */
[----:B------:R-:W-:Y:S02]  /*7f0b0*/  IMAD R91, R117, R48, R66 ;  /* 0x00000030755b7224 */ /* 0x000fe400078e0242 */
[----:B------:R-:W-:Y:S01]  /*7f0c0*/  IMAD.WIDE.U32.X R40, R123, R45, R40, P0 ;  /* 0x0000002d7b287225 */ /* 0x000fe200000e0428 */
[----:B------:R-:W-:-:S03]  /*7f0d0*/  IADD3.X R10, P3, PT, R10, R75, RZ, P3, !PT ;  /* 0x0000004b0a0a7210 */ /* 0x000fc60001f7e4ff */
[----:B------:R-:W-:-:S04]  /*7f0e0*/  IMAD.WIDE.U32 R82, R117, R86, RZ ;  /* 0x0000005675527225 */ /* 0x000fc800078e00ff */
[----:B------:R-:W-:-:S04]  /*7f0f0*/  IMAD.WIDE.U32 R66, P0, R117, R48, R66 ;  /* 0x0000003075427225 */ /* 0x000fc80007800042 */
[----:B------:R-:W-:Y:S02]  /*7f100*/  IMAD R99, R119, R42, R32 ;  /* 0x0000002a77637224 */ /* 0x000fe400078e0220 */
[----:B------:R-:W-:-:S04]  /*7f110*/  IMAD.WIDE.U32.X R38, R121, R44, R36, P5 ;  /* 0x0000002c79267225 */ /* 0x000fc800028e0424 */
[----:B------:R-:W-:-:S04]  /*7f120*/  IMAD.WIDE.U32 R32, P5, R119, R42, R32 ;  /* 0x0000002a77207225 */ /* 0x000fc800078a0020 */
[----:B------:R-:W-:Y:S01]  /*7f130*/  IMAD.WIDE.U32 R92, R119, R92, RZ ;  /* 0x0000005c775c7225 */ /* 0x000fe200078e00ff */
[----:B------:R-:W-:Y:S02]  /*7f140*/  IADD3 RZ, P6, PT, R83, R66, RZ ;  /* 0x0000004253ff7210 */ /* 0x000fe40007fde0ff */
[----:B------:R-:W-:Y:S01]  /*7f150*/  IADD3.X R10, P4, PT, R10, R79, RZ, P4, !PT ;  /* 0x0000004f0a0a7210 */ /* 0x000fe2000279e4ff */
[----:B------:R-:W-:Y:S01]  /*7f160*/  IMAD.WIDE.U32.X R80, R71, R43, R84, P2 ;  /* 0x0000002b47507225 */ /* 0x000fe200010e0454 */
[----:B------:R-:W-:-:S03]  /*7f170*/  IADD3 RZ, P2, PT, R93, R32, RZ ;  /* 0x000000205dff7210 */ /* 0x000fc60007f5e0ff */
[----:B------:R-:W-:Y:S02]  /*7f180*/  IMAD.IADD R91, R83, 0x1, R91 ;  /* 0x00000001535b7824 */ /* 0x000fe400078e025b */
[----:B------:R-:W-:Y:S01]  /*7f190*/  IMAD.X R37, RZ, RZ, RZ, P0 ;  /* 0x000000ffff257224 */ /* 0x000fe200000e06ff */
[----:B------:R-:W-:Y:S01]  /*7f1a0*/  IADD3 R77, P0, PT, R77, R82, RZ ;  /* 0x000000524d4d7210 */ /* 0x000fe20007f1e0ff */
[----:B------:R-:W-:Y:S01]  /*7f1b0*/  IMAD.X R83, RZ, RZ, RZ, P5 ;  /* 0x000000ffff537224 */ /* 0x000fe200028e06ff */
[----:B------:R-:W-:Y:S01]  /*7f1c0*/  IADD3 R66, PT, PT, R95, R97, RZ ;  /* 0x000000615f427210 */ /* 0x000fe20007ffe0ff */
[----:B------:R-:W-:Y:S01]  /*7f1d0*/  IMAD.MOV.U32 R82, RZ, RZ, R33 ;  /* 0x000000ffff527224 */ /* 0x000fe200078e0021 */
[----:B------:R-:W-:Y:S02]  /*7f1e0*/  IADD3 R34, P5, PT, R61, R94, RZ ;  /* 0x0000005e3d227210 */ /* 0x000fe40007fbe0ff */
[----:B------:R-:W-:Y:S02]  /*7f1f0*/  IADD3.X R73, P1, PT, R73, R96, RZ, P1, !PT ;  /* 0x0000006049497210 */ /* 0x000fe40000f3e4ff */
[----:B------:R-:W-:Y:S01]  /*7f200*/  IADD3.X R75, P3, P4, R80, R40, R38, P4, P3 ;  /* 0x00000028504b7210 */ /* 0x000fe20002466426 */
[----:B------:R-:W-:Y:S01]  /*7f210*/  IMAD.WIDE.U32.X R32, R69, R42, R82, P2 ;  /* 0x0000002a45207225 */ /* 0x000fe200010e0452 */
[----:B------:R-:W-:-:S02]  /*7f220*/  IADD3.X R73, P5, PT, R73, R66, RZ, P5, !PT ;  /* 0x0000004249497210 */ /* 0x000fc40002fbe4ff */
[----:B------:R-:W-:Y:S01]  /*7f230*/  IADD3 R61, PT, PT, R93, R99, RZ ;  /* 0x000000635d3d7210 */ /* 0x000fe20007ffe0ff */
[----:B------:R-:W-:Y:S01]  /*7f240*/  IMAD.MOV.U32 R36, RZ, RZ, R67 ;  /* 0x000000ffff247224 */ /* 0x000fe200078e0043 */
[----:B------:R-:W-:Y:S02]  /*7f250*/  IADD3 R77, P2, PT, R77, R92, RZ ;  /* 0x0000005c4d4d7210 */ /* 0x000fe40007f5e0ff */
[----:B------:R-:W-:Y:S02]  /*7f260*/  IADD3.X R10, P0, PT, R10, R91, RZ, P0, !PT ;  /* 0x0000005b0a0a7210 */ /* 0x000fe4000071e4ff */
[----:B------:R-:W-:Y:S01]  /*7f270*/  IADD3.X R79, PT, PT, R81, R41, R39, P3, P4 ;  /* 0x00000029514f7210 */ /* 0x000fe20001fe8427 */
[----:B------:R-:W-:Y:S01]  /*7f280*/  IMAD.WIDE.U32 R80, R59, R118, RZ ;  /* 0x000000763b507225 */ /* 0x000fe200078e00ff */
[----:B------:R-:W-:Y:S02]  /*7f290*/  IADD3.X R89, P5, P3, R64, R89, R62, P5, P1 ;  /* 0x0000005940597210 */ /* 0x000fe40002ba243e */
[----:B------:R-:W-:Y:S01]  /*7f2a0*/  IADD3.X R10, P2, PT, R10, R61, RZ, P2, !PT ;  /* 0x0000003d0a0a7210 */ /* 0x000fe2000175e4ff */
[----:B------:R-:W-:Y:S01]  /*7f2b0*/  IMAD.WIDE.U32.X R36, R35, R48, R36, P6 ;  /* 0x0000003023247225 */ /* 0x000fe200030e0424 */
[----:B------:R-:W-:-:S03]  /*7f2c0*/  IADD3.X R100, PT, PT, R65, R87, R63, P5, P3 ;  /* 0x0000005741647210 */ /* 0x000fc60002fe643f */
[----:B------:R-:W-:Y:S01]  /*7f2d0*/  IMAD R61, R123, R60, R80 ;  /* 0x0000003c7b3d7224 */ /* 0x000fe200078e0250 */
[----:B------:R-:W-:Y:S01]  /*7f2e0*/  IADD3.X R75, P0, P3, R32, R75, R36, P2, P0 ;  /* 0x0000004b204b7210 */ /* 0x000fe20001300424 */
[----:B------:R-:W-:-:S04]  /*7f2f0*/  IMAD.WIDE.U32 R82, R121, R46, RZ ;  /* 0x0000002e79527225 */ /* 0x000fc800078e00ff */
[----:B------:R-:W-:-:S04]  /*7f300*/  IMAD.WIDE.U32 R84, R58, R118, RZ ;  /* 0x000000763a547225 */ /* 0x000fc800078e00ff */
[----:B------:R-:W-:-:S04]  /*7f310*/  IMAD.WIDE.U32 R38, R60, R118, RZ ;  /* 0x000000763c267225 */ /* 0x000fc800078e00ff */
[----:B------:R-:W-:-:S04]  /*7f320*/  IMAD.WIDE.U32 R40, R125, R46, RZ ;  /* 0x0000002e7d287225 */ /* 0x000fc800078e00ff */
[----:B------:R-:W-:-:S04]  /*7f330*/  IMAD.WIDE.U32 R80, P1, R123, R60, R80 ;  /* 0x0000003c7b507225 */ /* 0x000fc80007820050 */
[----:B------:R-:W-:-:S04]  /*7f340*/  IMAD.WIDE.U32 R64, R35, R90, RZ ;  /* 0x0000005a23407225 */ /* 0x000fc800078e00ff */
[----:B------:R-:W-:Y:S01]  /*7f350*/  IMAD.WIDE.U32 R92, R71, R88, RZ ;  /* 0x00000058475c7225 */ /* 0x000fe200078e00ff */
[----:B------:R-:W-:Y:S02]  /*7f360*/  IADD3.X R79, PT, PT, R33, R79, R37, P0, P3 ;  /* 0x0000004f214f7210 */ /* 0x000fe400007e6425 */
[----:B------:R-:W-:Y:S01]  /*7f370*/  IADD3 R129, P5, PT, R38, R40, RZ ;  /* 0x0000002826817210 */ /* 0x000fe20007fbe0ff */
[----:B------:R-:W-:Y:S01]  /*7f380*/  IMAD R105, R123, R50, R84 ;  /* 0x000000327b697224 */ /* 0x000fe200078e0254 */
[C---:B------:R-:W-:Y:S01]  /*7f390*/  IADD3 R106, PT, PT, R39.reuse, R61, RZ ;  /* 0x0000003d276a7210 */ /* 0x040fe20007ffe0ff */
[----:B------:R-:W-:Y:S01]  /*7f3a0*/  IMAD.WIDE.U32 R62, R50, R118, RZ ;  /* 0x00000076323e7225 */ /* 0x000fe200078e00ff */
[----:B------:R-:W-:-:S03]  /*7f3b0*/  IADD3 RZ, P2, PT, R39, R80, RZ ;  /* 0x0000005027ff7210 */ /* 0x000fc60007f5e0ff */
[----:B------:R-:W-:-:S04]  /*7f3c0*/  IMAD.WIDE.U32 R94, R60, R125, RZ ;  /* 0x0000007d3c5e7225 */ /* 0x000fc800078e00ff */
[----:B------:R-:W-:-:S04]  /*7f3d0*/  IMAD.WIDE.U32 R82, P0, R125, R45, R82 ;  /* 0x0000002d7d527225 */ /* 0x000fc80007800052 */
[----:B------:R-:W-:-:S04]  /*7f3e0*/  IMAD.WIDE.U32 R84, P6, R123, R50, R84 ;  /* 0x000000327b547225 */ /* 0x000fc800078c0054 */
[----:B------:R-:W-:-:S04]  /*7f3f0*/  IMAD.WIDE.U32 R66, R69, R86, RZ ;  /* 0x0000005645427225 */ /* 0x000fc800078e00ff */
[----:B------:R-:W-:Y:S02]  /*7f400*/  IMAD.X R91, RZ, RZ, RZ, P1 ;  /* 0x000000ffff5b7224 */ /* 0x000fe400008e06ff */
[----:B------:R-:W-:-:S04]  /*7f410*/  IMAD.WIDE.U32 R38, P1, R117, R43, R64 ;  /* 0x0000002b75267225 */ /* 0x000fc80007820040 */
[----:B------:R-:W-:Y:S01]  /*7f420*/  IMAD.WIDE.U32 R32, P4, R101, R44, R92 ;  /* 0x0000002c65207225 */ /* 0x000fe2000788005c */
[----:B------:R-:W-:-:S03]  /*7f430*/  IADD3 R111, P3, PT, R62, R94, RZ ;  /* 0x0000005e3e6f7210 */ /* 0x000fc60007f7e0ff */
[----:B------:R-:W-:Y:S01]  /*7f440*/  IMAD.WIDE.U32 R36, R117, R90, RZ ;  /* 0x0000005a75247225 */ /* 0x000fe200078e00ff */
[----:B------:R-:W-:-:S03]  /*7f450*/  IADD3 R105, PT, PT, R63, R105, RZ ;  /* 0x000000693f697210 */ /* 0x000fc60007ffe0ff */
[----:B------:R-:W-:Y:S01]  /*7f460*/  IMAD.X R93, RZ, RZ, RZ, P0 ;  /* 0x000000ffff5d7224 */ /* 0x000fe200000e06ff */
[----:B------:R-:W-:Y:S01]  /*7f470*/  IADD3 RZ, P0, PT, R63, R84, RZ ;  /* 0x000000543fff7210 */ /* 0x000fe20007f1e0ff */
[----:B------:R-:W-:Y:S01]  /*7f480*/  IMAD.X R65, RZ, RZ, RZ, P4 ;  /* 0x000000ffff417224 */ /* 0x000fe200020e06ff */
[----:B------:R-:W-:Y:S01]  /*7f490*/  IADD3.X R97, PT, PT, RZ, RZ, RZ, P1, !PT ;  /* 0x000000ffff617210 */ /* 0x000fe20000ffe4ff */
[----:B------:R-:W-:Y:S01]  /*7f4a0*/  IMAD.WIDE.U32 R62, P4, R119, R48, R66 ;  /* 0x00000030773e7225 */ /* 0x000fe20007880042 */
[----:B------:R-:W-:Y:S02]  /*7f4b0*/  IADD3 RZ, P1, PT, R37, R38, RZ ;  /* 0x0000002625ff7210 */ /* 0x000fe40007f3e0ff */
[----:B------:R-:W-:Y:S01]  /*7f4c0*/  MOV R96, R39 ;  /* 0x0000002700607202 */ /* 0x000fe20000000f00 */
[----:B------:R-:W-:-:S04]  /*7f4d0*/  IMAD.WIDE.U32 R86, R119, R86, RZ ;  /* 0x0000005677567225 */ /* 0x000fc800078e00ff */
[----:B------:R-:W-:Y:S01]  /*7f4e0*/  IMAD.X R67, RZ, RZ, RZ, P4 ;  /* 0x000000ffff437224 */ /* 0x000fe200020e06ff */
[----:B------:R-:W-:Y:S01]  /*7f4f0*/  IADD3 RZ, P4, PT, R87, R62, RZ ;  /* 0x0000003e57ff7210 */ /* 0x000fe20007f9e0ff */
[----:B------:R-:W-:Y:S01]  /*7f500*/  IMAD R113, R119, R48, R66 ;  /* 0x0000003077717224 */ /* 0x000fe200078e0242 */
[----:B------:R-:W-:Y:S01]  /*7f510*/  MOV R66, R63 ;  /* 0x0000003f00427202 */ /* 0x000fe20000000f00 */
[----:B------:R-:W-:-:S04]  /*7f520*/  IMAD.WIDE.U32 R98, R59, R125, RZ ;  /* 0x0000007d3b627225 */ /* 0x000fc800078e00ff */
[----:B------:R-:W-:Y:S01]  /*7f530*/  IMAD.WIDE.U32.X R38, R35, R43, R96, P1 ;  /* 0x0000002b23267225 */ /* 0x000fe200008e0460 */
[----:B------:R-:W-:-:S03]  /*7f540*/  IADD3 R131, P1, PT, R41, R82, RZ ;  /* 0x0000005229837210 */ /* 0x000fc60007f3e0ff */
[----:B------:R-:W-:-:S04]  /*7f550*/  IMAD.WIDE.U32 R96, R71, R46, RZ ;  /* 0x0000002e47607225 */ /* 0x000fc800078e00ff */
[----:B------:R-:W-:-:S04]  /*7f560*/  IMAD.WIDE.U32.X R62, R69, R48, R66, P4 ;  /* 0x00000030453e7225 */ /* 0x000fc800020e0442 */
[----:B------:R-:W-:-:S04]  /*7f570*/  IMAD.WIDE.U32 R40, P4, R121, R60, R98 ;  /* 0x0000003c79287225 */ /* 0x000fc80007880062 */
[----:B------:R-:W-:-:S04]  /*7f580*/  IMAD.WIDE.U32 R102, R69, R90, RZ ;  /* 0x0000005a45667225 */ /* 0x000fc800078e00ff */
[----:B------:R-:W-:Y:S02]  /*7f590*/  IMAD.X R99, RZ, RZ, RZ, P6 ;  /* 0x000000ffff637224 */ /* 0x000fe400030e06ff */
[----:B------:R-:W-:Y:S01]  /*7f5a0*/  IMAD.WIDE.U32 R66, P6, R101, R45, R96 ;  /* 0x0000002d65427225 */ /* 0x000fe200078c0060 */
[----:B------:R-:W-:Y:S02]  /*7f5b0*/  IADD3.X R97, PT, PT, RZ, RZ, RZ, P4, !PT ;  /* 0x000000ffff617210 */ /* 0x000fe400027fe4ff */
[----:B------:R-:W-:Y:S01]  /*7f5c0*/  IADD3 R116, P4, PT, R95, R40, RZ ;  /* 0x000000285f747210 */ /* 0x000fe20007f9e0ff */
[----:B------:R-:W-:Y:S02]  /*7f5d0*/  IMAD.X R61, RZ, RZ, RZ, P6 ;  /* 0x000000ffff3d7224 */ /* 0x000fe400030e06ff */
[----:B------:R-:W-:-:S04]  /*7f5e0*/  IMAD.WIDE.U32 R108, P6, R119, R43, R102 ;  /* 0x0000002b776c7225 */ /* 0x000fc800078c0066 */
[----:B------:R-:W-:Y:S01]  /*7f5f0*/  IMAD.WIDE.U32 R94, R119, R90, RZ ;  /* 0x0000005a775e7225 */ /* 0x000fe200078e00ff */
[----:B------:R-:W-:-:S03]  /*7f600*/  MOV R90, R81 ;  /* 0x00000051005a7202 */ /* 0x000fc60000000f00 */
[----:B------:R-:W-:Y:S01]  /*7f610*/  IMAD R133, R101, R44, R92 ;  /* 0x0000002c65857224 */ /* 0x000fe200078e025c */
[----:B------:R-:W-:Y:S01]  /*7f620*/  MOV R92, R83 ;  /* 0x00000053005c7202 */ /* 0x000fe20000000f00 */
[----:B------:R-:W-:Y:S01]  /*7f630*/  IMAD R115, R119, R43, R102 ;  /* 0x0000002b77737224 */ /* 0x000fe200078e0266 */
[----:B------:R-:W-:Y:S01]  /*7f640*/  MOV R102, R109 ;  /* 0x0000006d00667202 */ /* 0x000fe20000000f00 */
[----:B------:R-:W-:Y:S01]  /*7f650*/  IMAD.X R103, RZ, RZ, RZ, P6 ;  /* 0x000000ffff677224 */ /* 0x000fe200030e06ff */
[----:B------:R-:W-:Y:S01]  /*7f660*/  IADD3 RZ, P6, PT, R95, R108, RZ ;  /* 0x0000006c5fff7210 */ /* 0x000fe20007fde0ff */
[----:B------:R-:W-:-:S04]  /*7f670*/  IMAD.WIDE.U32 R80, R47, R118, RZ ;  /* 0x000000762f507225 */ /* 0x000fc800078e00ff */
[----:B------:R-:W-:-:S04]  /*7f680*/  IMAD.WIDE.U32 R82, R58, R125, RZ ;  /* 0x0000007d3a527225 */ /* 0x000fc800078e00ff */
[----:B--2---:R-:W-:Y:S02]  /*7f690*/  IMAD R135, R117, R43, R64 ;  /* 0x0000002b75877224 */ /* 0x004fe400078e0240 */
[C---:B------:R-:W-:Y:S02]  /*7f6a0*/  IMAD R127, R123.reuse, R49, R80 ;  /* 0x000000317b7f7224 */ /* 0x040fe400078e0250 */
[----:B------:R-:W-:-:S04]  /*7f6b0*/  IMAD.WIDE.U32.X R90, R123, R59, R90, P2 ;  /* 0x0000003b7b5a7225 */ /* 0x000fc800010e045a */
[----:B------:R-:W-:-:S04]  /*7f6c0*/  IMAD.WIDE.U32.X R42, R69, R43, R102, P6 ;  /* 0x0000002b452a7225 */ /* 0x000fc800030e0466 */
[----:B------:R-:W-:-:S04]  /*7f6d0*/  IMAD.WIDE.U32 R80, P2, R123, R49, R80 ;  /* 0x000000317b507225 */ /* 0x000fc80007840050 */
[----:B------:R-:W-:-:S04]  /*7f6e0*/  IMAD.WIDE.U32 R48, R49, R118, RZ ;  /* 0x0000007631307225 */ /* 0x000fc800078e00ff */
[----:B------:R-:W-:-:S04]  /*7f6f0*/  IMAD.WIDE.U32 R102, R50, R125, RZ ;  /* 0x0000007d32667225 */ /* 0x000fc800078e00ff */
[----:B------:R-:W-:Y:S02]  /*7f700*/  IMAD.MOV.U32 R98, RZ, RZ, R85 ;  /* 0x000000ffff627224 */ /* 0x000fe400078e0055 */
[----:B------:R-:W-:-:S04]  /*7f710*/  IMAD.WIDE.U32 R82, P6, R121, R50, R82 ;  /* 0x0000003279527225 */ /* 0x000fc800078c0052 */
[----:B------:R-:W-:Y:S01]  /*7f720*/  IMAD.WIDE.U32.X R92, R121, R45, R92, P1 ;  /* 0x0000002d795c7225 */ /* 0x000fe200008e045c */
[----:B------:R-:W-:-:S03]  /*7f730*/  IADD3 RZ, P1, PT, R49, R80, RZ ;  /* 0x0000005031ff7210 */ /* 0x000fc60007f3e0ff */
[----:B------:R-:W-:Y:S01]  /*7f740*/  IMAD.X R109, RZ, RZ, RZ, P2 ;  /* 0x000000ffff6d7224 */ /* 0x000fe200010e06ff */
[----:B------:R-:W-:Y:S01]  /*7f750*/  IADD3 R125, P2, PT, R48, R102, RZ ;  /* 0x00000066307d7210 */ /* 0x000fe20007f5e0ff */
[----:B---3--:R-:W-:Y:S02]  /*7f760*/  IMAD.MOV.U32 R146, RZ, RZ, R134 ;  /* 0x000000ffff927224 */ /* 0x008fe400078e0086 */
[----:B------:R-:W-:Y:S01]  /*7f770*/  IMAD.WIDE.U32.X R98, R123, R58, R98, P0 ;  /* 0x0000003a7b627225 */ /* 0x000fe200000e0462 */
[----:B------:R-:W-:-:S03]  /*7f780*/  IADD3 R102, P0, PT, R103, R82, RZ ;  /* 0x0000005267667210 */ /* 0x000fc60007f1e0ff */
[C---:B------:R-:W-:Y:S02]  /*7f790*/  IMAD R137, R101.reuse, R45, R96 ;  /* 0x0000002d65897224 */ /* 0x040fe400078e0260 */
[----:B------:R-:W-:Y:S02]  /*7f7a0*/  IMAD.MOV.U32 R80, RZ, RZ, R83 ;  /* 0x000000ffff507224 */ /* 0x000fe400078e0053 */
[----:B------:R-:W-:Y:S02]  /*7f7b0*/  IMAD.MOV.U32 R108, RZ, RZ, R81 ;  /* 0x000000ffff6c7224 */ /* 0x000fe400078e0051 */
[----:B------:R-:W-:Y:S01]  /*7f7c0*/  IMAD.WIDE.U32 R82, R101, R46, RZ ;  /* 0x0000002e65527225 */ /* 0x000fe200078e00ff */
[----:B------:R0:W-:Y:S01]  /*7f7d0*/  STL.64 [R1+0x28], R146 ;  /* 0x0000289201007387 */ /* 0x0001e20000100a00 */
[----:B------:R-:W-:Y:S02]  /*7f7e0*/  MOV R96, R41 ;  /* 0x0000002900607202 */ /* 0x000fe40000000f00 */
[----:B------:R-:W-:Y:S01]  /*7f7f0*/  IADD3.X R48, P5, PT, R131, R106, RZ, P5, !PT ;  /* 0x0000006a83307210 */ /* 0x000fe20002fbe4ff */
[----:B------:R-:W-:Y:S01]  /*7f800*/  IMAD.WIDE.U32.X R40, R123, R47, R108, P1 ;  /* 0x0000002f7b287225 */ /* 0x000fe200008e046c */
[----:B------:R-:W2:Y:S01]  /*7f810*/  LDL.LU R136, [R1+0x90] ;  /* 0x0000900001887983 */ /* 0x000ea20000300800 */
[----:B------:R-:W-:-:S02]  /*7f820*/  IADD3 R123, PT, PT, R37, R135, RZ ;  /* 0x00000087257b7210 */ /* 0x000fc40007ffe0ff */
[----:B------:R-:W-:Y:S02]  /*7f830*/  IMAD.IADD R106, R83, 0x1, R137 ;  /* 0x00000001536a7824 */ /* 0x000fe400078e0289 */
[----:B------:R-:W3:Y:S01]  /*7f840*/  LDL.LU R137, [R1+0x94] ;  /* 0x0000940001897983 */ /* 0x000ee20000300800 */
[----:B------:R-:W-:-:S03]  /*7f850*/  IMAD.WIDE.U32 R84, R101, R88, RZ ;  /* 0x0000005865547225 */ /* 0x000fc600078e00ff */
[----:B------:R-:W5:Y:S01]  /*7f860*/  LDL.LU R135, [R1+0xa8] ;  /* 0x0000a80001877983 */ /* 0x000f620000300800 */
[----:B------:R-:W-:-:S03]  /*7f870*/  IMAD.IADD R47, R85, 0x1, R133 ;  /* 0x00000001552f7824 */ /* 0x000fc600078e0285 */
[----:B------:R-:W5:Y:S04]  /*7f880*/  LDL.LU R134, [R1+0xac] ;  /* 0x0000ac0001867983 */ /* 0x000f680000300800 */
[----:B------:R-:W5:Y:S04]  /*7f890*/  LDL.LU R130, [R1+0xd8] ;  /* 0x0000d80001827983 */ /* 0x000f680000300800 */
[----:B------:R-:W5:Y:S04]  /*7f8a0*/  LDL.LU R128, [R1+0xdc] ;  /* 0x0000dc0001807983 */ /* 0x000f680000300800 */
[----:B------:R-:W2:Y:S04]  /*7f8b0*/  LDL.LU R124, [R1+0x80] ;  /* 0x00008000017c7983 */ /* 0x000ea80000300800 */
[----:B------:R-:W3:Y:S01]  /*7f8c0*/  LDL.LU.64 R132, [R1+0x88] ;  /* 0x0000880001847983 */ /* 0x000ee20000300a00 */
[----:B------:R-:W-:Y:S01]  /*7f8d0*/  IADD3 R109, P1, PT, R129, R84, RZ ;  /* 0x00000054816d7210 */ /* 0x000fe20007f3e0ff */
[----:B------:R-:W-:Y:S01]  /*7f8e0*/  IMAD.WIDE.U32.X R96, R121, R59, R96, P4 ;  /* 0x0000003b79607225 */ /* 0x000fe200020e0460 */
[----:B------:R-:W-:-:S02]  /*7f8f0*/  IADD3.X R81, PT, PT, RZ, RZ, RZ, P6, !PT ;  /* 0x000000ffff517210 */ /* 0x000fc400037fe4ff */
[----:B------:R-:W-:Y:S02]  /*7f900*/  IADD3 RZ, P6, PT, R85, R32, RZ ;  /* 0x0000002055ff7210 */ /* 0x000fe40007fde0ff */
[----:B------:R-:W-:Y:S01]  /*7f910*/  IADD3 R109, P4, PT, R109, R36, RZ ;  /* 0x000000246d6d7210 */ /* 0x000fe20007f9e0ff */
[----:B------:R-:W-:Y:S01]  /*7f920*/  IMAD.WIDE.U32 R36, R71, R60, RZ ;  /* 0x0000003c47247225 */ /* 0x000fe200078e00ff */
[----:B------:R-:W-:-:S03]  /*7f930*/  MOV R64, R33 ;  /* 0x0000002100407202 */ /* 0x000fc60000000f00 */
[----:B------:R-:W-:-:S04]  /*7f940*/  IMAD.WIDE.U32.X R80, R121, R58, R80, P0 ;  /* 0x0000003a79507225 */ /* 0x000fc800000e0450 */
[----:B------:R-:W-:Y:S01]  /*7f950*/  IMAD.WIDE.U32.X R64, R71, R44, R64, P6 ;  /* 0x0000002c47407225 */ /* 0x000fe200030e0440 */
[----:B------:R-:W-:-:S03]  /*7f960*/  IADD3 RZ, P6, PT, R83, R66, RZ ;  /* 0x0000004253ff7210 */ /* 0x000fc60007fde0ff */
[C---:B------:R-:W-:Y:S02]  /*7f970*/  IMAD R103, R101.reuse, R59, R36 ;  /* 0x0000003b65677224 */ /* 0x040fe400078e0224 */
[----:B------:R-:W-:-:S04]  /*7f980*/  IMAD.WIDE.U32 R32, R101, R60, RZ ;  /* 0x0000003c65207225 */ /* 0x000fc800078e00ff */
[----:B------:R-:W-:-:S04]  /*7f990*/  IMAD.WIDE.U32 R36, P0, R101, R59, R36 ;  /* 0x0000003b65247225 */ /* 0x000fc80007800024 */
[----:B------:R-:W-:Y:S01]  /*7f9a0*/  IMAD.MOV.U32 R60, RZ, RZ, R67 ;  /* 0x000000ffff3c7224 */ /* 0x000fe200078e0043 */
[----:B------:R-:W-:-:S03]  /*7f9b0*/  MOV R66, R37 ;  /* 0x0000002500427202 */ /* 0x000fc60000000f00 */
[----:B------:R-:W-:Y:S01]  /*7f9c0*/  IMAD.WIDE.U32.X R60, R71, R45, R60, P6 ;  /* 0x0000002d473c7225 */ /* 0x000fe200030e043c */
[----:B------:R-:W-:Y:S02]  /*7f9d0*/  IADD3 RZ, P6, PT, R33, R36, RZ ;  /* 0x0000002421ff7210 */ /* 0x000fe40007fde0ff */
[----:B------:R-:W-:Y:S01]  /*7f9e0*/  IADD3.X R67, PT, PT, RZ, RZ, RZ, P0, !PT ;  /* 0x000000ffff437210 */ /* 0x000fe200007fe4ff */
[----:B------:R-:W-:Y:S01]  /*7f9f0*/  IMAD.WIDE.U32 R36, R35, R88, RZ ;  /* 0x0000005823247225 */ /* 0x000fe200078e00ff */
[----:B------:R-:W-:Y:S02]  /*7fa00*/  IADD3.X R48, P1, PT, R48, R47, RZ, P1, !PT ;  /* 0x0000002f30307210 */ /* 0x000fe40000f3e4ff */
[----:B------:R-:W-:Y:S01]  /*7fa10*/  IADD3 R111, P0, PT, R111, R82, RZ ;  /* 0x000000526f6f7210 */ /* 0x000fe20007f1e0ff */
[----:B------:R-:W-:Y:S01]  /*7fa20*/  IMAD.WIDE.U32 R82, R35, R46, RZ ;  /* 0x0000002e23527225 */ /* 0x000fe200078e00ff */
[----:B------:R-:W-:-:S03]  /*7fa30*/  IADD3.X R101, P1, P5, R64, R90, R92, P1, P5 ;  /* 0x0000005a40657210 */ /* 0x000fc60000d2a45c */
[----:B------:R-:W-:-:S04]  /*7fa40*/  IMAD.WIDE.U32.X R66, R71, R59, R66, P6 ;  /* 0x0000003b47427225 */ /* 0x000fc800030e0442 */
[CCC-:B------:R-:W-:Y:S02]  /*7fa50*/  IMAD R47, R117.reuse, R44.reuse, R36.reuse ;  /* 0x0000002c752f7224 */ /* 0x1c0fe400078e0224 */
[----:B------:R-:W-:Y:S01]  /*7fa60*/  IMAD.WIDE.U32 R36, P6, R117, R44, R36 ;  /* 0x0000002c75247225 */ /* 0x000fe200078c0024 */
[----:B------:R-:W-:-:S03]  /*7fa70*/  IADD3.X R121, PT, PT, R65, R91, R93, P1, P5 ;  /* 0x0000005b41797210 */ /* 0x000fc60000fea45d */
[----:B------:R-:W-:-:S04]  /*7fa80*/  IMAD.WIDE.U32 R58, R117, R88, RZ ;  /* 0x00000058753a7225 */ /* 0x000fc800078e00ff */
[-C--:B------:R-:W-:Y:S01]  /*7fa90*/  IMAD.WIDE.U32 R64, P5, R117, R45.reuse, R82 ;  /* 0x0000002d75407225 */ /* 0x080fe200078a0052 */
[----:B------:R-:W-:Y:S02]  /*7faa0*/  IADD3.X R83, PT, PT, RZ, RZ, RZ, P6, !PT ;  /* 0x000000ffff537210 */ /* 0x000fe400037fe4ff */
[C---:B------:R-:W-:Y:S01]  /*7fab0*/  IADD3 RZ, P6, PT, R59.reuse, R36, RZ ;  /* 0x000000243bff7210 */ /* 0x040fe20007fde0ff */
[----:B------:R-:W-:Y:S01]  /*7fac0*/  IMAD.IADD R92, R59, 0x1, R47 ;  /* 0x000000013b5c7824 */ /* 0x000fe200078e022f */
[----:B------:R-:W-:Y:S01]  /*7fad0*/  IADD3 R93, P1, PT, R111, R58, RZ ;  /* 0x0000003a6f5d7210 */ /* 0x000fe20007f3e0ff */
[----:B------:R-:W-:Y:S02]  /*7fae0*/  IMAD R71, R117, R45, R82 ;  /* 0x0000002d75477224 */ /* 0x000fe400078e0252 */
[----:B------:R-:W-:-:S04]  /*7faf0*/  IMAD.WIDE.U32 R58, R69, R88, RZ ;  /* 0x00000058453a7225 */ /* 0x000fc800078e00ff */
[----:B------:R-:W-:-:S04]  /*7fb00*/  IMAD.WIDE.U32 R46, R117, R46, RZ ;  /* 0x0000002e752e7225 */ /* 0x000fc800078e00ff */
[----:B------:R-:W-:Y:S01]  /*7fb10*/  IMAD.MOV.U32 R82, RZ, RZ, R37 ;  /* 0x000000ffff527224 */ /* 0x000fe200078e0025 */
[----:B------:R-:W-:Y:S01]  /*7fb20*/  IADD3.X R37, PT, PT, RZ, RZ, RZ, P5, !PT ;  /* 0x000000ffff257210 */ /* 0x000fe20002ffe4ff */
[----:B------:R-:W-:Y:S01]  /*7fb30*/  IMAD.WIDE.U32 R84, R119, R88, RZ ;  /* 0x0000005877547225 */ /* 0x000fe200078e00ff */
[----:B------:R-:W-:-:S03]  /*7fb40*/  IADD3 RZ, P5, PT, R47, R64, RZ ;  /* 0x000000402fff7210 */ /* 0x000fc60007fbe0ff */
[----:B------:R-:W-:Y:S01]  /*7fb50*/  IMAD.WIDE.U32.X R82, R35, R44, R82, P6 ;  /* 0x0000002c23527225 */ /* 0x000fe200030e0452 */
[----:B------:R-:W-:-:S03]  /*7fb60*/  IADD3.X R105, P3, PT, R116, R105, RZ, P3, !PT ;  /* 0x0000006974697210 */ /* 0x000fc60001f7e4ff */
[----:B------:R-:W-:-:S04]  /*7fb70*/  IMAD.WIDE.U32 R90, P6, R119, R44, R58 ;  /* 0x0000002c775a7225 */ /* 0x000fc800078c003a */
[----:B------:R-:W-:Y:S01]  /*7fb80*/  IMAD.MOV.U32 R36, RZ, RZ, R65 ;  /* 0x000000ffff247224 */ /* 0x000fe200078e0041 */
[----:B------:R-:W-:Y:S01]  /*7fb90*/  MOV R64, R91 ;  /* 0x0000005b00407202 */ /* 0x000fe20000000f00 */
[----:B------:R-:W-:Y:S01]  /*7fba0*/  IMAD.X R65, RZ, RZ, RZ, P6 ;  /* 0x000000ffff417224 */ /* 0x000fe200030e06ff */
[----:B------:R-:W-:Y:S01]  /*7fbb0*/  IADD3 RZ, P6, PT, R85, R90, RZ ;  /* 0x0000005a55ff7210 */ /* 0x000fe20007fde0ff */
[----:B------:R-:W-:Y:S01]  /*7fbc0*/  IMAD.WIDE.U32.X R36, R35, R45, R36, P5 ;  /* 0x0000002d23247225 */ /* 0x000fe200028e0424 */
[----:B------:R-:W-:Y:S02]  /*7fbd0*/  IADD3 R50, PT, PT, R87, R113, RZ ;  /* 0x0000007157327210 */ /* 0x000fe40007ffe0ff */
[----:B------:R-:W-:Y:S02]  /*7fbe0*/  IADD3 R86, P5, PT, R109, R86, RZ ;  /* 0x000000566d567210 */ /* 0x000fe40007fbe0ff */
[----:B------:R-:W-:Y:S02]  /*7fbf0*/  IADD3.X R35, P4, PT, R48, R123, RZ, P4, !PT ;  /* 0x0000007b30237210 */ /* 0x000fe4000279e4ff */
[----:B------:R-:W-:Y:S01]  /*7fc00*/  IADD3.X R45, P0, PT, R105, R106, RZ, P0, !PT ;  /* 0x0000006a692d7210 */ /* 0x000fe2000071e4ff */
[----:B------:R-:W-:Y:S01]  /*7fc10*/  IMAD.WIDE.U32.X R64, R69, R44, R64, P6 ;  /* 0x0000002c45407225 */ /* 0x000fe200030e0440 */
[----:B------:R-:W-:-:S02]  /*7fc20*/  IADD3.X R35, P5, PT, R35, R50, RZ, P5, !PT ;  /* 0x0000003223237210 */ /* 0x000fc40002fbe4ff */
[----:B------:R-:W-:Y:S01]  /*7fc30*/  IADD3 R94, P6, PT, R93, R94, RZ ;  /* 0x0000005e5d5e7210 */ /* 0x000fe20007fde0ff */
[----:B------:R-:W-:Y:S01]  /*7fc40*/  IMAD.IADD R48, R95, 0x1, R115 ;  /* 0x000000015f307824 */ /* 0x000fe200078e0273 */
[----:B------:R-:W-:Y:S02]  /*7fc50*/  IADD3.X R45, P1, PT, R45, R92, RZ, P1, !PT ;  /* 0x0000005c2d2d7210 */ /* 0x000fe40000f3e4ff */
[----:B------:R-:W-:Y:S02]  /*7fc60*/  IADD3.X R50, P4, P5, R62, R101, R38, P5, P4 ;  /* 0x000000653e327210 */ /* 0x000fe40002d88426 */
[----:B------:R-:W-:Y:S02]  /*7fc70*/  IADD3 R127, PT, PT, R49, R127, RZ ;  /* 0x0000007f317f7210 */ /* 0x000fe40007ffe0ff */
[----:B------:R-:W-:Y:S01]  /*7fc80*/  IADD3.X R62, P6, PT, R45, R48, RZ, P6, !PT ;  /* 0x000000302d3e7210 */ /* 0x000fe200037de4ff */
[----:B------:R-:W-:Y:S01]  /*7fc90*/  IMAD.WIDE.U32 R48, R225, R142, RZ ;  /* 0x0000008ee1307225 */ /* 0x000fe200078e00ff */
[----:B------:R-:W-:-:S02]  /*7fca0*/  IADD3.X R63, PT, PT, R63, R121, R39, P4, P5 ;  /* 0x000000793f3f7210 */ /* 0x000fc400027ea427 */
[----:B------:R-:W-:Y:S01]  /*7fcb0*/  IADD3.X R69, P0, P4, R60, R98, R96, P0, P3 ;  /* 0x000000623c457210 */ /* 0x000fe20000406460 */
[----:B------:R-:W-:Y:S02]  /*7fcc0*/  IMAD R119, R119, R44, R58 ;  /* 0x0000002c77777224 */ /* 0x000fe400078e023a */
[----:B------:R-:W-:-:S04]  /*7fcd0*/  IMAD.WIDE.U32 R58, R3, R140, RZ ;  /* 0x0000008c033a7225 */ /* 0x000fc800078e00ff */
[----:B------:R-:W-:-:S04]  /*7fce0*/  IMAD.WIDE.U32 R90, R4, R142, RZ ;  /* 0x0000008e045a7225 */ /* 0x000fc800078e00ff */
[----:B------:R-:W-:Y:S01]  /*7fcf0*/  IMAD.WIDE.U32 R48, P3, R0, R4, R48 ;  /* 0x0000000400307225 */ /* 0x000fe20007860030 */
[----:B------:R-:W-:-:S03]  /*7fd00*/  IADD3.X R87, PT, PT, R61, R99, R97, P0, P4 ;  /* 0x000000633d577210 */ /* 0x000fc600007e8461 */
[----:B------:R-:W-:Y:S01]  /*7fd10*/  IMAD.WIDE.U32 R44, R5, R140, RZ ;  /* 0x0000008c052c7225 */ /* 0x000fe200078e00ff */
[----:B------:R-:W-:Y:S02]  /*7fd20*/  IADD3 R115, P0, PT, R58, R90, RZ ;  /* 0x0000005a3a737210 */ /* 0x000fe40007f1e0ff */
[----:B------:R-:W-:Y:S01]  /*7fd30*/  IADD3.X R69, P1, P6, R42, R69, R82, P6, P1 ;  /* 0x000000452a457210 */ /* 0x000fe20003622452 */
[----:B------:R-:W-:Y:S01]  /*7fd40*/  IMAD.X R39, RZ, RZ, RZ, P3 ;  /* 0x000000ffff277224 */ /* 0x000fe200018e06ff */
[----:B------:R-:W-:Y:S01]  /*7fd50*/  IADD3 R105, P3, PT, R91, R48, RZ ;  /* 0x000000305b697210 */ /* 0x000fe20007f7e0ff */
[----:B------:R-:W-:Y:S01]  /*7fd60*/  IMAD.WIDE.U32 R60, R107, R104, RZ ;  /* 0x000000686b3c7225 */ /* 0x000fe200078e00ff */
[----:B------:R-:W-:-:S03]  /*7fd70*/  IADD3.X R87, PT, PT, R43, R87, R83, P1, P6 ;  /* 0x000000572b577210 */ /* 0x000fc60000fec453 */
[----:B------:R-:W-:-:S04]  /*7fd80*/  IMAD.WIDE.U32 R90, R239, R144, RZ ;  /* 0x00000090ef5a7225 */ /* 0x000fc800078e00ff */
[CCC-:B------:R-:W-:Y:S02]  /*7fd90*/  IMAD R93, R57.reuse, R3.reuse, R44.reuse ;  /* 0x00000003395d7224 */ /* 0x1c0fe400078e022c */
[----:B------:R-:W-:Y:S02]  /*7fda0*/  IMAD.MOV.U32 R38, RZ, RZ, R49 ;  /* 0x000000ffff267224 */ /* 0x000fe400078e0031 */
[----:B------:R-:W-:Y:S01]  /*7fdb0*/  IMAD.WIDE.U32 R44, P5, R57, R3, R44 ;  /* 0x00000003392c7225 */ /* 0x000fe200078a002c */
[----:B------:R-:W-:-:S03]  /*7fdc0*/  IADD3 R98, PT, PT, R59, R93, RZ ;  /* 0x0000005d3b627210 */ /* 0x000fc60007ffe0ff */
[----:B------:R-:W-:-:S04]  /*7fdd0*/  IMAD.WIDE.U32 R48, R104, R104, RZ ;  /* 0x0000006868307225 */ /* 0x000fc800078e00ff */
[----:B------:R-:W-:Y:S02]  /*7fde0*/  IMAD R43, R107, R104, R60 ;  /* 0x000000686b2b7224 */ /* 0x000fe400078e023c */
[----:B------:R-:W-:Y:S02]  /*7fdf0*/  IMAD R113, R199, R232, R90 ;  /* 0x000000e8c7717224 */ /* 0x000fe400078e025a */
[----:B------:R-:W-:Y:S01]  /*7fe00*/  IMAD.WIDE.U32 R144, R232, R144, RZ ;  /* 0x00000090e8907225 */ /* 0x000fe200078e00ff */
[----:B------:R-:W-:-:S03]  /*7fe10*/  IADD3 RZ, P4, PT, R59, R44, RZ ;  /* 0x0000002c3bff7210 */ /* 0x000fc60007f9e0ff */
[----:B------:R-:W-:Y:S01]  /*7fe20*/  IMAD.WIDE.U32 R90, P1, R199, R232, R90 ;  /* 0x000000e8c75a7225 */ /* 0x000fe2000782005a */
[----:B------:R-:W-:-:S03]  /*7fe30*/  IADD3 R106, PT, PT, R49, R43, RZ ;  /* 0x0000002b316a7210 */ /* 0x000fc60007ffe0ff */
[----:B------:R-:W-:-:S04]  /*7fe40*/  IMAD.WIDE.U32 R60, P6, R107, R104, R60 ;  /* 0x000000686b3c7225 */ /* 0x000fc800078c003c */
[----:B------:R-:W-:Y:S01]  /*7fe50*/  IMAD.WIDE.U32 R92, R239, R142, RZ ;  /* 0x0000008eef5c7225 */ /* 0x000fe200078e00ff */
[----:B------:R-:W-:-:S03]  /*7fe60*/  IADD3.X R83, PT, PT, RZ, RZ, RZ, P1, !PT ;  /* 0x000000ffff537210 */ /* 0x000fc60000ffe4ff */
[----:B------:R-:W-:Y:S01]  /*7fe70*/  IMAD.X R59, RZ, RZ, RZ, P5 ;  /* 0x000000ffff3b7224 */ /* 0x000fe200028e06ff */
[----:B------:R-:W-:Y:S01]  /*7fe80*/  IADD3 RZ, P5, PT, R49, R60, RZ ;  /* 0x0000003c31ff7210 */ /* 0x000fe20007fbe0ff */
[C---:B------:R-:W-:Y:S01]  /*7fe90*/  IMAD.WIDE.U32.X R42, R0.reuse, R225, R38, P3 ;  /* 0x000000e1002a7225 */ /* 0x040fe200018e0426 */
[----:B------:R-:W-:Y:S02]  /*7fea0*/  IADD3 RZ, P3, PT, R145, R90, RZ ;  /* 0x0000005a91ff7210 */ /* 0x000fe40007f7e0ff */
[----:B------:R-:W-:Y:S01]  /*7feb0*/  IADD3.X R49, PT, PT, RZ, RZ, RZ, P6, !PT ;  /* 0x000000ffff317210 */ /* 0x000fe200037fe4ff */
[----:B------:R-:W-:Y:S02]  /*7fec0*/  IMAD.MOV.U32 R82, RZ, RZ, R91 ;  /* 0x000000ffff527224 */ /* 0x000fe400078e005b */
[----:B------:R-:W-:Y:S01]  /*7fed0*/  IMAD.WIDE.U32 R90, P6, R0, R232, R92 ;  /* 0x000000e8005a7225 */ /* 0x000fe200078c005c */
[----:B------:R-:W-:-:S03]  /*7fee0*/  IADD3.X R88, P2, PT, R102, R127, RZ, P2, !PT ;  /* 0x0000007f66587210 */ /* 0x000fc6000175e4ff */
[----:B------:R-:W-:-:S04]  /*7fef0*/  IMAD.WIDE.U32 R142, R232, R142, RZ ;  /* 0x0000008ee88e7225 */ /* 0x000fc800078e00ff */
[----:B------:R-:W-:Y:S01]  /*7ff00*/  IMAD.WIDE.U32.X R38, R199, R239, R82, P3 ;  /* 0x000000efc7267225 */ /* 0x000fe200018e0452 */
[----:B------:R-:W-:-:S03]  /*7ff10*/  IADD3 R125, P3, PT, R125, R32, RZ ;  /* 0x000000207d7d7210 */ /* 0x000fc60007f7e0ff */
[----:B------:R-:W-:Y:S01]  /*7ff20*/  IMAD.IADD R103, R33, 0x1, R103 ;  /* 0x0000000121677824 */ /* 0x000fe200078e0267 */
[----:B------:R-:W-:Y:S01]  /*7ff30*/  IADD3.X R33, PT, PT, RZ, RZ, RZ, P6, !PT ;  /* 0x000000ffff217210 */ /* 0x000fe200037fe4ff */
[----:B------:R-:W-:Y:S01]  /*7ff40*/  IMAD R44, R225, R140, RZ ;  /* 0x0000008ce12c7224 */ /* 0x000fe200078e02ff */
[----:B------:R-:W-:Y:S01]  /*7ff50*/  IADD3 RZ, P6, PT, R143, R90, RZ ;  /* 0x0000005a8fff7210 */ /* 0x000fe20007fde0ff */
[----:B------:R-:W-:Y:S01]  /*7ff60*/  IMAD.WIDE.U32 R82, R4, R140, RZ ;  /* 0x0000008c04527225 */ /* 0x000fe200078e00ff */
[----:B------:R-:W-:-:S03]  /*7ff70*/  IADD3.X R88, P3, PT, R88, R103, RZ, P3, !PT ;  /* 0x0000006758587210 */ /* 0x000fc60001f7e4ff */
[----:B------:R-:W-:Y:S02]  /*7ff80*/  IMAD.MOV.U32 R32, RZ, RZ, R91 ;  /* 0x000000ffff207224 */ /* 0x000fe400078e005b */
[----:B------:R-:W-:Y:S01]  /*7ff90*/  IMAD R91, R57, R4, R44 ;  /* 0x00000004395b7224 */ /* 0x000fe200078e022c */
[----:B------:R-:W-:Y:S01]  /*7ffa0*/  MOV R58, R45 ;  /* 0x0000002d003a7202 */ /* 0x000fe20000000f00 */
[----:B------:R-:W-:Y:S01]  /*7ffb0*/  IMAD R95, R0, R232, R92 ;  /* 0x000000e8005f7224 */ /* 0x000fe200078e025c */
[----:B------:R-:W-:Y:S01]  /*7ffc0*/  IADD3.X R99, P2, P3, R66, R40, R80, P3, P2 ;  /* 0x0000002842637210 */ /* 0x000fe20001b44450 */
[----:B------:R-:W-:Y:S01]  /*7ffd0*/  IMAD.WIDE.U32.X R32, R0, R239, R32, P6 ;  /* 0x000000ef00207225 */ /* 0x000fe200030e0420 */
[----:B------:R-:W-:-:S03]  /*7ffe0*/  IADD3 R109, P6, PT, R82, R142, RZ ;  /* 0x0000008e526d7210 */ /* 0x000fc60007fde0ff */
[----:B------:R-:W-:Y:S01]  /*7fff0*/  IMAD.WIDE.U32 R92, R239, R140, RZ ;  /* 0x0000008cef5c7225 */ /* 0x000fe200078e00ff */
[----:B------:R-:W-:-:S03]  /*80000*/  IADD3 R115, P1, PT, R115, R48, RZ ;  /* 0x0000003073737210 */ /* 0x000fc60007f3e0ff */
[----:B------:R-:W-:-:S04]  /*80010*/  IMAD.WIDE.U32 R44, R5, R138, RZ ;  /* 0x0000008a052c7225 */ /* 0x000fc800078e00ff */
[----:B------:R-:W-:Y:S02]  /*80020*/  IMAD.IADD R121, R83, 0x1, R91 ;  /* 0x0000000153797824 */ /* 0x000fe400078e025b */
[----:B------:R-:W-:Y:S01]  /*80030*/  IMAD.WIDE.U32 R82, R7, R138, RZ ;  /* 0x0000008a07527225 */ /* 0x000fe200078e00ff */
[----:B------:R-:W-:-:S03]  /*80040*/  IADD3.X R101, PT, PT, R67, R41, R81, P2, P3 ;  /* 0x0000002943657210 */ /* 0x000fc600017e6451 */
[----:B------:R-:W-:Y:S02]  /*80050*/  IMAD.MOV.U32 R48, RZ, RZ, R61 ;  /* 0x000000ffff307224 */ /* 0x000fe400078e003d */
[----:B------:R-:W-:-:S04]  /*80060*/  IMAD.WIDE.U32.X R60, R57, R5, R58, P4 ;  /* 0x00000005393c7225 */ /* 0x000fc800020e043a */
[----:B------:R-:W-:-:S04]  /*80070*/  IMAD.WIDE.U32 R140, R232, R140, RZ ;  /* 0x0000008ce88c7225 */ /* 0x000fc800078e00ff */
[----:B------:R-:W-:-:S04]  /*80080*/  IMAD.WIDE.U32 R92, P3, R57, R232, R92 ;  /* 0x000000e8395c7225 */ /* 0x000fc8000786005c */
[CCC-:B------:R-:W-:Y:S02]  /*80090*/  IMAD R117, R2.reuse, R3.reuse, R44.reuse ;  /* 0x0000000302757224 */ /* 0x1c0fe400078e022c */
[----:B------:R-:W-:-:S04]  /*800a0*/  IMAD.WIDE.U32 R58, P4, R2, R3, R44 ;  /* 0x00000003023a7225 */ /* 0x000fc8000788002c */
[----:B------:R-:W-:Y:S01]  /*800b0*/  IMAD.WIDE.U32 R44, R3, R138, RZ ;  /* 0x0000008a032c7225 */ /* 0x000fe200078e00ff */
[----:B------:R-:W-:-:S03]  /*800c0*/  MOV R96, R93 ;  /* 0x0000005d00607202 */ /* 0x000fc60000000f00 */
[----:B------:R-:W-:-:S04]  /*800d0*/  IMAD.WIDE.U32 R40, P2, R2, R6, R82 ;  /* 0x0000000602287225 */ /* 0x000fc80007840052 */
[----:B------:R-:W-:-:S04]  /*800e0*/  IMAD.WIDE.U32 R80, R6, R138, RZ ;  /* 0x0000008a06507225 */ /* 0x000fc800078e00ff */
[----:B------:R-:W-:Y:S02]  /*800f0*/  IMAD R103, R2, R6, R82 ;  /* 0x0000000602677224 */ /* 0x000fe400078e0252 */
[----:B------:R-:W-:Y:S01]  /*80100*/  IMAD.WIDE.U32.X R82, R107, R107, R48, P5 ;  /* 0x0000006b6b527225 */ /* 0x000fe200028e0430 */
[----:B------:R-:W-:Y:S02]  /*80110*/  IADD3 R0, P5, PT, R141, R92, RZ ;  /* 0x0000005c8d007210 */ /* 0x000fe40007fbe0ff */
[----:B------:R-:W-:Y:S01]  /*80120*/  IADD3.X R49, PT, PT, RZ, RZ, RZ, P4, !PT ;  /* 0x000000ffff317210 */ /* 0x000fe200027fe4ff */
[----:B------:R-:W-:Y:S01]  /*80130*/  IMAD.X R97, RZ, RZ, RZ, P3 ;  /* 0x000000ffff617224 */ /* 0x000fe200018e06ff */
[----:B------:R-:W-:Y:S01]  /*80140*/  IADD3 RZ, P4, PT, R45, R58, RZ ;  /* 0x0000003a2dff7210 */ /* 0x000fe20007f9e0ff */
[----:B------:R-:W-:Y:S01]  /*80150*/  IMAD.WIDE.U32 R92, R107, R6, RZ ;  /* 0x000000066b5c7225 */ /* 0x000fe200078e00ff */
[----:B------:R-:W-:Y:S02]  /*80160*/  IADD3.X R91, PT, PT, RZ, RZ, RZ, P2, !PT ;  /* 0x000000ffff5b7210 */ /* 0x000fe400017fe4ff */
[----:B------:R-:W-:Y:S01]  /*80170*/  IADD3 RZ, P3, PT, R81, R40, RZ ;  /* 0x0000002851ff7210 */ /* 0x000fe20007f7e0ff */
[----:B------:R-:W-:-:S02]  /*80180*/  IMAD.MOV.U32 R48, RZ, RZ, R59 ;  /* 0x000000ffff307224 */ /* 0x000fc400078e003b */
[----:B------:R-:W-:-:S04]  /*80190*/  IMAD.WIDE.U32 R58, R225, R138, RZ ;  /* 0x0000008ae13a7225 */ /* 0x000fc800078e00ff */
[----:B------:R-:W-:Y:S02]  /*801a0*/  IMAD.MOV.U32 R90, RZ, RZ, R41 ;  /* 0x000000ffff5a7224 */ /* 0x000fe400078e0029 */
[----:B------:R-:W-:-:S04]  /*801b0*/  IMAD.WIDE.U32.X R40, R57, R239, R96, P5 ;  /* 0x000000ef39287225 */ /* 0x000fc800028e0460 */
[----:B------:R-:W-:Y:S02]  /*801c0*/  IMAD R57, R7, R104, R92 ;  /* 0x0000006807397224 */ /* 0x000fe400078e025c */
[----:B------:R-:W-:-:S04]  /*801d0*/  IMAD.WIDE.U32.X R90, R2, R7, R90, P3 ;  /* 0x00000007025a7225 */ /* 0x000fc800018e045a */
[----:B------:R-:W-:-:S04]  /*801e0*/  IMAD.WIDE.U32 R92, P5, R7, R104, R92 ;  /* 0x00000068075c7225 */ /* 0x000fc800078a005c */
[----:B------:R-:W-:Y:S02]  /*801f0*/  IMAD R111, R2, R4, R58 ;  /* 0x00000004026f7224 */ /* 0x000fe400078e023a */
[----:B------:R-:W-:Y:S01]  /*80200*/  IMAD.WIDE.U32 R66, R4, R138, RZ ;  /* 0x0000008a04427225 */ /* 0x000fe200078e00ff */
[----:B------:R-:W-:-:S03]  /*80210*/  IADD3 R117, PT, PT, R45, R117, RZ ;  /* 0x000000752d757210 */ /* 0x000fc60007ffe0ff */
[C---:B------:R-:W-:Y:S01]  /*80220*/  IMAD.WIDE.U32 R58, P3, R2.reuse, R4, R58 ;  /* 0x00000004023a7225 */ /* 0x040fe2000786003a */
[----:B------:R-:W-:Y:S02]  /*80230*/  IADD3.X R105, P0, PT, R105, R98, RZ, P0, !PT ;  /* 0x0000006269697210 */ /* 0x000fe4000071e4ff */
[----:B------:R-:W-:Y:S01]  /*80240*/  IADD3 R116, PT, PT, R143, R95, RZ ;  /* 0x0000005f8f747210 */ /* 0x000fe20007ffe0ff */
[C---:B------:R-:W-:Y:S01]  /*80250*/  IMAD.WIDE.U32.X R96, R2.reuse, R5, R48, P4 ;  /* 0x0000000502607225 */ /* 0x040fe200020e0430 */
[----:B------:R-:W-:Y:S02]  /*80260*/  IADD3.X R45, PT, PT, RZ, RZ, RZ, P5, !PT ;  /* 0x000000ffff2d7210 */ /* 0x000fe40002ffe4ff */
[----:B------:R-:W-:Y:S01]  /*80270*/  IADD3 RZ, P5, PT, R67, R58, RZ ;  /* 0x0000003a43ff7210 */ /* 0x000fe20007fbe0ff */
[----:B------:R-:W-:Y:S01]  /*80280*/  IMAD.IADD R103, R81, 0x1, R103 ;  /* 0x0000000151677824 */ /* 0x000fe200078e0267 */
[----:B------:R-:W-:Y:S01]  /*80290*/  IADD3.X R49, PT, PT, RZ, RZ, RZ, P3, !PT ;  /* 0x000000ffff317210 */ /* 0x000fe20001ffe4ff */
[----:B------:R-:W-:Y:S01]  /*802a0*/  IMAD R81, R239, R138, RZ ;  /* 0x0000008aef517224 */ /* 0x000fe200078e02ff */
[----:B------:R-:W-:Y:S01]  /*802b0*/  IADD3.X R98, P1, PT, R105, R106, RZ, P1, !PT ;  /* 0x0000006a69627210 */ /* 0x000fe20000f3e4ff */
[----:B------:R-:W-:Y:S01]  /*802c0*/  IMAD.MOV.U32 R48, RZ, RZ, R59 ;  /* 0x000000ffff307224 */ /* 0x000fe200078e003b */
[----:B------:R-:W-:Y:S01]  /*802d0*/  IADD3.X R116, P6, PT, R121, R116, RZ, P6, !PT ;  /* 0x0000007479747210 */ /* 0x000fe200037de4ff */
[----:B------:R-:W-:Y:S01]  /*802e0*/  IMAD.IADD R111, R67, 0x1, R111 ;  /* 0x00000001436f7824 */ /* 0x000fe200078e026f */
[----:B------:R-:W-:Y:S01]  /*802f0*/  IADD3 R67, P3, PT, R115, R80, RZ ;  /* 0x0000005073437210 */ /* 0x000fe20007f7e0ff */
[C---:B------:R-:W-:Y:S01]  /*80300*/  IMAD R121, R2.reuse, R232, R81 ;  /* 0x000000e802797224 */ /* 0x040fe200078e0251 */
[----:B------:R-:W-:Y:S01]  /*80310*/  IADD3 R109, P4, PT, R109, R44, RZ ;  /* 0x0000002c6d6d7210 */ /* 0x000fe20007f9e0ff */
[----:B------:R-:W-:Y:S01]  /*80320*/  IMAD.WIDE.U32.X R48, R2, R225, R48, P5 ;  /* 0x000000e102307225 */ /* 0x000fe200028e0430 */
[----:B------:R-:W-:-:S03]  /*80330*/  IADD3.X R115, P1, P5, R82, R60, R42, P1, P0 ;  /* 0x0000003c52737210 */ /* 0x000fc60000d2042a */
[----:B------:R-:W-:Y:S01]  /*80340*/  IMAD.WIDE.U32 R80, R5, R104, RZ ;  /* 0x0000006805507225 */ /* 0x000fe200078e00ff */
[----:B------:R-:W-:Y:S02]  /*80350*/  IADD3 R113, PT, PT, R145, R113, RZ ;  /* 0x0000007191717210 */ /* 0x000fe40007ffe0ff */
[----:B------:R-:W-:Y:S01]  /*80360*/  IADD3 R144, P0, PT, R67, R144, RZ ;  /* 0x0000009043907210 */ /* 0x000fe20007f1e0ff */
[--C-:B------:R-:W-:Y:S01]  /*80370*/  IMAD R127, R107, R3, R80.reuse ;  /* 0x000000036b7f7224 */ /* 0x100fe200078e0250 */
[----:B------:R-:W-:Y:S02]  /*80380*/  IADD3.X R98, P3, PT, R98, R103, RZ, P3, !PT ;  /* 0x0000006762627210 */ /* 0x000fe40001f7e4ff */
[----:B------:R-:W-:Y:S01]  /*80390*/  IADD3.X R83, PT, PT, R83, R61, R43, P1, P5 ;  /* 0x0000003d53537210 */ /* 0x000fe20000fea42b */
[----:B------:R-:W-:Y:S01]  /*803a0*/  IMAD.WIDE.U32 R80, P5, R107, R3, R80 ;  /* 0x000000036b507225 */ /* 0x000fe200078a0050 */
[----:B------:R-:W-:Y:S02]  /*803b0*/  IADD3.X R116, P4, PT, R116, R117, RZ, P4, !PT ;  /* 0x0000007574747210 */ /* 0x000fe4000279e4ff */
[----:B------:R-:W-:-:S02]  /*803c0*/  IADD3.X R98, P0, PT, R98, R113, RZ, P0, !PT ;  /* 0x0000007162627210 */ /* 0x000fc4000071e4ff */
[----:B----4-:R-:W-:Y:S02]  /*803d0*/  IADD3.X R108, P6, P4, R96, R32, R148, P4, P6 ;  /* 0x00000020606c7210 */ /* 0x010fe400024cc494 */
[----:B------:R-:W-:Y:S01]  /*803e0*/  IADD3 R95, P2, PT, R66, R140, RZ ;  /* 0x0000008c425f7210 */ /* 0x000fe20007f5e0ff */
[----:B------:R-:W-:Y:S01]  /*803f0*/  IMAD.WIDE.U32 R66, R239, R104, RZ ;  /* 0x00000068ef427225 */ /* 0x000fe200078e00ff */
[----:B------:R-:W-:Y:S02]  /*80400*/  IADD3.X R61, PT, PT, RZ, RZ, RZ, P5, !PT ;  /* 0x000000ffff3d7210 */ /* 0x000fe40002ffe4ff */
[----:B------:R-:W-:Y:S02]  /*80410*/  IADD3.X R115, P3, P5, R38, R115, R90, P0, P3 ;  /* 0x0000007326737210 */ /* 0x000fe4000056645a */
[----:B------:R-:W-:Y:S01]  /*80420*/  IADD3.X R113, PT, PT, R97, R33, R149, P6, P4 ;  /* 0x0000002161717210 */ /* 0x000fe200037e8495 */
[----:B------:R-:W-:Y:S01]  /*80430*/  IMAD.WIDE.U32 R96, R7, R6, RZ ;  /* 0x0000000607607225 */ /* 0x000fe200078e00ff */
[----:B------:R-:W-:-:S03]  /*80440*/  IADD3.X R118, PT, PT, R39, R83, R91, P3, P5 ;  /* 0x0000005327767210 */ /* 0x000fc60001fea45b */
[----:B------:R-:W-:-:S04]  /*80450*/  IMAD.WIDE.U32 R42, R3, R104, RZ ;  /* 0x00000068032a7225 */ /* 0x000fc800078e00ff */
[----:B------:R-:W-:Y:S01]  /*80460*/  IMAD.WIDE.U32 R32, P3, R107, R232, R66 ;  /* 0x000000e86b207225 */ /* 0x000fe20007860042 */
[----:B------:R-:W-:-:S03]  /*80470*/  IADD3 RZ, P0, PT, R43, R80, RZ ;  /* 0x000000502bff7210 */ /* 0x000fc60007f1e0ff */
[----:B------:R-:W-:-:S04]  /*80480*/  IMAD.WIDE.U32 R38, R5, R6, RZ ;  /* 0x0000000605267225 */ /* 0x000fc800078e00ff */
[----:B------:R-:W-:-:S04]  /*80490*/  IMAD.WIDE.U32 R66, R5, R3, RZ ;  /* 0x0000000305427225 */ /* 0x000fc800078e00ff */
[CCC-:B------:R-:W-:Y:S02]  /*804a0*/  IMAD R129, R6.reuse, R7.reuse, R96.reuse ;  /* 0x0000000706817224 */ /* 0x1c0fe400078e0260 */
[----:B------:R-:W-:Y:S02]  /*804b0*/  IMAD.MOV.U32 R60, RZ, RZ, R81 ;  /* 0x000000ffff3c7224 */ /* 0x000fe400078e0051 */
[----:B------:R-:W-:-:S04]  /*804c0*/  IMAD.WIDE.U32 R96, P6, R6, R7, R96 ;  /* 0x0000000706607225 */ /* 0x000fc800078c0060 */
[----:B------:R-:W-:Y:S01]  /*804d0*/  IMAD.WIDE.U32 R80, R6, R6, RZ ;  /* 0x0000000606507225 */ /* 0x000fe200078e00ff */
[----:B------:R-:W-:-:S03]  /*804e0*/  IADD3.X R103, PT, PT, RZ, RZ, RZ, P6, !PT ;  /* 0x000000ffff677210 */ /* 0x000fc600037fe4ff */
[----:B------:R-:W-:Y:S01]  /*804f0*/  IMAD.WIDE.U32 R58, R104, R6, RZ ;  /* 0x00000006683a7225 */ /* 0x000fe200078e00ff */
[----:B------:R-:W-:-:S03]  /*80500*/  IADD3 RZ, P6, PT, R81, R96, RZ ;  /* 0x0000006051ff7210 */ /* 0x000fc60007fde0ff */
[----:B------:R-:W-:-:S04]  /*80510*/  IMAD.WIDE.U32 R138, R232, R138, RZ ;  /* 0x0000008ae88a7225 */ /* 0x000fc800078e00ff */
[-C--:B------:R-:W-:Y:S02]  /*80520*/  IMAD R123, R7, R3.reuse, R38 ;  /* 0x00000003077b7224 */ /* 0x080fe400078e0226 */
[----:B------:R-:W-:Y:S02]  /*80530*/  IMAD R106, R5, R3, R66 ;  /* 0x00000003056a7224 */ /* 0x000fe400078e0242 */
[----:B------:R-:W-:Y:S01]  /*80540*/  IMAD.WIDE.U32 R232, R232, R104, RZ ;  /* 0x00000068e8e87225 */ /* 0x000fe200078e00ff */
[----:B------:R-:W-:-:S03]  /*80550*/  IADD3 RZ, P1, PT, R59, R92, RZ ;  /* 0x0000005c3bff7210 */ /* 0x000fc60007f3e0ff */
[----:B------:R-:W-:-:S04]  /*80560*/  IMAD.WIDE.U32 R82, R225, R104, RZ ;  /* 0x00000068e1527225 */ /* 0x000fc800078e00ff */
[----:B------:R-:W-:-:S04]  /*80570*/  IMAD.WIDE.U32 R38, P5, R7, R3, R38 ;  /* 0x0000000307267225 */ /* 0x000fc800078a0026 */
[----:B------:R-:W-:-:S04]  /*80580*/  IMAD.WIDE.U32 R66, P4, R5, R3, R66 ;  /* 0x0000000305427225 */ /* 0x000fc80007880042 */
[----:B------:R-:W-:-:S04]  /*80590*/  IMAD.WIDE.U32 R104, R4, R104, RZ ;  /* 0x0000006804687225 */ /* 0x000fc800078e00ff */
[----:B------:R-:W-:-:S04]  /*805a0*/  IMAD.WIDE.U32 R2, R3, R6, RZ ;  /* 0x0000000603027225 */ /* 0x000fc800078e00ff */
[----:B------:R-:W-:Y:S02]  /*805b0*/  IMAD.MOV.U32 R102, RZ, RZ, R97 ;  /* 0x000000ffff667224 */ /* 0x000fe400078e0061 */
[----:B------:R-:W-:Y:S01]  /*805c0*/  IMAD.MOV.U32 R44, RZ, RZ, R93 ;  /* 0x000000ffff2c7224 */ /* 0x000fe200078e005d */
[----:B------:R-:W-:Y:S01]  /*805d0*/  IADD3.X R93, PT, PT, RZ, RZ, RZ, P5, !PT ;  /* 0x000000ffff5d7210 */ /* 0x000fe20002ffe4ff */
[----:B------:R-:W-:Y:S01]  /*805e0*/  IMAD.WIDE.U32 R90, R225, R6, RZ ;  /* 0x00000006e15a7225 */ /* 0x000fe200078e00ff */
[----:B------:R-:W-:-:S03]  /*805f0*/  IADD3 RZ, P5, PT, R3, R38, RZ ;  /* 0x0000002603ff7210 */ /* 0x000fc60007fbe0ff */
[----:B------:R-:W-:Y:S01]  /*80600*/  IMAD.WIDE.U32.X R60, R107, R5, R60, P0 ;  /* 0x000000056b3c7225 */ /* 0x000fe200000e043c */
[----:B------:R-:W-:-:S03]  /*80610*/  IADD3 R117, P0, PT, R2, R104, RZ ;  /* 0x0000006802757210 */ /* 0x000fc60007f1e0ff */
[----:B------:R-:W-:Y:S02]  /*80620*/  IMAD.IADD R123, R3, 0x1, R123 ;  /* 0x00000001037b7824 */ /* 0x000fe400078e027b */
[----:B------:R-:W-:-:S04]  /*80630*/  IMAD.WIDE.U32.X R2, R7, R7, R102, P6 ;  /* 0x0000000707027225 */ /* 0x000fc800030e0466 */
[----:B------:R-:W-:-:S04]  /*80640*/  IMAD.WIDE.U32.X R44, R7, R107, R44, P1 ;  /* 0x0000006b072c7225 */ /* 0x000fc800008e042c */
[----:B------:R-:W-:-:S04]  /*80650*/  IMAD.WIDE.U32 R102, R4, R6, RZ ;  /* 0x0000000604667225 */ /* 0x000fc800078e00ff */
[----:B------:R-:W-:-:S04]  /*80660*/  IMAD.WIDE.U32 R82, P1, R107, R4, R82 ;  /* 0x000000046b527225 */ /* 0x000fc80007820052 */
[----:B------:R-:W-:Y:S02]  /*80670*/  IMAD.MOV.U32 R6, RZ, RZ, R33 ;  /* 0x000000ffff067224 */ /* 0x000fe400078e0021 */
[--C-:B------:R-:W-:Y:S02]  /*80680*/  IMAD R131, R7, R4, R90.reuse ;  /* 0x0000000407837224 */ /* 0x100fe400078e025a */
[----:B------:R-:W-:Y:S01]  /*80690*/  IMAD.X R33, RZ, RZ, RZ, P4 ;  /* 0x000000ffff217224 */ /* 0x000fe200020e06ff */
[----:B---3--:R-:W-:Y:S01]  /*806a0*/  IADD3 RZ, P4, PT, R133, R66, RZ ;  /* 0x0000004285ff7210 */ /* 0x008fe20007f9e0ff */
[----:B------:R-:W-:Y:S01]  /*806b0*/  IMAD.WIDE.U32 R90, P6, R7, R4, R90 ;  /* 0x00000004075a7225 */ /* 0x000fe200078c005a */
[----:B------:R-:W3:Y:S01]  /*806c0*/  LDL.LU R66, [R1+0x84] ;  /* 0x0000840001427983 */ /* 0x000ee20000300800 */
[----:B------:R-:W-:Y:S02]  /*806d0*/  IADD3.X R97, PT, PT, RZ, RZ, RZ, P1, !PT ;  /* 0x000000ffff617210 */ /* 0x000fe40000ffe4ff */
[----:B------:R-:W-:Y:S01]  /*806e0*/  IMAD.MOV.U32 R92, RZ, RZ, R39 ;  /* 0x000000ffff5c7224 */ /* 0x000fe200078e0027 */
[----:B------:R-:W-:Y:S01]  /*806f0*/  IADD3 R104, P1, PT, R105, R82, RZ ;  /* 0x0000005269687210 */ /* 0x000fe20007f3e0ff */
[----:B------:R-:W-:Y:S01]  /*80700*/  IMAD.X R39, RZ, RZ, RZ, P6 ;  /* 0x000000ffff277224 */ /* 0x000fe200030e06ff */
[----:B------:R-:W-:-:S02]  /*80710*/  MOV R96, R83 ;  /* 0x0000005300607202 */ /* 0x000fc40000000f00 */
[----:B------:R-:W-:Y:S02]  /*80720*/  IADD3 RZ, P6, PT, R103, R90, RZ ;  /* 0x0000005a67ff7210 */ /* 0x000fe40007fde0ff */
[----:B------:R-:W-:Y:S01]  /*80730*/  MOV R38, R91 ;  /* 0x0000005b00267202 */ /* 0x000fe20000000f00 */
[----:B------:R-:W-:Y:S01]  /*80740*/  IMAD.WIDE.U32.X R92, R7, R5, R92, P5 ;  /* 0x00000005075c7225 */ /* 0x000fe200028e045c */
[----:B------:R-:W-:Y:S02]  /*80750*/  IADD3 R105, P5, PT, R102, R232, RZ ;  /* 0x000000e866697210 */ /* 0x000fe40007fbe0ff */
[----:B------:R-:W-:Y:S01]  /*80760*/  IADD3.X R83, P0, PT, R104, R123, RZ, P0, !PT ;  /* 0x0000007b68537210 */ /* 0x000fe2000071e4ff */
[----:B------:R-:W-:Y:S01]  /*80770*/  IMAD.WIDE.U32.X R96, R107, R225, R96, P1 ;  /* 0x000000e16b607225 */ /* 0x000fe200008e0460 */
[----:B------:R-:W-:-:S03]  /*80780*/  IADD3 R91, PT, PT, R47, R71, RZ ;  /* 0x000000472f5b7210 */ /* 0x000fc60007ffe0ff */
[----:B------:R-:W-:Y:S01]  /*80790*/  IMAD.WIDE.U32.X R38, R7, R225, R38, P6 ;  /* 0x000000e107267225 */ /* 0x000fe200030e0426 */
[----:B------:R-:W-:Y:S02]  /*807a0*/  IADD3 R232, P6, PT, R233, R32, RZ ;  /* 0x00000020e9e87210 */ /* 0x000fe40007fde0ff */
[----:B------:R-:W-:Y:S01]  /*807b0*/  IADD3 R71, PT, PT, R43, R127, RZ ;  /* 0x0000007f2b477210 */ /* 0x000fe20007ffe0ff */
[----:B------:R-:W-:Y:S01]  /*807c0*/  IMAD.X R7, RZ, RZ, RZ, P3 ;  /* 0x000000ffff077224 */ /* 0x000fe200018e06ff */
[----:B------:R-:W-:Y:S02]  /*807d0*/  IADD3 R103, PT, PT, R103, R131, RZ ;  /* 0x0000008367677210 */ /* 0x000fe40007ffe0ff */
[----:B------:R-:W-:Y:S01]  /*807e0*/  IADD3.X R82, P0, PT, R92, R96, RZ, P0, !PT ;  /* 0x000000605c527210 */ /* 0x000fe2000071e4ff */
[----:B------:R-:W-:Y:S01]  /*807f0*/  IMAD.WIDE.U32.X R6, R107, R239, R6, P6 ;  /* 0x000000ef6b067225 */ /* 0x000fe200030e0406 */
[C---:B------:R-:W-:Y:S02]  /*80800*/  LEA R95, P6, R42.reuse, R95, 0x1 ;  /* 0x0000005f2a5f7211 */ /* 0x040fe400078c08ff */
[----:B------:R-:W-:Y:S01]  /*80810*/  SHF.L.U64.HI R47, R42, 0x1, R71 ;  /* 0x000000012a2f7819 */ /* 0x000fe20000010247 */
[----:B------:R-:W-:Y:S01]  /*80820*/  IMAD.X R93, R93, 0x1, R97, P0 ;  /* 0x000000015d5d7824 */ /* 0x000fe200000e0661 */
[----:B------:R-:W-:-:S02]  /*80830*/  IADD3.X R42, P5, PT, R232, R103, RZ, P5, !PT ;  /* 0x00000067e82a7210 */ /* 0x000fc40002fbe4ff */
[----:B--2---:R-:W-:Y:S02]  /*80840*/  LEA.HI R136, P0, R124, R136, RZ, 0xd ;  /* 0x000000887c887211 */ /* 0x004fe400078168ff */
[----:B------:R-:W-:Y:S02]  /*80850*/  IADD3.X R43, P5, PT, R38, R6, RZ, P5, !PT ;  /* 0x00000006262b7210 */ /* 0x000fe40002fbe4ff */
[----:B------:R-:W-:Y:S01]  /*80860*/  MOV R32, R67 ;  /* 0x0000004300207202 */ /* 0x000fe20000000f00 */
[----:B------:R-:W-:Y:S01]  /*80870*/  IMAD.X R141, RZ, RZ, R137, P0 ;  /* 0x000000ffff8d7224 */ /* 0x000fe200000e0689 */
[----:B------:R-:W-:Y:S02]  /*80880*/  IADD3.X R0, P2, PT, R0, R111, RZ, P2, !PT ;  /* 0x0000006f00007210 */ /* 0x000fe4000175e4ff */
[----:B------:R-:W-:Y:S01]  /*80890*/  IADD3.X R38, PT, PT, R39, R7, RZ, P5, !PT ;  /* 0x0000000727267210 */ /* 0x000fe20002ffe4ff */
[----:B------:R-:W-:Y:S02]  /*808a0*/  IMAD.IADD R39, R59, 0x1, R57 ;  /* 0x000000013b277824 */ /* 0x000fe400078e0239 */
[----:B------:R-:W-:Y:S01]  /*808b0*/  IMAD.WIDE.U32.X R4, R5, R5, R32, P4 ;  /* 0x0000000505047225 */ /* 0x000fe200020e0420 */
[----:B------:R-:W-:-:S02]  /*808c0*/  IADD3.X R32, P6, PT, R0, R47, RZ, P6, !PT ;  /* 0x0000002f00207210 */ /* 0x000fc400037de4ff */
[----:B-----5:R-:W-:Y:S02]  /*808d0*/  LEA.HI R0, P5, R141, R135, RZ, 0xd ;  /* 0x000000878d007211 */ /* 0x020fe400078b68ff */
[----:B------:R-:W-:Y:S02]  /*808e0*/  SHF.L.W.U32.HI R7, R71, 0x1, R60 ;  /* 0x0000000147077819 */ /* 0x000fe40000010e3c */
[C---:B------:R-:W-:Y:S02]  /*808f0*/  LEA R6, P0, R58.reuse, R109, 0x1 ;  /* 0x0000006d3a067211 */ /* 0x040fe400078008ff */
[----:B------:R-:W-:Y:S02]  /*80900*/  SHF.L.U64.HI R33, R58, 0x1, R39 ;  /* 0x000000013a217819 */ /* 0x000fe40000010227 */
[----:B------:R-:W-:Y:S02]  /*80910*/  IADD3 R125, P3, PT, R125, R46, RZ ;  /* 0x0000002e7d7d7210 */ /* 0x000fe40007f7e0ff */
[----:B------:R-:W-:-:S02]  /*80920*/  IADD3.X R46, PT, PT, RZ, R134, RZ, P5, !PT ;  /* 0x00000086ff2e7210 */ /* 0x000fc40002ffe4ff */
[----:B------:R-:W-:Y:S02]  /*80930*/  IADD3.X R59, P5, P6, R7, R48, R40, P6, P2 ;  /* 0x00000030073b7210 */ /* 0x000fe400036a4428 */
[----:B------:R-:W-:Y:S02]  /*80940*/  IADD3.X R7, P2, PT, R116, R33, RZ, P0, !PT ;  /* 0x0000002174077210 */ /* 0x000fe4000075e4ff */
[----:B------:R-:W-:Y:S02]  /*80950*/  SHF.L.W.U32.HI R33, R39, 0x1, R44 ;  /* 0x0000000127217819 */ /* 0x000fe40000010e2c */
[----:B------:R-:W-:Y:S02]  /*80960*/  SHF.L.W.U32.HI R61, R60, 0x1, R61 ;  /* 0x000000013c3d7819 */ /* 0x000fe40000010e3d */
[----:B------:R-:W-:Y:S02]  /*80970*/  SHF.L.W.U32.HI R44, R44, 0x1, R45 ;  /* 0x000000012c2c7819 */ /* 0x000fe40000010e2d */
[----:B------:R-:W-:-:S02]  /*80980*/  IADD3.X R60, P3, PT, R88, R91, RZ, P3, !PT ;  /* 0x0000005b583c7210 */ /* 0x000fc40001f7e4ff */
[----:B------:R-:W-:Y:S02]  /*80990*/  SHF.L.W.U32.HI R58, R73, 0xd, R89 ;  /* 0x0000000d493a7819 */ /* 0x000fe40000010e59 */
[----:B------:R-:W-:Y:S02]  /*809a0*/  SHF.L.W.U32.HI R45, R89, 0xd, R100 ;  /* 0x0000000d592d7819 */ /* 0x000fe40000010e64 */
[----:B------:R-:W2:Y:S01]  /*809b0*/  LDL.LU.64 R88, [R1+0x98] ;  /* 0x0000980001587983 */ /* 0x000ea20000300a00 */
[----:B------:R-:W-:Y:S02]  /*809c0*/  LEA.HI R57, P0, R46, R130, RZ, 0xd ;  /* 0x000000822e397211 */ /* 0x000fe400078168ff */
[----:B------:R-:W-:Y:S02]  /*809d0*/  SHF.L.W.U32.HI R71, R98, 0xd, R115 ;  /* 0x0000000d62477819 */ /* 0x000fe40000010e73 */
[----:B------:R-:W-:Y:S02]  /*809e0*/  IADD3 R129, PT, PT, R81, R129, RZ ;  /* 0x0000008151817210 */ /* 0x000fe40007ffe0ff */
[----:B------:R-:W-:Y:S01]  /*809f0*/  IADD3 R119, PT, PT, R85, R119, RZ ;  /* 0x0000007755777210 */ /* 0x000fe20007ffe0ff */
[----:B------:R-:W-:Y:S01]  /*80a00*/  IMAD.IADD R90, R139, 0x1, R121 ;  /* 0x000000018b5a7824 */ /* 0x000fe200078e0279 */
[----:B------:R-:W-:Y:S01]  /*80a10*/  IADD3 R81, P4, PT, R95, R80, RZ ;  /* 0x000000505f517210 */ /* 0x000fe20007f9e0ff */
[----:B------:R-:W-:Y:S01]  /*80a20*/  IMAD.X R95, RZ, RZ, R128, P0 ;  /* 0x000000ffff5f7224 */ /* 0x000fe200000e0680 */
[----:B------:R-:W-:Y:S01]  /*80a30*/  IADD3.X R61, PT, PT, R61, R49, R41, P5, P6 ;  /* 0x000000313d3d7210 */ /* 0x000fe20002fec429 */
[----:B------:R-:W-:Y:S01]  /*80a40*/  IMAD.IADD R106, R133, 0x1, R106 ;  /* 0x00000001856a7824 */ /* 0x000fe200078e026a */
[----:B------:R-:W-:Y:S01]  /*80a50*/  IADD3 R71, P5, PT, R71, R6, RZ ;  /* 0x0000000647477210 */ /* 0x000fe20007fbe0ff */
[----:B------:R-:W-:Y:S01]  /*80a60*/  UMOV UR4, URZ ;  /* 0x000000ff00047c82 */ /* 0x000fe20008000000 */
[----:B------:R-:W-:Y:S01]  /*80a70*/  SHF.L.W.U32.HI R104, R115, 0xd, R118 ;  /* 0x0000000d73687819 */ /* 0x000fe20000010e76 */
[----:B------:R-:W4:Y:S01]  /*80a80*/  LDL.LU R148, [R1+0x7c] ;  /* 0x00007c0001947983 */ /* 0x000f220000300800 */
[----:B------:R-:W-:-:S02]  /*80a90*/  SHF.R.U32.HI R6, RZ, 0x13, R95 ;  /* 0x00000013ff067819 */ /* 0x000fc4000001165f */
[----:B------:R-:W-:Y:S02]  /*80aa0*/  IADD3.X R104, P5, PT, R104, R7, RZ, P5, !PT ;  /* 0x0000000768687210 */ /* 0x000fe40002fbe4ff */
[----:B------:R-:W-:Y:S01]  /*80ab0*/  SHF.R.U32.HI R49, RZ, 0x13, R118 ;  /* 0x00000013ff317819 */ /* 0x000fe20000011676 */
[----:B------:R-:W-:Y:S01]  /*80ac0*/  IMAD.WIDE.U32 R6, R6, 0x13, R146 ;  /* 0x0000001306067825 */ /* 0x000fe200078e0092 */
[----:B------:R-:W-:Y:S01]  /*80ad0*/  IADD3 R84, P0, PT, R125, R84, RZ ;  /* 0x000000547d547210 */ /* 0x000fe20007f1e0ff */
[----:B0-----:R-:W5:Y:S01]  /*80ae0*/  LDL.LU R146, [R1+0x78] ;  /* 0x0000780001927983 */ /* 0x001f620000300800 */
[----:B------:R-:W-:Y:S01]  /*80af0*/  IADD3.X R49, P5, P6, R49, R108, R33, P5, P2 ;  /* 0x0000006c31317210 */ /* 0x000fe20002ea4421 */
[----:B------:R-:W-:Y:S01]  /*80b00*/  IMAD.MOV.U32 R33, RZ, RZ, RZ ;  /* 0x000000ffff217224 */ /* 0x000fe200078e00ff */
[----:B------:R-:W-:Y:S01]  /*80b10*/  IADD3.X R60, P0, PT, R60, R119, RZ, P0, !PT ;  /* 0x000000773c3c7210 */ /* 0x000fe2000071e4ff */
[----:B------:R-:W4:Y:S01]  /*80b20*/  LDL.LU R142, [R1+0x1c] ;  /* 0x00001c00018e7983 */ /* 0x000f220000300800 */
[----:B------:R-:W-:-:S02]  /*80b30*/  IADD3.X R48, PT, PT, RZ, R113, R44, P5, P6 ;  /* 0x00000071ff307210 */ /* 0x000fc40002fec42c */
[----:B------:R-:W-:Y:S02]  /*80b40*/  IADD3 R44, PT, PT, R7, R33, RZ ;  /* 0x00000021072c7210 */ /* 0x000fe40007ffe0ff */
[----:B------:R-:W-:Y:S02]  /*80b50*/  IADD3.X R32, P2, PT, R32, R129, RZ, P4, !PT ;  /* 0x0000008120207210 */ /* 0x000fe4000275e4ff */
[----:B------:R-:W-:Y:S02]  /*80b60*/  IADD3 R58, P4, PT, R58, R77, RZ ;  /* 0x0000004d3a3a7210 */ /* 0x000fe40007f9e0ff */
[----:B------:R-:W-:Y:S02]  /*80b70*/  IADD3 RZ, P5, PT, R6, 0x13, RZ ;  /* 0x0000001306ff7810 */ /* 0x000fe40007fbe0ff */
[----:B------:R-:W-:Y:S02]  /*80b80*/  LOP3.LUT R7, R44, 0x7ffff, RZ, 0xc0, !PT ;  /* 0x0007ffff2c077812 */ /* 0x000fe400078ec0ff */
[----:B------:R-:W-:-:S03]  /*80b90*/  IADD3.X R45, P4, PT, R45, R10, RZ, P4, !PT ;  /* 0x0000000a2d2d7210 */ /* 0x000fc6000279e4ff */
[----:B------:R-:W-:Y:S01]  /*80ba0*/  IMAD.X R10, RZ, RZ, R7, P5 ;  /* 0x000000ffff0a7224 */ /* 0x000fe200028e0607 */
[----:B------:R-:W-:Y:S02]  /*80bb0*/  LEA.HI.X R100, P4, R100, R75, RZ, 0xd, P4 ;  /* 0x0000004b64647211 */ /* 0x000fe40002096cff */
[----:B------:R-:W-:Y:S02]  /*80bc0*/  SHF.L.W.U32.HI R75, R49, 0xd, R48 ;  /* 0x0000000d314b7819 */ /* 0x000fe40000010e30 */
[----:B------:R-:W-:Y:S02]  /*80bd0*/  SHF.L.W.U32.HI R33, R45, 0xd, R100 ;  /* 0x0000000d2d217819 */ /* 0x000fe40000010e64 */
[----:B------:R-:W-:Y:S02]  /*80be0*/  IADD3.X R79, PT, PT, RZ, R79, RZ, P4, !PT ;  /* 0x0000004fff4f7210 */ /* 0x000fe400027fe4ff */
[----:B------:R-:W-:Y:S02]  /*80bf0*/  IADD3 R86, P4, PT, R33, R86, RZ ;  /* 0x0000005621567210 */ /* 0x000fe40007f9e0ff */
[----:B------:R-:W-:-:S02]  /*80c00*/  LOP3.LUT R141, R141, 0x7ffff, RZ, 0xc0, !PT ;  /* 0x0007ffff8d8d7812 */ /* 0x000fc400078ec0ff */
[----:B------:R-:W-:Y:S02]  /*80c10*/  IADD3.X R99, P0, P3, R64, R99, R36, P0, P3 ;  /* 0x0000006340637210 */ /* 0x000fe40000306424 */
[----:B------:R-:W-:Y:S02]  /*80c20*/  SHF.R.U32.HI R36, RZ, 0x13, R48 ;  /* 0x00000013ff247819 */ /* 0x000fe40000011630 */
[----:B------:R-:W-:Y:S02]  /*80c30*/  IADD3.X R101, PT, PT, R65, R101, R37, P0, P3 ;  /* 0x0000006541657210 */ /* 0x000fe400007e6425 */
[C---:B------:R-:W-:Y:S02]  /*80c40*/  LEA R138, P1, R117.reuse, R138, 0x1 ;  /* 0x0000008a758a7211 */ /* 0x040fe400078208ff */
[----:B------:R-:W-:Y:S02]  /*80c50*/  SHF.L.U64.HI R47, R117, 0x1, R83 ;  /* 0x00000001752f7819 */ /* 0x000fe40000010253 */
[----:B------:R-:W-:-:S02]  /*80c60*/  LOP3.LUT R77, R46, 0x7ffff, RZ, 0xc0, !PT ;  /* 0x0007ffff2e4d7812 */ /* 0x000fc400078ec0ff */
[----:B------:R-:W-:Y:S02]  /*80c70*/  IADD3.X R47, P1, PT, R47, R90, RZ, P1, !PT ;  /* 0x0000005a2f2f7210 */ /* 0x000fe40000f3e4ff */
[----:B------:R-:W-:Y:S02]  /*80c80*/  SHF.L.W.U32.HI R39, R83, 0x1, R82 ;  /* 0x0000000153277819 */ /* 0x000fe40000010e52 */
[----:B------:R-:W-:Y:S02]  /*80c90*/  LOP3.LUT R37, R95, 0x7ffff, RZ, 0xc0, !PT ;  /* 0x0007ffff5f257812 */ /* 0x000fe400078ec0ff */
[----:B------:R-:W-:Y:S02]  /*80ca0*/  SHF.L.W.U32.HI R40, R82, 0x1, R93 ;  /* 0x0000000152287819 */ /* 0x000fe40000010e5d */
[----:B------:R-:W-:Y:S02]  /*80cb0*/  LOP3.LUT R145, R98, 0x7ffff, RZ, 0xc0, !PT ;  /* 0x0007ffff62917812 */ /* 0x000fe400078ec0ff */
[----:B---3--:R-:W-:-:S02]  /*80cc0*/  LEA.HI R44, P6, R44, R66, RZ, 0xd ;  /* 0x000000422c2c7211 */ /* 0x008fc400078d68ff */
[----:B------:R-:W-:Y:S02]  /*80cd0*/  LOP3.LUT R66, R124, 0x7ffff, RZ, 0xc0, !PT ;  /* 0x0007ffff7c427812 */ /* 0x000fe400078ec0ff */
[----:B------:R-:W-:Y:S02]  /*80ce0*/  LEA.HI RZ, P5, R10, R44, RZ, 0xd ;  /* 0x0000002c0aff7211 */ /* 0x000fe400078b68ff */
[----:B------:R-:W-:Y:S02]  /*80cf0*/  SHF.L.W.U32.HI R10, R104, 0xd, R49 ;  /* 0x0000000d680a7819 */ /* 0x000fe40000010e31 */
[----:B------:R-:W-:Y:S02]  /*80d00*/  IADD3.X R66, PT, PT, RZ, R66, RZ, P6, !PT ;  /* 0x00000042ff427210 */ /* 0x000fe400037fe4ff */
[----:B------:R-:W-:-:S03]  /*80d10*/  IADD3 R10, P6, PT, R10, R81, RZ ;  /* 0x000000510a0a7210 */ /* 0x000fc60007fde0ff */
[----:B------:R-:W-:Y:S01]  /*80d20*/  IMAD.X R41, RZ, RZ, R66, P5 ;  /* 0x000000ffff297224 */ /* 0x000fe200028e0642 */
[----:B------:R-:W-:Y:S02]  /*80d30*/  IADD3.X R75, P6, PT, R75, R32, RZ, P6, !PT ;  /* 0x000000204b4b7210 */ /* 0x000fe400037de4ff */
[----:B------:R-:W-:Y:S02]  /*80d40*/  SHF.L.W.U32.HI R32, R100, 0xd, R79 ;  /* 0x0000000d64207819 */ /* 0x000fe40000010e4f */
[----:B------:R-:W-:Y:S02]  /*80d50*/  LEA.HI RZ, P5, R41, R136, RZ, 0xd ;  /* 0x0000008829ff7211 */ /* 0x000fe400078b68ff */
[----:B------:R-:W-:Y:S02]  /*80d60*/  IADD3.X R41, P4, PT, R32, R35, RZ, P4, !PT ;  /* 0x0000002320297210 */ /* 0x000fe4000279e4ff */
[----:B------:R-:W-:Y:S01]  /*80d70*/  IADD3.X R2, P2, P6, R36, R59, R2, P6, P2 ;  /* 0x0000003b24027210 */ /* 0x000fe20003644402 */
[----:B------:R-:W-:Y:S01]  /*80d80*/  IMAD.X R33, RZ, RZ, R141, P5 ;  /* 0x000000ffff217224 */ /* 0x000fe200028e068d */
[----:B------:R-:W-:-:S02]  /*80d90*/  LEA.HI.X R50, P4, R79, R50, RZ, 0xd, P4 ;  /* 0x000000324f327211 */ /* 0x000fc40002096cff */
[----:B------:R-:W-:Y:S02]  /*80da0*/  SHF.L.W.U32.HI R79, R75, 0xd, R2 ;  /* 0x0000000d4b4f7819 */ /* 0x000fe40000010e02 */
[----:B------:R-:W-:Y:S01]  /*80db0*/  LEA.HI RZ, P0, R33, R0, RZ, 0xd ;  /* 0x0000000021ff7211 */ /* 0x000fe200078168ff */
[----:B------:R-:W-:Y:S01]  /*80dc0*/  IMAD.X R63, RZ, RZ, R63, P4 ;  /* 0x000000ffff3f7224 */ /* 0x000fe200020e063f */
[----:B------:R-:W-:Y:S02]  /*80dd0*/  IADD3.X R35, PT, PT, RZ, R61, R3, P2, P6 ;  /* 0x0000003dff237210 */ /* 0x000fe400017ec403 */
[----:B------:R-:W-:Y:S02]  /*80de0*/  SHF.L.W.U32.HI R3, R41, 0xd, R50 ;  /* 0x0000000d29037819 */ /* 0x000fe40000010e32 */
[----:B------:R-:W-:Y:S02]  /*80df0*/  IADD3.X R36, PT, PT, RZ, R77, RZ, P0, !PT ;  /* 0x0000004dff247210 */ /* 0x000fe400007fe4ff */
[----:B------:R-:W-:-:S02]  /*80e00*/  IADD3 R79, P2, PT, R79, R138, RZ ;  /* 0x0000008a4f4f7210 */ /* 0x000fc40007f5e0ff */
[----:B------:R-:W-:Y:S02]  /*80e10*/  SHF.L.W.U32.HI R2, R2, 0xd, R35 ;  /* 0x0000000d02027819 */ /* 0x000fe40000010e23 */
[----:B------:R-:W-:Y:S02]  /*80e20*/  IADD3 R32, P0, PT, R3, R94, RZ ;  /* 0x0000005e03207210 */ /* 0x000fe40007f1e0ff */
[----:B------:R-:W-:Y:S02]  /*80e30*/  SHF.L.W.U32.HI R3, R50, 0xd, R63 ;  /* 0x0000000d32037819 */ /* 0x000fe40000010e3f */
[----:B------:R-:W-:Y:S02]  /*80e40*/  IADD3.X R94, P2, PT, R2, R47, RZ, P2, !PT ;  /* 0x0000002f025e7210 */ /* 0x000fe4000175e4ff */
[----:B------:R-:W-:Y:S02]  /*80e50*/  SHF.R.U32.HI R2, RZ, 0x13, R35 ;  /* 0x00000013ff027819 */ /* 0x000fe40000011623 */
[----:B------:R-:W-:-:S02]  /*80e60*/  IADD3.X R62, P0, PT, R3, R62, RZ, P0, !PT ;  /* 0x0000003e033e7210 */ /* 0x000fc4000071e4ff */
[----:B------:R-:W-:Y:S02]  /*80e70*/  LEA.HI RZ, P3, R36, R57, RZ, 0xd ;  /* 0x0000003924ff7211 */ /* 0x000fe400078768ff */
[----:B------:R-:W-:Y:S02]  /*80e80*/  LOP3.LUT R33, R41, 0x7ffff, RZ, 0xc0, !PT ;  /* 0x0007ffff29217812 */ /* 0x000fe400078ec0ff */
[----:B------:R-:W-:Y:S02]  /*80e90*/  LEA.HI.X R69, P0, R63, R69, RZ, 0xd, P0 ;  /* 0x000000453f457211 */ /* 0x000fe40000016cff */
[----:B------:R-:W-:Y:S02]  /*80ea0*/  IADD3.X R37, PT, PT, RZ, R37, RZ, P3, !PT ;  /* 0x00000025ff257210 */ /* 0x000fe40001ffe4ff */
[----:B------:R-:W-:Y:S02]  /*80eb0*/  SHF.L.W.U32.HI R41, R62, 0xd, R69 ;  /* 0x0000000d3e297819 */ /* 0x000fe40000010e45 */
[----:B------:R-:W-:-:S02]  /*80ec0*/  IADD3.X R64, PT, PT, RZ, R87, RZ, P0, !PT ;  /* 0x00000057ff407210 */ /* 0x000fc400007fe4ff */
[----:B------:R-:W-:Y:S02]  /*80ed0*/  SHF.R.U32.HI R37, RZ, 0x13, R37 ;  /* 0x00000013ff257819 */ /* 0x000fe40000011625 */
[----:B------:R-:W-:Y:S02]  /*80ee0*/  IADD3 R41, P0, PT, R41, R84, RZ ;  /* 0x0000005429297210 */ /* 0x000fe40007f1e0ff */
[----:B--2---:R-:W-:Y:S01]  /*80ef0*/  IADD3.X R39, P1, P2, R2, R39, R88, P2, P1 ;  /* 0x0000002702277210 */ /* 0x004fe20001222458 */
[----:B------:R-:W-:-:S03]  /*80f00*/  IMAD.WIDE.U32 R2, R33, R86, RZ ;  /* 0x0000005621027225 */ /* 0x000fc600078e00ff */
[----:B------:R-:W-:Y:S02]  /*80f10*/  SHF.L.W.U32.HI R35, R94, 0xd, R39 ;  /* 0x0000000d5e237819 */ /* 0x000fe40000010e27 */
[----:B------:R-:W-:Y:S02]  /*80f20*/  IADD3.X R50, PT, PT, RZ, R40, R89, P1, P2 ;  /* 0x00000028ff327210 */ /* 0x000fe40000fe4459 */
[----:B------:R-:W-:Y:S02]  /*80f30*/  IADD3 R48, P1, PT, R35, R132, RZ ;  /* 0x0000008423307210 */ /* 0x000fe40007f3e0ff */
[----:B------:R-:W-:Y:S01]  /*80f40*/  SHF.L.W.U32.HI R35, R69, 0xd, R64 ;  /* 0x0000000d45237819 */ /* 0x000fe20000010e40 */
[----:B------:R-:W-:-:S04]  /*80f50*/  IMAD.WIDE.U32 R36, R37, 0x13, R6 ;  /* 0x0000001325247825 */ /* 0x000fc800078e0006 */
[----:B------:R-:W-:Y:S01]  /*80f60*/  IMAD.WIDE.U32 R46, P2, R33, R86, R2 ;  /* 0x00000056212e7225 */ /* 0x000fe20007840002 */
[----:B------:R-:W-:-:S03]  /*80f70*/  IADD3.X R83, P0, PT, R35, R60, RZ, P0, !PT ;  /* 0x0000003c23537210 */ /* 0x000fc6000071e4ff */
[----:B------:R-:W-:Y:S01]  /*80f80*/  IMAD.WIDE.U32 R6, R86, R86, RZ ;  /* 0x0000005656067225 */ /* 0x000fe200078e00ff */
[----:B------:R-:W-:Y:S02]  /*80f90*/  SHF.L.W.U32.HI R35, R42, 0x1, R43 ;  /* 0x000000012a237819 */ /* 0x000fe40000010e2b */
[C---:B------:R-:W-:Y:S01]  /*80fa0*/  SHF.L.U64.HI R42, R105.reuse, 0x1, R42 ;  /* 0x00000001692a7819 */ /* 0x040fe2000001022a */
[----:B------:R-:W-:Y:S01]  /*80fb0*/  IMAD.X R3, RZ, RZ, RZ, P2 ;  /* 0x000000ffff037224 */ /* 0x000fe200010e06ff */
[----:B------:R-:W-:Y:S01]  /*80fc0*/  LEA R105, P2, R105, R48, 0x1 ;  /* 0x0000003069697211 */ /* 0x000fe200078408ff */
[----:B------:R-:W-:Y:S01]  /*80fd0*/  IMAD.WIDE.U32 R48, R86, 0x26, RZ ;  /* 0x0000002656307825 */ /* 0x000fe200078e00ff */
[----:B------:R-:W-:Y:S02]  /*80fe0*/  SHF.L.W.U32.HI R39, R39, 0xd, R50 ;  /* 0x0000000d27277819 */ /* 0x000fe40000010e32 */
[----:B------:R-:W-:Y:S01]  /*80ff0*/  IADD3 R40, P4, PT, R7, R46, RZ ;  /* 0x0000002e07287210 */ /* 0x000fe20007f9e0ff */
[----:B------:R-:W-:Y:S01]  /*81000*/  IMAD R97, R33, 0x26, RZ ;  /* 0x0000002621617824 */ /* 0x000fe200078e02ff */
[----:B------:R-:W-:-:S02]  /*81010*/  IADD3 R81, PT, PT, R37, UR4, RZ ;  /* 0x0000000425517c10 */ /* 0x000fc4000fffe0ff */
[----:B------:R-:W-:Y:S01]  /*81020*/  LOP3.LUT R7, R62, 0x7ffff, RZ, 0xc0, !PT ;  /* 0x0007ffff3e077812 */ /* 0x000fe200078ec0ff */
[----:B------:R-:W-:Y:S01]  /*81030*/  IMAD.IADD R97, R49, 0x1, R97 ;  /* 0x0000000131617824 */ /* 0x000fe200078e0261 */
[----:B------:R-:W-:Y:S01]  /*81040*/  MOV R2, R47 ;  /* 0x0000002f00027202 */ /* 0x000fe20000000f00 */
[----:B------:R-:W-:Y:S01]  /*81050*/  IMAD.MOV.U32 R47, RZ, RZ, R36 ;  /* 0x000000ffff2f7224 */ /* 0x000fe200078e0024 */
[----:B------:R-:W-:Y:S02]  /*81060*/  IADD3.X R111, P1, PT, R39, R106, RZ, P1, !PT ;  /* 0x0000006a276f7210 */ /* 0x000fe40000f3e4ff */
[----:B------:R-:W-:Y:S01]  /*81070*/  SHF.L.W.U32.HI R59, R43, 0x1, R38 ;  /* 0x000000012b3b7819 */ /* 0x000fe20000010e26 */
[----:B------:R-:W-:Y:S01]  /*81080*/  IMAD.WIDE.U32 R38, R32, 0x13, RZ ;  /* 0x0000001320267825 */ /* 0x000fe200078e00ff */
[C-C-:B------:R-:W-:Y:S02]  /*81090*/  SHF.R.U64 R69, R36.reuse, 0x8, R81.reuse ;  /* 0x0000000824457819 */ /* 0x140fe40000001251 */
[C-C-:B------:R-:W-:Y:S01]  /*810a0*/  SHF.R.U64 R67, R36.reuse, 0x10, R81.reuse ;  /* 0x0000001024437819 */ /* 0x140fe20000001251 */
[C---:B------:R-:W-:Y:S01]  /*810b0*/  IMAD R49, R7.reuse, 0x13, RZ ;  /* 0x0000001307317824 */ /* 0x040fe200078e02ff */
[----:B------:R-:W-:Y:S01]  /*810c0*/  SHF.R.U64 R65, R36, 0x18, R81 ;  /* 0x0000001824417819 */ /* 0x000fe20000001251 */
[----:B------:R-:W-:Y:S01]  /*810d0*/  IMAD.WIDE.U32 R36, R7, R48, RZ ;  /* 0x0000003007247225 */ /* 0x000fe200078e00ff */
[----:B------:R-:W-:-:S02]  /*810e0*/  IADD3.X R111, P2, PT, R111, R42, RZ, P2, !PT ;  /* 0x0000002a6f6f7210 */ /* 0x000fc4000175e4ff */
[----:B------:R-:W-:Y:S01]  /*810f0*/  SHF.R.U32.HI R46, RZ, 0x13, R50 ;  /* 0x00000013ff2e7819 */ /* 0x000fe20000011632 */
[----:B------:R-:W-:Y:S01]  /*81100*/  IMAD.WIDE.U32 R42, R7, R38, RZ ;  /* 0x00000026072a7225 */ /* 0x000fe200078e00ff */
[----:B------:R-:W-:-:S03]  /*81110*/  IADD3 R49, PT, PT, R39, R49, RZ ;  /* 0x0000003127317210 */ /* 0x000fc60007ffe0ff */
[----:B------:R-:W-:Y:S01]  /*81120*/  IMAD.WIDE.U32 R62, P5, R97, R32, R36 ;  /* 0x00000020613e7225 */ /* 0x000fe200078a0024 */
[----:B------:R-:W-:-:S03]  /*81130*/  IADD3.X R4, P2, P3, R35, R46, R4, P2, P1 ;  /* 0x0000002e23047210 */ /* 0x000fc60001342404 */
[----:B------:R-:W-:Y:S02]  /*81140*/  IMAD.X R37, RZ, RZ, RZ, P5 ;  /* 0x000000ffff257224 */ /* 0x000fe400028e06ff */
[----:B------:R-:W-:Y:S02]  /*81150*/  IMAD R35, R49, R32, R42 ;  /* 0x0000002031237224 */ /* 0x000fe400078e022a */
[----:B------:R-:W-:-:S04]  /*81160*/  IMAD.WIDE.U32 R38, R32, R38, RZ ;  /* 0x0000002620267225 */ /* 0x000fc800078e00ff */
[----:B------:R-:W-:-:S04]  /*81170*/  IMAD.WIDE.U32 R42, P5, R49, R32, R42 ;  /* 0x00000020312a7225 */ /* 0x000fc800078a002a */
[----:B------:R-:W-:Y:S01]  /*81180*/  IMAD.WIDE.U32 R60, R41, R48, RZ ;  /* 0x00000030293c7225 */ /* 0x000fe200078e00ff */
[----:B------:R-:W-:Y:S02]  /*81190*/  IADD3.X R113, PT, PT, R59, RZ, R5, P2, P3 ;  /* 0x000000ff3b717210 */ /* 0x000fe400017e6405 */
[----:B------:R-:W-:Y:S01]  /*811a0*/  MOV R36, R63 ;  /* 0x0000003f00247202 */ /* 0x000fe20000000f00 */
[C---:B------:R-:W-:Y:S01]  /*811b0*/  IMAD.IADD R84, R39.reuse, 0x1, R35 ;  /* 0x0000000127547824 */ /* 0x040fe200078e0223 */
[----:B------:R-:W-:Y:S02]  /*811c0*/  IADD3 RZ, P3, PT, R39, R42, RZ ;  /* 0x0000002a27ff7210 */ /* 0x000fe40007f7e0ff */
[----:B------:R-:W-:Y:S02]  /*811d0*/  IADD3 R87, P2, PT, R60, R38, RZ ;  /* 0x000000263c577210 */ /* 0x000fe40007f5e0ff */
[----:B------:R-:W-:Y:S02]  /*811e0*/  LEA.HI R63, P6, R81, R44, RZ, 0xd ;  /* 0x0000002c513f7211 */ /* 0x000fe400078d68ff */
[----:B------:R-:W-:-:S02]  /*811f0*/  IADD3.X R39, PT, PT, RZ, RZ, RZ, P5, !PT ;  /* 0x000000ffff277210 */ /* 0x000fc40002ffe4ff */
[----:B------:R-:W-:Y:S02]  /*81200*/  MOV R38, R43 ;  /* 0x0000002b00267202 */ /* 0x000fe40000000f00 */
[----:B------:R-:W-:Y:S01]  /*81210*/  LOP3.LUT R44, R83, 0x7ffff, RZ, 0xc0, !PT ;  /* 0x0007ffff532c7812 */ /* 0x000fe200078ec0ff */
[----:B------:R0:W-:Y:S01]  /*81220*/  STG.E.U8 desc[UR6][R8.64+0x264], R47 ;  /* 0x0002642f08007986 */ /* 0x0001e2000c101106 */
[----:B------:R-:W-:Y:S01]  /*81230*/  LEA.HI.X R64, P0, R64, R99, RZ, 0xd, P0 ;  /* 0x0000006340407211 */ /* 0x000fe20000016cff */
[----:B------:R-:W-:Y:S01]  /*81240*/  IMAD.WIDE.U32.X R38, R49, R7, R38, P3 ;  /* 0x0000000731267225 */ /* 0x000fe200018e0426 */
[----:B------:R-:W-:Y:S01]  /*81250*/  LOP3.LUT R35, R73, 0x7ffff, RZ, 0xc0, !PT ;  /* 0x0007ffff49237812 */ /* 0x000fe200078ec0ff */
[----:B------:R1:W-:Y:S01]  /*81260*/  STG.E.U8 desc[UR6][R8.64+0x266], R67 ;  /* 0x0002664308007986 */ /* 0x0003e2000c101106 */
[----:B------:R-:W-:Y:S01]  /*81270*/  SHF.L.W.U32.HI R43, R83, 0xd, R64 ;  /* 0x0000000d532b7819 */ /* 0x000fe20000010e40 */
[----:B------:R-:W-:Y:S02]  /*81280*/  IMAD.X R59, RZ, RZ, R101, P0 ;  /* 0x000000ffff3b7224 */ /* 0x000fe400000e0665 */
[----:B0-----:R-:W-:-:S04]  /*81290*/  IMAD.WIDE.U32 R46, R32, R48, RZ ;  /* 0x00000030202e7225 */ /* 0x001fc800078e00ff */
[----:B------:R-:W-:Y:S01]  /*812a0*/  IMAD.WIDE.U32 R48, R44, R48, RZ ;  /* 0x000000302c307225 */ /* 0x000fe200078e00ff */
[----:B------:R-:W-:Y:S02]  /*812b0*/  IADD3 R50, P1, PT, R47, R62, RZ ;  /* 0x0000003e2f327210 */ /* 0x000fe40007f3e0ff */
[----:B------:R-:W-:Y:S02]  /*812c0*/  IADD3.X R62, PT, PT, RZ, R66, RZ, P6, !PT ;  /* 0x00000042ff3e7210 */ /* 0x000fe400037fe4ff */
[----:B------:R-:W-:Y:S01]  /*812d0*/  SHF.R.U32.HI R5, RZ, 0x8, R81 ;  /* 0x00000008ff057819 */ /* 0x000fe20000011651 */
[----:B-1----:R-:W-:-:S04]  /*812e0*/  IMAD.WIDE.U32 R66, P0, R97, R41, R48 ;  /* 0x0000002961427225 */ /* 0x002fc80007800030 */
[----:B------:R-:W-:Y:S01]  /*812f0*/  IMAD.WIDE.U32 R42, R43, 0x13, R34 ;  /* 0x000000132b2a7825 */ /* 0x000fe200078e0022 */
[----:B------:R0:W-:Y:S01]  /*81300*/  STG.E.U8 desc[UR6][R8.64+0x269], R5 ;  /* 0x0002690508007986 */ /* 0x0001e2000c101106 */
[----:B------:R-:W-:Y:S02]  /*81310*/  SHF.R.U64 R35, R63, 0x5, R62 ;  /* 0x000000053f237819 */ /* 0x000fe4000000123e */
[----:B------:R-:W-:Y:S01]  /*81320*/  IADD3 R91, P3, PT, R61, R66, RZ ;  /* 0x000000423d5b7210 */ /* 0x000fe20007f7e0ff */
[----:B------:R-:W-:Y:S01]  /*81330*/  IMAD.WIDE.U32 R60, R32, 0x26, RZ ;  /* 0x00000026203c7825 */ /* 0x000fe200078e00ff */
[----:B------:R1:W-:Y:S03]  /*81340*/  STG.E.U8 desc[UR6][R8.64+0x265], R69 ;  /* 0x0002654508007986 */ /* 0x0003e6000c101106 */
[----:B------:R-:W-:Y:S01]  /*81350*/  IMAD.SHL.U32 R80, R63, 0x80000, RZ ;  /* 0x000800003f507824 */ /* 0x000fe200078e00ff */
[----:B0-----:R-:W-:Y:S01]  /*81360*/  SHF.L.W.U32.HI R5, R111, 0xd, R4 ;  /* 0x0000000d6f057819 */ /* 0x001fe20000010e04 */
[----:B------:R0:W-:Y:S01]  /*81370*/  STG.E.U8 desc[UR6][R8.64+0x267], R65 ;  /* 0x0002674108007986 */ /* 0x0001e2000c101106 */
[----:B------:R-:W-:Y:S01]  /*81380*/  IMAD R89, R7, 0x26, RZ ;  /* 0x0000002607597824 */ /* 0x000fe200078e02ff */
[----:B------:R-:W-:-:S02]  /*81390*/  SHF.L.W.U32.HI R113, R4, 0xd, R113 ;  /* 0x0000000d04717819 */ /* 0x000fc40000010e71 */
[----:B------:R2:W-:Y:S01]  /*813a0*/  STG.E.U8 desc[UR6][R8.64+0x26b], R35 ;  /* 0x00026b2308007986 */ /* 0x0005e2000c101106 */
[----:B-1----:R-:W-:Y:S01]  /*813b0*/  SHF.R.U64 R69, R63, 0xd, R62 ;  /* 0x0000000d3f457819 */ /* 0x002fe2000000123e */
[----:B------:R-:W-:Y:S01]  /*813c0*/  IMAD.WIDE.U32 R144, R5, 0x13, R144 ;  /* 0x0000001305907825 */ /* 0x000fe200078e0090 */
[----:B------:R-:W-:-:S03]  /*813d0*/  LOP3.LUT R80, R80, 0x70000, R81, 0xf8, !PT ;  /* 0x0007000050507812 */ /* 0x000fc600078ef851 */
[----:B------:R-:W-:Y:S01]  /*813e0*/  IMAD.WIDE.U32 R4, R44, R60, RZ ;  /* 0x0000003c2c047225 */ /* 0x000fe200078e00ff */
[----:B0-----:R-:W-:-:S03]  /*813f0*/  SHF.R.U64 R65, R63, 0x15, R62 ;  /* 0x000000153f417819 */ /* 0x001fc6000000123e */
[----:B------:R-:W-:Y:S02]  /*81400*/  IMAD R85, R44, 0x13, RZ ;  /* 0x000000132c557824 */ /* 0x000fe400078e02ff */
[----:B--2---:R-:W-:Y:S01]  /*81410*/  IMAD.WIDE.U32 R34, R41, 0x13, RZ ;  /* 0x0000001329227825 */ /* 0x004fe200078e00ff */
[----:B------:R-:W-:Y:S01]  /*81420*/  SHF.L.W.U32.HI R59, R64, 0xd, R59 ;  /* 0x0000000d403b7819 */ /* 0x000fe20000010e3b */
[----:B------:R0:W-:Y:S02]  /*81430*/  STG.E.U8 desc[UR6][R8.64+0x26c], R69 ;  /* 0x00026c4508007986 */ /* 0x0001e4000c101106 */
[----:B------:R-:W-:Y:S01]  /*81440*/  IMAD.IADD R89, R61, 0x1, R89 ;  /* 0x000000013d597824 */ /* 0x000fe200078e0259 */
[----:B------:R-:W-:Y:S01]  /*81450*/  SHF.R.U32.HI R47, RZ, 0x5, R62 ;  /* 0x00000005ff2f7819 */ /* 0x000fe2000001163e */
[----:B------:R1:W-:Y:S01]  /*81460*/  STG.E.U8 desc[UR6][R8.64+0x26d], R65 ;  /* 0x00026d4108007986 */ /* 0x0003e2000c101106 */
[----:B------:R-:W-:-:S03]  /*81470*/  IADD3 R85, PT, PT, R35, R85, RZ ;  /* 0x0000005523557210 */ /* 0x000fc60007ffe0ff */
[----:B------:R2:W-:Y:S01]  /*81480*/  STG.E.U8 desc[UR6][R8.64+0x268], R81 ;  /* 0x0002685108007986 */ /* 0x0005e2000c101106 */
[----:B0-----:R-:W-:Y:S01]  /*81490*/  SHF.R.U32.HI R69, RZ, 0x10, R80 ;  /* 0x00000010ff457819 */ /* 0x001fe20000011650 */
[----:B-1----:R-:W-:Y:S02]  /*814a0*/  IMAD.WIDE.U32 R64, R44, R34, RZ ;  /* 0x000000222c407225 */ /* 0x002fe400078e00ff */
[----:B------:R0:W-:Y:S02]  /*814b0*/  STG.E.U8 desc[UR6][R8.64+0x26f], R47 ;  /* 0x00026f2f08007986 */ /* 0x0001e4000c101106 */
[----:B--2---:R-:W-:Y:S01]  /*814c0*/  IMAD.WIDE.U32 R80, P6, R89, R41, R4 ;  /* 0x0000002959507225 */ /* 0x004fe200078c0004 */
[----:B------:R-:W-:-:S03]  /*814d0*/  LEA.HI R136, P5, R62, R136, RZ, 0xd ;  /* 0x000000883e887211 */ /* 0x000fc600078b68ff */
[----:B------:R-:W-:Y:S02]  /*814e0*/  IMAD R59, R59, 0x13, RZ ;  /* 0x000000133b3b7824 */ /* 0x000fe400078e02ff */
[----:B------:R-:W-:-:S04]  /*814f0*/  IMAD.WIDE.U32 R60, R41, R60, RZ ;  /* 0x0000003c293c7225 */ /* 0x000fc800078e00ff */
[----:B0-----:R-:W-:Y:S02]  /*81500*/  IMAD.X R47, RZ, RZ, RZ, P6 ;  /* 0x000000ffff2f7224 */ /* 0x001fe400030e06ff */
[----:B------:R-:W-:-:S04]  /*81510*/  IMAD.WIDE.U32 R82, P6, R85, R41, R64 ;  /* 0x0000002955527225 */ /* 0x000fc800078c0040 */
[----:B------:R-:W-:Y:S01]  /*81520*/  IMAD.WIDE.U32 R64, R41, R34, RZ ;  /* 0x0000002229407225 */ /* 0x000fe200078e00ff */
[----:B------:R-:W-:-:S03]  /*81530*/  SHF.R.U64 R63, R63, 0x1d, R62 ;  /* 0x0000001d3f3f7819 */ /* 0x000fc6000000123e */
[----:B------:R-:W-:Y:S01]  /*81540*/  IMAD.WIDE.U32.X R34, R97, R7, R36, P1 ;  /* 0x0000000761227225 */ /* 0x000fe200008e0424 */
[----:B------:R-:W-:Y:S02]  /*81550*/  IADD3 R37, PT, PT, R43, R59, RZ ;  /* 0x0000003b2b257210 */ /* 0x000fe40007ffe0ff */
[----:B------:R-:W-:Y:S01]  /*81560*/  SHF.R.U32.HI R62, RZ, 0xd, R62 ;  /* 0x0000000dff3e7819 */ /* 0x000fe2000001163e */
[----:B------:R-:W-:Y:S01]  /*81570*/  IMAD.X R141, RZ, RZ, R141, P5 ;  /* 0x000000ffff8d7224 */ /* 0x000fe200028e068d */
[----:B------:R-:W-:Y:S01]  /*81580*/  SHF.L.U32 R73, R136, 0x6, RZ ;  /* 0x0000000688497819 */ /* 0x000fe200000006ff */
[----:B------:R-:W-:Y:S01]  /*81590*/  IMAD.WIDE.U32 R48, R42, R42, RZ ;  /* 0x0000002a2a307225 */ /* 0x000fe200078e00ff */
[----:B------:R-:W-:Y:S02]  /*815a0*/  IADD3.X R5, PT, PT, RZ, RZ, RZ, P6, !PT ;  /* 0x000000ffff057210 */ /* 0x000fe400037fe4ff */
[----:B------:R-:W-:Y:S02]  /*815b0*/  IADD3 R90, P5, PT, R61, R80, RZ ;  /* 0x000000503d5a7210 */ /* 0x000fe40007fbe0ff */
[----:B------:R-:W-:-:S02]  /*815c0*/  LOP3.LUT R101, R37, 0x7ffff, RZ, 0xc0, !PT ;  /* 0x0007ffff25657812 */ /* 0x000fc400078ec0ff */
[----:B------:R-:W-:Y:S01]  /*815d0*/  IADD3 R61, P6, PT, R65, R82, RZ ;  /* 0x00000052413d7210 */ /* 0x000fe20007fde0ff */
[----:B------:R0:W-:Y:S01]  /*815e0*/  STG.E.U8 desc[UR6][R8.64+0x26e], R63 ;  /* 0x00026e3f08007986 */ /* 0x0001e2000c101106 */
[----:B------:R-:W-:Y:S02]  /*815f0*/  SHF.L.U64.HI R65, R42, 0x1, R37 ;  /* 0x000000012a417819 */ /* 0x000fe40000010225 */
[----:B------:R-:W-:Y:S02]  /*81600*/  LOP3.LUT R73, R73, 0x3f, R62, 0xf8, !PT ;  /* 0x0000003f49497812 */ /* 0x000fe400078ef83e */
[----:B------:R-:W-:Y:S02]  /*81610*/  MOV R62, R67 ;  /* 0x00000043003e7202 */ /* 0x000fe40000000f00 */
[----:B------:R-:W-:Y:S01]  /*81620*/  LEA.HI R92, P1, R37, R58, RZ, 0xd ;  /* 0x0000003a255c7211 */ /* 0x000fe200078368ff */
[----:B------:R-:W-:Y:S01]  /*81630*/  IMAD.WIDE.U32 R58, R101, R42, RZ ;  /* 0x0000002a653a7225 */ /* 0x000fe200078e00ff */
[----:B------:R-:W-:-:S03]  /*81640*/  SHF.R.U64 R67, R136, 0xa, R141 ;  /* 0x0000000a88437819 */ /* 0x000fc6000000128d */
[----:B0-----:R-:W-:Y:S01]  /*81650*/  IMAD.X R63, RZ, RZ, RZ, P0 ;  /* 0x000000ffff3f7224 */ /* 0x001fe200000e06ff */
[----:B------:R-:W-:Y:S01]  /*81660*/  IADD3 R93, P0, PT, R48, R46, RZ ;  /* 0x0000002e305d7210 */ /* 0x000fe20007f1e0ff */
[----:B------:R-:W-:Y:S01]  /*81670*/  IMAD.MOV.U32 R46, RZ, RZ, R81 ;  /* 0x000000ffff2e7224 */ /* 0x000fe200078e0051 */
[----:B------:R-:W-:Y:S02]  /*81680*/  LOP3.LUT R65, R65, 0xfffff, RZ, 0xc0, !PT ;  /* 0x000fffff41417812 */ /* 0x000fe400078ec0ff */
[----:B------:R-:W-:Y:S02]  /*81690*/  SHF.L.U32 R36, R42, 0x1, RZ ;  /* 0x000000012a247819 */ /* 0x000fe400000006ff */
[----:B------:R-:W-:Y:S01]  /*816a0*/  LOP3.LUT R99, R45, 0x7ffff, RZ, 0xc0, !PT ;  /* 0x0007ffff2d637812 */ /* 0x000fe200078ec0ff */
[----:B------:R0:W-:Y:S01]  /*816b0*/  STG.E.U8 desc[UR6][R8.64+0x272], R67 ;  /* 0x0002724308007986 */ /* 0x0001e2000c101106 */
[----:B------:R-:W-:Y:S02]  /*816c0*/  IMAD.MOV.U32 R4, RZ, RZ, R83 ;  /* 0x000000ffff047224 */ /* 0x000fe400078e0053 */
[----:B------:R-:W-:-:S04]  /*816d0*/  IMAD.WIDE.U32.X R46, R89, R44, R46, P5 ;  /* 0x0000002c592e7225 */ /* 0x000fc800028e042e */
[----:B------:R-:W-:Y:S01]  /*816e0*/  IMAD.WIDE.U32.X R62, R97, R44, R62, P3 ;  /* 0x0000002c613e7225 */ /* 0x000fe200018e043e */
[----:B------:R-:W-:-:S03]  /*816f0*/  LOP3.LUT R97, R36, 0xfffffffe, RZ, 0xc0, !PT ;  /* 0xfffffffe24617812 */ /* 0x000fc600078ec0ff */
[----:B------:R-:W-:-:S04]  /*81700*/  IMAD.WIDE.U32 R82, R65, R92, RZ ;  /* 0x0000005c41527225 */ /* 0x000fc800078e00ff */
[----:B0-----:R-:W-:Y:S01]  /*81710*/  IMAD.WIDE.U32 R66, P5, R101, R42, R58 ;  /* 0x0000002a65427225 */ /* 0x001fe200078a003a */
[----:B------:R-:W-:-:S03]  /*81720*/  IADD3.X R91, P2, PT, R91, R84, RZ, P2, !PT ;  /* 0x000000545b5b7210 */ /* 0x000fc6000175e4ff */
[----:B------:R-:W-:Y:S01]  /*81730*/  IMAD.X R99, RZ, RZ, R99, P1 ;  /* 0x000000ffff637224 */ /* 0x000fe200008e0663 */
[----:B------:R-:W-:Y:S01]  /*81740*/  IADD3.X R43, PT, PT, RZ, RZ, RZ, P5, !PT ;  /* 0x000000ffff2b7210 */ /* 0x000fe20002ffe4ff */
[----:B------:R-:W-:Y:S01]  /*81750*/  IMAD.WIDE.U32.X R4, R85, R44, R4, P6 ;  /* 0x0000002c55047225 */ /* 0x000fe200030e0404 */
[----:B------:R-:W-:-:S03]  /*81760*/  IADD3 RZ, P1, PT, R49, R66, RZ ;  /* 0x0000004231ff7210 */ /* 0x000fc60007f3e0ff */
[----:B------:R-:W-:Y:S02]  /*81770*/  IMAD R48, R101, R42, R58 ;  /* 0x0000002a65307224 */ /* 0x000fe400078e023a */
[----:B------:R-:W-:-:S04]  /*81780*/  IMAD.WIDE.U32 R84, P5, R97, R99, R82 ;  /* 0x0000006361547225 */ /* 0x000fc800078a0052 */
[----:B------:R-:W-:-:S04]  /*81790*/  IMAD.WIDE.U32 R80, R97, R92, RZ ;  /* 0x0000005c61507225 */ /* 0x000fc800078e00ff */
[----:B------:R-:W-:Y:S02]  /*817a0*/  IMAD.MOV.U32 R42, RZ, RZ, R67 ;  /* 0x000000ffff2a7224 */ /* 0x000fe400078e0043 */
[----:B------:R-:W-:Y:S01]  /*817b0*/  IMAD.WIDE.U32 R36, R32, R97, RZ ;  /* 0x0000006120247225 */ /* 0x000fe200078e00ff */
[----:B------:R-:W-:Y:S02]  /*817c0*/  IADD3.X R67, PT, PT, RZ, RZ, RZ, P5, !PT ;  /* 0x000000ffff437210 */ /* 0x000fe40002ffe4ff */
[----:B------:R-:W-:Y:S01]  /*817d0*/  MOV R66, R85 ;  /* 0x0000005500427202 */ /* 0x000fe20000000f00 */
[----:B------:R-:W-:Y:S01]  /*817e0*/  IMAD.WIDE.U32.X R42, R101, R101, R42, P1 ;  /* 0x00000065652a7225 */ /* 0x000fe200008e042a */
[----:B------:R-:W-:-:S03]  /*817f0*/  IADD3 RZ, P1, PT, R81, R84, RZ ;  /* 0x0000005451ff7210 */ /* 0x000fc60007f3e0ff */
[-C--:B------:R-:W-:Y:S01]  /*81800*/  IMAD R83, R97, R99.reuse, R82 ;  /* 0x0000006361537224 */ /* 0x080fe200078e0252 */
[----:B------:R-:W-:Y:S01]  /*81810*/  IADD3 R45, P3, PT, R36, R64, RZ ;  /* 0x00000040242d7210 */ /* 0x000fe20007f7e0ff */
[----:B------:R0:W-:Y:S01]  /*81820*/  STG.E.U8 desc[UR6][R8.64+0x26a], R69 ;  /* 0x00026a4508007986 */ /* 0x0001e2000c101106 */
[----:B------:R-:W-:Y:S01]  /*81830*/  IADD3 R87, P5, PT, R87, R80, RZ ;  /* 0x0000005057577210 */ /* 0x000fe20007fbe0ff */
[----:B------:R-:W-:Y:S02]  /*81840*/  IMAD.IADD R36, R81, 0x1, R83 ;  /* 0x0000000151247824 */ /* 0x000fe400078e0253 */
[----:B------:R-:W-:Y:S01]  /*81850*/  IMAD.WIDE.U32.X R80, R65, R99, R66, P1 ;  /* 0x0000006341507225 */ /* 0x000fe200008e0442 */
[----:B------:R1:W-:Y:S03]  /*81860*/  STG.E.U8 desc[UR6][R8.64+0x270], R73 ;  /* 0x0002704908007986 */ /* 0x0003e6000c101106 */
[----:B------:R-:W-:Y:S01]  /*81870*/  IMAD.WIDE.U32 R66, R92, 0x26, RZ ;  /* 0x000000265c427825 */ /* 0x000fe200078e00ff */
[----:B------:R-:W-:-:S02]  /*81880*/  IADD3.X R91, P5, PT, R91, R36, RZ, P5, !PT ;  /* 0x000000245b5b7210 */ /* 0x000fc40002fbe4ff */
[----:B0-----:R-:W-:Y:S01]  /*81890*/  SHF.R.U64 R69, R136, 0x2, R141 ;  /* 0x0000000288457819 */ /* 0x001fe2000000128d */
[----:B------:R-:W-:-:S04]  /*818a0*/  IMAD.WIDE.U32 R58, R92, R92, RZ ;  /* 0x0000005c5c3a7225 */ /* 0x000fc800078e00ff */
[----:B-1----:R-:W-:Y:S01]  /*818b0*/  IMAD R73, R99, 0x26, RZ ;  /* 0x0000002663497824 */ /* 0x002fe200078e02ff */
[----:B------:R0:W-:Y:S01]  /*818c0*/  STG.E.U8 desc[UR6][R8.64+0x271], R69 ;  /* 0x0002714508007986 */ /* 0x0001e2000c101106 */
[----:B------:R-:W-:Y:S02]  /*818d0*/  IMAD.IADD R101, R49, 0x1, R48 ;  /* 0x0000000131657824 */ /* 0x000fe400078e0230 */
[----:B------:R-:W-:Y:S01]  /*818e0*/  IMAD.WIDE.U32 R48, R44, R66, RZ ;  /* 0x000000422c307225 */ /* 0x000fe200078e00ff */
[----:B------:R-:W-:-:S03]  /*818f0*/  IADD3 R73, PT, PT, R67, R73, RZ ;  /* 0x0000004943497210 */ /* 0x000fc60007ffe0ff */
[----:B------:R-:W-:Y:S01]  /*81900*/  IMAD.WIDE.U32 R82, R99, R92, RZ ;  /* 0x0000005c63527225 */ /* 0x000fe200078e00ff */
[----:B0-----:R-:W-:Y:S02]  /*81910*/  IADD3 R69, P1, PT, R58, R60, RZ ;  /* 0x0000003c3a457210 */ /* 0x001fe40007f3e0ff */
[----:B------:R-:W-:Y:S01]  /*81920*/  IADD3.X R60, P2, P5, R80, R38, R62, P5, P2 ;  /* 0x00000026503c7210 */ /* 0x000fe20002d4443e */
[----:B------:R-:W-:-:S03]  /*81930*/  IMAD.WIDE.U32 R66, R41, R66, RZ ;  /* 0x0000004229427225 */ /* 0x000fc600078e00ff */
[----:B------:R-:W-:Y:S01]  /*81940*/  IADD3.X R64, PT, PT, R81, R39, R63, P2, P5 ;  /* 0x0000002751407210 */ /* 0x000fe200017ea43f */
[----:B------:R-:W-:-:S04]  /*81950*/  IMAD.WIDE.U32 R38, P2, R73, R41, R48 ;  /* 0x0000002949267225 */ /* 0x000fc80007840030 */
[----:B------:R-:W-:Y:S01]  /*81960*/  IMAD.WIDE.U32 R84, R33, R97, RZ ;  /* 0x0000006121547225 */ /* 0x000fe200078e00ff */
[----:B------:R-:W-:-:S03]  /*81970*/  IADD3.X R81, PT, PT, RZ, RZ, RZ, P2, !PT ;  /* 0x000000ffff517210 */ /* 0x000fc600017fe4ff */
[----:B------:R-:W-:Y:S01]  /*81980*/  IMAD.WIDE.U32 R88, P6, R92, R99, R82 ;  /* 0x000000635c587225 */ /* 0x000fe200078c0052 */
[----:B------:R-:W-:-:S03]  /*81990*/  IADD3 RZ, P2, PT, R67, R38, RZ ;  /* 0x0000002643ff7210 */ /* 0x000fc60007f5e0ff */
[----:B------:R-:W-:Y:S02]  /*819a0*/  IMAD R58, R92, R99, R82 ;  /* 0x000000635c3a7224 */ /* 0x000fe400078e0252 */
[----:B------:R-:W-:Y:S01]  /*819b0*/  IMAD.X R63, RZ, RZ, RZ, P6 ;  /* 0x000000ffff3f7224 */ /* 0x000fe200030e06ff */
[----:B------:R-:W-:Y:S01]  /*819c0*/  IADD3 RZ, P6, PT, R59, R88, RZ ;  /* 0x000000583bff7210 */ /* 0x000fe20007fde0ff */
[----:B------:R-:W-:Y:S02]  /*819d0*/  IMAD.MOV.U32 R80, RZ, RZ, R39 ;  /* 0x000000ffff507224 */ /* 0x000fe400078e0027 */
[----:B------:R-:W-:Y:S02]  /*819e0*/  IMAD R49, R65, R86, R84 ;  /* 0x0000005641317224 */ /* 0x000fe400078e0254 */
[----:B------:R-:W-:-:S04]  /*819f0*/  IMAD.WIDE.U32 R82, R86, R97, RZ ;  /* 0x0000006156527225 */ /* 0x000fc800078e00ff */
[----:B------:R-:W-:-:S04]  /*81a00*/  IMAD.WIDE.U32 R84, P5, R65, R86, R84 ;  /* 0x0000005641547225 */ /* 0x000fc800078a0054 */
[----:B------:R-:W-:Y:S02]  /*81a10*/  IMAD.MOV.U32 R62, RZ, RZ, R89 ;  /* 0x000000ffff3e7224 */ /* 0x000fe400078e0059 */
[----:B------:R-:W-:Y:S01]  /*81a20*/  IMAD.WIDE.U32.X R38, R73, R44, R80, P2 ;  /* 0x0000002c49267225 */ /* 0x000fe200010e0450 */
[----:B------:R-:W-:-:S03]  /*81a30*/  IADD3.X R89, PT, PT, RZ, RZ, RZ, P5, !PT ;  /* 0x000000ffff597210 */ /* 0x000fc60002ffe4ff */
[----:B------:R-:W-:Y:S02]  /*81a40*/  IMAD.IADD R59, R59, 0x1, R58 ;  /* 0x000000013b3b7824 */ /* 0x000fe400078e023a */
[----:B------:R-:W-:Y:S01]  /*81a50*/  IMAD R81, R73, R41, R48 ;  /* 0x0000002949517224 */ /* 0x000fe200078e0230 */
[----:B------:R-:W-:Y:S01]  /*81a60*/  MOV R88, R85 ;  /* 0x0000005500587202 */ /* 0x000fe20000000f00 */
[----:B------:R-:W-:Y:S01]  /*81a70*/  IMAD.WIDE.U32.X R62, R99, R99, R62, P6 ;  /* 0x00000063633e7225 */ /* 0x000fe200030e043e */
[C---:B------:R-:W-:Y:S02]  /*81a80*/  IADD3 RZ, P6, PT, R83.reuse, R84, RZ ;  /* 0x0000005453ff7210 */ /* 0x040fe40007fde0ff */
[----:B------:R-:W-:Y:S01]  /*81a90*/  IADD3 R96, PT, PT, R83, R49, RZ ;  /* 0x0000003153607210 */ /* 0x000fe20007ffe0ff */
[----:B------:R-:W-:Y:S01]  /*81aa0*/  IMAD.IADD R81, R67, 0x1, R81 ;  /* 0x0000000143517824 */ /* 0x000fe200078e0251 */
[----:B------:R-:W-:Y:S02]  /*81ab0*/  IADD3 R83, P2, PT, R69, R82, RZ ;  /* 0x0000005245537210 */ /* 0x000fe40007f5e0ff */
[----:B------:R-:W-:Y:S01]  /*81ac0*/  IADD3.X R73, P1, PT, R90, R59, RZ, P1, !PT ;  /* 0x0000003b5a497210 */ /* 0x000fe20000f3e4ff */
[----:B------:R-:W-:Y:S01]  /*81ad0*/  IMAD.WIDE.U32 R48, R41, R97, RZ ;  /* 0x0000006129307225 */ /* 0x000fe200078e00ff */
[----:B------:R-:W-:-:S02]  /*81ae0*/  IADD3.X R50, P0, PT, R50, R101, RZ, P0, !PT ;  /* 0x0000006532327210 */ /* 0x000fc4000071e4ff */
[----:B------:R-:W-:Y:S01]  /*81af0*/  IADD3 R36, P5, PT, R93, R66, RZ ;  /* 0x000000425d247210 */ /* 0x000fe20007fbe0ff */
[----:B------:R-:W-:Y:S01]  /*81b00*/  IMAD.WIDE.U32.X R58, R65, R33, R88, P6 ;  /* 0x00000021413a7225 */ /* 0x000fe200030e0458 */
[----:B------:R-:W-:Y:S02]  /*81b10*/  IADD3.X R73, P6, PT, R73, R96, RZ, P2, !PT ;  /* 0x0000006049497210 */ /* 0x000fe400017de4ff */
[----:B------:R-:W-:Y:S01]  /*81b20*/  IADD3.X R81, P5, PT, R50, R81, RZ, P5, !PT ;  /* 0x0000005132517210 */ /* 0x000fe20002fbe4ff */
[----:B------:R-:W-:Y:S01]  /*81b30*/  IMAD.WIDE.U32 R66, R7, R97, RZ ;  /* 0x0000006107427225 */ /* 0x000fe200078e00ff */
[----:B------:R-:W-:Y:S02]  /*81b40*/  IADD3 R69, P2, PT, R48, R6, RZ ;  /* 0x0000000630457210 */ /* 0x000fe40007f5e0ff */
[----:B------:R-:W-:Y:S02]  /*81b50*/  SHF.L.U32 R82, R92, 0x1, RZ ;  /* 0x000000015c527819 */ /* 0x000fe400000006ff */
[----:B------:R-:W-:-:S02]  /*81b60*/  IADD3.X R48, P1, P6, R58, R62, R46, P6, P1 ;  /* 0x0000003e3a307210 */ /* 0x000fc4000362242e */
[----:B------:R-:W-:Y:S02]  /*81b70*/  IADD3.X R50, P0, P5, R38, R42, R34, P5, P0 ;  /* 0x0000002a26327210 */ /* 0x000fe40002d00422 */
[----:B------:R-:W-:Y:S01]  /*81b80*/  IADD3.X R62, PT, PT, R59, R63, R47, P1, P6 ;  /* 0x0000003f3b3e7210 */ /* 0x000fe20000fec42f */
[----:B------:R-:W-:Y:S01]  /*81b90*/  IMAD.WIDE.U32 R46, R33, R82, RZ ;  /* 0x00000052212e7225 */ /* 0x000fe200078e00ff */
[----:B------:R-:W-:Y:S02]  /*81ba0*/  IADD3.X R35, PT, PT, R39, R43, R35, P0, P5 ;  /* 0x0000002b27237210 */ /* 0x000fe400007ea423 */
[----:B------:R-:W-:Y:S01]  /*81bb0*/  SHF.L.U64.HI R85, R92, 0x1, R99 ;  /* 0x000000015c557819 */ /* 0x000fe20000010263 */
[-C--:B------:R-:W-:Y:S01]  /*81bc0*/  IMAD R63, R65, R32.reuse, R66 ;  /* 0x00000020413f7224 */ /* 0x080fe200078e0242 */
[----:B------:R-:W-:Y:S01]  /*81bd0*/  SHF.L.W.U32.HI R34, R81, 0xd, R50 ;  /* 0x0000000d51227819 */ /* 0x000fe20000010e32 */
[----:B------:R-:W-:Y:S01]  /*81be0*/  IMAD.WIDE.U32 R66, P0, R65, R32, R66 ;  /* 0x0000002041427225 */ /* 0x000fe20007800042 */
[----:B------:R-:W-:-:S03]  /*81bf0*/  SHF.L.W.U32.HI R50, R50, 0xd, R35 ;  /* 0x0000000d32327819 */ /* 0x000fc60000010e23 */
[----:B------:R-:W-:-:S04]  /*81c00*/  IMAD.WIDE.U32 R58, R44, R97, RZ ;  /* 0x000000612c3a7225 */ /* 0x000fc800078e00ff */
[----:B------:R-:W-:Y:S01]  /*81c10*/  IMAD.X R39, RZ, RZ, RZ, P0 ;  /* 0x000000ffff277224 */ /* 0x000fe200000e06ff */
[----:B------:R-:W-:Y:S01]  /*81c20*/  IADD3 R34, P0, PT, R34, R87, RZ ;  /* 0x0000005722227210 */ /* 0x000fe20007f1e0ff */
[----:B------:R-:W-:-:S03]  /*81c30*/  IMAD.WIDE.U32 R42, P1, R85, R86, R46 ;  /* 0x00000056552a7225 */ /* 0x000fc6000782002e */
[----:B------:R-:W-:Y:S01]  /*81c40*/  IADD3.X R50, P0, PT, R50, R91, RZ, P0, !PT ;  /* 0x0000005b32327210 */ /* 0x000fe2000071e4ff */
[CCC-:B------:R-:W-:Y:S02]  /*81c50*/  IMAD R93, R65.reuse, R41.reuse, R58.reuse ;  /* 0x00000029415d7224 */ /* 0x1c0fe400078e023a */
[----:B------:R-:W-:Y:S01]  /*81c60*/  IMAD.WIDE.U32 R58, P5, R65, R41, R58 ;  /* 0x00000029413a7225 */ /* 0x000fe200078a003a */
[----:B------:R-:W-:Y:S02]  /*81c70*/  IADD3.X R41, PT, PT, RZ, RZ, RZ, P1, !PT ;  /* 0x000000ffff297210 */ /* 0x000fe40000ffe4ff */
[C---:B------:R-:W-:Y:S01]  /*81c80*/  IADD3 RZ, P1, PT, R37.reuse, R66, RZ ;  /* 0x0000004225ff7210 */ /* 0x040fe20007f3e0ff */
[----:B------:R-:W-:Y:S01]  /*81c90*/  IMAD.IADD R66, R37, 0x1, R63 ;  /* 0x0000000125427824 */ /* 0x000fe200078e023f */
[----:B------:R-:W-:Y:S01]  /*81ca0*/  IADD3.X R37, P0, PT, RZ, R60, RZ, P0, !PT ;  /* 0x0000003cff257210 */ /* 0x000fe2000071e4ff */
[C---:B------:R-:W-:Y:S01]  /*81cb0*/  IMAD.IADD R63, R49.reuse, 0x1, R93 ;  /* 0x00000001313f7824 */ /* 0x040fe200078e025d */
[----:B------:R-:W-:-:S02]  /*81cc0*/  IADD3 RZ, P6, PT, R49, R58, RZ ;  /* 0x0000003a31ff7210 */ /* 0x000fc40007fde0ff */
[----:B------:R-:W-:Y:S01]  /*81cd0*/  SHF.L.W.U32.HI R80, R50, 0xd, R37 ;  /* 0x0000000d32507819 */ /* 0x000fe20000010e25 */
[----:B------:R-:W-:-:S03]  /*81ce0*/  IMAD.X R49, RZ, RZ, R64, P0 ;  /* 0x000000ffff317224 */ /* 0x000fc600000e0640 */
[----:B------:R-:W-:Y:S02]  /*81cf0*/  IADD3 R80, P0, PT, R80, R83, RZ ;  /* 0x0000005350507210 */ /* 0x000fe40007f1e0ff */
[----:B------:R-:W-:Y:S02]  /*81d00*/  SHF.L.W.U32.HI R6, R37, 0xd, R49 ;  /* 0x0000000d25067819 */ /* 0x000fe40000010e31 */
[----:B------:R-:W-:Y:S02]  /*81d10*/  MOV R38, R67 ;  /* 0x0000004300267202 */ /* 0x000fe40000000f00 */
[----:B------:R-:W-:Y:S01]  /*81d20*/  IADD3.X R67, P0, PT, R6, R73, RZ, P0, !PT ;  /* 0x0000004906437210 */ /* 0x000fe2000071e4ff */
[----:B------:R-:W-:Y:S02]  /*81d30*/  IMAD R89, R85, R86, R46 ;  /* 0x0000005655597224 */ /* 0x000fe400078e022e */
[----:B------:R-:W-:Y:S01]  /*81d40*/  IMAD.WIDE.U32 R86, R86, R82, RZ ;  /* 0x0000005256567225 */ /* 0x000fe200078e00ff */
[----:B------:R-:W-:-:S02]  /*81d50*/  LEA.HI.X R6, P0, R49, R48, RZ, 0xd, P0 ;  /* 0x0000003031067211 */ /* 0x000fc40000016cff */
[----:B------:R-:W-:Y:S01]  /*81d60*/  IADD3.X R47, PT, PT, RZ, RZ, RZ, P5, !PT ;  /* 0x000000ffff2f7210 */ /* 0x000fe20002ffe4ff */
[----:B------:R-:W-:Y:S01]  /*81d70*/  IMAD.MOV.U32 R46, RZ, RZ, R59 ;  /* 0x000000ffff2e7224 */ /* 0x000fe200078e003b */
[----:B------:R-:W-:Y:S01]  /*81d80*/  IADD3.X R61, P3, PT, R61, R66, RZ, P3, !PT ;  /* 0x000000423d3d7210 */ /* 0x000fe20001f7e4ff */
[----:B------:R-:W-:Y:S01]  /*81d90*/  IMAD.WIDE.U32.X R38, R65, R7, R38, P1 ;  /* 0x0000000741267225 */ /* 0x000fe200008e0426 */
[----:B------:R-:W-:Y:S02]  /*81da0*/  IADD3 R35, P1, PT, R45, R86, RZ ;  /* 0x000000562d237210 */ /* 0x000fe40007f3e0ff */
[----:B------:R-:W-:Y:S02]  /*81db0*/  IADD3.X R58, P2, PT, R40, R63, RZ, P2, !PT ;  /* 0x0000003f283a7210 */ /* 0x000fe4000175e4ff */
[----:B------:R-:W-:Y:S01]  /*81dc0*/  SHF.L.W.U32.HI R66, R67, 0xd, R6 ;  /* 0x0000000d43427819 */ /* 0x000fe20000010e06 */
[----:B------:R-:W-:Y:S01]  /*81dd0*/  IMAD.WIDE.U32.X R44, R65, R44, R46, P6 ;  /* 0x0000002c412c7225 */ /* 0x000fe200030e042e */
[----:B------:R-:W-:-:S02]  /*81de0*/  IADD3 RZ, P5, PT, R87, R42, RZ ;  /* 0x0000002a57ff7210 */ /* 0x000fc40007fbe0ff */
[----:B------:R-:W-:Y:S01]  /*81df0*/  MOV R40, R43 ;  /* 0x0000002b00287202 */ /* 0x000fe20000000f00 */
[----:B------:R-:W-:Y:S01]  /*81e00*/  IMAD.WIDE.U32 R42, R7, R82, RZ ;  /* 0x00000052072a7225 */ /* 0x000fe200078e00ff */
[----:B------:R-:W-:-:S03]  /*81e10*/  IADD3 R86, PT, PT, R87, R89, RZ ;  /* 0x0000005957567210 */ /* 0x000fc60007ffe0ff */
[----:B------:R-:W-:Y:S01]  /*81e20*/  IMAD.WIDE.U32.X R46, R33, R33, R2, P4 ;  /* 0x00000021212e7225 */ /* 0x000fe200020e0402 */
[----:B------:R-:W-:-:S03]  /*81e30*/  IADD3 R66, P4, PT, R66, R35, RZ ;  /* 0x0000002342427210 */ /* 0x000fc60007f9e0ff */
[----:B------:R-:W-:-:S04]  /*81e40*/  IMAD.WIDE.U32 R2, R32, R82, RZ ;  /* 0x0000005220027225 */ /* 0x000fc800078e00ff */
[----:B------:R-:W-:Y:S02]  /*81e50*/  IMAD.X R35, RZ, RZ, R62, P0 ;  /* 0x000000ffff237224 */ /* 0x000fe400000e063e */
[--C-:B------:R-:W-:Y:S01]  /*81e60*/  IMAD R37, R85, R32, R42.reuse ;  /* 0x0000002055257224 */ /* 0x100fe200078e022a */
[----:B------:R-:W-:Y:S01]  /*81e70*/  IADD3 R49, P0, PT, R69, R2, RZ ;  /* 0x0000000245317210 */ /* 0x000fe20007f1e0ff */
[----:B------:R-:W-:Y:S01]  /*81e80*/  IMAD.WIDE.U32 R42, P6, R85, R32, R42 ;  /* 0x00000020552a7225 */ /* 0x000fe200078c002a */
[----:B------:R-:W-:Y:S02]  /*81e90*/  IADD3.X R65, P1, PT, R61, R86, RZ, P1, !PT ;  /* 0x000000563d417210 */ /* 0x000fe40000f3e4ff */
[----:B------:R-:W-:Y:S01]  /*81ea0*/  SHF.L.W.U32.HI R2, R6, 0xd, R35 ;  /* 0x0000000d06027819 */ /* 0x000fe20000010e23 */
[----:B------:R-:W-:Y:S01]  /*81eb0*/  IMAD.WIDE.U32.X R40, R85, R33, R40, P5 ;  /* 0x0000002155287225 */ /* 0x000fe200028e0428 */
[----:B------:R-:W-:-:S03]  /*81ec0*/  IADD3.X R33, PT, PT, RZ, RZ, RZ, P6, !PT ;  /* 0x000000ffff217210 */ /* 0x000fc600037fe4ff */
[C---:B------:R-:W-:Y:S01]  /*81ed0*/  IMAD.IADD R37, R3.reuse, 0x1, R37 ;  /* 0x0000000103257824 */ /* 0x040fe200078e0225 */
[----:B------:R-:W-:Y:S02]  /*81ee0*/  IADD3 RZ, P5, PT, R3, R42, RZ ;  /* 0x0000002a03ff7210 */ /* 0x000fe40007fbe0ff */
[----:B------:R-:W-:Y:S02]  /*81ef0*/  MOV R32, R43 ;  /* 0x0000002b00207202 */ /* 0x000fe40000000f00 */
[----:B------:R-:W-:Y:S02]  /*81f00*/  IADD3.X R65, P4, PT, R2, R65, RZ, P4, !PT ;  /* 0x0000004102417210 */ /* 0x000fe4000279e4ff */
[----:B------:R-:W-:Y:S02]  /*81f10*/  IADD3.X R4, P1, P3, R40, R38, R4, P1, P3 ;  /* 0x0000002628047210 */ /* 0x000fe40000b26404 */
[----:B------:R-:W-:Y:S01]  /*81f20*/  IADD3.X R58, P0, PT, R58, R37, RZ, P0, !PT ;  /* 0x000000253a3a7210 */ /* 0x000fe2000071e4ff */
[----:B------:R-:W-:Y:S01]  /*81f30*/  IMAD.WIDE.U32.X R2, R85, R7, R32, P5 ;  /* 0x0000000755027225 */ /* 0x000fe200028e0420 */
[----:B------:R-:W-:-:S02]  /*81f40*/  SHF.R.U64 R37, R136, 0x12, R141 ;  /* 0x0000001288257819 */ /* 0x000fc4000000128d */
[----:B------:R-:W-:Y:S02]  /*81f50*/  LOP3.LUT R67, R67, 0x7ffff, RZ, 0xc0, !PT ;  /* 0x0007ffff43437812 */ /* 0x000fe400078ec0ff */
[----:B------:R-:W-:Y:S02]  /*81f60*/  LEA.HI.X R4, P4, R35, R4, RZ, 0xd, P4 ;  /* 0x0000000423047211 */ /* 0x000fe40002096cff */
[----:B------:R-:W-:Y:S01]  /*81f70*/  IADD3.X R5, PT, PT, R41, R39, R5, P1, P3 ;  /* 0x0000002729057210 */ /* 0x000fe20000fe6405 */
[----:B------:R0:W-:Y:S01]  /*81f80*/  STG.E.U8 desc[UR6][R8.64+0x273], R37 ;  /* 0x0002732508007986 */ /* 0x0001e2000c101106 */
[----:B------:R-:W-:Y:S01]  /*81f90*/  IADD3.X R38, P0, P2, R2, R44, R46, P0, P2 ;  /* 0x0000002c02267210 */ /* 0x000fe2000020442e */
[----:B------:R-:W-:Y:S01]  /*81fa0*/  IMAD.WIDE.U32 R6, R80, 0x26, RZ ;  /* 0x0000002650067825 */ /* 0x000fe200078e00ff */
[----:B------:R-:W-:-:S03]  /*81fb0*/  SHF.L.W.U32.HI R48, R65, 0xd, R4 ;  /* 0x0000000d41307819 */ /* 0x000fc60000010e04 */
[----:B------:R-:W-:Y:S01]  /*81fc0*/  IMAD R73, R67, 0x26, RZ ;  /* 0x0000002643497824 */ /* 0x000fe200078e02ff */
[----:B------:R-:W-:Y:S01]  /*81fd0*/  IADD3.X R47, PT, PT, R3, R45, R47, P0, P2 ;  /* 0x0000002d032f7210 */ /* 0x000fe200007e442f */
[----:B0-----:R-:W-:Y:S01]  /*81fe0*/  IMAD.X R37, RZ, RZ, R5, P4 ;  /* 0x000000ffff257224 */ /* 0x001fe200020e0605 */
[----:B------:R-:W-:Y:S01]  /*81ff0*/  IADD3 R48, P0, PT, R48, R49, RZ ;  /* 0x0000003130307210 */ /* 0x000fe20007f1e0ff */
[----:B------:R-:W-:Y:S01]  /*82000*/  IMAD.IADD R73, R7, 0x1, R73 ;  /* 0x0000000107497824 */ /* 0x000fe200078e0249 */
[----:B------:R-:W-:Y:S02]  /*82010*/  SHF.R.U32.HI R35, RZ, 0x2, R141 ;  /* 0x00000002ff237819 */ /* 0x000fe4000001168d */
[----:B------:R-:W-:Y:S01]  /*82020*/  SHF.L.W.U32.HI R7, R4, 0xd, R37 ;  /* 0x0000000d04077819 */ /* 0x000fe20000010e25 */
[----:B------:R-:W-:Y:S01]  /*82030*/  IMAD.WIDE.U32 R32, R67, R80, RZ ;  /* 0x0000005043207225 */ /* 0x000fe200078e00ff */
[----:B------:R-:W-:Y:S02]  /*82040*/  LOP3.LUT R65, R65, 0x7ffff, RZ, 0xc0, !PT ;  /* 0x0007ffff41417812 */ /* 0x000fe400078ec0ff */
[----:B------:R-:W-:Y:S01]  /*82050*/  IADD3.X R46, P0, PT, R7, R58, RZ, P0, !PT ;  /* 0x0000003a072e7210 */ /* 0x000fe2000071e4ff */
[----:B------:R0:W-:Y:S01]  /*82060*/  STG.E.U8 desc[UR6][R8.64+0x275], R35 ;  /* 0x0002752308007986 */ /* 0x0001e2000c101106 */
[----:B------:R-:W-:-:S04]  /*82070*/  IMAD.WIDE.U32 R58, R66, 0x13, RZ ;  /* 0x00000013423a7825 */ /* 0x000fc800078e00ff */
[----:B------:R-:W-:-:S04]  /*82080*/  IMAD.WIDE.U32 R32, P1, R67, R80, R32 ;  /* 0x0000005043207225 */ /* 0x000fc80007820020 */
[----:B------:R-:W-:Y:S01]  /*82090*/  IMAD.WIDE.U32 R4, R65, R6, RZ ;  /* 0x0000000641047225 */ /* 0x000fe200078e00ff */
[----:B0-----:R-:W-:-:S03]  /*820a0*/  LEA.HI.X R35, P0, R37, R38, RZ, 0xd, P0 ;  /* 0x0000002625237211 */ /* 0x001fc60000016cff */
[----:B------:R-:W-:Y:S01]  /*820b0*/  IMAD R7, R65, 0x13, RZ ;  /* 0x0000001341077824 */ /* 0x000fe200078e02ff */
[----:B------:R-:W-:Y:S01]  /*820c0*/  LOP3.LUT R37, R81, 0x7ffff, RZ, 0xc0, !PT ;  /* 0x0007ffff51257812 */ /* 0x000fe200078ec0ff */
[----:B------:R-:W-:Y:S01]  /*820d0*/  IMAD.WIDE.U32 R2, R80, R80, RZ ;  /* 0x0000005050027225 */ /* 0x000fe200078e00ff */
[----:B------:R-:W-:Y:S02]  /*820e0*/  SHF.L.W.U32.HI R61, R46, 0xd, R35 ;  /* 0x0000000d2e3d7819 */ /* 0x000fe40000010e23 */
[----:B------:R-:W-:Y:S01]  /*820f0*/  IADD3.X R43, PT, PT, RZ, RZ, RZ, P1, !PT ;  /* 0x000000ffff2b7210 */ /* 0x000fe20000ffe4ff */
[----:B------:R-:W-:Y:S01]  /*82100*/  IMAD R97, R73, R66, R4 ;  /* 0x0000004249617224 */ /* 0x000fe200078e0204 */
[----:B------:R-:W-:Y:S01]  /*82110*/  IADD3 R7, PT, PT, R59, R7, RZ ;  /* 0x000000073b077210 */ /* 0x000fe20007ffe0ff */
[----:B------:R-:W-:Y:S01]  /*82120*/  IMAD.WIDE.U32 R38, R65, R58, RZ ;  /* 0x0000003a41267225 */ /* 0x000fe200078e00ff */
[----:B------:R-:W-:-:S03]  /*82130*/  IADD3 R3, P3, PT, R3, R32, RZ ;  /* 0x0000002003037210 */ /* 0x000fc60007f7e0ff */
[----:B------:R-:W-:Y:S01]  /*82140*/  IMAD.WIDE.U32 R4, P1, R73, R66, R4 ;  /* 0x0000004249047225 */ /* 0x000fe20007820004 */
[----:B------:R-:W-:-:S03]  /*82150*/  MOV R42, R33 ;  /* 0x00000021002a7202 */ /* 0x000fc60000000f00 */
[----:B------:R-:W-:Y:S01]  /*82160*/  IMAD.WIDE.U32 R60, R61, 0x13, R36 ;  /* 0x000000133d3c7825 */ /* 0x000fe200078e0024 */
[----:B------:R-:W-:-:S03]  /*82170*/  LOP3.LUT R49, R46, 0x7ffff, RZ, 0xc0, !PT ;  /* 0x0007ffff2e317812 */ /* 0x000fc600078ec0ff */
[----:B------:R-:W-:-:S04]  /*82180*/  IMAD.WIDE.U32 R32, R66, R6, RZ ;  /* 0x0000000642207225 */ /* 0x000fc800078e00ff */
[----:B------:R-:W-:Y:S02]  /*82190*/  IMAD.X R41, RZ, RZ, RZ, P1 ;  /* 0x000000ffff297224 */ /* 0x000fe400008e06ff */
[CCC-:B------:R-:W-:Y:S02]  /*821a0*/  IMAD R93, R7.reuse, R66.reuse, R38.reuse ;  /* 0x00000042075d7224 */ /* 0x1c0fe400078e0226 */
[----:B------:R-:W-:Y:S02]  /*821b0*/  IMAD.X R36, RZ, RZ, R47, P0 ;  /* 0x000000ffff247224 */ /* 0x000fe400000e062f */
[----:B------:R-:W-:-:S04]  /*821c0*/  IMAD.WIDE.U32 R38, P1, R7, R66, R38 ;  /* 0x0000004207267225 */ /* 0x000fc80007820026 */
[C---:B------:R-:W-:Y:S01]  /*821d0*/  IMAD.WIDE.U32 R58, R66.reuse, R58, RZ ;  /* 0x0000003a423a7225 */ /* 0x040fe200078e00ff */
[----:B------:R-:W-:Y:S02]  /*821e0*/  IADD3 RZ, P2, PT, R33, R4, RZ ;  /* 0x0000000421ff7210 */ /* 0x000fe40007f5e0ff */
[----:B------:R-:W-:Y:S01]  /*821f0*/  SHF.L.W.U32.HI R35, R35, 0xd, R36 ;  /* 0x0000000d23237819 */ /* 0x000fe20000010e24 */
[----:B------:R-:W-:Y:S01]  /*82200*/  IMAD.MOV.U32 R40, RZ, RZ, R5 ;  /* 0x000000ffff287224 */ /* 0x000fe200078e0005 */
[----:B------:R-:W-:Y:S01]  /*82210*/  IADD3.X R5, PT, PT, RZ, RZ, RZ, P1, !PT ;  /* 0x000000ffff057210 */ /* 0x000fe20000ffe4ff */
[----:B------:R-:W-:Y:S01]  /*82220*/  IMAD.WIDE.U32 R44, R66, 0x26, RZ ;  /* 0x00000026422c7825 */ /* 0x000fe200078e00ff */
[----:B------:R-:W-:Y:S02]  /*82230*/  IADD3 RZ, P0, PT, R59, R38, RZ ;  /* 0x000000263bff7210 */ /* 0x000fe40007f1e0ff */
[----:B------:R-:W-:Y:S01]  /*82240*/  MOV R4, R39 ;  /* 0x0000002700047202 */ /* 0x000fe20000000f00 */
[----:B------:R-:W-:-:S04]  /*82250*/  IMAD.WIDE.U32 R36, R49, R6, RZ ;  /* 0x0000000631247225 */ /* 0x000fc800078e00ff */
[----:B------:R-:W-:Y:S02]  /*82260*/  IMAD R85, R65, 0x26, RZ ;  /* 0x0000002641557824 */ /* 0x000fe400078e02ff */
[----:B------:R-:W-:-:S04]  /*82270*/  IMAD.WIDE.U32.X R4, R7, R65, R4, P0 ;  /* 0x0000004107047225 */ /* 0x000fc800000e0404 */
[----:B------:R-:W-:Y:S02]  /*82280*/  IMAD R89, R73, R48, R36 ;  /* 0x0000003049597224 */ /* 0x000fe400078e0224 */
[----:B------:R-:W-:Y:S01]  /*82290*/  IMAD.WIDE.U32 R38, R49, R44, RZ ;  /* 0x0000002c31267225 */ /* 0x000fe200078e00ff */
[----:B------:R-:W-:-:S03]  /*822a0*/  IADD3 R97, PT, PT, R33, R97, RZ ;  /* 0x0000006121617210 */ /* 0x000fc60007ffe0ff */
[----:B------:R-:W-:-:S04]  /*822b0*/  IMAD.WIDE.U32 R36, P0, R73, R48, R36 ;  /* 0x0000003049247225 */ /* 0x000fc80007800024 */
[----:B------:R-:W-:Y:S02]  /*822c0*/  IMAD.IADD R85, R45, 0x1, R85 ;  /* 0x000000012d557824 */ /* 0x000fe400078e0255 */
[----:B------:R-:W-:-:S04]  /*822d0*/  IMAD.WIDE.U32 R82, R48, 0x13, RZ ;  /* 0x0000001330527825 */ /* 0x000fc800078e00ff */
[----:B------:R-:W-:Y:S02]  /*822e0*/  IMAD R81, R49, 0x13, RZ ;  /* 0x0000001331517824 */ /* 0x000fe400078e02ff */
[----:B------:R-:W-:-:S04]  /*822f0*/  IMAD.WIDE.U32 R46, R60, R60, RZ ;  /* 0x0000003c3c2e7225 */ /* 0x000fc800078e00ff */
[----:B------:R-:W-:Y:S01]  /*82300*/  IMAD.WIDE.U32 R62, R48, R6, RZ ;  /* 0x00000006303e7225 */ /* 0x000fe200078e00ff */
[----:B------:R-:W-:-:S03]  /*82310*/  IADD3 R81, PT, PT, R83, R81, RZ ;  /* 0x0000005153517210 */ /* 0x000fc60007ffe0ff */
[----:B------:R-:W-:Y:S02]  /*82320*/  IMAD.X R33, RZ, RZ, RZ, P0 ;  /* 0x000000ffff217224 */ /* 0x000fe400000e06ff */
[----:B------:R-:W-:Y:S02]  /*82330*/  IMAD R35, R35, 0x13, RZ ;  /* 0x0000001323237824 */ /* 0x000fe400078e02ff */
[CCC-:B------:R-:W-:Y:S02]  /*82340*/  IMAD R87, R85.reuse, R48.reuse, R38.reuse ;  /* 0x0000003055577224 */ /* 0x1c0fe400078e0226 */
[----:B------:R-:W-:Y:S01]  /*82350*/  IMAD.WIDE.U32 R6, P0, R85, R48, R38 ;  /* 0x0000003055067225 */ /* 0x000fe20007800026 */
[----:B------:R-:W-:-:S03]  /*82360*/  IADD3 R107, P1, PT, R46, R32, RZ ;  /* 0x000000202e6b7210 */ /* 0x000fc60007f3e0ff */
[----:B------:R-:W-:Y:S01]  /*82370*/  IMAD.WIDE.U32 R38, R48, R44, RZ ;  /* 0x0000002c30267225 */ /* 0x000fe200078e00ff */
[----:B------:R-:W-:-:S03]  /*82380*/  IADD3 RZ, P4, PT, R63, R36, RZ ;  /* 0x000000243fff7210 */ /* 0x000fc60007f9e0ff */
[----:B------:R-:W-:Y:S01]  /*82390*/  IMAD.WIDE.U32 R44, R49, R82, RZ ;  /* 0x00000052312c7225 */ /* 0x000fe200078e00ff */
[----:B------:R-:W-:Y:S02]  /*823a0*/  MOV R32, R37 ;  /* 0x0000002500207202 */ /* 0x000fe40000000f00 */
[----:B------:R-:W-:Y:S01]  /*823b0*/  IADD3 R91, PT, PT, R61, R35, RZ ;  /* 0x000000233d5b7210 */ /* 0x000fe20007ffe0ff */
[----:B------:R-:W-:Y:S02]  /*823c0*/  IMAD.SHL.U32 R35, R60, 0x2, RZ ;  /* 0x000000023c237824 */ /* 0x000fe400078e00ff */
[----:B------:R-:W-:Y:S01]  /*823d0*/  IMAD.X R37, RZ, RZ, RZ, P0 ;  /* 0x000000ffff257224 */ /* 0x000fe200000e06ff */
[----:B------:R-:W-:Y:S01]  /*823e0*/  IADD3 RZ, P0, PT, R39, R6, RZ ;  /* 0x0000000627ff7210 */ /* 0x000fe20007f1e0ff */
[----:B------:R-:W-:-:S04]  /*823f0*/  IMAD.WIDE.U32.X R40, R73, R65, R40, P2 ;  /* 0x0000004149287225 */ /* 0x000fc800010e0428 */
[CCC-:B------:R-:W-:Y:S02]  /*82400*/  IMAD R69, R81.reuse, R48.reuse, R44.reuse ;  /* 0x0000003051457224 */ /* 0x1c0fe400078e022c */
[----:B------:R-:W-:Y:S02]  /*82410*/  IMAD.MOV.U32 R36, RZ, RZ, R7 ;  /* 0x000000ffff247224 */ /* 0x000fe400078e0007 */
[----:B------:R-:W-:Y:S01]  /*82420*/  IMAD.WIDE.U32 R44, P2, R81, R48, R44 ;  /* 0x00000030512c7225 */ /* 0x000fe2000784002c */
[----:B------:R-:W-:-:S03]  /*82430*/  LOP3.LUT R99, R91, 0x7ffff, RZ, 0xc0, !PT ;  /* 0x0007ffff5b637812 */ /* 0x000fc600078ec0ff */
[----:B------:R-:W-:Y:S01]  /*82440*/  IMAD.WIDE.U32.X R32, R73, R49, R32, P4 ;  /* 0x0000003149207225 */ /* 0x000fe200020e0420 */
[----:B------:R-:W-:Y:S02]  /*82450*/  LOP3.LUT R73, R35, 0xfffffffe, RZ, 0xc0, !PT ;  /* 0xfffffffe23497812 */ /* 0x000fe400078ec0ff */
[----:B------:R-:W-:Y:S01]  /*82460*/  LEA.HI R86, P4, R91, R34, RZ, 0xd ;  /* 0x000000225b567211 */ /* 0x000fe200078968ff */
[----:B------:R-:W-:Y:S01]  /*82470*/  IMAD.WIDE.U32 R6, R48, R82, RZ ;  /* 0x0000005230067225 */ /* 0x000fe200078e00ff */
[----:B------:R-:W-:-:S03]  /*82480*/  IADD3.X R35, PT, PT, RZ, RZ, RZ, P2, !PT ;  /* 0x000000ffff237210 */ /* 0x000fc600017fe4ff */
[----:B------:R-:W-:Y:S01]  /*82490*/  IMAD.MOV.U32 R34, RZ, RZ, R45 ;  /* 0x000000ffff227224 */ /* 0x000fe200078e002d */
[----:B------:R-:W-:Y:S01]  /*824a0*/  IADD3 RZ, P2, PT, R7, R44, RZ ;  /* 0x0000002c07ff7210 */ /* 0x000fe20007f5e0ff */
[----:B------:R-:W-:Y:S01]  /*824b0*/  IMAD.WIDE.U32 R44, R73, R86, RZ ;  /* 0x00000056492c7225 */ /* 0x000fe200078e00ff */
[----:B------:R-:W-:-:S03]  /*824c0*/  IADD3 R90, PT, PT, R63, R89, RZ ;  /* 0x000000593f5a7210 */ /* 0x000fc60007ffe0ff */
[----:B------:R-:W-:Y:S01]  /*824d0*/  IMAD.WIDE.U32 R82, R99, R60, RZ ;  /* 0x0000003c63527225 */ /* 0x000fe200078e00ff */
[----:B------:R-:W-:-:S03]  /*824e0*/  SHF.L.U64.HI R91, R60, 0x1, R91 ;  /* 0x000000013c5b7819 */ /* 0x000fc6000001025b */
[----:B------:R-:W-:Y:S01]  /*824f0*/  IMAD.WIDE.U32.X R36, R85, R49, R36, P0 ;  /* 0x0000003155247225 */ /* 0x000fe200000e0424 */
[----:B------:R-:W-:Y:S02]  /*82500*/  IADD3 R63, P0, PT, R44, R62, RZ ;  /* 0x0000003e2c3f7210 */ /* 0x000fe40007f1e0ff */
[----:B------:R-:W-:Y:S01]  /*82510*/  LOP3.LUT R117, R50, 0x7ffff, RZ, 0xc0, !PT ;  /* 0x0007ffff32757812 */ /* 0x000fe200078ec0ff */
[----:B------:R-:W-:Y:S01]  /*82520*/  IMAD.WIDE.U32 R84, P5, R99, R60, R82 ;  /* 0x0000003c63547225 */ /* 0x000fe200078a0052 */
[----:B------:R-:W-:-:S03]  /*82530*/  LOP3.LUT R91, R91, 0xfffff, RZ, 0xc0, !PT ;  /* 0x000fffff5b5b7812 */ /* 0x000fc600078ec0ff */
[----:B------:R-:W-:Y:S01]  /*82540*/  IMAD.WIDE.U32.X R34, R81, R49, R34, P2 ;  /* 0x0000003151227225 */ /* 0x000fe200010e0422 */
[----:B------:R-:W-:-:S03]  /*82550*/  IADD3 R44, P2, PT, R63, R58, RZ ;  /* 0x0000003a3f2c7210 */ /* 0x000fc60007f5e0ff */
[----:B------:R-:W-:Y:S01]  /*82560*/  IMAD.WIDE.U32 R60, R67, R73, RZ ;  /* 0x00000049433c7225 */ /* 0x000fe200078e00ff */
[----:B------:R-:W-:-:S03]  /*82570*/  IADD3.X R117, PT, PT, RZ, R117, RZ, P4, !PT ;  /* 0x00000075ff757210 */ /* 0x000fc600027fe4ff */
[----:B------:R-:W-:-:S04]  /*82580*/  IMAD.WIDE.U32 R62, R65, R73, RZ ;  /* 0x00000049413e7225 */ /* 0x000fc800078e00ff */
[C---:B------:R-:W-:Y:S02]  /*82590*/  IMAD.SHL.U32 R64, R86.reuse, 0x2, RZ ;  /* 0x0000000256407824 */ /* 0x040fe400078e00ff */
[----:B------:R-:W-:Y:S01]  /*825a0*/  IMAD.IADD R108, R59, 0x1, R93 ;  /* 0x000000013b6c7824 */ /* 0x000fe200078e025d */
[----:B------:R-:W-:Y:S01]  /*825b0*/  IADD3.X R83, PT, PT, RZ, RZ, RZ, P5, !PT ;  /* 0x000000ffff537210 */ /* 0x000fe20002ffe4ff */
[CCC-:B------:R-:W-:Y:S02]  /*825c0*/  IMAD R119, R91.reuse, R80.reuse, R60.reuse ;  /* 0x000000505b777224 */ /* 0x1c0fe400078e023c */
[----:B------:R-:W-:Y:S01]  /*825d0*/  IMAD.WIDE.U32 R58, P4, R91, R80, R60 ;  /* 0x000000505b3a7225 */ /* 0x000fe2000788003c */
[----:B------:R-:W-:-:S03]  /*825e0*/  SHF.L.U64.HI R109, R86, 0x1, R117 ;  /* 0x00000001566d7819 */ /* 0x000fc60000010275 */
[----:B------:R-:W-:-:S04]  /*825f0*/  IMAD.WIDE.U32 R60, R67, R64, RZ ;  /* 0x00000040433c7225 */ /* 0x000fc800078e00ff */
[----:B------:R-:W-:Y:S01]  /*82600*/  IMAD.WIDE.U32 R88, P5, R91, R66, R62 ;  /* 0x000000425b587225 */ /* 0x000fe200078a003e */
[----:B------:R-:W-:-:S03]  /*82610*/  MOV R82, R85 ;  /* 0x0000005500527202 */ /* 0x000fc60000000f00 */
[----:B------:R-:W-:Y:S01]  /*82620*/  IMAD.X R93, RZ, RZ, RZ, P4 ;  /* 0x000000ffff5d7224 */ /* 0x000fe200020e06ff */
[----:B------:R-:W-:Y:S01]  /*82630*/  IADD3 R50, P4, PT, R47, R84, RZ ;  /* 0x000000542f327210 */ /* 0x000fe20007f9e0ff */
[----:B------:R-:W-:Y:S02]  /*82640*/  IMAD.X R63, RZ, RZ, RZ, P5 ;  /* 0x000000ffff3f7224 */ /* 0x000fe400028e06ff */
[----:B------:R-:W-:-:S04]  /*82650*/  IMAD.WIDE.U32 R46, P5, R109, R80, R60 ;  /* 0x000000506d2e7225 */ /* 0x000fc800078a003c */
[----:B------:R-:W-:-:S04]  /*82660*/  IMAD.WIDE.U32 R84, R80, R73, RZ ;  /* 0x0000004950547225 */ /* 0x000fc800078e00ff */
[----:B------:R-:W-:Y:S01]  /*82670*/  IMAD.WIDE.U32 R60, R66, R73, RZ ;  /* 0x00000049423c7225 */ /* 0x000fe200078e00ff */
[----:B------:R-:W-:-:S03]  /*82680*/  IADD3.X R50, P1, PT, R50, R97, RZ, P1, !PT ;  /* 0x0000006132327210 */ /* 0x000fc60000f3e4ff */
[----:B------:R-:W-:Y:S01]  /*82690*/  IMAD.WIDE.U32 R80, R80, R64, RZ ;  /* 0x0000004050507225 */ /* 0x000fe200078e00ff */
[----:B------:R-:W-:-:S03]  /*826a0*/  IADD3.X R97, PT, PT, RZ, RZ, RZ, P5, !PT ;  /* 0x000000ffff617210 */ /* 0x000fc60002ffe4ff */
[----:B------:R-:W-:Y:S01]  /*826b0*/  IMAD R121, R91, R66, R62 ;  /* 0x000000425b797224 */ /* 0x000fe200078e023e */
[----:B------:R-:W-:Y:S01]  /*826c0*/  MOV R62, R89 ;  /* 0x00000059003e7202 */ /* 0x000fe20000000f00 */
[----:B------:R-:W-:Y:S01]  /*826d0*/  IMAD.WIDE.U32.X R82, R99, R99, R82, P4 ;  /* 0x0000006363527225 */ /* 0x000fe200020e0452 */
[----:B------:R-:W-:Y:S02]  /*826e0*/  IADD3 RZ, P4, PT, R61, R88, RZ ;  /* 0x000000583dff7210 */ /* 0x000fe40007f9e0ff */
[----:B------:R-:W-:Y:S01]  /*826f0*/  IADD3 RZ, P5, PT, R85, R58, RZ ;  /* 0x0000003a55ff7210 */ /* 0x000fe20007fbe0ff */
[----:B------:R-:W-:Y:S01]  /*82700*/  IMAD.WIDE.U32 R88, R86, 0x26, RZ ;  /* 0x0000002656587825 */ /* 0x000fe200078e00ff */
[----:B------:R-:W-:-:S03]  /*82710*/  IADD3 R115, P6, PT, R81, R46, RZ ;  /* 0x0000002e51737210 */ /* 0x000fc60007fde0ff */
[----:B------:R-:W-:Y:S02]  /*82720*/  IMAD.MOV.U32 R92, RZ, RZ, R59 ;  /* 0x000000ffff5c7224 */ /* 0x000fe400078e003b */
[----:B------:R-:W-:Y:S02]  /*82730*/  IMAD R81, R117, 0x26, RZ ;  /* 0x0000002675517824 */ /* 0x000fe400078e02ff */
[----:B------:R-:W-:Y:S02]  /*82740*/  IMAD.MOV.U32 R96, RZ, RZ, R47 ;  /* 0x000000ffff607224 */ /* 0x000fe400078e002f */
[----:B------:R-:W-:Y:S01]  /*82750*/  IMAD.WIDE.U32 R98, R65, R64, RZ ;  /* 0x0000004041627225 */ /* 0x000fe200078e00ff */
[----:B------:R-:W-:-:S03]  /*82760*/  IADD3 R81, PT, PT, R89, R81, RZ ;  /* 0x0000005159517210 */ /* 0x000fc60007ffe0ff */
[----:B------:R-:W-:-:S04]  /*82770*/  IMAD.WIDE.U32.X R46, R91, R67, R92, P5 ;  /* 0x000000435b2e7225 */ /* 0x000fc800028e045c */
[----:B------:R-:W-:-:S04]  /*82780*/  IMAD.WIDE.U32 R92, R49, R88, RZ ;  /* 0x00000058315c7225 */ /* 0x000fc800078e00ff */
[----:B------:R-:W-:-:S04]  /*82790*/  IMAD.WIDE.U32.X R42, R67, R67, R42, P3 ;  /* 0x00000043432a7225 */ /* 0x000fc800018e042a */
[----:B------:R-:W-:-:S04]  /*827a0*/  IMAD.WIDE.U32 R100, P3, R109, R66, R98 ;  /* 0x000000426d647225 */ /* 0x000fc80007860062 */
[----:B------:R-:W-:Y:S02]  /*827b0*/  IMAD R99, R81, R48, R92 ;  /* 0x0000003051637224 */ /* 0x000fe400078e025c */
[----:B------:R-:W-:-:S04]  /*827c0*/  IMAD.WIDE.U32 R88, R48, R88, RZ ;  /* 0x0000005830587225 */ /* 0x000fc800078e00ff */
[----:B------:R-:W-:-:S04]  /*827d0*/  IMAD.WIDE.U32 R92, P5, R81, R48, R92 ;  /* 0x00000030515c7225 */ /* 0x000fc800078a005c */
[----:B------:R-:W-:Y:S01]  /*827e0*/  IMAD.WIDE.U32.X R58, R109, R67, R96, P6 ;  /* 0x000000436d3a7225 */ /* 0x000fe200030e0460 */
[----:B------:R-:W-:-:S03]  /*827f0*/  IADD3.X R97, PT, PT, RZ, RZ, RZ, P5, !PT ;  /* 0x000000ffff617210 */ /* 0x000fc60002ffe4ff */
[----:B------:R-:W-:Y:S02]  /*82800*/  IMAD R123, R109, R66, R98 ;  /* 0x000000426d7b7224 */ /* 0x000fe400078e0262 */
[----:B------:R-:W-:-:S04]  /*82810*/  IMAD.WIDE.U32 R66, R66, R64, RZ ;  /* 0x0000004042427225 */ /* 0x000fc800078e00ff */
[----:B------:R-:W-:Y:S01]  /*82820*/  IMAD.X R103, RZ, RZ, RZ, P3 ;  /* 0x000000ffff677224 */ /* 0x000fe200018e06ff */
[----:B------:R-:W-:Y:S01]  /*82830*/  IADD3 R106, P3, PT, R107, R88, RZ ;  /* 0x000000586b6a7210 */ /* 0x000fe20007f7e0ff */
[----:B------:R-:W-:Y:S01]  /*82840*/  IMAD.WIDE.U32.X R62, R91, R65, R62, P4 ;  /* 0x000000415b3e7225 */ /* 0x000fe200020e043e */
[----:B------:R-:W-:-:S03]  /*82850*/  IADD3 RZ, P4, PT, R89, R92, RZ ;  /* 0x0000005c59ff7210 */ /* 0x000fc60007f9e0ff */
[----:B------:R-:W-:Y:S02]  /*82860*/  IMAD.IADD R107, R89, 0x1, R99 ;  /* 0x00000001596b7824 */ /* 0x000fe400078e0263 */
[----:B------:R-:W-:Y:S01]  /*82870*/  IMAD.MOV.U32 R96, RZ, RZ, R93 ;  /* 0x000000ffff607224 */ /* 0x000fe200078e005d */
[----:B------:R-:W-:Y:S01]  /*82880*/  IADD3 RZ, P6, PT, R67, R100, RZ ;  /* 0x0000006443ff7210 */ /* 0x000fe20007fde0ff */
[----:B------:R-:W-:Y:S01]  /*82890*/  IMAD.WIDE.U32 R98, R91, R86, RZ ;  /* 0x000000565b627225 */ /* 0x000fe200078e00ff */
[----:B------:R-:W-:Y:S02]  /*828a0*/  MOV R102, R101 ;  /* 0x0000006500667202 */ /* 0x000fe40000000f00 */
[----:B------:R-:W-:Y:S01]  /*828b0*/  IADD3.X R50, P3, PT, R50, R107, RZ, P3, !PT ;  /* 0x0000006b32327210 */ /* 0x000fe20001f7e4ff */
[----:B------:R-:W-:-:S04]  /*828c0*/  IMAD.WIDE.U32.X R92, R81, R49, R96, P4 ;  /* 0x00000031515c7225 */ /* 0x000fc800020e0460 */
[----:B------:R-:W-:Y:S01]  /*828d0*/  IMAD.WIDE.U32.X R64, R109, R65, R102, P6 ;  /* 0x000000416d407225 */ /* 0x000fe200030e0466 */
[----:B------:R-:W-:-:S03]  /*828e0*/  IADD3.X R103, P1, P3, R92, R40, R82, P3, P1 ;  /* 0x000000285c677210 */ /* 0x000fc60001b22452 */
[----:B------:R-:W-:Y:S01]  /*828f0*/  IMAD.WIDE.U32 R98, P4, R73, R117, R98 ;  /* 0x0000007549627225 */ /* 0x000fe20007880062 */
[----:B------:R-:W-:-:S03]  /*82900*/  IADD3.X R82, PT, PT, R93, R41, R83, P1, P3 ;  /* 0x000000295d527210 */ /* 0x000fc60000fe6453 */
[----:B------:R-:W-:Y:S01]  /*82910*/  IMAD.WIDE.U32 R96, R117, R86, RZ ;  /* 0x0000005675607225 */ /* 0x000fe200078e00ff */
[----:B------:R-:W-:-:S03]  /*82920*/  IADD3 R83, P1, PT, R60, R80, RZ ;  /* 0x000000503c537210 */ /* 0x000fc60007f3e0ff */
[----:B------:R-:W-:Y:S01]  /*82930*/  IMAD.WIDE.U32 R88, R86, R86, RZ ;  /* 0x0000005656587225 */ /* 0x000fe200078e00ff */
[----:B------:R-:W-:Y:S02]  /*82940*/  IADD3 R45, P3, PT, R45, R98, RZ ;  /* 0x000000622d2d7210 */ /* 0x000fe40007f7e0ff */
[----:B------:R-:W-:Y:S01]  /*82950*/  MOV R80, R99 ;  /* 0x0000006300507202 */ /* 0x000fe20000000f00 */
[----:B------:R-:W-:Y:S01]  /*82960*/  IMAD.X R81, RZ, RZ, RZ, P4 ;  /* 0x000000ffff517224 */ /* 0x000fe200020e06ff */
[----:B------:R-:W-:Y:S01]  /*82970*/  IADD3 R101, P5, PT, R84, R88, RZ ;  /* 0x0000005854657210 */ /* 0x000fe20007fbe0ff */
[----:B------:R-:W-:Y:S01]  /*82980*/  IMAD.WIDE.U32 R96, P6, R86, R117, R96 ;  /* 0x0000007556607225 */ /* 0x000fe200078c0060 */
[----:B------:R-:W-:Y:S02]  /*82990*/  IADD3 R107, PT, PT, R85, R119, RZ ;  /* 0x00000077556b7210 */ /* 0x000fe40007ffe0ff */
[----:B------:R-:W-:Y:S01]  /*829a0*/  IADD3.X R45, P0, PT, R45, R90, RZ, P0, !PT ;  /* 0x0000005a2d2d7210 */ /* 0x000fe2000071e4ff */
[----:B------:R-:W-:Y:S01]  /*829b0*/  IMAD.WIDE.U32.X R40, R91, R117, R80, P3 ;  /* 0x000000755b287225 */ /* 0x000fe200018e0450 */
[----:B------:R-:W-:-:S02]  /*829c0*/  IADD3 R85, P4, PT, R101, R38, RZ ;  /* 0x0000002665557210 */ /* 0x000fc40007f9e0ff */
[----:B------:R-:W-:Y:S01]  /*829d0*/  IADD3 R84, PT, PT, R39, R87, RZ ;  /* 0x0000005727547210 */ /* 0x000fe20007ffe0ff */
[----:B------:R-:W-:Y:S01]  /*829e0*/  IMAD.X R39, RZ, RZ, RZ, P6 ;  /* 0x000000ffff277224 */ /* 0x000fe200030e06ff */
[----:B------:R-:W-:Y:S02]  /*829f0*/  IADD3 R88, P3, PT, R89, R96, RZ ;  /* 0x0000006059587210 */ /* 0x000fe40007f7e0ff */
[----:B------:R-:W-:Y:S02]  /*82a00*/  MOV R38, R97 ;  /* 0x0000006100267202 */ /* 0x000fe40000000f00 */
[----:B------:R-:W-:Y:S02]  /*82a10*/  IADD3.X R81, P2, PT, R45, R108, RZ, P2, !PT ;  /* 0x0000006c2d517210 */ /* 0x000fe4000175e4ff */
[----:B------:R-:W-:Y:S01]  /*82a20*/  SHF.L.W.U32.HI R161, R50, 0xd, R103 ;  /* 0x0000000d32a17819 */ /* 0x000fe20000010e67 */
[----:B------:R-:W-:Y:S01]  /*82a30*/  IMAD.WIDE.U32.X R38, R117, R117, R38, P3 ;  /* 0x0000007575267225 */ /* 0x000fe200018e0426 */
[----:B------:R-:W-:-:S02]  /*82a40*/  IADD3.X R32, P0, P3, R4, R32, R40, P2, P0 ;  /* 0x0000002004207210 */ /* 0x000fc40001300428 */
[----:B------:R-:W-:Y:S02]  /*82a50*/  SHF.L.W.U32.HI R98, R103, 0xd, R82 ;  /* 0x0000000d67627819 */ /* 0x000fe40000010e52 */
[----:B------:R-:W-:Y:S01]  /*82a60*/  IADD3 R161, P6, PT, R161, R44, RZ ;  /* 0x0000002ca1a17210 */ /* 0x000fe20007fde0ff */
[----:B------:R-:W-:Y:S01]  /*82a70*/  IMAD.WIDE.U32 R44, R49, R73, RZ ;  /* 0x00000049312c7225 */ /* 0x000fe200078e00ff */
[----:B------:R-:W-:Y:S02]  /*82a80*/  IADD3.X R40, PT, PT, R5, R33, R41, P0, P3 ;  /* 0x0000002105287210 */ /* 0x000fe400007e6429 */
[----:B------:R-:W-:Y:S01]  /*82a90*/  IADD3.X R98, P0, PT, R98, R81, RZ, P6, !PT ;  /* 0x0000005162627210 */ /* 0x000fe2000371e4ff */
[CCC-:B------:R-:W-:Y:S02]  /*82aa0*/  IMAD R41, R91.reuse, R48.reuse, R44.reuse ;  /* 0x000000305b297224 */ /* 0x1c0fe400078e022c */
[----:B------:R-:W-:Y:S01]  /*82ab0*/  IMAD.WIDE.U32 R44, P3, R91, R48, R44 ;  /* 0x000000305b2c7225 */ /* 0x000fe2000786002c */
[----:B------:R-:W-:-:S03]  /*82ac0*/  IADD3.X R33, P0, PT, RZ, R32, RZ, P0, !PT ;  /* 0x00000020ff217210 */ /* 0x000fc6000071e4ff */
[----:B------:R-:W-:Y:S01]  /*82ad0*/  IMAD.WIDE.U32 R4, R48, R73, RZ ;  /* 0x0000004930047225 */ /* 0x000fe200078e00ff */
[----:B------:R-:W-:Y:S02]  /*82ae0*/  IADD3 R89, P6, PT, R83, R6, RZ ;  /* 0x0000000653597210 */ /* 0x000fe40007fde0ff */
[----:B------:R-:W-:Y:S01]  /*82af0*/  IADD3.X R32, PT, PT, RZ, R40, RZ, P0, !PT ;  /* 0x00000028ff207210 */ /* 0x000fe200007fe4ff */
[----:B------:R-:W-:Y:S01]  /*82b00*/  IMAD.IADD R60, R61, 0x1, R121 ;  /* 0x000000013d3c7824 */ /* 0x000fe200078e0279 */
[----:B------:R-:W-:Y:S01]  /*82b10*/  IADD3 R61, P2, PT, R66, R2, RZ ;  /* 0x00000002423d7210 */ /* 0x000fe20007f5e0ff */
[----:B------:R-:W-:Y:S01]  /*82b20*/  IMAD.IADD R66, R7, 0x1, R69 ;  /* 0x0000000107427824 */ /* 0x000fe200078e0245 */
[C---:B------:R-:W-:Y:S01]  /*82b30*/  IADD3 RZ, P0, PT, R5.reuse, R44, RZ ;  /* 0x0000002c05ff7210 */ /* 0x040fe20007f1e0ff */
[----:B------:R-:W-:Y:S01]  /*82b40*/  IMAD.X R7, RZ, RZ, RZ, P3 ;  /* 0x000000ffff077224 */ /* 0x000fe200018e06ff */
[----:B------:R-:W-:Y:S01]  /*82b50*/  MOV R6, R45 ;  /* 0x0000002d00067202 */ /* 0x000fe20000000f00 */
[----:B------:R-:W-:Y:S01]  /*82b60*/  IMAD.IADD R40, R5, 0x1, R41 ;  /* 0x0000000105287824 */ /* 0x000fe200078e0229 */
[----:B------:R-:W-:-:S02]  /*82b70*/  IADD3.X R41, P5, PT, R88, R107, RZ, P5, !PT ;  /* 0x0000006b58297210 */ /* 0x000fc40002fbe4ff */
[----:B------:R-:W-:Y:S02]  /*82b80*/  SHF.L.W.U32.HI R2, R98, 0xd, R33 ;  /* 0x0000000d62027819 */ /* 0x000fe40000010e21 */
[----:B------:R-:W-:Y:S01]  /*82b90*/  IADD3 R48, P3, PT, R61, R4, RZ ;  /* 0x000000043d307210 */ /* 0x000fe20007f7e0ff */
[----:B------:R-:W-:Y:S01]  /*82ba0*/  IMAD.WIDE.U32.X R4, R91, R49, R6, P0 ;  /* 0x000000315b047225 */ /* 0x000fe200000e0406 */
[----:B------:R-:W-:Y:S02]  /*82bb0*/  IADD3.X R115, P1, PT, R115, R60, RZ, P1, !PT ;  /* 0x0000003c73737210 */ /* 0x000fe40000f3e4ff */
[----:B------:R-:W-:Y:S02]  /*82bc0*/  IADD3.X R41, P4, PT, R41, R84, RZ, P4, !PT ;  /* 0x0000005429297210 */ /* 0x000fe4000279e4ff */
[----:B------:R-:W-:Y:S02]  /*82bd0*/  IADD3 R69, P0, PT, R2, R85, RZ ;  /* 0x0000005502457210 */ /* 0x000fe40007f1e0ff */
[----:B------:R-:W-:-:S02]  /*82be0*/  SHF.L.W.U32.HI R2, R33, 0xd, R32 ;  /* 0x0000000d21027819 */ /* 0x000fc40000010e20 */
[----:B------:R-:W-:Y:S02]  /*82bf0*/  IADD3.X R115, P6, PT, R115, R66, RZ, P6, !PT ;  /* 0x0000004273737210 */ /* 0x000fe400037de4ff */
[----:B------:R-:W-:Y:S02]  /*82c00*/  IADD3 R80, PT, PT, R67, R123, RZ ;  /* 0x0000007b43507210 */ /* 0x000fe40007ffe0ff */
[----:B------:R-:W-:Y:S02]  /*82c10*/  IADD3.X R7, P4, P5, R36, R46, R38, P4, P5 ;  /* 0x0000002e24077210 */ /* 0x000fe4000258a426 */
[----:B------:R-:W-:Y:S02]  /*82c20*/  IADD3.X R2, P0, PT, R2, R41, RZ, P0, !PT ;  /* 0x0000002902027210 */ /* 0x000fe4000071e4ff */
[----:B------:R-:W-:Y:S02]  /*82c30*/  IADD3.X R33, P1, P6, R34, R62, R58, P6, P1 ;  /* 0x0000003e22217210 */ /* 0x000fe4000362243a */
[----:B------:R-:W-:-:S02]  /*82c40*/  IADD3.X R3, P2, PT, R3, R80, RZ, P2, !PT ;  /* 0x0000005003037210 */ /* 0x000fc4000175e4ff */
[----:B------:R-:W-:Y:S02]  /*82c50*/  IADD3.X R34, PT, PT, R37, R47, R39, P4, P5 ;  /* 0x0000002f25227210 */ /* 0x000fe400027ea427 */
[----:B------:R-:W-:Y:S02]  /*82c60*/  LEA.HI.X R7, P0, R32, R7, RZ, 0xd, P0 ;  /* 0x0000000720077211 */ /* 0x000fe40000016cff */
[C---:B------:R-:W-:Y:S02]  /*82c70*/  LOP3.LUT R37, R2.reuse, 0x7ffff, RZ, 0xc0, !PT ;  /* 0x0007ffff02257812 */ /* 0x040fe400078ec0ff */
[----:B------:R-:W-:Y:S01]  /*82c80*/  IADD3.X R49, P3, PT, R3, R40, RZ, P3, !PT ;  /* 0x0000002803317210 */ /* 0x000fe20001f7e4ff */
[----:B------:R-:W-:Y:S01]  /*82c90*/  IMAD.X R34, RZ, RZ, R34, P0 ;  /* 0x000000ffff227224 */ /* 0x000fe200000e0622 */
[----:B------:R-:W-:Y:S01]  /*82ca0*/  SHF.L.W.U32.HI R6, R2, 0xd, R7 ;  /* 0x0000000d02067819 */ /* 0x000fe20000010e07 */
[----:B------:R-:W-:Y:S01]  /*82cb0*/  IMAD.WIDE.U32 R2, R37, R68, RZ ;  /* 0x0000004425027225 */ /* 0x000fe200078e00ff */
[----:B------:R-:W-:-:S02]  /*82cc0*/  IADD3.X R73, P2, P3, R4, R64, R42, P3, P2 ;  /* 0x0000004004497210 */ /* 0x000fc40001b4442a */
[----:B------:R-:W-:Y:S01]  /*82cd0*/  IADD3 R89, P0, PT, R6, R89, RZ ;  /* 0x0000005906597210 */ /* 0x000fe20007f1e0ff */
[--C-:B------:R-:W-:Y:S01]  /*82ce0*/  IMAD R169, R69, R51, R2.reuse ;  /* 0x0000003345a97224 */ /* 0x100fe200078e0202 */
[----:B------:R-:W-:Y:S01]  /*82cf0*/  IADD3.X R35, PT, PT, R35, R63, R59, P1, P6 ;  /* 0x0000003f23237210 */ /* 0x000fe20000fec43b */
[----:B------:R-:W-:Y:S01]  /*82d00*/  IMAD.WIDE.U32 R2, P1, R69, R51, R2 ;  /* 0x0000003345027225 */ /* 0x000fe20007820002 */
[----:B------:R-:W-:Y:S02]  /*82d10*/  SHF.L.W.U32.HI R6, R7, 0xd, R34 ;  /* 0x0000000d07067819 */ /* 0x000fe40000010e22 */
[----:B------:R-:W-:Y:S01]  /*82d20*/  IADD3.X R93, PT, PT, R5, R65, R43, P2, P3 ;  /* 0x00000041055d7210 */ /* 0x000fe200017e642b */
[----:B------:R-:W-:Y:S01]  /*82d30*/  IMAD.WIDE.U32 R4, R37, R70, RZ ;  /* 0x0000004625047225 */ /* 0x000fe200078e00ff */
[----:B------:R-:W-:-:S03]  /*82d40*/  IADD3.X R115, P0, PT, R6, R115, RZ, P0, !PT ;  /* 0x0000007306737210 */ /* 0x000fc6000071e4ff */
[C---:B------:R-:W-:Y:S01]  /*82d50*/  IMAD.WIDE.U32 R82, R69.reuse, R68, RZ ;  /* 0x0000004445527225 */ /* 0x040fe200078e00ff */
[----:B------:R-:W-:Y:S02]  /*82d60*/  IADD3.X R81, PT, PT, RZ, RZ, RZ, P1, !PT ;  /* 0x000000ffff517210 */ /* 0x000fe40000ffe4ff */
[----:B------:R-:W-:Y:S01]  /*82d70*/  MOV R80, R3 ;  /* 0x0000000300507202 */ /* 0x000fe20000000f00 */
[--C-:B------:R-:W-:Y:S01]  /*82d80*/  IMAD R151, R69, R52, R4.reuse ;  /* 0x0000003445977224 */ /* 0x100fe200078e0204 */
[----:B------:R-:W-:Y:S01]  /*82d90*/  IADD3 RZ, P1, PT, R83, R2, RZ ;  /* 0x0000000253ff7210 */ /* 0x000fe20007f3e0ff */
[----:B------:R-:W-:Y:S01]  /*82da0*/  IMAD.WIDE.U32 R4, P2, R69, R52, R4 ;  /* 0x0000003445047225 */ /* 0x000fe20007840004 */
[----:B------:R-:W-:-:S03]  /*82db0*/  LEA.HI.X R34, P0, R34, R33, RZ, 0xd, P0 ;  /* 0x0000002122227211 */ /* 0x000fc60000016cff */
[----:B------:R-:W-:-:S04]  /*82dc0*/  IMAD.WIDE.U32 R66, R69, R70, RZ ;  /* 0x0000004645427225 */ /* 0x000fc800078e00ff */
[----:B------:R-:W-:-:S04]  /*82dd0*/  IMAD.WIDE.U32 R2, R37, R114, RZ ;  /* 0x0000007225027225 */ /* 0x000fc800078e00ff */
[----:B------:R-:W-:-:S04]  /*82de0*/  IMAD.WIDE.U32 R6, R37, R30, RZ ;  /* 0x0000001e25067225 */ /* 0x000fc800078e00ff */
[----:B------:R-:W-:-:S04]  /*82df0*/  IMAD.WIDE.U32 R32, R37, R23, RZ ;  /* 0x0000001725207225 */ /* 0x000fc800078e00ff */
[----:B------:R-:W-:Y:S01]  /*82e00*/  IMAD.X R65, RZ, RZ, RZ, P2 ;  /* 0x000000ffff417224 */ /* 0x000fe200010e06ff */
[----:B------:R-:W-:Y:S01]  /*82e10*/  IADD3 RZ, P2, PT, R67, R4, RZ ;  /* 0x0000000443ff7210 */ /* 0x000fe20007f5e0ff */
[----:B------:R-:W-:Y:S02]  /*82e20*/  IMAD.MOV.U32 R64, RZ, RZ, R5 ;  /* 0x000000ffff407224 */ /* 0x000fe400078e0005 */
[CCC-:B------:R-:W-:Y:S02]  /*82e30*/  IMAD R137, R69.reuse, R29.reuse, R2.reuse ;  /* 0x0000001d45897224 */ /* 0x1c0fe400078e0202 */
[----:B------:R-:W-:-:S04]  /*82e40*/  IMAD.WIDE.U32 R4, P3, R69, R29, R2 ;  /* 0x0000001d45047225 */ /* 0x000fc80007860002 */
[C---:B------:R-:W-:Y:S02]  /*82e50*/  IMAD R155, R69.reuse, R31, R6 ;  /* 0x0000001f459b7224 */ /* 0x040fe400078e0206 */
[C---:B------:R-:W-:Y:S02]  /*82e60*/  IMAD R147, R69.reuse, R24, R32 ;  /* 0x0000001845937224 */ /* 0x040fe400078e0220 */
[----:B------:R-:W-:-:S04]  /*82e70*/  IMAD.WIDE.U32 R44, R69, R114, RZ ;  /* 0x00000072452c7225 */ /* 0x000fc800078e00ff */
[----:B------:R-:W-:-:S04]  /*82e80*/  IMAD.WIDE.U32 R40, R69, R30, RZ ;  /* 0x0000001e45287225 */ /* 0x000fc800078e00ff */
[----:B------:R-:W-:-:S04]  /*82e90*/  IMAD.WIDE.U32 R6, P4, R69, R31, R6 ;  /* 0x0000001f45067225 */ /* 0x000fc80007880006 */
[----:B------:R-:W-:-:S04]  /*82ea0*/  IMAD.WIDE.U32 R32, P5, R69, R24, R32 ;  /* 0x0000001845207225 */ /* 0x000fc800078a0020 */
[----:B------:R-:W-:Y:S01]  /*82eb0*/  IMAD.WIDE.U32 R2, R69, R23, RZ ;  /* 0x0000001745027225 */ /* 0x000fe200078e00ff */
[----:B------:R-:W-:Y:S02]  /*82ec0*/  LOP3.LUT R69, R115, 0x7ffff, RZ, 0xc0, !PT ;  /* 0x0007ffff73457812 */ /* 0x000fe400078ec0ff */
[----:B------:R-:W-:Y:S01]  /*82ed0*/  MOV R58, R7 ;  /* 0x00000007003a7202 */ /* 0x000fe20000000f00 */
[----:B------:R-:W-:Y:S01]  /*82ee0*/  IMAD.X R59, RZ, RZ, RZ, P4 ;  /* 0x000000ffff3b7224 */ /* 0x000fe200020e06ff */
[----:B------:R-:W-:Y:S01]  /*82ef0*/  IADD3 RZ, P4, PT, R41, R6, RZ ;  /* 0x0000000629ff7210 */ /* 0x000fe20007f9e0ff */
[----:B------:R-:W-:Y:S01]  /*82f00*/  IMAD.WIDE.U32 R6, R69, R68, RZ ;  /* 0x0000004445067225 */ /* 0x000fe200078e00ff */
[----:B------:R-:W-:Y:S02]  /*82f10*/  IADD3.X R61, PT, PT, RZ, RZ, RZ, P3, !PT ;  /* 0x000000ffff3d7210 */ /* 0x000fe40001ffe4ff */
[----:B------:R-:W-:Y:S01]  /*82f20*/  IADD3 RZ, P3, PT, R45, R4, RZ ;  /* 0x000000042dff7210 */ /* 0x000fe20007f7e0ff */
[----:B------:R-:W-:-:S02]  /*82f30*/  IMAD.MOV.U32 R60, RZ, RZ, R5 ;  /* 0x000000ffff3c7224 */ /* 0x000fc400078e0005 */
[----:B------:R-:W-:Y:S01]  /*82f40*/  IMAD.WIDE.U32 R4, R69, R72, RZ ;  /* 0x0000004845047225 */ /* 0x000fe200078e00ff */
[----:B------:R-:W-:-:S03]  /*82f50*/  SHF.L.W.U32.HI R115, R115, 0xd, R34 ;  /* 0x0000000d73737819 */ /* 0x000fc60000010e22 */
[----:B------:R-:W-:-:S04]  /*82f60*/  IMAD.WIDE.U32.X R64, R37, R52, R64, P2 ;  /* 0x0000003425407225 */ /* 0x000fc800010e0440 */
[C-C-:B------:R-:W-:Y:S02]  /*82f70*/  IMAD R143, R89.reuse, R51, R6.reuse ;  /* 0x00000033598f7224 */ /* 0x140fe400078e0206 */
[----:B------:R-:W-:Y:S01]  /*82f80*/  IMAD.MOV.U32 R46, RZ, RZ, R33 ;  /* 0x000000ffff2e7224 */ /* 0x000fe200078e0021 */
[----:B------:R-:W-:Y:S01]  /*82f90*/  IADD3.X R33, PT, PT, RZ, R35, RZ, P0, !PT ;  /* 0x00000023ff217210 */ /* 0x000fe200007fe4ff */
[----:B------:R-:W-:Y:S01]  /*82fa0*/  IMAD.WIDE.U32 R6, P2, R89, R51, R6 ;  /* 0x0000003359067225 */ /* 0x000fe20007840006 */
[----:B------:R-:W-:-:S03]  /*82fb0*/  IADD3.X R47, PT, PT, RZ, RZ, RZ, P5, !PT ;  /* 0x000000ffff2f7210 */ /* 0x000fc60002ffe4ff */
[----:B------:R-:W-:Y:S01]  /*82fc0*/  IMAD.WIDE.U32.X R80, R37, R51, R80, P1 ;  /* 0x0000003325507225 */ /* 0x000fe200008e0450 */
[----:B------:R-:W-:-:S03]  /*82fd0*/  IADD3 RZ, P5, PT, R3, R32, RZ ;  /* 0x0000002003ff7210 */ /* 0x000fc60007fbe0ff */
[C---:B------:R-:W-:Y:S02]  /*82fe0*/  IMAD R167, R89.reuse, R214, R4 ;  /* 0x000000d659a77224 */ /* 0x040fe400078e0204 */
[----:B------:R-:W-:Y:S01]  /*82ff0*/  IMAD.WIDE.U32 R62, R89, R68, RZ ;  /* 0x00000044593e7225 */ /* 0x000fe200078e00ff */
[----:B------:R-:W-:-:S03]  /*83000*/  IADD3 R115, P0, PT, R115, R48, RZ ;  /* 0x0000003073737210 */ /* 0x000fc60007f1e0ff */
[----:B------:R-:W-:Y:S01]  /*83010*/  IMAD.WIDE.U32 R4, P1, R89, R214, R4 ;  /* 0x000000d659047225 */ /* 0x000fe20007820004 */
[----:B------:R-:W-:-:S03]  /*83020*/  SHF.L.W.U32.HI R32, R34, 0xd, R33 ;  /* 0x0000000d22207819 */ /* 0x000fc60000010e21 */
[----:B------:R-:W-:Y:S01]  /*83030*/  IMAD.WIDE.U32 R84, R89, R72, RZ ;  /* 0x0000004859547225 */ /* 0x000fe200078e00ff */
[----:B------:R-:W-:Y:S02]  /*83040*/  IADD3.X R43, PT, PT, RZ, RZ, RZ, P2, !PT ;  /* 0x000000ffff2b7210 */ /* 0x000fe400017fe4ff */
[----:B------:R-:W-:Y:S01]  /*83050*/  IADD3 RZ, P2, PT, R63, R6, RZ ;  /* 0x000000063fff7210 */ /* 0x000fe20007f5e0ff */
[----:B------:R-:W-:Y:S01]  /*83060*/  IMAD.X R39, RZ, RZ, RZ, P1 ;  /* 0x000000ffff277224 */ /* 0x000fe200008e06ff */
[----:B------:R-:W-:Y:S01]  /*83070*/  MOV R42, R7 ;  /* 0x00000007002a7202 */ /* 0x000fe20000000f00 */
[----:B------:R-:W-:Y:S01]  /*83080*/  IMAD.MOV.U32 R38, RZ, RZ, R5 ;  /* 0x000000ffff267224 */ /* 0x000fe200078e0005 */
[----:B------:R-:W-:Y:S01]  /*83090*/  IADD3 RZ, P1, PT, R85, R4, RZ ;  /* 0x0000000455ff7210 */ /* 0x000fe20007f3e0ff */
[----:B------:R-:W-:Y:S01]  /*830a0*/  IMAD.WIDE.U32 R6, R69, R114, RZ ;  /* 0x0000007245067225 */ /* 0x000fe200078e00ff */
[----:B------:R-:W-:-:S03]  /*830b0*/  IADD3.X R92, P0, PT, R32, R49, RZ, P0, !PT ;  /* 0x00000031205c7210 */ /* 0x000fc6000071e4ff */
[----:B------:R-:W-:-:S04]  /*830c0*/  IMAD.WIDE.U32 R4, R69, R70, RZ ;  /* 0x0000004645047225 */ /* 0x000fc800078e00ff */
[----:B------:R-:W-:Y:S01]  /*830d0*/  IMAD.WIDE.U32 R34, R69, R30, RZ ;  /* 0x0000001e45227225 */ /* 0x000fe200078e00ff */
[----:B------:R-:W-:-:S03]  /*830e0*/  LEA.HI.X R73, P0, R33, R73, RZ, 0xd, P0 ;  /* 0x0000004921497211 */ /* 0x000fc60000016cff */
[----:B------:R-:W-:-:S04]  /*830f0*/  IMAD.WIDE.U32.X R60, R37, R29, R60, P3 ;  /* 0x0000001d253c7225 */ /* 0x000fc800018e043c */
[----:B------:R-:W-:-:S04]  /*83100*/  IMAD.WIDE.U32.X R58, R37, R31, R58, P4 ;  /* 0x0000001f253a7225 */ /* 0x000fc800020e043a */
[----:B------:R-:W-:-:S04]  /*83110*/  IMAD.WIDE.U32.X R46, R37, R24, R46, P5 ;  /* 0x00000018252e7225 */ /* 0x000fc800028e042e */
[C---:B------:R-:W-:Y:S02]  /*83120*/  IMAD R153, R89.reuse, R52, R4 ;  /* 0x0000003459997224 */ /* 0x040fe400078e0204 */
[CCC-:B------:R-:W-:Y:S02]  /*83130*/  IMAD R149, R89.reuse, R29.reuse, R6.reuse ;  /* 0x0000001d59957224 */ /* 0x1c0fe400078e0206 */
[----:B------:R-:W-:-:S04]  /*83140*/  IMAD.WIDE.U32 R36, P4, R89, R29, R6 ;  /* 0x0000001d59247225 */ /* 0x000fc80007880006 */
[----:B------:R-:W-:-:S04]  /*83150*/  IMAD.WIDE.U32 R32, R89, R70, RZ ;  /* 0x0000004659207225 */ /* 0x000fc800078e00ff */
[----:B------:R-:W-:-:S04]  /*83160*/  IMAD.WIDE.U32 R48, R89, R114, RZ ;  /* 0x0000007259307225 */ /* 0x000fc800078e00ff */
[----:B------:R-:W-:-:S04]  /*83170*/  IMAD.WIDE.U32 R4, P3, R89, R52, R4 ;  /* 0x0000003459047225 */ /* 0x000fc80007860004 */
[----:B------:R-:W-:-:S04]  /*83180*/  IMAD.WIDE.U32 R86, P5, R89, R31, R34 ;  /* 0x0000001f59567225 */ /* 0x000fc800078a0022 */
[----:B------:R-:W-:Y:S01]  /*83190*/  IMAD.WIDE.U32 R6, R89, R30, RZ ;  /* 0x0000001e59067225 */ /* 0x000fe200078e00ff */
[----:B------:R-:W-:-:S03]  /*831a0*/  MOV R90, R87 ;  /* 0x00000057005a7202 */ /* 0x000fc60000000f00 */
[----:B------:R-:W-:Y:S01]  /*831b0*/  IMAD R139, R89, R31, R34 ;  /* 0x0000001f598b7224 */ /* 0x000fe200078e0222 */
[----:B------:R-:W-:Y:S01]  /*831c0*/  IADD3.X R89, PT, PT, RZ, RZ, RZ, P4, !PT ;  /* 0x000000ffff597210 */ /* 0x000fe200027fe4ff */
[----:B------:R-:W-:Y:S01]  /*831d0*/  IMAD.X R35, RZ, RZ, RZ, P3 ;  /* 0x000000ffff237224 */ /* 0x000fe200018e06ff */
[----:B------:R-:W-:Y:S01]  /*831e0*/  IADD3 RZ, P3, PT, R33, R4, RZ ;  /* 0x0000000421ff7210 */ /* 0x000fe20007f7e0ff */
[----:B------:R-:W-:Y:S01]  /*831f0*/  IMAD.X R91, RZ, RZ, RZ, P5 ;  /* 0x000000ffff5b7224 */ /* 0x000fe200028e06ff */
[----:B------:R-:W-:Y:S01]  /*83200*/  MOV R34, R5 ;  /* 0x0000000500227202 */ /* 0x000fe20000000f00 */
[----:B------:R-:W-:Y:S01]  /*83210*/  IMAD.MOV.U32 R88, RZ, RZ, R37 ;  /* 0x000000ffff587224 */ /* 0x000fe200078e0025 */
[----:B------:R-:W-:Y:S02]  /*83220*/  IADD3 RZ, P4, PT, R49, R36, RZ ;  /* 0x0000002431ff7210 */ /* 0x000fe40007f9e0ff */
[----:B------:R-:W-:Y:S02]  /*83230*/  IADD3 RZ, P5, PT, R7, R86, RZ ;  /* 0x0000005607ff7210 */ /* 0x000fe40007fbe0ff */
[----:B------:R-:W-:Y:S01]  /*83240*/  LOP3.LUT R157, R92, 0x7ffff, RZ, 0xc0, !PT ;  /* 0x0007ffff5c9d7812 */ /* 0x000fe200078ec0ff */
[----:B------:R-:W-:Y:S01]  /*83250*/  IMAD.WIDE.U32.X R38, R69, R214, R38, P1 ;  /* 0x000000d645267225 */ /* 0x000fe200008e0426 */
[----:B------:R-:W-:-:S03]  /*83260*/  LOP3.LUT R107, R50, 0x7ffff, RZ, 0xc0, !PT ;  /* 0x0007ffff326b7812 */ /* 0x000fc600078ec0ff */
[----:B------:R-:W-:-:S04]  /*83270*/  IMAD.WIDE.U32.X R42, R69, R51, R42, P2 ;  /* 0x00000033452a7225 */ /* 0x000fc800010e042a */
[----:B------:R-:W-:-:S04]  /*83280*/  IMAD.WIDE.U32.X R34, R69, R52, R34, P3 ;  /* 0x0000003445227225 */ /* 0x000fc800018e0422 */
[----:B------:R-:W-:-:S04]  /*83290*/  IMAD.WIDE.U32.X R36, R69, R29, R88, P4 ;  /* 0x0000001d45247225 */ /* 0x000fc800020e0458 */
[----:B------:R-:W-:Y:S01]  /*832a0*/  IMAD.WIDE.U32.X R4, R69, R31, R90, P5 ;  /* 0x0000001f45047225 */ /* 0x000fe200028e045a */
[----:B------:R-:W-:-:S03]  /*832b0*/  SHF.L.W.U32.HI R69, R92, 0xd, R73 ;  /* 0x0000000d5c457819 */ /* 0x000fc60000010e49 */
[----:B------:R-:W-:Y:S02]  /*832c0*/  IMAD.X R50, RZ, RZ, R93, P0 ;  /* 0x000000ffff327224 */ /* 0x000fe400000e065d */
[----:B------:R-:W-:-:S04]  /*832d0*/  IMAD.WIDE.U32 R86, R157, R222, RZ ;  /* 0x000000de9d567225 */ /* 0x000fc800078e00ff */
[----:B------:R-:W-:Y:S01]  /*832e0*/  IMAD.WIDE.U32 R92, R157, R72, RZ ;  /* 0x000000489d5c7225 */ /* 0x000fe200078e00ff */
[----:B------:R-:W-:-:S03]  /*832f0*/  SHF.L.W.U32.HI R50, R73, 0xd, R50 ;  /* 0x0000000d49327819 */ /* 0x000fc60000010e32 */
[----:B------:R-:W-:-:S04]  /*83300*/  IMAD.WIDE.U32 R90, P0, R115, R241, R86 ;  /* 0x000000f1735a7225 */ /* 0x000fc80007800056 */
[C---:B------:R-:W-:Y:S02]  /*83310*/  IMAD R163, R115.reuse, R241, R86 ;  /* 0x000000f173a37224 */ /* 0x040fe400078e0256 */
[CCC-:B------:R-:W-:Y:S02]  /*83320*/  IMAD R165, R115.reuse, R214.reuse, R92.reuse ;  /* 0x000000d673a57224 */ /* 0x1c0fe400078e025c */
[----:B------:R-:W-:-:S04]  /*83330*/  IMAD.WIDE.U32 R92, P1, R115, R214, R92 ;  /* 0x000000d6735c7225 */ /* 0x000fc8000782005c */
[----:B------:R-:W-:-:S04]  /*83340*/  IMAD.WIDE.U32 R86, R157, R68, RZ ;  /* 0x000000449d567225 */ /* 0x000fc800078e00ff */
[----:B------:R-:W-:-:S04]  /*83350*/  IMAD.WIDE.U32 R106, R69, 0x13, R106 ;  /* 0x00000013456a7825 */ /* 0x000fc800078e006a */
[----:B------:R-:W-:Y:S01]  /*83360*/  IMAD.MOV.U32 R88, RZ, RZ, R91 ;  /* 0x000000ffff587224 */ /* 0x000fe200078e005b */
[----:B------:R-:W-:Y:S01]  /*83370*/  IADD3.X R91, PT, PT, RZ, RZ, RZ, P1, !PT ;  /* 0x000000ffff5b7210 */ /* 0x000fe20000ffe4ff */
[----:B------:R-:W-:Y:S02]  /*83380*/  IMAD R99, R50, 0x13, RZ ;  /* 0x0000001332637824 */ /* 0x000fe400078e02ff */
[----:B------:R-:W-:-:S04]  /*83390*/  IMAD.WIDE.U32 R222, R115, R222, RZ ;  /* 0x000000de73de7225 */ /* 0x000fc800078e00ff */
[----:B------:R-:W-:-:S04]  /*833a0*/  IMAD.WIDE.U32 R72, R115, R72, RZ ;  /* 0x0000004873487225 */ /* 0x000fc800078e00ff */
[----:B------:R-:W-:Y:S01]  /*833b0*/  IMAD.WIDE.U32 R100, R157, R70, RZ ;  /* 0x000000469d647225 */ /* 0x000fe200078e00ff */
[----:B------:R-:W-:-:S03]  /*833c0*/  IADD3.X R89, PT, PT, RZ, RZ, RZ, P0, !PT ;  /* 0x000000ffff597210 */ /* 0x000fc600007fe4ff */
[----:B------:R-:W-:-:S04]  /*833d0*/  IMAD.WIDE.U32 R96, P1, R115, R51, R86 ;  /* 0x0000003373607225 */ /* 0x000fc80007820056 */
[----:B------:R-:W-:Y:S01]  /*833e0*/  IMAD.WIDE.U32 R68, R115, R68, RZ ;  /* 0x0000004473447225 */ /* 0x000fe200078e00ff */
[----:B------:R-:W-:-:S03]  /*833f0*/  IADD3 RZ, P0, PT, R223, R90, RZ ;  /* 0x0000005adfff7210 */ /* 0x000fc60007f1e0ff */
[----:B------:R-:W-:Y:S01]  /*83400*/  IMAD.IADD R50, R107, 0x1, R99 ;  /* 0x000000016b327824 */ /* 0x000fe200078e0263 */
[----:B------:R-:W-:Y:S01]  /*83410*/  IADD3 RZ, P2, PT, R73, R92, RZ ;  /* 0x0000005c49ff7210 */ /* 0x000fe20007f5e0ff */
[----:B------:R-:W-:Y:S01]  /*83420*/  IMAD.MOV.U32 R90, RZ, RZ, R93 ;  /* 0x000000ffff5a7224 */ /* 0x000fe200078e005d */
[----:B------:R-:W-:Y:S01]  /*83430*/  IADD3 RZ, P4, PT, R69, R96, RZ ;  /* 0x0000006045ff7210 */ /* 0x000fe20007f9e0ff */
[----:B------:R-:W-:Y:S01]  /*83440*/  IMAD.WIDE.U32 R102, P3, R115, R52, R100 ;  /* 0x0000003473667225 */ /* 0x000fe20007860064 */
[----:B------:R-:W-:Y:S02]  /*83450*/  MOV R92, R97 ;  /* 0x00000061005c7202 */ /* 0x000fe40000000f00 */
[----:B------:R-:W-:Y:S01]  /*83460*/  IADD3.X R93, PT, PT, RZ, RZ, RZ, P1, !PT ;  /* 0x000000ffff5d7210 */ /* 0x000fe20000ffe4ff */
[----:B------:R-:W-:Y:S01]  /*83470*/  IMAD.WIDE.U32 R96, R28, R106, RZ ;  /* 0x0000006a1c607225 */ /* 0x000fe200078e00ff */
[----:B------:R-:W-:-:S03]  /*83480*/  LOP3.LUT R159, R50, 0x7ffff, RZ, 0xc0, !PT ;  /* 0x0007ffff329f7812 */ /* 0x000fc600078ec0ff */
[C---:B------:R-:W-:Y:S02]  /*83490*/  IMAD R171, R115.reuse, R51, R86 ;  /* 0x0000003373ab7224 */ /* 0x040fe400078e0256 */
[----:B------:R-:W-:Y:S01]  /*834a0*/  IMAD.X R101, RZ, RZ, RZ, P3 ;  /* 0x000000ffff657224 */ /* 0x000fe200018e06ff */
[----:B------:R-:W-:Y:S01]  /*834b0*/  LEA.HI R161, P3, R50, R161, RZ, 0xd ;  /* 0x000000a132a17211 */ /* 0x000fe200078768ff */
[----:B------:R-:W-:Y:S01]  /*834c0*/  IMAD.WIDE.U32 R86, R115, R70, RZ ;  /* 0x0000004673567225 */ /* 0x000fe200078e00ff */
[----:B------:R-:W-:-:S03]  /*834d0*/  LOP3.LUT R183, R98, 0x7ffff, RZ, 0xc0, !PT ;  /* 0x0007ffff62b77812 */ /* 0x000fc600078ec0ff */
[----:B------:R-:W-:-:S04]  /*834e0*/  IMAD.WIDE.U32 R130, R24, R106, RZ ;  /* 0x0000006a18827225 */ /* 0x000fc800078e00ff */
[----:B------:R-:W-:-:S04]  /*834f0*/  IMAD.WIDE.U32.X R88, R157, R241, R88, P0 ;  /* 0x000000f19d587225 */ /* 0x000fc800000e0458 */
[----:B------:R-:W-:Y:S01]  /*83500*/  IMAD.WIDE.U32.X R50, R157, R51, R92, P4 ;  /* 0x000000339d327225 */ /* 0x000fe200020e045c */
[----:B------:R-:W-:-:S03]  /*83510*/  IADD3 RZ, P1, PT, R87, R102, RZ ;  /* 0x0000006657ff7210 */ /* 0x000fc60007f3e0ff */
[----:B------:R-:W-:-:S04]  /*83520*/  IMAD.WIDE.U32 R108, P0, R159, R26, R96 ;  /* 0x0000001a9f6c7225 */ /* 0x000fc80007800060 */
[----:B------:R-:W-:-:S04]  /*83530*/  IMAD.WIDE.U32 R92, R26, R106, RZ ;  /* 0x0000006a1a5c7225 */ /* 0x000fc800078e00ff */
[----:B------:R-:W-:Y:S01]  /*83540*/  IMAD.WIDE.U32 R128, R27, R106, RZ ;  /* 0x0000006a1b807225 */ /* 0x000fe200078e00ff */
[----:B------:R-:W-:-:S03]  /*83550*/  IADD3 RZ, P4, PT, R93, R108, RZ ;  /* 0x0000006c5dff7210 */ /* 0x000fc60007f9e0ff */
[----:B------:R-:W-:Y:S01]  /*83560*/  IMAD R173, R115, R52, R100 ;  /* 0x0000003473ad7224 */ /* 0x000fe200078e0264 */
[----:B------:R-:W-:Y:S01]  /*83570*/  MOV R100, R103 ;  /* 0x0000006700647202 */ /* 0x000fe20000000f00 */
[C---:B------:R-:W-:Y:S02]  /*83580*/  IMAD R175, R159.reuse, R26, R96 ;  /* 0x0000001a9faf7224 */ /* 0x040fe400078e0260 */
[----:B------:R-:W-:Y:S01]  /*83590*/  IMAD R99, R159, R23, R130 ;  /* 0x000000179f637224 */ /* 0x000fe200078e0282 */
[----:B------:R-:W-:Y:S01]  /*835a0*/  IADD3.X R183, PT, PT, RZ, R183, RZ, P3, !PT ;  /* 0x000000b7ffb77210 */ /* 0x000fe20001ffe4ff */
[----:B------:R-:W-:-:S04]  /*835b0*/  IMAD.WIDE.U32 R96, R23, R106, RZ ;  /* 0x0000006a17607225 */ /* 0x000fc800078e00ff */
[----:B------:R-:W-:-:S04]  /*835c0*/  IMAD.WIDE.U32 R130, P5, R159, R23, R130 ;  /* 0x000000179f827225 */ /* 0x000fc800078a0082 */
[----:B------:R-:W-:-:S04]  /*835d0*/  IMAD.WIDE.U32 R102, R161, R30, RZ ;  /* 0x0000001ea1667225 */ /* 0x000fc800078e00ff */
[C---:B------:R-:W-:Y:S02]  /*835e0*/  IMAD R179, R159.reuse, R25, R128 ;  /* 0x000000199fb37224 */ /* 0x040fe400078e0280 */
[----:B------:R-:W-:-:S04]  /*835f0*/  IMAD.WIDE.U32 R132, R159, R114, RZ ;  /* 0x000000729f847225 */ /* 0x000fc800078e00ff */
[----:B------:R-:W-:Y:S01]  /*83600*/  IMAD.WIDE.U32 R118, R159, R30, RZ ;  /* 0x0000001e9f767225 */ /* 0x000fe200078e00ff */
[----:B------:R-:W-:-:S03]  /*83610*/  IADD3 R138, PT, PT, R97, R99, RZ ;  /* 0x00000063618a7210 */ /* 0x000fc60007ffe0ff */
[----:B------:R-:W-:Y:S02]  /*83620*/  IMAD.X R117, RZ, RZ, RZ, P0 ;  /* 0x000000ffff757224 */ /* 0x000fe400000e06ff */
[----:B------:R-:W-:Y:S02]  /*83630*/  IMAD.MOV.U32 R116, RZ, RZ, R109 ;  /* 0x000000ffff747224 */ /* 0x000fe400078e006d */
[----:B------:R-:W-:Y:S01]  /*83640*/  IMAD.WIDE.U32 R128, P3, R159, R25, R128 ;  /* 0x000000199f807225 */ /* 0x000fe20007860080 */
[----:B------:R-:W-:-:S03]  /*83650*/  IADD3 R177, P0, PT, R96, R102, RZ ;  /* 0x0000006660b17210 */ /* 0x000fc60007f1e0ff */
[----:B------:R-:W-:Y:S01]  /*83660*/  IMAD.WIDE.U32 R124, R24, R161, RZ ;  /* 0x000000a1187c7225 */ /* 0x000fe200078e00ff */
[----:B------:R-:W-:-:S03]  /*83670*/  IADD3.X R121, PT, PT, RZ, RZ, RZ, P3, !PT ;  /* 0x000000ffff797210 */ /* 0x000fc60001ffe4ff */
[----:B------:R-:W-:Y:S01]  /*83680*/  IMAD.WIDE.U32.X R90, R157, R214, R90, P2 ;  /* 0x000000d69d5a7225 */ /* 0x000fe200010e045a */
[----:B------:R-:W-:-:S03]  /*83690*/  IADD3 RZ, P2, PT, R97, R130, RZ ;  /* 0x0000008261ff7210 */ /* 0x000fc60007f5e0ff */
[----:B------:R-:W-:-:S04]  /*836a0*/  IMAD.WIDE.U32.X R96, R159, R28, R116, P4 ;  /* 0x0000001c9f607225 */ /* 0x000fc800020e0474 */
[-C--:B------:R-:W-:Y:S02]  /*836b0*/  IMAD R187, R29, R106.reuse, R132 ;  /* 0x0000006a1dbb7224 */ /* 0x080fe400078e0284 */
[----:B------:R-:W-:Y:S02]  /*836c0*/  IMAD R181, R31, R106, R118 ;  /* 0x0000006a1fb57224 */ /* 0x000fe400078e0276 */
[----:B------:R-:W-:Y:S02]  /*836d0*/  IMAD.X R109, RZ, RZ, RZ, P5 ;  /* 0x000000ffff6d7224 */ /* 0x000fe400028e06ff */
[----:B------:R-:W-:-:S04]  /*836e0*/  IMAD.WIDE.U32 R134, R106, R114, RZ ;  /* 0x000000726a867225 */ /* 0x000fc800078e00ff */
[----:B------:R-:W-:-:S04]  /*836f0*/  IMAD.WIDE.U32 R98, R25, R106, RZ ;  /* 0x0000006a19627225 */ /* 0x000fc800078e00ff */
[----:B------:R-:W-:-:S04]  /*83700*/  IMAD.WIDE.U32 R132, P4, R29, R106, R132 ;  /* 0x0000006a1d847225 */ /* 0x000fc80007880084 */
[----:B------:R-:W-:Y:S01]  /*83710*/  IMAD.WIDE.U32 R118, P5, R31, R106, R118 ;  /* 0x0000006a1f767225 */ /* 0x000fe200078a0076 */
[----:B------:R-:W-:-:S03]  /*83720*/  MOV R108, R131 ;  /* 0x00000083006c7202 */ /* 0x000fc60000000f00 */
[----:B------:R-:W-:-:S04]  /*83730*/  IMAD.WIDE.U32 R124, P3, R183, R23, R124 ;  /* 0x00000017b77c7225 */ /* 0x000fc8000786007c */
[----:B------:R-:W-:Y:S01]  /*83740*/  IMAD.WIDE.U32 R106, R106, R30, RZ ;  /* 0x0000001e6a6a7225 */ /* 0x000fe200078e00ff */
[----:B------:R-:W-:-:S03]  /*83750*/  MOV R126, R119 ;  /* 0x00000077007e7202 */ /* 0x000fc60000000f00 */
[----:B------:R-:W-:Y:S01]  /*83760*/  IMAD.X R127, RZ, RZ, RZ, P5 ;  /* 0x000000ffff7f7224 */ /* 0x000fe200028e06ff */
[----:B------:R-:W-:Y:S01]  /*83770*/  IADD3 RZ, P5, PT, R135, R132, RZ ;  /* 0x0000008487ff7210 */ /* 0x000fe20007fbe0ff */
[----:B------:R-:W-:Y:S01]  /*83780*/  IMAD.X R131, RZ, RZ, RZ, P3 ;  /* 0x000000ffff837224 */ /* 0x000fe200018e06ff */
[----:B------:R-:W-:Y:S01]  /*83790*/  IADD3 RZ, P3, PT, R107, R118, RZ ;  /* 0x000000766bff7210 */ /* 0x000fe20007f7e0ff */
[----:B------:R-:W-:Y:S02]  /*837a0*/  IMAD.MOV.U32 R122, RZ, RZ, R133 ;  /* 0x000000ffff7a7224 */ /* 0x000fe400078e0085 */
[----:B------:R-:W-:Y:S02]  /*837b0*/  IMAD.X R123, RZ, RZ, RZ, P4 ;  /* 0x000000ffff7b7224 */ /* 0x000fe400020e06ff */
[----:B------:R-:W-:-:S04]  /*837c0*/  IMAD.WIDE.U32 R132, R27, R161, RZ ;  /* 0x000000a11b847225 */ /* 0x000fc800078e00ff */
[----:B------:R-:W-:-:S04]  /*837d0*/  IMAD.WIDE.U32 R118, R23, R161, RZ ;  /* 0x000000a117767225 */ /* 0x000fc800078e00ff */
[----:B------:R-:W-:Y:S01]  /*837e0*/  IMAD.WIDE.U32.X R122, R159, R29, R122, P5 ;  /* 0x0000001d9f7a7225 */ /* 0x000fe200028e047a */
[----:B------:R-:W-:-:S03]  /*837f0*/  IADD3 R28, P5, PT, R119, R124, RZ ;  /* 0x0000007c771c7210 */ /* 0x000fc60007fbe0ff */
[----:B------:R-:W-:Y:S01]  /*83800*/  IMAD.WIDE.U32 R116, R161, R70, RZ ;  /* 0x00000046a1747225 */ /* 0x000fe200078e00ff */
[----:B------:R-:W-:-:S03]  /*83810*/  IADD3 RZ, P6, PT, R99, R128, RZ ;  /* 0x0000008063ff7210 */ /* 0x000fc60007fde0ff */
[----:B------:R-:W-:Y:S01]  /*83820*/  IMAD.WIDE.U32.X R108, R159, R24, R108, P2 ;  /* 0x000000189f6c7225 */ /* 0x000fe200010e046c */
[----:B------:R-:W-:-:S03]  /*83830*/  MOV R120, R129 ;  /* 0x0000008100787202 */ /* 0x000fc60000000f00 */
[----:B------:R-:W-:Y:S02]  /*83840*/  IMAD.MOV.U32 R130, RZ, RZ, R125 ;  /* 0x000000ffff827224 */ /* 0x000fe400078e007d */
[----:B------:R-:W-:-:S04]  /*83850*/  IMAD.WIDE.U32 R132, P2, R183, R25, R132 ;  /* 0x00000019b7847225 */ /* 0x000fc80007840084 */
[----:B------:R-:W-:Y:S01]  /*83860*/  IMAD.WIDE.U32 R124, R25, R161, RZ ;  /* 0x000000a1197c7225 */ /* 0x000fe200078e00ff */
[----:B------:R-:W-:Y:S02]  /*83870*/  IADD3 R185, P4, PT, R134, R116, RZ ;  /* 0x0000007486b97210 */ /* 0x000fe40007f9e0ff */
[----:B------:R-:W-:Y:S01]  /*83880*/  IADD3 R187, PT, PT, R135, R187, RZ ;  /* 0x000000bb87bb7210 */ /* 0x000fe20007ffe0ff */
[----:B------:R-:W-:Y:S01]  /*83890*/  IMAD.WIDE.U32 R128, R183, R70, RZ ;  /* 0x00000046b7807225 */ /* 0x000fe200078e00ff */
[----:B------:R-:W-:-:S03]  /*838a0*/  IADD3.X R135, PT, PT, RZ, RZ, RZ, P2, !PT ;  /* 0x000000ffff877210 */ /* 0x000fc600017fe4ff */
[----:B------:R-:W-:Y:S01]  /*838b0*/  IMAD.WIDE.U32.X R24, R183, R24, R130, P5 ;  /* 0x00000018b7187225 */ /* 0x000fe200028e0482 */
[----:B------:R-:W-:-:S03]  /*838c0*/  IADD3 R70, P5, PT, R125, R132, RZ ;  /* 0x000000847d467210 */ /* 0x000fc60007fbe0ff */
[----:B------:R-:W-:Y:S02]  /*838d0*/  IMAD.MOV.U32 R134, RZ, RZ, R133 ;  /* 0x000000ffff867224 */ /* 0x000fe400078e0085 */
[----:B------:R-:W-:-:S04]  /*838e0*/  IMAD.WIDE.U32 R132, R183, R30, RZ ;  /* 0x0000001eb7847225 */ /* 0x000fc800078e00ff */
[----:B------:R-:W-:-:S04]  /*838f0*/  IMAD.WIDE.U32.X R126, R159, R31, R126, P3 ;  /* 0x0000001f9f7e7225 */ /* 0x000fc800018e047e */
[----:B------:R-:W-:-:S04]  /*83900*/  IMAD.WIDE.U32.X R120, R159, R27, R120, P6 ;  /* 0x0000001b9f787225 */ /* 0x000fc800030e0478 */
[----:B------:R-:W-:-:S04]  /*83910*/  IMAD.WIDE.U32 R128, P3, R161, R52, R128 ;  /* 0x00000034a1807225 */ /* 0x000fc80007860080 */
[----:B------:R-:W-:-:S04]  /*83920*/  IMAD.WIDE.U32 R130, R157, R114, RZ ;  /* 0x000000729d827225 */ /* 0x000fc800078e00ff */
[----:B------:R-:W-:Y:S01]  /*83930*/  IMAD.WIDE.U32.X R26, R183, R27, R134, P5 ;  /* 0x0000001bb71a7225 */ /* 0x000fe200028e0486 */
[----:B------:R-:W-:-:S03]  /*83940*/  IADD3 R102, P2, PT, R117, R128, RZ ;  /* 0x0000008075667210 */ /* 0x000fc60007f5e0ff */
[----:B------:R-:W-:Y:S01]  /*83950*/  IMAD.WIDE.U32 R134, R183, R114, RZ ;  /* 0x00000072b7867225 */ /* 0x000fe200078e00ff */
[----:B------:R-:W-:-:S03]  /*83960*/  IADD3.X R159, PT, PT, RZ, RZ, RZ, P3, !PT ;  /* 0x000000ffff9f7210 */ /* 0x000fc60001ffe4ff */
[----:B------:R-:W-:Y:S01]  /*83970*/  IMAD.WIDE.U32 R132, P5, R161, R31, R132 ;  /* 0x0000001fa1847225 */ /* 0x000fe200078a0084 */
[----:B------:R-:W-:-:S03]  /*83980*/  MOV R158, R129 ;  /* 0x00000081009e7202 */ /* 0x000fc60000000f00 */
[CCC-:B------:R-:W-:Y:S02]  /*83990*/  IMAD R23, R115.reuse, R29.reuse, R130.reuse ;  /* 0x0000001d73177224 */ /* 0x1c0fe400078e0282 */
[----:B------:R-:W-:Y:S01]  /*839a0*/  IMAD.WIDE.U32 R116, P6, R115, R29, R130 ;  /* 0x0000001d73747225 */ /* 0x000fe200078c0082 */
[----:B------:R-:W-:Y:S02]  /*839b0*/  IADD3 R103, P3, PT, R103, R132, RZ ;  /* 0x0000008467677210 */ /* 0x000fe40007f7e0ff */
[----:B------:R-:W-:Y:S01]  /*839c0*/  MOV R160, R133 ;  /* 0x0000008500a07202 */ /* 0x000fe20000000f00 */
[----:B------:R-:W-:-:S04]  /*839d0*/  IMAD.WIDE.U32.X R100, R157, R52, R100, P1 ;  /* 0x000000349d647225 */ /* 0x000fc800008e0464 */
[----:B------:R-:W-:-:S04]  /*839e0*/  IMAD.WIDE.U32 R130, R115, R114, RZ ;  /* 0x0000007273827225 */ /* 0x000fc800078e00ff */
[----:B------:R-:W-:-:S04]  /*839f0*/  IMAD.WIDE.U32 R114, R161, R114, RZ ;  /* 0x00000072a1727225 */ /* 0x000fc800078e00ff */
[----:B------:R-:W-:-:S04]  /*83a00*/  IMAD.WIDE.U32 R134, P1, R161, R29, R134 ;  /* 0x0000001da1867225 */ /* 0x000fc80007820086 */
[----:B------:R-:W-:Y:S02]  /*83a10*/  IMAD.X R161, RZ, RZ, RZ, P5 ;  /* 0x000000ffffa17224 */ /* 0x000fe400028e06ff */
[----:B------:R-:W-:Y:S01]  /*83a20*/  IMAD.WIDE.U32.X R158, R183, R52, R158, P2 ;  /* 0x00000034b79e7225 */ /* 0x000fe200010e049e */
[----:B------:R-:W-:Y:S02]  /*83a30*/  IADD3 R119, P2, PT, R185, R82, RZ ;  /* 0x00000052b9777210 */ /* 0x000fe40007f5e0ff */
[----:B------:R-:W-:Y:S01]  /*83a40*/  IADD3.X R52, P4, PT, R102, R187, RZ, P4, !PT ;  /* 0x000000bb66347210 */ /* 0x000fe2000279e4ff */
[----:B------:R-:W-:Y:S02]  /*83a50*/  IMAD.IADD R169, R83, 0x1, R169 ;  /* 0x0000000153a97824 */ /* 0x000fe400078e02a9 */
[----:B------:R-:W-:Y:S01]  /*83a60*/  IMAD.WIDE.U32.X R160, R183, R31, R160, P3 ;  /* 0x0000001fb7a07225 */ /* 0x000fe200018e04a0 */
[----:B------:R-:W-:Y:S02]  /*83a70*/  IADD3 R30, P3, PT, R115, R134, RZ ;  /* 0x00000086731e7210 */ /* 0x000fe40007f7e0ff */
[----:B------:R-:W-:Y:S01]  /*83a80*/  IADD3 R167, PT, PT, R85, R167, RZ ;  /* 0x000000a755a77210 */ /* 0x000fe20007ffe0ff */
[----:B------:R-:W-:Y:S01]  /*83a90*/  IMAD.X R83, RZ, RZ, RZ, P1 ;  /* 0x000000ffff537224 */ /* 0x000fe200008e06ff */
[----:B------:R-:W-:Y:S01]  /*83aa0*/  IADD3.X R52, P2, PT, R52, R169, RZ, P2, !PT ;  /* 0x000000a934347210 */ /* 0x000fe2000175e4ff */
[----:B------:R-:W-:Y:S01]  /*83ab0*/  IMAD.MOV.U32 R82, RZ, RZ, R135 ;  /* 0x000000ffff527224 */ /* 0x000fe200078e0087 */
[----:B------:R-:W-:Y:S01]  /*83ac0*/  IADD3 R85, P1, PT, R119, R84, RZ ;  /* 0x0000005477557210 */ /* 0x000fe20007f3e0ff */
[----:B------:R-:W-:Y:S01]  /*83ad0*/  IMAD.IADD R181, R107, 0x1, R181 ;  /* 0x000000016bb57824 */ /* 0x000fe200078e02b5 */
[----:B------:R-:W-:Y:S01]  /*83ae0*/  IADD3.X R31, P4, P5, R80, R122, R158, P2, P4 ;  /* 0x0000007a501f7210 */ /* 0x000fe2000158849e */
[----:B------:R-:W-:Y:S01]  /*83af0*/  IMAD.WIDE.U32.X R82, R183, R29, R82, P3 ;  /* 0x0000001db7527225 */ /* 0x000fe200018e0452 */
[----:B------:R-:W-:-:S02]  /*83b00*/  IADD3 R163, PT, PT, R223, R163, RZ ;  /* 0x000000a3dfa37210 */ /* 0x000fc40007ffe0ff */
[----:B------:R-:W-:Y:S02]  /*83b10*/  IADD3 R222, P3, PT, R85, R222, RZ ;  /* 0x000000de55de7210 */ /* 0x000fe40007f7e0ff */
[----:B------:R-:W-:Y:S02]  /*83b20*/  IADD3.X R52, P1, PT, R52, R167, RZ, P1, !PT ;  /* 0x000000a734347210 */ /* 0x000fe40000f3e4ff */
[----:B------:R-:W-:Y:S02]  /*83b30*/  IADD3 R115, P2, PT, R106, R114, RZ ;  /* 0x000000726a737210 */ /* 0x000fe40007f5e0ff */
[----:B------:R-:W-:Y:S02]  /*83b40*/  IADD3.X R123, PT, PT, R81, R123, R159, P4, P5 ;  /* 0x0000007b517b7210 */ /* 0x000fe400027ea49f */
[----:B------:R-:W-:Y:S02]  /*83b50*/  IADD3 R151, PT, PT, R67, R151, RZ ;  /* 0x0000009743977210 */ /* 0x000fe40007ffe0ff */
[----:B------:R-:W-:-:S02]  /*83b60*/  IADD3.X R52, P3, PT, R52, R163, RZ, P3, !PT ;  /* 0x000000a334347210 */ /* 0x000fc40001f7e4ff */
[----:B------:R-:W-:Y:S02]  /*83b70*/  IADD3 R67, P5, PT, R115, R66, RZ ;  /* 0x0000004273437210 */ /* 0x000fe40007fbe0ff */
[----:B------:R-:W-:Y:S01]  /*83b80*/  IADD3.X R30, P2, PT, R30, R181, RZ, P2, !PT ;  /* 0x000000b51e1e7210 */ /* 0x000fe2000175e4ff */
[----:B------:R-:W-:Y:S01]  /*83b90*/  IMAD.IADD R143, R63, 0x1, R143 ;  /* 0x000000013f8f7824 */ /* 0x000fe200078e028f */
[----:B------:R-:W-:Y:S02]  /*83ba0*/  IADD3.X R81, P1, P3, R88, R31, R38, P3, P1 ;  /* 0x0000001f58517210 */ /* 0x000fe40001b22426 */
[----:B------:R-:W-:Y:S02]  /*83bb0*/  IADD3.X R30, P5, PT, R30, R151, RZ, P5, !PT ;  /* 0x000000971e1e7210 */ /* 0x000fe40002fbe4ff */
[----:B------:R-:W-:Y:S02]  /*83bc0*/  IADD3 R63, P4, PT, R67, R62, RZ ;  /* 0x0000003e433f7210 */ /* 0x000fe40007f9e0ff */
[----:B------:R-:W-:-:S02]  /*83bd0*/  IADD3.X R88, PT, PT, R89, R123, R39, P1, P3 ;  /* 0x0000007b59587210 */ /* 0x000fc40000fe6427 */
[----:B------:R-:W-:Y:S02]  /*83be0*/  IADD3.X R31, P2, P5, R64, R126, R82, P5, P2 ;  /* 0x0000007e401f7210 */ /* 0x000fe40002d44452 */
[----:B------:R-:W-:Y:S02]  /*83bf0*/  IADD3 R165, PT, PT, R73, R165, RZ ;  /* 0x000000a549a57210 */ /* 0x000fe40007ffe0ff */
[----:B------:R-:W-:Y:S02]  /*83c00*/  IADD3 R63, P1, PT, R63, R72, RZ ;  /* 0x000000483f3f7210 */ /* 0x000fe40007f3e0ff */
[----:B------:R-:W-:Y:S02]  /*83c10*/  IADD3.X R30, P4, PT, R30, R143, RZ, P4, !PT ;  /* 0x0000008f1e1e7210 */ /* 0x000fe4000279e4ff */
[----:B------:R-:W-:Y:S02]  /*83c20*/  IADD3.X R83, PT, PT, R65, R127, R83, P2, P5 ;  /* 0x0000007f41537210 */ /* 0x000fe400017ea453 */
[----:B------:R-:W-:Y:S01]  /*83c30*/  IADD3.X R65, P1, PT, R30, R165, RZ, P1, !PT ;  /* 0x000000a51e417210 */ /* 0x000fe20000f3e4ff */
[----:B------:R-:W-:Y:S01]  /*83c40*/  IMAD.IADD R179, R99, 0x1, R179 ;  /* 0x0000000163b37824 */ /* 0x000fe200078e02b3 */
[----:B------:R-:W-:-:S02]  /*83c50*/  IADD3 R67, P3, PT, R98, R118, RZ ;  /* 0x0000007662437210 */ /* 0x000fc40007f7e0ff */
[----:B------:R-:W-:Y:S02]  /*83c60*/  IADD3.X R38, P4, P5, R90, R31, R42, P1, P4 ;  /* 0x0000001f5a267210 */ /* 0x000fe40000d8842a */
[----:B------:R-:W-:Y:S02]  /*83c70*/  IADD3 R31, P1, PT, R92, R124, RZ ;  /* 0x0000007c5c1f7210 */ /* 0x000fe40007f3e0ff */
[----:B------:R-:W-:Y:S02]  /*83c80*/  IADD3.X R42, PT, PT, R91, R83, R43, P4, P5 ;  /* 0x000000535b2a7210 */ /* 0x000fe400027ea42b */
[----:B------:R-:W-:Y:S02]  /*83c90*/  IADD3 R137, PT, PT, R45, R137, RZ ;  /* 0x000000892d897210 */ /* 0x000fe40007ffe0ff */
[----:B------:R-:W-:Y:S02]  /*83ca0*/  IADD3 R177, P2, PT, R177, R44, RZ ;  /* 0x0000002cb1b17210 */ /* 0x000fe40007f5e0ff */
[----:B------:R-:W-:-:S02]  /*83cb0*/  IADD3.X R30, P0, PT, R103, R138, RZ, P0, !PT ;  /* 0x0000008a671e7210 */ /* 0x000fc4000071e4ff */
[----:B------:R-:W-:Y:S02]  /*83cc0*/  IADD3 R155, PT, PT, R41, R155, RZ ;  /* 0x0000009b299b7210 */ /* 0x000fe40007ffe0ff */
[----:B------:R-:W-:Y:S02]  /*83cd0*/  IADD3 R67, P5, PT, R67, R40, RZ ;  /* 0x0000002843437210 */ /* 0x000fe40007fbe0ff */
[----:B------:R-:W-:Y:S01]  /*83ce0*/  IADD3.X R28, P3, PT, R28, R179, RZ, P3, !PT ;  /* 0x000000b31c1c7210 */ /* 0x000fe20001f7e4ff */
[----:B------:R-:W-:Y:S01]  /*83cf0*/  IMAD.IADD R175, R93, 0x1, R175 ;  /* 0x000000015daf7824 */ /* 0x000fe200078e02af */
[----:B------:R-:W-:Y:S02]  /*83d00*/  IADD3 R31, P4, PT, R31, R2, RZ ;  /* 0x000000021f1f7210 */ /* 0x000fe40007f9e0ff */
[----:B------:R-:W-:Y:S02]  /*83d10*/  IADD3.X R30, P2, PT, R30, R137, RZ, P2, !PT ;  /* 0x000000891e1e7210 */ /* 0x000fe4000175e4ff */
[----:B------:R-:W-:Y:S01]  /*83d20*/  IADD3.X R2, P5, PT, R28, R155, RZ, P5, !PT ;  /* 0x0000009b1c027210 */ /* 0x000fe20002fbe4ff */
[----:B------:R-:W-:Y:S01]  /*83d30*/  IMAD.IADD R73, R3, 0x1, R147 ;  /* 0x0000000103497824 */ /* 0x000fe200078e0293 */
[----:B------:R-:W-:-:S02]  /*83d40*/  IADD3 R153, PT, PT, R33, R153, RZ ;  /* 0x0000009921997210 */ /* 0x000fc40007ffe0ff */
[----:B------:R-:W-:Y:S02]  /*83d50*/  IADD3.X R70, P1, PT, R70, R175, RZ, P1, !PT ;  /* 0x000000af46467210 */ /* 0x000fe40000f3e4ff */
[----:B------:R-:W-:Y:S02]  /*83d60*/  IADD3.X R39, P0, P2, R60, R108, R160, P2, P0 ;  /* 0x0000006c3c277210 */ /* 0x000fe400012004a0 */
[----:B------:R-:W-:Y:S02]  /*83d70*/  IADD3.X R33, P3, P5, R58, R120, R24, P5, P3 ;  /* 0x000000783a217210 */ /* 0x000fe40002d66418 */
[----:B------:R-:W-:Y:S01]  /*83d80*/  SHF.L.W.U32.HI R80, R52, 0xd, R81 ;  /* 0x0000000d34507819 */ /* 0x000fe20000010e51 */
[----:B------:R-:W-:Y:S01]  /*83d90*/  IMAD.IADD R149, R49, 0x1, R149 ;  /* 0x0000000131957824 */ /* 0x000fe200078e0295 */
[----:B------:R-:W-:Y:S02]  /*83da0*/  IADD3.X R73, P4, PT, R70, R73, RZ, P4, !PT ;  /* 0x0000004946497210 */ /* 0x000fe4000279e4ff */
[----:B------:R-:W-:-:S02]  /*83db0*/  IADD3.X R61, PT, PT, R61, R109, R161, P0, P2 ;  /* 0x0000006d3d3d7210 */ /* 0x000fc400007e44a1 */
[----:B------:R-:W-:Y:S02]  /*83dc0*/  IADD3.X R45, PT, PT, R59, R121, R25, P3, P5 ;  /* 0x000000793b2d7210 */ /* 0x000fe40001fea419 */
[----:B------:R-:W-:Y:S02]  /*83dd0*/  IADD3 R67, P0, PT, R67, R48, RZ ;  /* 0x0000003043437210 */ /* 0x000fe40007f1e0ff */
[----:B------:R-:W-:Y:S02]  /*83de0*/  IADD3 R80, P5, PT, R80, R63, RZ ;  /* 0x0000003f50507210 */ /* 0x000fe40007fbe0ff */
[----:B------:R-:W-:Y:S02]  /*83df0*/  SHF.L.W.U32.HI R70, R81, 0xd, R88 ;  /* 0x0000000d51467819 */ /* 0x000fe40000010e58 */
[----:B------:R-:W-:Y:S02]  /*83e00*/  IADD3.X R25, P1, P4, R46, R96, R26, P4, P1 ;  /* 0x000000602e197210 */ /* 0x000fe4000242241a */
[----:B------:R-:W-:-:S02]  /*83e10*/  IADD3 R3, P2, PT, R177, R32, RZ ;  /* 0x00000020b1037210 */ /* 0x000fc40007f5e0ff */
[----:B------:R-:W-:Y:S02]  /*83e20*/  IADD3 R173, PT, PT, R87, R173, RZ ;  /* 0x000000ad57ad7210 */ /* 0x000fe40007ffe0ff */
[----:B------:R-:W-:Y:S02]  /*83e30*/  IADD3 R67, P3, PT, R67, R86, RZ ;  /* 0x0000005643437210 */ /* 0x000fe40007f7e0ff */
[----:B------:R-:W-:Y:S02]  /*83e40*/  IADD3.X R2, P0, PT, R2, R149, RZ, P0, !PT ;  /* 0x0000009502027210 */ /* 0x000fe4000071e4ff */
[----:B------:R-:W-:Y:S01]  /*83e50*/  IADD3.X R70, P5, PT, R70, R65, RZ, P5, !PT ;  /* 0x0000004146467210 */ /* 0x000fe20002fbe4ff */
[----:B------:R-:W-:Y:S01]  /*83e60*/  IMAD.IADD R171, R69, 0x1, R171 ;  /* 0x0000000145ab7824 */ /* 0x000fe200078e02ab */
[----:B------:R-:W-:Y:S02]  /*83e70*/  IADD3.X R81, PT, PT, R47, R97, R27, P1, P4 ;  /* 0x000000612f517210 */ /* 0x000fe40000fe841b */
[----:B------:R-:W-:-:S02]  /*83e80*/  IADD3 R27, P1, PT, R3, R68, RZ ;  /* 0x00000044031b7210 */ /* 0x000fc40007f3e0ff */
[----:B------:R-:W-:Y:S02]  /*83e90*/  IADD3.X R24, P2, PT, R30, R153, RZ, P2, !PT ;  /* 0x000000991e187210 */ /* 0x000fe4000175e4ff */
[----:B------:R-:W-:Y:S02]  /*83ea0*/  IADD3.X R69, P3, PT, R2, R173, RZ, P3, !PT ;  /* 0x000000ad02457210 */ /* 0x000fe40001f7e4ff */
[----:B------:R-:W-:Y:S02]  /*83eb0*/  LEA.HI.X R3, P5, R88, R38, RZ, 0xd, P5 ;  /* 0x0000002658037211 */ /* 0x000fe400028b6cff */
[----:B------:R-:W-:Y:S02]  /*83ec0*/  IADD3 R26, PT, PT, R7, R139, RZ ;  /* 0x0000008b071a7210 */ /* 0x000fe40007ffe0ff */
[----:B------:R-:W-:Y:S02]  /*83ed0*/  IADD3 R7, P4, PT, R31, R6, RZ ;  /* 0x000000061f077210 */ /* 0x000fe40007f9e0ff */
[----:B------:R-:W-:-:S02]  /*83ee0*/  IADD3.X R30, P0, P3, R100, R33, R36, P3, P0 ;  /* 0x00000021641e7210 */ /* 0x000fc40001b00424 */
[----:B------:R-:W-:Y:S01]  /*83ef0*/  IADD3.X R31, P1, PT, R24, R171, RZ, P1, !PT ;  /* 0x000000ab181f7210 */ /* 0x000fe20000f3e4ff */
[----:B------:R-:W-:Y:S01]  /*83f00*/  IMAD.X R24, RZ, RZ, R42, P5 ;  /* 0x000000ffff187224 */ /* 0x000fe200028e062a */
[----:B------:R-:W-:Y:S02]  /*83f10*/  SHF.L.W.U32.HI R2, R70, 0xd, R3 ;  /* 0x0000000d46027819 */ /* 0x000fe40000010e03 */
[----:B------:R-:W-:Y:S02]  /*83f20*/  IADD3.X R45, PT, PT, R101, R45, R37, P0, P3 ;  /* 0x0000002d652d7210 */ /* 0x000fe400007e6425 */
[----:B------:R-:W-:Y:S02]  /*83f30*/  IADD3 R33, P3, PT, R2, R27, RZ ;  /* 0x0000001b02217210 */ /* 0x000fe40007f7e0ff */
[----:B------:R-:W-:Y:S01]  /*83f40*/  SHF.L.W.U32.HI R2, R3, 0xd, R24 ;  /* 0x0000000d03027819 */ /* 0x000fe20000010e18 */
[----:B------:R-:W-:Y:S01]  /*83f50*/  IMAD.X R3, RZ, RZ, RZ, P6 ;  /* 0x000000ffff037224 */ /* 0x000fe200030e06ff */
[----:B------:R-:W-:-:S02]  /*83f60*/  IADD3 RZ, P5, PT, R131, R116, RZ ;  /* 0x0000007483ff7210 */ /* 0x000fc40007fbe0ff */
[----:B------:R-:W-:Y:S02]  /*83f70*/  IADD3.X R31, P3, PT, R2, R31, RZ, P3, !PT ;  /* 0x0000001f021f7210 */ /* 0x000fe40001f7e4ff */
[----:B------:R-:W-:Y:S02]  /*83f80*/  MOV R2, R117 ;  /* 0x0000007500027202 */ /* 0x000fe40000000f00 */
[----:B------:R-:W-:Y:S02]  /*83f90*/  IADD3 R6, PT, PT, R131, R23, RZ ;  /* 0x0000001783067210 */ /* 0x000fe40007ffe0ff */
[----:B------:R-:W-:Y:S02]  /*83fa0*/  IADD3 R101, P0, PT, R7, R130, RZ ;  /* 0x0000008207657210 */ /* 0x000fe40007f1e0ff */
[----:B------:R-:W-:Y:S02]  /*83fb0*/  IADD3.X R73, P4, PT, R73, R26, RZ, P4, !PT ;  /* 0x0000001a49497210 */ /* 0x000fe4000279e4ff */
[----:B------:R-:W-:Y:S01]  /*83fc0*/  IADD3.X R7, P1, P2, R50, R39, R34, P1, P2 ;  /* 0x0000002732077210 */ /* 0x000fe20000a24422 */
[----:B------:R-:W-:Y:S01]  /*83fd0*/  IMAD.WIDE.U32.X R2, R157, R29, R2, P5 ;  /* 0x0000001d9d027225 */ /* 0x000fe200028e0402 */
[----:B------:R-:W-:-:S02]  /*83fe0*/  IADD3.X R73, P0, PT, R73, R6, RZ, P0, !PT ;  /* 0x0000000649497210 */ /* 0x000fc4000071e4ff */
[----:B------:R-:W-:Y:S02]  /*83ff0*/  LEA.HI.X R24, P3, R24, R7, RZ, 0xd, P3 ;  /* 0x0000000718187211 */ /* 0x000fe40001876cff */
[----:B------:R-:W-:Y:S02]  /*84000*/  IADD3.X R68, P0, P4, R2, R25, R4, P0, P4 ;  /* 0x0000001902447210 */ /* 0x000fe40000408404 */
[C---:B------:R-:W-:Y:S02]  /*84010*/  SHF.L.W.U32.HI R2, R31.reuse, 0xd, R24 ;  /* 0x0000000d1f027819 */ /* 0x040fe40000010e18 */
[----:B------:R-:W-:Y:S02]  /*84020*/  LOP3.LUT R31, R31, 0x7ffff, RZ, 0xc0, !PT ;  /* 0x0007ffff1f1f7812 */ /* 0x000fe400078ec0ff */
[----:B------:R-:W-:Y:S02]  /*84030*/  IADD3.X R81, PT, PT, R3, R81, R5, P0, P4 ;  /* 0x0000005103517210 */ /* 0x000fe400007e8405 */
[----:B------:R-:W-:Y:S01]  /*84040*/  IADD3 R67, P0, PT, R2, R67, RZ ;  /* 0x0000004302437210 */ /* 0x000fe20007f1e0ff */
[----:B------:R-:W-:Y:S01]  /*84050*/  IMAD.WIDE.U32 R2, R31, R74, RZ ;  /* 0x0000004a1f027225 */ /* 0x000fe200078e00ff */
[----:B------:R-:W-:-:S03]  /*84060*/  IADD3.X R34, PT, PT, R51, R61, R35, P1, P2 ;  /* 0x0000003d33227210 */ /* 0x000fc60000fe4423 */
[CCC-:B------:R-:W-:Y:S02]  /*84070*/  IMAD R119, R33.reuse, R53.reuse, R2.reuse ;  /* 0x0000003521777224 */ /* 0x1c0fe400078e0202 */
[----:B------:R-:W-:-:S04]  /*84080*/  IMAD.WIDE.U32 R2, P2, R33, R53, R2 ;  /* 0x0000003521027225 */ /* 0x000fc80007840002 */
[----:B------:R-:W-:-:S04]  /*84090*/  IMAD.WIDE.U32 R62, R33, R74, RZ ;  /* 0x0000004a213e7225 */ /* 0x000fc800078e00ff */
[----:B------:R-:W-:Y:S02]  /*840a0*/  IMAD.X R5, RZ, RZ, R34, P3 ;  /* 0x000000ffff057224 */ /* 0x000fe400018e0622 */
[----:B------:R-:W-:-:S04]  /*840b0*/  IMAD.WIDE.U32 R6, R230, R33, RZ ;  /* 0x00000021e6067225 */ /* 0x000fc800078e00ff */
[----:B------:R-:W-:Y:S01]  /*840c0*/  IMAD.X R43, RZ, RZ, RZ, P2 ;  /* 0x000000ffff2b7224 */ /* 0x000fe200010e06ff */
[----:B------:R-:W-:Y:S01]  /*840d0*/  IADD3 RZ, P2, PT, R63, R2, RZ ;  /* 0x000000023fff7210 */ /* 0x000fe20007f5e0ff */
[----:B------:R-:W-:Y:S01]  /*840e0*/  IMAD.MOV.U32 R42, RZ, RZ, R3 ;  /* 0x000000ffff2a7224 */ /* 0x000fe200078e0003 */
[----:B------:R-:W-:Y:S01]  /*840f0*/  SHF.L.W.U32.HI R4, R24, 0xd, R5 ;  /* 0x0000000d18047819 */ /* 0x000fe20000010e05 */
[----:B------:R-:W-:-:S04]  /*84100*/  IMAD.WIDE.U32 R2, R31, R112, RZ ;  /* 0x000000701f027225 */ /* 0x000fc800078e00ff */
[CCC-:B------:R-:W-:Y:S02]  /*84110*/  IMAD R97, R31.reuse, R19.reuse, R6.reuse ;  /* 0x000000131f617224 */ /* 0x1c0fe400078e0206 */
[----:B------:R-:W-:Y:S01]  /*84120*/  IMAD.WIDE.U32 R6, P1, R31, R19, R6 ;  /* 0x000000131f067225 */ /* 0x000fe20007820006 */
[----:B------:R-:W-:-:S03]  /*84130*/  IADD3.X R69, P0, PT, R4, R69, RZ, P0, !PT ;  /* 0x0000004504457210 */ /* 0x000fc6000071e4ff */
[----:B------:R-:W-:Y:S01]  /*84140*/  IMAD.WIDE.U32 R26, R19, R33, RZ ;  /* 0x00000021131a7225 */ /* 0x000fe200078e00ff */
[----:B------:R-:W-:-:S03]  /*84150*/  IADD3.X R25, PT, PT, RZ, RZ, RZ, P1, !PT ;  /* 0x000000ffff197210 */ /* 0x000fc60000ffe4ff */
[C---:B------:R-:W-:Y:S02]  /*84160*/  IMAD R117, R33.reuse, R22, R2 ;  /* 0x0000001621757224 */ /* 0x040fe400078e0202 */
[----:B------:R-:W-:Y:S01]  /*84170*/  IMAD.WIDE.U32 R34, R33, R112, RZ ;  /* 0x0000007021227225 */ /* 0x000fe200078e00ff */
[----:B------:R-:W-:-:S03]  /*84180*/  IADD3 RZ, P1, PT, R27, R6, RZ ;  /* 0x000000061bff7210 */ /* 0x000fc60007f3e0ff */
[----:B------:R-:W-:Y:S01]  /*84190*/  IMAD.WIDE.U32 R2, P4, R33, R22, R2 ;  /* 0x0000001621027225 */ /* 0x000fe20007880002 */
[----:B------:R-:W-:Y:S02]  /*841a0*/  MOV R24, R7 ;  /* 0x0000000700187202 */ /* 0x000fe40000000f00 */
[----:B------:R-:W-:Y:S01]  /*841b0*/  LEA.HI.X R30, P0, R5, R30, RZ, 0xd, P0 ;  /* 0x0000001e051e7211 */ /* 0x000fe20000016cff */
[----:B------:R-:W-:-:S04]  /*841c0*/  IMAD.WIDE.U32 R4, R31, R76, RZ ;  /* 0x0000004c1f047225 */ /* 0x000fc800078e00ff */
[----:B------:R-:W-:-:S04]  /*841d0*/  IMAD.WIDE.U32 R6, R31, R20, RZ ;  /* 0x000000141f067225 */ /* 0x000fc800078e00ff */
[----:B------:R-:W-:Y:S01]  /*841e0*/  IMAD.X R37, RZ, RZ, RZ, P4 ;  /* 0x000000ffff257224 */ /* 0x000fe200020e06ff */
[----:B------:R-:W-:Y:S02]  /*841f0*/  IADD3 RZ, P4, PT, R35, R2, RZ ;  /* 0x0000000223ff7210 */ /* 0x000fe40007f9e0ff */
[----:B------:R-:W-:Y:S01]  /*84200*/  SHF.L.W.U32.HI R2, R69, 0xd, R30 ;  /* 0x0000000d45027819 */ /* 0x000fe20000010e1e */
[----:B------:R-:W-:Y:S01]  /*84210*/  IMAD R99, R33, R54, R4 ;  /* 0x0000003621637224 */ /* 0x000fe200078e0204 */
[----:B------:R-:W-:Y:S01]  /*84220*/  LOP3.LUT R69, R69, 0x7ffff, RZ, 0xc0, !PT ;  /* 0x0007ffff45457812 */ /* 0x000fe200078ec0ff */
[C---:B------:R-:W-:Y:S01]  /*84230*/  IMAD R107, R33.reuse, R21, R6 ;  /* 0x00000015216b7224 */ /* 0x040fe200078e0206 */
[----:B------:R-:W-:Y:S01]  /*84240*/  IADD3.X R45, PT, PT, RZ, R45, RZ, P0, !PT ;  /* 0x0000002dff2d7210 */ /* 0x000fe200007fe4ff */
[----:B------:R-:W-:Y:S01]  /*84250*/  IMAD.WIDE.U32 R38, R33, R76, RZ ;  /* 0x0000004c21267225 */ /* 0x000fe200078e00ff */
[----:B------:R-:W-:-:S03]  /*84260*/  MOV R36, R3 ;  /* 0x0000000300247202 */ /* 0x000fc60000000f00 */
[----:B------:R-:W-:Y:S01]  /*84270*/  IMAD.WIDE.U32 R4, P3, R33, R54, R4 ;  /* 0x0000003621047225 */ /* 0x000fe20007860004 */
[----:B------:R-:W-:-:S03]  /*84280*/  IADD3 R101, P0, PT, R2, R101, RZ ;  /* 0x0000006502657210 */ /* 0x000fc60007f1e0ff */
[----:B------:R-:W-:-:S04]  /*84290*/  IMAD.WIDE.U32 R6, P5, R33, R21, R6 ;  /* 0x0000001521067225 */ /* 0x000fc800078a0006 */
[----:B------:R-:W-:-:S04]  /*842a0*/  IMAD.WIDE.U32 R32, R33, R20, RZ ;  /* 0x0000001421207225 */ /* 0x000fc800078e00ff */
[----:B------:R-:W-:Y:S01]  /*842b0*/  IMAD.WIDE.U32 R2, R69, R78, RZ ;  /* 0x0000004e45027225 */ /* 0x000fe200078e00ff */
[----:B------:R-:W-:-:S03]  /*842c0*/  IADD3.X R41, PT, PT, RZ, RZ, RZ, P3, !PT ;  /* 0x000000ffff297210 */ /* 0x000fc60001ffe4ff */
[----:B------:R-:W-:Y:S01]  /*842d0*/  IMAD.X R29, RZ, RZ, RZ, P5 ;  /* 0x000000ffff1d7224 */ /* 0x000fe200028e06ff */
[----:B------:R-:W-:Y:S01]  /*842e0*/  IADD3 RZ, P5, PT, R33, R6, RZ ;  /* 0x0000000621ff7210 */ /* 0x000fe20007fbe0ff */
[----:B------:R-:W-:Y:S01]  /*842f0*/  IMAD.MOV.U32 R28, RZ, RZ, R7 ;  /* 0x000000ffff1c7224 */ /* 0x000fe200078e0007 */
[----:B------:R-:W-:Y:S01]  /*84300*/  IADD3 RZ, P3, PT, R39, R4, RZ ;  /* 0x0000000427ff7210 */ /* 0x000fe20007f7e0ff */
[----:B------:R-:W-:Y:S01]  /*84310*/  IMAD.WIDE.U32.X R6, R31, R230, R24, P1 ;  /* 0x000000e61f067225 */ /* 0x000fe200008e0418 */
[----:B------:R-:W-:-:S03]  /*84320*/  MOV R40, R5 ;  /* 0x0000000500287202 */ /* 0x000fc60000000f00 */
[----:B------:R-:W-:Y:S01]  /*84330*/  IMAD.WIDE.U32 R24, R69, R74, RZ ;  /* 0x0000004a45187225 */ /* 0x000fe200078e00ff */
[----:B------:R-:W-:-:S03]  /*84340*/  SHF.L.W.U32.HI R30, R30, 0xd, R45 ;  /* 0x0000000d1e1e7819 */ /* 0x000fc60000010e2d */
[----:B------:R-:W-:-:S04]  /*84350*/  IMAD.WIDE.U32 R4, P1, R67, R208, R2 ;  /* 0x000000d043047225 */ /* 0x000fc80007820002 */
[----:B------:R-:W-:Y:S01]  /*84360*/  IMAD.WIDE.U32 R50, R67, R78, RZ ;  /* 0x0000004e43327225 */ /* 0x000fe200078e00ff */
[----:B------:R-:W-:-:S03]  /*84370*/  IADD3.X R73, P0, PT, R30, R73, RZ, P0, !PT ;  /* 0x000000491e497210 */ /* 0x000fc6000071e4ff */
[----:B------:R-:W-:-:S04]  /*84380*/  IMAD.WIDE.U32.X R42, R31, R53, R42, P2 ;  /* 0x000000351f2a7225 */ /* 0x000fc800010e042a */
[-C--:B------:R-:W-:Y:S02]  /*84390*/  IMAD R121, R67, R53.reuse, R24 ;  /* 0x0000003543797224 */ /* 0x080fe400078e0218 */
[----:B------:R-:W-:Y:S01]  /*843a0*/  IMAD.X R61, RZ, RZ, RZ, P1 ;  /* 0x000000ffff3d7224 */ /* 0x000fe200008e06ff */
[----:B------:R-:W-:Y:S01]  /*843b0*/  IADD3 RZ, P1, PT, R51, R4, RZ ;  /* 0x0000000433ff7210 */ /* 0x000fe20007f3e0ff */
[C---:B------:R-:W-:Y:S02]  /*843c0*/  IMAD R123, R67.reuse, R208, R2 ;  /* 0x000000d0437b7224 */ /* 0x040fe400078e0202 */
[----:B------:R-:W-:-:S04]  /*843d0*/  IMAD.WIDE.U32 R24, P2, R67, R53, R24 ;  /* 0x0000003543187225 */ /* 0x000fc80007840018 */
[----:B------:R-:W-:Y:S02]  /*843e0*/  IMAD.MOV.U32 R60, RZ, RZ, R5 ;  /* 0x000000ffff3c7224 */ /* 0x000fe400078e0005 */
[----:B------:R-:W-:Y:S01]  /*843f0*/  IMAD.WIDE.U32 R2, R67, R74, RZ ;  /* 0x0000004a43027225 */ /* 0x000fe200078e00ff */
[----:B------:R-:W-:-:S03]  /*84400*/  LEA.HI.X R68, P0, R45, R68, RZ, 0xd, P0 ;  /* 0x000000442d447211 */ /* 0x000fc60000016cff */
[----:B------:R-:W-:Y:S01]  /*84410*/  IMAD.WIDE.U32 R4, R69, R76, RZ ;  /* 0x0000004c45047225 */ /* 0x000fe200078e00ff */
[----:B------:R-:W-:Y:S02]  /*84420*/  IADD3.X R59, PT, PT, RZ, RZ, RZ, P2, !PT ;  /* 0x000000ffff3b7210 */ /* 0x000fe400017fe4ff */
[----:B------:R-:W-:Y:S01]  /*84430*/  IADD3 RZ, P2, PT, R3, R24, RZ ;  /* 0x0000001803ff7210 */ /* 0x000fe20007f5e0ff */
[----:B------:R-:W-:Y:S01]  /*84440*/  IMAD.WIDE.U32 R44, R69, R112, RZ ;  /* 0x00000070452c7225 */ /* 0x000fe200078e00ff */
[----:B------:R-:W-:-:S03]  /*84450*/  MOV R58, R25 ;  /* 0x00000019003a7202 */ /* 0x000fc60000000f00 */
[----:B------:R-:W-:-:S04]  /*84460*/  IMAD.WIDE.U32.X R40, R31, R54, R40, P3 ;  /* 0x000000361f287225 */ /* 0x000fc800018e0428 */
[----:B------:R-:W-:-:S04]  /*84470*/  IMAD.WIDE.U32.X R36, R31, R22, R36, P4 ;  /* 0x000000161f247225 */ /* 0x000fc800020e0424 */
[----:B------:R-:W-:-:S04]  /*84480*/  IMAD.WIDE.U32.X R28, R31, R21, R28, P5 ;  /* 0x000000151f1c7225 */ /* 0x000fc800028e041c */
[----:B------:R-:W-:-:S04]  /*84490*/  IMAD.WIDE.U32 R30, R67, R76, RZ ;  /* 0x0000004c431e7225 */ /* 0x000fc800078e00ff */
[----:B------:R-:W-:-:S04]  /*844a0*/  IMAD.WIDE.U32 R24, P3, R67, R54, R4 ;  /* 0x0000003643187225 */ /* 0x000fc80007860004 */
[----:B------:R-:W-:-:S04]  /*844b0*/  IMAD.WIDE.U32 R46, R69, R20, RZ ;  /* 0x00000014452e7225 */ /* 0x000fc800078e00ff */
[C---:B------:R-:W-:Y:S02]  /*844c0*/  IMAD R127, R67.reuse, R22, R44 ;  /* 0x00000016437f7224 */ /* 0x040fe400078e022c */
[C---:B------:R-:W-:Y:S02]  /*844d0*/  IMAD R125, R67.reuse, R54, R4 ;  /* 0x00000036437d7224 */ /* 0x040fe400078e0204 */
[----:B------:R-:W-:-:S04]  /*844e0*/  IMAD.WIDE.U32 R44, P4, R67, R22, R44 ;  /* 0x00000016432c7225 */ /* 0x000fc8000788002c */
[----:B------:R-:W-:Y:S01]  /*844f0*/  IMAD.X R49, RZ, RZ, RZ, P3 ;  /* 0x000000ffff317224 */ /* 0x000fe200018e06ff */
[----:B------:R-:W-:Y:S01]  /*84500*/  IADD3 RZ, P3, PT, R31, R24, RZ ;  /* 0x000000181fff7210 */ /* 0x000fe20007f7e0ff */
[----:B------:R-:W-:-:S04]  /*84510*/  IMAD.WIDE.U32 R4, R67, R112, RZ ;  /* 0x0000007043047225 */ /* 0x000fc800078e00ff */
[----:B------:R-:W-:Y:S02]  /*84520*/  IMAD.MOV.U32 R48, RZ, RZ, R25 ;  /* 0x000000ffff307224 */ /* 0x000fe400078e0019 */
[----:B------:R-:W-:Y:S01]  /*84530*/  IMAD.WIDE.U32 R64, P5, R67, R21, R46 ;  /* 0x0000001543407225 */ /* 0x000fe200078a002e */
[----:B------:R-:W-:-:S03]  /*84540*/  IADD3.X R47, PT, PT, RZ, RZ, RZ, P4, !PT ;  /* 0x000000ffff2f7210 */ /* 0x000fc600027fe4ff */
[----:B------:R-:W-:Y:S01]  /*84550*/  IMAD.WIDE.U32 R24, R67, R20, RZ ;  /* 0x0000001443187225 */ /* 0x000fe200078e00ff */
[----:B------:R-:W-:Y:S02]  /*84560*/  IADD3 RZ, P4, PT, R5, R44, RZ ;  /* 0x0000002c05ff7210 */ /* 0x000fe40007f9e0ff */
[----:B------:R-:W-:Y:S01]  /*84570*/  IADD3.X R81, PT, PT, RZ, R81, RZ, P0, !PT ;  /* 0x00000051ff517210 */ /* 0x000fe200007fe4ff */
[----:B------:R-:W-:Y:S01]  /*84580*/  IMAD R129, R67, R21, R46 ;  /* 0x0000001543817224 */ /* 0x000fe200078e022e */
[----:B------:R-:W-:Y:S01]  /*84590*/  IADD3.X R67, PT, PT, RZ, RZ, RZ, P5, !PT ;  /* 0x000000ffff437210 */ /* 0x000fe20002ffe4ff */
[----:B------:R-:W-:Y:S01]  /*845a0*/  IMAD.MOV.U32 R46, RZ, RZ, R45 ;  /* 0x000000ffff2e7224 */ /* 0x000fe200078e002d */
[----:B------:R-:W-:Y:S01]  /*845b0*/  IADD3 RZ, P0, PT, R25, R64, RZ ;  /* 0x0000004019ff7210 */ /* 0x000fe20007f1e0ff */
[----:B------:R-:W-:Y:S01]  /*845c0*/  IMAD.MOV.U32 R66, RZ, RZ, R65 ;  /* 0x000000ffff427224 */ /* 0x000fe200078e0041 */
[----:B------:R-:W-:Y:S01]  /*845d0*/  LOP3.LUT R115, R73, 0x7ffff, RZ, 0xc0, !PT ;  /* 0x0007ffff49737812 */ /* 0x000fe200078ec0ff */
[----:B------:R-:W-:Y:S01]  /*845e0*/  IMAD.WIDE.U32.X R44, R69, R22, R46, P4 ;  /* 0x00000016452c7225 */ /* 0x000fe200020e042e */
[----:B------:R-:W-:-:S02]  /*845f0*/  LOP3.LUT R223, R52, 0x7ffff, RZ, 0xc0, !PT ;  /* 0x0007ffff34df7812 */ /* 0x000fc400078ec0ff */
[----:B------:R-:W-:Y:S01]  /*84600*/  SHF.L.W.U32.HI R73, R73, 0xd, R68 ;  /* 0x0000000d49497819 */ /* 0x000fe20000010e44 */
[----:B------:R-:W-:Y:S01]  /*84610*/  IMAD.WIDE.U32.X R60, R69, R208, R60, P1 ;  /* 0x000000d0453c7225 */ /* 0x000fe200008e043c */
[----:B------:R-:W-:-:S03]  /*84620*/  SHF.L.W.U32.HI R52, R68, 0xd, R81 ;  /* 0x0000000d44347819 */ /* 0x000fc60000010e51 */
[----:B------:R-:W-:-:S04]  /*84630*/  IMAD.WIDE.U32.X R58, R69, R53, R58, P2 ;  /* 0x00000035453a7225 */ /* 0x000fc800010e043a */
[----:B------:R-:W-:-:S04]  /*84640*/  IMAD.WIDE.U32.X R48, R69, R54, R48, P3 ;  /* 0x0000003645307225 */ /* 0x000fc800018e0430 */
[----:B------:R-:W-:-:S04]  /*84650*/  IMAD.WIDE.U32 R64, R115, R220, RZ ;  /* 0x000000dc73407225 */ /* 0x000fc800078e00ff */
[----:B------:R-:W-:-:S04]  /*84660*/  IMAD.WIDE.U32.X R46, R69, R21, R66, P0 ;  /* 0x00000015452e7225 */ /* 0x000fc800000e0442 */
[----:B------:R-:W-:-:S04]  /*84670*/  IMAD.WIDE.U32 R68, R115, R78, RZ ;  /* 0x0000004e73447225 */ /* 0x000fc800078e00ff */
[----:B------:R-:W-:-:S04]  /*84680*/  IMAD.WIDE.U32 R66, P0, R101, R240, R64 ;  /* 0x000000f065427225 */ /* 0x000fc80007800040 */
[C---:B------:R-:W-:Y:S02]  /*84690*/  IMAD R135, R101.reuse, R240, R64 ;  /* 0x000000f065877224 */ /* 0x040fe400078e0240 */
[----:B------:R-:W-:Y:S02]  /*846a0*/  IMAD R133, R101, R208, R68 ;  /* 0x000000d065857224 */ /* 0x000fe400078e0244 */
[----:B------:R-:W-:-:S04]  /*846b0*/  IMAD.WIDE.U32 R222, R73, 0x13, R222 ;  /* 0x0000001349de7825 */ /* 0x000fc800078e00de */
[----:B------:R-:W-:-:S04]  /*846c0*/  IMAD.WIDE.U32 R68, P1, R101, R208, R68 ;  /* 0x000000d065447225 */ /* 0x000fc80007820044 */
[----:B------:R-:W-:-:S04]  /*846d0*/  IMAD.WIDE.U32 R64, R101, R78, RZ ;  /* 0x0000004e65407225 */ /* 0x000fc800078e00ff */
[----:B------:R-:W-:-:S04]  /*846e0*/  IMAD.WIDE.U32 R220, R101, R220, RZ ;  /* 0x000000dc65dc7225 */ /* 0x000fc800078e00ff */
[----:B------:R-:W-:Y:S01]  /*846f0*/  IMAD.WIDE.U32 R72, R115, R74, RZ ;  /* 0x0000004a73487225 */ /* 0x000fe200078e00ff */
[----:B------:R-:W-:Y:S02]  /*84700*/  IADD3.X R83, PT, PT, RZ, RZ, RZ, P0, !PT ;  /* 0x000000ffff537210 */ /* 0x000fe400007fe4ff */
[----:B------:R-:W-:Y:S01]  /*84710*/  IADD3 RZ, P2, PT, R65, R68, RZ ;  /* 0x0000004441ff7210 */ /* 0x000fe20007f5e0ff */
[----:B------:R-:W-:Y:S01]  /*84720*/  IMAD.MOV.U32 R84, RZ, RZ, R69 ;  /* 0x000000ffff547224 */ /* 0x000fe200078e0045 */
[----:B------:R-:W-:Y:S01]  /*84730*/  IADD3 RZ, P0, PT, R221, R66, RZ ;  /* 0x00000042ddff7210 */ /* 0x000fe20007f1e0ff */
[----:B------:R-:W-:Y:S01]  /*84740*/  IMAD.MOV.U32 R82, RZ, RZ, R67 ;  /* 0x000000ffff527224 */ /* 0x000fe200078e0043 */
[----:B------:R-:W-:Y:S01]  /*84750*/  IADD3.X R85, PT, PT, RZ, RZ, RZ, P1, !PT ;  /* 0x000000ffff557210 */ /* 0x000fe20000ffe4ff */
[----:B------:R-:W-:-:S04]  /*84760*/  IMAD.WIDE.U32 R68, R115, R112, RZ ;  /* 0x0000007073447225 */ /* 0x000fc800078e00ff */
[----:B------:R-:W-:Y:S02]  /*84770*/  IMAD R151, R52, 0x13, RZ ;  /* 0x0000001334977824 */ /* 0x000fe400078e02ff */
[CCC-:B------:R-:W-:Y:S02]  /*84780*/  IMAD R139, R101.reuse, R53.reuse, R72.reuse ;  /* 0x00000035658b7224 */ /* 0x1c0fe400078e0248 */
[----:B------:R-:W-:-:S04]  /*84790*/  IMAD.WIDE.U32 R66, P1, R101, R53, R72 ;  /* 0x0000003565427225 */ /* 0x000fc80007820048 */
[----:B------:R-:W-:-:S04]  /*847a0*/  IMAD.WIDE.U32 R88, R115, R76, RZ ;  /* 0x0000004c73587225 */ /* 0x000fc800078e00ff */
[----:B------:R-:W-:Y:S01]  /*847b0*/  IMAD.WIDE.U32 R72, R101, R74, RZ ;  /* 0x0000004a65487225 */ /* 0x000fe200078e00ff */
[----:B------:R-:W-:-:S03]  /*847c0*/  IADD3.X R87, PT, PT, RZ, RZ, RZ, P1, !PT ;  /* 0x000000ffff577210 */ /* 0x000fc60000ffe4ff */
[----:B------:R-:W-:Y:S01]  /*847d0*/  IMAD.IADD R151, R223, 0x1, R151 ;  /* 0x00000001df977824 */ /* 0x000fe200078e0297 */
[----:B------:R-:W-:Y:S01]  /*847e0*/  IADD3 RZ, P3, PT, R73, R66, RZ ;  /* 0x0000004249ff7210 */ /* 0x000fe20007f7e0ff */
[C---:B------:R-:W-:Y:S02]  /*847f0*/  IMAD R143, R101.reuse, R54, R88 ;  /* 0x00000036658f7224 */ /* 0x040fe400078e0258 */
[CCC-:B------:R-:W-:Y:S02]  /*84800*/  IMAD R147, R101.reuse, R22.reuse, R68.reuse ;  /* 0x0000001665937224 */ /* 0x1c0fe400078e0244 */
[----:B------:R-:W-:Y:S01]  /*84810*/  IMAD.WIDE.U32 R92, P4, R101, R22, R68 ;  /* 0x00000016655c7225 */ /* 0x000fe20007880044 */
[----:B------:R-:W-:-:S03]  /*84820*/  LOP3.LUT R163, R151, 0x7ffff, RZ, 0xc0, !PT ;  /* 0x0007ffff97a37812 */ /* 0x000fc600078ec0ff */
[----:B------:R-:W-:-:S04]  /*84830*/  IMAD.WIDE.U32 R88, P1, R101, R54, R88 ;  /* 0x0000003665587225 */ /* 0x000fc80007820058 */
[----:B------:R-:W-:Y:S02]  /*84840*/  IMAD.MOV.U32 R86, RZ, RZ, R67 ;  /* 0x000000ffff567224 */ /* 0x000fe400078e0043 */
[----:B------:R-:W-:-:S04]  /*84850*/  IMAD.WIDE.U32 R68, R101, R76, RZ ;  /* 0x0000004c65447225 */ /* 0x000fc800078e00ff */
[----:B------:R-:W-:-:S04]  /*84860*/  IMAD.WIDE.U32.X R240, R115, R240, R82, P0 ;  /* 0x000000f073f07225 */ /* 0x000fc800000e0452 */
[----:B------:R-:W-:-:S04]  /*84870*/  IMAD.WIDE.U32 R66, R101, R112, RZ ;  /* 0x0000007065427225 */ /* 0x000fc800078e00ff */
[----:B-----5:R-:W-:Y:S01]  /*84880*/  IMAD.WIDE.U32 R82, R146, R222, RZ ;  /* 0x000000de92527225 */ /* 0x020fe200078e00ff */
[----:B------:R-:W-:Y:S02]  /*84890*/  IADD3.X R91, PT, PT, RZ, RZ, RZ, P1, !PT ;  /* 0x000000ffff5b7210 */ /* 0x000fe40000ffe4ff */
[----:B------:R-:W-:Y:S01]  /*848a0*/  MOV R90, R89 ;  /* 0x00000059005a7202 */ /* 0x000fe20000000f00 */
[----:B------:R-:W-:Y:S01]  /*848b0*/  IMAD.X R101, RZ, RZ, RZ, P4 ;  /* 0x000000ffff657224 */ /* 0x000fe200020e06ff */
[----:B------:R-:W-:Y:S01]  /*848c0*/  IADD3 RZ, P4, PT, R69, R88, RZ ;  /* 0x0000005845ff7210 */ /* 0x000fe20007f9e0ff */
[----:B------:R-:W-:Y:S01]  /*848d0*/  IMAD.WIDE.U32 R108, R230, R222, RZ ;  /* 0x000000dee66c7225 */ /* 0x000fe200078e00ff */
[----:B------:R-:W-:Y:S02]  /*848e0*/  IADD3 RZ, P1, PT, R67, R92, RZ ;  /* 0x0000005c43ff7210 */ /* 0x000fe40007f3e0ff */
[----:B------:R-:W-:Y:S01]  /*848f0*/  MOV R100, R93 ;  /* 0x0000005d00647202 */ /* 0x000fe20000000f00 */
[----:B------:R-:W-:Y:S01]  /*84900*/  IMAD.WIDE.U32.X R52, R115, R53, R86, P3 ;  /* 0x0000003573347225 */ /* 0x000fe200018e0456 */
[----:B------:R-:W-:-:S03]  /*84910*/  LEA.HI R151, P0, R151, R80, RZ, 0xd ;  /* 0x0000005097977211 */ /* 0x000fc600078168ff */
[----:B----4-:R-:W-:-:S04]  /*84920*/  IMAD.WIDE.U32 R102, P3, R163, R148, R82 ;  /* 0x00000094a3667225 */ /* 0x010fc80007860052 */
[----:B------:R-:W-:Y:S01]  /*84930*/  IMAD.WIDE.U32 R86, R148, R222, RZ ;  /* 0x000000de94567225 */ /* 0x000fe200078e00ff */
[----:B------:R-:W-:-:S03]  /*84940*/  MOV R92, R103 ;  /* 0x00000067005c7202 */ /* 0x000fc60000000f00 */
[----:B------:R-:W-:Y:S01]  /*84950*/  IMAD.WIDE.U32.X R80, R115, R208, R84, P2 ;  /* 0x000000d073507225 */ /* 0x000fe200010e0454 */
[----:B------:R-:W-:-:S03]  /*84960*/  LOP3.LUT R171, R70, 0x7ffff, RZ, 0xc0, !PT ;  /* 0x0007ffff46ab7812 */ /* 0x000fc600078ec0ff */
[----:B------:R-:W-:Y:S01]  /*84970*/  IMAD.WIDE.U32.X R84, R115, R54, R90, P4 ;  /* 0x0000003673547225 */ /* 0x000fe200020e045a */
[----:B------:R-:W-:-:S03]  /*84980*/  IADD3 R74, P4, PT, R87, R102, RZ ;  /* 0x00000066574a7210 */ /* 0x000fc60007f9e0ff */
[----:B------:R-:W-:-:S04]  /*84990*/  IMAD.WIDE.U32 R88, R19, R222, RZ ;  /* 0x000000de13587225 */ /* 0x000fc800078e00ff */
[----:B------:R-:W-:-:S04]  /*849a0*/  IMAD.WIDE.U32 R108, P2, R163, R19, R108 ;  /* 0x00000013a36c7225 */ /* 0x000fc8000784006c */
[----:B------:R-:W-:-:S04]  /*849b0*/  IMAD.WIDE.U32 R90, R151, R20, RZ ;  /* 0x00000014975a7225 */ /* 0x000fc800078e00ff */
[----:B------:R-:W-:Y:S01]  /*849c0*/  IMAD.WIDE.U32.X R82, R115, R22, R100, P1 ;  /* 0x0000001673527225 */ /* 0x000fe200008e0464 */
[----:B------:R-:W-:-:S03]  /*849d0*/  LEA.HI R0, P6, R141, R0, RZ, 0xd ;  /* 0x000000008d007211 */ /* 0x000fc600078d68ff */
[----:B------:R-:W-:Y:S01]  /*849e0*/  IMAD.WIDE.U32 R100, R142, R222, RZ ;  /* 0x000000de8e647225 */ /* 0x000fe200078e00ff */
[----:B------:R-:W-:-:S03]  /*849f0*/  SHF.R.U64 R23, R136, 0x1a, R141 ;  /* 0x0000001a88177819 */ /* 0x000fc6000000128d */
[----:B------:R-:W-:Y:S01]  /*84a00*/  IMAD.WIDE.U32 R130, R163, R20, RZ ;  /* 0x00000014a3827225 */ /* 0x000fe200078e00ff */
[----:B------:R-:W-:-:S03]  /*84a10*/  SHF.R.U32.HI R141, RZ, 0xa, R141 ;  /* 0x0000000aff8d7819 */ /* 0x000fc6000001168d */
[----:B------:R-:W-:Y:S02]  /*84a20*/  IMAD.X R93, RZ, RZ, RZ, P3 ;  /* 0x000000ffff5d7224 */ /* 0x000fe400018e06ff */
[----:B------:R-:W-:Y:S01]  /*84a30*/  IMAD.WIDE.U32 R114, R163, R112, RZ ;  /* 0x00000070a3727225 */ /* 0x000fe200078e00ff */
[----:B------:R-:W-:Y:S02]  /*84a40*/  IADD3 R78, P1, PT, R89, R108, RZ ;  /* 0x0000006c594e7210 */ /* 0x000fe40007f3e0ff */
[----:B------:R-:W-:Y:S01]  /*84a50*/  IADD3 R155, P3, PT, R88, R90, RZ ;  /* 0x0000005a589b7210 */ /* 0x000fe20007f7e0ff */
[----:B------:R-:W-:-:S04]  /*84a60*/  IMAD.WIDE.U32.X R88, R163, R146, R92, P4 ;  /* 0x00000092a3587225 */ /* 0x000fc800020e045c */
[----:B------:R-:W-:Y:S02]  /*84a70*/  IMAD.X R171, RZ, RZ, R171, P0 ;  /* 0x000000ffffab7224 */ /* 0x000fe400000e06ab */
[----:B------:R-:W-:Y:S01]  /*84a80*/  IMAD.WIDE.U32 R92, R244, R222, RZ ;  /* 0x000000def45c7225 */ /* 0x000fe200078e00ff */
[----:B------:R0:W-:Y:S03]  /*84a90*/  STG.E.U8 desc[UR6][R8.64+0x276], R141 ;  /* 0x0002768d08007986 */ /* 0x0001e6000c101106 */
[----:B------:R-:W-:-:S04]  /*84aa0*/  IMAD.WIDE.U32 R160, P0, R163, R244, R100 ;  /* 0x000000f4a3a07225 */ /* 0x000fc80007800064 */
[----:B------:R-:W-:-:S04]  /*84ab0*/  IMAD.WIDE.U32 R136, R230, R151, RZ ;  /* 0x00000097e6887225 */ /* 0x000fc800078e00ff */
[----:B------:R-:W-:Y:S01]  /*84ac0*/  IMAD.WIDE.U32 R158, P5, R21, R222, R130 ;  /* 0x000000de159e7225 */ /* 0x000fe200078a0082 */
[----:B------:R-:W-:-:S03]  /*84ad0*/  MOV R130, R161 ;  /* 0x000000a100827202 */ /* 0x000fc60000000f00 */
[----:B------:R-:W-:-:S04]  /*84ae0*/  IMAD.WIDE.U32 R156, P4, R22, R222, R114 ;  /* 0x000000de169c7225 */ /* 0x000fc80007880072 */
[----:B------:R-:W-:-:S04]  /*84af0*/  IMAD.WIDE.U32 R102, R222, R112, RZ ;  /* 0x00000070de667225 */ /* 0x000fc800078e00ff */
[----:B------:R-:W-:Y:S01]  /*84b00*/  IMAD.WIDE.U32 R100, R151, R76, RZ ;  /* 0x0000004c97647225 */ /* 0x000fe200078e00ff */
[----:B------:R-:W-:-:S03]  /*84b10*/  IADD3.X R115, PT, PT, RZ, RZ, RZ, P2, !PT ;  /* 0x000000ffff737210 */ /* 0x000fc600017fe4ff */
[----:B0-----:R-:W-:Y:S01]  /*84b20*/  IMAD.X R141, RZ, RZ, RZ, P5 ;  /* 0x000000ffff8d7224 */ /* 0x001fe200028e06ff */
[----:B------:R-:W-:Y:S01]  /*84b30*/  IADD3 R70, P5, PT, R93, R160, RZ ;  /* 0x000000a05d467210 */ /* 0x000fe20007fbe0ff */
[----:B------:R-:W-:Y:S02]  /*84b40*/  IMAD.X R131, RZ, RZ, RZ, P0 ;  /* 0x000000ffff837224 */ /* 0x000fe400000e06ff */
[----:B------:R-:W-:Y:S01]  /*84b50*/  IMAD.WIDE.U32 R148, P0, R171, R19, R136 ;  /* 0x00000013ab947225 */ /* 0x000fe20007800088 */
[----:B------:R-:W-:Y:S02]  /*84b60*/  IADD3.X R137, PT, PT, RZ, RZ, RZ, P4, !PT ;  /* 0x000000ffff897210 */ /* 0x000fe400027fe4ff */
[----:B------:R-:W-:Y:S01]  /*84b70*/  IADD3 R169, P2, PT, R102, R100, RZ ;  /* 0x0000006466a97210 */ /* 0x000fe20007f5e0ff */
[----:B------:R-:W-:Y:S01]  /*84b80*/  IMAD.WIDE.U32 R222, R222, R20, RZ ;  /* 0x00000014dede7225 */ /* 0x000fe200078e00ff */
[----:B------:R-:W-:-:S03]  /*84b90*/  IADD3 R90, P4, PT, R103, R156, RZ ;  /* 0x0000009c675a7210 */ /* 0x000fc60007f9e0ff */
[----:B------:R-:W-:-:S04]  /*84ba0*/  IMAD.WIDE.U32 R102, R151, R112, RZ ;  /* 0x0000007097667225 */ /* 0x000fc800078e00ff */
[----:B------:R-:W-:Y:S02]  /*84bb0*/  IMAD.MOV.U32 R114, RZ, RZ, R109 ;  /* 0x000000ffff727224 */ /* 0x000fe400078e006d */
[----:B------:R-:W-:Y:S01]  /*84bc0*/  IMAD.WIDE.U32.X R108, R163, R142, R130, P5 ;  /* 0x0000008ea36c7225 */ /* 0x000fe200028e0482 */
[----:B------:R-:W-:-:S03]  /*84bd0*/  IADD3.X R153, PT, PT, RZ, RZ, RZ, P0, !PT ;  /* 0x000000ffff997210 */ /* 0x000fc600007fe4ff */
[----:B------:R-:W-:Y:S01]  /*84be0*/  IMAD.WIDE.U32 R130, R19, R151, RZ ;  /* 0x0000009713827225 */ /* 0x000fe200078e00ff */
[----:B------:R-:W-:Y:S02]  /*84bf0*/  IADD3 R93, P0, PT, R222, R102, RZ ;  /* 0x00000066de5d7210 */ /* 0x000fe40007f1e0ff */
[----:B------:R-:W-:Y:S01]  /*84c00*/  IADD3 R222, P5, PT, R223, R158, RZ ;  /* 0x0000009edfde7210 */ /* 0x000fe20007fbe0ff */
[----:B------:R-:W-:Y:S01]  /*84c10*/  IMAD R87, R171, R19, R136 ;  /* 0x00000013ab577224 */ /* 0x000fe200078e0288 */
[----:B------:R-:W-:Y:S01]  /*84c20*/  MOV R140, R159 ;  /* 0x0000009f008c7202 */ /* 0x000fe20000000f00 */
[----:B------:R-:W-:Y:S01]  /*84c30*/  IMAD.WIDE.U32.X R114, R163, R230, R114, P1 ;  /* 0x000000e6a3727225 */ /* 0x000fe200008e0472 */
[----:B------:R-:W-:-:S03]  /*84c40*/  IADD3 RZ, P1, PT, R131, R148, RZ ;  /* 0x0000009483ff7210 */ /* 0x000fc60007f3e0ff */
[----:B------:R-:W-:Y:S02]  /*84c50*/  IMAD.MOV.U32 R136, RZ, RZ, R157 ;  /* 0x000000ffff887224 */ /* 0x000fe400078e009d */
[----:B------:R-:W-:-:S04]  /*84c60*/  IMAD.WIDE.U32 R158, R142, R151, RZ ;  /* 0x000000978e9e7225 */ /* 0x000fc800078e00ff */
[----:B------:R-:W-:-:S04]  /*84c70*/  IMAD.WIDE.U32 R156, R171, R76, RZ ;  /* 0x0000004cab9c7225 */ /* 0x000fc800078e00ff */
[----:B------:R-:W-:Y:S01]  /*84c80*/  IMAD.MOV.U32 R152, RZ, RZ, R149 ;  /* 0x000000ffff987224 */ /* 0x000fe200078e0095 */
[----:B------:R-:W-:Y:S01]  /*84c90*/  IADD3 R123, PT, PT, R51, R123, RZ ;  /* 0x0000007b337b7210 */ /* 0x000fe20007ffe0ff */
[----:B------:R-:W-:-:S04]  /*84ca0*/  IMAD.WIDE.U32.X R136, R163, R22, R136, P4 ;  /* 0x00000016a3887225 */ /* 0x000fc800020e0488 */
[----:B------:R-:W-:Y:S01]  /*84cb0*/  IMAD.IADD R135, R221, 0x1, R135 ;  /* 0x00000001dd877824 */ /* 0x000fe200078e0287 */
[----:B------:R-:W-:Y:S01]  /*84cc0*/  IADD3 R107, PT, PT, R33, R107, RZ ;  /* 0x0000006b216b7210 */ /* 0x000fe20007ffe0ff */
[----:B------:R-:W-:Y:S01]  /*84cd0*/  IMAD.WIDE.U32.X R230, R171, R230, R152, P1 ;  /* 0x000000e6abe67225 */ /* 0x000fe200008e0498 */
[----:B------:R-:W-:Y:S01]  /*84ce0*/  IADD3 R87, PT, PT, R131, R87, RZ ;  /* 0x0000005783577210 */ /* 0x000fe20007ffe0ff */
[----:B------:R-:W2:Y:S02]  /*84cf0*/  LDL.LU R76, [R1+0x18] ;  /* 0x00001800014c7983 */ /* 0x000ea40000300800 */
[----:B------:R-:W-:Y:S02]  /*84d00*/  IMAD R173, R151, R54, R156 ;  /* 0x0000003697ad7224 */ /* 0x000fe400078e029c */
[----:B------:R-:W-:-:S04]  /*84d10*/  IMAD.WIDE.U32 R148, R171, R112, RZ ;  /* 0x00000070ab947225 */ /* 0x000fc800078e00ff */
[----:B------:R-:W-:-:S04]  /*84d20*/  IMAD.WIDE.U32 R164, P4, R171, R244, R158 ;  /* 0x000000f4aba47225 */ /* 0x000fc8000788009e */
[----:B------:R-:W-:Y:S01]  /*84d30*/  IMAD.WIDE.U32 R156, P1, R151, R54, R156 ;  /* 0x00000036979c7225 */ /* 0x000fe2000782009c */
[----:B------:R-:W-:-:S03]  /*84d40*/  IADD3.X R167, PT, PT, RZ, RZ, RZ, P4, !PT ;  /* 0x000000ffffa77210 */ /* 0x000fc600027fe4ff */
[----:B------:R-:W-:Y:S02]  /*84d50*/  IMAD R19, R171, R244, R158 ;  /* 0x000000f4ab137224 */ /* 0x000fe400078e029e */
[----:B------:R-:W-:Y:S01]  /*84d60*/  IMAD.X R159, RZ, RZ, RZ, P1 ;  /* 0x000000ffff9f7224 */ /* 0x000fe200008e06ff */
[----:B------:R-:W-:Y:S01]  /*84d70*/  IADD3 RZ, P1, PT, R101, R156, RZ ;  /* 0x0000009c65ff7210 */ /* 0x000fe20007f3e0ff */
[----:B------:R-:W-:-:S04]  /*84d80*/  IMAD.WIDE.U32 R244, R244, R151, RZ ;  /* 0x00000097f4f47225 */ /* 0x000fc800078e00ff */
[----:B------:R-:W-:-:S04]  /*84d90*/  IMAD.WIDE.U32 R152, R171, R20, RZ ;  /* 0x00000014ab987225 */ /* 0x000fc800078e00ff */
[----:B------:R-:W-:-:S04]  /*84da0*/  IMAD.WIDE.U32 R160, P4, R151, R22, R148 ;  /* 0x0000001697a07225 */ /* 0x000fc80007880094 */
[----:B------:R-:W-:Y:S01]  /*84db0*/  IMAD.MOV.U32 R158, RZ, RZ, R157 ;  /* 0x000000ffff9e7224 */ /* 0x000fe200078e009d */
[----:B------:R-:W-:Y:S01]  /*84dc0*/  MOV R166, R165 ;  /* 0x000000a500a67202 */ /* 0x000fe20000000f00 */
[----:B------:R-:W-:Y:S01]  /*84dd0*/  IMAD.WIDE.U32.X R140, R163, R21, R140, P5 ;  /* 0x00000015a38c7225 */ /* 0x000fe200028e048c */
[----:B------:R-:W-:Y:S02]  /*84de0*/  IADD3 RZ, P5, PT, R245, R164, RZ ;  /* 0x000000a4f5ff7210 */ /* 0x000fe40007fbe0ff */
[----:B------:R-:W-:Y:S01]  /*84df0*/  MOV R162, R161 ;  /* 0x000000a100a27202 */ /* 0x000fe20000000f00 */
[----:B------:R-:W-:Y:S02]  /*84e00*/  IMAD.X R163, RZ, RZ, RZ, P4 ;  /* 0x000000ffffa37224 */ /* 0x000fe400020e06ff */
[----:B------:R-:W-:Y:S01]  /*84e10*/  IMAD.WIDE.U32.X R156, R171, R54, R158, P1 ;  /* 0x00000036ab9c7225 */ /* 0x000fe200008e049e */
[----:B------:R-:W-:-:S03]  /*84e20*/  IADD3 RZ, P1, PT, R103, R160, RZ ;  /* 0x000000a067ff7210 */ /* 0x000fc60007f3e0ff */
[----:B------:R-:W-:Y:S01]  /*84e30*/  IMAD.WIDE.U32 R164, P4, R151, R21, R152 ;  /* 0x0000001597a47225 */ /* 0x000fe20007880098 */
[----:B------:R-:W-:-:S03]  /*84e40*/  IADD3 R173, PT, PT, R101, R173, RZ ;  /* 0x000000ad65ad7210 */ /* 0x000fc60007ffe0ff */
[----:B------:R-:W-:Y:S01]  /*84e50*/  IMAD.IADD R153, R63, 0x1, R119 ;  /* 0x000000013f997824 */ /* 0x000fe200078e0277 */
[----:B------:R-:W-:Y:S01]  /*84e60*/  IADD3.X R63, PT, PT, RZ, RZ, RZ, P4, !PT ;  /* 0x000000ffff3f7210 */ /* 0x000fe200027fe4ff */
[----:B------:R-:W-:Y:S01]  /*84e70*/  IMAD.WIDE.U32.X R118, R171, R22, R162, P1 ;  /* 0x00000016ab767225 */ /* 0x000fe200008e04a2 */
[----:B------:R-:W-:Y:S02]  /*84e80*/  IADD3 RZ, P4, PT, R91, R164, RZ ;  /* 0x000000a45bff7210 */ /* 0x000fe40007f9e0ff */
[----:B------:R-:W-:Y:S01]  /*84e90*/  IADD3 R149, P1, PT, R169, R62, RZ ;  /* 0x0000003ea9957210 */ /* 0x000fe20007f3e0ff */
[----:B------:R-:W-:Y:S01]  /*84ea0*/  IMAD.MOV.U32 R62, RZ, RZ, R165 ;  /* 0x000000ffff3e7224 */ /* 0x000fe200078e00a5 */
[----:B------:R-:W-:Y:S01]  /*84eb0*/  IADD3.X R20, P2, PT, R90, R173, RZ, P2, !PT ;  /* 0x000000ad5a147210 */ /* 0x000fe2000175e4ff */
[----:B------:R-:W-:-:S04]  /*84ec0*/  IMAD.WIDE.U32.X R100, R171, R142, R166, P5 ;  /* 0x0000008eab647225 */ /* 0x000fc800028e04a6 */
[----:B------:R-:W-:Y:S01]  /*84ed0*/  IMAD.WIDE.U32.X R62, R171, R21, R62, P4 ;  /* 0x00000015ab3e7225 */ /* 0x000fe200020e043e */
[----:B------:R-:W-:Y:S02]  /*84ee0*/  IADD3 R51, P4, PT, R149, R50, RZ ;  /* 0x0000003295337210 */ /* 0x000fe40007f9e0ff */
[----:B------:R-:W-:Y:S01]  /*84ef0*/  IADD3.X R20, P5, PT, R20, R153, RZ, P1, !PT ;  /* 0x0000009914147210 */ /* 0x000fe20000fbe4ff */
[----:B------:R-:W-:Y:S01]  /*84f00*/  IMAD R149, R151, R22, R148 ;  /* 0x0000001697957224 */ /* 0x000fe200078e0294 */
[----:B------:R-:W-:Y:S01]  /*84f10*/  IADD3 R220, P1, PT, R51, R220, RZ ;  /* 0x000000dc33dc7210 */ /* 0x000fe20007f3e0ff */
[----:B------:R-:W-:Y:S01]  /*84f20*/  IMAD R151, R151, R21, R152 ;  /* 0x0000001597977224 */ /* 0x000fe200078e0298 */
[----:B------:R-:W-:Y:S02]  /*84f30*/  IADD3.X R51, P2, P5, R42, R156, R136, P5, P2 ;  /* 0x0000009c2a337210 */ /* 0x000fe40002d44488 */
[----:B------:R-:W-:Y:S02]  /*84f40*/  IADD3.X R20, P4, PT, R20, R123, RZ, P4, !PT ;  /* 0x0000007b14147210 */ /* 0x000fe4000279e4ff */
[----:B------:R-:W-:Y:S01]  /*84f50*/  IADD3 R21, PT, PT, R103, R149, RZ ;  /* 0x0000009567157210 */ /* 0x000fe20007ffe0ff */
[----:B------:R-:W-:Y:S01]  /*84f60*/  IMAD.IADD R22, R39, 0x1, R99 ;  /* 0x0000000127167824 */ /* 0x000fe200078e0263 */
[----:B------:R-:W-:-:S02]  /*84f70*/  IADD3.X R137, PT, PT, R43, R157, R137, P2, P5 ;  /* 0x0000009d2b897210 */ /* 0x000fc400017ea489 */
[----:B------:R-:W-:Y:S02]  /*84f80*/  IADD3.X R43, P1, PT, R20, R135, RZ, P1, !PT ;  /* 0x00000087142b7210 */ /* 0x000fe40000f3e4ff */
[----:B------:R-:W-:Y:S02]  /*84f90*/  IADD3 R39, P2, PT, R93, R38, RZ ;  /* 0x000000265d277210 */ /* 0x000fe40007f5e0ff */
[----:B------:R-:W-:Y:S02]  /*84fa0*/  IADD3.X R21, P0, PT, R222, R21, RZ, P0, !PT ;  /* 0x00000015de157210 */ /* 0x000fe4000071e4ff */
[----:B------:R-:W-:Y:S02]  /*84fb0*/  IADD3 R38, PT, PT, R3, R121, RZ ;  /* 0x0000007903267210 */ /* 0x000fe40007ffe0ff */
[----:B------:R-:W-:Y:S02]  /*84fc0*/  IADD3.X R20, P4, P5, R240, R51, R60, P1, P4 ;  /* 0x00000033f0147210 */ /* 0x000fe40000d8843c */
[----:B------:R-:W-:-:S02]  /*84fd0*/  IADD3 R3, P1, PT, R39, R2, RZ ;  /* 0x0000000227037210 */ /* 0x000fc40007f3e0ff */
[----:B------:R-:W-:Y:S02]  /*84fe0*/  IADD3.X R21, P2, PT, R21, R22, RZ, P2, !PT ;  /* 0x0000001615157210 */ /* 0x000fe4000175e4ff */
[----:B------:R-:W-:Y:S02]  /*84ff0*/  IADD3.X R60, PT, PT, R241, R137, R61, P4, P5 ;  /* 0x00000089f13c7210 */ /* 0x000fe400027ea43d */
[----:B------:R-:W-:Y:S02]  /*85000*/  IADD3 R2, PT, PT, R65, R133, RZ ;  /* 0x0000008541027210 */ /* 0x000fe40007ffe0ff */
[----:B------:R-:W-:Y:S02]  /*85010*/  IADD3 R65, P5, PT, R3, R64, RZ ;  /* 0x0000004003417210 */ /* 0x000fe40007fbe0ff */
[----:B------:R-:W-:Y:S01]  /*85020*/  IADD3.X R21, P1, PT, R21, R38, RZ, P1, !PT ;  /* 0x0000002615157210 */ /* 0x000fe20000f3e4ff */
[----:B------:R-:W-:Y:S01]  /*85030*/  IMAD.IADD R91, R91, 0x1, R151 ;  /* 0x000000015b5b7824 */ /* 0x000fe200078e0297 */
[----:B------:R-:W-:-:S02]  /*85040*/  IADD3.X R3, P0, P2, R40, R118, R140, P2, P0 ;  /* 0x0000007628037210 */ /* 0x000fc4000120048c */
[----:B------:R-:W-:Y:S02]  /*85050*/  IADD3.X R21, P5, PT, R21, R2, RZ, P5, !PT ;  /* 0x0000000215157210 */ /* 0x000fe40002fbe4ff */
[----:B------:R-:W-:Y:S01]  /*85060*/  SHF.L.W.U32.HI R2, R43, 0xd, R20 ;  /* 0x0000000d2b027819 */ /* 0x000fe20000010e14 */
[----:B------:R-:W-:Y:S01]  /*85070*/  IMAD.IADD R22, R35, 0x1, R117 ;  /* 0x0000000123167824 */ /* 0x000fe200078e0275 */
[----:B------:R-:W-:Y:S02]  /*85080*/  IADD3.X R41, PT, PT, R41, R119, R141, P0, P2 ;  /* 0x0000007729297210 */ /* 0x000fe400007e448d */
[----:B------:R-:W-:Y:S02]  /*85090*/  IADD3 R155, P4, PT, R155, R34, RZ ;  /* 0x000000229b9b7210 */ /* 0x000fe40007f9e0ff */
[----:B------:R-:W-:Y:S02]  /*850a0*/  IADD3.X R35, P3, PT, R78, R91, RZ, P3, !PT ;  /* 0x0000005b4e237210 */ /* 0x000fe40001f7e4ff */
[----:B------:R-:W-:-:S02]  /*850b0*/  IADD3 R54, P2, PT, R2, R65, RZ ;  /* 0x0000004102367210 */ /* 0x000fc40007f5e0ff */
[----:B------:R-:W-:Y:S02]  /*850c0*/  IADD3.X R3, P1, P5, R80, R3, R58, P5, P1 ;  /* 0x0000000350037210 */ /* 0x000fe40002d2243a */
[----:B------:R-:W-:Y:S02]  /*850d0*/  SHF.L.W.U32.HI R2, R20, 0xd, R60 ;  /* 0x0000000d14027819 */ /* 0x000fe40000010e3c */
[----:B------:R-:W-:Y:S02]  /*850e0*/  IADD3.X R35, P4, PT, R35, R22, RZ, P4, !PT ;  /* 0x0000001623237210 */ /* 0x000fe4000279e4ff */
[----:B------:R-:W-:Y:S02]  /*850f0*/  IADD3.X R20, PT, PT, R81, R41, R59, P1, P5 ;  /* 0x0000002951147210 */ /* 0x000fe40000fea43b */
[----:B------:R-:W-:Y:S02]  /*85100*/  IADD3 R22, PT, PT, R31, R125, RZ ;  /* 0x0000007d1f167210 */ /* 0x000fe40007ffe0ff */
[----:B------:R-:W-:-:S02]  /*85110*/  IADD3.X R34, P2, PT, R2, R21, RZ, P2, !PT ;  /* 0x0000001502227210 */ /* 0x000fc4000175e4ff */
[----:B------:R-:W-:Y:S01]  /*85120*/  IADD3 R31, P5, PT, R155, R30, RZ ;  /* 0x0000001e9b1f7210 */ /* 0x000fe20007fbe0ff */
[----:B------:R-:W-:Y:S01]  /*85130*/  IMAD.IADD R30, R73, 0x1, R139 ;  /* 0x00000001491e7824 */ /* 0x000fe200078e028b */
[----:B------:R-:W-:Y:S02]  /*85140*/  IADD3.X R39, P3, P4, R36, R62, R114, P4, P3 ;  /* 0x0000003e24277210 */ /* 0x000fe40002466472 */
[----:B------:R-:W-:Y:S02]  /*85150*/  LEA.HI.X R3, P2, R60, R3, RZ, 0xd, P2 ;  /* 0x000000033c037211 */ /* 0x000fe40001056cff */
[----:B------:R-:W-:Y:S02]  /*85160*/  IADD3 R73, P1, PT, R31, R72, RZ ;  /* 0x000000481f497210 */ /* 0x000fe40007f3e0ff */
[----:B------:R-:W-:Y:S01]  /*85170*/  IADD3.X R35, P5, PT, R35, R22, RZ, P5, !PT ;  /* 0x0000001623237210 */ /* 0x000fe20002fbe4ff */
[----:B------:R-:W-:Y:S01]  /*85180*/  IMAD.X R20, RZ, RZ, R20, P2 ;  /* 0x000000ffff147224 */ /* 0x000fe200010e0614 */
[----:B------:R-:W-:-:S02]  /*85190*/  IADD3.X R37, PT, PT, R37, R63, R115, P3, P4 ;  /* 0x0000003f25257210 */ /* 0x000fc40001fe8473 */
[----:B------:R-:W-:Y:S02]  /*851a0*/  SHF.L.W.U32.HI R2, R34, 0xd, R3 ;  /* 0x0000000d22027819 */ /* 0x000fe40000010e03 */
[----:B------:R-:W-:Y:S02]  /*851b0*/  IADD3.X R35, P4, PT, R35, R30, RZ, P1, !PT ;  /* 0x0000001e23237210 */ /* 0x000fe40000f9e4ff */
[----:B------:R-:W-:Y:S02]  /*851c0*/  IADD3 R93, P0, PT, R92, R130, RZ ;  /* 0x000000825c5d7210 */ /* 0x000fe40007f1e0ff */
[----:B------:R-:W-:Y:S02]  /*851d0*/  IADD3 R30, P1, PT, R2, R73, RZ ;  /* 0x00000049021e7210 */ /* 0x000fe40007f3e0ff */
[----:B------:R-:W-:Y:S02]  /*851e0*/  IADD3.X R31, P4, P5, R52, R39, R48, P4, P5 ;  /* 0x00000027341f7210 */ /* 0x000fe4000258a430 */
[----:B------:R-:W-:-:S02]  /*851f0*/  SHF.L.W.U32.HI R2, R3, 0xd, R20 ;  /* 0x0000000d03027819 */ /* 0x000fc40000010e14 */
[----:B------:R-:W-:Y:S02]  /*85200*/  IADD3 R33, P2, PT, R93, R32, RZ ;  /* 0x000000205d217210 */ /* 0x000fe40007f5e0ff */
[----:B------:R-:W-:Y:S02]  /*85210*/  IADD3.X R48, PT, PT, R53, R37, R49, P4, P5 ;  /* 0x0000002535307210 */ /* 0x000fe400027ea431 */
[----:B------:R-:W-:Y:S02]  /*85220*/  IADD3.X R32, P5, PT, R2, R35, RZ, P1, !PT ;  /* 0x0000002302207210 */ /* 0x000fe40000fbe4ff */
[----:B------:R-:W-:Y:S01]  /*85230*/  IADD3.X R2, P4, PT, R70, R87, RZ, P0, !PT ;  /* 0x0000005746027210 */ /* 0x000fe2000079e4ff */
[----:B------:R-:W-:Y:S01]  /*85240*/  IMAD.IADD R127, R5, 0x1, R127 ;  /* 0x00000001057f7824 */ /* 0x000fe200078e027f */
[----:B------:R-:W-:Y:S02]  /*85250*/  LEA.HI.X R3, P5, R20, R31, RZ, 0xd, P5 ;  /* 0x0000001f14037211 */ /* 0x000fe400028b6cff */
[----:B------:R-:W-:-:S02]  /*85260*/  IADD3 R5, P0, PT, R33, R4, RZ ;  /* 0x0000000421057210 */ /* 0x000fc40007f1e0ff */
[----:B------:R-:W-:Y:S01]  /*85270*/  IADD3.X R2, P2, PT, R2, R107, RZ, P2, !PT ;  /* 0x0000006b02027210 */ /* 0x000fe2000175e4ff */
[----:B------:R-:W-:Y:S01]  /*85280*/  IMAD.X R4, RZ, RZ, R48, P5 ;  /* 0x000000ffff047224 */ /* 0x000fe200028e0630 */
[----:B------:R-:W-:Y:S01]  /*85290*/  IADD3 R20, PT, PT, R69, R143, RZ ;  /* 0x0000008f45147210 */ /* 0x000fe20007ffe0ff */
[----:B------:R-:W-:Y:S01]  /*852a0*/  IMAD.IADD R245, R245, 0x1, R19 ;  /* 0x00000001f5f57824 */ /* 0x000fe200078e0213 */
[----:B------:R-:W-:Y:S02]  /*852b0*/  IADD3 R69, P5, PT, R5, R68, RZ ;  /* 0x0000004405457210 */ /* 0x000fe40007fbe0ff */
[----:B------:R-:W-:Y:S02]  /*852c0*/  IADD3.X R19, P4, P2, R28, R230, R108, P2, P4 ;  /* 0x000000e61c137210 */ /* 0x000fe4000128846c */
[----:B------:R-:W-:Y:S02]  /*852d0*/  IADD3.X R5, P0, PT, R2, R127, RZ, P0, !PT ;  /* 0x0000007f02057210 */ /* 0x000fe4000071e4ff */
[----:B------:R-:W-:-:S02]  /*852e0*/  IADD3 R21, P3, PT, R86, R244, RZ ;  /* 0x000000f456157210 */ /* 0x000fc40007f7e0ff */
[----:B------:R-:W-:Y:S02]  /*852f0*/  SHF.L.W.U32.HI R2, R32, 0xd, R3 ;  /* 0x0000000d20027819 */ /* 0x000fe40000010e03 */
[----:B------:R-:W-:Y:S02]  /*85300*/  IADD3 R97, PT, PT, R27, R97, RZ ;  /* 0x000000611b617210 */ /* 0x000fe40007ffe0ff */
[----:B------:R-:W-:Y:S02]  /*85310*/  IADD3.X R109, PT, PT, R29, R231, R109, P4, P2 ;  /* 0x000000e71d6d7210 */ /* 0x000fe400027e446d */
[----:B------:R-:W-:Y:S02]  /*85320*/  IADD3 R27, P1, PT, R21, R26, RZ ;  /* 0x0000001a151b7210 */ /* 0x000fe40007f3e0ff */
[----:B------:R-:W-:Y:S02]  /*85330*/  IADD3 R22, P4, PT, R2, R69, RZ ;  /* 0x0000004502167210 */ /* 0x000fe40007f9e0ff */
[----:B------:R-:W-:-:S02]  /*85340*/  IADD3.X R5, P5, PT, R5, R20, RZ, P5, !PT ;  /* 0x0000001405057210 */ /* 0x000fc40002fbe4ff */
[----:B------:R-:W-:Y:S02]  /*85350*/  SHF.L.W.U32.HI R2, R3, 0xd, R4 ;  /* 0x0000000d03027819 */ /* 0x000fe40000010e04 */
[----:B------:R-:W-:Y:S02]  /*85360*/  IADD3.X R74, P3, PT, R74, R245, RZ, P3, !PT ;  /* 0x000000f54a4a7210 */ /* 0x000fe40001f7e4ff */
[----:B------:R-:W-:Y:S01]  /*85370*/  IADD3 R20, PT, PT, R25, R129, RZ ;  /* 0x0000008119147210 */ /* 0x000fe20007ffe0ff */
[----:B------:R-:W-:Y:S01]  /*85380*/  IMAD.X R77, RZ, RZ, R77, P6 ;  /* 0x000000ffff4d7224 */ /* 0x000fe200030e064d */
[----:B------:R-:W-:Y:S02]  /*85390*/  IADD3 R25, P2, PT, R27, R24, RZ ;  /* 0x000000181b197210 */ /* 0x000fe40007f5e0ff */
[----:B------:R-:W-:Y:S02]  /*853a0*/  IADD3.X R24, P4, PT, R2, R5, RZ, P4, !PT ;  /* 0x0000000502187210 */ /* 0x000fe4000279e4ff */
[----:B------:R-:W-:-:S02]  /*853b0*/  IADD3.X R29, P1, PT, R74, R97, RZ, P1, !PT ;  /* 0x000000614a1d7210 */ /* 0x000fc40000f3e4ff */
[----:B------:R-:W-:Y:S01]  /*853c0*/  IADD3.X R5, P6, P0, R84, R19, R44, P5, P0 ;  /* 0x0000001354057210 */ /* 0x000fe200028c042c */
[----:B------:R-:W-:Y:S01]  /*853d0*/  IMAD.SHL.U32 R2, R0, 0x2000000, RZ ;  /* 0x0200000000027824 */ /* 0x000fe200078e00ff */
[----:B------:R-:W-:Y:S02]  /*853e0*/  IADD3.X R29, P2, PT, R29, R20, RZ, P2, !PT ;  /* 0x000000141d1d7210 */ /* 0x000fe4000175e4ff */
[----:B------:R-:W-:Y:S02]  /*853f0*/  LEA.HI.X R5, P4, R4, R5, RZ, 0xd, P4 ;  /* 0x0000000504057211 */ /* 0x000fe40002096cff */
[----:B------:R-:W-:Y:S02]  /*85400*/  IADD3.X R20, PT, PT, R85, R109, R45, P6, P0 ;  /* 0x0000006d55147210 */ /* 0x000fe400037e042d */
[----:B------:R-:W-:Y:S02]  /*85410*/  IADD3 R26, PT, PT, R67, R147, RZ ;  /* 0x00000093431a7210 */ /* 0x000fe40007ffe0ff */
[----:B------:R-:W-:-:S02]  /*85420*/  LOP3.LUT R21, R2, 0x1000000, R23, 0xf8, !PT ;  /* 0x0100000002157812 */ /* 0x000fc400078ef817 */
[----:B------:R-:W-:Y:S02]  /*85430*/  IADD3 R67, P5, PT, R25, R66, RZ ;  /* 0x0000004219437210 */ /* 0x000fe40007fbe0ff */
[----:B------:R-:W-:Y:S02]  /*85440*/  SHF.L.W.U32.HI R2, R24, 0xd, R5 ;  /* 0x0000000d18027819 */ /* 0x000fe40000010e05 */
[----:B------:R-:W-:Y:S02]  /*85450*/  IADD3.X R20, PT, PT, RZ, R20, RZ, P4, !PT ;  /* 0x00000014ff147210 */ /* 0x000fe400027fe4ff */
[----:B------:R-:W-:Y:S02]  /*85460*/  IADD3 R85, P0, PT, R2, R67, RZ ;  /* 0x0000004302557210 */ /* 0x000fe40007f1e0ff */
[----:B------:R-:W-:Y:S02]  /*85470*/  IADD3.X R29, P5, PT, R29, R26, RZ, P5, !PT ;  /* 0x0000001a1d1d7210 */ /* 0x000fe40002fbe4ff */
[----:B------:R-:W-:-:S02]  /*85480*/  IADD3.X R19, P1, P3, R6, R100, R88, P1, P3 ;  /* 0x0000006406137210 */ /* 0x000fc40000b26458 */
[----:B------:R-:W-:Y:S01]  /*85490*/  SHF.L.W.U32.HI R2, R5, 0xd, R20 ;  /* 0x0000000d05027819 */ /* 0x000fe20000010e14 */
[----:B------:R0:W-:Y:S01]  /*854a0*/  STG.E.U8 desc[UR6][R8.64+0x274], R23 ;  /* 0x0002741708007986 */ /* 0x0001e2000c101106 */
[----:B------:R-:W-:Y:S02]  /*854b0*/  IADD3.X R89, PT, PT, R7, R101, R89, P1, P3 ;  /* 0x0000006507597210 */ /* 0x000fe40000fe6459 */
[----:B------:R-:W-:Y:S02]  /*854c0*/  IADD3.X R29, P0, PT, R2, R29, RZ, P0, !PT ;  /* 0x0000001d021d7210 */ /* 0x000fe4000071e4ff */
[----:B------:R-:W-:Y:S02]  /*854d0*/  SHF.R.U64 R3, R0, 0x7, R77 ;  /* 0x0000000700037819 */ /* 0x000fe4000000124d */
[----:B0-----:R-:W-:Y:S01]  /*854e0*/  IADD3.X R23, P2, P5, R82, R19, R46, P5, P2 ;  /* 0x0000001352177210 */ /* 0x001fe20002d4442e */
[----:B------:R-:W-:-:S03]  /*854f0*/  IMAD R113, R113, 0x13, RZ ;  /* 0x0000001371717824 */ /* 0x000fc600078e02ff */
[----:B------:R-:W-:Y:S02]  /*85500*/  IADD3.X R46, PT, PT, R83, R89, R47, P2, P5 ;  /* 0x00000059532e7210 */ /* 0x000fe400017ea42f */
[----:B------:R-:W-:Y:S01]  /*85510*/  LEA.HI.X R2, P0, R20, R23, RZ, 0xd, P0 ;  /* 0x0000001714027211 */ /* 0x000fe20000016cff */
[----:B------:R0:W-:Y:S01]  /*85520*/  STG.E.U8 desc[UR6][R8.64+0x278], R3 ;  /* 0x0002780308007986 */ /* 0x0001e2000c101106 */
[C-C-:B------:R-:W-:Y:S02]  /*85530*/  SHF.L.U64.HI R4, R0.reuse, 0x19, R77.reuse ;  /* 0x0000001900047819 */ /* 0x140fe4000001024d */
[C-C-:B------:R-:W-:Y:S02]  /*85540*/  SHF.R.U64 R5, R0.reuse, 0x1f, R77.reuse ;  /* 0x0000001f00057819 */ /* 0x140fe4000000124d */
[----:B------:R-:W-:Y:S02]  /*85550*/  SHF.R.U64 R21, R21, 0x18, R4 ;  /* 0x0000001815157819 */ /* 0x000fe40000001204 */
[----:B------:R-:W-:Y:S01]  /*85560*/  IADD3 R4, PT, PT, R145, R113, RZ ;  /* 0x0000007191047210 */ /* 0x000fe20007ffe0ff */
[----:B0-----:R-:W-:Y:S01]  /*85570*/  IMAD.X R3, RZ, RZ, R46, P0 ;  /* 0x000000ffff037224 */ /* 0x001fe200000e062e */
[----:B------:R-:W-:-:S02]  /*85580*/  SHF.R.U64 R19, R0, 0xf, R77 ;  /* 0x0000000f00137819 */ /* 0x000fc4000000124d */
[----:B------:R-:W-:Y:S01]  /*85590*/  SHF.R.U64 R7, R0, 0x17, R77 ;  /* 0x0000001700077819 */ /* 0x000fe2000000124d */
[----:B------:R0:W-:Y:S01]  /*855a0*/  STG.E.U8 desc[UR6][R8.64+0x27b], R5 ;  /* 0x00027b0508007986 */ /* 0x0001e2000c101106 */
[----:B------:R-:W-:Y:S02]  /*855b0*/  SHF.L.W.U32.HI R0, R2, 0xd, R3 ;  /* 0x0000000d02007819 */ /* 0x000fe40000010e03 */
[----:B------:R-:W-:Y:S02]  /*855c0*/  LOP3.LUT R221, R43, 0x7ffff, RZ, 0xc0, !PT ;  /* 0x0007ffff2bdd7812 */ /* 0x000fe400078ec0ff */
[----:B------:R-:W-:Y:S02]  /*855d0*/  SHF.L.W.U32.HI R3, R29, 0xd, R2 ;  /* 0x0000000d1d037819 */ /* 0x000fe40000010e02 */
[----:B------:R-:W-:Y:S02]  /*855e0*/  LEA.HI R20, P0, R4, R71, RZ, 0xd ;  /* 0x0000004704147211 */ /* 0x000fe400078168ff */
[----:B0-----:R-:W-:Y:S01]  /*855f0*/  LOP3.LUT R5, R104, 0x7ffff, RZ, 0xc0, !PT ;  /* 0x0007ffff68057812 */ /* 0x001fe200078ec0ff */
[----:B------:R-:W-:-:S03]  /*85600*/  IMAD.WIDE.U32 R220, R3, 0x13, R220 ;  /* 0x0000001303dc7825 */ /* 0x000fc600078e00dc */
[----:B------:R-:W-:Y:S01]  /*85610*/  IADD3.X R5, PT, PT, RZ, R5, RZ, P0, !PT ;  /* 0x00000005ff057210 */ /* 0x000fe200007fe4ff */
[----:B------:R-:W-:Y:S01]  /*85620*/  IMAD R3, R0, 0x13, RZ ;  /* 0x0000001300037824 */ /* 0x000fe200078e02ff */
[----:B------:R-:W-:Y:S02]  /*85630*/  LOP3.LUT R145, R4, 0x7ffff, RZ, 0xc0, !PT ;  /* 0x0007ffff04917812 */ /* 0x000fe400078ec0ff */
[----:B------:R-:W-:Y:S01]  /*85640*/  LOP3.LUT R4, R75, 0x7ffff, RZ, 0xc0, !PT ;  /* 0x0007ffff4b047812 */ /* 0x000fe200078ec0ff */
[----:B------:R-:W-:Y:S01]  /*85650*/  IMAD.IADD R221, R221, 0x1, R3 ;  /* 0x00000001dddd7824 */ /* 0x000fe200078e0203 */
[----:B------:R-:W-:Y:S02]  /*85660*/  LEA.HI R10, P0, R5, R10, RZ, 0xd ;  /* 0x0000000a050a7211 */ /* 0x000fe400078168ff */
[----:B------:R-:W-:-:S03]  /*85670*/  LOP3.LUT R81, R34, 0x7ffff, RZ, 0xc0, !PT ;  /* 0x0007ffff22517812 */ /* 0x000fc600078ec0ff */
[----:B------:R-:W-:Y:S01]  /*85680*/  IMAD.X R4, RZ, RZ, R4, P0 ;  /* 0x000000ffff047224 */ /* 0x000fe200000e0604 */
[----:B------:R-:W-:Y:S01]  /*85690*/  LEA.HI R54, P0, R221, R54, RZ, 0xd ;  /* 0x00000036dd367211 */ /* 0x000fe200078168ff */
[----:B------:R0:W-:Y:S03]  /*856a0*/  STG.E.U8 desc[UR6][R8.64+0x277], R21 ;  /* 0x0002771508007986 */ /* 0x0001e6000c101106 */
[----:B------:R-:W-:Y:S02]  /*856b0*/  IADD3.X R81, PT, PT, RZ, R81, RZ, P0, !PT ;  /* 0x00000051ff517210 */ /* 0x000fe400007fe4ff */
[----:B------:R-:W-:Y:S02]  /*856c0*/  LEA.HI R57, P1, R77, R57, RZ, 0xd ;  /* 0x000000394d397211 */ /* 0x000fe400078368ff */
[----:B------:R-:W-:Y:S02]  /*856d0*/  LEA.HI R30, P0, R81, R30, RZ, 0xd ;  /* 0x0000001e511e7211 */ /* 0x000fe400078168ff */
[----:B------:R-:W-:-:S02]  /*856e0*/  IADD3.X R0, PT, PT, RZ, R95, RZ, P1, !PT ;  /* 0x0000005fff007210 */ /* 0x000fc40000ffe4ff */
[----:B0-----:R-:W-:Y:S02]  /*856f0*/  LOP3.LUT R21, R32, 0x7ffff, RZ, 0xc0, !PT ;  /* 0x0007ffff20157812 */ /* 0x001fe400078ec0ff */
[----:B------:R-:W-:Y:S02]  /*85700*/  LOP3.LUT R6, R94, 0x7ffff, RZ, 0xc0, !PT ;  /* 0x0007ffff5e067812 */ /* 0x000fe400078ec0ff */
[----:B------:R-:W-:Y:S02]  /*85710*/  LEA.HI R79, P1, R4, R79, RZ, 0xd ;  /* 0x0000004f044f7211 */ /* 0x000fe400078368ff */
[----:B------:R-:W-:-:S03]  /*85720*/  IADD3.X R21, PT, PT, RZ, R21, RZ, P0, !PT ;  /* 0x00000015ff157210 */ /* 0x000fc600007fe4ff */
[----:B------:R-:W-:Y:S01]  /*85730*/  IMAD.X R6, RZ, RZ, R6, P1 ;  /* 0x000000ffff067224 */ /* 0x000fe200008e0606 */
[C---:B------:R-:W-:Y:S02]  /*85740*/  LEA.HI R31, P0, R21.reuse, R22, RZ, 0xd ;  /* 0x00000016151f7211 */ /* 0x040fe400078168ff */
[----:B------:R-:W-:Y:S01]  /*85750*/  LOP3.LUT R21, R21, 0x7ffff, RZ, 0xc0, !PT ;  /* 0x0007ffff15157812 */ /* 0x000fe200078ec0ff */
[----:B------:R0:W-:Y:S01]  /*85760*/  STG.E.U8 desc[UR6][R8.64+0x279], R19 ;  /* 0x0002791308007986 */ /* 0x0001e2000c101106 */
[----:B------:R-:W-:Y:S02]  /*85770*/  LOP3.LUT R24, R24, 0x7ffff, RZ, 0xc0, !PT ;  /* 0x0007ffff18187812 */ /* 0x000fe400078ec0ff */
[----:B------:R-:W-:Y:S01]  /*85780*/  LEA.HI R105, P1, R6, R105, RZ, 0xd ;  /* 0x0000006906697211 */ /* 0x000fe200078368ff */
[----:B------:R-:W-:Y:S01]  /*85790*/  IMAD.WIDE.U32 R22, R21, R30, RZ ;  /* 0x0000001e15167225 */ /* 0x000fe200078e00ff */
[----:B------:R-:W-:Y:S02]  /*857a0*/  IADD3.X R24, PT, PT, RZ, R24, RZ, P0, !PT ;  /* 0x00000018ff187210 */ /* 0x000fe400007fe4ff */
[----:B------:R-:W-:-:S02]  /*857b0*/  LOP3.LUT R83, R29, 0x7ffff, RZ, 0xc0, !PT ;  /* 0x0007ffff1d537812 */ /* 0x000fc400078ec0ff */
[----:B0-----:R-:W-:-:S05]  /*857c0*/  LOP3.LUT R19, R111, 0x7ffff, RZ, 0xc0, !PT ;  /* 0x0007ffff6f137812 */ /* 0x001fca00078ec0ff */
[----:B------:R-:W-:Y:S02]  /*857d0*/  IMAD.X R19, RZ, RZ, R19, P1 ;  /* 0x000000ffff137224 */ /* 0x000fe400008e0613 */
[----:B------:R-:W-:Y:S01]  /*857e0*/  IMAD.WIDE.U32 R28, P1, R21, R30, R22 ;  /* 0x0000001e151c7225 */ /* 0x000fe20007820016 */
[C---:B------:R-:W-:Y:S02]  /*857f0*/  LOP3.LUT R23, R24.reuse, 0x7ffff, RZ, 0xc0, !PT ;  /* 0x0007ffff18177812 */ /* 0x040fe400078ec0ff */
[----:B------:R-:W-:Y:S01]  /*85800*/  LEA.HI R85, P0, R24, R85, RZ, 0xd ;  /* 0x0000005518557211 */ /* 0x000fe200078168ff */
[----:B------:R-:W-:Y:S01]  /*85810*/  IMAD.WIDE.U32 R34, R31, 0x13, RZ ;  /* 0x000000131f227825 */ /* 0x000fe200078e00ff */
[----:B------:R-:W-:-:S03]  /*85820*/  SHF.R.U64 R27, R57, 0x4, R0 ;  /* 0x00000004391b7819 */ /* 0x000fc60000001200 */
[----:B------:R-:W-:-:S04]  /*85830*/  IMAD.WIDE.U32 R32, R30, 0x26, RZ ;  /* 0x000000261e207825 */ /* 0x000fc800078e00ff */
[----:B------:R-:W-:Y:S02]  /*85840*/  IMAD R39, R23, 0x13, RZ ;  /* 0x0000001317277824 */ /* 0x000fe400078e02ff */
[----:B------:R-:W-:Y:S02]  /*85850*/  IMAD.X R83, RZ, RZ, R83, P0 ;  /* 0x000000ffff537224 */ /* 0x000fe400000e0653 */
[----:B------:R-:W-:Y:S01]  /*85860*/  IMAD R59, R21, 0x26, RZ ;  /* 0x00000026153b7824 */ /* 0x000fe200078e02ff */
[----:B------:R0:W-:Y:S01]  /*85870*/  STG.E.U8 desc[UR6][R8.64+0x27e], R27 ;  /* 0x00027e1b08007986 */ /* 0x0001e2000c101106 */
[----:B------:R-:W-:Y:S02]  /*85880*/  IMAD.IADD R22, R35, 0x1, R39 ;  /* 0x0000000123167824 */ /* 0x000fe400078e0227 */
[----:B------:R-:W-:Y:S01]  /*85890*/  IMAD.WIDE.U32 R40, R23, R34, RZ ;  /* 0x0000002217287225 */ /* 0x000fe200078e00ff */
[----:B------:R-:W-:-:S03]  /*858a0*/  LOP3.LUT R221, R221, 0x7ffff, RZ, 0xc0, !PT ;  /* 0x0007ffffdddd7812 */ /* 0x000fc600078ec0ff */
[----:B------:R-:W-:Y:S01]  /*858b0*/  IMAD.WIDE.U32 R38, R31, R34, RZ ;  /* 0x000000221f267225 */ /* 0x000fe200078e00ff */
[----:B------:R-:W-:Y:S02]  /*858c0*/  SHF.R.U32.HI R37, RZ, 0x13, R83 ;  /* 0x00000013ff257819 */ /* 0x000fe40000011653 */
[----:B------:R-:W-:Y:S01]  /*858d0*/  IADD3 R59, PT, PT, R33, R59, RZ ;  /* 0x0000003b213b7210 */ /* 0x000fe20007ffe0ff */
[----:B------:R-:W-:Y:S01]  /*858e0*/  IMAD.WIDE.U32 R34, R23, R32, RZ ;  /* 0x0000002017227225 */ /* 0x000fe200078e00ff */
[----:B------:R-:W-:-:S03]  /*858f0*/  LOP3.LUT R83, R83, 0x7ffff, RZ, 0xc0, !PT ;  /* 0x0007ffff53537812 */ /* 0x000fc600078ec0ff */
[----:B0-----:R-:W-:Y:S01]  /*85900*/  IMAD.WIDE.U32 R26, R30, R30, RZ ;  /* 0x0000001e1e1a7225 */ /* 0x001fe200078e00ff */
[----:B------:R-:W-:-:S03]  /*85910*/  SHF.R.U64 R25, R57, 0xc, R0 ;  /* 0x0000000c39197819 */ /* 0x000fc60000001200 */
[----:B------:R-:W-:Y:S01]  /*85920*/  IMAD.MOV.U32 R24, RZ, RZ, R29 ;  /* 0x000000ffff187224 */ /* 0x000fe200078e001d */
[----:B------:R-:W-:Y:S01]  /*85930*/  IADD3 R27, P2, PT, R27, R28, RZ ;  /* 0x0000001c1b1b7210 */ /* 0x000fe20007f5e0ff */
[----:B------:R-:W-:-:S04]  /*85940*/  IMAD.WIDE.U32 R28, R37, 0x13, R220 ;  /* 0x00000013251c7825 */ /* 0x000fc800078e00dc */
[----:B------:R-:W-:Y:S01]  /*85950*/  IMAD.WIDE.U32 R44, P0, R59, R31, R34 ;  /* 0x0000001f3b2c7225 */ /* 0x000fe20007800022 */
[----:B------:R0:W-:Y:S03]  /*85960*/  STG.E.U8 desc[UR6][R8.64+0x27f], R25 ;  /* 0x00027f1908007986 */ /* 0x0001e6000c101106 */
[----:B------:R-:W-:-:S04]  /*85970*/  IMAD.WIDE.U32 R36, R85, R32, RZ ;  /* 0x0000002055247225 */ /* 0x000fc800078e00ff */
[----:B------:R-:W-:Y:S02]  /*85980*/  IMAD R33, R22, R31, R40 ;  /* 0x0000001f16217224 */ /* 0x000fe400078e0228 */
[----:B------:R-:W-:-:S04]  /*85990*/  IMAD.WIDE.U32 R34, R83, R32, RZ ;  /* 0x0000002053227225 */ /* 0x000fc800078e00ff */
[----:B------:R-:W-:Y:S01]  /*859a0*/  IMAD.WIDE.U32 R42, R31, 0x26, RZ ;  /* 0x000000261f2a7825 */ /* 0x000fe200078e00ff */
[----:B0-----:R-:W-:-:S03]  /*859b0*/  IADD3.X R25, PT, PT, RZ, RZ, RZ, P1, !PT ;  /* 0x000000ffff197210 */ /* 0x001fc60000ffe4ff */
[----:B------:R-:W-:Y:S01]  /*859c0*/  IMAD.WIDE.U32 R40, P4, R22, R31, R40 ;  /* 0x0000001f16287225 */ /* 0x000fe20007880028 */
[----:B------:R-:W-:Y:S02]  /*859d0*/  IADD3 R71, P1, PT, R36, R38, RZ ;  /* 0x0000002624477210 */ /* 0x000fe40007f3e0ff */
[----:B------:R-:W-:Y:S01]  /*859e0*/  IADD3 R36, PT, PT, R39, R33, RZ ;  /* 0x0000002127247210 */ /* 0x000fe20007ffe0ff */
[----:B------:R-:W-:Y:S01]  /*859f0*/  IMAD R63, R23, 0x26, RZ ;  /* 0x00000026173f7824 */ /* 0x000fe200078e02ff */
[----:B------:R-:W-:Y:S01]  /*85a00*/  IADD3 RZ, P3, PT, R39, R40, RZ ;  /* 0x0000002827ff7210 */ /* 0x000fe20007f7e0ff */
[----:B------:R-:W-:-:S04]  /*85a10*/  IMAD.WIDE.U32 R52, P5, R59, R85, R34 ;  /* 0x000000553b347225 */ /* 0x000fc800078a0022 */
[----:B------:R-:W-:-:S04]  /*85a20*/  IMAD.WIDE.U32 R32, R31, R32, RZ ;  /* 0x000000201f207225 */ /* 0x000fc800078e00ff */
[----:B------:R-:W-:-:S04]  /*85a30*/  IMAD.WIDE.U32 R38, R83, R42, RZ ;  /* 0x0000002a53267225 */ /* 0x000fc800078e00ff */
[----:B------:R-:W-:Y:S01]  /*85a40*/  IMAD.WIDE.U32 R34, R28, R28, RZ ;  /* 0x0000001c1c227225 */ /* 0x000fe200078e00ff */
[----:B------:R-:W-:-:S03]  /*85a50*/  IADD3.X R47, PT, PT, RZ, RZ, RZ, P0, !PT ;  /* 0x000000ffff2f7210 */ /* 0x000fc600007fe4ff */
[----:B------:R-:W-:Y:S01]  /*85a60*/  IMAD.IADD R63, R43, 0x1, R63 ;  /* 0x000000012b3f7824 */ /* 0x000fe200078e023f */
[----:B------:R-:W-:Y:S01]  /*85a70*/  IADD3.X R51, PT, PT, RZ, RZ, RZ, P4, !PT ;  /* 0x000000ffff337210 */ /* 0x000fe200027fe4ff */
[----:B------:R-:W-:Y:S01]  /*85a80*/  IMAD.MOV.U32 R75, RZ, RZ, RZ ;  /* 0x000000ffff4b7224 */ /* 0x000fe200078e00ff */
[----:B------:R-:W-:Y:S01]  /*85a90*/  IADD3 R64, P0, PT, R33, R44, RZ ;  /* 0x0000002c21407210 */ /* 0x000fe20007f1e0ff */
[----:B------:R-:W-:Y:S01]  /*85aa0*/  IMAD.X R49, RZ, RZ, RZ, P5 ;  /* 0x000000ffff317224 */ /* 0x000fe200028e06ff */
[----:B------:R-:W-:Y:S01]  /*85ab0*/  IADD3 R67, P4, PT, R34, R32, RZ ;  /* 0x0000002022437210 */ /* 0x000fe20007f9e0ff */
[----:B------:R-:W-:Y:S01]  /*85ac0*/  IMAD.WIDE.U32 R38, P6, R63, R85, R38 ;  /* 0x000000553f267225 */ /* 0x000fe200078c0026 */
[----:B------:R-:W-:Y:S02]  /*85ad0*/  MOV R50, R41 ;  /* 0x0000002900327202 */ /* 0x000fe40000000f00 */
[----:B------:R-:W-:Y:S01]  /*85ae0*/  IADD3 R73, P5, PT, R37, R52, RZ ;  /* 0x0000003425497210 */ /* 0x000fe20007fbe0ff */
[----:B------:R-:W-:-:S04]  /*85af0*/  IMAD.WIDE.U32 R32, R85, R42, RZ ;  /* 0x0000002a55207225 */ /* 0x000fc800078e00ff */
[----:B------:R-:W-:Y:S01]  /*85b00*/  IMAD.IADD R75, R29, 0x1, R75 ;  /* 0x000000011d4b7824 */ /* 0x000fe200078e024b */
[----:B------:R-:W-:Y:S01]  /*85b10*/  IADD3.X R73, P1, PT, R73, R36, RZ, P1, !PT ;  /* 0x0000002449497210 */ /* 0x000fe20000f3e4ff */
[----:B------:R-:W-:Y:S01]  /*85b20*/  IMAD.WIDE.U32.X R50, R22, R23, R50, P3 ;  /* 0x0000001716327225 */ /* 0x000fe200018e0432 */
[----:B------:R-:W-:-:S03]  /*85b30*/  IADD3 R62, P3, PT, R33, R38, RZ ;  /* 0x00000026213e7210 */ /* 0x000fc60007f7e0ff */
[----:B------:R-:W-:Y:S01]  /*85b40*/  IMAD.WIDE.U32 R36, R85, 0x13, RZ ;  /* 0x0000001355247825 */ /* 0x000fe200078e00ff */
[----:B------:R-:W-:-:S03]  /*85b50*/  LOP3.LUT R65, R75, 0x7ffff, RZ, 0xc0, !PT ;  /* 0x0007ffff4b417812 */ /* 0x000fc600078ec0ff */
[C---:B------:R-:W-:Y:S02]  /*85b60*/  IMAD R33, R83.reuse, 0x13, RZ ;  /* 0x0000001353217824 */ /* 0x040fe400078e02ff */
[----:B------:R-:W-:Y:S01]  /*85b70*/  IMAD.MOV.U32 R46, RZ, RZ, R45 ;  /* 0x000000ffff2e7224 */ /* 0x000fe200078e002d */
[----:B------:R-:W-:Y:S01]  /*85b80*/  MOV R52, R39 ;  /* 0x0000002700347202 */ /* 0x000fe20000000f00 */
[-C--:B------:R-:W-:Y:S01]  /*85b90*/  IMAD.WIDE.U32 R38, R83, R36.reuse, RZ ;  /* 0x0000002453267225 */ /* 0x080fe200078e00ff */
[----:B------:R-:W-:Y:S02]  /*85ba0*/  IADD3 R33, PT, PT, R37, R33, RZ ;  /* 0x0000002125217210 */ /* 0x000fe40007ffe0ff */
[----:B------:R-:W-:Y:S01]  /*85bb0*/  SHF.R.U32.HI R2, RZ, 0x7, R77 ;  /* 0x00000007ff027819 */ /* 0x000fe2000001164d */
[----:B------:R-:W-:Y:S01]  /*85bc0*/  IMAD.WIDE.U32 R44, R85, R36, RZ ;  /* 0x00000024552c7225 */ /* 0x000fe200078e00ff */
[----:B------:R-:W-:-:S03]  /*85bd0*/  LOP3.LUT R81, R81, 0x7ffff, RZ, 0xc0, !PT ;  /* 0x0007ffff51517812 */ /* 0x000fc600078ec0ff */
[----:B------:R-:W-:Y:S01]  /*85be0*/  IMAD.WIDE.U32.X R46, R59, R23, R46, P0 ;  /* 0x000000173b2e7225 */ /* 0x000fe200000e042e */
[----:B------:R-:W-:-:S03]  /*85bf0*/  LEA.HI R77, P0, R75, R54, RZ, 0xd ;  /* 0x000000364b4d7211 */ /* 0x000fc600078168ff */
[----:B------:R-:W-:Y:S01]  /*85c00*/  IMAD.WIDE.U32 R36, R65, R28, RZ ;  /* 0x0000001c41247225 */ /* 0x000fe200078e00ff */
[----:B------:R-:W-:-:S03]  /*85c10*/  SHF.L.U64.HI R75, R28, 0x1, R75 ;  /* 0x000000011c4b7819 */ /* 0x000fc6000001024b */
[----:B------:R-:W-:Y:S01]  /*85c20*/  IMAD.SHL.U32 R66, R28, 0x2, RZ ;  /* 0x000000021c427824 */ /* 0x000fe200078e00ff */
[----:B------:R-:W-:Y:S01]  /*85c30*/  IADD3.X R81, PT, PT, RZ, R81, RZ, P0, !PT ;  /* 0x00000051ff517210 */ /* 0x000fe200007fe4ff */
[----:B------:R-:W-:Y:S02]  /*85c40*/  IMAD.MOV.U32 R48, RZ, RZ, R53 ;  /* 0x000000ffff307224 */ /* 0x000fe400078e0035 */
[CCC-:B------:R-:W-:Y:S02]  /*85c50*/  IMAD R34, R65.reuse, R28.reuse, R36.reuse ;  /* 0x0000001c41227224 */ /* 0x1c0fe400078e0224 */
[----:B------:R-:W-:Y:S01]  /*85c60*/  IMAD.WIDE.U32 R28, P0, R65, R28, R36 ;  /* 0x0000001c411c7225 */ /* 0x000fe20007800024 */
[----:B------:R-:W-:-:S03]  /*85c70*/  LOP3.LUT R66, R66, 0xfffffffe, RZ, 0xc0, !PT ;  /* 0xfffffffe42427812 */ /* 0x000fc600078ec0ff */
[----:B------:R-:W-:-:S04]  /*85c80*/  IMAD.WIDE.U32 R40, R77, 0x26, RZ ;  /* 0x000000264d287825 */ /* 0x000fc800078e00ff */
[----:B------:R-:W-:-:S04]  /*85c90*/  IMAD.WIDE.U32.X R48, R59, R83, R48, P5 ;  /* 0x000000533b307225 */ /* 0x000fc800028e0430 */
[----:B------:R-:W-:Y:S01]  /*85ca0*/  IMAD.WIDE.U32 R60, P5, R33, R85, R38 ;  /* 0x00000055213c7225 */ /* 0x000fe200078a0026 */
[----:B------:R-:W-:Y:S02]  /*85cb0*/  IADD3.X R39, PT, PT, RZ, RZ, RZ, P0, !PT ;  /* 0x000000ffff277210 */ /* 0x000fe400007fe4ff */
[----:B------:R-:W-:Y:S01]  /*85cc0*/  IADD3 RZ, P0, PT, R35, R28, RZ ;  /* 0x0000001c23ff7210 */ /* 0x000fe20007f1e0ff */
[----:B------:R-:W-:Y:S02]  /*85cd0*/  IMAD R69, R81, 0x26, RZ ;  /* 0x0000002651457824 */ /* 0x000fe400078e02ff */
[----:B------:R-:W-:-:S04]  /*85ce0*/  IMAD.WIDE.U32 R36, R31, R66, RZ ;  /* 0x000000421f247225 */ /* 0x000fc800078e00ff */
[----:B------:R-:W-:-:S04]  /*85cf0*/  IMAD.WIDE.U32 R42, R83, R40, RZ ;  /* 0x00000028532a7225 */ /* 0x000fc800078e00ff */
[----:B------:R-:W-:Y:S02]  /*85d00*/  IMAD.MOV.U32 R38, RZ, RZ, R29 ;  /* 0x000000ffff267224 */ /* 0x000fe400078e001d */
[----:B------:R-:W-:Y:S01]  /*85d10*/  IMAD.IADD R69, R41, 0x1, R69 ;  /* 0x0000000129457824 */ /* 0x000fe200078e0245 */
[----:B------:R-:W-:Y:S01]  /*85d20*/  IADD3.X R53, PT, PT, RZ, RZ, RZ, P6, !PT ;  /* 0x000000ffff357210 */ /* 0x000fe200037fe4ff */
[----:B------:R-:W-:Y:S01]  /*85d30*/  IMAD.X R59, RZ, RZ, RZ, P5 ;  /* 0x000000ffff3b7224 */ /* 0x000fe200028e06ff */
[----:B------:R-:W-:Y:S01]  /*85d40*/  IADD3 R54, P5, PT, R45, R60, RZ ;  /* 0x0000003c2d367210 */ /* 0x000fe20007fbe0ff */
[----:B------:R-:W-:Y:S01]  /*85d50*/  IMAD.WIDE.U32.X R38, R65, R65, R38, P0 ;  /* 0x0000004141267225 */ /* 0x000fe200000e0426 */
[----:B------:R-:W-:Y:S02]  /*85d60*/  MOV R58, R61 ;  /* 0x0000003d003a7202 */ /* 0x000fe40000000f00 */
[----:B------:R-:W-:Y:S01]  /*85d70*/  IADD3 R65, P0, PT, R36, R44, RZ ;  /* 0x0000002c24417210 */ /* 0x000fe20007f1e0ff */
[----:B------:R-:W-:Y:S01]  /*85d80*/  IMAD.WIDE.U32 R44, P6, R69, R85, R42 ;  /* 0x00000055452c7225 */ /* 0x000fe200078c002a */
[----:B------:R-:W-:-:S03]  /*85d90*/  LOP3.LUT R75, R75, 0xfffff, RZ, 0xc0, !PT ;  /* 0x000fffff4b4b7812 */ /* 0x000fc600078ec0ff */
[----:B------:R-:W-:Y:S01]  /*85da0*/  IMAD.WIDE.U32 R40, R85, R40, RZ ;  /* 0x0000002855287225 */ /* 0x000fe200078e00ff */
[----:B------:R-:W-:Y:S02]  /*85db0*/  IADD3 R61, PT, PT, R35, R34, RZ ;  /* 0x00000022233d7210 */ /* 0x000fe40007ffe0ff */
[----:B------:R-:W-:Y:S01]  /*85dc0*/  MOV R34, R45 ;  /* 0x0000002d00227202 */ /* 0x000fe20000000f00 */
[----:B------:R-:W-:Y:S01]  /*85dd0*/  IMAD.WIDE.U32.X R28, R33, R83, R58, P5 ;  /* 0x00000053211c7225 */ /* 0x000fe200028e043a */
[----:B------:R-:W-:-:S03]  /*85de0*/  IADD3 RZ, P5, PT, R41, R44, RZ ;  /* 0x0000002c29ff7210 */ /* 0x000fc60007fbe0ff */
[----:B------:R-:W-:Y:S02]  /*85df0*/  IMAD.X R35, RZ, RZ, RZ, P6 ;  /* 0x000000ffff237224 */ /* 0x000fe400030e06ff */
[----:B------:R-:W-:Y:S02]  /*85e00*/  IMAD R59, R69, R85, R42 ;  /* 0x00000055453b7224 */ /* 0x000fe400078e022a */
[----:B------:R-:W-:Y:S01]  /*85e10*/  IMAD.WIDE.U32 R42, R75, R77, RZ ;  /* 0x0000004d4b2a7225 */ /* 0x000fe200078e00ff */
[----:B------:R-:W-:-:S03]  /*85e20*/  IADD3.X R33, P4, PT, R64, R61, RZ, P4, !PT ;  /* 0x0000003d40217210 */ /* 0x000fc6000279e4ff */
[----:B------:R-:W-:Y:S01]  /*85e30*/  IMAD.WIDE.U32.X R34, R69, R83, R34, P5 ;  /* 0x0000005345227225 */ /* 0x000fe200028e0422 */
[----:B------:R-:W-:-:S03]  /*85e40*/  IADD3 R22, P5, PT, R67, R40, RZ ;  /* 0x0000002843167210 */ /* 0x000fc60007fbe0ff */
[----:B------:R-:W-:Y:S02]  /*85e50*/  IMAD.IADD R36, R41, 0x1, R59 ;  /* 0x0000000129247824 */ /* 0x000fe400078e023b */
[----:B------:R-:W-:-:S03]  /*85e60*/  IMAD.WIDE.U32 R44, P6, R66, R81, R42 ;  /* 0x00000051422c7225 */ /* 0x000fc600078c002a */
[----:B------:R-:W-:Y:S01]  /*85e70*/  IADD3.X R33, P5, PT, R33, R36, RZ, P5, !PT ;  /* 0x0000002421217210 */ /* 0x000fe20002fbe4ff */
[----:B------:R-:W-:Y:S01]  /*85e80*/  IMAD.WIDE.U32 R40, R66, R77, RZ ;  /* 0x0000004d42287225 */ /* 0x000fe200078e00ff */
[----:B------:R-:W-:-:S03]  /*85e90*/  IADD3.X R43, PT, PT, RZ, RZ, RZ, P6, !PT ;  /* 0x000000ffff2b7210 */ /* 0x000fc600037fe4ff */
[----:B------:R-:W-:Y:S01]  /*85ea0*/  IMAD R59, R66, R81, R42 ;  /* 0x00000051423b7224 */ /* 0x000fe200078e022a */
[----:B------:R-:W-:Y:S01]  /*85eb0*/  IADD3.X R64, P4, P5, R34, R38, R46, P5, P4 ;  /* 0x0000002622407210 */ /* 0x000fe20002d8842e */
[----:B------:R-:W-:Y:S01]  /*85ec0*/  IMAD.WIDE.U32.X R52, R63, R83, R52, P3 ;  /* 0x000000533f347225 */ /* 0x000fe200018e0434 */
[C---:B------:R-:W-:Y:S02]  /*85ed0*/  IADD3 RZ, P6, PT, R41.reuse, R44, RZ ;  /* 0x0000002c29ff7210 */ /* 0x040fe40007fde0ff */
[----:B------:R-:W-:Y:S01]  /*85ee0*/  MOV R42, R45 ;  /* 0x0000002d002a7202 */ /* 0x000fe20000000f00 */
[----:B------:R-:W-:Y:S01]  /*85ef0*/  IMAD.IADD R36, R41, 0x1, R59 ;  /* 0x0000000129247824 */ /* 0x000fe200078e023b */
[----:B------:R-:W-:Y:S02]  /*85f00*/  IADD3 R71, P3, PT, R71, R40, RZ ;  /* 0x0000002847477210 */ /* 0x000fe40007f7e0ff */
[----:B------:R-:W-:Y:S01]  /*85f10*/  IADD3.X R67, PT, PT, R35, R39, R47, P4, P5 ;  /* 0x0000002723437210 */ /* 0x000fe200027ea42f */
[----:B------:R-:W-:Y:S01]  /*85f20*/  IMAD.WIDE.U32.X R34, R75, R81, R42, P6 ;  /* 0x000000514b227225 */ /* 0x000fe200030e042a */
[----:B------:R-:W-:-:S03]  /*85f30*/  IADD3.X R73, P3, PT, R73, R36, RZ, P3, !PT ;  /* 0x0000002449497210 */ /* 0x000fc60001f7e4ff */
[----:B------:R-:W-:Y:S01]  /*85f40*/  IMAD.WIDE.U32 R40, R23, R66, RZ ;  /* 0x0000004217287225 */ /* 0x000fe200078e00ff */
[----:B------:R-:W-:-:S03]  /*85f50*/  IADD3.X R48, P1, P5, R34, R50, R48, P3, P1 ;  /* 0x0000003222307210 */ /* 0x000fc60001d22430 */
[----:B------:R-:W-:-:S04]  /*85f60*/  IMAD.WIDE.U32 R44, R83, R66, RZ ;  /* 0x00000042532c7225 */ /* 0x000fc800078e00ff */
[----:B------:R-:W-:Y:S01]  /*85f70*/  IMAD.WIDE.U32 R38, R21, R66, RZ ;  /* 0x0000004215267225 */ /* 0x000fe200078e00ff */
[----:B------:R-:W-:-:S03]  /*85f80*/  IADD3.X R51, PT, PT, R35, R51, R49, P1, P5 ;  /* 0x0000003323337210 */ /* 0x000fc60000fea431 */
[----:B------:R-:W-:-:S04]  /*85f90*/  IMAD.WIDE.U32 R58, R85, R66, RZ ;  /* 0x00000042553a7225 */ /* 0x000fc800078e00ff */
[CCC-:B------:R-:W-:Y:S02]  /*85fa0*/  IMAD R87, R75.reuse, R31.reuse, R40.reuse ;  /* 0x0000001f4b577224 */ /* 0x1c0fe400078e0228 */
[----:B------:R-:W-:-:S04]  /*85fb0*/  IMAD.WIDE.U32 R42, P4, R75, R31, R40 ;  /* 0x0000001f4b2a7225 */ /* 0x000fc80007880028 */
[CCC-:B------:R-:W-:Y:S02]  /*85fc0*/  IMAD R89, R75.reuse, R85.reuse, R44.reuse ;  /* 0x000000554b597224 */ /* 0x1c0fe400078e022c */
[----:B------:R-:W-:-:S04]  /*85fd0*/  IMAD.WIDE.U32 R60, P6, R75, R85, R44 ;  /* 0x000000554b3c7225 */ /* 0x000fc800078c002c */
[CCC-:B------:R-:W-:Y:S02]  /*85fe0*/  IMAD R85, R75.reuse, R30.reuse, R38.reuse ;  /* 0x0000001e4b557224 */ /* 0x1c0fe400078e0226 */
[----:B------:R-:W-:Y:S01]  /*85ff0*/  IMAD.WIDE.U32 R40, P1, R75, R30, R38 ;  /* 0x0000001e4b287225 */ /* 0x000fe20007820026 */
[----:B------:R-:W-:-:S03]  /*86000*/  MOV R34, R43 ;  /* 0x0000002b00227202 */ /* 0x000fc60000000f00 */
[----:B------:R-:W-:-:S04]  /*86010*/  IMAD.WIDE.U32 R38, R30, R66, RZ ;  /* 0x000000421e267225 */ /* 0x000fc800078e00ff */
[----:B------:R-:W-:Y:S01]  /*86020*/  IMAD.X R35, RZ, RZ, RZ, P4 ;  /* 0x000000ffff237224 */ /* 0x000fe200020e06ff */
[----:B------:R-:W-:Y:S01]  /*86030*/  IADD3 RZ, P4, PT, R37, R42, RZ ;  /* 0x0000002a25ff7210 */ /* 0x000fe20007f9e0ff */
[----:B------:R-:W-:Y:S01]  /*86040*/  IMAD.WIDE.U32 R46, R81, R77, RZ ;  /* 0x0000004d512e7225 */ /* 0x000fe200078e00ff */
[----:B------:R-:W-:-:S03]  /*86050*/  MOV R42, R41 ;  /* 0x00000029002a7202 */ /* 0x000fc60000000f00 */
[----:B------:R-:W-:Y:S01]  /*86060*/  IMAD.X R43, RZ, RZ, RZ, P1 ;  /* 0x000000ffff2b7224 */ /* 0x000fe200008e06ff */
[----:B------:R-:W-:Y:S01]  /*86070*/  IADD3 RZ, P1, PT, R39, R40, RZ ;  /* 0x0000002827ff7210 */ /* 0x000fe20007f3e0ff */
[----:B------:R-:W-:-:S04]  /*86080*/  IMAD.WIDE.U32 R44, R77, R77, RZ ;  /* 0x0000004d4d2c7225 */ /* 0x000fc800078e00ff */
[----:B------:R-:W-:Y:S02]  /*86090*/  IMAD R69, R77, R81, R46 ;  /* 0x000000514d457224 */ /* 0x000fe400078e022e */
[----:B------:R-:W-:Y:S01]  /*860a0*/  IMAD.WIDE.U32.X R34, R75, R23, R34, P4 ;  /* 0x000000174b227225 */ /* 0x000fe200020e0422 */
[----:B------:R-:W-:-:S03]  /*860b0*/  IADD3 R49, P4, PT, R44, R32, RZ ;  /* 0x000000202c317210 */ /* 0x000fc60007f9e0ff */
[----:B------:R-:W-:-:S04]  /*860c0*/  IMAD.WIDE.U32.X R40, R75, R21, R42, P1 ;  /* 0x000000154b287225 */ /* 0x000fc800008e042a */
[----:B------:R-:W-:-:S04]  /*860d0*/  IMAD.WIDE.U32 R46, P1, R77, R81, R46 ;  /* 0x000000514d2e7225 */ /* 0x000fc8000782002e */
[----:B------:R-:W-:Y:S01]  /*860e0*/  IMAD.IADD R69, R45, 0x1, R69 ;  /* 0x000000012d457824 */ /* 0x000fe200078e0245 */
[----:B------:R-:W-:Y:S01]  /*860f0*/  IADD3 R49, P5, PT, R49, R38, RZ ;  /* 0x0000002631317210 */ /* 0x000fe20007fbe0ff */
[----:B------:R-:W-:Y:S01]  /*86100*/  IMAD.IADD R85, R39, 0x1, R85 ;  /* 0x0000000127557824 */ /* 0x000fe200078e0255 */
[----:B------:R-:W-:Y:S02]  /*86110*/  IADD3.X R43, PT, PT, RZ, RZ, RZ, P6, !PT ;  /* 0x000000ffff2b7210 */ /* 0x000fe400037fe4ff */
[----:B------:R-:W-:Y:S02]  /*86120*/  IADD3 RZ, P6, PT, R45, R46, RZ ;  /* 0x0000002e2dff7210 */ /* 0x000fe40007fde0ff */
[----:B------:R-:W-:Y:S02]  /*86130*/  IADD3.X R39, PT, PT, RZ, RZ, RZ, P1, !PT ;  /* 0x000000ffff277210 */ /* 0x000fe40000ffe4ff */
[----:B------:R-:W-:Y:S02]  /*86140*/  IADD3.X R36, P4, PT, R62, R69, RZ, P4, !PT ;  /* 0x000000453e247210 */ /* 0x000fe4000279e4ff */
[----:B------:R-:W-:Y:S01]  /*86150*/  MOV R38, R47 ;  /* 0x0000002f00267202 */ /* 0x000fe20000000f00 */
[----:B------:R-:W-:Y:S01]  /*86160*/  IMAD.IADD R69, R37, 0x1, R87 ;  /* 0x0000000125457824 */ /* 0x000fe200078e0257 */
[----:B------:R-:W-:-:S03]  /*86170*/  IADD3.X R47, P5, PT, R36, R85, RZ, P5, !PT ;  /* 0x00000055242f7210 */ /* 0x000fc60002fbe4ff */
[----:B------:R-:W-:Y:S01]  /*86180*/  IMAD.WIDE.U32.X R36, R81, R81, R38, P6 ;  /* 0x0000005151247225 */ /* 0x000fe200030e0426 */
[----:B------:R-:W-:Y:S02]  /*86190*/  IADD3 RZ, P6, PT, R59, R60, RZ ;  /* 0x0000003c3bff7210 */ /* 0x000fe40007fde0ff */
[----:B------:R-:W3:Y:S01]  /*861a0*/  LDL.LU R60, [R1+0x60] ;  /* 0x00006000013c7983 */ /* 0x000ee20000300800 */
[----:B------:R-:W-:Y:S02]  /*861b0*/  IADD3 R63, P3, PT, R58, R26, RZ ;  /* 0x0000001a3a3f7210 */ /* 0x000fe40007f7e0ff */
[----:B------:R-:W-:Y:S02]  /*861c0*/  SHF.L.W.U32.HI R26, R33, 0xd, R64 ;  /* 0x0000000d211a7819 */ /* 0x000fe40000010e40 */
[----:B------:R-:W-:Y:S02]  /*861d0*/  SHF.L.W.U32.HI R32, R64, 0xd, R67 ;  /* 0x0000000d40207819 */ /* 0x000fe40000010e43 */
[----:B------:R-:W-:-:S04]  /*861e0*/  IADD3 R71, P1, PT, R26, R71, RZ ;  /* 0x000000471a477210 */ /* 0x000fc80007f3e0ff */
[----:B------:R-:W-:Y:S01]  /*861f0*/  IADD3.X R73, P1, PT, R32, R73, RZ, P1, !PT ;  /* 0x0000004920497210 */ /* 0x000fe20000f3e4ff */
[C---:B------:R-:W-:Y:S01]  /*86200*/  IMAD.SHL.U32 R32, R77.reuse, 0x2, RZ ;  /* 0x000000024d207824 */ /* 0x040fe200078e00ff */
[----:B------:R-:W-:Y:S02]  /*86210*/  SHF.L.U64.HI R67, R77, 0x1, R81 ;  /* 0x000000014d437819 */ /* 0x000fe40000010251 */
[----:B------:R-:W-:Y:S01]  /*86220*/  IADD3.X R46, P1, PT, RZ, R48, RZ, P1, !PT ;  /* 0x00000030ff2e7210 */ /* 0x000fe20000f3e4ff */
[----:B------:R-:W-:Y:S01]  /*86230*/  IMAD.WIDE.U32 R38, R21, R32, RZ ;  /* 0x0000002015267225 */ /* 0x000fe200078e00ff */
[----:B------:R-:W-:-:S03]  /*86240*/  IADD3.X R48, P4, P5, R40, R36, R52, P5, P4 ;  /* 0x0000002428307210 */ /* 0x000fc60002d88434 */
[----:B------:R-:W-:Y:S01]  /*86250*/  IMAD.MOV.U32 R42, RZ, RZ, R61 ;  /* 0x000000ffff2a7224 */ /* 0x000fe200078e003d */
[----:B------:R-:W-:Y:S02]  /*86260*/  SHF.L.W.U32.HI R26, R73, 0xd, R46 ;  /* 0x0000000d491a7819 */ /* 0x000fe40000010e2e */
[----:B------:R-:W-:Y:S01]  /*86270*/  IADD3.X R51, PT, PT, RZ, R51, RZ, P1, !PT ;  /* 0x00000033ff337210 */ /* 0x000fe20000ffe4ff */
[----:B------:R-:W-:Y:S01]  /*86280*/  IMAD.WIDE.U32.X R42, R75, R83, R42, P6 ;  /* 0x000000534b2a7225 */ /* 0x000fe200030e042a */
[----:B------:R-:W-:-:S03]  /*86290*/  IADD3.X R52, PT, PT, R41, R37, R53, P4, P5 ;  /* 0x0000002529347210 */ /* 0x000fc600027ea435 */
[----:B------:R-:W-:Y:S01]  /*862a0*/  IMAD R53, R67, R30, R38 ;  /* 0x0000001e43357224 */ /* 0x000fe200078e0226 */
[----:B------:R-:W-:Y:S01]  /*862b0*/  IADD3 R26, P4, PT, R26, R49, RZ ;  /* 0x000000311a1a7210 */ /* 0x000fe20007f9e0ff */
[----:B------:R-:W-:-:S04]  /*862c0*/  IMAD.WIDE.U32 R40, R23, R32, RZ ;  /* 0x0000002017287225 */ /* 0x000fc800078e00ff */
[----:B------:R-:W-:-:S04]  /*862d0*/  IMAD.WIDE.U32 R38, P6, R67, R30, R38 ;  /* 0x0000001e43267225 */ /* 0x000fc800078c0026 */
[----:B------:R-:W-:Y:S01]  /*862e0*/  IMAD.WIDE.U32 R36, R30, R32, RZ ;  /* 0x000000201e247225 */ /* 0x000fe200078e00ff */
[----:B------:R-:W-:Y:S01]  /*862f0*/  SHF.L.W.U32.HI R30, R46, 0xd, R51 ;  /* 0x0000000d2e1e7819 */ /* 0x000fe20000010e33 */
[----:B------:R0:W-:Y:S01]  /*86300*/  STG.E.U8 desc[UR6][R8.64+0x27a], R7 ;  /* 0x00027a0708007986 */ /* 0x0001e2000c101106 */
[----:B------:R-:W-:Y:S01]  /*86310*/  IADD3 R58, PT, PT, R59, R89, RZ ;  /* 0x000000593b3a7210 */ /* 0x000fe20007ffe0ff */
[C-C-:B------:R-:W-:Y:S01]  /*86320*/  IMAD R59, R67.reuse, R31, R40.reuse ;  /* 0x0000001f433b7224 */ /* 0x140fe200078e0228 */
[----:B------:R-:W-:Y:S01]  /*86330*/  IADD3.X R49, P4, PT, R30, R47, RZ, P4, !PT ;  /* 0x0000002f1e317210 */ /* 0x000fe2000279e4ff */
[----:B------:R-:W-:-:S04]  /*86340*/  IMAD.WIDE.U32 R44, P5, R67, R31, R40 ;  /* 0x0000001f432c7225 */ /* 0x000fc800078a0028 */
[----:B------:R-:W-:Y:S01]  /*86350*/  IMAD.WIDE.U32 R40, R31, R32, RZ ;  /* 0x000000201f287225 */ /* 0x000fe200078e00ff */
[----:B------:R-:W-:-:S03]  /*86360*/  IADD3 R32, P1, PT, R65, R36, RZ ;  /* 0x0000002441207210 */ /* 0x000fc60007f3e0ff */
[----:B0-----:R-:W-:Y:S01]  /*86370*/  IMAD.SHL.U32 R7, R57, 0x1000, RZ ;  /* 0x0000100039077824 */ /* 0x001fe200078e00ff */
[----:B------:R-:W-:Y:S02]  /*86380*/  LEA.HI.X R36, P4, R51, R48, RZ, 0xd, P4 ;  /* 0x0000003033247211 */ /* 0x000fe40002096cff */
[----:B------:R-:W-:Y:S01]  /*86390*/  IADD3.X R31, PT, PT, RZ, RZ, RZ, P6, !PT ;  /* 0x000000ffff1f7210 */ /* 0x000fe200037fe4ff */
[----:B------:R0:W-:Y:S01]  /*863a0*/  STG.E.U8 desc[UR6][R8.64+0x27c], R2 ;  /* 0x00027c0208007986 */ /* 0x0001e2000c101106 */
[----:B------:R-:W-:Y:S01]  /*863b0*/  IADD3 RZ, P6, PT, R37, R38, RZ ;  /* 0x0000002625ff7210 */ /* 0x000fe20007fde0ff */
[----:B------:R-:W-:Y:S01]  /*863c0*/  IMAD.MOV.U32 R30, RZ, RZ, R39 ;  /* 0x000000ffff1e7224 */ /* 0x000fe200078e0027 */
[----:B------:R-:W-:Y:S01]  /*863d0*/  LOP3.LUT R7, R7, 0xf00, R2, 0xf8, !PT ;  /* 0x00000f0007077812 */ /* 0x000fe200078ef802 */
[----:B------:R-:W-:Y:S01]  /*863e0*/  IMAD.IADD R53, R37, 0x1, R53 ;  /* 0x0000000125357824 */ /* 0x000fe200078e0235 */
[----:B------:R-:W-:Y:S01]  /*863f0*/  SHF.R.U32.HI R3, RZ, 0x13, R19 ;  /* 0x00000013ff037819 */ /* 0x000fe20000011613 */
[----:B------:R-:W-:Y:S01]  /*86400*/  IMAD.WIDE.U32.X R46, R21, R21, R24, P2 ;  /* 0x00000015152e7225 */ /* 0x000fe200010e0418 */
[----:B------:R-:W-:-:S02]  /*86410*/  IADD3.X R39, PT, PT, RZ, R52, RZ, P4, !PT ;  /* 0x00000034ff277210 */ /* 0x000fc400027fe4ff */
[----:B------:R-:W-:Y:S01]  /*86420*/  IADD3 R38, P2, PT, R63, R40, RZ ;  /* 0x000000283f267210 */ /* 0x000fe20007f5e0ff */
[----:B------:R-:W-:Y:S01]  /*86430*/  IMAD.X R37, RZ, RZ, RZ, P5 ;  /* 0x000000ffff257224 */ /* 0x000fe200028e06ff */
[----:B0-----:R-:W-:Y:S01]  /*86440*/  SHF.L.U64.HI R2, R57, 0xc, R0 ;  /* 0x0000000c39027819 */ /* 0x001fe20000010200 */
[----:B------:R-:W-:Y:S01]  /*86450*/  IMAD.WIDE.U32.X R24, R67, R21, R30, P6 ;  /* 0x0000001543187225 */ /* 0x000fe200030e041e */
[----:B------:R-:W-:Y:S02]  /*86460*/  IADD3 RZ, P5, PT, R41, R44, RZ ;  /* 0x0000002c29ff7210 */ /* 0x000fe40007fbe0ff */
[----:B------:R-:W-:Y:S02]  /*86470*/  IADD3.X R40, P3, PT, R27, R58, RZ, P3, !PT ;  /* 0x0000003a1b287210 */ /* 0x000fe40001f7e4ff */
[----:B------:R-:W-:Y:S02]  /*86480*/  IADD3.X R44, P0, PT, R54, R69, RZ, P0, !PT ;  /* 0x00000045362c7210 */ /* 0x000fe4000071e4ff */
[----:B------:R-:W-:Y:S01]  /*86490*/  SHF.L.W.U32.HI R27, R49, 0xd, R36 ;  /* 0x0000000d311b7819 */ /* 0x000fe20000010e24 */
[----:B------:R-:W-:Y:S01]  /*864a0*/  IMAD.MOV.U32 R31, RZ, RZ, RZ ;  /* 0x000000ffff1f7224 */ /* 0x000fe200078e00ff */
[----:B------:R-:W-:Y:S01]  /*864b0*/  SHF.R.U64 R7, R7, 0x8, R2 ;  /* 0x0000000807077819 */ /* 0x000fe20000001202 */
[----:B------:R-:W-:Y:S01]  /*864c0*/  IMAD.WIDE.U32 R2, R3, 0x13, R144 ;  /* 0x0000001303027825 */ /* 0x000fe200078e0090 */
[----:B------:R-:W-:-:S02]  /*864d0*/  SHF.L.W.U32.HI R21, R36, 0xd, R39 ;  /* 0x0000000d24157819 */ /* 0x000fc40000010e27 */
[----:B------:R-:W-:Y:S02]  /*864e0*/  MOV R36, R45 ;  /* 0x0000002d00247202 */ /* 0x000fe40000000f00 */
[----:B------:R-:W-:Y:S02]  /*864f0*/  IADD3.X R44, P1, PT, R44, R53, RZ, P1, !PT ;  /* 0x000000352c2c7210 */ /* 0x000fe40000f3e4ff */
[----:B------:R-:W-:Y:S01]  /*86500*/  IADD3 R27, P4, PT, R27, R32, RZ ;  /* 0x000000201b1b7210 */ /* 0x000fe20007f9e0ff */
[----:B------:R-:W-:Y:S02]  /*86510*/  IMAD.IADD R3, R3, 0x1, R31 ;  /* 0x0000000103037824 */ /* 0x000fe400078e021f */
[----:B------:R-:W-:Y:S01]  /*86520*/  IMAD.WIDE.U32.X R30, R67, R23, R36, P5 ;  /* 0x00000017431e7225 */ /* 0x000fe200028e0424 */
[----:B------:R-:W-:Y:S02]  /*86530*/  IADD3.X R36, P5, PT, R21, R44, RZ, P4, !PT ;  /* 0x0000002c15247210 */ /* 0x000fe400027be4ff */
[----:B------:R-:W-:-:S02]  /*86540*/  IADD3.X R23, P1, P0, R24, R34, R28, P1, P0 ;  /* 0x0000002218177210 */ /* 0x000fc4000082041c */
[----:B------:R-:W-:Y:S02]  /*86550*/  IADD3 R41, PT, PT, R41, R59, RZ ;  /* 0x0000003b29297210 */ /* 0x000fe40007ffe0ff */
[----:B------:R-:W-:Y:S02]  /*86560*/  LEA.HI R20, P4, R3, R20, RZ, 0xd ;  /* 0x0000001403147211 */ /* 0x000fe400078968ff */
[----:B------:R-:W-:Y:S02]  /*86570*/  LEA.HI.X R23, P5, R39, R23, RZ, 0xd, P5 ;  /* 0x0000001727177211 */ /* 0x000fe400028b6cff */
[----:B------:R-:W-:Y:S02]  /*86580*/  IADD3.X R50, PT, PT, R25, R35, R29, P1, P0 ;  /* 0x0000002319327210 */ /* 0x000fe40000fe041d */
[----:B------:R-:W-:Y:S02]  /*86590*/  IADD3 RZ, P6, PT, R2, 0x13, RZ ;  /* 0x0000001302ff7810 */ /* 0x000fe40007fde0ff */
[----:B------:R-:W-:-:S02]  /*865a0*/  LOP3.LUT R3, R3, 0x7ffff, RZ, 0xc0, !PT ;  /* 0x0007ffff03037812 */ /* 0x000fc400078ec0ff */
[----:B------:R-:W-:Y:S02]  /*865b0*/  LOP3.LUT R32, R49, 0x7ffff, RZ, 0xc0, !PT ;  /* 0x0007ffff31207812 */ /* 0x000fe400078ec0ff */
[----:B------:R-:W-:Y:S01]  /*865c0*/  IADD3.X R34, P2, PT, R40, R41, RZ, P2, !PT ;  /* 0x0000002928227210 */ /* 0x000fe2000175e4ff */
[----:B------:R-:W-:Y:S01]  /*865d0*/  IMAD.X R50, RZ, RZ, R50, P5 ;  /* 0x000000ffff327224 */ /* 0x000fe200028e0632 */
[----:B------:R-:W-:Y:S01]  /*865e0*/  IADD3.X R21, PT, PT, RZ, R3, RZ, P6, !PT ;  /* 0x00000003ff157210 */ /* 0x000fe200037fe4ff */
[----:B------:R-:W-:Y:S01]  /*865f0*/  IMAD.WIDE.U32 R28, R32, R55, RZ ;  /* 0x00000037201c7225 */ /* 0x000fe200078e00ff */
[----:B------:R-:W-:Y:S02]  /*86600*/  SHF.L.W.U32.HI R25, R36, 0xd, R23 ;  /* 0x0000000d24197819 */ /* 0x000fe40000010e17 */
[----:B------:R-:W-:Y:S02]  /*86610*/  IADD3.X R24, P2, P0, R30, R42, R46, P2, P3 ;  /* 0x0000002a1e187210 */ /* 0x000fe4000104642e */
[----:B------:R-:W-:-:S02]  /*86620*/  LEA.HI RZ, P3, R21, R20, RZ, 0xd ;  /* 0x0000001415ff7211 */ /* 0x000fc400078768ff */
[----:B------:R-:W-:Y:S02]  /*86630*/  SHF.L.W.U32.HI R21, R23, 0xd, R50 ;  /* 0x0000000d17157819 */ /* 0x000fe40000010e32 */
[----:B------:R-:W-:Y:S01]  /*86640*/  IADD3 R25, P5, PT, R25, R38, RZ ;  /* 0x0000002619197210 */ /* 0x000fe20007fbe0ff */
[----:B------:R-:W-:Y:S01]  /*86650*/  IMAD.WIDE.U32 R38, R32, R56, RZ ;  /* 0x0000003820267225 */ /* 0x000fe200078e00ff */
[----:B------:R-:W-:-:S03]  /*86660*/  IADD3.X R23, PT, PT, R31, R43, R47, P2, P0 ;  /* 0x0000002b1f177210 */ /* 0x000fc600017e042f */
[----:B------:R-:W-:Y:S01]  /*86670*/  IMAD.WIDE.U32 R40, P0, R26, R16, R28 ;  /* 0x000000101a287225 */ /* 0x000fe2000780001c */
[----:B------:R-:W-:Y:S02]  /*86680*/  LOP3.LUT R29, R36, 0x7ffff, RZ, 0xc0, !PT ;  /* 0x0007ffff241d7812 */ /* 0x000fe400078ec0ff */
[----:B------:R-:W-:Y:S02]  /*86690*/  IADD3.X R59, P5, PT, R21, R34, RZ, P5, !PT ;  /* 0x00000022153b7210 */ /* 0x000fe40002fbe4ff */
[----:B------:R-:W-:Y:S01]  /*866a0*/  IADD3.X R35, PT, PT, RZ, RZ, RZ, P0, !PT ;  /* 0x000000ffff237210 */ /* 0x000fe200007fe4ff */
[----:B------:R-:W-:Y:S01]  /*866b0*/  IMAD.WIDE.U32 R44, P0, R26, R18, R38 ;  /* 0x000000121a2c7225 */ /* 0x000fe20007800026 */
[----:B------:R-:W-:-:S03]  /*866c0*/  LOP3.LUT R21, R59, 0x7ffff, RZ, 0xc0, !PT ;  /* 0x0007ffff3b157812 */ /* 0x000fc600078ec0ff */
[----:B------:R-:W-:-:S04]  /*866d0*/  IMAD.WIDE.U32 R30, R26, R55, RZ ;  /* 0x000000371a1e7225 */ /* 0x000fc800078e00ff */
[----:B------:R-:W-:-:S04]  /*866e0*/  IMAD.WIDE.U32 R36, R27, R215, RZ ;  /* 0x000000d71b247225 */ /* 0x000fc800078e00ff */
[----:B------:R-:W-:Y:S01]  /*866f0*/  IMAD.WIDE.U32 R38, R29, R215, RZ ;  /* 0x000000d71d267225 */ /* 0x000fe200078e00ff */
[----:B------:R-:W-:Y:S02]  /*86700*/  IADD3 R52, P6, PT, R31, R40, RZ ;  /* 0x000000281f347210 */ /* 0x000fe40007fde0ff */
[----:B------:R-:W-:Y:S01]  /*86710*/  IADD3 R53, P1, PT, R30, R36, RZ ;  /* 0x000000241e357210 */ /* 0x000fe20007f3e0ff */
[----:B------:R-:W-:Y:S01]  /*86720*/  IMAD.MOV.U32 R34, RZ, RZ, R41 ;  /* 0x000000ffff227224 */ /* 0x000fe200078e0029 */
[----:B------:R-:W-:Y:S01]  /*86730*/  IADD3.X R47, PT, PT, RZ, RZ, RZ, P0, !PT ;  /* 0x000000ffff2f7210 */ /* 0x000fe200007fe4ff */
[----:B--2---:R-:W-:-:S04]  /*86740*/  IMAD.WIDE.U32 R30, P0, R27, R76, R38 ;  /* 0x0000004c1b1e7225 */ /* 0x004fc80007800026 */
[----:B------:R-:W-:-:S04]  /*86750*/  IMAD.WIDE.U32 R42, R26, R56, RZ ;  /* 0x000000381a2a7225 */ /* 0x000fc800078e00ff */
[----:B------:R-:W-:-:S04]  /*86760*/  IMAD.WIDE.U32 R48, R27, R55, RZ ;  /* 0x000000371b307225 */ /* 0x000fc800078e00ff */
[----:B------:R-:W-:Y:S01]  /*86770*/  IMAD.WIDE.U32 R40, R21, R218, RZ ;  /* 0x000000da15287225 */ /* 0x000fe200078e00ff */
[----:B------:R-:W-:Y:S02]  /*86780*/  IADD3.X R39, PT, PT, RZ, RZ, RZ, P0, !PT ;  /* 0x000000ffff277210 */ /* 0x000fe400007fe4ff */
[----:B------:R-:W-:Y:S01]  /*86790*/  LEA.HI.X R24, P5, R50, R24, RZ, 0xd, P5 ;  /* 0x0000001832187211 */ /* 0x000fe200028b6cff */
[----:B------:R-:W-:Y:S01]  /*867a0*/  IMAD R36, R27, R76, R38 ;  /* 0x0000004c1b247224 */ /* 0x000fe200078e0226 */
[----:B------:R-:W-:Y:S01]  /*867b0*/  IADD3 R69, P2, PT, R43, R44, RZ ;  /* 0x0000002c2b457210 */ /* 0x000fe20007f5e0ff */
[----:B------:R-:W-:Y:S01]  /*867c0*/  IMAD.WIDE.U32.X R34, R32, R16, R34, P6 ;  /* 0x0000001020227225 */ /* 0x000fe200030e0422 */
[----:B------:R-:W-:-:S03]  /*867d0*/  IADD3 R67, P0, PT, R42, R48, RZ ;  /* 0x000000302a437210 */ /* 0x000fc60007f1e0ff */
[----:B------:R-:W-:Y:S01]  /*867e0*/  IMAD.WIDE.U32 R42, P6, R25, R237, R40 ;  /* 0x000000ed192a7225 */ /* 0x000fe200078c0028 */
[----:B------:R-:W-:-:S03]  /*867f0*/  IADD3.X R41, PT, PT, RZ, R23, RZ, P5, !PT ;  /* 0x00000017ff297210 */ /* 0x000fc60002ffe4ff */
[----:B------:R-:W-:Y:S01]  /*86800*/  IMAD.WIDE.U32 R218, R25, R218, RZ ;  /* 0x000000da19da7225 */ /* 0x000fe200078e00ff */
[----:B------:R-:W-:-:S03]  /*86810*/  IADD3 R23, PT, PT, R37, R36, RZ ;  /* 0x0000002425177210 */ /* 0x000fc60007ffe0ff */
[----:B------:R-:W-:Y:S01]  /*86820*/  IMAD.MOV.U32 R46, RZ, RZ, R45 ;  /* 0x000000ffff2e7224 */ /* 0x000fe200078e002d */
[----:B------:R-:W-:Y:S01]  /*86830*/  IADD3 RZ, P5, PT, R219, R42, RZ ;  /* 0x0000002adbff7210 */ /* 0x000fe20007fbe0ff */
[----:B------:R-:W-:Y:S01]  /*86840*/  IMAD.X R45, RZ, RZ, RZ, P6 ;  /* 0x000000ffff2d7224 */ /* 0x000fe200030e06ff */
[----:B------:R-:W-:Y:S01]  /*86850*/  IADD3.X R52, P1, PT, R52, R23, RZ, P1, !PT ;  /* 0x0000001734347210 */ /* 0x000fe20000f3e4ff */
[----:B------:R-:W-:Y:S01]  /*86860*/  IMAD.MOV.U32 R44, RZ, RZ, R43 ;  /* 0x000000ffff2c7224 */ /* 0x000fe200078e002b */
[----:B------:R-:W-:Y:S01]  /*86870*/  LOP3.LUT R23, R33, 0x7ffff, RZ, 0xc0, !PT ;  /* 0x0007ffff21177812 */ /* 0x000fe200078ec0ff */
[----:B------:R-:W-:Y:S01]  /*86880*/  IMAD.WIDE.U32 R50, R29, R55, RZ ;  /* 0x000000371d327225 */ /* 0x000fe200078e00ff */
[----:B------:R-:W-:Y:S02]  /*86890*/  SHF.L.W.U32.HI R33, R59, 0xd, R24 ;  /* 0x0000000d3b217819 */ /* 0x000fe40000010e18 */
[----:B------:R-:W-:Y:S01]  /*868a0*/  SHF.L.W.U32.HI R24, R24, 0xd, R41 ;  /* 0x0000000d18187819 */ /* 0x000fe20000010e29 */
[----:B------:R-:W-:Y:S01]  /*868b0*/  IMAD.WIDE.U32.X R42, R21, R237, R44, P5 ;  /* 0x000000ed152a7225 */ /* 0x000fe200028e042c */
[----:B------:R-:W-:-:S03]  /*868c0*/  IADD3 RZ, P5, PT, R37, R30, RZ ;  /* 0x0000001e25ff7210 */ /* 0x000fc60007fbe0ff */
[----:B------:R-:W-:Y:S02]  /*868d0*/  IMAD.MOV.U32 R38, RZ, RZ, R31 ;  /* 0x000000ffff267224 */ /* 0x000fe400078e001f */
[----:B------:R-:W-:Y:S02]  /*868e0*/  IMAD R48, R27, R16, R50 ;  /* 0x000000101b307224 */ /* 0x000fe400078e0232 */
[----:B------:R-:W-:-:S04]  /*868f0*/  IMAD.WIDE.U32 R30, R21, R215, RZ ;  /* 0x000000d7151e7225 */ /* 0x000fc800078e00ff */
[----:B------:R-:W-:-:S04]  /*86900*/  IMAD.WIDE.U32 R50, P6, R27, R16, R50 ;  /* 0x000000101b327225 */ /* 0x000fc800078c0032 */
[----:B------:R-:W-:Y:S01]  /*86910*/  IMAD.WIDE.U32 R22, R33, 0x13, R22 ;  /* 0x0000001321167825 */ /* 0x000fe200078e0016 */
[----:B------:R-:W-:-:S03]  /*86920*/  MOV R36, R51 ;  /* 0x0000003300247202 */ /* 0x000fc60000000f00 */
[----:B------:R-:W-:Y:S02]  /*86930*/  IMAD R59, R24, 0x13, RZ ;  /* 0x00000013183b7824 */ /* 0x000fe400078e02ff */
[----:B------:R-:W-:Y:S01]  /*86940*/  IMAD.X R37, RZ, RZ, RZ, P6 ;  /* 0x000000ffff257224 */ /* 0x000fe200030e06ff */
[----:B------:R-:W-:Y:S01]  /*86950*/  IADD3 RZ, P6, PT, R49, R50, RZ ;  /* 0x0000003231ff7210 */ /* 0x000fe20007fde0ff */
[----:B------:R-:W-:Y:S02]  /*86960*/  IMAD R237, R25, R237, R40 ;  /* 0x000000ed19ed7224 */ /* 0x000fe400078e0228 */
[----:B------:R-:W-:Y:S01]  /*86970*/  IMAD.WIDE.U32.X R38, R29, R76, R38, P5 ;  /* 0x0000004c1d267225 */ /* 0x000fe200028e0426 */
[----:B------:R-:W-:-:S03]  /*86980*/  IADD3 R28, PT, PT, R49, R48, RZ ;  /* 0x00000030311c7210 */ /* 0x000fc60007ffe0ff */
[CCC-:B------:R-:W-:Y:S02]  /*86990*/  IMAD R61, R25.reuse, R76.reuse, R30.reuse ;  /* 0x0000004c193d7224 */ /* 0x1c0fe400078e021e */
[----:B------:R-:W-:Y:S01]  /*869a0*/  IMAD.WIDE.U32 R40, P5, R25, R76, R30 ;  /* 0x0000004c19287225 */ /* 0x000fe200078a001e */
[----:B------:R-:W-:-:S03]  /*869b0*/  IADD3 R24, PT, PT, R23, R59, RZ ;  /* 0x0000003b17187210 */ /* 0x000fc60007ffe0ff */
[----:B------:R-:W-:Y:S01]  /*869c0*/  IMAD.WIDE.U32 R30, R25, R215, RZ ;  /* 0x000000d7191e7225 */ /* 0x000fe200078e00ff */
[----:B------:R-:W-:-:S03]  /*869d0*/  IADD3.X R69, P0, PT, R69, R28, RZ, P0, !PT ;  /* 0x0000001c45457210 */ /* 0x000fc6000071e4ff */
[----:B------:R-:W-:Y:S01]  /*869e0*/  IMAD.WIDE.U32.X R44, R32, R18, R46, P2 ;  /* 0x00000012202c7225 */ /* 0x000fe200010e042e */
[----:B------:R-:W-:Y:S02]  /*869f0*/  LOP3.LUT R23, R73, 0x7ffff, RZ, 0xc0, !PT ;  /* 0x0007ffff49177812 */ /* 0x000fe400078ec0ff */
[----:B------:R-:W-:Y:S01]  /*86a00*/  MOV R48, R41 ;  /* 0x0000002900307202 */ /* 0x000fe20000000f00 */
[----:B------:R-:W-:Y:S01]  /*86a10*/  IMAD.WIDE.U32.X R46, R29, R16, R36, P6 ;  /* 0x000000101d2e7225 */ /* 0x000fe200030e0424 */
[----:B------:R-:W-:-:S03]  /*86a20*/  IADD3 RZ, P6, PT, R31, R40, RZ ;  /* 0x000000281fff7210 */ /* 0x000fc60007fde0ff */
[----:B------:R-:W-:Y:S01]  /*86a30*/  IMAD.X R49, RZ, RZ, RZ, P5 ;  /* 0x000000ffff317224 */ /* 0x000fe200028e06ff */
[----:B------:R-:W-:Y:S01]  /*86a40*/  LEA.HI R28, P5, R24, R71, RZ, 0xd ;  /* 0x00000047181c7211 */ /* 0x000fe200078b68ff */
[----:B------:R-:W-:Y:S01]  /*86a50*/  IMAD.WIDE.U32 R50, R32, R110, RZ ;  /* 0x0000006e20327225 */ /* 0x000fe200078e00ff */
[----:B------:R-:W-:-:S03]  /*86a60*/  IADD3 R33, P2, PT, R53, R218, RZ ;  /* 0x000000da35217210 */ /* 0x000fc60007f5e0ff */
[----:B------:R-:W-:Y:S02]  /*86a70*/  IMAD.IADD R219, R219, 0x1, R237 ;  /* 0x00000001dbdb7824 */ /* 0x000fe400078e02ed */
[----:B------:R-:W-:Y:S01]  /*86a80*/  IMAD.WIDE.U32.X R48, R21, R76, R48, P6 ;  /* 0x0000004c15307225 */ /* 0x000fe200030e0430 */
[----:B------:R-:W-:-:S03]  /*86a90*/  IADD3 R36, PT, PT, R31, R61, RZ ;  /* 0x0000003d1f247210 */ /* 0x000fc60007ffe0ff */
[----:B------:R-:W-:Y:S01]  /*86aa0*/  IMAD.X R23, RZ, RZ, R23, P5 ;  /* 0x000000ffff177224 */ /* 0x000fe200028e0617 */
[----:B------:R-:W-:Y:S01]  /*86ab0*/  IADD3 R67, P5, PT, R67, R30, RZ ;  /* 0x0000001e43437210 */ /* 0x000fe20007fbe0ff */
[----:B------:R-:W-:Y:S01]  /*86ac0*/  IMAD.WIDE.U32 R40, P6, R26, R17, R50 ;  /* 0x000000111a287225 */ /* 0x000fe200078c0032 */
[----:B------:R-:W-:Y:S02]  /*86ad0*/  IADD3.X R30, P2, PT, R52, R219, RZ, P2, !PT ;  /* 0x000000db341e7210 */ /* 0x000fe4000175e4ff */
[----:B------:R-:W-:Y:S01]  /*86ae0*/  LOP3.LUT R31, R24, 0x7ffff, RZ, 0xc0, !PT ;  /* 0x0007ffff181f7812 */ /* 0x000fe200078ec0ff */
[----:B------:R-:W-:Y:S01]  /*86af0*/  IMAD.WIDE.U32 R50, R26, R110, RZ ;  /* 0x0000006e1a327225 */ /* 0x000fe200078e00ff */
[----:B------:R-:W-:-:S03]  /*86b00*/  IADD3.X R69, P5, PT, R69, R36, RZ, P5, !PT ;  /* 0x0000002445457210 */ /* 0x000fc60002fbe4ff */
[----:B------:R-:W-:Y:S01]  /*86b10*/  IMAD.X R53, RZ, RZ, RZ, P6 ;  /* 0x000000ffff357224 */ /* 0x000fe200030e06ff */
[----:B------:R-:W-:Y:S01]  /*86b20*/  IADD3.X R75, P1, P6, R42, R38, R34, P2, P1 ;  /* 0x000000262a4b7210 */ /* 0x000fe20001622422 */
[----:B------:R-:W-:Y:S01]  /*86b30*/  IMAD.WIDE.U32 R36, R31, R110, RZ ;  /* 0x0000006e1f247225 */ /* 0x000fe200078e00ff */
[----:B------:R-:W-:Y:S02]  /*86b40*/  IADD3 R54, P2, PT, R51, R40, RZ ;  /* 0x0000002833367210 */ /* 0x000fe40007f5e0ff */
[----:B------:R-:W-:Y:S02]  /*86b50*/  IADD3.X R51, PT, PT, R43, R39, R35, P1, P6 ;  /* 0x000000272b337210 */ /* 0x000fe40000fec423 */
[----:B------:R-:W-:Y:S01]  /*86b60*/  IADD3.X R71, P0, P1, R48, R46, R44, P5, P0 ;  /* 0x0000002e30477210 */ /* 0x000fe2000290042c */
[----:B------:R-:W-:Y:S01]  /*86b70*/  IMAD.WIDE.U32 R34, R22, R110, RZ ;  /* 0x0000006e16227225 */ /* 0x000fe200078e00ff */
[----:B------:R-:W-:Y:S02]  /*86b80*/  MOV R52, R41 ;  /* 0x0000002900347202 */ /* 0x000fe40000000f00 */
[----:B------:R-:W-:Y:S01]  /*86b90*/  IADD3.X R73, PT, PT, R49, R47, R45, P0, P1 ;  /* 0x0000002f31497210 */ /* 0x000fe200007e242d */
[----:B------:R-:W-:Y:S01]  /*86ba0*/  IMAD.WIDE.U32 R40, R23, R56, RZ ;  /* 0x0000003817287225 */ /* 0x000fe200078e00ff */
[----:B------:R-:W-:-:S03]  /*86bb0*/  IADD3 R33, P0, PT, R33, R34, RZ ;  /* 0x0000002221217210 */ /* 0x000fc60007f1e0ff */
[----:B------:R-:W-:-:S04]  /*86bc0*/  IMAD.WIDE.U32 R38, P5, R17, R22, R36 ;  /* 0x0000001611267225 */ /* 0x000fc800078a0024 */
[----:B------:R-:W-:Y:S02]  /*86bd0*/  IMAD R47, R17, R22, R36 ;  /* 0x00000016112f7224 */ /* 0x000fe400078e0224 */
[----:B------:R-:W-:Y:S01]  /*86be0*/  IMAD.WIDE.U32 R36, R28, R56, RZ ;  /* 0x000000381c247225 */ /* 0x000fe200078e00ff */
[----:B------:R-:W-:-:S03]  /*86bf0*/  IADD3 RZ, P1, PT, R35, R38, RZ ;  /* 0x0000002623ff7210 */ /* 0x000fc60007f3e0ff */
[CCC-:B------:R-:W-:Y:S02]  /*86c00*/  IMAD R45, R28.reuse, R18.reuse, R40.reuse ;  /* 0x000000121c2d7224 */ /* 0x1c0fe400078e0228 */
[----:B------:R-:W-:Y:S01]  /*86c10*/  IMAD.IADD R47, R35, 0x1, R47 ;  /* 0x00000001232f7824 */ /* 0x000fe200078e022f */
[----:B------:R-:W-:Y:S01]  /*86c20*/  IADD3.X R35, PT, PT, RZ, RZ, RZ, P5, !PT ;  /* 0x000000ffff237210 */ /* 0x000fe20002ffe4ff */
[----:B------:R-:W-:Y:S01]  /*86c30*/  IMAD.WIDE.U32 R42, P6, R28, R18, R40 ;  /* 0x000000121c2a7225 */ /* 0x000fe200078c0028 */
[----:B------:R-:W-:Y:S02]  /*86c40*/  IADD3 R24, P5, PT, R33, R36, RZ ;  /* 0x0000002421187210 */ /* 0x000fe40007fbe0ff */
[----:B------:R-:W-:Y:S01]  /*86c50*/  IADD3 R33, PT, PT, R37, R45, RZ ;  /* 0x0000002d25217210 */ /* 0x000fe20007ffe0ff */
[----:B------:R-:W-:Y:S01]  /*86c60*/  IMAD.X R41, RZ, RZ, RZ, P6 ;  /* 0x000000ffff297224 */ /* 0x000fe200030e06ff */
[----:B------:R-:W-:Y:S01]  /*86c70*/  IADD3.X R30, P0, PT, R30, R47, RZ, P0, !PT ;  /* 0x0000002f1e1e7210 */ /* 0x000fe2000071e4ff */
[----:B------:R-:W-:Y:S01]  /*86c80*/  IMAD.WIDE.U32 R44, R29, R56, RZ ;  /* 0x000000381d2c7225 */ /* 0x000fe200078e00ff */
[----:B------:R-:W-:-:S02]  /*86c90*/  IADD3 RZ, P6, PT, R37, R42, RZ ;  /* 0x0000002a25ff7210 */ /* 0x000fc40007fde0ff */
[----:B------:R-:W-:Y:S01]  /*86ca0*/  MOV R40, R43 ;  /* 0x0000002b00287202 */ /* 0x000fe20000000f00 */
[----:B------:R-:W-:Y:S02]  /*86cb0*/  IMAD.MOV.U32 R34, RZ, RZ, R39 ;  /* 0x000000ffff227224 */ /* 0x000fe400078e0027 */
[----:B------:R-:W-:-:S04]  /*86cc0*/  IMAD.WIDE.U32 R46, R32, R14, RZ ;  /* 0x0000000e202e7225 */ /* 0x000fc800078e00ff */
[----:B------:R-:W-:Y:S01]  /*86cd0*/  IMAD.WIDE.U32.X R34, R31, R17, R34, P1 ;  /* 0x000000111f227225 */ /* 0x000fe200008e0422 */
[----:B------:R-:W-:-:S03]  /*86ce0*/  IADD3.X R30, P5, PT, R30, R33, RZ, P5, !PT ;  /* 0x000000211e1e7210 */ /* 0x000fc60002fbe4ff */
[----:B------:R-:W-:-:S04]  /*86cf0*/  IMAD.WIDE.U32 R38, R27, R56, RZ ;  /* 0x000000381b267225 */ /* 0x000fc800078e00ff */
[----:B------:R-:W-:-:S04]  /*86d00*/  IMAD.WIDE.U32 R42, P1, R27, R18, R44 ;  /* 0x000000121b2a7225 */ /* 0x000fc8000782002c */
[----:B------:R-:W-:-:S04]  /*86d10*/  IMAD.WIDE.U32.X R36, R23, R18, R40, P6 ;  /* 0x0000001217247225 */ /* 0x000fc800030e0428 */
[----:B------:R-:W-:-:S04]  /*86d20*/  IMAD.WIDE.U32 R58, P6, R26, R15, R46 ;  /* 0x0000000f1a3a7225 */ /* 0x000fc800078c002e */
[----:B------:R-:W-:Y:S01]  /*86d30*/  IMAD.X R41, RZ, RZ, RZ, P1 ;  /* 0x000000ffff297224 */ /* 0x000fe200008e06ff */
[----:B------:R-:W-:Y:S01]  /*86d40*/  IADD3 R65, P1, PT, R50, R38, RZ ;  /* 0x0000002632417210 */ /* 0x000fe20007f3e0ff */
[----:B------:R-:W-:Y:S01]  /*86d50*/  IMAD.WIDE.U32 R46, R26, R14, RZ ;  /* 0x0000000e1a2e7225 */ /* 0x000fe200078e00ff */
[----:B------:R-:W-:Y:S02]  /*86d60*/  IADD3.X R49, PT, PT, RZ, RZ, RZ, P6, !PT ;  /* 0x000000ffff317210 */ /* 0x000fe400037fe4ff */
[----:B------:R-:W-:Y:S01]  /*86d70*/  IADD3.X R75, P0, P6, R36, R75, R34, P5, P0 ;  /* 0x0000004b244b7210 */ /* 0x000fe20002e00422 */
[----:B------:R-:W-:Y:S02]  /*86d80*/  IMAD R38, R27, R18, R44 ;  /* 0x000000121b267224 */ /* 0x000fe400078e022c */
[----:B------:R-:W-:Y:S01]  /*86d90*/  IMAD.WIDE.U32 R44, R21, R55, RZ ;  /* 0x00000037152c7225 */ /* 0x000fe200078e00ff */
[----:B------:R-:W-:Y:S02]  /*86da0*/  IADD3 R33, P5, PT, R47, R58, RZ ;  /* 0x0000003a2f217210 */ /* 0x000fe40007fbe0ff */
[----:B------:R-:W-:-:S02]  /*86db0*/  IADD3.X R58, PT, PT, R37, R51, R35, P0, P6 ;  /* 0x00000033253a7210 */ /* 0x000fc400007ec423 */
[C---:B------:R-:W-:Y:S02]  /*86dc0*/  IADD3 R35, PT, PT, R39.reuse, R38, RZ ;  /* 0x0000002627237210 */ /* 0x040fe40007ffe0ff */
[----:B------:R-:W-:Y:S01]  /*86dd0*/  IADD3 RZ, P0, PT, R39, R42, RZ ;  /* 0x0000002a27ff7210 */ /* 0x000fe20007f1e0ff */
[----:B------:R-:W-:-:S04]  /*86de0*/  IMAD.WIDE.U32 R38, P6, R25, R16, R44 ;  /* 0x0000001019267225 */ /* 0x000fc800078c002c */
[----:B------:R-:W-:Y:S01]  /*86df0*/  IMAD.WIDE.U32 R36, R25, R55, RZ ;  /* 0x0000003719247225 */ /* 0x000fe200078e00ff */
[----:B------:R-:W-:-:S03]  /*86e00*/  IADD3.X R54, P1, PT, R54, R35, RZ, P1, !PT ;  /* 0x0000002336367210 */ /* 0x000fc60000f3e4ff */
[----:B------:R-:W-:Y:S02]  /*86e10*/  IMAD R45, R25, R16, R44 ;  /* 0x00000010192d7224 */ /* 0x000fe400078e022c */
[----:B------:R-:W-:Y:S01]  /*86e20*/  IMAD.MOV.U32 R40, RZ, RZ, R43 ;  /* 0x000000ffff287224 */ /* 0x000fe200078e002b */
[----:B------:R-:W-:Y:S01]  /*86e30*/  IADD3.X R43, PT, PT, RZ, RZ, RZ, P6, !PT ;  /* 0x000000ffff2b7210 */ /* 0x000fe200037fe4ff */
[----:B------:R-:W-:Y:S01]  /*86e40*/  IMAD.WIDE.U32.X R34, R32, R17, R52, P2 ;  /* 0x0000001120227225 */ /* 0x000fe200010e0434 */
[C---:B------:R-:W-:Y:S02]  /*86e50*/  IADD3 RZ, P6, PT, R37.reuse, R38, RZ ;  /* 0x0000002625ff7210 */ /* 0x040fe40007fde0ff */
[----:B------:R-:W-:Y:S01]  /*86e60*/  MOV R42, R39 ;  /* 0x00000027002a7202 */ /* 0x000fe20000000f00 */
[----:B------:R-:W-:Y:S01]  /*86e70*/  IMAD.IADD R45, R37, 0x1, R45 ;  /* 0x00000001252d7824 */ /* 0x000fe200078e022d */
[----:B------:R-:W-:Y:S01]  /*86e80*/  IADD3 R65, P2, PT, R65, R36, RZ ;  /* 0x0000002441417210 */ /* 0x000fe20007f5e0ff */
[----:B------:R-:W-:-:S03]  /*86e90*/  IMAD.WIDE.U32 R50, R29, R110, RZ ;  /* 0x0000006e1d327225 */ /* 0x000fc600078e00ff */
[----:B------:R-:W-:Y:S01]  /*86ea0*/  IADD3.X R54, P2, PT, R54, R45, RZ, P2, !PT ;  /* 0x0000002d36367210 */ /* 0x000fe2000175e4ff */
[----:B------:R-:W-:-:S04]  /*86eb0*/  IMAD.WIDE.U32.X R38, R21, R16, R42, P6 ;  /* 0x0000001015267225 */ /* 0x000fc800030e042a */
[----:B------:R-:W-:-:S04]  /*86ec0*/  IMAD.WIDE.U32.X R36, R29, R18, R40, P0 ;  /* 0x000000121d247225 */ /* 0x000fc800000e0428 */
[----:B------:R-:W-:Y:S01]  /*86ed0*/  IMAD.WIDE.U32 R44, R27, R110, RZ ;  /* 0x0000006e1b2c7225 */ /* 0x000fe200078e00ff */
[----:B------:R-:W-:-:S03]  /*86ee0*/  IADD3.X R61, P1, P2, R38, R36, R34, P2, P1 ;  /* 0x00000024263d7210 */ /* 0x000fc60001222422 */
[----:B------:R-:W-:Y:S02]  /*86ef0*/  IMAD R47, R27, R17, R50 ;  /* 0x000000111b2f7224 */ /* 0x000fe400078e0232 */
[----:B------:R-:W-:Y:S01]  /*86f00*/  IMAD.WIDE.U32 R42, R21, R56, RZ ;  /* 0x00000038152a7225 */ /* 0x000fe200078e00ff */
[----:B------:R-:W-:Y:S02]  /*86f10*/  IADD3.X R63, PT, PT, R39, R37, R35, P1, P2 ;  /* 0x00000025273f7210 */ /* 0x000fe40000fe4423 */
[----:B------:R-:W-:Y:S01]  /*86f20*/  IADD3 R16, PT, PT, R45, R47, RZ ;  /* 0x0000002f2d107210 */ /* 0x000fe20007ffe0ff */
[----:B------:R-:W-:Y:S01]  /*86f30*/  IMAD.MOV.U32 R48, RZ, RZ, R59 ;  /* 0x000000ffff307224 */ /* 0x000fe200078e003b */
[----:B------:R-:W-:Y:S01]  /*86f40*/  IADD3 R59, P0, PT, R46, R44, RZ ;  /* 0x0000002c2e3b7210 */ /* 0x000fe20007f1e0ff */
[----:B------:R-:W-:-:S03]  /*86f50*/  IMAD.WIDE.U32 R38, P2, R25, R18, R42 ;  /* 0x0000001219267225 */ /* 0x000fc6000784002a */
[----:B------:R-:W-:Y:S01]  /*86f60*/  IADD3.X R16, P1, PT, R33, R16, RZ, P0, !PT ;  /* 0x0000001021107210 */ /* 0x000fe2000073e4ff */
[----:B------:R-:W-:-:S04]  /*86f70*/  IMAD.WIDE.U32 R36, R25, R56, RZ ;  /* 0x0000003819247225 */ /* 0x000fc800078e00ff */
[----:B------:R-:W-:Y:S01]  /*86f80*/  IMAD.WIDE.U32 R34, R31, R14, RZ ;  /* 0x0000000e1f227225 */ /* 0x000fe200078e00ff */
[----:B------:R-:W-:-:S03]  /*86f90*/  IADD3.X R53, PT, PT, RZ, RZ, RZ, P2, !PT ;  /* 0x000000ffff357210 */ /* 0x000fc600017fe4ff */
[----:B------:R-:W-:Y:S01]  /*86fa0*/  IMAD R33, R25, R18, R42 ;  /* 0x0000001219217224 */ /* 0x000fe200078e022a */
[----:B------:R-:W-:Y:S01]  /*86fb0*/  IADD3 R59, P0, PT, R59, R36, RZ ;  /* 0x000000243b3b7210 */ /* 0x000fe20007f1e0ff */
[----:B------:R-:W-:Y:S01]  /*86fc0*/  IMAD.WIDE.U32 R40, P6, R27, R17, R50 ;  /* 0x000000111b287225 */ /* 0x000fe200078c0032 */
[C---:B------:R-:W-:Y:S02]  /*86fd0*/  IADD3 RZ, P2, PT, R37.reuse, R38, RZ ;  /* 0x0000002625ff7210 */ /* 0x040fe40007f5e0ff */
[----:B------:R-:W-:Y:S01]  /*86fe0*/  MOV R52, R39 ;  /* 0x0000002700347202 */ /* 0x000fe20000000f00 */
[----:B------:R-:W-:Y:S02]  /*86ff0*/  IMAD.IADD R33, R37, 0x1, R33 ;  /* 0x0000000125217824 */ /* 0x000fe400078e0221 */
[----:B------:R-:W-:-:S04]  /*87000*/  IMAD.WIDE.U32.X R46, R32, R15, R48, P5 ;  /* 0x0000000f202e7225 */ /* 0x000fc800028e0430 */
[----:B------:R-:W-:-:S04]  /*87010*/  IMAD.WIDE.U32 R42, R23, R110, RZ ;  /* 0x0000006e172a7225 */ /* 0x000fc800078e00ff */
[----:B------:R-:W-:-:S04]  /*87020*/  IMAD.WIDE.U32 R36, P5, R15, R22, R34 ;  /* 0x000000160f247225 */ /* 0x000fc800078a0022 */
[----:B------:R-:W-:Y:S02]  /*87030*/  IMAD R55, R15, R22, R34 ;  /* 0x000000160f377224 */ /* 0x000fe400078e0222 */
[----:B------:R-:W-:Y:S01]  /*87040*/  IMAD.WIDE.U32 R34, R22, R14, RZ ;  /* 0x0000000e16227225 */ /* 0x000fe200078e00ff */
[----:B------:R-:W-:-:S03]  /*87050*/  MOV R38, R37 ;  /* 0x0000002500267202 */ /* 0x000fc60000000f00 */
[----:B------:R-:W-:Y:S01]  /*87060*/  IMAD.X R51, RZ, RZ, RZ, P6 ;  /* 0x000000ffff337224 */ /* 0x000fe200030e06ff */
[----:B------:R-:W-:Y:S01]  /*87070*/  IADD3 RZ, P6, PT, R45, R40, RZ ;  /* 0x000000282dff7210 */ /* 0x000fe20007fde0ff */
[----:B------:R-:W-:Y:S02]  /*87080*/  IMAD.MOV.U32 R50, RZ, RZ, R41 ;  /* 0x000000ffff327224 */ /* 0x000fe400078e0029 */
[----:B------:R-:W-:Y:S02]  /*87090*/  IMAD.X R39, RZ, RZ, RZ, P5 ;  /* 0x000000ffff277224 */ /* 0x000fe400028e06ff */
[----:B------:R-:W-:Y:S01]  /*870a0*/  IMAD.WIDE.U32.X R52, R21, R18, R52, P2 ;  /* 0x0000001215347225 */ /* 0x000fe200010e0434 */
[----:B------:R-:W-:-:S03]  /*870b0*/  IADD3 RZ, P2, PT, R35, R36, RZ ;  /* 0x0000002423ff7210 */ /* 0x000fc60007f5e0ff */
[----:B------:R-:W-:-:S04]  /*870c0*/  IMAD.WIDE.U32 R44, P5, R28, R17, R42 ;  /* 0x000000111c2c7225 */ /* 0x000fc800078a002a */
[----:B------:R-:W-:Y:S01]  /*870d0*/  IMAD.WIDE.U32 R40, R28, R110, RZ ;  /* 0x0000006e1c287225 */ /* 0x000fe200078e00ff */
[----:B------:R-:W-:-:S03]  /*870e0*/  IADD3 R18, PT, PT, R35, R55, RZ ;  /* 0x0000003723127210 */ /* 0x000fc60007ffe0ff */
[----:B------:R-:W-:Y:S01]  /*870f0*/  IMAD.X R43, RZ, RZ, RZ, P5 ;  /* 0x000000ffff2b7224 */ /* 0x000fe200028e06ff */
[----:B------:R-:W-:Y:S01]  /*87100*/  IADD3 RZ, P5, PT, R41, R44, RZ ;  /* 0x0000002c29ff7210 */ /* 0x000fe20007fbe0ff */
[----:B------:R-:W-:-:S04]  /*87110*/  IMAD.WIDE.U32.X R48, R29, R17, R50, P6 ;  /* 0x000000111d307225 */ /* 0x000fc800030e0432 */
[----:B------:R-:W-:Y:S02]  /*87120*/  IMAD R55, R28, R17, R42 ;  /* 0x000000111c377224 */ /* 0x000fe400078e022a */
[----:B------:R-:W-:-:S04]  /*87130*/  IMAD.WIDE.U32 R50, R32, R11, RZ ;  /* 0x0000000b20327225 */ /* 0x000fc800078e00ff */
[----:B------:R-:W-:Y:S01]  /*87140*/  IMAD.WIDE.U32.X R36, R31, R15, R38, P2 ;  /* 0x0000000f1f247225 */ /* 0x000fe200010e0426 */
[----:B------:R-:W-:-:S03]  /*87150*/  IADD3 R67, P2, PT, R67, R34, RZ ;  /* 0x0000002243437210 */ /* 0x000fc60007f5e0ff */
[----:B------:R-:W-:Y:S01]  /*87160*/  IMAD.MOV.U32 R42, RZ, RZ, R45 ;  /* 0x000000ffff2a7224 */ /* 0x000fe200078e002d */
[----:B------:R-:W-:Y:S01]  /*87170*/  IADD3.X R69, P2, PT, R69, R18, RZ, P2, !PT ;  /* 0x0000001245457210 */ /* 0x000fe2000175e4ff */
[----:B------:R-:W-:-:S04]  /*87180*/  IMAD.WIDE.U32 R50, P6, R26, R13, R50 ;  /* 0x0000000d1a327225 */ /* 0x000fc800078c0032 */
[----:B------:R-:W-:Y:S01]  /*87190*/  IMAD.WIDE.U32.X R34, R23, R17, R42, P5 ;  /* 0x0000001117227225 */ /* 0x000fe200028e042a */
[----:B------:R-:W-:Y:S02]  /*871a0*/  IADD3 R67, P5, PT, R67, R40, RZ ;  /* 0x0000002843437210 */ /* 0x000fe40007fbe0ff */
[----:B------:R-:W-:Y:S01]  /*871b0*/  IADD3 R40, PT, PT, R41, R55, RZ ;  /* 0x0000003729287210 */ /* 0x000fe20007ffe0ff */
[----:B------:R-:W-:-:S03]  /*871c0*/  IMAD.WIDE.U32 R38, R26, R11, RZ ;  /* 0x0000000b1a267225 */ /* 0x000fc600078e00ff */
[----:B------:R-:W-:Y:S01]  /*871d0*/  IADD3.X R69, P5, PT, R69, R40, RZ, P5, !PT ;  /* 0x0000002845457210 */ /* 0x000fe20002fbe4ff */
[----:B------:R-:W-:Y:S01]  /*871e0*/  IMAD.X R41, RZ, RZ, RZ, P6 ;  /* 0x000000ffff297224 */ /* 0x000fe200030e06ff */
[----:B------:R-:W-:Y:S02]  /*871f0*/  IADD3 R18, P6, PT, R39, R50, RZ ;  /* 0x0000003227127210 */ /* 0x000fe40007fde0ff */
[----:B------:R-:W-:Y:S01]  /*87200*/  MOV R40, R51 ;  /* 0x0000003300287202 */ /* 0x000fe20000000f00 */
[----:B------:R-:W-:Y:S01]  /*87210*/  IMAD.WIDE.U32 R42, R27, R14, RZ ;  /* 0x0000000e1b2a7225 */ /* 0x000fe200078e00ff */
[----:B------:R-:W-:-:S03]  /*87220*/  IADD3.X R50, P0, PT, R16, R33, RZ, P0, !PT ;  /* 0x0000002110327210 */ /* 0x000fc6000071e4ff */
[----:B------:R-:W-:Y:S01]  /*87230*/  IMAD.WIDE.U32.X R32, R32, R13, R40, P6 ;  /* 0x0000000d20207225 */ /* 0x000fe200030e0428 */
[----:B------:R-:W-:Y:S02]  /*87240*/  IADD3.X R55, P6, P0, R52, R48, R46, P0, P1 ;  /* 0x0000003034377210 */ /* 0x000fe400000c242e */
[----:B------:R-:W-:Y:S01]  /*87250*/  IADD3 R51, P1, PT, R38, R42, RZ ;  /* 0x0000002a26337210 */ /* 0x000fe20007f3e0ff */
[----:B------:R-:W-:Y:S01]  /*87260*/  IMAD.WIDE.U32 R38, R13, R22, RZ ;  /* 0x000000160d267225 */ /* 0x000fe200078e00ff */
[----:B------:R-:W-:Y:S02]  /*87270*/  IADD3.X R46, P2, P5, R34, R71, R36, P5, P2 ;  /* 0x00000047222e7210 */ /* 0x000fe40002d44424 */
[----:B------:R-:W-:Y:S01]  /*87280*/  IADD3.X R47, PT, PT, R53, R49, R47, P6, P0 ;  /* 0x00000031352f7210 */ /* 0x000fe200037e042f */
[----:B------:R-:W-:Y:S01]  /*87290*/  IMAD.WIDE.U32 R44, R29, R14, RZ ;  /* 0x0000000e1d2c7225 */ /* 0x000fe200078e00ff */
[----:B------:R-:W-:-:S03]  /*872a0*/  IADD3.X R56, PT, PT, R35, R73, R37, P2, P5 ;  /* 0x0000004923387210 */ /* 0x000fc600017ea425 */
[----:B------:R-:W-:Y:S02]  /*872b0*/  IMAD R49, R31, R11, R38 ;  /* 0x0000000b1f317224 */ /* 0x000fe400078e0226 */
[----:B------:R-:W-:-:S04]  /*872c0*/  IMAD.WIDE.U32 R36, R23, R14, RZ ;  /* 0x0000000e17247225 */ /* 0x000fc800078e00ff */
[----:B------:R-:W-:-:S04]  /*872d0*/  IMAD.WIDE.U32 R38, P0, R31, R11, R38 ;  /* 0x0000000b1f267225 */ /* 0x000fc80007800026 */
[----:B------:R-:W-:-:S04]  /*872e0*/  IMAD.WIDE.U32 R34, R11, R22, RZ ;  /* 0x000000160b227225 */ /* 0x000fc800078e00ff */
[CCC-:B------:R-:W-:Y:S02]  /*872f0*/  IMAD R42, R27.reuse, R15.reuse, R44.reuse ;  /* 0x0000000f1b2a7224 */ /* 0x1c0fe400078e022c */
[----:B------:R-:W-:Y:S01]  /*87300*/  IMAD.WIDE.U32 R44, P5, R27, R15, R44 ;  /* 0x0000000f1b2c7225 */ /* 0x000fe200078a002c */
[----:B------:R-:W-:Y:S02]  /*87310*/  IADD3 R53, P2, PT, R65, R34, RZ ;  /* 0x0000002241357210 */ /* 0x000fe40007f5e0ff */
[C---:B------:R-:W-:Y:S01]  /*87320*/  IADD3 R49, PT, PT, R35.reuse, R49, RZ ;  /* 0x0000003123317210 */ /* 0x040fe20007ffe0ff */
[----:B------:R-:W-:Y:S01]  /*87330*/  IMAD.X R27, RZ, RZ, RZ, P0 ;  /* 0x000000ffff1b7224 */ /* 0x000fe200000e06ff */
[----:B------:R-:W-:Y:S01]  /*87340*/  IADD3 RZ, P0, PT, R35, R38, RZ ;  /* 0x0000002623ff7210 */ /* 0x000fe20007f1e0ff */
[----:B------:R-:W-:Y:S01]  /*87350*/  IMAD.WIDE.U32 R40, P6, R28, R15, R36 ;  /* 0x0000000f1c287225 */ /* 0x000fe200078c0024 */
[----:B------:R-:W-:-:S03]  /*87360*/  MOV R26, R39 ;  /* 0x00000027001a7202 */ /* 0x000fc60000000f00 */
[----:B------:R-:W-:-:S04]  /*87370*/  IMAD.WIDE.U32 R34, R28, R14, RZ ;  /* 0x0000000e1c227225 */ /* 0x000fc800078e00ff */
[----:B------:R-:W-:Y:S01]  /*87380*/  IMAD R39, R28, R15, R36 ;  /* 0x0000000f1c277224 */ /* 0x000fe200078e0224 */
[----:B------:R-:W-:Y:S01]  /*87390*/  MOV R36, R41 ;  /* 0x0000002900247202 */ /* 0x000fe20000000f00 */
[----:B------:R-:W-:Y:S01]  /*873a0*/  IMAD.X R37, RZ, RZ, RZ, P6 ;  /* 0x000000ffff257224 */ /* 0x000fe200030e06ff */
[----:B------:R-:W-:Y:S01]  /*873b0*/  IADD3 RZ, P6, PT, R35, R40, RZ ;  /* 0x0000002823ff7210 */ /* 0x000fe20007fde0ff */
[----:B------:R-:W-:Y:S01]  /*873c0*/  IMAD.WIDE.U32.X R26, R31, R13, R26, P0 ;  /* 0x0000000d1f1a7225 */ /* 0x000fe200000e041a */
[----:B------:R-:W-:Y:S02]  /*873d0*/  IADD3.X R48, P2, PT, R54, R49, RZ, P2, !PT ;  /* 0x0000003136307210 */ /* 0x000fe4000175e4ff */
[----:B------:R-:W-:Y:S01]  /*873e0*/  IADD3 R53, P0, PT, R53, R34, RZ ;  /* 0x0000002235357210 */ /* 0x000fe20007f1e0ff */
[----:B------:R-:W-:Y:S01]  /*873f0*/  IMAD.IADD R39, R35, 0x1, R39 ;  /* 0x0000000123277824 */ /* 0x000fe200078e0227 */
[----:B------:R-:W-:Y:S01]  /*87400*/  SHF.L.W.U32.HI R14, R30, 0xd, R75 ;  /* 0x0000000d1e0e7819 */ /* 0x000fe20000010e4b */
[----:B------:R-:W-:-:S03]  /*87410*/  IMAD.WIDE.U32.X R34, R23, R15, R36, P6 ;  /* 0x0000000f17227225 */ /* 0x000fc600030e0424 */
[----:B------:R-:W-:Y:S01]  /*87420*/  IADD3.X R48, P0, PT, R48, R39, RZ, P0, !PT ;  /* 0x0000002730307210 */ /* 0x000fe2000071e4ff */
[----:B------:R-:W-:Y:S01]  /*87430*/  IMAD.X R41, RZ, RZ, RZ, P5 ;  /* 0x000000ffff297224 */ /* 0x000fe200028e06ff */
[----:B------:R-:W-:Y:S02]  /*87440*/  IADD3 R52, P6, PT, R14, R67, RZ ;  /* 0x000000430e347210 */ /* 0x000fe40007fde0ff */
[----:B------:R-:W-:Y:S02]  /*87450*/  IADD3.X R16, P0, P2, R34, R61, R26, P0, P2 ;  /* 0x0000003d22107210 */ /* 0x000fe4000020441a */
[----:B------:R-:W-:Y:S01]  /*87460*/  SHF.L.W.U32.HI R14, R75, 0xd, R58 ;  /* 0x0000000d4b0e7819 */ /* 0x000fe20000010e3a */
[----:B------:R-:W-:Y:S01]  /*87470*/  IMAD.WIDE.U32 R36, R21, R110, RZ ;  /* 0x0000006e15247225 */ /* 0x000fe200078e00ff */
[C---:B------:R-:W-:Y:S02]  /*87480*/  IADD3 RZ, P5, PT, R43.reuse, R44, RZ ;  /* 0x0000002c2bff7210 */ /* 0x040fe40007fbe0ff */
[----:B------:R-:W-:Y:S01]  /*87490*/  IADD3 R43, PT, PT, R43, R42, RZ ;  /* 0x0000002a2b2b7210 */ /* 0x000fe20007ffe0ff */
[----:B------:R-:W-:Y:S01]  /*874a0*/  IMAD.MOV.U32 R40, RZ, RZ, R45 ;  /* 0x000000ffff287224 */ /* 0x000fe200078e002d */
[----:B------:R-:W-:Y:S01]  /*874b0*/  IADD3.X R49, PT, PT, R35, R63, R27, P0, P2 ;  /* 0x0000003f23317210 */ /* 0x000fe200007e441b */
[----:B------:R-:W-:Y:S01]  /*874c0*/  IMAD.WIDE.U32 R38, R13, R28, RZ ;  /* 0x0000001c0d267225 */ /* 0x000fe200078e00ff */
[----:B------:R-:W-:-:S02]  /*874d0*/  IADD3.X R54, P2, PT, R14, R69, RZ, P6, !PT ;  /* 0x000000450e367210 */ /* 0x000fc4000375e4ff */
[----:B------:R-:W-:Y:S01]  /*874e0*/  IADD3.X R18, P1, PT, R18, R43, RZ, P1, !PT ;  /* 0x0000002b12127210 */ /* 0x000fe20000f3e4ff */
[----:B------:R-:W-:Y:S01]  /*874f0*/  IMAD.WIDE.U32.X R42, R29, R15, R40, P5 ;  /* 0x0000000f1d2a7225 */ /* 0x000fe200028e0428 */
[----:B------:R-:W-:-:S03]  /*87500*/  LEA.HI.X R29, P2, R58, R46, RZ, 0xd, P2 ;  /* 0x0000002e3a1d7211 */ /* 0x000fc60001056cff */
[CCC-:B------:R-:W-:Y:S02]  /*87510*/  IMAD R27, R25.reuse, R17.reuse, R36.reuse ;  /* 0x00000011191b7224 */ /* 0x1c0fe400078e0224 */
[----:B------:R-:W-:-:S04]  /*87520*/  IMAD.WIDE.U32 R34, P5, R25, R17, R36 ;  /* 0x0000001119227225 */ /* 0x000fc800078a0024 */
[----:B------:R-:W-:-:S04]  /*87530*/  IMAD.WIDE.U32 R14, P0, R23, R11, R38 ;  /* 0x0000000b170e7225 */ /* 0x000fc80007800026 */
[----:B------:R-:W-:-:S04]  /*87540*/  IMAD.WIDE.U32 R110, R25, R110, RZ ;  /* 0x0000006e196e7225 */ /* 0x000fc800078e00ff */
[----:B------:R-:W-:Y:S01]  /*87550*/  IMAD.WIDE.U32 R36, R11, R28, RZ ;  /* 0x0000001c0b247225 */ /* 0x000fe200078e00ff */
[----:B------:R-:W-:Y:S02]  /*87560*/  IADD3.X R41, PT, PT, RZ, RZ, RZ, P0, !PT ;  /* 0x000000ffff297210 */ /* 0x000fe400007fe4ff */
[----:B------:R-:W-:Y:S01]  /*87570*/  IADD3 RZ, P6, PT, R111, R34, RZ ;  /* 0x000000226fff7210 */ /* 0x000fe20007fde0ff */
[----:B------:R-:W-:Y:S01]  /*87580*/  IMAD.X R39, RZ, RZ, R56, P2 ;  /* 0x000000ffff277224 */ /* 0x000fe200010e0638 */
[----:B------:R-:W-:Y:S01]  /*87590*/  IADD3 RZ, P2, PT, R37, R14, RZ ;  /* 0x0000000e25ff7210 */ /* 0x000fe20007f5e0ff */
[----:B------:R-:W-:Y:S01]  /*875a0*/  IMAD.IADD R111, R111, 0x1, R27 ;  /* 0x000000016f6f7824 */ /* 0x000fe200078e021b */
[----:B------:R-:W-:Y:S01]  /*875b0*/  SHF.L.W.U32.HI R14, R54, 0xd, R29 ;  /* 0x0000000d360e7819 */ /* 0x000fe20000010e1d */
[----:B------:R-:W-:Y:S02]  /*875c0*/  IMAD.MOV.U32 R40, RZ, RZ, R15 ;  /* 0x000000ffff287224 */ /* 0x000fe400078e000f */
[----:B------:R-:W-:Y:S01]  /*875d0*/  IMAD.WIDE.U32 R26, R209, R22, RZ ;  /* 0x00000016d11a7225 */ /* 0x000fe200078e00ff */
[----:B------:R-:W-:-:S03]  /*875e0*/  IADD3.X R45, PT, PT, RZ, RZ, RZ, P5, !PT ;  /* 0x000000ffff2d7210 */ /* 0x000fc60002ffe4ff */
[----:B------:R-:W-:Y:S01]  /*875f0*/  IMAD.WIDE.U32.X R40, R23, R13, R40, P2 ;  /* 0x0000000d17287225 */ /* 0x000fe200010e0428 */
[----:B------:R-:W-:Y:S02]  /*87600*/  IADD3 R46, P2, PT, R14, R53, RZ ;  /* 0x000000350e2e7210 */ /* 0x000fe40007f5e0ff */
[----:B------:R-:W-:Y:S02]  /*87610*/  SHF.L.W.U32.HI R13, R29, 0xd, R39 ;  /* 0x0000000d1d0d7819 */ /* 0x000fe40000010e27 */
[----:B------:R-:W-:Y:S01]  /*87620*/  MOV R44, R35 ;  /* 0x00000023002c7202 */ /* 0x000fe20000000f00 */
[----:B------:R-:W-:Y:S01]  /*87630*/  IMAD.WIDE.U32 R34, P5, R31, R12, R26 ;  /* 0x0000000c1f227225 */ /* 0x000fe200078a001a */
[----:B------:R-:W-:-:S03]  /*87640*/  IADD3.X R48, P2, PT, R13, R48, RZ, P2, !PT ;  /* 0x000000300d307210 */ /* 0x000fc6000175e4ff */
[----:B------:R-:W-:Y:S01]  /*87650*/  IMAD.WIDE.U32 R14, R12, R22, RZ ;  /* 0x000000160c0e7225 */ /* 0x000fe200078e00ff */
[----:B------:R-:W-:-:S03]  /*87660*/  LEA.HI.X R29, P2, R39, R16, RZ, 0xd, P2 ;  /* 0x00000010271d7211 */ /* 0x000fc60001056cff */
[----:B------:R-:W-:Y:S01]  /*87670*/  IMAD.WIDE.U32.X R44, R21, R17, R44, P6 ;  /* 0x00000011152c7225 */ /* 0x000fe200030e042c */
[----:B------:R-:W-:Y:S02]  /*87680*/  IADD3.X R17, PT, PT, RZ, RZ, RZ, P5, !PT ;  /* 0x000000ffff117210 */ /* 0x000fe40002ffe4ff */
[----:B------:R-:W-:Y:S01]  /*87690*/  IADD3 RZ, P5, PT, R15, R34, RZ ;  /* 0x000000220fff7210 */ /* 0x000fe20007fbe0ff */
[----:B------:R-:W-:Y:S02]  /*876a0*/  IMAD R21, R31, R12, R26 ;  /* 0x0000000c1f157224 */ /* 0x000fe400078e021a */
[----:B------:R-:W-:Y:S02]  /*876b0*/  IMAD.MOV.U32 R16, RZ, RZ, R35 ;  /* 0x000000ffff107224 */ /* 0x000fe400078e0023 */
[----:B---3--:R-:W-:Y:S01]  /*876c0*/  IMAD.WIDE.U32 R26, R60, R22, RZ ;  /* 0x000000163c1a7225 */ /* 0x008fe200078e00ff */
[----:B------:R-:W-:-:S03]  /*876d0*/  IADD3 R25, P0, PT, R51, R110, RZ ;  /* 0x0000006e33197210 */ /* 0x000fc60007f1e0ff */
[----:B------:R-:W-:Y:S02]  /*876e0*/  IMAD R51, R23, R11, R38 ;  /* 0x0000000b17337224 */ /* 0x000fe400078e0226 */
[----:B------:R-:W-:Y:S01]  /*876f0*/  IMAD.WIDE.U32.X R16, R31, R209, R16, P5 ;  /* 0x000000d11f107225 */ /* 0x000fe200028e0410 */
[----:B------:R-:W-:Y:S02]  /*87700*/  IADD3 R11, P5, PT, R59, R14, RZ ;  /* 0x0000000e3b0b7210 */ /* 0x000fe40007fbe0ff */
[----:B------:R-:W-:Y:S01]  /*87710*/  IADD3.X R38, PT, PT, RZ, R49, RZ, P2, !PT ;  /* 0x00000031ff267210 */ /* 0x000fe200017fe4ff */
[----:B------:R-:W-:Y:S02]  /*87720*/  IMAD.IADD R13, R15, 0x1, R21 ;  /* 0x000000010f0d7824 */ /* 0x000fe400078e0215 */
[----:B------:R-:W-:-:S04]  /*87730*/  IMAD.WIDE.U32 R34, P2, R31, R250, R26 ;  /* 0x000000fa1f227225 */ /* 0x000fc8000784001a */
[----:B------:R-:W-:Y:S01]  /*87740*/  IMAD.WIDE.U32 R14, R250, R22, RZ ;  /* 0x00000016fa0e7225 */ /* 0x000fe200078e00ff */
[----:B------:R-:W-:Y:S02]  /*87750*/  IADD3 R22, P6, PT, R11, R36, RZ ;  /* 0x000000240b167210 */ /* 0x000fe40007fde0ff */
[----:B------:R-:W-:Y:S01]  /*87760*/  IADD3 R36, PT, PT, R37, R51, RZ ;  /* 0x0000003325247210 */ /* 0x000fe20007ffe0ff */
[----:B------:R-:W-:Y:S01]  /*87770*/  IMAD.X R27, RZ, RZ, RZ, P2 ;  /* 0x000000ffff1b7224 */ /* 0x000fe200010e06ff */
[----:B------:R-:W-:Y:S01]  /*87780*/  IADD3.X R11, P5, PT, R50, R13, RZ, P5, !PT ;  /* 0x0000000d320b7210 */ /* 0x000fe20002fbe4ff */
[----:B------:R-:W-:Y:S01]  /*87790*/  IMAD R37, R31, R250, R26 ;  /* 0x000000fa1f257224 */ /* 0x000fe200078e021a */
[----:B------:R-:W-:Y:S02]  /*877a0*/  IADD3 RZ, P2, PT, R15, R34, RZ ;  /* 0x000000220fff7210 */ /* 0x000fe40007f5e0ff */
[----:B------:R-:W-:Y:S02]  /*877b0*/  MOV R26, R35 ;  /* 0x00000023001a7202 */ /* 0x000fe40000000f00 */
[----:B------:R-:W-:Y:S01]  /*877c0*/  IADD3.X R34, P6, PT, R11, R36, RZ, P6, !PT ;  /* 0x000000240b227210 */ /* 0x000fe200037de4ff */
[----:B------:R-:W-:-:S02]  /*877d0*/  IMAD.IADD R36, R15, 0x1, R37 ;  /* 0x000000010f247824 */ /* 0x000fc400078e0225 */
[----:B------:R-:W-:Y:S01]  /*877e0*/  IMAD.WIDE.U32.X R26, R31, R60, R26, P2 ;  /* 0x0000003c1f1a7225 */ /* 0x000fe200010e041a */
[----:B------:R-:W-:Y:S02]  /*877f0*/  IADD3 R13, P2, PT, R25, R14, RZ ;  /* 0x0000000e190d7210 */ /* 0x000fe40007f5e0ff */
[----:B------:R-:W-:Y:S01]  /*87800*/  IADD3.X R21, P0, PT, R18, R111, RZ, P0, !PT ;  /* 0x0000006f12157210 */ /* 0x000fe2000071e4ff */
[----:B------:R-:W-:Y:S01]  /*87810*/  IMAD.WIDE.U32 R14, R209, R28, RZ ;  /* 0x0000001cd10e7225 */ /* 0x000fe200078e00ff */
[----:B------:R-:W-:Y:S02]  /*87820*/  IADD3.X R25, P5, P6, R40, R55, R16, P6, P5 ;  /* 0x0000003728197210 */ /* 0x000fe400036aa410 */
[----:B------:R-:W-:Y:S02]  /*87830*/  SHF.L.W.U32.HI R11, R48, 0xd, R29 ;  /* 0x0000000d300b7819 */ /* 0x000fe40000010e1d */
[----:B------:R-:W-:Y:S02]  /*87840*/  LOP3.LUT R18, R5, 0x7ffff, RZ, 0xc0, !PT ;  /* 0x0007ffff05127812 */ /* 0x000fe400078ec0ff */
[----:B------:R-:W-:-:S02]  /*87850*/  IADD3.X R40, PT, PT, R41, R47, R17, P5, P6 ;  /* 0x0000002f29287210 */ /* 0x000fc40002fec411 */
[----:B------:R-:W-:Y:S02]  /*87860*/  IADD3 R22, P6, PT, R11, R22, RZ ;  /* 0x000000160b167210 */ /* 0x000fe40007fde0ff */
[----:B------:R-:W-:Y:S02]  /*87870*/  IADD3.X R18, PT, PT, RZ, R18, RZ, P4, !PT ;  /* 0x00000012ff127210 */ /* 0x000fe400027fe4ff */
[----:B------:R-:W-:Y:S01]  /*87880*/  SHF.L.W.U32.HI R5, R29, 0xd, R38 ;  /* 0x0000000d1d057819 */ /* 0x000fe20000010e26 */
[----:B------:R-:W-:-:S04]  /*87890*/  IMAD.WIDE.U32 R28, R12, R28, RZ ;  /* 0x0000001c0c1c7225 */ /* 0x000fc800078e00ff */
[----:B------:R-:W-:Y:S01]  /*878a0*/  IMAD.WIDE.U32 R16, P5, R23, R12, R14 ;  /* 0x0000000c17107225 */ /* 0x000fe200078a000e */
[----:B------:R-:W-:-:S03]  /*878b0*/  IADD3.X R35, P4, PT, R5, R34, RZ, P6, !PT ;  /* 0x0000002205237210 */ /* 0x000fc6000379e4ff */
[----:B------:R-:W-:Y:S02]  /*878c0*/  IMAD R15, R23, R12, R14 ;  /* 0x0000000c170f7224 */ /* 0x000fe400078e020e */
[----:B------:R-:W-:Y:S01]  /*878d0*/  IMAD.X R5, RZ, RZ, R18, P3 ;  /* 0x000000ffff057224 */ /* 0x000fe200018e0612 */
[----:B------:R-:W-:Y:S02]  /*878e0*/  IADD3 R14, P3, PT, R13, R28, RZ ;  /* 0x0000001c0d0e7210 */ /* 0x000fe40007f7e0ff */
[----:B------:R-:W-:Y:S02]  /*878f0*/  IADD3.X R13, PT, PT, RZ, RZ, RZ, P5, !PT ;  /* 0x000000ffff0d7210 */ /* 0x000fe40002ffe4ff */
[C---:B------:R-:W-:Y:S02]  /*87900*/  IADD3 RZ, P5, PT, R29.reuse, R16, RZ ;  /* 0x000000101dff7210 */ /* 0x040fe40007fbe0ff */
[----:B------:R-:W-:Y:S01]  /*87910*/  LEA.HI.X R16, P4, R38, R25, RZ, 0xd, P4 ;  /* 0x0000001926107211 */ /* 0x000fe20002096cff */
[----:B------:R-:W-:Y:S01]  /*87920*/  IMAD.IADD R28, R29, 0x1, R15 ;  /* 0x000000011d1c7824 */ /* 0x000fe200078e020f */
[----:B------:R-:W-:-:S02]  /*87930*/  IADD3.X R11, P2, PT, R21, R36, RZ, P2, !PT ;  /* 0x00000024150b7210 */ /* 0x000fc4000175e4ff */
[----:B------:R-:W-:Y:S01]  /*87940*/  LEA.HI RZ, P6, R5, R10, RZ, 0xd ;  /* 0x0000000a05ff7211 */ /* 0x000fe200078d68ff */
[----:B------:R-:W-:Y:S01]  /*87950*/  IMAD.X R21, RZ, RZ, R40, P4 ;  /* 0x000000ffff157224 */ /* 0x000fe200020e0628 */
[----:B------:R-:W-:Y:S02]  /*87960*/  MOV R12, R17 ;  /* 0x00000011000c7202 */ /* 0x000fe40000000f00 */
[----:B------:R-:W-:Y:S02]  /*87970*/  SHF.L.W.U32.HI R5, R35, 0xd, R16 ;  /* 0x0000000d23057819 */ /* 0x000fe40000010e10 */
[----:B------:R-:W-:Y:S01]  /*87980*/  LOP3.LUT R17, R4, 0x7ffff, RZ, 0xc0, !PT ;  /* 0x0007ffff04117812 */ /* 0x000fe200078ec0ff */
[----:B------:R-:W-:Y:S01]  /*87990*/  IMAD.WIDE.U32.X R12, R23, R209, R12, P5 ;  /* 0x000000d1170c7225 */ /* 0x000fe200028e040c */
[----:B------:R-:W-:Y:S02]  /*879a0*/  IADD3.X R15, P1, P4, R44, R42, R32, P0, P1 ;  /* 0x0000002a2c0f7210 */ /* 0x000fe40000422420 */
[----:B------:R-:W-:-:S02]  /*879b0*/  IADD3 R39, P0, PT, R5, R14, RZ ;  /* 0x0000000e05277210 */ /* 0x000fc40007f1e0ff */
[----:B------:R-:W-:Y:S02]  /*879c0*/  IADD3.X R11, P3, PT, R11, R28, RZ, P3, !PT ;  /* 0x0000001c0b0b7210 */ /* 0x000fe40001f7e4ff */
[----:B------:R-:W-:Y:S02]  /*879d0*/  SHF.L.W.U32.HI R4, R16, 0xd, R21 ;  /* 0x0000000d10047819 */ /* 0x000fe40000010e15 */
[----:B------:R-:W-:Y:S02]  /*879e0*/  IADD3.X R14, PT, PT, RZ, R17, RZ, P6, !PT ;  /* 0x00000011ff0e7210 */ /* 0x000fe400037fe4ff */
[----:B------:R-:W-:Y:S02]  /*879f0*/  IADD3.X R33, PT, PT, R45, R43, R33, P1, P4 ;  /* 0x0000002b2d217210 */ /* 0x000fe40000fe8421 */
[----:B------:R-:W-:Y:S02]  /*87a00*/  IADD3.X R5, P2, P3, R12, R15, R26, P3, P2 ;  /* 0x0000000f0c057210 */ /* 0x000fe40001b4441a */
[----:B------:R-:W-:-:S02]  /*87a10*/  IADD3.X R23, P0, PT, R4, R11, RZ, P0, !PT ;  /* 0x0000000b04177210 */ /* 0x000fc4000071e4ff */
[----:B------:R-:W-:Y:S02]  /*87a20*/  LEA.HI RZ, P1, R14, R79, RZ, 0xd ;  /* 0x0000004f0eff7211 */ /* 0x000fe400078368ff */
[----:B------:R-:W-:Y:S02]  /*87a30*/  LOP3.LUT R14, R6, 0x7ffff, RZ, 0xc0, !PT ;  /* 0x0007ffff060e7812 */ /* 0x000fe400078ec0ff */
[----:B------:R-:W-:Y:S02]  /*87a40*/  IADD3.X R11, PT, PT, R13, R33, R27, P2, P3 ;  /* 0x000000210d0b7210 */ /* 0x000fe400017e641b */
[----:B------:R-:W-:Y:S01]  /*87a50*/  LEA.HI.X R6, P0, R21, R5, RZ, 0xd, P0 ;  /* 0x0000000515067211 */ /* 0x000fe20000016cff */
[----:B------:R-:W-:-:S03]  /*87a60*/  IMAD.X R4, RZ, RZ, R14, P1 ;  /* 0x000000ffff047224 */ /* 0x000fc600008e060e */
[----:B------:R-:W-:Y:S02]  /*87a70*/  IADD3.X R11, PT, PT, RZ, R11, RZ, P0, !PT ;  /* 0x0000000bff0b7210 */ /* 0x000fe400007fe4ff */
[----:B------:R-:W-:Y:S02]  /*87a80*/  LEA.HI RZ, P0, R4, R105, RZ, 0xd ;  /* 0x0000006904ff7211 */ /* 0x000fe400078168ff */
[----:B------:R-:W-:Y:S02]  /*87a90*/  LOP3.LUT R25, R30, 0x7ffff, RZ, 0xc0, !PT ;  /* 0x0007ffff1e197812 */ /* 0x000fe400078ec0ff */
[----:B------:R-:W-:Y:S02]  /*87aa0*/  SHF.L.W.U32.HI R5, R23, 0xd, R6 ;  /* 0x0000000d17057819 */ /* 0x000fe40000010e06 */
[----:B------:R-:W-:-:S03]  /*87ab0*/  SHF.L.W.U32.HI R4, R6, 0xd, R11 ;  /* 0x0000000d06047819 */ /* 0x000fc60000010e0b */
[----:B------:R-:W-:Y:S01]  /*87ac0*/  IMAD.WIDE.U32 R24, R5, 0x13, R24 ;  /* 0x0000001305187825 */ /* 0x000fe200078e0018 */
[----:B------:R-:W-:-:S03]  /*87ad0*/  LOP3.LUT R11, R19, 0x7ffff, RZ, 0xc0, !PT ;  /* 0x0007ffff130b7812 */ /* 0x000fc600078ec0ff */
[----:B------:R-:W-:Y:S02]  /*87ae0*/  IMAD R31, R4, 0x13, RZ ;  /* 0x00000013041f7824 */ /* 0x000fe400078e02ff */
[----:B------:R-:W-:-:S03]  /*87af0*/  IMAD.X R11, RZ, RZ, R11, P0 ;  /* 0x000000ffff0b7224 */ /* 0x000fc600000e060b */
[----:B------:R-:W-:Y:S02]  /*87b00*/  IADD3 R31, PT, PT, R25, R31, RZ ;  /* 0x0000001f191f7210 */ /* 0x000fe40007ffe0ff */
[----:B------:R-:W-:Y:S02]  /*87b10*/  IADD3 R4, P0, PT, R24, -0x27, RZ ;  /* 0xffffffd918047810 */ /* 0x000fe40007f1e0ff */
[----:B------:R-:W-:-:S04]  /*87b20*/  LOP3.LUT R6, R31, 0x7ffff, RZ, 0xc0, !PT ;  /* 0x0007ffff1f067812 */ /* 0x000fc800078ec0ff */
[----:B------:R-:W-:Y:S02]  /*87b30*/  IADD3.X R38, PT, PT, R6, 0xfffff, RZ, P0, !PT ;  /* 0x000fffff06267810 */ /* 0x000fe400007fe4ff */
[----:B------:R-:W-:Y:S02]  /*87b40*/  IADD3 R24, P2, PT, R24, 0x1, RZ ;  /* 0x0000000118187810 */ /* 0x000fe40007f5e0ff */
[----:B------:R-:W-:Y:S02]  /*87b50*/  LEA.HI R31, P0, R31, R52, RZ, 0xd ;  /* 0x000000341f1f7211 */ /* 0x000fe400078168ff */
[----:B------:R-:W-:Y:S02]  /*87b60*/  LOP3.LUT R26, R54, 0x7ffff, RZ, 0xc0, !PT ;  /* 0x0007ffff361a7812 */ /* 0x000fe400078ec0ff */
[----:B------:R-:W-:Y:S01]  /*87b70*/  SHF.R.U32.HI R28, RZ, 0x13, R38 ;  /* 0x00000013ff1c7819 */ /* 0x000fe20000011626 */
[----:B------:R-:W-:Y:S01]  /*87b80*/  IMAD.X R6, RZ, RZ, R6, P2 ;  /* 0x000000ffff067224 */ /* 0x000fe200010e0606 */
[----:B------:R-:W-:-:S02]  /*87b90*/  IADD3.X R26, PT, PT, RZ, R26, RZ, P0, !PT ;  /* 0x0000001aff1a7210 */ /* 0x000fc400007fe4ff */
[----:B------:R-:W-:-:S04]  /*87ba0*/  IADD3 R28, P0, P1, R31, -0x2, R28 ;  /* 0xfffffffe1f1c7810 */ /* 0x000fc8000791e01c */
[----:B------:R-:W-:Y:S02]  /*87bb0*/  IADD3.X R30, PT, PT, R26, 0xfffff, RZ, P0, P1 ;  /* 0x000fffff1a1e7810 */ /* 0x000fe400007e24ff */
[----:B------:R-:W-:Y:S02]  /*87bc0*/  LEA.HI R31, P0, R6, R31, RZ, 0xd ;  /* 0x0000001f061f7211 */ /* 0x000fe400078168ff */
[----:B------:R-:W-:-:S03]  /*87bd0*/  SHF.R.U32.HI R37, RZ, 0x13, R30 ;  /* 0x00000013ff257819 */ /* 0x000fc6000001161e */
[----:B------:R-:W-:Y:S01]  /*87be0*/  IMAD.X R26, RZ, RZ, R26, P0 ;  /* 0x000000ffff1a7224 */ /* 0x000fe200000e061a */
[----:B------:R-:W-:Y:S02]  /*87bf0*/  LOP3.LUT R21, R48, 0x7ffff, RZ, 0xc0, !PT ;  /* 0x0007ffff30157812 */ /* 0x000fe400078ec0ff */
[----:B------:R-:W-:Y:S02]  /*87c00*/  IADD3 R37, P0, P1, R46, -0x2, R37 ;  /* 0xfffffffe2e257810 */ /* 0x000fe4000791e025 */
[----:B------:R-:W-:Y:S02]  /*87c10*/  LEA.HI R29, P2, R26, R46, RZ, 0xd ;  /* 0x0000002e1a1d7211 */ /* 0x000fe400078568ff */
[----:B------:R-:W-:Y:S02]  /*87c20*/  SHF.R.U32.HI R11, RZ, 0x13, R11 ;  /* 0x00000013ff0b7819 */ /* 0x000fe4000001160b */
[----:B------:R-:W-:Y:S02]  /*87c30*/  IADD3.X R36, PT, PT, R21, 0xfffff, RZ, P0, P1 ;  /* 0x000fffff15247810 */ /* 0x000fe400007e24ff */
[----:B------:R-:W-:Y:S01]  /*87c40*/  IADD3.X R21, PT, PT, RZ, R21, RZ, P2, !PT ;  /* 0x00000015ff157210 */ /* 0x000fe200017fe4ff */
[----:B------:R-:W-:Y:S01]  /*87c50*/  IMAD.WIDE.U32 R2, R11, 0x13, R2 ;  /* 0x000000130b027825 */ /* 0x000fe200078e0002 */
[----:B------:R-:W-:-:S02]  /*87c60*/  SHF.R.U64 R15, R57, 0x14, R0 ;  /* 0x00000014390f7819 */ /* 0x000fc40000001200 */
[----:B------:R-:W-:Y:S02]  /*87c70*/  LOP3.LUT R34, R35, 0x7ffff, RZ, 0xc0, !PT ;  /* 0x0007ffff23227812 */ /* 0x000fe400078ec0ff */
[----:B------:R-:W-:Y:S02]  /*87c80*/  SHF.R.U32.HI R35, RZ, 0x13, R36 ;  /* 0x00000013ff237819 */ /* 0x000fe40000011624 */
[----:B------:R-:W-:Y:S01]  /*87c90*/  LEA.HI R27, P2, R21, R22, RZ, 0xd ;  /* 0x00000016151b7211 */ /* 0x000fe200078568ff */
[----:B------:R0:W-:Y:S01]  /*87ca0*/  STG.E.U8 desc[UR6][R8.64+0x280], R15 ;  /* 0x0002800f08007986 */ /* 0x0001e2000c101106 */
[----:B------:R-:W-:-:S03]  /*87cb0*/  IADD3 R35, P0, P1, R22, -0x2, R35 ;  /* 0xfffffffe16237810 */ /* 0x000fc6000791e023 */
[----:B------:R-:W-:Y:S01]  /*87cc0*/  IMAD.X R16, RZ, RZ, R34, P2 ;  /* 0x000000ffff107224 */ /* 0x000fe200010e0622 */
[----:B------:R-:W-:Y:S02]  /*87cd0*/  SHF.R.U32.HI R5, RZ, 0xc, R0 ;  /* 0x0000000cff057819 */ /* 0x000fe40000011600 */
[----:B------:R-:W-:Y:S02]  /*87ce0*/  IADD3.X R34, PT, PT, R34, 0xfffff, RZ, P0, P1 ;  /* 0x000fffff22227810 */ /* 0x000fe400007e24ff */
[----:B0-----:R-:W-:Y:S02]  /*87cf0*/  IADD3 R15, PT, PT, R3, UR4, RZ ;  /* 0x00000004030f7c10 */ /* 0x001fe4000fffe0ff */
[----:B------:R-:W-:Y:S02]  /*87d00*/  LOP3.LUT R32, R23, 0x7ffff, RZ, 0xc0, !PT ;  /* 0x0007ffff17207812 */ /* 0x000fe400078ec0ff */
[----:B------:R-:W-:Y:S01]  /*87d10*/  SHF.R.U64 R11, R2, 0x10, R15 ;  /* 0x00000010020b7819 */ /* 0x000fe2000000120f */
[----:B------:R0:W-:Y:S01]  /*87d20*/  STG.E.U8 desc[UR6][R8.64+0x27d], R7 ;  /* 0x00027d0708007986 */ /* 0x0001e2000c101106 */
[----:B------:R-:W-:-:S02]  /*87d30*/  LEA.HI R23, P2, R16, R39, RZ, 0xd ;  /* 0x0000002710177211 */ /* 0x000fc400078568ff */
[----:B------:R-:W-:Y:S02]  /*87d40*/  LOP3.LUT R5, R5, 0x7f, RZ, 0xc0, !PT ;  /* 0x0000007f05057812 */ /* 0x000fe400078ec0ff */
[----:B------:R-:W-:Y:S01]  /*87d50*/  SHF.R.U32.HI R33, RZ, 0x13, R34 ;  /* 0x00000013ff217819 */ /* 0x000fe20000011622 */
[----:B------:R1:W-:Y:S01]  /*87d60*/  STG.E.U8 desc[UR6][R8.64+0x286], R11 ;  /* 0x0002860b08007986 */ /* 0x0003e2000c101106 */
[----:B------:R-:W-:Y:S01]  /*87d70*/  IADD3.X R22, PT, PT, RZ, R32, RZ, P2, !PT ;  /* 0x00000020ff167210 */ /* 0x000fe200017fe4ff */
[----:B0-----:R-:W-:Y:S01]  /*87d80*/  IMAD.MOV.U32 R7, RZ, RZ, R2 ;  /* 0x000000ffff077224 */ /* 0x001fe200078e0002 */
[----:B------:R-:W-:Y:S01]  /*87d90*/  IADD3 R33, P0, P1, R39, -0x2, R33 ;  /* 0xfffffffe27217810 */ /* 0x000fe2000791e021 */
[----:B------:R0:W-:Y:S01]  /*87da0*/  STG.E.U8 desc[UR6][R8.64+0x283], R5 ;  /* 0x0002830508007986 */ /* 0x0001e2000c101106 */
[----:B------:R-:W-:Y:S02]  /*87db0*/  SHF.R.U32.HI R3, RZ, 0x8, R15 ;  /* 0x00000008ff037819 */ /* 0x000fe4000001160f */
[----:B-1----:R-:W-:Y:S01]  /*87dc0*/  LEA.HI R11, P3, R15, R20, RZ, 0xd ;  /* 0x000000140f0b7211 */ /* 0x002fe200078768ff */
[----:B------:R1:W-:Y:S01]  /*87dd0*/  STG.E.U8 desc[UR6][R8.64+0x284], R7 ;  /* 0x0002840708007986 */ /* 0x0003e2000c101106 */
[----:B------:R-:W-:-:S02]  /*87de0*/  SHF.R.U64 R57, R57, 0x1c, R0 ;  /* 0x0000001c39397819 */ /* 0x000fc40000001200 */
[----:B------:R-:W-:Y:S02]  /*87df0*/  SHF.R.U32.HI R13, RZ, 0x4, R0 ;  /* 0x00000004ff0d7819 */ /* 0x000fe40000011600 */
[----:B------:R-:W-:Y:S02]  /*87e00*/  LOP3.LUT R25, R6, 0x7ffff, RZ, 0xc0, !PT ;  /* 0x0007ffff06197812 */ /* 0x000fe400078ec0ff */
[----:B0-----:R-:W-:Y:S02]  /*87e10*/  SHF.R.U64 R5, R2, 0x18, R15 ;  /* 0x0000001802057819 */ /* 0x001fe4000000120f */
[----:B------:R-:W-:Y:S02]  /*87e20*/  IADD3.X R0, PT, PT, RZ, R18, RZ, P3, !PT ;  /* 0x00000012ff007210 */ /* 0x000fe40001ffe4ff */
[----:B-1----:R-:W-:Y:S02]  /*87e30*/  SHF.R.U32.HI R7, RZ, 0x13, R22 ;  /* 0x00000013ff077819 */ /* 0x002fe40000011616 */
[----:B------:R-:W-:Y:S01]  /*87e40*/  IADD3.X R32, PT, PT, R32, 0xfffff, RZ, P0, P1 ;  /* 0x000fffff20207810 */ /* 0x000fe200007e24ff */
[----:B------:R0:W-:Y:S02]  /*87e50*/  STG.E.U8 desc[UR6][R8.64+0x289], R3 ;  /* 0x0002890308007986 */ /* 0x0001e4000c101106 */
[----:B------:R-:W-:Y:S01]  /*87e60*/  IMAD.WIDE.U32 R6, R7, 0x13, R24 ;  /* 0x0000001307067825 */ /* 0x000fe200078e0018 */
[----:B------:R-:W-:Y:S01]  /*87e70*/  SHF.R.U32.HI R25, RZ, 0x13, R32 ;  /* 0x00000013ff197819 */ /* 0x000fe20000011620 */
[----:B------:R1:W-:Y:S02]  /*87e80*/  STG.E.U8 desc[UR6][R8.64+0x287], R5 ;  /* 0x0002870508007986 */ /* 0x0003e4000c101106 */
[----:B------:R-:W-:-:S02]  /*87e90*/  IMAD.MOV.U32 R39, RZ, RZ, RZ ;  /* 0x000000ffff277224 */ /* 0x000fc400078e00ff */
[----:B------:R2:W-:Y:S01]  /*87ea0*/  STG.E.U8 desc[UR6][R8.64+0x282], R13 ;  /* 0x0002820d08007986 */ /* 0x0005e2000c101106 */
[----:B0-----:R-:W-:Y:S02]  /*87eb0*/  SHF.R.U64 R3, R11, 0xd, R0 ;  /* 0x0000000d0b037819 */ /* 0x001fe40000001200 */
[----:B-1----:R-:W-:-:S03]  /*87ec0*/  LOP3.LUT R5, R38, 0x7ffff, RZ, 0xc0, !PT ;  /* 0x0007ffff26057812 */ /* 0x002fc600078ec0ff */
[----:B------:R0:W-:Y:S01]  /*87ed0*/  STG.E.U8 desc[UR6][R8.64+0x28c], R3 ;  /* 0x00028c0308007986 */ /* 0x0001e2000c101106 */
[----:B------:R-:W-:Y:S02]  /*87ee0*/  IADD3 R18, PT, PT, R7, R39, RZ ;  /* 0x0000002707127210 */ /* 0x000fe40007ffe0ff */
[----:B--2---:R-:W-:Y:S01]  /*87ef0*/  SHF.R.U64 R13, R2, 0x8, R15 ;  /* 0x00000008020d7819 */ /* 0x004fe2000000120f */
[----:B------:R-:W-:Y:S01]  /*87f00*/  IMAD.SHL.U32 R12, R11, 0x80000, RZ ;  /* 0x000800000b0c7824 */ /* 0x000fe200078e00ff */
[----:B------:R-:W-:Y:S02]  /*87f10*/  IADD3 RZ, P0, PT, R6, 0x13, RZ ;  /* 0x0000001306ff7810 */ /* 0x000fe40007f1e0ff */
[----:B------:R-:W-:Y:S01]  /*87f20*/  LOP3.LUT R7, R18, 0x7ffff, RZ, 0xc0, !PT ;  /* 0x0007ffff12077812 */ /* 0x000fe200078ec0ff */
[----:B0-----:R-:W-:-:S04]  /*87f30*/  IMAD.WIDE.U32 R2, R25, 0x13, R4 ;  /* 0x0000001319027825 */ /* 0x001fc800078e0004 */
[----:B------:R-:W-:Y:S01]  /*87f40*/  IMAD.MOV.U32 R25, RZ, RZ, RZ ;  /* 0x000000ffff197224 */ /* 0x000fe200078e00ff */
[----:B------:R0:W-:Y:S01]  /*87f50*/  STG.E.U8 desc[UR6][R8.64+0x285], R13 ;  /* 0x0002850d08007986 */ /* 0x0001e2000c101106 */
[----:B------:R-:W-:Y:S02]  /*87f60*/  LOP3.LUT R12, R12, 0x70000, R15, 0xf8, !PT ;  /* 0x000700000c0c7812 */ /* 0x000fe400078ef80f */
[----:B------:R-:W-:Y:S01]  /*87f70*/  IMAD.IADD R3, R3, 0x1, R25 ;  /* 0x0000000103037824 */ /* 0x000fe200078e0219 */
[----:B------:R1:W-:Y:S01]  /*87f80*/  STG.E.U8 desc[UR6][R8.64+0x288], R15 ;  /* 0x0002880f08007986 */ /* 0x0003e2000c101106 */
[----:B------:R-:W-:Y:S02]  /*87f90*/  IADD3.X R4, PT, PT, RZ, R7, RZ, P0, !PT ;  /* 0x00000007ff047210 */ /* 0x000fe400007fe4ff */
[----:B------:R-:W-:Y:S02]  /*87fa0*/  LEA.HI R18, P2, R18, R31, RZ, 0xd ;  /* 0x0000001f12127211 */ /* 0x000fe400078568ff */
[----:B------:R-:W-:-:S02]  /*87fb0*/  LEA.HI R28, P0, R3, R28, RZ, 0xd ;  /* 0x0000001c031c7211 */ /* 0x000fc400078168ff */
[C-C-:B0-----:R-:W-:Y:S02]  /*87fc0*/  SHF.R.U64 R13, R11.reuse, 0x15, R0.reuse ;  /* 0x000000150b0d7819 */ /* 0x141fe40000001200 */
[----:B------:R-:W-:Y:S02]  /*87fd0*/  LEA.HI R10, P4, R0, R10, RZ, 0xd ;  /* 0x0000000a000a7211 */ /* 0x000fe400078968ff */
[C-C-:B-1----:R-:W-:Y:S02]  /*87fe0*/  SHF.R.U64 R15, R11.reuse, 0x5, R0.reuse ;  /* 0x000000050b0f7819 */ /* 0x142fe40000001200 */
[----:B------:R-:W-:Y:S02]  /*87ff0*/  SHF.R.U64 R11, R11, 0x1d, R0 ;  /* 0x0000001d0b0b7819 */ /* 0x000fe40000001200 */
[----:B------:R-:W-:Y:S02]  /*88000*/  IADD3 RZ, P1, PT, R2, 0x13, RZ ;  /* 0x0000001302ff7810 */ /* 0x000fe40007f3e0ff */
[----:B------:R-:W-:Y:S01]  /*88010*/  LOP3.LUT R3, R3, 0x7ffff, RZ, 0xc0, !PT ;  /* 0x0007ffff03037812 */ /* 0x000fe200078ec0ff */
[----:B------:R0:W-:Y:S01]  /*88020*/  STG.E.U8 desc[UR6][R8.64+0x28e], R11 ;  /* 0x00028e0b08007986 */ /* 0x0001e2000c101106 */
[----:B------:R-:W-:-:S02]  /*88030*/  LOP3.LUT R20, R26, 0x7ffff, RZ, 0xc0, !PT ;  /* 0x0007ffff1a147812 */ /* 0x000fc400078ec0ff */
[----:B------:R-:W-:Y:S02]  /*88040*/  LEA.HI RZ, P3, R4, R18, RZ, 0xd ;  /* 0x0000001204ff7211 */ /* 0x000fe400078768ff */
[--C-:B------:R-:W-:Y:S02]  /*88050*/  SHF.R.U32.HI R5, RZ, 0x5, R0.reuse ;  /* 0x00000005ff057819 */ /* 0x100fe40000011600 */
[----:B------:R-:W-:Y:S02]  /*88060*/  IADD3.X R4, PT, PT, RZ, R3, RZ, P1, !PT ;  /* 0x00000003ff047210 */ /* 0x000fe40000ffe4ff */
[----:B------:R-:W-:Y:S02]  /*88070*/  LOP3.LUT R30, R30, 0x7ffff, RZ, 0xc0, !PT ;  /* 0x0007ffff1e1e7812 */ /* 0x000fe400078ec0ff */
[----:B------:R-:W-:Y:S01]  /*88080*/  SHF.R.U32.HI R0, RZ, 0xd, R0 ;  /* 0x0000000dff007819 */ /* 0x000fe20000011600 */
[----:B0-----:R-:W-:Y:S01]  /*88090*/  IMAD.SHL.U32 R11, R10, 0x40, RZ ;  /* 0x000000400a0b7824 */ /* 0x001fe200078e00ff */
[----:B------:R-:W-:Y:S01]  /*880a0*/  IADD3.X R20, PT, PT, RZ, R20, RZ, P2, !PT ;  /* 0x00000014ff147210 */ /* 0x000fe200017fe4ff */
[----:B------:R-:W-:Y:S01]  /*880b0*/  IMAD.X R30, RZ, RZ, R30, P0 ;  /* 0x000000ffff1e7224 */ /* 0x000fe200000e061e */
[----:B------:R-:W-:-:S02]  /*880c0*/  LEA.HI RZ, P1, R4, R28, RZ, 0xd ;  /* 0x0000001c04ff7211 */ /* 0x000fc400078368ff */
[----:B------:R-:W-:Y:S02]  /*880d0*/  LOP3.LUT R11, R11, 0x3f, R0, 0xf8, !PT ;  /* 0x0000003f0b0b7812 */ /* 0x000fe400078ef800 */
[----:B------:R-:W-:Y:S01]  /*880e0*/  IADD3.X R0, PT, PT, RZ, R20, RZ, P3, !PT ;  /* 0x00000014ff007210 */ /* 0x000fe20001ffe4ff */
[----:B------:R-:W-:Y:S01]  /*880f0*/  IMAD.X R4, RZ, RZ, R30, P1 ;  /* 0x000000ffff047224 */ /* 0x000fe200008e061e */
[----:B------:R-:W-:Y:S02]  /*88100*/  LOP3.LUT R25, R21, 0x7ffff, RZ, 0xc0, !PT ;  /* 0x0007ffff15197812 */ /* 0x000fe400078ec0ff */
[----:B------:R-:W-:-:S05]  /*88110*/  LEA.HI RZ, P1, R0, R29, RZ, 0xd ;  /* 0x0000001d00ff7211 */ /* 0x000fca00078368ff */
[----:B------:R-:W-:Y:S01]  /*88120*/  IMAD.X R0, RZ, RZ, R25, P1 ;  /* 0x000000ffff007224 */ /* 0x000fe200008e0619 */
[----:B------:R-:W-:-:S04]  /*88130*/  LOP3.LUT R24, R16, 0x7ffff, RZ, 0xc0, !PT ;  /* 0x0007ffff10187812 */ /* 0x000fc800078ec0ff */
[----:B------:R-:W-:Y:S02]  /*88140*/  LEA.HI RZ, P1, R0, R27, RZ, 0xd ;  /* 0x0000001b00ff7211 */ /* 0x000fe400078368ff */
[----:B------:R-:W-:Y:S02]  /*88150*/  LEA.HI RZ, P0, R4, R37, RZ, 0xd ;  /* 0x0000002504ff7211 */ /* 0x000fe400078168ff */
[----:B------:R-:W-:Y:S01]  /*88160*/  LOP3.LUT R26, R36, 0x7ffff, RZ, 0xc0, !PT ;  /* 0x0007ffff241a7812 */ /* 0x000fe200078ec0ff */
[----:B------:R-:W-:Y:S01]  /*88170*/  IMAD.X R0, RZ, RZ, R24, P1 ;  /* 0x000000ffff007224 */ /* 0x000fe200008e0618 */
[----:B------:R-:W-:Y:S01]  /*88180*/  IADD3.X R17, PT, PT, RZ, R17, RZ, P4, !PT ;  /* 0x00000011ff117210 */ /* 0x000fe200027fe4ff */
[----:B------:R0:W-:Y:S01]  /*88190*/  STG.E.U8 desc[UR6][R8.64+0x28f], R5 ;  /* 0x00028f0508007986 */ /* 0x0001e2000c101106 */
[----:B------:R-:W-:Y:S02]  /*881a0*/  IADD3.X R4, PT, PT, RZ, R26, RZ, P0, !PT ;  /* 0x0000001aff047210 */ /* 0x000fe400007fe4ff */
[----:B------:R-:W-:Y:S01]  /*881b0*/  LEA.HI RZ, P1, R0, R23, RZ, 0xd ;  /* 0x0000001700ff7211 */ /* 0x000fe200078368ff */
[----:B------:R1:W-:Y:S01]  /*881c0*/  STG.E.U8 desc[UR6][R8.64+0x290], R11 ;  /* 0x0002900b08007986 */ /* 0x0003e2000c101106 */
[----:B------:R-:W-:-:S02]  /*881d0*/  LOP3.LUT R0, R22, 0x7ffff, RZ, 0xc0, !PT ;  /* 0x0007ffff16007812 */ /* 0x000fc400078ec0ff */
[----:B------:R-:W-:Y:S01]  /*881e0*/  LEA.HI RZ, P0, R4, R35, RZ, 0xd ;  /* 0x0000002304ff7211 */ /* 0x000fe200078168ff */
[----:B------:R2:W-:Y:S01]  /*881f0*/  STG.E.U8 desc[UR6][R8.64+0x28b], R15 ;  /* 0x00028b0f08007986 */ /* 0x0005e2000c101106 */
[----:B------:R-:W-:Y:S02]  /*88200*/  LOP3.LUT R34, R34, 0x7ffff, RZ, 0xc0, !PT ;  /* 0x0007ffff22227812 */ /* 0x000fe400078ec0ff */
[--C-:B0-----:R-:W-:Y:S02]  /*88210*/  SHF.R.U64 R5, R10, 0x2, R17.reuse ;  /* 0x000000020a057819 */ /* 0x101fe40000001211 */
[----:B------:R-:W-:Y:S02]  /*88220*/  IADD3.X R0, PT, PT, RZ, R0, RZ, P1, !PT ;  /* 0x00000000ff007210 */ /* 0x000fe40000ffe4ff */
[----:B-1----:R-:W-:Y:S01]  /*88230*/  SHF.R.U32.HI R11, RZ, 0x2, R17 ;  /* 0x00000002ff0b7819 */ /* 0x002fe20000011611 */
[----:B------:R0:W-:Y:S01]  /*88240*/  STG.E.U8 desc[UR6][R8.64+0x291], R5 ;  /* 0x0002910508007986 */ /* 0x0001e2000c101106 */
[----:B------:R-:W-:-:S02]  /*88250*/  IADD3.X R4, PT, PT, RZ, R34, RZ, P0, !PT ;  /* 0x00000022ff047210 */ /* 0x000fc400007fe4ff */
[----:B--2---:R-:W-:Y:S01]  /*88260*/  SHF.R.U64 R15, R10, 0xa, R17 ;  /* 0x0000000a0a0f7819 */ /* 0x004fe20000001211 */
[----:B------:R1:W-:Y:S01]  /*88270*/  STG.E.U8 desc[UR6][R8.64+0x295], R11 ;  /* 0x0002950b08007986 */ /* 0x0003e2000c101106 */
[----:B------:R-:W-:-:S03]  /*88280*/  LEA.HI RZ, P0, R4, R33, RZ, 0xd ;  /* 0x0000002104ff7211 */ /* 0x000fc600078168ff */
[----:B------:R2:W-:Y:S01]  /*88290*/  STG.E.U8 desc[UR6][R8.64+0x292], R15 ;  /* 0x0002920f08007986 */ /* 0x0005e2000c101106 */
[----:B0-----:R-:W-:Y:S02]  /*882a0*/  SHF.R.U32.HI R5, RZ, 0xa, R17 ;  /* 0x0000000aff057819 */ /* 0x001fe40000011611 */
[----:B-1----:R-:W-:-:S03]  /*882b0*/  SHF.R.U32.HI R11, RZ, 0x13, R0 ;  /* 0x00000013ff0b7819 */ /* 0x002fc60000011600 */
[----:B------:R0:W-:Y:S01]  /*882c0*/  STG.E.U8 desc[UR6][R8.64+0x296], R5 ;  /* 0x0002960508007986 */ /* 0x0001e2000c101106 */
[----:B--2---:R-:W-:-:S05]  /*882d0*/  LOP3.LUT R15, R32, 0x7ffff, RZ, 0xc0, !PT ;  /* 0x0007ffff200f7812 */ /* 0x004fca00078ec0ff */
[----:B------:R-:W-:Y:S02]  /*882e0*/  IMAD.X R15, RZ, RZ, R15, P0 ;  /* 0x000000ffff0f7224 */ /* 0x000fe400000e060f */
[----:B0-----:R-:W-:-:S04]  /*882f0*/  IMAD.WIDE.U32 R4, R11, 0x13, R6 ;  /* 0x000000130b047825 */ /* 0x001fc800078e0006 */
[----:B------:R-:W-:Y:S01]  /*88300*/  VIADD R21, R5, UR4 ;  /* 0x0000000405157c36 */ /* 0x000fe20008000000 */
[----:B------:R-:W-:-:S04]  /*88310*/  SHF.R.U32.HI R15, RZ, 0x13, R15 ;  /* 0x00000013ff0f7819 */ /* 0x000fc8000001160f */
[----:B------:R-:W-:Y:S01]  /*88320*/  LEA.HI R18, P0, R21, R18, RZ, 0xd ;  /* 0x0000001215127211 */ /* 0x000fe200078168ff */
[----:B------:R-:W-:Y:S01]  /*88330*/  IMAD.WIDE.U32 R2, R15, 0x13, R2 ;  /* 0x000000130f027825 */ /* 0x000fe200078e0002 */
[----:B------:R-:W-:Y:S01]  /*88340*/  LEA.HI R79, P2, R17, R79, RZ, 0xd ;  /* 0x0000004f114f7211 */ /* 0x000fe200078568ff */
[----:B------:R0:W-:Y:S02]  /*88350*/  STG.E.U8 desc[UR6][R8.64+0x28d], R13 ;  /* 0x00028d0d08007986 */ /* 0x0001e4000c101106 */
[----:B------:R-:W-:Y:S01]  /*88360*/  IMAD.X R20, RZ, RZ, R20, P0 ;  /* 0x000000ffff147224 */ /* 0x000fe200000e0614 */
[----:B------:R-:W-:-:S04]  /*88370*/  IADD3 R31, PT, PT, R3, UR4, RZ ;  /* 0x00000004031f7c10 */ /* 0x000fc8000fffe0ff */
[----:B------:R-:W-:Y:S02]  /*88380*/  LEA.HI R28, P0, R31, R28, RZ, 0xd ;  /* 0x0000001c1f1c7211 */ /* 0x000fe400078168ff */
[----:B0-----:R-:W-:Y:S02]  /*88390*/  SHF.R.U32.HI R13, RZ, 0x10, R12 ;  /* 0x00000010ff0d7819 */ /* 0x001fe4000001160c */
[----:B------:R-:W-:Y:S02]  /*883a0*/  IADD3.X R12, PT, PT, RZ, R14, RZ, P2, !PT ;  /* 0x0000000eff0c7210 */ /* 0x000fe400017fe4ff */
[----:B------:R-:W-:Y:S01]  /*883b0*/  LEA.HI R14, P1, R20, R29, RZ, 0xd ;  /* 0x0000001d140e7211 */ /* 0x000fe200078368ff */
[----:B------:R0:W-:Y:S01]  /*883c0*/  STG.E.U8 desc[UR6][R8.64+0x28a], R13 ;  /* 0x00028a0d08007986 */ /* 0x0001e2000c101106 */
[----:B------:R-:W-:-:S03]  /*883d0*/  SHF.R.U64 R11, R79, 0x7, R12 ;  /* 0x000000074f0b7819 */ /* 0x000fc6000000120c */
[----:B------:R-:W-:Y:S01]  /*883e0*/  IMAD.X R16, RZ, RZ, R25, P1 ;  /* 0x000000ffff107224 */ /* 0x000fe200008e0619 */
[----:B------:R-:W-:Y:S01]  /*883f0*/  IADD3.X R30, PT, PT, RZ, R30, RZ, P0, !PT ;  /* 0x0000001eff1e7210 */ /* 0x000fe200007fe4ff */
[----:B------:R1:W-:Y:S01]  /*88400*/  STG.E.U8 desc[UR6][R8.64+0x298], R11 ;  /* 0x0002980b08007986 */ /* 0x0003e2000c101106 */
[--C-:B0-----:R-:W-:Y:S02]  /*88410*/  SHF.R.U64 R13, R10, 0x12, R17.reuse ;  /* 0x000000120a0d7819 */ /* 0x101fe40000001211 */
[----:B------:R-:W-:Y:S02]  /*88420*/  LEA.HI R15, P1, R16, R27, RZ, 0xd ;  /* 0x0000001b100f7211 */ /* 0x000fe400078368ff */
[----:B------:R-:W-:Y:S01]  /*88430*/  LEA.HI R25, P0, R30, R37, RZ, 0xd ;  /* 0x000000251e197211 */ /* 0x000fe200078168ff */
[----:B------:R0:W-:Y:S01]  /*88440*/  STG.E.U8 desc[UR6][R8.64+0x293], R13 ;  /* 0x0002930d08007986 */ /* 0x0001e2000c101106 */
[----:B------:R-:W-:Y:S02]  /*88450*/  SHF.R.U64 R10, R10, 0x1a, R17 ;  /* 0x0000001a0a0a7819 */ /* 0x000fe40000001211 */
[----:B-1----:R-:W-:-:S02]  /*88460*/  LEA.HI R11, P2, R12, R105, RZ, 0xd ;  /* 0x000000690c0b7211 */ /* 0x002fc400078568ff */
[C-C-:B------:R-:W-:Y:S02]  /*88470*/  SHF.L.U64.HI R0, R79.reuse, 0x19, R12.reuse ;  /* 0x000000194f007819 */ /* 0x140fe4000001020c */
[C-C-:B------:R-:W-:Y:S02]  /*88480*/  SHF.R.U64 R7, R79.reuse, 0xf, R12.reuse ;  /* 0x0000000f4f077819 */ /* 0x140fe4000000120c */
[C-C-:B------:R-:W-:Y:S01]  /*88490*/  SHF.R.U64 R5, R79.reuse, 0x17, R12.reuse ;  /* 0x000000174f057819 */ /* 0x140fe2000000120c */
[C---:B0-----:R-:W-:Y:S01]  /*884a0*/  IMAD.SHL.U32 R13, R79.reuse, 0x2000000, RZ ;  /* 0x020000004f0d7824 */ /* 0x041fe200078e00ff */
[--C-:B------:R-:W-:Y:S02]  /*884b0*/  SHF.R.U64 R3, R79, 0x1f, R12.reuse ;  /* 0x0000001f4f037819 */ /* 0x100fe4000000120c */
[----:B------:R-:W-:Y:S01]  /*884c0*/  SHF.R.U32.HI R6, RZ, 0x7, R12 ;  /* 0x00000007ff067819 */ /* 0x000fe2000001160c */
[----:B------:R-:W-:Y:S01]  /*884d0*/  IMAD.X R12, RZ, RZ, R24, P1 ;  /* 0x000000ffff0c7224 */ /* 0x000fe200008e0618 */
[----:B------:R-:W-:Y:S01]  /*884e0*/  IADD3.X R26, PT, PT, RZ, R26, RZ, P0, !PT ;  /* 0x0000001aff1a7210 */ /* 0x000fe200007fe4ff */
[----:B------:R0:W-:Y:S01]  /*884f0*/  STG.E.U8 desc[UR6][R8.64+0x294], R10 ;  /* 0x0002940a08007986 */ /* 0x0001e2000c101106 */
[----:B------:R-:W-:-:S02]  /*88500*/  LOP3.LUT R13, R13, 0x1000000, R10, 0xf8, !PT ;  /* 0x010000000d0d7812 */ /* 0x000fc400078ef80a */
[----:B------:R-:W-:Y:S01]  /*88510*/  SHF.L.U32 R17, R11, 0xc, RZ ;  /* 0x0000000c0b117819 */ /* 0x000fe200000006ff */
[----:B------:R1:W-:Y:S01]  /*88520*/  STG.E.U8 desc[UR6][R8.64+0x29b], R3 ;  /* 0x00029b0308007986 */ /* 0x0003e2000c101106 */
[----:B------:R-:W-:Y:S01]  /*88530*/  SHF.R.U64 R13, R13, 0x18, R0 ;  /* 0x000000180d0d7819 */ /* 0x000fe20000001200 */
[----:B0-----:R-:W-:Y:S01]  /*88540*/  IMAD.X R10, RZ, RZ, R19, P2 ;  /* 0x000000ffff0a7224 */ /* 0x001fe200010e0613 */
[----:B------:R-:W-:Y:S02]  /*88550*/  LEA.HI R19, P0, R26, R35, RZ, 0xd ;  /* 0x000000231a137211 */ /* 0x000fe400078168ff */
[----:B-1----:R-:W-:Y:S01]  /*88560*/  LEA.HI R3, P1, R12, R23, RZ, 0xd ;  /* 0x000000170c037211 */ /* 0x002fe200078368ff */
[----:B------:R0:W-:Y:S01]  /*88570*/  STG.E.U8 desc[UR6][R8.64+0x29a], R5 ;  /* 0x00029a0508007986 */ /* 0x0001e2000c101106 */
[----:B------:R-:W-:Y:S02]  /*88580*/  IADD3.X R24, PT, PT, RZ, R34, RZ, P0, !PT ;  /* 0x00000022ff187210 */ /* 0x000fe400007fe4ff */
[----:B------:R-:W-:-:S02]  /*88590*/  LOP3.LUT R17, R17, 0xf00, R6, 0xf8, !PT ;  /* 0x00000f0011117812 */ /* 0x000fc400078ef806 */
[----:B------:R-:W-:Y:S01]  /*885a0*/  SHF.L.U64.HI R0, R11, 0xc, R10 ;  /* 0x0000000c0b007819 */ /* 0x000fe2000001020a */
[----:B------:R1:W-:Y:S03]  /*885b0*/  STG.E.U8 desc[UR6][R8.64+0x299], R7 ;  /* 0x0002990708007986 */ /* 0x0003e6000c101106 */
[----:B------:R-:W-:Y:S01]  /*885c0*/  SHF.R.U64 R17, R17, 0x8, R0 ;  /* 0x0000000811117819 */ /* 0x000fe20000001200 */
[----:B0-----:R-:W-:Y:S01]  /*885d0*/  IMAD.X R5, RZ, RZ, R22, P1 ;  /* 0x000000ffff057224 */ /* 0x001fe200008e0616 */
[----:B------:R-:W-:Y:S02]  /*885e0*/  LOP3.LUT R0, R18, R4, R3, 0xfe, !PT ;  /* 0x0000000412007212 */ /* 0x000fe400078efe03 */
[----:B-1----:R-:W-:Y:S02]  /*885f0*/  LEA.HI R7, P0, R24, R33, RZ, 0xd ;  /* 0x0000002118077211 */ /* 0x002fe400078168ff */
[----:B------:R-:W-:-:S02]  /*88600*/  LOP3.LUT R3, R20, R21, R5, 0xfe, !PT ;  /* 0x0000001514037212 */ /* 0x000fc400078efe05 */
[----:B------:R-:W-:Y:S02]  /*88610*/  IADD3.X R5, PT, PT, RZ, R32, RZ, P0, !PT ;  /* 0x00000020ff057210 */ /* 0x000fe400007fe4ff */
[----:B------:R-:W-:Y:S02]  /*88620*/  LOP3.LUT R4, R28, R2, R7, 0xfe, !PT ;  /* 0x000000021c047212 */ /* 0x000fe400078efe07 */
[----:B------:R-:W-:Y:S02]  /*88630*/  LOP3.LUT R0, R15, R0, R14, 0xfe, !PT ;  /* 0x000000000f007212 */ /* 0x000fe400078efe0e */
[----:B------:R-:W-:Y:S02]  /*88640*/  LOP3.LUT R5, R30, R31, R5, 0xfe, !PT ;  /* 0x0000001f1e057212 */ /* 0x000fe400078efe05 */
[----:B------:R-:W-:Y:S02]  /*88650*/  LOP3.LUT R4, R19, R4, R25, 0xfe, !PT ;  /* 0x0000000413047212 */ /* 0x000fe400078efe19 */
[----:B------:R-:W-:-:S02]  /*88660*/  ISETP.NE.U32.AND P1, PT, R0, RZ, PT ;  /* 0x000000ff0000720c */ /* 0x000fc40003f25070 */
[----:B------:R-:W-:Y:S02]  /*88670*/  LOP3.LUT R2, R12, R3, R16, 0xfe, !PT ;  /* 0x000000030c027212 */ /* 0x000fe400078efe10 */
[----:B------:R-:W-:Y:S02]  /*88680*/  LOP3.LUT R0, R24, R5, R26, 0xfe, !PT ;  /* 0x0000000518007212 */ /* 0x000fe400078efe1a */
[----:B------:R-:W-:Y:S02]  /*88690*/  ISETP.NE.U32.AND P0, PT, R4, RZ, PT ;  /* 0x000000ff0400720c */ /* 0x000fe40003f05070 */
[----:B------:R-:W-:Y:S02]  /*886a0*/  LOP3.LUT P1, RZ, R2, 0x7ffff, RZ, 0xc0, P1 ;  /* 0x0007ffff02ff7812 */ /* 0x000fe4000082c0ff */
[----:B------:R-:W-:Y:S02]  /*886b0*/  LOP3.LUT P0, RZ, R0, 0x7ffff, RZ, 0xc0, P0 ;  /* 0x0007ffff00ff7812 */ /* 0x000fe4000000c0ff */
[----:B------:R-:W-:-:S02]  /*886c0*/  SHF.R.U64 R3, R11, 0xc, R10 ;  /* 0x0000000c0b037819 */ /* 0x000fc4000000120a */
[--C-:B------:R-:W-:Y:S02]  /*886d0*/  SHF.R.U32.HI R5, RZ, 0xc, R10.reuse ;  /* 0x0000000cff057819 */ /* 0x100fe4000001160a */
[----:B------:R-:W-:Y:S01]  /*886e0*/  PLOP3.LUT P0, PT, P0, P1, PT, 0x2f, 0xf2 ;  /* 0x0000000000f2781c */ /* 0x000fe20000702577 */
[----:B------:R0:W-:Y:S01]  /*886f0*/  STG.E.U8 desc[UR6][R8.64+0x297], R13 ;  /* 0x0002970d08007986 */ /* 0x0001e2000c101106 */
[--C-:B------:R-:W-:Y:S02]  /*88700*/  SHF.R.U64 R15, R11, 0x4, R10.reuse ;  /* 0x000000040b0f7819 */ /* 0x100fe4000000120a */
[--C-:B------:R-:W-:Y:S01]  /*88710*/  SHF.R.U32.HI R7, RZ, 0x4, R10.reuse ;  /* 0x00000004ff077819 */ /* 0x100fe2000001160a */
[----:B------:R1:W-:Y:S01]  /*88720*/  STG.E.U8 desc[UR6][R8.64+0x29f], R3 ;  /* 0x00029f0308007986 */ /* 0x0003e2000c101106 */
[----:B------:R-:W-:Y:S02]  /*88730*/  LOP3.LUT R5, R5, 0x7f, RZ, 0xc0, !PT ;  /* 0x0000007f05057812 */ /* 0x000fe400078ec0ff */
[----:B0-----:R-:W-:-:S02]  /*88740*/  SHF.R.U64 R13, R11, 0x14, R10 ;  /* 0x000000140b0d7819 */ /* 0x001fc4000000120a */
[----:B------:R-:W-:Y:S02]  /*88750*/  SHF.R.U64 R11, R11, 0x1c, R10 ;  /* 0x0000001c0b0b7819 */ /* 0x000fe4000000120a */
[----:B-1----:R-:W-:Y:S01]  /*88760*/  SEL R3, RZ, 0x1, !P0 ;  /* 0x00000001ff037807 */ /* 0x002fe20004000000 */
        /* <DEDUP_REMOVED lines=8> */
[----:B------:R-:W-:Y:S04]  /*887f0*/  STG.E.U8 desc[UR6][R8.64+0x263], RZ ;  /* 0x000263ff08007986 */ /* 0x000fe8000c101106 */
[----:B------:R-:W-:Y:S01]  /*88800*/  STG.E.U8 desc[UR6][R8.64+0x262], R3 ;  /* 0x0002620308007986 */ /* 0x000fe2000c101106 */
[----:B------:R-:W-:Y:S05]  /*88810*/  EXIT ;  /* 0x000000000000794d */ /* 0x000fea0003800000 */
.L_x_21:
[----:B------:R-:W-:-:S00]  /*88820*/  BRA `(.L_x_21) ;  /* 0xfffffffc00fc7947 */ /* 0x000fc0000383ffff */
[----:B------:R-:W-:-:S00]  /*88830*/  NOP ;  /* 0x0000000000007918 */ /* 0x000fc00000000000 */
        /* <DEDUP_REMOVED lines=12> */
.L_x_179:


//--------------------- .text._Z22verify_compress_kernelPKyS0_S0_S0_iPh --------------------------
	.section	.text._Z22verify_compress_kernelPKyS0_S0_S0_iPh,"ax",@progbits
	.align	128
        .global         _Z22verify_compress_kernelPKyS0_S0_S0_iPh
        .type           _Z22verify_compress_kernelPKyS0_S0_S0_iPh,@function
        .size           _Z22verify_compress_kernelPKyS0_S0_S0_iPh,(.L_x_180 - _Z22verify_compress_kernelPKyS0_S0_S0_iPh)
        .other          _Z22verify_compress_kernelPKyS0_S0_S0_iPh,@"STO_CUDA_ENTRY STV_DEFAULT"
_Z22verify_compress_kernelPKyS0_S0_S0_iPh:
.text._Z22verify_compress_kernelPKyS0_S0_S0_iPh:
[----:B------:R-:W-:Y:S01]  /*0000*/  LDC R1, c[0x0][0x37c] ;  /* 0x0000df00ff017b82 */ /* 0x000fe20000000800 */
[----:B------:R-:W0:Y:S07]  /*0010*/  S2R R13, SR_TID.X ;  /* 0x00000000000d7919 */ /* 0x000e2e0000002100 */
[----:B------:R-:W1:Y:S01]  /*0020*/  S2UR UR4, SR_CTAID.X ;  /* 0x00000000000479c3 */ /* 0x000e620000002500 */
[----:B------:R-:W2:Y:S01]  /*0030*/  LDCU.64 UR18, c[0x0][0x358] ;  /* 0x00006b00ff1277ac */ /* 0x000ea20008000a00 */
[----:B------:R-:W-:Y:S06]  /*0040*/  BSSY.RECONVERGENT B0, `(.L_x_22) ;  /* 0x0000054000007945 */ /* 0x000fec0003800200 */
[----:B------:R-:W1:Y:S01]  /*0050*/  LDC R12, c[0x0][0x360] ;  /* 0x0000d800ff0c7b82 */ /* 0x000e620000000800 */
[----:B0-----:R-:W-:Y:S01]  /*0060*/  ISETP.GT.U32.AND P0, PT, R13, 0x1df, PT ;  /* 0x000001df0d00780c */ /* 0x001fe20003f04070 */
[----:B-1----:R-:W-:-:S12]  /*0070*/  IMAD R202, R12, UR4, R13 ;  /* 0x000000040cca7c24 */ /* 0x002fd8000f8e020d */
[----:B--2---:R-:W-:Y:S05]  /*0080*/  @P0 BRA `(.L_x_23) ;  /* 0x00000004003c0947 */ /* 0x004fea0003800000 */
[----:B------:R-:W0:Y:S01]  /*0090*/  I2F.U32.RP R6, R12 ;  /* 0x0000000c00067306 */ /* 0x000e220000209000 */
[----:B------:R-:W-:Y:S01]  /*00a0*/  IADD3 R0, PT, PT, R13, R12, RZ ;  /* 0x0000000c0d007210 */ /* 0x000fe20007ffe0ff */
[----:B------:R-:W-:Y:S01]  /*00b0*/  BSSY.RECONVERGENT B1, `(.L_x_24) ;  /* 0x000002c000017945 */ /* 0x000fe20003800200 */
[----:B------:R-:W-:Y:S02]  /*00c0*/  ISETP.NE.U32.AND P2, PT, R12, RZ, PT ;  /* 0x000000ff0c00720c */ /* 0x000fe40003f45070 */
[C---:B------:R-:W-:Y:S02]  /*00d0*/  ISETP.GE.U32.AND P0, PT, R0.reuse, 0x1e0, PT ;  /* 0x000001e00000780c */ /* 0x040fe40003f06070 */
[----:B------:R-:W-:Y:S02]  /*00e0*/  VIMNMX.U32 R5, PT, PT, R0, 0x1e0, !PT ;  /* 0x000001e000057848 */ /* 0x000fe40007fe0000 */
[----:B------:R-:W-:-:S04]  /*00f0*/  SEL R4, RZ, 0x1, P0 ;  /* 0x00000001ff047807 */ /* 0x000fc80000000000 */
[----:B------:R-:W-:Y:S01]  /*0100*/  IADD3 R5, PT, PT, R5, -R0, -R4 ;  /* 0x8000000005057210 */ /* 0x000fe20007ffe804 */
[----:B0-----:R-:W0:Y:S02]  /*0110*/  MUFU.RCP R6, R6 ;  /* 0x0000000600067308 */ /* 0x001e240000001000 */
[----:B0-----:R-:W-:-:S06]  /*0120*/  VIADD R2, R6, 0xffffffe ;  /* 0x0ffffffe06027836 */ /* 0x001fcc0000000000 */
[----:B------:R0:W1:Y:S02]  /*0130*/  F2I.FTZ.U32.TRUNC.NTZ R3, R2 ;  /* 0x0000000200037305 */ /* 0x000064000021f000 */
[----:B0-----:R-:W-:Y:S02]  /*0140*/  IMAD.MOV.U32 R2, RZ, RZ, RZ ;  /* 0x000000ffff027224 */ /* 0x001fe400078e00ff */
[----:B-1----:R-:W-:-:S04]  /*0150*/  IMAD.MOV R7, RZ, RZ, -R3 ;  /* 0x000000ffff077224 */ /* 0x002fc800078e0a03 */
[----:B------:R-:W-:-:S04]  /*0160*/  IMAD R7, R7, R12, RZ ;  /* 0x0000000c07077224 */ /* 0x000fc800078e02ff */
[----:B------:R-:W-:-:S06]  /*0170*/  IMAD.HI.U32 R6, R3, R7, R2 ;  /* 0x0000000703067227 */ /* 0x000fcc00078e0002 */
[----:B------:R-:W-:-:S04]  /*0180*/  IMAD.HI.U32 R3, R6, R5, RZ ;  /* 0x0000000506037227 */ /* 0x000fc800078e00ff */
[----:B------:R-:W-:-:S04]  /*0190*/  IMAD.MOV R0, RZ, RZ, -R3 ;  /* 0x000000ffff007224 */ /* 0x000fc800078e0a03 */
[----:B------:R-:W-:-:S05]  /*01a0*/  IMAD R5, R12, R0, R5 ;  /* 0x000000000c057224 */ /* 0x000fca00078e0205 */
[----:B------:R-:W-:-:S13]  /*01b0*/  ISETP.GE.U32.AND P0, PT, R5, R12, PT ;  /* 0x0000000c0500720c */ /* 0x000fda0003f06070 */
[----:B------:R-:W-:Y:S01]  /*01c0*/  @P0 IADD3 R5, PT, PT, R5, -R12, RZ ;  /* 0x8000000c05050210 */ /* 0x000fe20007ffe0ff */
[----:B------:R-:W-:-:S03]  /*01d0*/  @P0 VIADD R3, R3, 0x1 ;  /* 0x0000000103030836 */ /* 0x000fc60000000000 */
[----:B------:R-:W-:-:S13]  /*01e0*/  ISETP.GE.U32.AND P1, PT, R5, R12, PT ;  /* 0x0000000c0500720c */ /* 0x000fda0003f26070 */
[----:B------:R-:W-:Y:S01]  /*01f0*/  @P1 VIADD R3, R3, 0x1 ;  /* 0x0000000103031836 */ /* 0x000fe20000000000 */
[----:B------:R-:W-:-:S04]  /*0200*/  @!P2 LOP3.LUT R3, RZ, R12, RZ, 0x33, !PT ;  /* 0x0000000cff03a212 */ /* 0x000fc800078e33ff */
[----:B------:R-:W-:-:S04]  /*0210*/  IADD3 R0, PT, PT, R4, R3, RZ ;  /* 0x0000000304007210 */ /* 0x000fc80007ffe0ff */
[C---:B------:R-:W-:Y:S02]  /*0220*/  LOP3.LUT R2, R0.reuse, 0x3, RZ, 0xc0, !PT ;  /* 0x0000000300027812 */ /* 0x040fe400078ec0ff */
[----:B------:R-:W-:Y:S02]  /*0230*/  ISETP.GE.U32.AND P1, PT, R0, 0x3, PT ;  /* 0x000000030000780c */ /* 0x000fe40003f26070 */
[----:B------:R-:W-:-:S13]  /*0240*/  ISETP.NE.AND P0, PT, R2, 0x3, PT ;  /* 0x000000030200780c */ /* 0x000fda0003f05270 */
[----:B------:R-:W-:Y:S05]  /*0250*/  @!P0 BRA `(.L_x_25) ;  /* 0x0000000000448947 */ /* 0x000fea0003800000 */
[----:B------:R-:W0:Y:S01]  /*0260*/  S2UR UR5, SR_CgaCtaId ;  /* 0x00000000000579c3 */ /* 0x000e220000008800 */
[----:B------:R-:W-:Y:S01]  /*0270*/  VIADD R0, R0, 0x1 ;  /* 0x0000000100007836 */ /* 0x000fe20000000000 */
[----:B------:R-:W-:-:S04]  /*0280*/  UMOV UR4, 0x400 ;  /* 0x0000040000047882 */ /* 0x000fc80000000000 */
[----:B------:R-:W-:Y:S02]  /*0290*/  LOP3.LUT R0, R0, 0x3, RZ, 0xc0, !PT ;  /* 0x0000000300007812 */ /* 0x000fe400078ec0ff */
[----:B------:R-:W1:Y:S03]  /*02a0*/  LDC.64 R2, c[0x4][RZ] ;  /* 0x01000000ff027b82 */ /* 0x000e660000000a00 */
[----:B------:R-:W-:Y:S01]  /*02b0*/  IMAD.MOV R6, RZ, RZ, -R0 ;  /* 0x000000ffff067224 */ /* 0x000fe200078e0a00 */
[----:B0-----:R-:W-:-:S06]  /*02c0*/  ULEA UR4, UR5, UR4, 0x18 ;  /* 0x0000000405047291 */ /* 0x001fcc000f8ec0ff */
[C---:B------:R-:W-:Y:S01]  /*02d0*/  LEA R7, R13.reuse, UR4, 0x3 ;  /* 0x000000040d077c11 */ /* 0x040fe2000f8e18ff */
[----:B-1----:R-:W-:-:S04]  /*02e0*/  IMAD.WIDE.U32 R2, R13, 0x8, R2 ;  /* 0x000000080d027825 */ /* 0x002fc800078e0002 */
[----:B------:R-:W-:-:S07]  /*02f0*/  IMAD R13, R0, R12, R13 ;  /* 0x0000000c000d7224 */ /* 0x000fce00078e020d */
.L_x_26:
[----:B------:R0:W2:Y:S01]  /*0300*/  LDG.E.64 R4, desc[UR18][R2.64] ;  /* 0x0000001202047981 */ /* 0x0000a2000c1e1b00 */
[----:B------:R-:W-:-:S04]  /*0310*/  IADD3 R6, PT, PT, R6, 0x1, RZ ;  /* 0x0000000106067810 */ /* 0x000fc80007ffe0ff */
[----:B------:R-:W-:Y:S01]  /*0320*/  ISETP.NE.AND P0, PT, R6, RZ, PT ;  /* 0x000000ff0600720c */ /* 0x000fe20003f05270 */
[C---:B0-----:R-:W-:Y:S01]  /*0330*/  IMAD.WIDE.U32 R2, R12.reuse, 0x8, R2 ;  /* 0x000000080c027825 */ /* 0x041fe200078e0002 */
[----:B--2---:R0:W-:Y:S03]  /*0340*/  STS.64 [R7], R4 ;  /* 0x0000000407007388 */ /* 0x0041e60000000a00 */
[----:B0-----:R-:W-:-:S08]  /*0350*/  IMAD R7, R12, 0x8, R7 ;  /* 0x000000080c077824 */ /* 0x001fd000078e0207 */
[----:B------:R-:W-:Y:S05]  /*0360*/  @P0 BRA `(.L_x_26) ;  /* 0xfffffffc00e40947 */ /* 0x000fea000383ffff */
.L_x_25:
[----:B------:R-:W-:Y:S05]  /*0370*/  BSYNC.RECONVERGENT B1 ;  /* 0x0000000000017941 */ /* 0x000fea0003800200 */
.L_x_24:
[----:B------:R-:W-:Y:S05]  /*0380*/  @!P1 BRA `(.L_x_23) ;  /* 0x00000000007c9947 */ /* 0x000fea0003800000 */
[----:B------:R-:W0:Y:S01]  /*0390*/  S2UR UR5, SR_CgaCtaId ;  /* 0x00000000000579c3 */ /* 0x000e220000008800 */
[----:B------:R-:W-:Y:S01]  /*03a0*/  UMOV UR4, 0x400 ;  /* 0x0000040000047882 */ /* 0x000fe20000000000 */
[C-C-:B------:R-:W-:Y:S01]  /*03b0*/  IMAD R15, R12.reuse, 0x2, R13.reuse ;  /* 0x000000020c0f7824 */ /* 0x140fe200078e020d */
[----:B------:R-:W-:Y:S01]  /*03c0*/  IADD3 R19, PT, PT, R13, R12, RZ ;  /* 0x0000000c0d137210 */ /* 0x000fe20007ffe0ff */
[----:B------:R-:W-:-:S04]  /*03d0*/  IMAD R17, R12, 0x3, R13 ;  /* 0x000000030c117824 */ /* 0x000fc800078e020d */
[----:B------:R-:W1:Y:S01]  /*03e0*/  LDC.64 R10, c[0x4][RZ] ;  /* 0x01000000ff0a7b82 */ /* 0x000e620000000a00 */
[----:B0-----:R-:W-:-:S06]  /*03f0*/  ULEA UR4, UR5, UR4, 0x18 ;  /* 0x0000000405047291 */ /* 0x001fcc000f8ec0ff */
[----:B------:R-:W-:-:S07]  /*0400*/  LEA R21, R13, UR4, 0x3 ;  /* 0x000000040d157c11 */ /* 0x000fce000f8e18ff */
.L_x_27:
[----:B-1----:R-:W-:-:S04]  /*0410*/  IMAD.WIDE.U32 R2, R13, 0x8, R10 ;  /* 0x000000080d027825 */ /* 0x002fc800078e000a */
[--C-:B--2---:R-:W-:Y:S02]  /*0420*/  IMAD.WIDE.U32 R4, R19, 0x8, R10.reuse ;  /* 0x0000000813047825 */ /* 0x104fe400078e000a */
[----:B------:R-:W2:Y:S02]  /*0430*/  LDG.E.64 R2, desc[UR18][R2.64] ;  /* 0x0000001202027981 */ /* 0x000ea4000c1e1b00 */
[--C-:B------:R-:W-:Y:S02]  /*0440*/  IMAD.WIDE.U32 R6, R15, 0x8, R10.reuse ;  /* 0x000000080f067825 */ /* 0x100fe400078e000a */
[----:B------:R-:W3:Y:S02]  /*0450*/  LDG.E.64 R4, desc[UR18][R4.64] ;  /* 0x0000001204047981 */ /* 0x000ee4000c1e1b00 */
[----:B------:R-:W-:Y:S02]  /*0460*/  IMAD.WIDE.U32 R8, R17, 0x8, R10 ;  /* 0x0000000811087825 */ /* 0x000fe400078e000a */
[----:B------:R-:W4:Y:S04]  /*0470*/  LDG.E.64 R6, desc[UR18][R6.64] ;  /* 0x0000001206067981 */ /* 0x000f28000c1e1b00 */
[----:B------:R-:W5:Y:S01]  /*0480*/  LDG.E.64 R8, desc[UR18][R8.64] ;  /* 0x0000001208087981 */ /* 0x000f62000c1e1b00 */
[----:B------:R-:W-:-:S02]  /*0490*/  IMAD R23, R12, 0x8, R21 ;  /* 0x000000080c177824 */ /* 0x000fc400078e0215 */
[C-C-:B------:R-:W-:Y:S02]  /*04a0*/  IMAD R25, R12.reuse, 0x10, R21.reuse ;  /* 0x000000100c197824 */ /* 0x140fe400078e0215 */
[C---:B------:R-:W-:Y:S01]  /*04b0*/  IMAD R27, R12.reuse, 0x18, R21 ;  /* 0x000000180c1b7824 */ /* 0x040fe200078e0215 */
[----:B------:R-:W-:-:S04]  /*04c0*/  IADD3 R13, PT, PT, R12, R13, R12 ;  /* 0x0000000d0c0d7210 */ /* 0x000fc80007ffe00c */
[----:B------:R-:W-:-:S04]  /*04d0*/  IADD3 R13, PT, PT, R12, R13, R12 ;  /* 0x0000000d0c0d7210 */ /* 0x000fc80007ffe00c */
[----:B------:R-:W-:Y:S01]  /*04e0*/  ISETP.GE.U32.AND P0, PT, R13, 0x1e0, PT ;  /* 0x000001e00d00780c */ /* 0x000fe20003f06070 */
[C---:B------:R-:W-:Y:S01]  /*04f0*/  IMAD R17, R12.reuse, 0x4, R17 ;  /* 0x000000040c117824 */ /* 0x040fe200078e0211 */
[C---:B------:R-:W-:Y:S01]  /*0500*/  LEA R15, R12.reuse, R15, 0x2 ;  /* 0x0000000f0c0f7211 */ /* 0x040fe200078e10ff */
[C---:B------:R-:W-:Y:S01]  /*0510*/  IMAD R19, R12.reuse, 0x4, R19 ;  /* 0x000000040c137824 */ /* 0x040fe200078e0213 */
[----:B--2---:R0:W-:Y:S04]  /*0520*/  STS.64 [R21], R2 ;  /* 0x0000000215007388 */ /* 0x0041e80000000a00 */
[----:B---3--:R2:W-:Y:S04]  /*0530*/  STS.64 [R23], R4 ;  /* 0x0000000417007388 */ /* 0x0085e80000000a00 */
[----:B----4-:R2:W-:Y:S04]  /*0540*/  STS.64 [R25], R6 ;  /* 0x0000000619007388 */ /* 0x0105e80000000a00 */
[----:B-----5:R2:W-:Y:S01]  /*0550*/  STS.64 [R27], R8 ;  /* 0x000000081b007388 */ /* 0x0205e20000000a00 */
[----:B0-----:R-:W-:Y:S01]  /*0560*/  LEA R21, R12, R21, 0x5 ;  /* 0x000000150c157211 */ /* 0x001fe200078e28ff */
[----:B------:R-:W-:Y:S06]  /*0570*/  @!P0 BRA `(.L_x_27) ;  /* 0xfffffffc00a48947 */ /* 0x000fec000383ffff */
.L_x_23:
[----:B------:R-:W-:Y:S05]  /*0580*/  BSYNC.RECONVERGENT B0 ;  /* 0x0000000000007941 */ /* 0x000fea0003800200 */
.L_x_22:
[----:B------:R-:W0:Y:S01]  /*0590*/  LDCU UR4, c[0x0][0x3a0] ;  /* 0x00007400ff0477ac */ /* 0x000e220008000800 */
[----:B------:R-:W-:Y:S01]  /*05a0*/  BAR.SYNC.DEFER_BLOCKING 0x0 ;  /* 0x0000000000007b1d */ /* 0x000fe20000010000 */
[----:B0-----:R-:W-:-:S13]  /*05b0*/  ISETP.GE.AND P0, PT, R202, UR4, PT ;  /* 0x00000004ca007c0c */ /* 0x001fda000bf06270 */
[----:B------:R-:W-:Y:S05]  /*05c0*/  @P0 EXIT ;  /* 0x000000000000094d */ /* 0x000fea0003800000 */
[----:B------:R-:W0:Y:S01]  /*05d0*/  LDC.64 R2, c[0x0][0x380] ;  /* 0x0000e000ff027b82 */ /* 0x000e220000000a00 */
[----:B------:R-:W1:Y:S01]  /*05e0*/  LDCU.64 UR10, c[0x3][0x58] ;  /* 0x00c00b00ff0a77ac */ /* 0x000e620008000a00 */
[----:B------:R-:W3:Y:S06]  /*05f0*/  LDCU.64 UR12, c[0x3][0x70] ;  /* 0x00c00e00ff0c77ac */ /* 0x000eec0008000a00 */
[----:B--2---:R-:W2:Y:S01]  /*0600*/  LDC.64 R4, c[0x0][0x388] ;  /* 0x0000e200ff047b82 */ /* 0x004ea20000000a00 */
[----:B------:R-:W4:Y:S01]  /*0610*/  LDCU.128 UR20, c[0x3][0x60] ;  /* 0x00c00c00ff1477ac */ /* 0x000f220008000c00 */
[----:B------:R-:W0:Y:S06]  /*0620*/  LDCU.64 UR30, c[0x3][0x70] ;  /* 0x00c00e00ff1e77ac */ /* 0x000e2c0008000a00 */
[----:B------:R-:W1:Y:S01]  /*0630*/  LDC.64 R6, c[0x0][0x390] ;  /* 0x0000e400ff067b82 */ /* 0x000e620000000a00 */
[----:B------:R-:W0:Y:S07]  /*0640*/  LDCU.128 UR24, c[0x3][0x50] ;  /* 0x00c00a00ff1877ac */ /* 0x000e2e0008000c00 */
[----:B------:R-:W3:Y:S01]  /*0650*/  LDC.64 R8, c[0x0][0x398] ;  /* 0x0000e600ff087b82 */ /* 0x000ee20000000a00 */
[----:B0-----:R0:W5:Y:S04]  /*0660*/  LDG.E.64 R116, desc[UR18][R2.64] ;  /* 0x0000001202747981 */ /* 0x001168000c1e1b00 */
[----:B------:R0:W5:Y:S04]  /*0670*/  LDG.E.64 R114, desc[UR18][R2.64+0x8] ;  /* 0x0000081202727981 */ /* 0x000168000c1e1b00 */
[----:B------:R0:W5:Y:S04]  /*0680*/  LDG.E.64 R112, desc[UR18][R2.64+0x10] ;  /* 0x0000101202707981 */ /* 0x000168000c1e1b00 */
[----:B------:R0:W5:Y:S04]  /*0690*/  LDG.E.64 R110, desc[UR18][R2.64+0x18] ;  /* 0x00001812026e7981 */ /* 0x000168000c1e1b00 */
[----:B------:R0:W5:Y:S04]  /*06a0*/  LDG.E.64 R108, desc[UR18][R2.64+0x20] ;  /* 0x00002012026c7981 */ /* 0x000168000c1e1b00 */
[----:B--2---:R0:W5:Y:S04]  /*06b0*/  LDG.E.64 R106, desc[UR18][R4.64] ;  /* 0x00000012046a7981 */ /* 0x004168000c1e1b00 */
[----:B------:R0:W5:Y:S04]  /*06c0*/  LDG.E.64 R104, desc[UR18][R4.64+0x8] ;  /* 0x0000081204687981 */ /* 0x000168000c1e1b00 */
[----:B------:R0:W5:Y:S04]  /*06d0*/  LDG.E.64 R102, desc[UR18][R4.64+0x10] ;  /* 0x0000101204667981 */ /* 0x000168000c1e1b00 */
[----:B------:R0:W5:Y:S04]  /*06e0*/  LDG.E.64 R100, desc[UR18][R4.64+0x18] ;  /* 0x0000181204647981 */ /* 0x000168000c1e1b00 */
[----:B------:R0:W5:Y:S04]  /*06f0*/  LDG.E.64 R98, desc[UR18][R4.64+0x20] ;  /* 0x0000201204627981 */ /* 0x000168000c1e1b00 */
[----:B-1----:R0:W5:Y:S04]  /*0700*/  LDG.E.64 R18, desc[UR18][R6.64] ;  /* 0x0000001206127981 */ /* 0x002168000c1e1b00 */
[----:B------:R0:W5:Y:S04]  /*0710*/  LDG.E.64 R20, desc[UR18][R6.64+0x8] ;  /* 0x0000081206147981 */ /* 0x000168000c1e1b00 */
[----:B------:R0:W5:Y:S04]  /*0720*/  LDG.E.64 R16, desc[UR18][R6.64+0x10] ;  /* 0x0000101206107981 */ /* 0x000168000c1e1b00 */
[----:B------:R0:W5:Y:S04]  /*0730*/  LDG.E.64 R14, desc[UR18][R6.64+0x18] ;  /* 0x00001812060e7981 */ /* 0x000168000c1e1b00 */
[----:B------:R0:W5:Y:S04]  /*0740*/  LDG.E.64 R12, desc[UR18][R6.64+0x20] ;  /* 0x00002012060c7981 */ /* 0x000168000c1e1b00 */
[----:B---3--:R0:W5:Y:S04]  /*0750*/  LDG.E.64 R96, desc[UR18][R8.64] ;  /* 0x0000001208607981 */ /* 0x008168000c1e1b00 */
[----:B------:R0:W5:Y:S04]  /*0760*/  LDG.E.64 R94, desc[UR18][R8.64+0x8] ;  /* 0x00000812085e7981 */ /* 0x000168000c1e1b00 */
[----:B------:R0:W5:Y:S04]  /*0770*/  LDG.E.64 R92, desc[UR18][R8.64+0x10] ;  /* 0x00001012085c7981 */ /* 0x000168000c1e1b00 */
[----:B------:R0:W5:Y:S04]  /*0780*/  LDG.E.64 R90, desc[UR18][R8.64+0x18] ;  /* 0x00001812085a7981 */ /* 0x000168000c1e1b00 */
[----:B------:R0:W5:Y:S01]  /*0790*/  LDG.E.64 R88, desc[UR18][R8.64+0x20] ;  /* 0x0000201208587981 */ /* 0x000162000c1e1b00 */
[----:B------:R-:W1:Y:S01]  /*07a0*/  S2UR UR17, SR_CgaCtaId ;  /* 0x00000000001179c3 */ /* 0x000e620000008800 */
[----:B------:R-:W-:-:S02]  /*07b0*/  UIMAD.WIDE.U32 UR4, UR10, 0x13, URZ ;  /* 0x000000130a0478a5 */ /* 0x000fc4000f8e00ff */
[----:B------:R-:W-:Y:S02]  /*07c0*/  UIMAD UR16, UR11, 0x13, URZ ;  /* 0x000000130b1078a4 */ /* 0x000fe4000f8e02ff */
[----:B------:R-:W-:Y:S02]  /*07d0*/  UIMAD.WIDE.U32 UR10, UR12, 0x13, URZ ;  /* 0x000000130c0a78a5 */ /* 0x000fe4000f8e00ff */
[----:B----4-:R-:W-:Y:S01]  /*07e0*/  UIMAD.WIDE.U32 UR6, UR20, 0x13, URZ ;  /* 0x00000013140678a5 */ /* 0x010fe2000f8e00ff */
[----:B------:R-:W-:Y:S01]  /*07f0*/  UMOV UR12, 0x400 ;  /* 0x00000400000c7882 */ /* 0x000fe20000000000 */
[----:B------:R-:W-:Y:S02]  /*0800*/  UIMAD UR15, UR21, 0x13, URZ ;  /* 0x00000013150f78a4 */ /* 0x000fe4000f8e02ff */
[----:B------:R-:W-:Y:S02]  /*0810*/  UIMAD.WIDE.U32 UR8, UR22, 0x13, URZ ;  /* 0x00000013160878a5 */ /* 0x000fe4000f8e00ff */
[----:B------:R-:W-:-:S02]  /*0820*/  UIMAD UR14, UR23, 0x13, URZ ;  /* 0x00000013170e78a4 */ /* 0x000fc4000f8e02ff */
[----:B------:R-:W-:Y:S01]  /*0830*/  UIMAD UR13, UR13, 0x13, URZ ;  /* 0x000000130d0d78a4 */ /* 0x000fe2000f8e02ff */
[----:B------:R-:W2:Y:S01]  /*0840*/  LDCU.128 UR20, c[0x3][0x60] ;  /* 0x00c00c00ff1477ac */ /* 0x000ea20008000c00 */
[----:B------:R-:W-:Y:S02]  /*0850*/  UIADD3 UR16, UPT, UPT, UR5, UR16, URZ ;  /* 0x0000001005107290 */ /* 0x000fe4000fffe0ff */
[----:B-1----:R-:W-:Y:S02]  /*0860*/  ULEA UR12, UR17, UR12, 0x18 ;  /* 0x0000000c110c7291 */ /* 0x002fe4000f8ec0ff */
[----:B------:R-:W-:Y:S02]  /*0870*/  UIADD3 UR15, UPT, UPT, UR7, UR15, URZ ;  /* 0x0000000f070f7290 */ /* 0x000fe4000fffe0ff */
[----:B------:R-:W-:Y:S02]  /*0880*/  UIADD3 UR14, UPT, UPT, UR9, UR14, URZ ;  /* 0x0000000e090e7290 */ /* 0x000fe4000fffe0ff */
[----:B------:R-:W-:-:S02]  /*0890*/  UIADD3 UR12, UPT, UPT, UR12, 0x50, URZ ;  /* 0x000000500c0c7890 */ /* 0x000fc4000fffe0ff */
[----:B------:R-:W-:Y:S01]  /*08a0*/  UIADD3 UR13, UPT, UPT, UR11, UR13, URZ ;  /* 0x0000000d0b0d7290 */ /* 0x000fe2000fffe0ff */
[----:B------:R-:W-:Y:S01]  /*08b0*/  UMOV UR17, 0xffffffe8 ;  /* 0xffffffe800117882 */ /* 0x000fe20000000000 */
[----:B0-2---:R-:W-:-:S10]  /*08c0*/  UMOV UR28, 0x50 ;  /* 0x00000050001c7882 */ /* 0x005fd40000000000 */
.L_x_30:
[----:B------:R-:W-:Y:S01]  /*08d0*/  UIADD3 UR29, UPT, UPT, UR17, 0x18, URZ ;  /* 0x00000018111d7890 */ /* 0x000fe2000fffe0ff */
[----:B------:R-:W-:Y:S01]  /*08e0*/  BSSY.RECONVERGENT B0, `(.L_x_28) ;  /* 0x0000a54000007945 */ /* 0x000fe20003800200 */
[----:B------:R-:W-:Y:S02]  /*08f0*/  UIADD3 UR28, UPT, UPT, UR28, 0xa0, URZ ;  /* 0x000000a01c1c7890 */ /* 0x000fe4000fffe0ff */
[----:B------:R-:W-:Y:S02]  /*0900*/  UIADD3 UR17, UPT, UPT, UR17, 0x1, URZ ;  /* 0x0000000111117890 */ /* 0x000fe4000fffe0ff */
[----:B------:R-:W-:Y:S01]  /*0910*/  SHF.R.U32.HI R0, RZ, UR29, R202 ;  /* 0x0000001dff007c19 */ /* 0x000fe200080116ca */
[----:B------:R-:W-:-:S03]  /*0920*/  UISETP.NE.AND UP0, UPT, UR28, 0xf50, UPT ;  /* 0x00000f501c00788c */ /* 0x000fc6000bf05270 */
[----:B------:R-:W-:-:S04]  /*0930*/  LOP3.LUT R0, R0, 0x1, RZ, 0xc0, !PT ;  /* 0x0000000100007812 */ /* 0x000fc800078ec0ff */
[----:B------:R-:W-:-:S13]  /*0940*/  ISETP.NE.U32.AND P0, PT, R0, 0x1, PT ;  /* 0x000000010000780c */ /* 0x000fda0003f05070 */
[----:B------:R-:W-:Y:S05]  /*0950*/  @P0 BRA `(.L_x_29) ;  /* 0x000000a400300947 */ /* 0x000fea0003800000 */
[----:B------:R-:W-:Y:S01]  /*0960*/  LDS.128 R28, [UR12+-0x50] ;  /* 0xffffb00cff1c7984 */ /* 0x000fe20008000c00 */
[----:B-----5:R-:W-:Y:S02]  /*0970*/  IADD3 R36, P3, P5, R104, -0x2, -R114 ;  /* 0xfffffffe68247810 */ /* 0x020fe40007d7e872 */
[----:B------:R-:W-:Y:S01]  /*0980*/  IADD3 R42, P0, P1, R106, -0x26, -R116 ;  /* 0xffffffda6a2a7810 */ /* 0x000fe2000791e874 */
[----:B------:R-:W0:Y:S01]  /*0990*/  LDS.128 R24, [UR12+-0x20] ;  /* 0xffffe00cff187984 */ /* 0x000e220008000c00 */
[----:B------:R-:W-:Y:S02]  /*09a0*/  IADD3.X R0, PT, PT, R105, 0xfffff, ~R115, P3, P5 ;  /* 0x000fffff69007810 */ /* 0x000fe40001feac73 */
[----:B------:R-:W-:Y:S02]  /*09b0*/  IADD3 R104, P2, PT, R104, R114, RZ ;  /* 0x0000007268687210 */ /* 0x000fe40007f5e0ff */
[----:B------:R-:W-:Y:S02]  /*09c0*/  IADD3.X R37, PT, PT, R107, 0xfffff, ~R117, P0, P1 ;  /* 0x000fffff6b257810 */ /* 0x000fe400007e2c75 */
[C---:B------:R-:W-:Y:S01]  /*09d0*/  IADD3 R34, P3, P1, R102.reuse, -0x2, -R112 ;  /* 0xfffffffe66227810 */ /* 0x040fe2000797e870 */
[----:B------:R-:W-:Y:S01]  /*09e0*/  IMAD.X R105, R105, 0x1, R115, P2 ;  /* 0x0000000169697824 */ /* 0x000fe200010e0673 */
[----:B------:R-:W-:-:S02]  /*09f0*/  IADD3 R102, P0, PT, R102, R112, RZ ;  /* 0x0000007066667210 */ /* 0x000fc40007f1e0ff */
[C---:B------:R-:W-:Y:S02]  /*0a00*/  IADD3.X R32, PT, PT, R103.reuse, 0xfffff, ~R113, P3, P1 ;  /* 0x000fffff67207810 */ /* 0x040fe40001fe2c71 */
[----:B------:R-:W-:Y:S02]  /*0a10*/  IADD3 R43, P1, P2, R98, -0x2, -R108 ;  /* 0xfffffffe622b7810 */ /* 0x000fe40007a3e86c */
[----:B------:R-:W-:Y:S02]  /*0a20*/  IADD3.X R103, PT, PT, R103, R113, RZ, P0, !PT ;  /* 0x0000007167677210 */ /* 0x000fe400007fe4ff */
[----:B------:R-:W-:Y:S02]  /*0a30*/  IADD3.X R44, PT, PT, R99, 0xfffff, ~R109, P1, P2 ;  /* 0x000fffff632c7810 */ /* 0x000fe40000fe4c6d */
[----:B------:R-:W-:Y:S02]  /*0a40*/  IADD3 R106, P4, PT, R106, R116, RZ ;  /* 0x000000746a6a7210 */ /* 0x000fe40007f9e0ff */
[----:B------:R-:W-:-:S03]  /*0a50*/  IADD3 R98, P3, PT, R98, R108, RZ ;  /* 0x0000006c62627210 */ /* 0x000fc60007f7e0ff */
[----:B------:R-:W-:Y:S02]  /*0a60*/  IMAD.X R107, R107, 0x1, R117, P4 ;  /* 0x000000016b6b7824 */ /* 0x000fe400020e0675 */
[----:B------:R-:W-:Y:S01]  /*0a70*/  IMAD.X R99, R99, 0x1, R109, P3 ;  /* 0x0000000163637824 */ /* 0x000fe200018e066d */
[C---:B0-----:R-:W-:Y:S02]  /*0a80*/  IADD3 R51, P5, P6, R24.reuse, -0x2, -R30 ;  /* 0xfffffffe18337810 */ /* 0x041fe40007ebe81e */
[----:B------:R-:W-:Y:S02]  /*0a90*/  IADD3 R49, P2, PT, R24, R30, RZ ;  /* 0x0000001e18317210 */ /* 0x000fe40007f5e0ff */
[----:B------:R-:W-:Y:S01]  /*0aa0*/  IADD3.X R59, PT, PT, R25, 0xfffff, ~R31, P5, P6 ;  /* 0x000fffff193b7810 */ /* 0x000fe20002fecc1f */
[----:B------:R-:W-:Y:S01]  /*0ab0*/  IMAD.WIDE.U32 R66, R51, R36, RZ ;  /* 0x0000002433427225 */ /* 0x000fe200078e00ff */
[C---:B------:R-:W-:Y:S02]  /*0ac0*/  IADD3 R35, P5, P6, R100.reuse, -0x2, -R110 ;  /* 0xfffffffe64237810 */ /* 0x040fe40007ebe86e */
[----:B------:R-:W-:Y:S01]  /*0ad0*/  IADD3 R100, P4, PT, R100, R110, RZ ;  /* 0x0000006e64647210 */ /* 0x000fe20007f9e0ff */
[----:B------:R-:W-:Y:S01]  /*0ae0*/  IMAD.WIDE.U32 R2, R59, R42, RZ ;  /* 0x0000002a3b027225 */ /* 0x000fe200078e00ff */
[----:B------:R-:W-:-:S03]  /*0af0*/  IADD3.X R33, PT, PT, R101, 0xfffff, ~R111, P5, P6 ;  /* 0x000fffff65217810 */ /* 0x000fc60002fecc6f */
[----:B------:R-:W-:-:S04]  /*0b00*/  IMAD.WIDE.U32 R4, R59, R36, RZ ;  /* 0x000000243b047225 */ /* 0x000fc800078e00ff */
[----:B------:R-:W-:-:S04]  /*0b10*/  IMAD.WIDE.U32 R2, P0, R51, R37, R2 ;  /* 0x0000002533027225 */ /* 0x000fc80007800002 */
[----:B------:R-:W-:Y:S01]  /*0b20*/  IMAD.X R71, R25, 0x1, R31, P2 ;  /* 0x0000000119477824 */ /* 0x000fe200010e061f */
[----:B------:R-:W-:Y:S01]  /*0b30*/  IADD3.X R23, PT, PT, RZ, RZ, RZ, P0, !PT ;  /* 0x000000ffff177210 */ /* 0x000fe200007fe4ff */
[----:B------:R-:W-:Y:S01]  /*0b40*/  IMAD.WIDE.U32 R6, R59, R34, RZ ;  /* 0x000000223b067225 */ /* 0x000fe200078e00ff */
[----:B------:R-:W-:-:S03]  /*0b50*/  MOV R22, R3 ;  /* 0x0000000300167202 */ /* 0x000fc60000000f00 */
[----:B------:R-:W-:-:S04]  /*0b60*/  IMAD.WIDE.U32 R4, P0, R51, R0, R4 ;  /* 0x0000000033047225 */ /* 0x000fc80007800004 */
[----:B------:R-:W-:Y:S01]  /*0b70*/  IMAD.WIDE.U32 R8, R71, R104, RZ ;  /* 0x0000006847087225 */ /* 0x000fe200078e00ff */
[----:B------:R-:W-:Y:S02]  /*0b80*/  IADD3 R64, P3, PT, R67, R4, RZ ;  /* 0x0000000443407210 */ /* 0x000fe40007f7e0ff */
[----:B------:R-:W-:Y:S01]  /*0b90*/  MOV R76, R5 ;  /* 0x00000005004c7202 */ /* 0x000fe20000000f00 */
[----:B------:R-:W-:-:S04]  /*0ba0*/  IMAD.WIDE.U32 R46, R51, R42, RZ ;  /* 0x0000002a332e7225 */ /* 0x000fc800078e00ff */
[----:B------:R-:W-:-:S04]  /*0bb0*/  IMAD.WIDE.U32 R6, P1, R51, R32, R6 ;  /* 0x0000002033067225 */ /* 0x000fc80007820006 */
[----:B------:R-:W-:-:S04]  /*0bc0*/  IMAD.WIDE.U32 R78, R51, R34, RZ ;  /* 0x00000022334e7225 */ /* 0x000fc800078e00ff */
[----:B------:R-:W-:Y:S01]  /*0bd0*/  IMAD.X R101, R101, 0x1, R111, P4 ;  /* 0x0000000165657824 */ /* 0x000fe200020e066f */
[----:B------:R-:W-:Y:S01]  /*0be0*/  IADD3 R65, P4, PT, R47, R2, RZ ;  /* 0x000000022f417210 */ /* 0x000fe20007f9e0ff */
[----:B------:R-:W-:Y:S01]  /*0bf0*/  IMAD.WIDE.U32 R4, P6, R49, R105, R8 ;  /* 0x0000006931047225 */ /* 0x000fe200078c0008 */
[----:B------:R-:W-:Y:S01]  /*0c00*/  IADD3 R108, P5, PT, R79, R6, RZ ;  /* 0x000000064f6c7210 */ /* 0x000fe20007fbe0ff */
[----:B------:R-:W0:Y:S02]  /*0c10*/  LDS.128 R8, [UR12+-0x30] ;  /* 0xffffd00cff087984 */ /* 0x000e240008000c00 */
[----:B------:R-:W-:Y:S01]  /*0c20*/  IMAD.WIDE.U32 R2, R59, R35, RZ ;  /* 0x000000233b027225 */ /* 0x000fe200078e00ff */
[----:B------:R-:W-:-:S03]  /*0c30*/  MOV R60, R5 ;  /* 0x00000005003c7202 */ /* 0x000fc60000000f00 */
[----:B------:R-:W-:Y:S02]  /*0c40*/  IMAD.MOV.U32 R74, RZ, RZ, R7 ;  /* 0x000000ffff4a7224 */ /* 0x000fe400078e0007 */
[----:B------:R-:W-:-:S04]  /*0c50*/  IMAD.WIDE.U32 R6, R71, R106, RZ ;  /* 0x0000006a47067225 */ /* 0x000fc800078e00ff */
[----:B------:R-:W-:Y:S02]  /*0c60*/  IMAD.X R77, RZ, RZ, RZ, P0 ;  /* 0x000000ffff4d7224 */ /* 0x000fe400000e06ff */
[----:B------:R-:W-:Y:S02]  /*0c70*/  IMAD.X R75, RZ, RZ, RZ, P1 ;  /* 0x000000ffff4b7224 */ /* 0x000fe400008e06ff */
[----:B------:R-:W-:-:S04]  /*0c80*/  IMAD.WIDE.U32 R2, P0, R51, R33, R2 ;  /* 0x0000002133027225 */ /* 0x000fc80007800002 */
[----:B------:R-:W-:Y:S01]  /*0c90*/  IMAD.WIDE.U32 R56, R51, R35, RZ ;  /* 0x0000002333387225 */ /* 0x000fe200078e00ff */
[----:B------:R-:W-:-:S03]  /*0ca0*/  MOV R62, R3 ;  /* 0x00000003003e7202 */ /* 0x000fc60000000f00 */
[----:B------:R-:W-:Y:S01]  /*0cb0*/  IMAD.WIDE.U32 R6, P1, R49, R107, R6 ;  /* 0x0000006b31067225 */ /* 0x000fe20007820006 */
[----:B------:R-:W-:-:S03]  /*0cc0*/  IADD3 R82, P2, PT, R57, R2, RZ ;  /* 0x0000000239527210 */ /* 0x000fc60007f5e0ff */
[----:B------:R-:W-:-:S04]  /*0cd0*/  IMAD.WIDE.U32 R52, R49, R106, RZ ;  /* 0x0000006a31347225 */ /* 0x000fc800078e00ff */
[----:B------:R-:W-:-:S04]  /*0ce0*/  IMAD.WIDE.U32 R72, R49, R104, RZ ;  /* 0x0000006831487225 */ /* 0x000fc800078e00ff */
[----:B------:R-:W-:Y:S01]  /*0cf0*/  IMAD.X R63, RZ, RZ, RZ, P0 ;  /* 0x000000ffff3f7224 */ /* 0x000fe200000e06ff */
[----:B------:R-:W-:Y:S01]  /*0d00*/  IADD3 R70, P0, PT, R53, R6, RZ ;  /* 0x0000000635467210 */ /* 0x000fe20007f1e0ff */
[----:B------:R-:W-:Y:S01]  /*0d10*/  IMAD.X R41, RZ, RZ, RZ, P1 ;  /* 0x000000ffff297224 */ /* 0x000fe200008e06ff */
[----:B------:R-:W-:Y:S01]  /*0d20*/  IADD3 R45, P1, PT, R73, R4, RZ ;  /* 0x00000004492d7210 */ /* 0x000fe20007f3e0ff */
[----:B------:R-:W-:Y:S02]  /*0d30*/  IMAD.MOV.U32 R40, RZ, RZ, R7 ;  /* 0x000000ffff287224 */ /* 0x000fe400078e0007 */
[----:B------:R-:W-:Y:S01]  /*0d40*/  IMAD.WIDE.U32 R2, R71, R102, RZ ;  /* 0x0000006647027225 */ /* 0x000fe200078e00ff */
[----:B------:R-:W1:Y:S03]  /*0d50*/  LDS.128 R4, [UR12+-0x40] ;  /* 0xffffc00cff047984 */ /* 0x000e660008000c00 */
[----:B------:R-:W-:-:S04]  /*0d60*/  IMAD.WIDE.U32 R50, R51, 0x13, RZ ;  /* 0x0000001333327825 */ /* 0x000fc800078e00ff */
[----:B------:R-:W-:Y:S02]  /*0d70*/  IMAD R53, R59, 0x13, RZ ;  /* 0x000000133b357824 */ /* 0x000fe400078e02ff */
[----:B------:R-:W-:Y:S02]  /*0d80*/  IMAD.X R61, RZ, RZ, RZ, P6 ;  /* 0x000000ffff3d7224 */ /* 0x000fe400030e06ff */
[----:B------:R-:W-:-:S04]  /*0d90*/  IMAD.WIDE.U32 R38, R71, R100, RZ ;  /* 0x0000006447267225 */ /* 0x000fc800078e00ff */
[----:B------:R-:W-:-:S04]  /*0da0*/  IMAD.WIDE.U32 R2, P6, R49, R103, R2 ;  /* 0x0000006731027225 */ /* 0x000fc800078c0002 */
[----:B------:R-:W-:Y:S01]  /*0db0*/  IMAD.WIDE.U32 R68, R49, R102, RZ ;  /* 0x0000006631447225 */ /* 0x000fe200078e00ff */
[----:B------:R-:W-:-:S03]  /*0dc0*/  MOV R54, R3 ;  /* 0x0000000300367202 */ /* 0x000fc60000000f00 */
[----:B------:R-:W-:-:S04]  /*0dd0*/  IMAD.WIDE.U32 R24, R49, 0x13, RZ ;  /* 0x0000001331187825 */ /* 0x000fc800078e00ff */
[----:B------:R-:W-:Y:S02]  /*0de0*/  IMAD R47, R71, 0x13, RZ ;  /* 0x00000013472f7824 */ /* 0x000fe400078e02ff */
[----:B------:R-:W-:Y:S02]  /*0df0*/  IMAD.IADD R53, R51, 0x1, R53 ;  /* 0x0000000133357824 */ /* 0x000fe400078e0235 */
[----:B------:R-:W-:Y:S02]  /*0e00*/  IMAD.X R55, RZ, RZ, RZ, P6 ;  /* 0x000000ffff377224 */ /* 0x000fe400030e06ff */
[----:B------:R-:W-:Y:S01]  /*0e10*/  IMAD.WIDE.U32.X R30, R59, R37, R22, P4 ;  /* 0x000000253b1e7225 */ /* 0x000fe200020e0416 */
[----:B------:R-:W-:-:S03]  /*0e20*/  IADD3 R81, P4, PT, R69, R2, RZ ;  /* 0x0000000245517210 */ /* 0x000fc60007f9e0ff */
[----:B------:R-:W-:-:S04]  /*0e30*/  IMAD.WIDE.U32 R22, P6, R49, R101, R38 ;  /* 0x0000006531167225 */ /* 0x000fc800078c0026 */
[----:B------:R-:W-:Y:S01]  /*0e40*/  IMAD.WIDE.U32 R48, R49, R100, RZ ;  /* 0x0000006431307225 */ /* 0x000fe200078e00ff */
[----:B------:R-:W-:-:S03]  /*0e50*/  MOV R84, R23 ;  /* 0x0000001700547202 */ /* 0x000fc60000000f00 */
[----:B------:R-:W-:Y:S02]  /*0e60*/  IMAD.IADD R47, R25, 0x1, R47 ;  /* 0x00000001192f7824 */ /* 0x000fe400078e022f */
[----:B------:R-:W-:-:S04]  /*0e70*/  IMAD.WIDE.U32 R2, R53, R43, RZ ;  /* 0x0000002b35027225 */ /* 0x000fc800078e00ff */
[----:B------:R-:W-:Y:S01]  /*0e80*/  IMAD.WIDE.U32.X R74, R59, R32, R74, P5 ;  /* 0x000000203b4a7225 */ /* 0x000fe200028e044a */
[----:B------:R-:W-:-:S03]  /*0e90*/  IADD3 R49, P5, PT, R49, R22, RZ ;  /* 0x0000001631317210 */ /* 0x000fc60007fbe0ff */
[----:B------:R-:W-:-:S04]  /*0ea0*/  IMAD.WIDE.U32 R38, R47, R98, RZ ;  /* 0x000000622f267225 */ /* 0x000fc800078e00ff */
[----:B------:R-:W-:-:S04]  /*0eb0*/  IMAD.WIDE.U32.X R62, R59, R33, R62, P2 ;  /* 0x000000213b3e7225 */ /* 0x000fc800010e043e */
[----:B------:R-:W-:-:S04]  /*0ec0*/  IMAD.WIDE.U32 R22, P2, R44, R50, R2 ;  /* 0x000000322c167225 */ /* 0x000fc80007840002 */
[----:B------:R-:W-:-:S04]  /*0ed0*/  IMAD.WIDE.U32 R50, R50, R43, RZ ;  /* 0x0000002b32327225 */ /* 0x000fc800078e00ff */
[----:B------:R-:W-:-:S04]  /*0ee0*/  IMAD.WIDE.U32.X R76, R59, R0, R76, P3 ;  /* 0x000000003b4c7225 */ /* 0x000fc800018e044c */
[----:B------:R-:W-:Y:S01]  /*0ef0*/  IMAD.WIDE.U32 R58, P3, R99, R24, R38 ;  /* 0x00000018633a7225 */ /* 0x000fe20007860026 */
[----:B------:R-:W-:-:S03]  /*0f00*/  MOV R38, R23 ;  /* 0x0000001700267202 */ /* 0x000fc60000000f00 */
[----:B------:R-:W-:Y:S01]  /*0f10*/  IMAD.X R39, RZ, RZ, RZ, P2 ;  /* 0x000000ffff277224 */ /* 0x000fe200010e06ff */
[----:B------:R-:W-:Y:S01]  /*0f20*/  IADD3 R79, P2, PT, R51, R22, RZ ;  /* 0x00000016334f7210 */ /* 0x000fe20007f5e0ff */
[----:B------:R-:W-:-:S04]  /*0f30*/  IMAD.WIDE.U32.X R2, R71, R107, R40, P0 ;  /* 0x0000006b47027225 */ /* 0x000fc800000e0428 */
[----:B------:R-:W-:Y:S01]  /*0f40*/  IMAD.WIDE.U32.X R60, R71, R105, R60, P1 ;  /* 0x00000069473c7225 */ /* 0x000fe200008e043c */
[----:B0-----:R-:W-:-:S03]  /*0f50*/  IADD3 R123, P0, P1, R10, -0x26, -R28 ;  /* 0xffffffda0a7b7810 */ /* 0x001fc6000791e81c */
[----:B------:R-:W-:Y:S01]  /*0f60*/  IMAD.X R85, RZ, RZ, RZ, P6 ;  /* 0x000000ffff557224 */ /* 0x000fe200030e06ff */
[----:B------:R-:W-:Y:S01]  /*0f70*/  IADD3.X R129, PT, PT, R11, 0xfffff, ~R29, P0, P1 ;  /* 0x000fffff0b817810 */ /* 0x000fe200007e2c1d */
[----:B------:R-:W-:-:S04]  /*0f80*/  IMAD.WIDE.U32 R24, R24, R98, RZ ;  /* 0x0000006218187225 */ /* 0x000fc800078e00ff */
[----:B------:R-:W-:Y:S01]  /*0f90*/  IMAD.WIDE.U32.X R38, R53, R44, R38, P2 ;  /* 0x0000002c35267225 */ /* 0x000fe200010e0426 */
[----:B------:R-:W-:-:S03]  /*0fa0*/  IADD3 R80, P2, PT, R10, R28, RZ ;  /* 0x0000001c0a507210 */ /* 0x000fc60007f5e0ff */
[----:B------:R-:W-:Y:S01]  /*0fb0*/  IMAD.WIDE.U32.X R40, R71, R101, R84, P5 ;  /* 0x0000006547287225 */ /* 0x000fe200028e0454 */
[----:B-1----:R-:W-:-:S03]  /*0fc0*/  IADD3 R109, P5, P6, R26, -0x2, -R4 ;  /* 0xfffffffe1a6d7810 */ /* 0x002fc60007ebe804 */
[----:B------:R-:W-:Y:S01]  /*0fd0*/  IMAD.X R85, RZ, RZ, RZ, P3 ;  /* 0x000000ffff557224 */ /* 0x000fe200018e06ff */
[----:B------:R-:W-:Y:S01]  /*0fe0*/  IADD3 R69, P3, PT, R25, R58, RZ ;  /* 0x0000003a19457210 */ /* 0x000fe20007f7e0ff */
[----:B------:R-:W-:Y:S01]  /*0ff0*/  IMAD.MOV.U32 R84, RZ, RZ, R59 ;  /* 0x000000ffff547224 */ /* 0x000fe200078e003b */
[----:B------:R-:W-:Y:S01]  /*1000*/  IADD3.X R87, PT, PT, R27, 0xfffff, ~R5, P5, P6 ;  /* 0x000fffff1b577810 */ /* 0x000fe20002fecc05 */
[----:B------:R-:W-:Y:S01]  /*1010*/  IMAD.WIDE.U32 R58, R123, R36, RZ ;  /* 0x000000247b3a7225 */ /* 0x000fe200078e00ff */
[----:B------:R-:W-:-:S03]  /*1020*/  IADD3 R83, P6, PT, R4, R26, RZ ;  /* 0x0000001a04537210 */ /* 0x000fc60007fde0ff */
[----:B------:R-:W-:Y:S02]  /*1030*/  IMAD.X R25, R11, 0x1, R29, P2 ;  /* 0x000000010b197824 */ /* 0x000fe400010e061d */
[----:B------:R-:W-:-:S04]  /*1040*/  IMAD.WIDE.U32 R10, R129, R42, RZ ;  /* 0x0000002a810a7225 */ /* 0x000fc800078e00ff */
[----:B------:R-:W-:Y:S01]  /*1050*/  IMAD.WIDE.U32.X R54, R71, R103, R54, P4 ;  /* 0x0000006747367225 */ /* 0x000fe200020e0436 */
[----:B------:R-:W-:-:S03]  /*1060*/  IADD3 R73, P4, PT, R46, R58, RZ ;  /* 0x0000003a2e497210 */ /* 0x000fc60007f9e0ff */
[----:B------:R-:W-:-:S04]  /*1070*/  IMAD.WIDE.U32.X R22, R47, R99, R84, P3 ;  /* 0x000000632f167225 */ /* 0x000fc800018e0454 */
[----:B------:R-:W-:-:S04]  /*1080*/  IMAD.WIDE.U32 R84, R123, R34, RZ ;  /* 0x000000227b547225 */ /* 0x000fc800078e00ff */
[----:B------:R-:W-:Y:S01]  /*1090*/  IMAD.WIDE.U32 R46, R129, R35, RZ ;  /* 0x00000023812e7225 */ /* 0x000fe200078e00ff */
[----:B------:R-:W-:-:S03]  /*10a0*/  IADD3 R71, P2, PT, R66, R84, RZ ;  /* 0x0000005442477210 */ /* 0x000fc60007f5e0ff */
[----:B------:R-:W-:-:S04]  /*10b0*/  IMAD.WIDE.U32 R28, R129, R36, RZ ;  /* 0x00000024811c7225 */ /* 0x000fc800078e00ff */
[----:B------:R-:W-:-:S04]  /*10c0*/  IMAD.WIDE.U32 R110, R129, R34, RZ ;  /* 0x00000022816e7225 */ /* 0x000fc800078e00ff */
[----:B------:R-:W-:-:S04]  /*10d0*/  IMAD.WIDE.U32 R10, P0, R123, R37, R10 ;  /* 0x000000257b0a7225 */ /* 0x000fc8000780000a */
[----:B------:R-:W-:-:S04]  /*10e0*/  IMAD.WIDE.U32 R66, R123, R42, RZ ;  /* 0x0000002a7b427225 */ /* 0x000fc800078e00ff */
[----:B------:R-:W-:-:S04]  /*10f0*/  IMAD.WIDE.U32 R114, R129, R43, RZ ;  /* 0x0000002b81727225 */ /* 0x000fc800078e00ff */
[----:B------:R-:W-:Y:S01]  /*1100*/  IMAD.WIDE.U32 R118, P5, R123, R33, R46 ;  /* 0x000000217b767225 */ /* 0x000fe200078a002e */
[----:B------:R-:W-:-:S03]  /*1110*/  IADD3.X R47, PT, PT, RZ, RZ, RZ, P0, !PT ;  /* 0x000000ffff2f7210 */ /* 0x000fc600007fe4ff */
[----:B------:R-:W-:-:S04]  /*1120*/  IMAD.WIDE.U32 R28, P3, R123, R0, R28 ;  /* 0x000000007b1c7225 */ /* 0x000fc8000786001c */
[----:B------:R-:W-:Y:S01]  /*1130*/  IMAD.WIDE.U32 R112, P0, R123, R32, R110 ;  /* 0x000000207b707225 */ /* 0x000fe2000780006e */
[----:B------:R-:W-:-:S03]  /*1140*/  MOV R110, R29 ;  /* 0x0000001d006e7202 */ /* 0x000fc60000000f00 */
[----:B------:R-:W-:Y:S01]  /*1150*/  IMAD.X R121, RZ, RZ, RZ, P5 ;  /* 0x000000ffff797224 */ /* 0x000fe200028e06ff */
[----:B------:R-:W-:Y:S01]  /*1160*/  IADD3 R84, P5, PT, R67, R10, RZ ;  /* 0x0000000a43547210 */ /* 0x000fe20007fbe0ff */
[----:B------:R-:W-:Y:S02]  /*1170*/  IMAD.X R111, RZ, RZ, RZ, P3 ;  /* 0x000000ffff6f7224 */ /* 0x000fe400018e06ff */
[----:B------:R-:W-:-:S04]  /*1180*/  IMAD.WIDE.U32 R116, R123, R35, RZ ;  /* 0x000000237b747225 */ /* 0x000fc800078e00ff */
[----:B------:R-:W-:Y:S01]  /*1190*/  IMAD.WIDE.U32 R124, P3, R123, R44, R114 ;  /* 0x0000002c7b7c7225 */ /* 0x000fe20007860072 */
[----:B------:R-:W-:Y:S02]  /*11a0*/  IADD3.X R115, PT, PT, RZ, RZ, RZ, P0, !PT ;  /* 0x000000ffff737210 */ /* 0x000fe400007fe4ff */
[----:B------:R-:W-:Y:S01]  /*11b0*/  IADD3 R86, P0, PT, R59, R28, RZ ;  /* 0x0000001c3b567210 */ /* 0x000fe20007f1e0ff */
[----:B------:R-:W-:Y:S01]  /*11c0*/  IMAD.MOV.U32 R46, RZ, RZ, R11 ;  /* 0x000000ffff2e7224 */ /* 0x000fe200078e000b */
[----:B------:R-:W-:Y:S01]  /*11d0*/  MOV R126, R125 ;  /* 0x0000007d007e7202 */ /* 0x000fe20000000f00 */
[----:B------:R-:W-:Y:S01]  /*11e0*/  IMAD.WIDE.U32 R122, R123, R43, RZ ;  /* 0x0000002b7b7a7225 */ /* 0x000fe200078e00ff */
[----:B------:R-:W-:-:S03]  /*11f0*/  IADD3 R51, P1, PT, R78, R116, RZ ;  /* 0x000000744e337210 */ /* 0x000fc60007f3e0ff */
[----:B------:R-:W-:Y:S01]  /*1200*/  IMAD.X R127, RZ, RZ, RZ, P3 ;  /* 0x000000ffff7f7224 */ /* 0x000fe200018e06ff */
[----:B------:R-:W-:Y:S01]  /*1210*/  IADD3 R57, P3, PT, R117, R118, RZ ;  /* 0x0000007675397210 */ /* 0x000fe20007f7e0ff */
[----:B------:R-:W-:Y:S01]  /*1220*/  IMAD.WIDE.U32.X R46, R129, R37, R46, P5 ;  /* 0x00000025812e7225 */ /* 0x000fe200028e042e */
[----:B------:R-:W-:Y:S02]  /*1230*/  IADD3 R53, P5, PT, R85, R112, RZ ;  /* 0x0000007055357210 */ /* 0x000fe40007fbe0ff */
[----:B------:R-:W-:Y:S01]  /*1240*/  IADD3.X R57, P1, PT, R57, R108, RZ, P1, !PT ;  /* 0x0000006c39397210 */ /* 0x000fe20000f3e4ff */
[----:B------:R-:W-:Y:S01]  /*1250*/  IMAD.WIDE.U32 R28, R87, R36, RZ ;  /* 0x00000024571c7225 */ /* 0x000fe200078e00ff */
[----:B------:R-:W-:-:S03]  /*1260*/  IADD3.X R53, P2, PT, R53, R64, RZ, P2, !PT ;  /* 0x0000004035357210 */ /* 0x000fc6000175e4ff */
[----:B------:R-:W-:Y:S02]  /*1270*/  IMAD.MOV.U32 R120, RZ, RZ, R119 ;  /* 0x000000ffff787224 */ /* 0x000fe400078e0077 */
[----:B------:R-:W-:Y:S02]  /*1280*/  IMAD.MOV.U32 R114, RZ, RZ, R113 ;  /* 0x000000ffff727224 */ /* 0x000fe400078e0071 */
[----:B------:R-:W-:Y:S01]  /*1290*/  IMAD.WIDE.U32.X R10, R129, R0, R110, P0 ;  /* 0x00000000810a7225 */ /* 0x000fe200000e046e */
[----:B------:R-:W-:-:S03]  /*12a0*/  IADD3 R131, P0, PT, R123, R124, RZ ;  /* 0x0000007c7b837210 */ /* 0x000fc60007f1e0ff */
[----:B------:R-:W-:-:S04]  /*12b0*/  IMAD.WIDE.U32 R58, R87, R42, RZ ;  /* 0x0000002a573a7225 */ /* 0x000fc800078e00ff */
[----:B------:R-:W-:-:S04]  /*12c0*/  IMAD.WIDE.U32.X R118, R129, R33, R120, P3 ;  /* 0x0000002181767225 */ /* 0x000fc800018e0478 */
[----:B------:R-:W-:-:S04]  /*12d0*/  IMAD.WIDE.U32.X R110, R129, R32, R114, P5 ;  /* 0x00000020816e7225 */ /* 0x000fc800028e0472 */
[----:B------:R-:W-:-:S04]  /*12e0*/  IMAD.WIDE.U32 R114, P3, R109, R0, R28 ;  /* 0x000000006d727225 */ /* 0x000fc8000786001c */
[----:B------:R-:W-:-:S04]  /*12f0*/  IMAD.WIDE.U32 R112, R109, R36, RZ ;  /* 0x000000246d707225 */ /* 0x000fc800078e00ff */
[----:B------:R-:W-:Y:S01]  /*1300*/  IMAD.WIDE.U32.X R28, R129, R44, R126, P0 ;  /* 0x0000002c811c7225 */ /* 0x000fe200000e047e */
[----:B------:R-:W-:-:S03]  /*1310*/  IADD3 R78, P5, PT, R51, R112, RZ ;  /* 0x00000070334e7210 */ /* 0x000fc60007fbe0ff */
[----:B------:R-:W-:Y:S02]  /*1320*/  IMAD.X R85, R5, 0x1, R27, P6 ;  /* 0x0000000105557824 */ /* 0x000fe400030e061b */
        /* <DEDUP_REMOVED lines=8> */
[----:B------:R-:W-:Y:S02]  /*13b0*/  IMAD.MOV.U32 R26, RZ, RZ, R59 ;  /* 0x000000ffff1a7224 */ /* 0x000fe400078e003b */
[----:B------:R-:W-:Y:S01]  /*13c0*/  IMAD.WIDE.U32.X R112, R87, R0, R116, P3 ;  /* 0x0000000057707225 */ /* 0x000fe200018e0474 */
[----:B------:R-:W-:-:S03]  /*13d0*/  IADD3 R71, P3, PT, R71, R4, RZ ;  /* 0x0000000447477210 */ /* 0x000fc60007f7e0ff */
[----:B------:R-:W-:Y:S01]  /*13e0*/  IMAD.WIDE.U32.X R4, R87, R37, R26, P0 ;  /* 0x0000002557047225 */ /* 0x000fe200000e041a */
[----:B------:R-:W-:Y:S02]  /*13f0*/  IADD3.X R58, P3, PT, R53, R58, RZ, P3, !PT ;  /* 0x0000003a353a7210 */ /* 0x000fe40001f7e4ff */
[----:B------:R-:W-:Y:S01]  /*1400*/  IADD3 R129, P0, PT, R56, R122, RZ ;  /* 0x0000007a38817210 */ /* 0x000fe20007f1e0ff */
[----:B------:R-:W-:Y:S01]  /*1410*/  IMAD.WIDE.U32 R116, R25, R102, RZ ;  /* 0x0000006619747225 */ /* 0x000fe200078e00ff */
[----:B------:R-:W-:Y:S02]  /*1420*/  IADD3.X R56, P2, P3, R4, R76, R110, P3, P2 ;  /* 0x0000004c04387210 */ /* 0x000fe40001b4446e */
[----:B------:R-:W-:Y:S01]  /*1430*/  IADD3.X R53, P5, P6, R112, R74, R118, P5, P1 ;  /* 0x0000004a70357210 */ /* 0x000fe20002ea2476 */
[----:B------:R-:W-:Y:S01]  /*1440*/  IMAD.WIDE.U32 R26, R85, R106, RZ ;  /* 0x0000006a551a7225 */ /* 0x000fe200078e00ff */
[----:B------:R-:W-:Y:S02]  /*1450*/  IADD3.X R64, PT, PT, R5, R77, R111, P2, P3 ;  /* 0x0000004d05407210 */ /* 0x000fe400017e646f */
[----:B------:R-:W-:Y:S01]  /*1460*/  IADD3.X R59, PT, PT, R113, R75, R119, P5, P6 ;  /* 0x0000004b713b7210 */ /* 0x000fe20002fec477 */
[----:B------:R-:W-:Y:S01]  /*1470*/  IMAD.WIDE.U32 R116, P3, R80, R103, R116 ;  /* 0x0000006750747225 */ /* 0x000fe20007860074 */
[----:B------:R-:W-:-:S03]  /*1480*/  IADD3.X R82, P0, PT, R131, R82, RZ, P0, !PT ;  /* 0x0000005283527210 */ /* 0x000fc6000071e4ff */
[----:B------:R-:W-:Y:S01]  /*1490*/  IMAD.WIDE.U32 R112, R25, R100, RZ ;  /* 0x0000006419707225 */ /* 0x000fe200078e00ff */
[----:B------:R-:W-:-:S03]  /*14a0*/  IADD3.X R119, PT, PT, RZ, RZ, RZ, P3, !PT ;  /* 0x000000ffff777210 */ /* 0x000fc60001ffe4ff */
[----:B------:R-:W-:-:S04]  /*14b0*/  IMAD.WIDE.U32 R114, R80, R102, RZ ;  /* 0x0000006650727225 */ /* 0x000fc800078e00ff */
[----:B------:R-:W-:Y:S01]  /*14c0*/  IMAD.WIDE.U32 R74, R85, R104, RZ ;  /* 0x00000068554a7225 */ /* 0x000fe200078e00ff */
[----:B------:R-:W-:-:S03]  /*14d0*/  IADD3 R67, P1, PT, R72, R114, RZ ;  /* 0x0000007248437210 */ /* 0x000fc60007f3e0ff */
[----:B------:R-:W-:-:S04]  /*14e0*/  IMAD.WIDE.U32 R110, P3, R83, R107, R26 ;  /* 0x0000006b536e7225 */ /* 0x000fc8000786001a */
[----:B------:R-:W-:-:S04]  /*14f0*/  IMAD.WIDE.U32 R4, R87, R34, RZ ;  /* 0x0000002257047225 */ /* 0x000fc800078e00ff */
[----:B------:R-:W-:Y:S01]  /*1500*/  IMAD.WIDE.U32 R124, P5, R80, R101, R112 ;  /* 0x00000065507c7225 */ /* 0x000fe200078a0070 */
[----:B------:R-:W-:Y:S02]  /*1510*/  IADD3.X R113, PT, PT, RZ, RZ, RZ, P3, !PT ;  /* 0x000000ffff717210 */ /* 0x000fe40001ffe4ff */
[----:B------:R-:W-:Y:S01]  /*1520*/  IADD3 R72, P3, PT, R115, R116, RZ ;  /* 0x0000007473487210 */ /* 0x000fe20007f7e0ff */
[----:B------:R-:W-:Y:S01]  /*1530*/  IMAD.X R127, RZ, RZ, RZ, P5 ;  /* 0x000000ffff7f7224 */ /* 0x000fe200028e06ff */
[----:B------:R-:W-:Y:S01]  /*1540*/  MOV R126, R125 ;  /* 0x0000007d007e7202 */ /* 0x000fe20000000f00 */
[----:B------:R-:W-:Y:S01]  /*1550*/  IMAD.WIDE.U32 R120, P5, R83, R105, R74 ;  /* 0x0000006953787225 */ /* 0x000fe200078a004a */
[----:B------:R-:W-:-:S03]  /*1560*/  IADD3.X R45, P1, PT, R72, R45, RZ, P1, !PT ;  /* 0x0000002d482d7210 */ /* 0x000fc60000f3e4ff */
[----:B------:R-:W-:Y:S01]  /*1570*/  IMAD.WIDE.U32 R4, P2, R109, R32, R4 ;  /* 0x000000206d047225 */ /* 0x000fe20007840004 */
[----:B------:R-:W-:-:S03]  /*1580*/  MOV R122, R121 ;  /* 0x00000079007a7202 */ /* 0x000fc60000000f00 */
[----:B------:R-:W-:-:S04]  /*1590*/  IMAD.WIDE.U32 R74, R109, R34, RZ ;  /* 0x000000226d4a7225 */ /* 0x000fc800078e00ff */
[----:B------:R-:W-:Y:S01]  /*15a0*/  IMAD.MOV.U32 R118, RZ, RZ, R117 ;  /* 0x000000ffff767224 */ /* 0x000fe200078e0075 */
[----:B------:R-:W-:Y:S01]  /*15b0*/  IADD3 R74, P6, PT, R129, R74, RZ ;  /* 0x0000004a814a7210 */ /* 0x000fe20007fde0ff */
[----:B------:R-:W-:-:S04]  /*15c0*/  IMAD.WIDE.U32 R76, R80, R100, RZ ;  /* 0x00000064504c7225 */ /* 0x000fc800078e00ff */
[----:B------:R-:W-:Y:S01]  /*15d0*/  IMAD.WIDE.U32.X R114, R25, R103, R118, P3 ;  /* 0x0000006719727225 */ /* 0x000fe200018e0476 */
[----:B------:R-:W-:-:S03]  /*15e0*/  IADD3 R75, P3, PT, R75, R4, RZ ;  /* 0x000000044b4b7210 */ /* 0x000fc60007f7e0ff */
[----:B------:R-:W-:Y:S01]  /*15f0*/  IMAD.MOV.U32 R26, RZ, RZ, R5 ;  /* 0x000000ffff1a7224 */ /* 0x000fe200078e0005 */
[----:B------:R-:W-:Y:S01]  /*1600*/  IADD3.X R72, P6, PT, R82, R75, RZ, P6, !PT ;  /* 0x0000004b52487210 */ /* 0x000fe200037de4ff */
[----:B------:R-:W-:Y:S01]  /*1610*/  IMAD.X R27, RZ, RZ, RZ, P2 ;  /* 0x000000ffff1b7224 */ /* 0x000fe200010e06ff */
[----:B------:R-:W-:Y:S01]  /*1620*/  IADD3 R51, P2, PT, R68, R76, RZ ;  /* 0x0000004c44337210 */ /* 0x000fe20007f5e0ff */
[----:B------:R-:W-:-:S04]  /*1630*/  IMAD.WIDE.U32 R4, R83, R104, RZ ;  /* 0x0000006853047225 */ /* 0x000fc800078e00ff */
[----:B------:R-:W-:Y:S01]  /*1640*/  IMAD.X R123, RZ, RZ, RZ, P5 ;  /* 0x000000ffff7b7224 */ /* 0x000fe200028e06ff */
[----:B------:R-:W-:Y:S01]  /*1650*/  IADD3 R68, P5, PT, R77, R124, RZ ;  /* 0x0000007c4d447210 */ /* 0x000fe20007fbe0ff */
[----:B------:R-:W-:-:S03]  /*1660*/  IMAD.WIDE.U32 R76, R83, R106, RZ ;  /* 0x0000006a534c7225 */ /* 0x000fc600078e00ff */
[----:B------:R-:W-:Y:S01]  /*1670*/  IADD3.X R81, P2, PT, R68, R81, RZ, P2, !PT ;  /* 0x0000005144517210 */ /* 0x000fe2000175e4ff */
[----:B------:R-:W-:Y:S01]  /*1680*/  IMAD.WIDE.U32.X R26, R87, R32, R26, P3 ;  /* 0x00000020571a7225 */ /* 0x000fe200018e041a */
[----:B------:R-:W-:-:S03]  /*1690*/  IADD3 R120, P3, PT, R5, R120, RZ ;  /* 0x0000007805787210 */ /* 0x000fc60007f7e0ff */
[----:B------:R-:W-:Y:S01]  /*16a0*/  IMAD.WIDE.U32.X R118, R25, R101, R126, P5 ;  /* 0x0000006519767225 */ /* 0x000fe200028e047e */
[----:B------:R-:W-:-:S03]  /*16b0*/  IADD3 R108, P5, PT, R77, R110, RZ ;  /* 0x0000006e4d6c7210 */ /* 0x000fc60007fbe0ff */
[----:B------:R-:W-:Y:S02]  /*16c0*/  IMAD.MOV.U32 R112, RZ, RZ, R111 ;  /* 0x000000ffff707224 */ /* 0x000fe400078e006f */
[----:B------:R-:W-:Y:S01]  /*16d0*/  IMAD.WIDE.U32.X R116, R85, R105, R122, P3 ;  /* 0x0000006955747225 */ /* 0x000fe200018e047a */
[----:B------:R-:W-:Y:S02]  /*16e0*/  IADD3 R68, P3, PT, R67, R76, RZ ;  /* 0x0000004c43447210 */ /* 0x000fe40007f7e0ff */
[----:B------:R-:W-:Y:S01]  /*16f0*/  IADD3.X R67, P0, P6, R26, R62, R28, P6, P0 ;  /* 0x0000003e1a437210 */ /* 0x000fe2000360041c */
[----:B------:R-:W-:Y:S01]  /*1700*/  IMAD.WIDE.U32.X R110, R85, R107, R112, P5 ;  /* 0x0000006b556e7225 */ /* 0x000fe200028e0470 */
[----:B------:R-:W-:Y:S02]  /*1710*/  IADD3 R5, P5, PT, R51, R4, RZ ;  /* 0x0000000433057210 */ /* 0x000fe40007fbe0ff */
[----:B------:R-:W-:Y:S01]  /*1720*/  IADD3.X R62, P3, PT, R45, R108, RZ, P3, !PT ;  /* 0x0000006c2d3e7210 */ /* 0x000fe20001f7e4ff */
[----:B------:R-:W-:Y:S01]  /*1730*/  IMAD R87, R87, 0x13, RZ ;  /* 0x0000001357577824 */ /* 0x000fe200078e02ff */
[----:B------:R-:W-:Y:S01]  /*1740*/  IADD3.X R63, PT, PT, R27, R63, R29, P0, P6 ;  /* 0x0000003f1b3f7210 */ /* 0x000fe200007ec41d */
[----:B------:R-:W-:Y:S01]  /*1750*/  IMAD.WIDE.U32 R26, R25, R106, RZ ;  /* 0x0000006a191a7225 */ /* 0x000fe200078e00ff */
[----:B------:R-:W-:-:S02]  /*1760*/  IADD3.X R4, P5, PT, R81, R120, RZ, P5, !PT ;  /* 0x0000007851047210 */ /* 0x000fc40002fbe4ff */
[----:B------:R-:W-:Y:S01]  /*1770*/  IADD3.X R51, P6, P3, R110, R60, R114, P3, P1 ;  /* 0x0000003c6e337210 */ /* 0x000fe20001bc2472 */
[----:B------:R-:W-:Y:S01]  /*1780*/  IMAD.WIDE.U32 R112, R80, R104, RZ ;  /* 0x0000006850707225 */ /* 0x000fe200078e00ff */
[----:B------:R-:W-:Y:S02]  /*1790*/  IADD3.X R28, P2, P5, R116, R54, R118, P5, P2 ;  /* 0x00000036741c7210 */ /* 0x000fe40002d44476 */
[----:B------:R-:W-:Y:S01]  /*17a0*/  IADD3.X R45, PT, PT, R111, R61, R115, P6, P3 ;  /* 0x0000003d6f2d7210 */ /* 0x000fe200037e6473 */
[----:B------:R-:W-:Y:S01]  /*17b0*/  IMAD.WIDE.U32 R60, R25, R104, RZ ;  /* 0x00000068193c7225 */ /* 0x000fe200078e00ff */
[----:B------:R-:W-:Y:S02]  /*17c0*/  IADD3.X R29, PT, PT, R117, R55, R119, P2, P5 ;  /* 0x00000037751d7210 */ /* 0x000fe400017ea477 */
[----:B------:R-:W-:Y:S01]  /*17d0*/  IADD3 R119, P2, PT, R66, R50, RZ ;  /* 0x0000003242777210 */ /* 0x000fe20007f5e0ff */
[----:B------:R-:W-:Y:S01]  /*17e0*/  IMAD.WIDE.U32 R54, R109, 0x13, RZ ;  /* 0x000000136d367825 */ /* 0x000fe200078e00ff */
[----:B------:R-:W-:-:S02]  /*17f0*/  IADD3 R123, P0, PT, R52, R112, RZ ;  /* 0x00000070347b7210 */ /* 0x000fc40007f1e0ff */
[----:B------:R-:W-:Y:S01]  /*1800*/  IADD3.X R50, P2, PT, R84, R79, RZ, P2, !PT ;  /* 0x0000004f54327210 */ /* 0x000fe2000175e4ff */
[----:B------:R-:W-:-:S04]  /*1810*/  IMAD.WIDE.U32 R110, R80, R106, RZ ;  /* 0x0000006a506e7225 */ /* 0x000fc800078e00ff */
[----:B------:R-:W-:-:S04]  /*1820*/  IMAD.WIDE.U32 R26, P3, R80, R107, R26 ;  /* 0x0000006b501a7225 */ /* 0x000fc8000786001a */
[----:B------:R-:W-:Y:S01]  /*1830*/  IMAD.WIDE.U32 R108, R25, R98, RZ ;  /* 0x00000062196c7225 */ /* 0x000fe200078e00ff */
[----:B------:R-:W-:-:S03]  /*1840*/  IADD3 R66, P5, PT, R111, R26, RZ ;  /* 0x0000001a6f427210 */ /* 0x000fc60007fbe0ff */
[----:B------:R-:W-:-:S04]  /*1850*/  IMAD.WIDE.U32 R60, P6, R80, R105, R60 ;  /* 0x00000069503c7225 */ /* 0x000fc800078c003c */
[----:B------:R-:W-:Y:S01]  /*1860*/  IMAD.IADD R116, R55, 0x1, R87 ;  /* 0x0000000137747824 */ /* 0x000fe200078e0257 */
[----:B------:R-:W-:Y:S01]  /*1870*/  IADD3.X R81, PT, PT, RZ, RZ, RZ, P6, !PT ;  /* 0x000000ffff517210 */ /* 0x000fe200037fe4ff */
[----:B------:R-:W-:Y:S01]  /*1880*/  IMAD.WIDE.U32 R120, R80, R98, RZ ;  /* 0x0000006250787225 */ /* 0x000fe200078e00ff */
[----:B------:R-:W-:-:S03]  /*1890*/  IADD3 R55, P6, PT, R113, R60, RZ ;  /* 0x0000003c71377210 */ /* 0x000fc60007fde0ff */
[----:B------:R-:W-:Y:S01]  /*18a0*/  IMAD.X R77, RZ, RZ, RZ, P3 ;  /* 0x000000ffff4d7224 */ /* 0x000fe200018e06ff */
[----:B------:R-:W-:Y:S01]  /*18b0*/  IADD3 R75, P1, PT, R48, R120, RZ ;  /* 0x00000078304b7210 */ /* 0x000fe20007f3e0ff */
[----:B------:R-:W-:Y:S01]  /*18c0*/  IMAD.MOV.U32 R76, RZ, RZ, R27 ;  /* 0x000000ffff4c7224 */ /* 0x000fe200078e001b */
[----:B------:R-:W-:Y:S01]  /*18d0*/  IADD3.X R70, P0, PT, R55, R70, RZ, P0, !PT ;  /* 0x0000004637467210 */ /* 0x000fe2000071e4ff */
[----:B------:R-:W-:-:S04]  /*18e0*/  IMAD.WIDE.U32 R114, P3, R80, R99, R108 ;  /* 0x0000006350727225 */ /* 0x000fc8000786006c */
[----:B------:R-:W-:Y:S01]  /*18f0*/  IMAD.WIDE.U32 R26, R116, R35, RZ ;  /* 0x00000023741a7225 */ /* 0x000fe200078e00ff */
[----:B------:R-:W-:Y:S02]  /*1900*/  IADD3.X R113, PT, PT, RZ, RZ, RZ, P3, !PT ;  /* 0x000000ffff717210 */ /* 0x000fe40001ffe4ff */
[----:B------:R-:W-:Y:S01]  /*1910*/  IADD3 R117, P3, PT, R110, R24, RZ ;  /* 0x000000186e757210 */ /* 0x000fe20007f7e0ff */
[----:B------:R-:W-:Y:S02]  /*1920*/  IMAD.MOV.U32 R80, RZ, RZ, R61 ;  /* 0x000000ffff507224 */ /* 0x000fe400078e003d */
[----:B------:R-:W-:Y:S01]  /*1930*/  IMAD.WIDE.U32.X R76, R25, R107, R76, P5 ;  /* 0x0000006b194c7225 */ /* 0x000fe200028e044c */
[----:B------:R-:W-:Y:S02]  /*1940*/  IADD3 R120, P5, PT, R121, R114, RZ ;  /* 0x0000007279787210 */ /* 0x000fe40007fbe0ff */
[----:B------:R-:W-:Y:S01]  /*1950*/  IADD3.X R114, P4, PT, R86, R65, RZ, P4, !PT ;  /* 0x0000004156727210 */ /* 0x000fe2000279e4ff */
[----:B------:R-:W-:Y:S01]  /*1960*/  IMAD.WIDE.U32.X R80, R25, R105, R80, P6 ;  /* 0x0000006919507225 */ /* 0x000fe200030e0450 */
[----:B------:R-:W-:-:S02]  /*1970*/  IADD3.X R49, P1, PT, R120, R49, RZ, P1, !PT ;  /* 0x0000003178317210 */ /* 0x000fc40000f3e4ff */
[----:B------:R-:W-:Y:S01]  /*1980*/  IADD3.X R69, P3, PT, R66, R69, RZ, P3, !PT ;  /* 0x0000004542457210 */ /* 0x000fe20001f7e4ff */
[----:B------:R-:W-:-:S04]  /*1990*/  IMAD.WIDE.U32 R108, R85, R102, RZ ;  /* 0x00000066556c7225 */ /* 0x000fc800078e00ff */
[----:B------:R-:W-:-:S04]  /*19a0*/  IMAD.WIDE.U32 R60, P6, R33, R54, R26 ;  /* 0x00000036213c7225 */ /* 0x000fc800078c001a */
[----:B------:R-:W-:Y:S01]  /*19b0*/  IMAD.MOV.U32 R112, RZ, RZ, R115 ;  /* 0x000000ffff707224 */ /* 0x000fe200078e0073 */
[----:B------:R-:W-:Y:S01]  /*19c0*/  MOV R24, R61 ;  /* 0x0000003d00187202 */ /* 0x000fe20000000f00 */
[----:B------:R-:W-:-:S04]  /*19d0*/  IMAD.WIDE.U32 R26, R54, R35, RZ ;  /* 0x00000023361a7225 */ /* 0x000fc800078e00ff */
[----:B------:R-:W-:-:S04]  /*19e0*/  IMAD.WIDE.U32.X R112, R25, R99, R112, P5 ;  /* 0x0000006319707225 */ /* 0x000fc800028e0470 */
[----:B------:R-:W-:Y:S01]  /*19f0*/  IMAD.X R25, RZ, RZ, RZ, P6 ;  /* 0x000000ffff197224 */ /* 0x000fe200030e06ff */
[----:B------:R-:W-:Y:S01]  /*1a00*/  IADD3 R115, P6, PT, R27, R60, RZ ;  /* 0x0000003c1b737210 */ /* 0x000fe20007fde0ff */
[----:B------:R-:W-:-:S04]  /*1a10*/  IMAD.WIDE.U32 R110, P5, R83, R103, R108 ;  /* 0x00000067536e7225 */ /* 0x000fc800078a006c */
[----:B------:R-:W-:-:S04]  /*1a20*/  IMAD.WIDE.U32 R108, R83, R102, RZ ;  /* 0x00000066536c7225 */ /* 0x000fc800078e00ff */
[----:B------:R-:W-:Y:S02]  /*1a30*/  IMAD.X R87, RZ, RZ, RZ, P5 ;  /* 0x000000ffff577224 */ /* 0x000fe400028e06ff */
[----:B------:R-:W-:Y:S01]  /*1a40*/  IMAD.WIDE.U32.X R60, R116, R33, R24, P6 ;  /* 0x00000021743c7225 */ /* 0x000fe200030e0418 */
[----:B------:R-:W-:Y:S02]  /*1a50*/  IADD3 R24, P5, PT, R109, R110, RZ ;  /* 0x0000006e6d187210 */ /* 0x000fe40007fbe0ff */
[----:B------:R-:W-:Y:S01]  /*1a60*/  IADD3 R48, P6, PT, R75, R108, RZ ;  /* 0x0000006c4b307210 */ /* 0x000fe20007fde0ff */
[----:B------:R-:W-:Y:S02]  /*1a70*/  IMAD.MOV.U32 R86, RZ, RZ, R111 ;  /* 0x000000ffff567224 */ /* 0x000fe400078e006f */
[----:B------:R-:W-:Y:S01]  /*1a80*/  IMAD R65, R85, 0x13, RZ ;  /* 0x0000001355417824 */ /* 0x000fe200078e02ff */
[----:B------:R-:W-:Y:S01]  /*1a90*/  IADD3.X R49, P6, PT, R49, R24, RZ, P6, !PT ;  /* 0x0000001831317210 */ /* 0x000fe200037de4ff */
[----:B------:R-:W-:Y:S01]  /*1aa0*/  IMAD.WIDE.U32.X R108, R85, R103, R86, P5 ;  /* 0x00000067556c7225 */ /* 0x000fe200028e0456 */
[----:B------:R-:W-:-:S02]  /*1ab0*/  IADD3 R52, P5, PT, R119, R26, RZ ;  /* 0x0000001a77347210 */ /* 0x000fc40007fbe0ff */
[----:B------:R-:W0:Y:S01]  /*1ac0*/  LDS.128 R24, [UR12+-0x10] ;  /* 0xfffff00cff187984 */ /* 0x000e220008000c00 */
[----:B------:R-:W-:Y:S01]  /*1ad0*/  IMAD.WIDE.U32 R86, R83, 0x13, RZ ;  /* 0x0000001353567825 */ /* 0x000fe200078e00ff */
[----:B------:R-:W-:Y:S02]  /*1ae0*/  IADD3.X R40, P6, P1, R108, R40, R112, P6, P1 ;  /* 0x000000286c287210 */ /* 0x000fe400031c2470 */
[----:B------:R-:W-:Y:S01]  /*1af0*/  IADD3.X R50, P5, PT, R50, R115, RZ, P5, !PT ;  /* 0x0000007332327210 */ /* 0x000fe20002fbe4ff */
[----:B------:R-:W-:Y:S01]  /*1b00*/  IMAD.WIDE.U32 R82, R116, R43, RZ ;  /* 0x0000002b74527225 */ /* 0x000fe200078e00ff */
[----:B------:R-:W-:Y:S02]  /*1b10*/  IADD3 R65, PT, PT, R87, R65, RZ ;  /* 0x0000004157417210 */ /* 0x000fe40007ffe0ff */
[----:B------:R-:W-:Y:S02]  /*1b20*/  IADD3.X R41, PT, PT, R109, R41, R113, P6, P1 ;  /* 0x000000296d297210 */ /* 0x000fe400037e2471 */
[----:B------:R-:W-:Y:S01]  /*1b30*/  IADD3.X R38, P2, P5, R60, R38, R46, P5, P2 ;  /* 0x000000263c267210 */ /* 0x000fe20002d4442e */
[----:B------:R-:W-:-:S03]  /*1b40*/  IMAD.WIDE.U32 R84, R65, R100, RZ ;  /* 0x0000006441547225 */ /* 0x000fc600078e00ff */
[----:B------:R-:W-:Y:S01]  /*1b50*/  IADD3.X R46, PT, PT, R61, R39, R47, P2, P5 ;  /* 0x000000273d2e7210 */ /* 0x000fe200017ea42f */
[----:B------:R-:W-:-:S04]  /*1b60*/  IMAD.WIDE.U32 R82, P1, R44, R54, R82 ;  /* 0x000000362c527225 */ /* 0x000fc80007820052 */
[----:B------:R-:W-:-:S04]  /*1b70*/  IMAD.WIDE.U32 R54, R54, R43, RZ ;  /* 0x0000002b36367225 */ /* 0x000fc800078e00ff */
[----:B------:R-:W-:Y:S01]  /*1b80*/  IMAD.X R61, RZ, RZ, RZ, P1 ;  /* 0x000000ffff3d7224 */ /* 0x000fe200008e06ff */
[----:B------:R-:W-:Y:S01]  /*1b90*/  IADD3 R47, P1, PT, R55, R82, RZ ;  /* 0x00000052372f7210 */ /* 0x000fe20007f3e0ff */
[----:B------:R-:W-:Y:S01]  /*1ba0*/  IMAD.WIDE.U32 R108, R65, R98, RZ ;  /* 0x00000062416c7225 */ /* 0x000fe200078e00ff */
[----:B------:R-:W-:-:S03]  /*1bb0*/  IADD3 R73, P6, PT, R73, R54, RZ ;  /* 0x0000003649497210 */ /* 0x000fc60007fde0ff */
[----:B------:R-:W-:Y:S01]  /*1bc0*/  IMAD.WIDE.U32 R84, P2, R101, R86, R84 ;  /* 0x0000005665547225 */ /* 0x000fe20007840054 */
[----:B------:R-:W-:-:S03]  /*1bd0*/  IADD3.X R47, P6, PT, R114, R47, RZ, P6, !PT ;  /* 0x0000002f722f7210 */ /* 0x000fc600037de4ff */
[----:B------:R-:W-:Y:S01]  /*1be0*/  IMAD.MOV.U32 R60, RZ, RZ, R83 ;  /* 0x000000ffff3c7224 */ /* 0x000fe200078e0053 */
[----:B------:R-:W-:Y:S01]  /*1bf0*/  IADD3.X R87, PT, PT, RZ, RZ, RZ, P2, !PT ;  /* 0x000000ffff577210 */ /* 0x000fe200017fe4ff */
[----:B------:R-:W-:-:S04]  /*1c00*/  IMAD.WIDE.U32 R82, R86, R100, RZ ;  /* 0x0000006456527225 */ /* 0x000fc800078e00ff */
[----:B------:R-:W-:Y:S01]  /*1c10*/  IMAD.WIDE.U32.X R54, R116, R44, R60, P1 ;  /* 0x0000002c74367225 */ /* 0x000fe200008e043c */
[----:B------:R-:W-:-:S03]  /*1c20*/  IADD3 R60, P1, PT, R83, R84, RZ ;  /* 0x00000054533c7210 */ /* 0x000fc60007f3e0ff */
[----:B------:R-:W-:Y:S01]  /*1c30*/  IMAD.WIDE.U32 R110, P2, R99, R86, R108 ;  /* 0x00000056636e7225 */ /* 0x000fe2000784006c */
[----:B------:R-:W-:-:S03]  /*1c40*/  IADD3.X R30, P4, P6, R54, R30, R10, P6, P4 ;  /* 0x0000001e361e7210 */ /* 0x000fc6000368840a */
[----:B------:R-:W-:Y:S01]  /*1c50*/  IMAD.WIDE.U32 R108, R86, R98, RZ ;  /* 0x00000062566c7225 */ /* 0x000fe200078e00ff */
[----:B------:R-:W-:-:S03]  /*1c60*/  IADD3.X R55, PT, PT, R55, R31, R11, P4, P6 ;  /* 0x0000001f37377210 */ /* 0x000fc600027ec40b */
[----:B------:R-:W-:Y:S01]  /*1c70*/  IMAD.MOV.U32 R86, RZ, RZ, R85 ;  /* 0x000000ffff567224 */ /* 0x000fe200078e0055 */
[----:B------:R-:W-:Y:S01]  /*1c80*/  IADD3 R109, P5, PT, R109, R110, RZ ;  /* 0x0000006e6d6d7210 */ /* 0x000fe20007fbe0ff */
[----:B------:R-:W-:Y:S01]  /*1c90*/  IMAD.X R83, RZ, RZ, RZ, P2 ;  /* 0x000000ffff537224 */ /* 0x000fe200010e06ff */
[----:B------:R-:W-:Y:S01]  /*1ca0*/  IADD3 R61, P2, PT, R123, R108, RZ ;  /* 0x0000006c7b3d7210 */ /* 0x000fe20007f5e0ff */
[----:B------:R-:W-:Y:S01]  /*1cb0*/  IMAD.WIDE.U32.X R84, R65, R101, R86, P1 ;  /* 0x0000006541547225 */ /* 0x000fe200008e0456 */
[----:B------:R-:W-:Y:S02]  /*1cc0*/  IADD3 R39, P1, PT, R117, R82, RZ ;  /* 0x0000005275277210 */ /* 0x000fe40007f3e0ff */
[----:B------:R-:W-:Y:S02]  /*1cd0*/  MOV R82, R111 ;  /* 0x0000006f00527202 */ /* 0x000fe40000000f00 */
[----:B------:R-:W-:Y:S02]  /*1ce0*/  IADD3.X R10, P1, PT, R69, R60, RZ, P1, !PT ;  /* 0x0000003c450a7210 */ /* 0x000fe40000f3e4ff */
[----:B------:R-:W-:Y:S01]  /*1cf0*/  IADD3.X R54, P2, PT, R70, R109, RZ, P2, !PT ;  /* 0x0000006d46367210 */ /* 0x000fe2000175e4ff */
[----:B------:R-:W-:Y:S01]  /*1d00*/  IMAD.WIDE.U32.X R82, R65, R99, R82, P5 ;  /* 0x0000006341527225 */ /* 0x000fe200028e0452 */
[----:B0-----:R-:W-:-:S02]  /*1d10*/  IADD3 R79, P4, P5, R24, -0x2, -R6 ;  /* 0xfffffffe184f7810 */ /* 0x001fc40007d9e806 */
[----:B------:R-:W-:Y:S02]  /*1d20*/  IADD3.X R11, P1, P3, R84, R22, R76, P1, P3 ;  /* 0x00000016540b7210 */ /* 0x000fe40000b2644c */
[----:B------:R-:W-:Y:S02]  /*1d30*/  IADD3.X R109, PT, PT, R25, 0xfffff, ~R7, P4, P5 ;  /* 0x000fffff196d7810 */ /* 0x000fe400027eac07 */
[----:B------:R-:W-:Y:S02]  /*1d40*/  IADD3.X R60, P0, P2, R82, R2, R80, P2, P0 ;  /* 0x00000002523c7210 */ /* 0x000fe40001200450 */
[----:B------:R-:W-:Y:S01]  /*1d50*/  IADD3.X R22, PT, PT, R85, R23, R77, P1, P3 ;  /* 0x0000001755167210 */ /* 0x000fe20000fe644d */
[----:B------:R-:W-:Y:S01]  /*1d60*/  IMAD.WIDE.U32 R76, R109, R42, RZ ;  /* 0x0000002a6d4c7225 */ /* 0x000fe200078e00ff */
[----:B------:R-:W-:Y:S02]  /*1d70*/  IADD3 R31, P3, PT, R24, R6, RZ ;  /* 0x00000006181f7210 */ /* 0x000fe40007f7e0ff */
[----:B------:R-:W-:Y:S01]  /*1d80*/  IADD3.X R65, PT, PT, R83, R3, R81, P0, P2 ;  /* 0x0000000353417210 */ /* 0x000fe200007e4451 */
[----:B------:R-:W-:Y:S01]  /*1d90*/  IMAD.WIDE.U32 R2, R79, R42, RZ ;  /* 0x0000002a4f027225 */ /* 0x000fe200078e00ff */
[----:B------:R-:W-:-:S02]  /*1da0*/  IADD3 R75, P0, P1, R26, -0x2, -R8 ;  /* 0xfffffffe1a4b7810 */ /* 0x000fc4000791e808 */
[----:B------:R-:W-:Y:S01]  /*1db0*/  IADD3 R23, P2, PT, R26, R8, RZ ;  /* 0x000000081a177210 */ /* 0x000fe20007f5e0ff */
[----:B------:R-:W-:Y:S01]  /*1dc0*/  IMAD.X R24, R25, 0x1, R7, P3 ;  /* 0x0000000119187824 */ /* 0x000fe200018e0607 */
[----:B------:R-:W-:Y:S01]  /*1dd0*/  IADD3.X R69, PT, PT, R27, 0xfffff, ~R9, P0, P1 ;  /* 0x000fffff1b457810 */ /* 0x000fe200007e2c09 */
[----:B------:R-:W-:-:S04]  /*1de0*/  IMAD.WIDE.U32 R6, R109, R36, RZ ;  /* 0x000000246d067225 */ /* 0x000fc800078e00ff */
[----:B------:R-:W-:-:S04]  /*1df0*/  IMAD.WIDE.U32 R76, P0, R79, R37, R76 ;  /* 0x000000254f4c7225 */ /* 0x000fc8000780004c */
[----:B------:R-:W-:Y:S01]  /*1e00*/  IMAD.X R26, R27, 0x1, R9, P2 ;  /* 0x000000011b1a7824 */ /* 0x000fe200010e0609 */
[----:B------:R-:W-:Y:S01]  /*1e10*/  IADD3 R27, P1, PT, R78, R2, RZ ;  /* 0x000000024e1b7210 */ /* 0x000fe20007f3e0ff */
[----:B------:R-:W-:Y:S01]  /*1e20*/  IMAD.WIDE.U32 R80, P5, R79, R0, R6 ;  /* 0x000000004f507225 */ /* 0x000fe200078a0006 */
[----:B------:R-:W-:Y:S02]  /*1e30*/  IADD3 R112, P2, PT, R3, R76, RZ ;  /* 0x0000004c03707210 */ /* 0x000fe40007f5e0ff */
[----:B------:R-:W-:Y:S01]  /*1e40*/  IADD3.X R83, PT, PT, RZ, RZ, RZ, P0, !PT ;  /* 0x000000ffff537210 */ /* 0x000fe200007fe4ff */
[----:B------:R-:W-:Y:S01]  /*1e50*/  IMAD.WIDE.U32 R8, R79, R36, RZ ;  /* 0x000000244f087225 */ /* 0x000fe200078e00ff */
[----:B------:R-:W-:-:S03]  /*1e60*/  IADD3.X R87, PT, PT, RZ, RZ, RZ, P5, !PT ;  /* 0x000000ffff577210 */ /* 0x000fc60002ffe4ff */
[----:B------:R-:W-:Y:S01]  /*1e70*/  IMAD.WIDE.U32 R6, R69, R42, RZ ;  /* 0x0000002a45067225 */ /* 0x000fe200078e00ff */
[----:B------:R-:W-:Y:S02]  /*1e80*/  IADD3 R25, P0, PT, R74, R8, RZ ;  /* 0x000000084a197210 */ /* 0x000fe40007f1e0ff */
[----:B------:R-:W-:Y:S01]  /*1e90*/  IADD3 R115, P4, PT, R9, R80, RZ ;  /* 0x0000005009737210 */ /* 0x000fe20007f9e0ff */
[----:B------:R-:W-:-:S03]  /*1ea0*/  IMAD.WIDE.U32 R2, R79, 0x13, RZ ;  /* 0x000000134f027825 */ /* 0x000fc600078e00ff */
[----:B------:R-:W-:Y:S01]  /*1eb0*/  IADD3.X R72, P0, PT, R72, R115, RZ, P0, !PT ;  /* 0x0000007348487210 */ /* 0x000fe2000071e4ff */
[----:B------:R-:W-:Y:S02]  /*1ec0*/  IMAD R79, R109, 0x13, RZ ;  /* 0x000000136d4f7824 */ /* 0x000fe400078e02ff */
[----:B------:R-:W-:-:S04]  /*1ed0*/  IMAD.WIDE.U32 R8, P3, R75, R37, R6 ;  /* 0x000000254b087225 */ /* 0x000fc80007860006 */
[----:B------:R-:W-:Y:S01]  /*1ee0*/  IMAD.WIDE.U32 R110, R75, R42, RZ ;  /* 0x0000002a4b6e7225 */ /* 0x000fe200078e00ff */
[----:B------:R-:W-:-:S03]  /*1ef0*/  MOV R76, R9 ;  /* 0x00000009004c7202 */ /* 0x000fc60000000f00 */
[----:B------:R-:W-:Y:S02]  /*1f00*/  IMAD.IADD R66, R3, 0x1, R79 ;  /* 0x0000000103427824 */ /* 0x000fe400078e024f */
[----:B------:R-:W-:-:S04]  /*1f10*/  IMAD.WIDE.U32 R74, R75, 0x13, RZ ;  /* 0x000000134b4a7825 */ /* 0x000fc800078e00ff */
[----:B------:R-:W-:Y:S02]  /*1f20*/  IMAD R113, R69, 0x13, RZ ;  /* 0x0000001345717824 */ /* 0x000fe400078e02ff */
[----:B------:R-:W-:-:S04]  /*1f30*/  IMAD.WIDE.U32 R6, R66, R43, RZ ;  /* 0x0000002b42067225 */ /* 0x000fc800078e00ff */
[----:B------:R-:W-:Y:S02]  /*1f40*/  IMAD.MOV.U32 R82, RZ, RZ, R77 ;  /* 0x000000ffff527224 */ /* 0x000fe400078e004d */
[----:B------:R-:W-:Y:S02]  /*1f50*/  IMAD.IADD R113, R75, 0x1, R113 ;  /* 0x000000014b717824 */ /* 0x000fe400078e0271 */
[----:B------:R-:W-:Y:S01]  /*1f60*/  IMAD.X R77, RZ, RZ, RZ, P3 ;  /* 0x000000ffff4d7224 */ /* 0x000fe200018e06ff */
[----:B------:R-:W-:Y:S01]  /*1f70*/  IADD3 R111, P3, PT, R111, R8, RZ ;  /* 0x000000086f6f7210 */ /* 0x000fe20007f7e0ff */
[----:B------:R-:W-:-:S04]  /*1f80*/  IMAD.WIDE.U32 R8, R2, R43, RZ ;  /* 0x0000002b02087225 */ /* 0x000fc800078e00ff */
[----:B------:R-:W-:-:S04]  /*1f90*/  IMAD.WIDE.U32 R84, R113, R43, RZ ;  /* 0x0000002b71547225 */ /* 0x000fc800078e00ff */
[----:B------:R-:W-:Y:S02]  /*1fa0*/  IMAD.MOV.U32 R86, RZ, RZ, R81 ;  /* 0x000000ffff567224 */ /* 0x000fe400078e0051 */
[----:B------:R-:W-:-:S04]  /*1fb0*/  IMAD.WIDE.U32 R78, P5, R44, R2, R6 ;  /* 0x000000022c4e7225 */ /* 0x000fc800078a0006 */
[----:B------:R-:W-:Y:S01]  /*1fc0*/  IMAD.WIDE.U32.X R76, R69, R37, R76, P3 ;  /* 0x00000025454c7225 */ /* 0x000fe200018e044c */
[----:B------:R-:W-:Y:S02]  /*1fd0*/  IADD3 R3, P3, PT, R71, R8, RZ ;  /* 0x0000000847037210 */ /* 0x000fe40007f7e0ff */
[----:B------:R-:W-:Y:S01]  /*1fe0*/  MOV R80, R79 ;  /* 0x0000004f00507202 */ /* 0x000fe20000000f00 */
[----:B------:R-:W-:-:S04]  /*1ff0*/  IMAD.WIDE.U32 R6, R113, R35, RZ ;  /* 0x0000002371067225 */ /* 0x000fc800078e00ff */
[----:B------:R-:W-:-:S04]  /*2000*/  IMAD.WIDE.U32.X R70, R109, R0, R86, P4 ;  /* 0x000000006d467225 */ /* 0x000fc800020e0456 */
[----:B------:R-:W-:Y:S02]  /*2010*/  IMAD.X R81, RZ, RZ, RZ, P5 ;  /* 0x000000ffff517224 */ /* 0x000fe400028e06ff */
[----:B------:R-:W-:-:S04]  /*2020*/  IMAD.WIDE.U32 R86, P5, R44, R74, R84 ;  /* 0x0000004a2c567225 */ /* 0x000fc800078a0054 */
[----:B------:R-:W-:Y:S01]  /*2030*/  IMAD.WIDE.U32 R84, R74, R43, RZ ;  /* 0x0000002b4a547225 */ /* 0x000fe200078e00ff */
[----:B------:R-:W-:-:S03]  /*2040*/  MOV R108, R87 ;  /* 0x00000057006c7202 */ /* 0x000fc60000000f00 */
[----:B------:R-:W-:Y:S01]  /*2050*/  IMAD.WIDE.U32.X R82, R109, R37, R82, P2 ;  /* 0x000000256d527225 */ /* 0x000fe200010e0452 */
[----:B------:R-:W-:-:S03]  /*2060*/  IADD3 R37, P2, PT, R9, R78, RZ ;  /* 0x0000004e09257210 */ /* 0x000fc60007f5e0ff */
[----:B------:R-:W-:Y:S01]  /*2070*/  IMAD.WIDE.U32 R8, P4, R33, R74, R6 ;  /* 0x0000004a21087225 */ /* 0x000fe20007880006 */
[----:B------:R-:W-:-:S03]  /*2080*/  IADD3.X R37, P3, PT, R58, R37, RZ, P3, !PT ;  /* 0x000000253a257210 */ /* 0x000fc60001f7e4ff */
[----:B------:R-:W-:-:S04]  /*2090*/  IMAD.WIDE.U32 R6, R74, R35, RZ ;  /* 0x000000234a067225 */ /* 0x000fc800078e00ff */
[----:B------:R-:W-:Y:S01]  /*20a0*/  IMAD.X R109, RZ, RZ, RZ, P5 ;  /* 0x000000ffff6d7224 */ /* 0x000fe200028e06ff */
[----:B------:R-:W-:Y:S01]  /*20b0*/  IADD3 R85, P5, PT, R85, R86, RZ ;  /* 0x0000005655557210 */ /* 0x000fe20007fbe0ff */
[----:B------:R-:W-:Y:S01]  /*20c0*/  IMAD.WIDE.U32.X R78, R66, R44, R80, P2 ;  /* 0x0000002c424e7225 */ /* 0x000fe200010e0450 */
[----:B------:R-:W-:-:S03]  /*20d0*/  IADD3 R86, P2, PT, R7, R8, RZ ;  /* 0x0000000807567210 */ /* 0x000fc60007f5e0ff */
[----:B------:R-:W-:Y:S01]  /*20e0*/  IMAD.X R43, RZ, RZ, RZ, P4 ;  /* 0x000000ffff2b7224 */ /* 0x000fe200020e06ff */
[----:B------:R-:W-:Y:S01]  /*20f0*/  IADD3 R3, P4, PT, R3, R6, RZ ;  /* 0x0000000603037210 */ /* 0x000fe20007f9e0ff */
[----:B------:R-:W-:Y:S02]  /*2100*/  IMAD.MOV.U32 R42, RZ, RZ, R9 ;  /* 0x000000ffff2a7224 */ /* 0x000fe400078e0009 */
[----:B------:R-:W-:Y:S01]  /*2110*/  IMAD.WIDE.U32.X R80, R113, R44, R108, P5 ;  /* 0x0000002c71507225 */ /* 0x000fe200028e046c */
[----:B------:R-:W-:Y:S02]  /*2120*/  IADD3 R27, P5, PT, R27, R84, RZ ;  /* 0x000000541b1b7210 */ /* 0x000fe40007fbe0ff */
[----:B------:R-:W-:Y:S01]  /*2130*/  IADD3.X R44, P1, PT, R57, R112, RZ, P1, !PT ;  /* 0x00000070392c7210 */ /* 0x000fe20000f3e4ff */
[----:B------:R-:W-:Y:S01]  /*2140*/  IMAD.WIDE.U32 R8, R31, 0x13, RZ ;  /* 0x000000131f087825 */ /* 0x000fe200078e00ff */
[----:B------:R-:W-:-:S03]  /*2150*/  IADD3.X R37, P4, PT, R37, R86, RZ, P4, !PT ;  /* 0x0000005625257210 */ /* 0x000fc6000279e4ff */
[----:B------:R-:W-:Y:S02]  /*2160*/  IMAD R69, R24, 0x13, RZ ;  /* 0x0000001318457824 */ /* 0x000fe400078e02ff */
[----:B------:R-:W-:-:S04]  /*2170*/  IMAD.WIDE.U32 R6, R23, 0x13, RZ ;  /* 0x0000001317067825 */ /* 0x000fc800078e00ff */
[----:B------:R-:W-:Y:S02]  /*2180*/  IMAD R75, R26, 0x13, RZ ;  /* 0x000000131a4b7824 */ /* 0x000fe400078e02ff */
[----:B------:R-:W-:Y:S01]  /*2190*/  IMAD.IADD R57, R9, 0x1, R69 ;  /* 0x0000000109397824 */ /* 0x000fe200078e0245 */
[----:B------:R-:W-:Y:S01]  /*21a0*/  IADD3.X R9, P5, PT, R44, R85, RZ, P5, !PT ;  /* 0x000000552c097210 */ /* 0x000fe20002fbe4ff */
[----:B------:R-:W-:Y:S01]  /*21b0*/  IMAD.WIDE.U32.X R42, R113, R33, R42, P2 ;  /* 0x00000021712a7225 */ /* 0x000fe200010e042a */
[----:B------:R-:W-:Y:S02]  /*21c0*/  IADD3 R44, PT, PT, R7, R75, RZ ;  /* 0x0000004b072c7210 */ /* 0x000fe40007ffe0ff */
[----:B------:R-:W-:Y:S01]  /*21d0*/  IADD3.X R53, P1, P5, R80, R53, R82, P5, P1 ;  /* 0x0000003550357210 */ /* 0x000fe20002d22452 */
[----:B------:R-:W-:Y:S01]  /*21e0*/  IMAD.WIDE.U32 R108, R57, R98, RZ ;  /* 0x00000062396c7225 */ /* 0x000fe200078e00ff */
[----:B------:R-:W-:Y:S02]  /*21f0*/  IADD3.X R56, P4, P3, R42, R56, R78, P4, P3 ;  /* 0x000000382a387210 */ /* 0x000fe4000238644e */
[----:B------:R-:W-:Y:S01]  /*2200*/  IADD3 R25, P2, PT, R25, R110, RZ ;  /* 0x0000006e19197210 */ /* 0x000fe20007f5e0ff */
[----:B------:R-:W-:Y:S01]  /*2210*/  IMAD.WIDE.U32 R84, R44, R100, RZ ;  /* 0x000000642c547225 */ /* 0x000fe200078e00ff */
[----:B------:R-:W-:-:S02]  /*2220*/  IADD3.X R59, PT, PT, R81, R59, R83, P1, P5 ;  /* 0x0000003b513b7210 */ /* 0x000fc40000fea453 */
[----:B------:R-:W-:Y:S01]  /*2230*/  IADD3.X R64, PT, PT, R43, R64, R79, P4, P3 ;  /* 0x000000402b407210 */ /* 0x000fe200027e644f */
[----:B------:R-:W-:Y:S01]  /*2240*/  IMAD.WIDE.U32 R86, R8, R98, RZ ;  /* 0x0000006208567225 */ /* 0x000fe200078e00ff */
[----:B------:R-:W-:-:S03]  /*2250*/  IADD3.X R7, P6, PT, R72, R111, RZ, P2, !PT ;  /* 0x0000006f48077210 */ /* 0x000fc600017de4ff */
[----:B------:R-:W-:Y:S01]  /*2260*/  IMAD.WIDE.U32 R84, P5, R101, R6, R84 ;  /* 0x0000000665547225 */ /* 0x000fe200078a0054 */
[----:B------:R-:W-:-:S03]  /*2270*/  IADD3 R69, P1, PT, R68, R86, RZ ;  /* 0x0000005644457210 */ /* 0x000fc60007f3e0ff */
[----:B------:R-:W-:-:S04]  /*2280*/  IMAD.WIDE.U32 R78, P3, R99, R8, R108 ;  /* 0x00000008634e7225 */ /* 0x000fc8000786006c */
[----:B------:R-:W-:Y:S01]  /*2290*/  IMAD.WIDE.U32 R42, R6, R100, RZ ;  /* 0x00000064062a7225 */ /* 0x000fe200078e00ff */
[----:B------:R-:W-:Y:S02]  /*22a0*/  IADD3 R87, P4, PT, R87, R78, RZ ;  /* 0x0000004e57577210 */ /* 0x000fe40007f9e0ff */
[----:B------:R-:W-:Y:S01]  /*22b0*/  MOV R110, R79 ;  /* 0x0000004f006e7202 */ /* 0x000fe20000000f00 */
[----:B------:R-:W-:Y:S01]  /*22c0*/  IMAD.X R109, RZ, RZ, RZ, P5 ;  /* 0x000000ffff6d7224 */ /* 0x000fe200028e06ff */
[----:B------:R-:W-:Y:S01]  /*22d0*/  IADD3.X R67, P6, P5, R76, R67, R70, P6, P0 ;  /* 0x000000434c437210 */ /* 0x000fe200035c0446 */
[----:B------:R-:W-:Y:S01]  /*22e0*/  IMAD.X R111, RZ, RZ, RZ, P3 ;  /* 0x000000ffff6f7224 */ /* 0x000fe200018e06ff */
[----:B------:R-:W-:Y:S01]  /*22f0*/  IADD3 R58, P3, PT, R43, R84, RZ ;  /* 0x000000542b3a7210 */ /* 0x000fe20007f7e0ff */
[----:B------:R-:W-:Y:S01]  /*2300*/  IMAD.MOV.U32 R108, RZ, RZ, R85 ;  /* 0x000000ffff6c7224 */ /* 0x000fe200078e0055 */
[----:B------:R-:W-:Y:S01]  /*2310*/  IADD3.X R63, PT, PT, R77, R63, R71, P6, P5 ;  /* 0x0000003f4d3f7210 */ /* 0x000fe200037ea447 */
[----:B------:R-:W-:Y:S01]  /*2320*/  IMAD.WIDE.U32 R76, R113, R34, RZ ;  /* 0x00000022714c7225 */ /* 0x000fe200078e00ff */
[----:B------:R-:W-:-:S02]  /*2330*/  IADD3 R42, P2, PT, R69, R42, RZ ;  /* 0x0000002a452a7210 */ /* 0x000fc40007f5e0ff */
[----:B------:R-:W-:Y:S01]  /*2340*/  IADD3.X R43, P1, PT, R62, R87, RZ, P1, !PT ;  /* 0x000000573e2b7210 */ /* 0x000fe20000f3e4ff */
[----:B------:R-:W-:-:S03]  /*2350*/  IMAD.WIDE.U32 R68, R113, R36, RZ ;  /* 0x0000002471447225 */ /* 0x000fc600078e00ff */
[----:B------:R-:W-:Y:S01]  /*2360*/  IADD3.X R43, P0, PT, R43, R58, RZ, P2, !PT ;  /* 0x0000003a2b2b7210 */ /* 0x000fe2000171e4ff */
[----:B------:R-:W-:-:S04]  /*2370*/  IMAD.WIDE.U32.X R110, R57, R99, R110, P4 ;  /* 0x00000063396e7225 */ /* 0x000fc800020e046e */
[----:B------:R-:W-:-:S04]  /*2380*/  IMAD.WIDE.U32.X R108, R44, R101, R108, P3 ;  /* 0x000000652c6c7225 */ /* 0x000fc800018e046c */
[----:B------:R-:W-:-:S04]  /*2390*/  IMAD.WIDE.U32 R82, P2, R32, R74, R76 ;  /* 0x0000004a20527225 */ /* 0x000fc8000784004c */
[----:B------:R-:W-:-:S04]  /*23a0*/  IMAD.WIDE.U32 R78, R66, R34, RZ ;  /* 0x00000022424e7225 */ /* 0x000fc800078e00ff */
[----:B------:R-:W-:-:S04]  /*23b0*/  IMAD.WIDE.U32 R80, R74, R34, RZ ;  /* 0x000000224a507225 */ /* 0x000fc800078e00ff */
        /* <DEDUP_REMOVED lines=8> */
[----:B------:R-:W-:Y:S01]  /*2440*/  IMAD.WIDE.U32 R78, P6, R32, R2, R78 ;  /* 0x00000002204e7225 */ /* 0x000fe200078c004e */
[----:B------:R-:W-:-:S03]  /*2450*/  IADD3 R73, P0, PT, R73, R84, RZ ;  /* 0x0000005449497210 */ /* 0x000fc60007f1e0ff */
[----:B------:R-:W-:Y:S01]  /*2460*/  IMAD.X R75, RZ, RZ, RZ, P4 ;  /* 0x000000ffff4b7224 */ /* 0x000fe200020e06ff */
[----:B------:R-:W-:Y:S01]  /*2470*/  IADD3 R51, P4, PT, R77, R78, RZ ;  /* 0x0000004e4d337210 */ /* 0x000fe20007f9e0ff */
[----:B------:R-:W-:Y:S01]  /*2480*/  IMAD.WIDE.U32 R86, R66, R35, RZ ;  /* 0x0000002342567225 */ /* 0x000fe200078e00ff */
[----:B------:R-:W-:Y:S02]  /*2490*/  IADD3 R35, P1, PT, R52, R76, RZ ;  /* 0x0000004c34237210 */ /* 0x000fe40007f3e0ff */
[----:B------:R-:W-:Y:S01]  /*24a0*/  MOV R72, R79 ;  /* 0x0000004f00487202 */ /* 0x000fe20000000f00 */
[----:B------:R-:W-:Y:S01]  /*24b0*/  IMAD.WIDE.U32.X R68, R113, R0, R74, P5 ;  /* 0x0000000071447225 */ /* 0x000fe200028e044a */
[----:B------:R-:W-:-:S03]  /*24c0*/  IADD3 R109, P5, PT, R73, R80, RZ ;  /* 0x00000050496d7210 */ /* 0x000fc60007fbe0ff */
[----:B------:R-:W-:-:S04]  /*24d0*/  IMAD.WIDE.U32 R76, R57, R100, RZ ;  /* 0x00000064394c7225 */ /* 0x000fc800078e00ff */
[----:B------:R-:W-:Y:S01]  /*24e0*/  IMAD.X R73, RZ, RZ, RZ, P6 ;  /* 0x000000ffff497224 */ /* 0x000fe200030e06ff */
[----:B------:R-:W-:Y:S01]  /*24f0*/  IADD3 R58, P6, PT, R81, R82, RZ ;  /* 0x00000052513a7210 */ /* 0x000fe20007fde0ff */
[----:B------:R-:W-:-:S04]  /*2500*/  IMAD.WIDE.U32 R86, P3, R33, R2, R86 ;  /* 0x0000000221567225 */ /* 0x000fc80007860056 */
[----:B------:R-:W-:Y:S02]  /*2510*/  IMAD.MOV.U32 R74, RZ, RZ, R83 ;  /* 0x000000ffff4a7224 */ /* 0x000fe400078e0053 */
[----:B------:R-:W-:-:S04]  /*2520*/  IMAD.WIDE.U32.X R72, R66, R32, R72, P4 ;  /* 0x0000002042487225 */ /* 0x000fc800020e0448 */
[----:B------:R-:W-:-:S04]  /*2530*/  IMAD.WIDE.U32 R82, P4, R101, R8, R76 ;  /* 0x0000000865527225 */ /* 0x000fc8000788004c */
[----:B------:R-:W-:-:S04]  /*2540*/  IMAD.WIDE.U32 R80, R44, R102, RZ ;  /* 0x000000662c507225 */ /* 0x000fc800078e00ff */
[----:B------:R-:W-:Y:S01]  /*2550*/  IMAD.X R75, RZ, RZ, RZ, P2 ;  /* 0x000000ffff4b7224 */ /* 0x000fe200010e06ff */
[----:B------:R-:W-:Y:S01]  /*2560*/  IADD3 R0, P2, PT, R85, R86, RZ ;  /* 0x0000005655007210 */ /* 0x000fe20007f5e0ff */
[----:B------:R-:W-:Y:S01]  /*2570*/  IMAD.WIDE.U32 R78, R8, R100, RZ ;  /* 0x00000064084e7225 */ /* 0x000fe200078e00ff */
[----:B------:R-:W-:Y:S02]  /*2580*/  IADD3.X R85, PT, PT, RZ, RZ, RZ, P4, !PT ;  /* 0x000000ffff557210 */ /* 0x000fe400027fe4ff */
[----:B------:R-:W-:Y:S01]  /*2590*/  IADD3.X R47, P0, PT, R47, R0, RZ, P0, !PT ;  /* 0x000000002f2f7210 */ /* 0x000fe2000071e4ff */
[----:B------:R-:W-:Y:S01]  /*25a0*/  IMAD.WIDE.U32.X R74, R113, R32, R74, P6 ;  /* 0x00000020714a7225 */ /* 0x000fe200030e044a */
[----:B------:R-:W-:Y:S02]  /*25b0*/  IADD3 R113, P4, PT, R79, R82, RZ ;  /* 0x000000524f717210 */ /* 0x000fe40007f9e0ff */
[----:B------:R-:W-:Y:S01]  /*25c0*/  IADD3.X R58, P5, PT, R47, R58, RZ, P5, !PT ;  /* 0x0000003a2f3a7210 */ /* 0x000fe20002fbe4ff */
[----:B------:R-:W-:Y:S01]  /*25d0*/  IMAD.X R77, RZ, RZ, RZ, P3 ;  /* 0x000000ffff4d7224 */ /* 0x000fe200018e06ff */
[----:B------:R-:W-:Y:S01]  /*25e0*/  IADD3 R61, P3, PT, R61, R78, RZ ;  /* 0x0000004e3d3d7210 */ /* 0x000fe20007f7e0ff */
[----:B------:R-:W-:-:S03]  /*25f0*/  IMAD.WIDE.U32 R80, P6, R103, R6, R80 ;  /* 0x0000000667507225 */ /* 0x000fc600078c0050 */
[----:B------:R-:W-:Y:S01]  /*2600*/  IADD3.X R54, P3, PT, R54, R113, RZ, P3, !PT ;  /* 0x0000007136367210 */ /* 0x000fe20001f7e4ff */
[----:B------:R-:W-:Y:S01]  /*2610*/  IMAD.MOV.U32 R76, RZ, RZ, R87 ;  /* 0x000000ffff4c7224 */ /* 0x000fe200078e0057 */
[----:B------:R-:W-:Y:S01]  /*2620*/  IADD3.X R71, PT, PT, RZ, RZ, RZ, P6, !PT ;  /* 0x000000ffff477210 */ /* 0x000fe200037fe4ff */
[----:B------:R-:W-:-:S04]  /*2630*/  IMAD.WIDE.U32 R78, R6, R102, RZ ;  /* 0x00000066064e7225 */ /* 0x000fc800078e00ff */
[----:B------:R-:W-:Y:S01]  /*2640*/  IMAD.MOV.U32 R84, RZ, RZ, R83 ;  /* 0x000000ffff547224 */ /* 0x000fe200078e0053 */
[----:B------:R-:W-:Y:S01]  /*2650*/  IADD3 R79, P6, PT, R79, R80, RZ ;  /* 0x000000504f4f7210 */ /* 0x000fe20007fde0ff */
[----:B------:R-:W-:Y:S01]  /*2660*/  IMAD.WIDE.U32.X R32, R66, R33, R76, P2 ;  /* 0x0000002142207225 */ /* 0x000fe200010e044c */
[----:B------:R-:W-:-:S03]  /*2670*/  IADD3 R2, P2, PT, R35, R70, RZ ;  /* 0x0000004623027210 */ /* 0x000fc60007f5e0ff */
[----:B------:R-:W-:Y:S01]  /*2680*/  IMAD.WIDE.U32.X R76, R57, R101, R84, P4 ;  /* 0x00000065394c7225 */ /* 0x000fe200020e0454 */
[----:B------:R-:W-:Y:S02]  /*2690*/  IADD3 R83, P4, PT, R61, R78, RZ ;  /* 0x0000004e3d537210 */ /* 0x000fe40007f9e0ff */
[----:B------:R-:W-:Y:S01]  /*26a0*/  IADD3.X R52, P5, P0, R74, R30, R32, P5, P0 ;  /* 0x0000001e4a347210 */ /* 0x000fe200028a0420 */
[----:B------:R-:W-:-:S03]  /*26b0*/  IMAD.MOV.U32 R70, RZ, RZ, R81 ;  /* 0x000000ffff467224 */ /* 0x000fc600078e0051 */
[----:B------:R-:W-:Y:S01]  /*26c0*/  IADD3.X R66, PT, PT, R75, R55, R33, P5, P0 ;  /* 0x000000374b427210 */ /* 0x000fe20002fe0421 */
[----:B------:R-:W-:Y:S01]  /*26d0*/  IMAD.WIDE.U32.X R70, R44, R103, R70, P6 ;  /* 0x000000672c467225 */ /* 0x000fe200030e0446 */
[----:B------:R-:W-:Y:S02]  /*26e0*/  IADD3.X R81, P6, PT, R54, R79, RZ, P4, !PT ;  /* 0x0000004f36517210 */ /* 0x000fe400027de4ff */
[----:B------:R-:W-:Y:S01]  /*26f0*/  IADD3.X R50, P4, PT, R50, R51, RZ, P1, !PT ;  /* 0x0000003332327210 */ /* 0x000fe20000f9e4ff */
[----:B------:R-:W-:Y:S01]  /*2700*/  IMAD.WIDE.U32 R78, R24, R106, RZ ;  /* 0x0000006a184e7225 */ /* 0x000fe200078e00ff */
[----:B------:R-:W-:Y:S02]  /*2710*/  IADD3.X R35, P3, P6, R70, R60, R76, P6, P3 ;  /* 0x0000003c46237210 */ /* 0x000fe4000366644c */
[----:B------:R-:W-:Y:S01]  /*2720*/  IADD3.X R32, P2, PT, R50, R111, RZ, P2, !PT ;  /* 0x0000006f32207210 */ /* 0x000fe2000175e4ff */
[----:B------:R-:W-:Y:S01]  /*2730*/  IMAD.WIDE.U32 R50, R31, R106, RZ ;  /* 0x0000006a1f327225 */ /* 0x000fe200078e00ff */
[----:B------:R-:W-:-:S02]  /*2740*/  IADD3.X R65, PT, PT, R71, R65, R77, P3, P6 ;  /* 0x0000004147417210 */ /* 0x000fc40001fec44d */
[----:B------:R-:W-:Y:S01]  /*2750*/  IADD3.X R85, P2, P4, R68, R38, R72, P2, P4 ;  /* 0x0000002644557210 */ /* 0x000fe20001448448 */
[----:B------:R-:W-:Y:S01]  /*2760*/  IMAD.WIDE.U32 R78, P0, R31, R107, R78 ;  /* 0x0000006b1f4e7225 */ /* 0x000fe2000780004e */
[----:B------:R-:W-:Y:S02]  /*2770*/  IADD3 R5, P1, PT, R5, R50, RZ ;  /* 0x0000003205057210 */ /* 0x000fe40007f3e0ff */
[----:B------:R-:W-:Y:S01]  /*2780*/  SHF.L.W.U32.HI R0, R32, 0xd, R85 ;  /* 0x0000000d20007819 */ /* 0x000fe20000010e55 */
[----:B------:R-:W-:Y:S01]  /*2790*/  IMAD.WIDE.U32 R54, R57, R102, RZ ;  /* 0x0000006639367225 */ /* 0x000fe200078e00ff */
[----:B------:R-:W-:-:S03]  /*27a0*/  IADD3 R87, P3, PT, R51, R78, RZ ;  /* 0x0000004e33577210 */ /* 0x000fc60007f7e0ff */
[----:B------:R-:W-:Y:S01]  /*27b0*/  IMAD.WIDE.U32 R60, R24, R104, RZ ;  /* 0x00000068183c7225 */ /* 0x000fe200078e00ff */
[----:B------:R-:W-:-:S03]  /*27c0*/  IADD3.X R4, P1, PT, R4, R87, RZ, P1, !PT ;  /* 0x0000005704047210 */ /* 0x000fc60000f3e4ff */
[----:B------:R-:W-:-:S04]  /*27d0*/  IMAD.WIDE.U32 R50, R8, R102, RZ ;  /* 0x0000006608327225 */ /* 0x000fc800078e00ff */
[----:B------:R-:W-:Y:S01]  /*27e0*/  IMAD.WIDE.U32 R54, P5, R103, R8, R54 ;  /* 0x0000000867367225 */ /* 0x000fe200078a0036 */
[----:B------:R-:W-:-:S03]  /*27f0*/  IADD3.X R8, PT, PT, R69, R46, R73, P2, P4 ;  /* 0x0000002e45087210 */ /* 0x000fc600017e8449 */
[----:B------:R-:W-:-:S04]  /*2800*/  IMAD.WIDE.U32 R46, R44, R104, RZ ;  /* 0x000000682c2e7225 */ /* 0x000fc800078e00ff */
[----:B------:R-:W-:Y:S01]  /*2810*/  IMAD.WIDE.U32 R74, P2, R31, R105, R60 ;  /* 0x000000691f4a7225 */ /* 0x000fe2000784003c */
[----:B------:R-:W-:-:S03]  /*2820*/  MOV R60, R55 ;  /* 0x00000037003c7202 */ /* 0x000fc60000000f00 */
[----:B------:R-:W-:-:S04]  /*2830*/  IMAD.WIDE.U32 R70, R44, R98, RZ ;  /* 0x000000622c467225 */ /* 0x000fc800078e00ff */
[----:B------:R-:W-:Y:S01]  /*2840*/  IMAD.X R61, RZ, RZ, RZ, P5 ;  /* 0x000000ffff3d7224 */ /* 0x000fe200028e06ff */
[----:B------:R-:W-:Y:S01]  /*2850*/  IADD3 R77, P5, PT, R51, R54, RZ ;  /* 0x00000036334d7210 */ /* 0x000fe20007fbe0ff */
[----:B------:R-:W-:-:S04]  /*2860*/  IMAD.WIDE.U32 R72, R31, R104, RZ ;  /* 0x000000681f487225 */ /* 0x000fc800078e00ff */
[----:B------:R-:W-:-:S04]  /*2870*/  IMAD.WIDE.U32 R46, P4, R105, R6, R46 ;  /* 0x00000006692e7225 */ /* 0x000fc8000788002e */
[----:B------:R-:W-:-:S04]  /*2880*/  IMAD.WIDE.U32 R30, R6, R104, RZ ;  /* 0x00000068061e7225 */ /* 0x000fc800078e00ff */
[----:B------:R-:W-:-:S04]  /*2890*/  IMAD.WIDE.U32 R70, P6, R99, R6, R70 ;  /* 0x0000000663467225 */ /* 0x000fc800078c0046 */
[----:B------:R-:W-:Y:S01]  /*28a0*/  IMAD.WIDE.U32.X R54, R57, R103, R60, P5 ;  /* 0x0000006739367225 */ /* 0x000fe200028e043c */
[----:B------:R-:W-:-:S03]  /*28b0*/  MOV R60, R79 ;  /* 0x0000004f003c7202 */ /* 0x000fc60000000f00 */
[----:B------:R-:W-:Y:S01]  /*28c0*/  IMAD.X R61, RZ, RZ, RZ, P0 ;  /* 0x000000ffff3d7224 */ /* 0x000fe200000e06ff */
[----:B------:R-:W-:Y:S01]  /*28d0*/  IADD3 R33, P0, PT, R48, R72, RZ ;  /* 0x0000004830217210 */ /* 0x000fe20007f1e0ff */
[----:B------:R-:W-:Y:S01]  /*28e0*/  IMAD.X R51, RZ, RZ, RZ, P4 ;  /* 0x000000ffff337224 */ /* 0x000fe200020e06ff */
[----:B------:R-:W-:Y:S01]  /*28f0*/  IADD3 R48, P5, PT, R73, R74, RZ ;  /* 0x0000004a49307210 */ /* 0x000fe20007fbe0ff */
[----:B------:R-:W-:Y:S01]  /*2900*/  IMAD.X R73, RZ, RZ, RZ, P6 ;  /* 0x000000ffff497224 */ /* 0x000fe200030e06ff */
[----:B------:R-:W-:Y:S01]  /*2910*/  IADD3 R39, P4, PT, R39, R50, RZ ;  /* 0x0000003227277210 */ /* 0x000fe20007f9e0ff */
[----:B------:R-:W-:Y:S01]  /*2920*/  IMAD.WIDE.U32.X R60, R24, R107, R60, P3 ;  /* 0x0000006b183c7225 */ /* 0x000fe200018e043c */
[----:B------:R-:W-:Y:S02]  /*2930*/  IADD3 R57, P6, PT, R31, R46, RZ ;  /* 0x0000002e1f397210 */ /* 0x000fe40007fde0ff */
[----:B------:R-:W-:Y:S01]  /*2940*/  IADD3 R30, P3, PT, R39, R30, RZ ;  /* 0x0000001e271e7210 */ /* 0x000fe20007f7e0ff */
[----:B------:R-:W-:Y:S01]  /*2950*/  IMAD.MOV.U32 R50, RZ, RZ, R47 ;  /* 0x000000ffff327224 */ /* 0x000fe200078e002f */
[----:B------:R-:W-:Y:S01]  /*2960*/  IADD3.X R10, P4, PT, R10, R77, RZ, P4, !PT ;  /* 0x0000004d0a0a7210 */ /* 0x000fe2000279e4ff */
[----:B------:R-:W-:Y:S01]  /*2970*/  IMAD.WIDE.U32 R68, R6, R98, RZ ;  /* 0x0000006206447225 */ /* 0x000fe200078e00ff */
[----:B------:R-:W-:-:S02]  /*2980*/  IADD3.X R77, PT, PT, RZ, RZ, RZ, P2, !PT ;  /* 0x000000ffff4d7210 */ /* 0x000fc400017fe4ff */
[----:B------:R-:W-:Y:S01]  /*2990*/  IADD3.X R57, P3, PT, R10, R57, RZ, P3, !PT ;  /* 0x000000390a397210 */ /* 0x000fe20001f7e4ff */
[----:B------:R-:W-:Y:S01]  /*29a0*/  IMAD.WIDE.U32.X R38, R44, R105, R50, P6 ;  /* 0x000000692c267225 */ /* 0x000fe200030e0432 */
[----:B------:R-:W-:Y:S02]  /*29b0*/  IADD3 R36, P2, PT, R5, R68, RZ ;  /* 0x0000004405247210 */ /* 0x000fe40007f5e0ff */
[----:B------:R-:W-:Y:S01]  /*29c0*/  SHF.L.W.U32.HI R5, R85, 0xd, R8 ;  /* 0x0000000d55057819 */ /* 0x000fe20000010e08 */
[----:B------:R-:W-:Y:S01]  /*29d0*/  IMAD.WIDE.U32 R46, R26, R106, RZ ;  /* 0x0000006a1a2e7225 */ /* 0x000fe200078e00ff */
[----:B------:R-:W-:Y:S02]  /*29e0*/  IADD3.X R6, P3, P4, R38, R11, R54, P3, P4 ;  /* 0x0000000b26067210 */ /* 0x000fe40001c68436 */
[----:B------:R-:W-:Y:S01]  /*29f0*/  IADD3 R31, P6, PT, R69, R70, RZ ;  /* 0x00000046451f7210 */ /* 0x000fe20007fde0ff */
[----:B------:R-:W-:Y:S01]  /*2a00*/  IMAD.MOV.U32 R76, RZ, RZ, R75 ;  /* 0x000000ffff4c7224 */ /* 0x000fe200078e004b */
[----:B------:R-:W-:Y:S01]  /*2a10*/  IADD3.X R55, PT, PT, R39, R22, R55, P3, P4 ;  /* 0x0000001627377210 */ /* 0x000fe20001fe8437 */
[----:B------:R-:W-:Y:S01]  /*2a20*/  IMAD.MOV.U32 R72, RZ, RZ, R71 ;  /* 0x000000ffff487224 */ /* 0x000fe200078e0047 */
[----:B------:R-:W-:Y:S01]  /*2a30*/  IADD3 R62, P4, PT, R0, R109, RZ ;  /* 0x0000006d003e7210 */ /* 0x000fe20007f9e0ff */
[----:B------:R-:W-:Y:S01]  /*2a40*/  IMAD.WIDE.U32.X R50, R24, R105, R76, P5 ;  /* 0x0000006918327225 */ /* 0x000fe200028e044c */
[----:B------:R-:W-:-:S02]  /*2a50*/  SHF.L.W.U32.HI R0, R57, 0xd, R6 ;  /* 0x0000000d39007819 */ /* 0x000fc40000010e06 */
[----:B------:R-:W-:Y:S01]  /*2a60*/  IADD3.X R71, P4, PT, R5, R58, RZ, P4, !PT ;  /* 0x0000003a05477210 */ /* 0x000fe2000279e4ff */
[C---:B------:R-:W-:Y:S01]  /*2a70*/  IMAD.WIDE.U32 R46, P5, R23.reuse, R107, R46 ;  /* 0x0000006b172e7225 */ /* 0x040fe200078a002e */
[----:B------:R-:W-:Y:S02]  /*2a80*/  SHF.L.W.U32.HI R6, R6, 0xd, R55 ;  /* 0x0000000d06067819 */ /* 0x000fe40000010e37 */
[----:B------:R-:W-:Y:S01]  /*2a90*/  IADD3.X R8, P4, PT, RZ, R52, RZ, P4, !PT ;  /* 0x00000034ff087210 */ /* 0x000fe2000279e4ff */
[----:B------:R-:W-:Y:S01]  /*2aa0*/  IMAD.WIDE.U32 R22, R23, R106, RZ ;  /* 0x0000006a17167225 */ /* 0x000fe200078e00ff */
[----:B------:R-:W-:Y:S02]  /*2ab0*/  IADD3.X R39, PT, PT, RZ, RZ, RZ, P5, !PT ;  /* 0x000000ffff277210 */ /* 0x000fe40002ffe4ff */
[----:B------:R-:W-:Y:S01]  /*2ac0*/  IADD3 R55, P5, PT, R0, R83, RZ ;  /* 0x0000005300377210 */ /* 0x000fe20007fbe0ff */
[----:B------:R-:W-:Y:S01]  /*2ad0*/  IMAD.WIDE.U32.X R10, R44, R99, R72, P6 ;  /* 0x000000632c0a7225 */ /* 0x000fe200030e0448 */
[----:B------:R-:W-:-:S02]  /*2ae0*/  IADD3 R69, P6, PT, R23, R46, RZ ;  /* 0x0000002e17457210 */ /* 0x000fc40007fde0ff */
[----:B------:R-:W-:Y:S01]  /*2af0*/  IADD3 R44, P3, PT, R33, R22, RZ ;  /* 0x00000016212c7210 */ /* 0x000fe20007f7e0ff */
[----:B------:R-:W-:Y:S01]  /*2b00*/  IMAD.MOV.U32 R38, RZ, RZ, R47 ;  /* 0x000000ffff267224 */ /* 0x000fe200078e002f */
[----:B------:R-:W-:Y:S01]  /*2b10*/  IADD3.X R58, P5, PT, R6, R81, RZ, P5, !PT ;  /* 0x00000051063a7210 */ /* 0x000fe20002fbe4ff */
[----:B------:R-:W-:Y:S01]  /*2b20*/  IMAD.X R33, RZ, RZ, R66, P4 ;  /* 0x000000ffff217224 */ /* 0x000fe200020e0642 */
[----:B------:R-:W-:Y:S01]  /*2b30*/  SHF.L.W.U32.HI R0, R71, 0xd, R8 ;  /* 0x0000000d47007819 */ /* 0x000fe20000010e08 */
[----:B------:R-:W-:Y:S01]  /*2b40*/  IMAD.WIDE.U32.X R22, R26, R107, R38, P6 ;  /* 0x0000006b1a167225 */ /* 0x000fe200030e0426 */
[----:B------:R-:W-:Y:S02]  /*2b50*/  IADD3.X R38, P0, PT, R49, R48, RZ, P0, !PT ;  /* 0x0000003031267210 */ /* 0x000fe4000071e4ff */
[----:B------:R-:W-:Y:S02]  /*2b60*/  IADD3.X R5, P5, PT, RZ, R35, RZ, P5, !PT ;  /* 0x00000023ff057210 */ /* 0x000fe40002fbe4ff */
[----:B------:R-:W-:-:S02]  /*2b70*/  IADD3.X R31, P2, PT, R4, R31, RZ, P2, !PT ;  /* 0x0000001f041f7210 */ /* 0x000fc4000175e4ff */
[----:B------:R-:W-:Y:S02]  /*2b80*/  SHF.L.W.U32.HI R4, R8, 0xd, R33 ;  /* 0x0000000d08047819 */ /* 0x000fe40000010e21 */
[----:B------:R-:W-:Y:S02]  /*2b90*/  IADD3 R8, P4, PT, R0, R3, RZ ;  /* 0x0000000300087210 */ /* 0x000fe40007f9e0ff */
[----:B------:R-:W-:Y:S02]  /*2ba0*/  IADD3.X R38, P3, PT, R38, R69, RZ, P3, !PT ;  /* 0x0000004526267210 */ /* 0x000fe40001f7e4ff */
[----:B------:R-:W-:Y:S02]  /*2bb0*/  IADD3.X R6, PT, PT, RZ, R65, RZ, P5, !PT ;  /* 0x00000041ff067210 */ /* 0x000fe40002ffe4ff */
[----:B------:R-:W-:Y:S02]  /*2bc0*/  SHF.L.W.U32.HI R3, R58, 0xd, R5 ;  /* 0x0000000d3a037819 */ /* 0x000fe40000010e05 */
[----:B------:R-:W-:-:S02]  /*2bd0*/  IADD3.X R37, P4, PT, R4, R37, RZ, P4, !PT ;  /* 0x0000002504257210 */ /* 0x000fc4000279e4ff */
[----:B------:R-:W-:Y:S02]  /*2be0*/  IADD3.X R40, P3, P5, R22, R40, R50, P3, P0 ;  /* 0x0000002816287210 */ /* 0x000fe40001d60432 */
[----:B------:R-:W-:Y:S02]  /*2bf0*/  SHF.L.W.U32.HI R0, R5, 0xd, R6 ;  /* 0x0000000d05007819 */ /* 0x000fe40000010e06 */
[----:B------:R-:W-:Y:S02]  /*2c00*/  IADD3 R3, P0, PT, R3, R42, RZ ;  /* 0x0000002a03037210 */ /* 0x000fe40007f1e0ff */
[----:B------:R-:W-:Y:S02]  /*2c10*/  IADD3.X R28, P2, P1, R10, R28, R60, P2, P1 ;  /* 0x0000001c0a1c7210 */ /* 0x000fe4000114243c */
[----:B------:R-:W-:Y:S02]  /*2c20*/  IADD3.X R56, P4, PT, RZ, R56, RZ, P4, !PT ;  /* 0x00000038ff387210 */ /* 0x000fe4000279e4ff */
[----:B------:R-:W-:-:S02]  /*2c30*/  IADD3.X R43, P0, PT, R0, R43, RZ, P0, !PT ;  /* 0x0000002b002b7210 */ /* 0x000fc4000071e4ff */
[----:B------:R-:W-:Y:S01]  /*2c40*/  IADD3.X R29, PT, PT, R11, R29, R61, P2, P1 ;  /* 0x0000001d0b1d7210 */ /* 0x000fe200017e243d */
[----:B------:R-:W-:Y:S01]  /*2c50*/  IMAD.X R5, RZ, RZ, R64, P4 ;  /* 0x000000ffff057224 */ /* 0x000fe200020e0640 */
[----:B------:R-:W-:Y:S02]  /*2c60*/  IADD3.X R41, PT, PT, R23, R41, R51, P3, P5 ;  /* 0x0000002917297210 */ /* 0x000fe40001fea433 */
[C---:B------:R-:W-:Y:S02]  /*2c70*/  IADD3 R51, P1, P2, R3.reuse, -0x2, -R8 ;  /* 0xfffffffe03337810 */ /* 0x040fe40007a3e808 */
[----:B------:R-:W-:Y:S02]  /*2c80*/  IADD3 R0, P3, PT, R3, R8, RZ ;  /* 0x0000000803007210 */ /* 0x000fe40007f7e0ff */
[----:B------:R-:W-:Y:S02]  /*2c90*/  IADD3.X R8, P0, PT, RZ, R34, RZ, P0, !PT ;  /* 0x00000022ff087210 */ /* 0x000fe4000071e4ff */
[----:B------:R-:W-:-:S02]  /*2ca0*/  SHF.L.W.U32.HI R6, R56, 0xd, R5 ;  /* 0x0000000d38067819 */ /* 0x000fc40000010e05 */
[----:B------:R-:W-:Y:S01]  /*2cb0*/  LOP3.LUT R11, R37, 0x7ffff, RZ, 0xc0, !PT ;  /* 0x0007ffff250b7812 */ /* 0x000fe200078ec0ff */
[----:B------:R-:W-:Y:S01]  /*2cc0*/  IMAD.X R5, RZ, RZ, R45, P0 ;  /* 0x000000ffff057224 */ /* 0x000fe200000e062d */
[----:B------:R-:W-:Y:S02]  /*2cd0*/  LOP3.LUT R34, R43, 0x7ffff, RZ, 0xc0, !PT ;  /* 0x0007ffff2b227812 */ /* 0x000fe400078ec0ff */
[----:B------:R-:W-:Y:S02]  /*2ce0*/  SHF.L.W.U32.HI R4, R37, 0xd, R56 ;  /* 0x0000000d25047819 */ /* 0x000fe40000010e38 */
[----:B------:R-:W-:Y:S02]  /*2cf0*/  SHF.L.W.U32.HI R3, R43, 0xd, R8 ;  /* 0x0000000d2b037819 */ /* 0x000fe40000010e08 */
[----:B------:R-:W-:Y:S02]  /*2d00*/  IADD3.X R45, PT, PT, R34, 0xfffff, ~R11, P1, P2 ;  /* 0x000fffff222d7810 */ /* 0x000fe40000fe4c0b */
[----:B------:R-:W-:-:S02]  /*2d10*/  IADD3 R10, P0, PT, R4, R27, RZ ;  /* 0x0000001b040a7210 */ /* 0x000fc40007f1e0ff */
[----:B------:R-:W-:Y:S01]  /*2d20*/  SHF.L.W.U32.HI R8, R8, 0xd, R5 ;  /* 0x0000000d08087819 */ /* 0x000fe20000010e05 */
[----:B------:R-:W-:Y:S01]  /*2d30*/  IMAD.WIDE.U32 R4, R45, R0, RZ ;  /* 0x000000002d047225 */ /* 0x000fe200078e00ff */
[----:B------:R-:W-:Y:S02]  /*2d40*/  IADD3 R3, P1, PT, R3, R36, RZ ;  /* 0x0000002403037210 */ /* 0x000fe40007f3e0ff */
[----:B------:R-:W-:Y:S02]  /*2d50*/  IADD3.X R34, PT, PT, R34, R11, RZ, P3, !PT ;  /* 0x0000000b22227210 */ /* 0x000fe40001ffe4ff */
[----:B------:R-:W-:Y:S02]  /*2d60*/  IADD3.X R26, P0, PT, R6, R9, RZ, P0, !PT ;  /* 0x00000009061a7210 */ /* 0x000fe4000071e4ff */
[----:B------:R-:W-:Y:S01]  /*2d70*/  IADD3.X R23, P1, PT, R8, R31, RZ, P1, !PT ;  /* 0x0000001f08177210 */ /* 0x000fe20000f3e4ff */
[----:B------:R-:W-:Y:S01]  /*2d80*/  IMAD.WIDE.U32 R8, R51, R0, RZ ;  /* 0x0000000033087225 */ /* 0x000fe200078e00ff */
[----:B------:R-:W-:-:S02]  /*2d90*/  IADD3 R49, P2, P3, R3, -0x2, -R10 ;  /* 0xfffffffe03317810 */ /* 0x000fc40007b5e80a */
[----:B------:R-:W-:Y:S01]  /*2da0*/  IADD3 R35, P4, PT, R3, R10, RZ ;  /* 0x0000000a03237210 */ /* 0x000fe20007f9e0ff */
[----:B------:R-:W-:Y:S01]  /*2db0*/  IMAD.WIDE.U32 R10, P5, R34, R51, R4 ;  /* 0x00000033220a7225 */ /* 0x000fe200078a0004 */
[----:B------:R-:W-:Y:S02]  /*2dc0*/  LOP3.LUT R3, R26, 0x7ffff, RZ, 0xc0, !PT ;  /* 0x0007ffff1a037812 */ /* 0x000fe400078ec0ff */
[----:B------:R-:W-:Y:S01]  /*2dd0*/  LOP3.LUT R36, R23, 0x7ffff, RZ, 0xc0, !PT ;  /* 0x0007ffff17247812 */ /* 0x000fe200078ec0ff */
[----:B------:R-:W-:Y:S01]  /*2de0*/  IMAD.MOV.U32 R4, RZ, RZ, R11 ;  /* 0x000000ffff047224 */ /* 0x000fe200078e000b */
[----:B------:R-:W-:Y:S01]  /*2df0*/  IADD3.X R22, P1, PT, RZ, R28, RZ, P1, !PT ;  /* 0x0000001cff167210 */ /* 0x000fe20000f3e4ff */
[----:B------:R-:W-:Y:S01]  /*2e00*/  IMAD R11, R34, 0x13, RZ ;  /* 0x00000013220b7824 */ /* 0x000fe200078e02ff */
[C-C-:B------:R-:W-:Y:S01]  /*2e10*/  IADD3.X R47, PT, PT, R36.reuse, 0xfffff, ~R3.reuse, P2, P3 ;  /* 0x000fffff242f7810 */ /* 0x140fe200017e6c03 */
[----:B------:R-:W-:Y:S01]  /*2e20*/  IMAD.X R36, R36, 0x1, R3, P4 ;  /* 0x0000000124247824 */ /* 0x000fe200020e0603 */
[----:B------:R-:W-:Y:S01]  /*2e30*/  IADD3.X R53, P0, PT, RZ, R53, RZ, P0, !PT ;  /* 0x00000035ff357210 */ /* 0x000fe2000071e4ff */
[----:B------:R-:W-:Y:S01]  /*2e40*/  IMAD.X R5, RZ, RZ, RZ, P5 ;  /* 0x000000ffff057224 */ /* 0x000fe200028e06ff */
[----:B------:R-:W-:Y:S01]  /*2e50*/  IADD3 R6, P4, PT, R9, R10, RZ ;  /* 0x0000000a09067210 */ /* 0x000fe20007f9e0ff */
[----:B------:R-:W-:Y:S01]  /*2e60*/  IMAD.X R9, RZ, RZ, R29, P1 ;  /* 0x000000ffff097224 */ /* 0x000fe200008e061d */
[----:B------:R-:W-:Y:S01]  /*2e70*/  IADD3.X R24, PT, PT, RZ, R59, RZ, P0, !PT ;  /* 0x0000003bff187210 */ /* 0x000fe200007fe4ff */
[----:B------:R-:W-:Y:S01]  /*2e80*/  IMAD.WIDE.U32 R28, R0, 0x13, RZ ;  /* 0x00000013001c7825 */ /* 0x000fe200078e00ff */
[----:B------:R-:W-:-:S02]  /*2e90*/  SHF.L.W.U32.HI R10, R26, 0xd, R53 ;  /* 0x0000000d1a0a7819 */ /* 0x000fc40000010e35 */
[----:B------:R-:W-:Y:S02]  /*2ea0*/  SHF.L.W.U32.HI R3, R23, 0xd, R22 ;  /* 0x0000000d17037819 */ /* 0x000fe40000010e16 */
[----:B------:R-:W-:Y:S01]  /*2eb0*/  SHF.L.W.U32.HI R24, R53, 0xd, R24 ;  /* 0x0000000d35187819 */ /* 0x000fe20000010e18 */
[----:B------:R-:W-:Y:S01]  /*2ec0*/  IMAD.WIDE.U32 R26, R47, R28, RZ ;  /* 0x0000001c2f1a7225 */ /* 0x000fe200078e00ff */
[----:B------:R-:W-:Y:S02]  /*2ed0*/  IADD3 R42, P0, PT, R10, R25, RZ ;  /* 0x000000190a2a7210 */ /* 0x000fe40007f1e0ff */
[----:B------:R-:W-:Y:S01]  /*2ee0*/  SHF.L.W.U32.HI R9, R22, 0xd, R9 ;  /* 0x0000000d16097819 */ /* 0x000fe20000010e09 */
[----:B------:R-:W-:Y:S01]  /*2ef0*/  IMAD.WIDE.U32 R22, R35, 0x13, RZ ;  /* 0x0000001323167825 */ /* 0x000fe200078e00ff */
[----:B------:R-:W-:Y:S02]  /*2f00*/  IADD3 R3, P1, PT, R3, R44, RZ ;  /* 0x0000002c03037210 */ /* 0x000fe40007f3e0ff */
[----:B------:R-:W-:-:S02]  /*2f10*/  IADD3 R56, PT, PT, R29, R11, RZ ;  /* 0x0000000b1d387210 */ /* 0x000fc40007ffe0ff */
[----:B------:R-:W-:Y:S01]  /*2f20*/  IADD3.X R44, P0, PT, R24, R7, RZ, P0, !PT ;  /* 0x00000007182c7210 */ /* 0x000fe2000071e4ff */
[----:B------:R-:W-:Y:S01]  /*2f30*/  IMAD.WIDE.U32 R24, R49, R28, RZ ;  /* 0x0000001c31187225 */ /* 0x000fe200078e00ff */
[----:B------:R-:W-:Y:S02]  /*2f40*/  IADD3.X R33, P1, PT, R9, R38, RZ, P1, !PT ;  /* 0x0000002609217210 */ /* 0x000fe40000f3e4ff */
[----:B------:R-:W-:Y:S01]  /*2f50*/  IADD3.X R67, P0, PT, RZ, R67, RZ, P0, !PT ;  /* 0x00000043ff437210 */ /* 0x000fe2000071e4ff */
[----:B------:R-:W-:Y:S01]  /*2f60*/  IMAD.WIDE.U32 R38, P5, R56, R49, R26 ;  /* 0x0000003138267225 */ /* 0x000fe200078a001a */
[----:B------:R-:W-:Y:S02]  /*2f70*/  IADD3.X R26, P3, PT, RZ, R40, RZ, P1, !PT ;  /* 0x00000028ff1a7210 */ /* 0x000fe40000f7e4ff */
[C---:B------:R-:W-:Y:S01]  /*2f80*/  IADD3 R29, P1, P2, R3.reuse, -0x2, -R42 ;  /* 0xfffffffe031d7810 */ /* 0x040fe20007a3e82a */
[----:B------:R-:W-:Y:S01]  /*2f90*/  IMAD.WIDE.U32 R10, R22, R51, RZ ;  /* 0x00000033160a7225 */ /* 0x000fe200078e00ff */
[----:B------:R-:W-:-:S02]  /*2fa0*/  IADD3 R37, P6, PT, R3, R42, RZ ;  /* 0x0000002a03257210 */ /* 0x000fc40007fde0ff */
[----:B------:R-:W-:Y:S01]  /*2fb0*/  LOP3.LUT R3, R32, 0x7ffff, RZ, 0xc0, !PT ;  /* 0x0007ffff20037812 */ /* 0x000fe200078ec0ff */
[----:B------:R-:W-:Y:S01]  /*2fc0*/  IMAD.X R27, RZ, RZ, R41, P3 ;  /* 0x000000ffff1b7224 */ /* 0x000fe200018e0629 */
[----:B------:R-:W-:Y:S01]  /*2fd0*/  SHF.L.W.U32.HI R7, R44, 0xd, R67 ;  /* 0x0000000d2c077819 */ /* 0x000fe20000010e43 */
[----:B------:R-:W-:Y:S01]  /*2fe0*/  IMAD.X R40, RZ, RZ, R63, P0 ;  /* 0x000000ffff287224 */ /* 0x000fe200000e063f */
[----:B------:R-:W-:Y:S01]  /*2ff0*/  IADD3 R52, P3, PT, R25, R38, RZ ;  /* 0x0000002619347210 */ /* 0x000fe20007f7e0ff */
[----:B------:R-:W-:Y:S01]  /*3000*/  IMAD R25, R36, 0x13, RZ ;  /* 0x0000001324197824 */ /* 0x000fe200078e02ff */
[----:B------:R-:W-:Y:S01]  /*3010*/  IADD3 R43, P0, PT, R10, R24, RZ ;  /* 0x000000180a2b7210 */ /* 0x000fe20007f1e0ff */
[----:B------:R-:W-:Y:S01]  /*3020*/  IMAD.WIDE.U32 R2, R7, 0x13, R2 ;  /* 0x0000001307027825 */ /* 0x000fe200078e0002 */
[----:B------:R-:W-:Y:S02]  /*3030*/  LOP3.LUT R31, R57, 0x7ffff, RZ, 0xc0, !PT ;  /* 0x0007ffff391f7812 */ /* 0x000fe400078ec0ff */
[----:B------:R-:W-:-:S02]  /*3040*/  SHF.L.W.U32.HI R7, R33, 0xd, R26 ;  /* 0x0000000d21077819 */ /* 0x000fc40000010e1a */
[----:B------:R-:W-:Y:S01]  /*3050*/  SHF.L.W.U32.HI R9, R67, 0xd, R40 ;  /* 0x0000000d43097819 */ /* 0x000fe20000010e28 */
[----:B------:R-:W-:Y:S01]  /*3060*/  IMAD.WIDE.U32 R40, R29, R28, RZ ;  /* 0x0000001c1d287225 */ /* 0x000fe200078e00ff */
[----:B------:R-:W-:Y:S02]  /*3070*/  SHF.L.W.U32.HI R10, R26, 0xd, R27 ;  /* 0x0000000d1a0a7819 */ /* 0x000fe40000010e1b */
[----:B------:R-:W-:Y:S01]  /*3080*/  IADD3 R54, PT, PT, R23, R25, RZ ;  /* 0x0000001917367210 */ /* 0x000fe20007ffe0ff */
[----:B------:R-:W-:Y:S01]  /*3090*/  IMAD.WIDE.U32 R30, R7, 0x13, R30 ;  /* 0x00000013071e7825 */ /* 0x000fe200078e001e */
[----:B------:R-:W-:Y:S02]  /*30a0*/  LOP3.LUT R27, R44, 0x7ffff, RZ, 0xc0, !PT ;  /* 0x0007ffff2c1b7812 */ /* 0x000fe400078ec0ff */
[----:B------:R-:W-:Y:S01]  /*30b0*/  LOP3.LUT R42, R33, 0x7ffff, RZ, 0xc0, !PT ;  /* 0x0007ffff212a7812 */ /* 0x000fe200078ec0ff */
[----:B------:R-:W-:Y:S01]  /*30c0*/  IMAD R9, R9, 0x13, RZ ;  /* 0x0000001309097824 */ /* 0x000fe200078e02ff */
[----:B------:R-:W-:Y:S01]  /*30d0*/  LOP3.LUT R71, R71, 0x7ffff, RZ, 0xc0, !PT ;  /* 0x0007ffff47477812 */ /* 0x000fe200078ec0ff */
[----:B------:R-:W-:Y:S01]  /*30e0*/  IMAD R7, R10, 0x13, RZ ;  /* 0x000000130a077824 */ /* 0x000fe200078e02ff */
[----:B------:R-:W-:Y:S01]  /*30f0*/  IADD3.X R23, PT, PT, R42, 0xfffff, ~R27, P1, P2 ;  /* 0x000fffff2a177810 */ /* 0x000fe20000fe4c1b */
[----:B------:R-:W-:Y:S01]  /*3100*/  IMAD.WIDE.U32 R24, R54, R51, RZ ;  /* 0x0000003336187225 */ /* 0x000fe200078e00ff */
[----:B------:R-:W-:-:S02]  /*3110*/  MOV R32, R39 ;  /* 0x0000002700207202 */ /* 0x000fc40000000f00 */
[----:B------:R-:W-:Y:S01]  /*3120*/  IADD3 R66, PT, PT, R31, R7, RZ ;  /* 0x000000071f427210 */ /* 0x000fe20007ffe0ff */
[----:B------:R-:W-:Y:S01]  /*3130*/  IMAD.IADD R69, R3, 0x1, R9 ;  /* 0x0000000103457824 */ /* 0x000fe200078e0209 */
[----:B------:R-:W-:Y:S01]  /*3140*/  LOP3.LUT R7, R58, 0x7ffff, RZ, 0xc0, !PT ;  /* 0x0007ffff3a077812 */ /* 0x000fe200078ec0ff */
[----:B------:R-:W-:Y:S01]  /*3150*/  IMAD.WIDE.U32 R24, P1, R45, R22, R24 ;  /* 0x000000162d187225 */ /* 0x000fe20007820018 */
[----:B------:R-:W-:Y:S02]  /*3160*/  LOP3.LUT R50, R66, 0x7ffff, RZ, 0xc0, !PT ;  /* 0x0007ffff42327812 */ /* 0x000fe400078ec0ff */
[----:B------:R-:W-:Y:S01]  /*3170*/  LOP3.LUT R3, R69, 0x7ffff, RZ, 0xc0, !PT ;  /* 0x0007ffff45037812 */ /* 0x000fe200078ec0ff */
[----:B------:R-:W-:Y:S01]  /*3180*/  IMAD.X R33, RZ, RZ, RZ, P5 ;  /* 0x000000ffff217224 */ /* 0x000fe200028e06ff */
[----:B------:R-:W-:Y:S01]  /*3190*/  IADD3 R46, P2, P5, R30, -0x26, -R2 ;  /* 0xffffffda1e2e7810 */ /* 0x000fe20007d5e802 */
[----:B------:R-:W-:Y:S02]  /*31a0*/  IMAD.X R42, R42, 0x1, R27, P6 ;  /* 0x000000012a2a7824 */ /* 0x000fe400030e061b */
[----:B------:R-:W-:Y:S01]  /*31b0*/  IMAD.X R27, RZ, RZ, RZ, P1 ;  /* 0x000000ffff1b7224 */ /* 0x000fe200008e06ff */
[----:B------:R-:W-:Y:S01]  /*31c0*/  IADD3 R48, P1, PT, R2, R30, RZ ;  /* 0x0000001e02307210 */ /* 0x000fe20007f3e0ff */
[----:B------:R-:W-:Y:S01]  /*31d0*/  IMAD.WIDE.U32 R30, R22, R49, RZ ;  /* 0x00000031161e7225 */ /* 0x000fe200078e00ff */
[----:B------:R-:W-:-:S02]  /*31e0*/  IADD3.X R44, PT, PT, R50, 0xfffff, ~R3, P2, P5 ;  /* 0x000fffff322c7810 */ /* 0x000fc400017eac03 */
[----:B------:R-:W-:Y:S01]  /*31f0*/  IADD3 R9, P2, PT, R11, R24, RZ ;  /* 0x000000180b097210 */ /* 0x000fe20007f5e0ff */
[----:B------:R-:W-:Y:S01]  /*3200*/  IMAD.X R50, R50, 0x1, R3, P1 ;  /* 0x0000000132327824 */ /* 0x000fe200008e0603 */
[----:B------:R-:W-:Y:S01]  /*3210*/  LEA.HI R69, P5, R69, R62, RZ, 0xd ;  /* 0x0000003e45457211 */ /* 0x000fe200078b68ff */
[----:B------:R-:W-:Y:S01]  /*3220*/  IMAD.WIDE.U32 R10, R54, R49, RZ ;  /* 0x00000031360a7225 */ /* 0x000fe200078e00ff */
[----:B------:R-:W-:Y:S02]  /*3230*/  LEA.HI R66, P1, R66, R55, RZ, 0xd ;  /* 0x0000003742427211 */ /* 0x000fe400078368ff */
[----:B------:R-:W-:Y:S01]  /*3240*/  IADD3.X R71, PT, PT, RZ, R71, RZ, P5, !PT ;  /* 0x00000047ff477210 */ /* 0x000fe20002ffe4ff */
[----:B------:R-:W-:Y:S01]  /*3250*/  IMAD.WIDE.U32 R2, R44, R48, RZ ;  /* 0x000000302c027225 */ /* 0x000fe200078e00ff */
[----:B------:R-:W-:-:S03]  /*3260*/  IADD3.X R9, P0, PT, R52, R9, RZ, P0, !PT ;  /* 0x0000000934097210 */ /* 0x000fc6000071e4ff */
[----:B------:R-:W-:-:S04]  /*3270*/  IMAD.WIDE.U32 R38, P5, R47, R22, R10 ;  /* 0x000000162f267225 */ /* 0x000fc800078a000a */
[----:B------:R-:W-:Y:S01]  /*3280*/  IMAD.WIDE.U32 R10, P6, R50, R46, R2 ;  /* 0x0000002e320a7225 */ /* 0x000fe200078c0002 */
[----:B------:R-:W-:-:S03]  /*3290*/  MOV R58, R39 ;  /* 0x00000027003a7202 */ /* 0x000fc60000000f00 */
[----:B------:R-:W-:-:S04]  /*32a0*/  IMAD.WIDE.U32 R2, R46, R48, RZ ;  /* 0x000000302e027225 */ /* 0x000fc800078e00ff */
[----:B------:R-:W-:Y:S02]  /*32b0*/  IMAD.MOV.U32 R26, RZ, RZ, R25 ;  /* 0x000000ffff1a7224 */ /* 0x000fe400078e0019 */
[----:B------:R-:W-:Y:S01]  /*32c0*/  IMAD.X R25, RZ, RZ, RZ, P6 ;  /* 0x000000ffff197224 */ /* 0x000fe200030e06ff */
[----:B------:R-:W-:Y:S01]  /*32d0*/  IADD3 R72, P6, PT, R31, R38, RZ ;  /* 0x000000261f487210 */ /* 0x000fe20007fde0ff */
[----:B------:R-:W-:Y:S01]  /*32e0*/  IMAD.X R59, RZ, RZ, RZ, P5 ;  /* 0x000000ffff3b7224 */ /* 0x000fe200028e06ff */
[----:B------:R-:W-:Y:S01]  /*32f0*/  IADD3 R38, P5, PT, R3, R10, RZ ;  /* 0x0000000a03267210 */ /* 0x000fe20007fbe0ff */
[----:B------:R-:W-:Y:S01]  /*3300*/  IMAD.WIDE.U32.X R26, R54, R45, R26, P2 ;  /* 0x0000002d361a7225 */ /* 0x000fe200010e041a */
[----:B------:R-:W-:-:S03]  /*3310*/  IADD3 R61, P2, PT, R30, R40, RZ ;  /* 0x000000281e3d7210 */ /* 0x000fc60007f5e0ff */
[----:B------:R-:W-:Y:S02]  /*3320*/  IMAD.MOV.U32 R24, RZ, RZ, R11 ;  /* 0x000000ffff187224 */ /* 0x000fe400078e000b */
[----:B------:R-:W-:Y:S01]  /*3330*/  IMAD.X R40, RZ, RZ, R7, P1 ;  /* 0x000000ffff287224 */ /* 0x000fe200008e0607 */
[----:B------:R-:W-:Y:S01]  /*3340*/  IADD3 R7, P1, PT, R43, R2, RZ ;  /* 0x000000022b077210 */ /* 0x000fe20007f3e0ff */
[----:B------:R-:W-:-:S03]  /*3350*/  IMAD.WIDE.U32.X R30, R56, R47, R32, P3 ;  /* 0x0000002f381e7225 */ /* 0x000fc600018e0420 */
[----:B------:R-:W-:Y:S01]  /*3360*/  IADD3.X R9, P1, PT, R9, R38, RZ, P1, !PT ;  /* 0x0000002609097210 */ /* 0x000fe20000f3e4ff */
[----:B------:R-:W-:-:S04]  /*3370*/  IMAD.WIDE.U32 R32, R23, R28, RZ ;  /* 0x0000001c17207225 */ /* 0x000fc800078e00ff */
[----:B------:R-:W-:Y:S01]  /*3380*/  IMAD.WIDE.U32.X R10, R50, R44, R24, P5 ;  /* 0x0000002c320a7225 */ /* 0x000fe200028e0418 */
[----:B------:R-:W-:-:S03]  /*3390*/  IADD3 R55, P3, P5, R66, -0x2, -R69 ;  /* 0xfffffffe42377810 */ /* 0x000fc60007d7e845 */
[----:B------:R-:W-:Y:S01]  /*33a0*/  IMAD.WIDE.U32 R2, R37, 0x13, RZ ;  /* 0x0000001325027825 */ /* 0x000fe200078e00ff */
[----:B------:R-:W-:Y:S02]  /*33b0*/  IADD3.X R53, PT, PT, R40, 0xfffff, ~R71, P3, P5 ;  /* 0x000fffff28357810 */ /* 0x000fe40001feac47 */
[----:B------:R-:W-:Y:S01]  /*33c0*/  IADD3.X R60, P0, P1, R10, R26, R30, P1, P0 ;  /* 0x0000001a0a3c7210 */ /* 0x000fe2000090041e */
[----:B------:R-:W-:-:S04]  /*33d0*/  IMAD.WIDE.U32 R38, R23, R22, RZ ;  /* 0x0000001617267225 */ /* 0x000fc800078e00ff */
[----:B------:R-:W-:-:S04]  /*33e0*/  IMAD.WIDE.U32 R32, P5, R56, R29, R32 ;  /* 0x0000001d38207225 */ /* 0x000fc800078a0020 */
[----:B------:R-:W-:Y:S02]  /*33f0*/  IMAD R43, R42, 0x13, RZ ;  /* 0x000000132a2b7824 */ /* 0x000fe400078e02ff */
[----:B------:R-:W-:-:S04]  /*3400*/  IMAD.WIDE.U32 R24, R29, R22, RZ ;  /* 0x000000161d187225 */ /* 0x000fc800078e00ff */
[----:B------:R-:W-:-:S04]  /*3410*/  IMAD.WIDE.U32 R62, R2, R49, RZ ;  /* 0x00000031023e7225 */ /* 0x000fc800078e00ff */
[----:B------:R-:W-:Y:S01]  /*3420*/  IMAD.WIDE.U32 R64, P3, R54, R29, R38 ;  /* 0x0000001d36407225 */ /* 0x000fe20007860026 */
[----:B------:R-:W-:Y:S02]  /*3430*/  IADD3.X R39, PT, PT, RZ, RZ, RZ, P5, !PT ;  /* 0x000000ffff277210 */ /* 0x000fe40002ffe4ff */
[----:B------:R-:W-:Y:S01]  /*3440*/  IADD3 R73, P5, PT, R41, R32, RZ ;  /* 0x0000002029497210 */ /* 0x000fe20007fbe0ff */
[----:B------:R-:W-:Y:S01]  /*3450*/  IMAD.IADD R52, R3, 0x1, R43 ;  /* 0x0000000103347824 */ /* 0x000fe200078e022b */
[----:B------:R-:W-:Y:S01]  /*3460*/  IADD3.X R41, PT, PT, R11, R27, R31, P0, P1 ;  /* 0x0000001b0b297210 */ /* 0x000fe200007e241f */
[----:B------:R-:W-:Y:S01]  /*3470*/  IMAD.MOV.U32 R38, RZ, RZ, R33 ;  /* 0x000000ffff267224 */ /* 0x000fe200078e0021 */
[----:B------:R-:W-:Y:S01]  /*3480*/  IADD3 R57, P0, PT, R62, R24, RZ ;  /* 0x000000183e397210 */ /* 0x000fe20007f1e0ff */
[C---:B------:R-:W-:Y:S01]  /*3490*/  IMAD.WIDE.U32 R26, R52.reuse, R49, RZ ;  /* 0x00000031341a7225 */ /* 0x040fe200078e00ff */
[----:B------:R-:W-:Y:S02]  /*34a0*/  IADD3 R82, P1, PT, R25, R64, RZ ;  /* 0x0000004019527210 */ /* 0x000fe40007f3e0ff */
[----:B------:R-:W-:Y:S01]  /*34b0*/  IADD3.X R67, PT, PT, RZ, RZ, RZ, P3, !PT ;  /* 0x000000ffff437210 */ /* 0x000fe20001ffe4ff */
[----:B------:R-:W-:Y:S01]  /*34c0*/  IMAD.WIDE.U32 R24, R52, R51, RZ ;  /* 0x0000003334187225 */ /* 0x000fe200078e00ff */
[----:B------:R-:W-:-:S02]  /*34d0*/  IADD3 R43, P3, PT, R66, R69, RZ ;  /* 0x00000045422b7210 */ /* 0x000fc40007f7e0ff */
[----:B------:R-:W-:Y:S01]  /*34e0*/  IADD3.X R72, P2, PT, R72, R73, RZ, P2, !PT ;  /* 0x0000004948487210 */ /* 0x000fe2000175e4ff */
[----:B------:R-:W-:-:S04]  /*34f0*/  IMAD.WIDE.U32 R10, R2, R51, RZ ;  /* 0x00000033020a7225 */ /* 0x000fc800078e00ff */
[----:B------:R-:W-:Y:S02]  /*3500*/  IMAD.X R3, R40, 0x1, R71, P3 ;  /* 0x0000000128037824 */ /* 0x000fe400018e0647 */
[----:B------:R-:W-:-:S04]  /*3510*/  IMAD.WIDE.U32 R24, P3, R45, R2, R24 ;  /* 0x000000022d187225 */ /* 0x000fc80007860018 */
[----:B------:R-:W-:Y:S02]  /*3520*/  IMAD.MOV.U32 R66, RZ, RZ, R65 ;  /* 0x000000ffff427224 */ /* 0x000fe400078e0041 */
[----:B------:R-:W-:-:S04]  /*3530*/  IMAD.WIDE.U32.X R32, R56, R23, R38, P5 ;  /* 0x0000001738207225 */ /* 0x000fc800028e0426 */
[----:B------:R-:W-:Y:S01]  /*3540*/  IMAD.WIDE.U32 R64, P5, R47, R2, R26 ;  /* 0x000000022f407225 */ /* 0x000fe200078a001a */
[----:B------:R-:W-:Y:S02]  /*3550*/  IADD3.X R27, PT, PT, RZ, RZ, RZ, P3, !PT ;  /* 0x000000ffff1b7210 */ /* 0x000fe40001ffe4ff */
[----:B------:R-:W-:Y:S01]  /*3560*/  IADD3 R11, P3, PT, R11, R24, RZ ;  /* 0x000000180b0b7210 */ /* 0x000fe20007f7e0ff */
[----:B------:R-:W-:Y:S01]  /*3570*/  IMAD.WIDE.U32.X R30, R54, R47, R58, P6 ;  /* 0x0000002f361e7225 */ /* 0x000fe200030e043a */
[----:B------:R-:W-:Y:S02]  /*3580*/  IADD3 R61, P6, PT, R61, R10, RZ ;  /* 0x0000000a3d3d7210 */ /* 0x000fe40007fde0ff */
[----:B------:R-:W-:Y:S01]  /*3590*/  MOV R58, R65 ;  /* 0x00000041003a7202 */ /* 0x000fe20000000f00 */
[----:B------:R-:W-:Y:S01]  /*35a0*/  IMAD.WIDE.U32 R38, R44, R0, RZ ;  /* 0x000000002c267225 */ /* 0x000fe200078e00ff */
[----:B------:R-:W-:-:S03]  /*35b0*/  IADD3.X R72, P6, PT, R72, R11, RZ, P6, !PT ;  /* 0x0000000b48487210 */ /* 0x000fc600037de4ff */
[----:B------:R-:W-:Y:S02]  /*35c0*/  IMAD.MOV.U32 R26, RZ, RZ, R25 ;  /* 0x000000ffff1a7224 */ /* 0x000fe400078e0019 */
[----:B------:R-:W-:Y:S01]  /*35d0*/  IMAD.X R59, RZ, RZ, RZ, P5 ;  /* 0x000000ffff3b7224 */ /* 0x000fe200028e06ff */
[----:B------:R-:W-:Y:S01]  /*35e0*/  IADD3 R63, P5, PT, R63, R64, RZ ;  /* 0x000000403f3f7210 */ /* 0x000fe20007fbe0ff */
[----:B------:R-:W-:-:S03]  /*35f0*/  IMAD.WIDE.U32.X R10, R52, R45, R26, P3 ;  /* 0x0000002d340a7225 */ /* 0x000fc600018e041a */
[----:B------:R-:W-:Y:S01]  /*3600*/  IADD3.X R82, P0, PT, R82, R63, RZ, P0, !PT ;  /* 0x0000003f52527210 */ /* 0x000fe2000071e4ff */
[----:B------:R-:W-:Y:S01]  /*3610*/  IMAD.WIDE.U32 R38, P3, R34, R46, R38 ;  /* 0x0000002e22267225 */ /* 0x000fe20007860026 */
[----:B------:R-:W-:-:S03]  /*3620*/  IADD3.X R73, P2, P6, R10, R32, R30, P6, P2 ;  /* 0x000000200a497210 */ /* 0x000fc6000364441e */
[----:B------:R-:W-:Y:S01]  /*3630*/  IMAD.WIDE.U32 R24, R46, R0, RZ ;  /* 0x000000002e187225 */ /* 0x000fe200078e00ff */
[----:B------:R-:W-:-:S03]  /*3640*/  IADD3.X R81, PT, PT, R11, R33, R31, P2, P6 ;  /* 0x000000210b517210 */ /* 0x000fc600017ec41f */
[----:B------:R-:W-:Y:S01]  /*3650*/  IMAD.WIDE.U32.X R62, R54, R23, R66, P1 ;  /* 0x00000017363e7225 */ /* 0x000fe200008e0442 */
[----:B------:R-:W-:-:S03]  /*3660*/  IADD3 R75, P1, PT, R25, R38, RZ ;  /* 0x00000026194b7210 */ /* 0x000fc60007f3e0ff */
[----:B------:R-:W-:Y:S01]  /*3670*/  IMAD.X R27, RZ, RZ, RZ, P3 ;  /* 0x000000ffff1b7224 */ /* 0x000fe200018e06ff */
[----:B------:R-:W-:Y:S01]  /*3680*/  IADD3 R57, P3, PT, R57, R24, RZ ;  /* 0x0000001839397210 */ /* 0x000fe20007f7e0ff */
[----:B------:R-:W-:Y:S02]  /*3690*/  IMAD.MOV.U32 R26, RZ, RZ, R39 ;  /* 0x000000ffff1a7224 */ /* 0x000fe400078e0027 */
[----:B------:R-:W-:Y:S01]  /*36a0*/  IMAD.WIDE.U32 R24, R44, R35, RZ ;  /* 0x000000232c187225 */ /* 0x000fe200078e00ff */
[----:B------:R-:W-:-:S03]  /*36b0*/  IADD3.X R82, P3, PT, R82, R75, RZ, P3, !PT ;  /* 0x0000004b52527210 */ /* 0x000fc60001f7e4ff */
[----:B------:R-:W-:-:S04]  /*36c0*/  IMAD.WIDE.U32.X R38, R52, R47, R58, P5 ;  /* 0x0000002f34267225 */ /* 0x000fc800028e043a */
[----:B------:R-:W-:-:S04]  /*36d0*/  IMAD.WIDE.U32.X R26, R34, R44, R26, P1 ;  /* 0x0000002c221a7225 */ /* 0x000fc800008e041a */
[----:B------:R-:W-:Y:S01]  /*36e0*/  IMAD.WIDE.U32 R58, P2, R36, R46, R24 ;  /* 0x0000002e243a7225 */ /* 0x000fe20007840018 */
[----:B------:R-:W-:-:S03]  /*36f0*/  IADD3.X R83, P0, P6, R26, R38, R62, P3, P0 ;  /* 0x000000261a537210 */ /* 0x000fc60001e0043e */
[----:B------:R-:W-:Y:S01]  /*3700*/  IMAD.WIDE.U32 R24, R53, R48, RZ ;  /* 0x0000003035187225 */ /* 0x000fe200078e00ff */
[----:B------:R-:W-:-:S03]  /*3710*/  IADD3.X R77, PT, PT, R27, R39, R63, P0, P6 ;  /* 0x000000271b4d7210 */ /* 0x000fc600007ec43f */
[----:B------:R-:W-:-:S04]  /*3720*/  IMAD.WIDE.U32 R68, R52, R29, RZ ;  /* 0x0000001d34447225 */ /* 0x000fc800078e00ff */
[----:B------:R-:W-:-:S04]  /*3730*/  IMAD.WIDE.U32 R66, R2, R29, RZ ;  /* 0x0000001d02427225 */ /* 0x000fc800078e00ff */
[----:B------:R-:W-:-:S04]  /*3740*/  IMAD.WIDE.U32 R64, R46, R35, RZ ;  /* 0x000000232e407225 */ /* 0x000fc800078e00ff */
[----:B------:R-:W-:Y:S01]  /*3750*/  IMAD.WIDE.U32 R10, R3, R46, RZ ;  /* 0x0000002e030a7225 */ /* 0x000fe200078e00ff */
[----:B------:R-:W-:Y:S02]  /*3760*/  IADD3 R79, P1, PT, R64, R66, RZ ;  /* 0x00000042404f7210 */ /* 0x000fe40007f3e0ff */
[----:B------:R-:W-:Y:S01]  /*3770*/  IADD3 R75, P3, PT, R65, R58, RZ ;  /* 0x0000003a414b7210 */ /* 0x000fe20007f7e0ff */
[----:B------:R-:W-:-:S04]  /*3780*/  IMAD.WIDE.U32 R30, P0, R50, R55, R24 ;  /* 0x00000037321e7225 */ /* 0x000fc80007800018 */
[----:B------:R-:W-:Y:S01]  /*3790*/  IMAD.WIDE.U32 R68, P5, R23, R2, R68 ;  /* 0x0000000217447225 */ /* 0x000fe200078a0044 */
[----:B------:R-:W-:Y:S02]  /*37a0*/  IADD3.X R33, PT, PT, RZ, RZ, RZ, P0, !PT ;  /* 0x000000ffff217210 */ /* 0x000fe400007fe4ff */
[----:B------:R-:W-:Y:S01]  /*37b0*/  MOV R32, R31 ;  /* 0x0000001f00207202 */ /* 0x000fe20000000f00 */
[----:B------:R-:W-:Y:S01]  /*37c0*/  IMAD.WIDE.U32 R26, R55, R48, RZ ;  /* 0x00000030371a7225 */ /* 0x000fe200078e00ff */
[----:B------:R-:W-:Y:S02]  /*37d0*/  IADD3.X R71, PT, PT, RZ, RZ, RZ, P5, !PT ;  /* 0x000000ffff477210 */ /* 0x000fe40002ffe4ff */
[----:B------:R-:W-:Y:S01]  /*37e0*/  IADD3 R78, P5, PT, R67, R68, RZ ;  /* 0x00000044434e7210 */ /* 0x000fe20007fbe0ff */
[----:B------:R-:W-:-:S03]  /*37f0*/  IMAD.WIDE.U32 R64, R50, R49, RZ ;  /* 0x0000003132407225 */ /* 0x000fc600078e00ff */
[----:B------:R-:W-:Y:S01]  /*3800*/  IADD3.X R78, P1, PT, R78, R75, RZ, P1, !PT ;  /* 0x0000004b4e4e7210 */ /* 0x000fe20000f3e4ff */
[----:B------:R-:W-:-:S04]  /*3810*/  IMAD.WIDE.U32 R24, P6, R43, R44, R10 ;  /* 0x0000002c2b187225 */ /* 0x000fc800078c000a */
[----:B------:R-:W-:Y:S01]  /*3820*/  IMAD.MOV.U32 R70, RZ, RZ, R69 ;  /* 0x000000ffff467224 */ /* 0x000fe200078e0045 */
[----:B------:R-:W-:Y:S01]  /*3830*/  IADD3 R69, P0, PT, R27, R30, RZ ;  /* 0x0000001e1b457210 */ /* 0x000fe20007f1e0ff */
[----:B------:R-:W-:Y:S02]  /*3840*/  IMAD.X R27, RZ, RZ, RZ, P6 ;  /* 0x000000ffff1b7224 */ /* 0x000fe400030e06ff */
[----:B------:R-:W-:Y:S01]  /*3850*/  IMAD.X R39, RZ, RZ, RZ, P2 ;  /* 0x000000ffff277224 */ /* 0x000fe200010e06ff */
[----:B------:R-:W-:Y:S01]  /*3860*/  IADD3 R61, P2, PT, R61, R26, RZ ;  /* 0x0000001a3d3d7210 */ /* 0x000fe20007f5e0ff */
[----:B------:R-:W-:Y:S01]  /*3870*/  IMAD.WIDE.U32 R62, R48, R49, RZ ;  /* 0x00000031303e7225 */ /* 0x000fe200078e00ff */
[----:B------:R-:W-:-:S03]  /*3880*/  MOV R26, R25 ;  /* 0x00000019001a7202 */ /* 0x000fc60000000f00 */
[----:B------:R-:W-:Y:S02]  /*3890*/  IMAD.MOV.U32 R38, RZ, RZ, R59 ;  /* 0x000000ffff267224 */ /* 0x000fe400078e003b */
[----:B------:R-:W-:-:S04]  /*38a0*/  IMAD.WIDE.U32 R64, P6, R48, R47, R64 ;  /* 0x0000002f30407225 */ /* 0x000fc800078c0040 */
[----:B------:R-:W-:-:S04]  /*38b0*/  IMAD.WIDE.U32 R10, R43, R46, RZ ;  /* 0x0000002e2b0a7225 */ /* 0x000fc800078e00ff */
[----:B------:R-:W-:Y:S01]  /*38c0*/  IMAD.WIDE.U32.X R58, R36, R44, R38, P3 ;  /* 0x0000002c243a7225 */ /* 0x000fe200018e0426 */
[----:B------:R-:W-:-:S03]  /*38d0*/  IADD3 R85, P3, PT, R63, R64, RZ ;  /* 0x000000403f557210 */ /* 0x000fc60007f7e0ff */
[----:B------:R-:W-:Y:S01]  /*38e0*/  IMAD.WIDE.U32.X R66, R52, R23, R70, P5 ;  /* 0x0000001734427225 */ /* 0x000fe200028e0446 */
[----:B------:R-:W-:-:S03]  /*38f0*/  IADD3 R79, P5, PT, R79, R62, RZ ;  /* 0x0000003e4f4f7210 */ /* 0x000fc60007fbe0ff */
[----:B------:R-:W-:Y:S01]  /*3900*/  IMAD.X R39, RZ, RZ, RZ, P6 ;  /* 0x000000ffff277224 */ /* 0x000fe200030e06ff */
[----:B------:R-:W-:Y:S01]  /*3910*/  IADD3 R71, P6, PT, R11, R24, RZ ;  /* 0x000000180b477210 */ /* 0x000fe20007fde0ff */
[----:B------:R-:W-:Y:S01]  /*3920*/  IMAD.MOV.U32 R38, RZ, RZ, R65 ;  /* 0x000000ffff267224 */ /* 0x000fe200078e0041 */
[----:B------:R-:W-:Y:S01]  /*3930*/  IADD3.X R24, P2, PT, R72, R69, RZ, P2, !PT ;  /* 0x0000004548187210 */ /* 0x000fe2000175e4ff */
[----:B------:R-:W-:Y:S01]  /*3940*/  IMAD.WIDE.U32.X R30, R50, R53, R32, P0 ;  /* 0x00000035321e7225 */ /* 0x000fe200000e0420 */
[----:B------:R-:W-:Y:S02]  /*3950*/  IADD3 R40, P0, PT, R61, R10, RZ ;  /* 0x0000000a3d287210 */ /* 0x000fe40007f1e0ff */
[----:B------:R-:W-:Y:S01]  /*3960*/  IADD3.X R78, P5, PT, R78, R85, RZ, P5, !PT ;  /* 0x000000554e4e7210 */ /* 0x000fe20002fbe4ff */
[----:B------:R-:W-:Y:S01]  /*3970*/  IMAD.WIDE.U32.X R32, R50, R47, R38, P3 ;  /* 0x0000002f32207225 */ /* 0x000fe200018e0426 */
[----:B------:R-:W-:-:S03]  /*3980*/  IADD3.X R39, P0, PT, R24, R71, RZ, P0, !PT ;  /* 0x0000004718277210 */ /* 0x000fc6000071e4ff */
[----:B------:R-:W-:Y:S01]  /*3990*/  IMAD.WIDE.U32 R24, R50, R51, RZ ;  /* 0x0000003332187225 */ /* 0x000fe200078e00ff */
[----:B------:R-:W-:-:S03]  /*39a0*/  IADD3.X R87, P5, P1, R32, R58, R66, P5, P1 ;  /* 0x0000003a20577210 */ /* 0x000fc600029a2442 */
[----:B------:R-:W-:Y:S01]  /*39b0*/  IMAD.WIDE.U32.X R10, R3, R44, R26, P6 ;  /* 0x0000002c030a7225 */ /* 0x000fe200030e041a */
[----:B------:R-:W-:-:S03]  /*39c0*/  IADD3.X R99, PT, PT, R33, R59, R67, P5, P1 ;  /* 0x0000003b21637210 */ /* 0x000fc60002fe2443 */
[----:B------:R-:W-:Y:S01]  /*39d0*/  IMAD.WIDE.U32 R32, P5, R48, R45, R24 ;  /* 0x0000002d30207225 */ /* 0x000fe200078a0018 */
[----:B------:R-:W-:-:S03]  /*39e0*/  IADD3.X R38, P0, P2, R10, R73, R30, P0, P2 ;  /* 0x000000490a267210 */ /* 0x000fc6000020441e */
[----:B------:R-:W-:Y:S01]  /*39f0*/  IMAD.WIDE.U32 R24, R53, R43, RZ ;  /* 0x0000002b35187225 */ /* 0x000fe200078e00ff */
[----:B------:R-:W-:-:S03]  /*3a00*/  IADD3.X R81, PT, PT, R11, R81, R31, P0, P2 ;  /* 0x000000510b517210 */ /* 0x000fc600007e441f */
[----:B------:R-:W-:-:S04]  /*3a10*/  IMAD.WIDE.U32 R64, R44, R37, RZ ;  /* 0x000000252c407225 */ /* 0x000fc800078e00ff */
[----:B------:R-:W-:-:S04]  /*3a20*/  IMAD.WIDE.U32 R26, R48, R51, RZ ;  /* 0x00000033301a7225 */ /* 0x000fc800078e00ff */
[----:B------:R-:W-:Y:S01]  /*3a30*/  IMAD.X R11, RZ, RZ, RZ, P5 ;  /* 0x000000ffff0b7224 */ /* 0x000fe200028e06ff */
[----:B------:R-:W-:Y:S01]  /*3a40*/  IADD3 R69, P5, PT, R27, R32, RZ ;  /* 0x000000201b457210 */ /* 0x000fe20007fbe0ff */
[----:B------:R-:W-:Y:S01]  /*3a50*/  IMAD.WIDE.U32 R58, R50, R29, RZ ;  /* 0x0000001d323a7225 */ /* 0x000fe200078e00ff */
[----:B------:R-:W-:-:S03]  /*3a60*/  IADD3 R57, P0, PT, R57, R26, RZ ;  /* 0x0000001a39397210 */ /* 0x000fc60007f1e0ff */
[----:B------:R-:W-:Y:S01]  /*3a70*/  IMAD.WIDE.U32 R24, P6, R3, R55, R24 ;  /* 0x0000003703187225 */ /* 0x000fe200078c0018 */
[----:B------:R-:W-:-:S03]  /*3a80*/  IADD3.X R82, P0, PT, R82, R69, RZ, P0, !PT ;  /* 0x0000004552527210 */ /* 0x000fc6000071e4ff */
[----:B------:R-:W-:Y:S01]  /*3a90*/  IMAD.WIDE.U32 R62, R46, R37, RZ ;  /* 0x000000252e3e7225 */ /* 0x000fe200078e00ff */
[----:B------:R-:W-:-:S03]  /*3aa0*/  IADD3.X R27, PT, PT, RZ, RZ, RZ, P6, !PT ;  /* 0x000000ffff1b7210 */ /* 0x000fc600037fe4ff */
[----:B------:R-:W-:Y:S01]  /*3ab0*/  IMAD.WIDE.U32 R64, P1, R42, R46, R64 ;  /* 0x0000002e2a407225 */ /* 0x000fe20007820040 */
[----:B------:R-:W-:-:S03]  /*3ac0*/  IADD3 R61, P3, PT, R62, R8, RZ ;  /* 0x000000083e3d7210 */ /* 0x000fc60007f7e0ff */
[----:B------:R-:W-:Y:S01]  /*3ad0*/  IMAD.MOV.U32 R10, RZ, RZ, R33 ;  /* 0x000000ffff0a7224 */ /* 0x000fe200078e0021 */
[----:B------:R-:W-:Y:S01]  /*3ae0*/  IADD3 R71, P2, PT, R63, R64, RZ ;  /* 0x000000403f477210 */ /* 0x000fe20007f5e0ff */
[----:B------:R-:W-:-:S03]  /*3af0*/  IMAD.WIDE.U32 R58, P6, R48, R23, R58 ;  /* 0x00000017303a7225 */ /* 0x000fc600078c003a */
[----:B------:R-:W-:Y:S01]  /*3b00*/  IADD3.X R6, P3, PT, R6, R71, RZ, P3, !PT ;  /* 0x0000004706067210 */ /* 0x000fe20001f7e4ff */
[----:B------:R-:W-:Y:S01]  /*3b10*/  IMAD.WIDE.U32.X R32, R50, R45, R10, P5 ;  /* 0x0000002d32207225 */ /* 0x000fe200028e040a */
[----:B------:R-:W-:-:S03]  /*3b20*/  IADD3.X R67, PT, PT, RZ, RZ, RZ, P6, !PT ;  /* 0x000000ffff437210 */ /* 0x000fc600037fe4ff */
[----:B------:R-:W-:Y:S02]  /*3b30*/  IMAD.X R63, RZ, RZ, RZ, P1 ;  /* 0x000000ffff3f7224 */ /* 0x000fe400008e06ff */
[----:B------:R-:W-:-:S04]  /*3b40*/  IMAD.WIDE.U32 R10, R55, R43, RZ ;  /* 0x0000002b370a7225 */ /* 0x000fc800078e00ff */
[----:B------:R-:W-:Y:S01]  /*3b50*/  IMAD.MOV.U32 R62, RZ, RZ, R65 ;  /* 0x000000ffff3e7224 */ /* 0x000fe200078e0041 */
[----:B------:R-:W-:Y:S01]  /*3b60*/  IADD3 R11, P6, PT, R11, R24, RZ ;  /* 0x000000180b0b7210 */ /* 0x000fe20007fde0ff */
[----:B------:R-:W-:-:S04]  /*3b70*/  IMAD.WIDE.U32 R30, R48, R29, RZ ;  /* 0x0000001d301e7225 */ /* 0x000fc800078e00ff */
[----:B------:R-:W-:Y:S01]  /*3b80*/  IMAD.WIDE.U32.X R62, R42, R44, R62, P2 ;  /* 0x0000002c2a3e7225 */ /* 0x000fe200010e043e */
[----:B------:R-:W-:Y:S02]  /*3b90*/  IADD3 R80, P2, PT, R57, R10, RZ ;  /* 0x0000000a39507210 */ /* 0x000fe40007f5e0ff */
[----:B------:R-:W-:Y:S01]  /*3ba0*/  IADD3 R61, P1, PT, R61, R30, RZ ;  /* 0x0000001e3d3d7210 */ /* 0x000fe20007f3e0ff */
[----:B------:R-:W-:Y:S01]  /*3bb0*/  IMAD.MOV.U32 R26, RZ, RZ, R25 ;  /* 0x000000ffff1a7224 */ /* 0x000fe200078e0019 */
[----:B------:R-:W-:Y:S01]  /*3bc0*/  IADD3 R31, P5, PT, R31, R58, RZ ;  /* 0x0000003a1f1f7210 */ /* 0x000fe20007fbe0ff */
[----:B------:R-:W-:Y:S01]  /*3bd0*/  IMAD.MOV.U32 R66, RZ, RZ, R59 ;  /* 0x000000ffff427224 */ /* 0x000fe200078e003b */
[----:B------:R-:W-:Y:S01]  /*3be0*/  IADD3.X R82, P2, PT, R82, R11, RZ, P2, !PT ;  /* 0x0000000b52527210 */ /* 0x000fe2000175e4ff */
[----:B------:R-:W-:Y:S01]  /*3bf0*/  IMAD.WIDE.U32 R10, R53, R2, RZ ;  /* 0x00000002350a7225 */ /* 0x000fe200078e00ff */
[----:B------:R-:W-:-:S03]  /*3c00*/  IADD3.X R8, P1, PT, R6, R31, RZ, P1, !PT ;  /* 0x0000001f06087210 */ /* 0x000fc60000f3e4ff */
[----:B------:R-:W-:-:S04]  /*3c10*/  IMAD.WIDE.U32 R30, R43, 0x13, RZ ;  /* 0x000000132b1e7825 */ /* 0x000fc800078e00ff */
[C---:B------:R-:W-:Y:S02]  /*3c20*/  IMAD R57, R3.reuse, 0x13, RZ ;  /* 0x0000001303397824 */ /* 0x040fe400078e02ff */
[----:B------:R-:W-:-:S03]  /*3c30*/  IMAD.WIDE.U32.X R24, R3, R53, R26, P6 ;  /* 0x0000003503187225 */ /* 0x000fc600030e041a */
[----:B------:R-:W-:Y:S01]  /*3c40*/  IADD3 R58, PT, PT, R31, R57, RZ ;  /* 0x000000391f3a7210 */ /* 0x000fe20007ffe0ff */
[----:B------:R-:W-:Y:S01]  /*3c50*/  IMAD.WIDE.U32.X R64, R34, R45, R4, P4 ;  /* 0x0000002d22407225 */ /* 0x000fe200020e0404 */
[----:B------:R-:W-:-:S03]  /*3c60*/  IADD3.X R83, P0, P2, R24, R83, R32, P2, P0 ;  /* 0x0000005318537210 */ /* 0x000fc60001200420 */
[----:B------:R-:W-:Y:S01]  /*3c70*/  IMAD.WIDE.U32.X R66, R50, R23, R66, P5 ;  /* 0x0000001732427225 */ /* 0x000fe200028e0442 */
[----:B------:R-:W-:-:S03]  /*3c80*/  IADD3.X R77, PT, PT, R25, R77, R33, P0, P2 ;  /* 0x0000004d194d7210 */ /* 0x000fc600007e4421 */
[----:B------:R-:W-:Y:S01]  /*3c90*/  IMAD.WIDE.U32 R4, R55, R2, RZ ;  /* 0x0000000237047225 */ /* 0x000fe200078e00ff */
[----:B------:R-:W-:-:S03]  /*3ca0*/  IADD3.X R59, P3, P6, R66, R62, R64, P1, P3 ;  /* 0x0000003e423b7210 */ /* 0x000fc60000e66440 */
[----:B------:R-:W-:Y:S01]  /*3cb0*/  IMAD.WIDE.U32 R10, P4, R52, R55, R10 ;  /* 0x00000037340a7225 */ /* 0x000fe2000788000a */
[----:B------:R-:W-:Y:S02]  /*3cc0*/  IADD3 R85, P1, PT, R7, R4, RZ ;  /* 0x0000000407557210 */ /* 0x000fe40007f3e0ff */
[----:B------:R-:W-:Y:S01]  /*3cd0*/  IADD3.X R57, PT, PT, R67, R63, R65, P3, P6 ;  /* 0x0000003f43397210 */ /* 0x000fe20001fec441 */
[----:B------:R-:W-:Y:S01]  /*3ce0*/  IMAD.WIDE.U32 R24, R58, R29, RZ ;  /* 0x0000001d3a187225 */ /* 0x000fe200078e00ff */
[----:B------:R-:W-:Y:S02]  /*3cf0*/  IADD3 R76, P5, PT, R5, R10, RZ ;  /* 0x0000000a054c7210 */ /* 0x000fe40007fbe0ff */
[----:B------:R-:W0:Y:S01]  /*3d00*/  LDS.128 R4, [UR12+0x20] ;  /* 0x0000200cff047984 */ /* 0x000e220008000c00 */
[----:B------:R-:W-:Y:S01]  /*3d10*/  IMAD.WIDE.U32 R32, R53, R0, RZ ;  /* 0x0000000035207225 */ /* 0x000fe200078e00ff */
[----:B------:R-:W-:-:S03]  /*3d20*/  IADD3.X R9, P1, PT, R9, R76, RZ, P1, !PT ;  /* 0x0000004c09097210 */ /* 0x000fc60000f3e4ff */
[----:B------:R-:W-:-:S04]  /*3d30*/  IMAD.WIDE.U32 R64, R53, R35, RZ ;  /* 0x0000002335407225 */ /* 0x000fc800078e00ff */
[----:B------:R-:W-:-:S04]  /*3d40*/  IMAD.WIDE.U32 R62, R3, R51, RZ ;  /* 0x00000033033e7225 */ /* 0x000fc800078e00ff */
[----:B------:R-:W-:-:S04]  /*3d50*/  IMAD.WIDE.U32 R24, P2, R23, R30, R24 ;  /* 0x0000001e17187225 */ /* 0x000fc80007840018 */
[----:B------:R-:W-:-:S04]  /*3d60*/  IMAD.WIDE.U32 R26, R55, R0, RZ ;  /* 0x00000000371a7225 */ /* 0x000fc800078e00ff */
[----:B------:R-:W-:Y:S01]  /*3d70*/  IMAD.WIDE.U32 R32, P6, R34, R55, R32 ;  /* 0x0000003722207225 */ /* 0x000fe200078c0020 */
[----:B------:R-:W-:-:S03]  /*3d80*/  IADD3 R79, P0, PT, R79, R26, RZ ;  /* 0x0000001a4f4f7210 */ /* 0x000fc60007f1e0ff */
[----:B------:R-:W-:Y:S01]  /*3d90*/  IMAD.X R67, RZ, RZ, RZ, P2 ;  /* 0x000000ffff437224 */ /* 0x000fe200010e06ff */
[----:B------:R-:W-:Y:S01]  /*3da0*/  IADD3.X R69, PT, PT, RZ, RZ, RZ, P6, !PT ;  /* 0x000000ffff457210 */ /* 0x000fe200037fe4ff */
[----:B------:R-:W-:-:S04]  /*3db0*/  IMAD.WIDE.U32 R74, P2, R36, R55, R64 ;  /* 0x00000037244a7225 */ /* 0x000fc80007840040 */
[----:B------:R-:W-:-:S04]  /*3dc0*/  IMAD.WIDE.U32 R72, R55, R35, RZ ;  /* 0x0000002337487225 */ /* 0x000fc800078e00ff */
[----:B------:R-:W-:Y:S01]  /*3dd0*/  IMAD.WIDE.U32 R62, P3, R43, R45, R62 ;  /* 0x0000002d2b3e7225 */ /* 0x000fe2000786003e */
[----:B------:R-:W-:Y:S02]  /*3de0*/  IADD3 R31, P6, PT, R61, R72, RZ ;  /* 0x000000483d1f7210 */ /* 0x000fe40007fde0ff */
[----:B------:R-:W-:Y:S01]  /*3df0*/  MOV R72, R75 ;  /* 0x0000004b00487202 */ /* 0x000fe20000000f00 */
[----:B------:R-:W-:Y:S01]  /*3e00*/  IMAD.X R65, RZ, RZ, RZ, P4 ;  /* 0x000000ffff417224 */ /* 0x000fe200020e06ff */
[----:B------:R-:W-:Y:S01]  /*3e10*/  IADD3 R101, P4, PT, R27, R32, RZ ;  /* 0x000000201b657210 */ /* 0x000fe20007f9e0ff */
[----:B------:R-:W-:Y:S02]  /*3e20*/  IMAD.MOV.U32 R64, RZ, RZ, R11 ;  /* 0x000000ffff407224 */ /* 0x000fe400078e000b */
[----:B------:R-:W-:Y:S01]  /*3e30*/  IMAD.MOV.U32 R68, RZ, RZ, R33 ;  /* 0x000000ffff447224 */ /* 0x000fe200078e0021 */
[----:B------:R-:W-:Y:S01]  /*3e40*/  IADD3.X R78, P0, PT, R78, R101, RZ, P0, !PT ;  /* 0x000000654e4e7210 */ /* 0x000fe2000071e4ff */
[----:B------:R-:W-:-:S04]  /*3e50*/  IMAD.WIDE.U32 R10, R30, R29, RZ ;  /* 0x0000001d1e0a7225 */ /* 0x000fc800078e00ff */
[----:B------:R-:W-:Y:S01]  /*3e60*/  IMAD.X R71, RZ, RZ, RZ, P3 ;  /* 0x000000ffff477224 */ /* 0x000fe200018e06ff */
[----:B------:R-:W-:Y:S01]  /*3e70*/  IADD3 R103, P3, PT, R73, R74, RZ ;  /* 0x0000004a49677210 */ /* 0x000fe20007f7e0ff */
[----:B------:R-:W-:Y:S01]  /*3e80*/  IMAD.WIDE.U32 R26, R43, R51, RZ ;  /* 0x000000332b1a7225 */ /* 0x000fe200078e00ff */
[----:B------:R-:W-:-:S03]  /*3e90*/  IADD3.X R73, PT, PT, RZ, RZ, RZ, P2, !PT ;  /* 0x000000ffff497210 */ /* 0x000fc600017fe4ff */
[-C--:B------:R-:W-:Y:S01]  /*3ea0*/  IMAD.WIDE.U32.X R68, R34, R53.reuse, R68, P4 ;  /* 0x0000003522447225 */ /* 0x080fe200020e0444 */
[----:B------:R-:W-:Y:S02]  /*3eb0*/  IADD3 R24, P4, PT, R11, R24, RZ ;  /* 0x000000180b187210 */ /* 0x000fe40007f9e0ff */
[----:B------:R-:W-:Y:S01]  /*3ec0*/  IADD3 R61, P2, PT, R27, R62, RZ ;  /* 0x0000003e1b3d7210 */ /* 0x000fe20007f5e0ff */
[----:B------:R-:W-:Y:S01]  /*3ed0*/  IMAD.WIDE.U32.X R64, R52, R53, R64, P5 ;  /* 0x0000003534407225 */ /* 0x000fe200028e0440 */
[----:B------:R-:W-:-:S03]  /*3ee0*/  IADD3 R32, P5, PT, R85, R10, RZ ;  /* 0x0000000a55207210 */ /* 0x000fc60007fbe0ff */
[----:B------:R-:W-:Y:S01]  /*3ef0*/  IMAD.MOV.U32 R70, RZ, RZ, R63 ;  /* 0x000000ffff467224 */ /* 0x000fe200078e003f */
[----:B------:R-:W-:Y:S01]  /*3f00*/  IADD3.X R33, P5, PT, R9, R24, RZ, P5, !PT ;  /* 0x0000001809217210 */ /* 0x000fe20002fbe4ff */
[----:B------:R-:W-:-:S04]  /*3f10*/  IMAD.WIDE.U32 R62, R3, R49, RZ ;  /* 0x00000031033e7225 */ /* 0x000fc800078e00ff */
[----:B------:R-:W-:Y:S01]  /*3f20*/  IMAD.WIDE.U32.X R72, R36, R53, R72, P3 ;  /* 0x0000003524487225 */ /* 0x000fe200018e0448 */
[----:B------:R-:W-:-:S03]  /*3f30*/  IADD3 R79, P3, PT, R79, R26, RZ ;  /* 0x0000001a4f4f7210 */ /* 0x000fc60007f7e0ff */
[----:B------:R-:W-:Y:S01]  /*3f40*/  IMAD.MOV.U32 R66, RZ, RZ, R25 ;  /* 0x000000ffff427224 */ /* 0x000fe200078e0019 */
[----:B------:R-:W-:Y:S01]  /*3f50*/  IADD3.X R78, P3, PT, R78, R61, RZ, P3, !PT ;  /* 0x0000003d4e4e7210 */ /* 0x000fe20001f7e4ff */
[----:B------:R-:W1:Y:S01]  /*3f60*/  LDS.128 R24, [UR12+0x30] ;  /* 0x0000300cff187984 */ /* 0x000e620008000c00 */
[----:B------:R-:W-:-:S04]  /*3f70*/  IMAD.WIDE.U32.X R10, R3, R45, R70, P2 ;  /* 0x0000002d030a7225 */ /* 0x000fc800010e0446 */
[----:B------:R-:W-:-:S04]  /*3f80*/  IMAD.WIDE.U32 R74, P2, R43, R47, R62 ;  /* 0x0000002f2b4a7225 */ /* 0x000fc8000784003e */
[----:B------:R-:W-:Y:S01]  /*3f90*/  IMAD.WIDE.U32 R62, R43, R49, RZ ;  /* 0x000000312b3e7225 */ /* 0x000fe200078e00ff */
[----:B------:R-:W-:Y:S02]  /*3fa0*/  MOV R84, R75 ;  /* 0x0000004b00547202 */ /* 0x000fe40000000f00 */
[----:B------:R-:W-:Y:S01]  /*3fb0*/  IADD3.X R75, P3, P0, R10, R87, R68, P3, P0 ;  /* 0x000000570a4b7210 */ /* 0x000fe20001860444 */
[----:B------:R-:W-:Y:S01]  /*3fc0*/  IMAD.WIDE.U32.X R66, R58, R23, R66, P4 ;  /* 0x000000173a427225 */ /* 0x000fe200020e0442 */
[----:B------:R-:W-:Y:S02]  /*3fd0*/  IADD3 R63, P4, PT, R63, R74, RZ ;  /* 0x0000004a3f3f7210 */ /* 0x000fe40007f9e0ff */
[----:B------:R-:W-:Y:S01]  /*3fe0*/  IADD3.X R74, P6, PT, R8, R103, RZ, P6, !PT ;  /* 0x00000067084a7210 */ /* 0x000fe200037de4ff */
[----:B------:R-:W-:Y:S01]  /*3ff0*/  IMAD.X R85, RZ, RZ, RZ, P2 ;  /* 0x000000ffff557224 */ /* 0x000fe200010e06ff */
[----:B------:R-:W-:Y:S01]  /*4000*/  IADD3 R71, P2, PT, R31, R62, RZ ;  /* 0x0000003e1f477210 */ /* 0x000fe20007f5e0ff */
[----:B0-----:R-:W-:Y:S01]  /*4010*/  IMAD.WIDE.U32 R8, R7, R96, RZ ;  /* 0x0000006007087225 */ /* 0x001fe200078e00ff */
[----:B------:R-:W-:-:S02]  /*4020*/  IADD3.X R60, P1, P5, R66, R60, R64, P5, P1 ;  /* 0x0000003c423c7210 */ /* 0x000fc40002d22440 */
[----:B------:R-:W-:Y:S01]  /*4030*/  IADD3.X R74, P2, PT, R74, R63, RZ, P2, !PT ;  /* 0x0000003f4a4a7210 */ /* 0x000fe2000175e4ff */
[----:B------:R-:W-:Y:S01]  /*4040*/  IMAD.WIDE.U32.X R84, R3, R47, R84, P4 ;  /* 0x0000002f03547225 */ /* 0x000fe200020e0454 */
[----:B------:R-:W-:Y:S02]  /*4050*/  IADD3.X R76, PT, PT, R11, R99, R69, P3, P0 ;  /* 0x000000630b4c7210 */ /* 0x000fe40001fe0445 */
[----:B------:R-:W-:Y:S01]  /*4060*/  IADD3.X R41, PT, PT, R67, R41, R65, P1, P5 ;  /* 0x0000002943297210 */ /* 0x000fe20000fea441 */
[----:B------:R-:W-:Y:S01]  /*4070*/  IMAD.WIDE.U32 R62, R7, R94, RZ ;  /* 0x0000005e073e7225 */ /* 0x000fe200078e00ff */
[----:B------:R-:W-:-:S03]  /*4080*/  IADD3.X R59, P6, P2, R84, R59, R72, P2, P6 ;  /* 0x0000003b543b7210 */ /* 0x000fc600012cc448 */
[----:B------:R-:W-:Y:S01]  /*4090*/  IMAD.WIDE.U32 R10, P0, R6, R97, R8 ;  /* 0x00000061060a7225 */ /* 0x000fe20007800008 */
[----:B------:R-:W-:-:S03]  /*40a0*/  IADD3.X R57, PT, PT, R85, R57, R73, P6, P2 ;  /* 0x0000003955397210 */ /* 0x000fc600037e4449 */
[----:B------:R-:W-:-:S04]  /*40b0*/  IMAD.WIDE.U32 R8, R6, R96, RZ ;  /* 0x0000006006087225 */ /* 0x000fc800078e00ff */
[----:B------:R-:W-:Y:S01]  /*40c0*/  IMAD.WIDE.U32 R64, P1, R6, R95, R62 ;  /* 0x0000005f06407225 */ /* 0x000fe2000782003e */
[----:B------:R-:W-:-:S03]  /*40d0*/  MOV R62, R11 ;  /* 0x0000000b003e7202 */ /* 0x000fc60000000f00 */
[----:B------:R-:W-:Y:S01]  /*40e0*/  IMAD.X R63, RZ, RZ, RZ, P0 ;  /* 0x000000ffff3f7224 */ /* 0x000fe200000e06ff */
[----:B------:R-:W-:Y:S01]  /*40f0*/  IADD3 R85, P0, PT, R9, R10, RZ ;  /* 0x0000000a09557210 */ /* 0x000fe20007f1e0ff */
[----:B------:R-:W-:-:S04]  /*4100*/  IMAD.WIDE.U32 R10, R7, R90, RZ ;  /* 0x0000005a070a7225 */ /* 0x000fc800078e00ff */
[----:B------:R-:W-:-:S04]  /*4110*/  IMAD.WIDE.U32 R66, R7, R92, RZ ;  /* 0x0000005c07427225 */ /* 0x000fc800078e00ff */
[----:B------:R-:W-:-:S04]  /*4120*/  IMAD.WIDE.U32 R100, R7, R88, RZ ;  /* 0x0000005807647225 */ /* 0x000fc800078e00ff */
[----:B------:R-:W-:-:S04]  /*4130*/  IMAD.WIDE.U32 R68, R6, R94, RZ ;  /* 0x0000005e06447225 */ /* 0x000fc800078e00ff */
[----:B------:R-:W-:-:S04]  /*4140*/  IMAD.WIDE.U32 R10, P3, R6, R91, R10 ;  /* 0x0000005b060a7225 */ /* 0x000fc8000786000a */
[----:B------:R-:W-:Y:S01]  /*4150*/  IMAD.X R73, RZ, RZ, RZ, P1 ;  /* 0x000000ffff497224 */ /* 0x000fe200008e06ff */
[----:B------:R-:W-:Y:S01]  /*4160*/  IADD3 R86, P1, PT, R69, R64, RZ ;  /* 0x0000004045567210 */ /* 0x000fe20007f3e0ff */
[C---:B------:R-:W-:Y:S01]  /*4170*/  IMAD.WIDE.U32 R66, P2, R6.reuse, R93, R66 ;  /* 0x0000005d06427225 */ /* 0x040fe20007840042 */
[----:B------:R-:W-:Y:S02]  /*4180*/  IADD3.X R103, PT, PT, RZ, RZ, RZ, P3, !PT ;  /* 0x000000ffff677210 */ /* 0x000fe40001ffe4ff */
[----:B------:R-:W-:Y:S01]  /*4190*/  MOV R102, R11 ;  /* 0x0000000b00667202 */ /* 0x000fe20000000f00 */
[----:B------:R-:W-:-:S04]  /*41a0*/  IMAD.WIDE.U32 R98, R6, R92, RZ ;  /* 0x0000005c06627225 */ /* 0x000fc800078e00ff */
[----:B------:R-:W-:-:S04]  /*41b0*/  IMAD.WIDE.U32 R104, R6, R90, RZ ;  /* 0x0000005a06687225 */ /* 0x000fc800078e00ff */
[----:B------:R-:W-:Y:S01]  /*41c0*/  IMAD.WIDE.U32 R100, P4, R6, R89, R100 ;  /* 0x0000005906647225 */ /* 0x000fe20007880064 */
[----:B------:R-:W-:-:S03]  /*41d0*/  IADD3 R61, P3, PT, R105, R10, RZ ;  /* 0x0000000a693d7210 */ /* 0x000fc60007f7e0ff */
[----:B------:R-:W-:-:S04]  /*41e0*/  IMAD.WIDE.U32 R112, R6, R88, RZ ;  /* 0x0000005806707225 */ /* 0x000fc800078e00ff */
[----:B------:R-:W-:Y:S02]  /*41f0*/  IMAD.MOV.U32 R72, RZ, RZ, R65 ;  /* 0x000000ffff487224 */ /* 0x000fe400078e0041 */
[----:B------:R-:W-:Y:S01]  /*4200*/  IMAD.X R111, RZ, RZ, RZ, P2 ;  /* 0x000000ffff6f7224 */ /* 0x000fe200010e06ff */
[----:B------:R-:W-:Y:S01]  /*4210*/  IADD3 R84, P2, PT, R99, R66, RZ ;  /* 0x0000004263547210 */ /* 0x000fe20007f5e0ff */
[----:B------:R-:W-:Y:S01]  /*4220*/  IMAD.X R107, RZ, RZ, RZ, P4 ;  /* 0x000000ffff6b7224 */ /* 0x000fe200020e06ff */
[----:B------:R-:W-:Y:S01]  /*4230*/  IADD3 R87, P4, PT, R113, R100, RZ ;  /* 0x0000006471577210 */ /* 0x000fe20007f9e0ff */
[----:B------:R-:W-:Y:S02]  /*4240*/  IMAD.MOV.U32 R110, RZ, RZ, R67 ;  /* 0x000000ffff6e7224 */ /* 0x000fe400078e0043 */
[----:B------:R-:W-:Y:S02]  /*4250*/  IMAD.MOV.U32 R106, RZ, RZ, R101 ;  /* 0x000000ffff6a7224 */ /* 0x000fe400078e0065 */
[----:B------:R-:W-:-:S04]  /*4260*/  IMAD.WIDE.U32.X R64, R7, R95, R72, P1 ;  /* 0x0000005f07407225 */ /* 0x000fc800008e0448 */
[----:B-1----:R-:W-:-:S04]  /*4270*/  IMAD.WIDE.U32 R100, R24, R94, RZ ;  /* 0x0000005e18647225 */ /* 0x002fc800078e00ff */
[----:B------:R-:W-:-:S04]  /*4280*/  IMAD.WIDE.U32 R72, R27, R96, RZ ;  /* 0x000000601b487225 */ /* 0x000fc800078e00ff */
[----:B------:R-:W-:-:S04]  /*4290*/  IMAD.WIDE.U32 R66, R24, R96, RZ ;  /* 0x0000006018427225 */ /* 0x000fc800078e00ff */
[----:B------:R-:W-:Y:S01]  /*42a0*/  IMAD.WIDE.U32.X R62, R7, R97, R62, P0 ;  /* 0x00000061073e7225 */ /* 0x000fe200000e043e */
[----:B------:R-:W-:-:S03]  /*42b0*/  IADD3 R123, P1, PT, R66, R68, RZ ;  /* 0x00000044427b7210 */ /* 0x000fc60007f3e0ff */
[----:B------:R-:W-:-:S04]  /*42c0*/  IMAD.WIDE.U32.X R110, R7, R93, R110, P2 ;  /* 0x0000005d076e7225 */ /* 0x000fc800010e046e */
[----:B------:R-:W-:Y:S01]  /*42d0*/  IMAD.WIDE.U32.X R10, R7, R91, R102, P3 ;  /* 0x0000005b070a7225 */ /* 0x000fe200018e0466 */
[----:B------:R-:W-:-:S03]  /*42e0*/  IADD3 R9, P3, PT, R100, R98, RZ ;  /* 0x0000006264097210 */ /* 0x000fc60007f7e0ff */
[----:B------:R-:W-:-:S04]  /*42f0*/  IMAD.WIDE.U32.X R6, R7, R89, R106, P4 ;  /* 0x0000005907067225 */ /* 0x000fc800020e046a */
[----:B------:R-:W-:-:S04]  /*4300*/  IMAD.WIDE.U32 R106, R24, R92, RZ ;  /* 0x0000005c186a7225 */ /* 0x000fc800078e00ff */
[----:B------:R-:W-:Y:S01]  /*4310*/  IMAD.WIDE.U32 R102, R25, R94, RZ ;  /* 0x0000005e19667225 */ /* 0x000fe200078e00ff */
[----:B------:R-:W-:-:S03]  /*4320*/  IADD3 R31, P4, PT, R106, R104, RZ ;  /* 0x000000686a1f7210 */ /* 0x000fc60007f9e0ff */
[----:B------:R-:W-:-:S04]  /*4330*/  IMAD.WIDE.U32 R98, P2, R97, R26, R72 ;  /* 0x0000001a61627225 */ /* 0x000fc80007840048 */
[----:B------:R-:W-:-:S04]  /*4340*/  IMAD.WIDE.U32 R72, R26, R96, RZ ;  /* 0x000000601a487225 */ /* 0x000fc800078e00ff */
[----:B------:R-:W-:Y:S01]  /*4350*/  IMAD.WIDE.U32 R108, R25, R92, RZ ;  /* 0x0000005c196c7225 */ /* 0x000fe200078e00ff */
[----:B------:R-:W-:-:S03]  /*4360*/  IADD3 R73, P6, PT, R73, R98, RZ ;  /* 0x0000006249497210 */ /* 0x000fc60007fde0ff */
[----:B------:R-:W-:-:S04]  /*4370*/  IMAD.WIDE.U32 R68, R24, R90, RZ ;  /* 0x0000005a18447225 */ /* 0x000fc800078e00ff */
[----:B------:R-:W-:Y:S01]  /*4380*/  IMAD.WIDE.U32 R104, P0, R24, R95, R102 ;  /* 0x0000005f18687225 */ /* 0x000fe20007800066 */
[----:B------:R-:W-:-:S03]  /*4390*/  IADD3 R121, P5, PT, R68, R112, RZ ;  /* 0x0000007044797210 */ /* 0x000fc60007fbe0ff */
[----:B------:R-:W-:Y:S02]  /*43a0*/  IMAD.X R103, RZ, RZ, RZ, P2 ;  /* 0x000000ffff677224 */ /* 0x000fe400010e06ff */
[----:B------:R-:W-:Y:S02]  /*43b0*/  IMAD.MOV.U32 R102, RZ, RZ, R99 ;  /* 0x000000ffff667224 */ /* 0x000fe400078e0063 */
        /* <DEDUP_REMOVED lines=8> */
[----:B------:R-:W-:Y:S01]  /*4440*/  IMAD.WIDE.U32.X R108, R25, R95, R108, P6 ;  /* 0x0000005f196c7225 */ /* 0x000fe200030e046c */
[----:B------:R-:W-:-:S03]  /*4450*/  IADD3.X R84, P0, PT, R84, R73, RZ, P0, !PT ;  /* 0x0000004954547210 */ /* 0x000fc6000071e4ff */
[----:B------:R-:W-:Y:S01]  /*4460*/  IMAD.X R115, RZ, RZ, RZ, P2 ;  /* 0x000000ffff737224 */ /* 0x000fe200010e06ff */
[----:B------:R-:W-:Y:S01]  /*4470*/  IADD3 R68, P2, PT, R107, R112, RZ ;  /* 0x000000706b447210 */ /* 0x000fe20007f5e0ff */
[----:B------:R-:W-:Y:S01]  /*4480*/  IMAD.WIDE.U32 R100, R26, R94, RZ ;  /* 0x0000005e1a647225 */ /* 0x000fe200078e00ff */
[----:B------:R-:W-:Y:S02]  /*4490*/  IADD3.X R70, P3, P0, R102, R108, R110, P0, P3 ;  /* 0x0000006c66467210 */ /* 0x000fe4000006646e */
[----:B------:R-:W-:Y:S01]  /*44a0*/  IADD3.X R68, P4, PT, R61, R68, RZ, P4, !PT ;  /* 0x000000443d447210 */ /* 0x000fe2000279e4ff */
[----:B------:R-:W-:Y:S01]  /*44b0*/  IMAD.WIDE.U32 R104, P6, R95, R26, R98 ;  /* 0x0000001a5f687225 */ /* 0x000fe200078c0062 */
[----:B------:R-:W-:-:S03]  /*44c0*/  IADD3.X R73, PT, PT, R103, R109, R111, P3, P0 ;  /* 0x0000006d67497210 */ /* 0x000fc60001fe046f */
[----:B------:R-:W-:Y:S02]  /*44d0*/  IMAD.MOV.U32 R114, RZ, RZ, R113 ;  /* 0x000000ffff727224 */ /* 0x000fe400078e0071 */
[----:B------:R-:W-:Y:S01]  /*44e0*/  IMAD.X R113, RZ, RZ, RZ, P6 ;  /* 0x000000ffff717224 */ /* 0x000fe200030e06ff */
[----:B------:R-:W-:Y:S01]  /*44f0*/  IADD3 R119, P6, PT, R101, R104, RZ ;  /* 0x0000006865777210 */ /* 0x000fe20007fde0ff */
[----:B------:R-:W-:Y:S01]  /*4500*/  IMAD.WIDE.U32.X R114, R25, R93, R114, P2 ;  /* 0x0000005d19727225 */ /* 0x000fe200010e0472 */
[----:B------:R-:W-:-:S03]  /*4510*/  IADD3 R31, P2, PT, R31, R100, RZ ;  /* 0x000000641f1f7210 */ /* 0x000fc60007f5e0ff */
[----:B------:R-:W-:Y:S01]  /*4520*/  IMAD.MOV.U32 R112, RZ, RZ, R105 ;  /* 0x000000ffff707224 */ /* 0x000fe200078e0069 */
[----:B------:R-:W-:Y:S01]  /*4530*/  IADD3.X R68, P2, PT, R68, R119, RZ, P2, !PT ;  /* 0x0000007744447210 */ /* 0x000fe2000175e4ff */
[----:B------:R-:W-:-:S04]  /*4540*/  IMAD.WIDE.U32 R98, R24, 0x13, RZ ;  /* 0x0000001318627825 */ /* 0x000fc800078e00ff */
[----:B------:R-:W-:-:S04]  /*4550*/  IMAD.WIDE.U32.X R112, R95, R27, R112, P6 ;  /* 0x0000001b5f707225 */ /* 0x000fc800030e0470 */
[----:B------:R-:W-:Y:S01]  /*4560*/  IMAD R117, R25, 0x13, RZ ;  /* 0x0000001319757824 */ /* 0x000fe200078e02ff */
[----:B------:R-:W-:Y:S01]  /*4570*/  IADD3.X R61, P2, P0, R112, R114, R10, P2, P4 ;  /* 0x00000072703d7210 */ /* 0x000fe2000104840a */
[----:B------:R-:W-:Y:S02]  /*4580*/  IMAD R127, R27, 0x13, RZ ;  /* 0x000000131b7f7824 */ /* 0x000fe400078e02ff */
[----:B------:R-:W-:Y:S01]  /*4590*/  IMAD.WIDE.U32 R100, R26, 0x13, RZ ;  /* 0x000000131a647825 */ /* 0x000fe200078e00ff */
[----:B------:R-:W-:Y:S02]  /*45a0*/  IADD3 R117, PT, PT, R99, R117, RZ ;  /* 0x0000007563757210 */ /* 0x000fe40007ffe0ff */
[----:B------:R-:W-:Y:S01]  /*45b0*/  IADD3.X R66, PT, PT, R113, R115, R11, P2, P0 ;  /* 0x0000007371427210 */ /* 0x000fe200017e040b */
[----:B------:R-:W-:-:S04]  /*45c0*/  IMAD.WIDE.U32 R104, R98, R88, RZ ;  /* 0x0000005862687225 */ /* 0x000fc800078e00ff */
[----:B------:R-:W-:Y:S01]  /*45d0*/  IMAD.IADD R127, R101, 0x1, R127 ;  /* 0x00000001657f7824 */ /* 0x000fe200078e027f */
[----:B------:R-:W-:Y:S01]  /*45e0*/  IADD3 R125, P4, PT, R8, R104, RZ ;  /* 0x00000068087d7210 */ /* 0x000fe20007f9e0ff */
[----:B------:R-:W-:Y:S01]  /*45f0*/  IMAD.WIDE.U32 R106, R117, R88, RZ ;  /* 0x00000058756a7225 */ /* 0x000fe200078e00ff */
[----:B------:R-:W0:Y:S03]  /*4600*/  LDS.128 R8, [UR12+0x40] ;  /* 0x0000400cff087984 */ /* 0x000e260008000c00 */
[----:B------:R-:W-:-:S04]  /*4610*/  IMAD.WIDE.U32 R102, R127, R90, RZ ;  /* 0x0000005a7f667225 */ /* 0x000fc800078e00ff */
[----:B------:R-:W-:-:S04]  /*4620*/  IMAD.WIDE.U32 R106, P3, R89, R98, R106 ;  /* 0x00000062596a7225 */ /* 0x000fc8000786006a */
[----:B------:R-:W-:Y:S01]  /*4630*/  IMAD.WIDE.U32 R108, R127, R88, RZ ;  /* 0x000000587f6c7225 */ /* 0x000fe200078e00ff */
[----:B------:R-:W-:-:S03]  /*4640*/  IADD3 R120, P2, PT, R105, R106, RZ ;  /* 0x0000006a69787210 */ /* 0x000fc60007f5e0ff */
[----:B------:R-:W-:-:S04]  /*4650*/  IMAD.WIDE.U32 R102, P6, R91, R100, R102 ;  /* 0x000000645b667225 */ /* 0x000fc800078c0066 */
[----:B------:R-:W-:Y:S01]  /*4660*/  IMAD.WIDE.U32 R98, R100, R90, RZ ;  /* 0x0000005a64627225 */ /* 0x000fe200078e00ff */
[----:B------:R-:W-:Y:S02]  /*4670*/  IADD3.X R105, PT, PT, RZ, RZ, RZ, P6, !PT ;  /* 0x000000ffff697210 */ /* 0x000fe400037fe4ff */
[----:B------:R-:W-:Y:S01]  /*4680*/  MOV R104, R103 ;  /* 0x0000006700687202 */ /* 0x000fe20000000f00 */
[----:B------:R-:W-:Y:S01]  /*4690*/  IMAD.WIDE.U32 R110, P0, R89, R100, R108 ;  /* 0x00000064596e7225 */ /* 0x000fe2000780006c */
[----:B------:R-:W-:-:S03]  /*46a0*/  IADD3 R129, P6, PT, R99, R102, RZ ;  /* 0x0000006663817210 */ /* 0x000fc60007fde0ff */
[----:B------:R-:W-:-:S04]  /*46b0*/  IMAD.WIDE.U32 R108, R100, R88, RZ ;  /* 0x00000058646c7225 */ /* 0x000fc800078e00ff */
[----:B------:R-:W-:Y:S02]  /*46c0*/  IMAD.MOV.U32 R100, RZ, RZ, R107 ;  /* 0x000000ffff647224 */ /* 0x000fe400078e006b */
[----:B------:R-:W-:-:S04]  /*46d0*/  IMAD.WIDE.U32 R102, R27, R92, RZ ;  /* 0x0000005c1b667225 */ /* 0x000fc800078e00ff */
[----:B------:R-:W-:Y:S02]  /*46e0*/  IMAD.X R101, RZ, RZ, RZ, P3 ;  /* 0x000000ffff657224 */ /* 0x000fe400018e06ff */
[----:B------:R-:W-:-:S04]  /*46f0*/  IMAD.WIDE.U32 R106, R25, R96, RZ ;  /* 0x00000060196a7225 */ /* 0x000fc800078e00ff */
[----:B------:R-:W-:-:S04]  /*4700*/  IMAD.WIDE.U32.X R100, R117, R89, R100, P2 ;  /* 0x0000005975647225 */ /* 0x000fc800010e0464 */
[----:B------:R-:W-:Y:S01]  /*4710*/  IMAD.X R113, RZ, RZ, RZ, P0 ;  /* 0x000000ffff717224 */ /* 0x000fe200000e06ff */
[----:B------:R-:W-:Y:S01]  /*4720*/  IADD3 R131, P0, PT, R109, R110, RZ ;  /* 0x0000006e6d837210 */ /* 0x000fe20007f1e0ff */
[----:B------:R-:W-:-:S04]  /*4730*/  IMAD.WIDE.U32 R116, P3, R93, R26, R102 ;  /* 0x0000001a5d747225 */ /* 0x000fc80007860066 */
[----:B------:R-:W-:Y:S01]  /*4740*/  IMAD.WIDE.U32 R106, P2, R24, R97, R106 ;  /* 0x00000061186a7225 */ /* 0x000fe2000784006a */
[----:B------:R-:W-:-:S03]  /*4750*/  IADD3.X R109, PT, PT, RZ, RZ, RZ, P3, !PT ;  /* 0x000000ffff6d7210 */ /* 0x000fc60001ffe4ff */
[----:B------:R-:W-:Y:S01]  /*4760*/  IMAD.MOV.U32 R112, RZ, RZ, R111 ;  /* 0x000000ffff707224 */ /* 0x000fe200078e006f */
[----:B------:R-:W-:Y:S01]  /*4770*/  IADD3 R67, P3, PT, R67, R106, RZ ;  /* 0x0000006a43437210 */ /* 0x000fe20007f7e0ff */
[----:B------:R-:W-:-:S03]  /*4780*/  IMAD.WIDE.U32 R118, R25, R90, RZ ;  /* 0x0000005a19767225 */ /* 0x000fc600078e00ff */
[----:B------:R-:W-:Y:S01]  /*4790*/  IADD3.X R86, P1, PT, R86, R67, RZ, P1, !PT ;  /* 0x0000004356567210 */ /* 0x000fe20000f3e4ff */
[----:B------:R-:W-:-:S04]  /*47a0*/  IMAD.WIDE.U32 R114, R26, R92, RZ ;  /* 0x0000005c1a727225 */ /* 0x000fc800078e00ff */
[----:B------:R-:W-:Y:S01]  /*47b0*/  IMAD.WIDE.U32.X R102, R127, R91, R104, P6 ;  /* 0x0000005b7f667225 */ /* 0x000fe200030e0468 */
[----:B------:R-:W-:-:S03]  /*47c0*/  MOV R104, R107 ;  /* 0x0000006b00687202 */ /* 0x000fc60000000f00 */
[----:B------:R-:W-:Y:S01]  /*47d0*/  IMAD.WIDE.U32.X R110, R127, R89, R112, P0 ;  /* 0x000000597f6e7225 */ /* 0x000fe200000e0470 */
[----:B------:R-:W-:-:S03]  /*47e0*/  IADD3 R112, P6, PT, R115, R116, RZ ;  /* 0x0000007473707210 */ /* 0x000fc60007fde0ff */
[----:B------:R-:W-:Y:S01]  /*47f0*/  IMAD.X R105, RZ, RZ, RZ, P2 ;  /* 0x000000ffff697224 */ /* 0x000fe200010e06ff */
[----:B------:R-:W-:Y:S01]  /*4800*/  IADD3 R113, P2, PT, R123, R108, RZ ;  /* 0x0000006c7b717210 */ /* 0x000fe20007f5e0ff */
[----:B------:R-:W-:-:S04]  /*4810*/  IMAD.WIDE.U32 R118, P0, R24, R91, R118 ;  /* 0x0000005b18767225 */ /* 0x000fc80007800076 */
[----:B------:R-:W-:Y:S02]  /*4820*/  IMAD.MOV.U32 R108, RZ, RZ, R117 ;  /* 0x000000ffff6c7224 */ /* 0x000fe400078e0075 */
[----:B------:R-:W-:Y:S01]  /*4830*/  IMAD.WIDE.U32.X R104, R25, R97, R104, P3 ;  /* 0x0000006119687225 */ /* 0x000fe200018e0468 */
[----:B------:R-:W-:Y:S02]  /*4840*/  IADD3 R26, P3, PT, R121, R114, RZ ;  /* 0x00000072791a7210 */ /* 0x000fe40007f7e0ff */
[----:B------:R-:W-:Y:S01]  /*4850*/  IADD3.X R114, P4, PT, R85, R120, RZ, P4, !PT ;  /* 0x0000007855727210 */ /* 0x000fe2000279e4ff */
[----:B------:R-:W-:Y:S01]  /*4860*/  IMAD.WIDE.U32.X R108, R93, R27, R108, P6 ;  /* 0x0000001b5d6c7225 */ /* 0x000fe200030e046c */
[----:B------:R-:W-:Y:S02]  /*4870*/  IADD3 R24, P6, PT, R69, R118, RZ ;  /* 0x0000007645187210 */ /* 0x000fe40007fde0ff */
[----:B------:R-:W-:Y:S01]  /*4880*/  IADD3.X R85, P2, PT, R86, R131, RZ, P2, !PT ;  /* 0x0000008356557210 */ /* 0x000fe2000175e4ff */
[----:B------:R-:W-:Y:S01]  /*4890*/  IMAD.X R99, RZ, RZ, RZ, P0 ;  /* 0x000000ffff637224 */ /* 0x000fe200000e06ff */
[----:B------:R-:W-:Y:S01]  /*48a0*/  IADD3 R121, P0, PT, R125, R98, RZ ;  /* 0x000000627d797210 */ /* 0x000fe20007f1e0ff */
[----:B------:R-:W-:Y:S01]  /*48b0*/  IMAD.MOV.U32 R98, RZ, RZ, R119 ;  /* 0x000000ffff627224 */ /* 0x000fe200078e0077 */
[----:B------:R-:W-:Y:S01]  /*48c0*/  IADD3.X R27, P5, PT, R87, R24, RZ, P5, !PT ;  /* 0x00000018571b7210 */ /* 0x000fe20002fbe4ff */
[----:B0-----:R-:W-:Y:S01]  /*48d0*/  IMAD R123, R9, 0x13, RZ ;  /* 0x00000013097b7824 */ /* 0x001fe200078e02ff */
[----:B------:R-:W-:Y:S01]  /*48e0*/  IADD3.X R114, P0, PT, R114, R129, RZ, P0, !PT ;  /* 0x0000008172727210 */ /* 0x000fe2000071e4ff */
[----:B------:R-:W-:Y:S01]  /*48f0*/  IMAD.WIDE.U32.X R24, R25, R91, R98, P6 ;  /* 0x0000005b19187225 */ /* 0x000fe200030e0462 */
[----:B------:R-:W-:-:S02]  /*4900*/  IADD3.X R27, P3, PT, R27, R112, RZ, P3, !PT ;  /* 0x000000701b1b7210 */ /* 0x000fc40001f7e4ff */
[----:B------:R-:W-:Y:S01]  /*4910*/  IADD3.X R115, P0, P4, R102, R100, R62, P0, P4 ;  /* 0x0000006466737210 */ /* 0x000fe2000040843e */
[----:B------:R-:W-:Y:S01]  /*4920*/  IMAD.WIDE.U32 R98, R8, 0x13, RZ ;  /* 0x0000001308627825 */ /* 0x000fe200078e00ff */
[----:B------:R-:W-:Y:S02]  /*4930*/  IADD3.X R24, P3, P5, R108, R24, R6, P3, P5 ;  /* 0x000000186c187210 */ /* 0x000fe40001d6a406 */
[----:B------:R-:W-:Y:S01]  /*4940*/  IADD3.X R69, P1, P2, R110, R104, R64, P2, P1 ;  /* 0x000000686e457210 */ /* 0x000fe20001222440 */
[----:B------:R-:W-:Y:S01]  /*4950*/  IMAD R119, R11, 0x13, RZ ;  /* 0x000000130b777824 */ /* 0x000fe200078e02ff */
[----:B------:R-:W-:Y:S01]  /*4960*/  IADD3 R123, PT, PT, R99, R123, RZ ;  /* 0x0000007b637b7210 */ /* 0x000fe20007ffe0ff */
[----:B------:R-:W-:Y:S01]  /*4970*/  IMAD.WIDE.U32 R86, R10, 0x13, RZ ;  /* 0x000000130a567825 */ /* 0x000fe200078e00ff */
[----:B------:R-:W-:Y:S02]  /*4980*/  IADD3.X R117, PT, PT, R103, R101, R63, P0, P4 ;  /* 0x0000006567757210 */ /* 0x000fe400007e843f */
[----:B------:R-:W-:Y:S01]  /*4990*/  IADD3.X R25, PT, PT, R109, R25, R7, P3, P5 ;  /* 0x000000196d197210 */ /* 0x000fe20001fea407 */
[----:B------:R-:W-:Y:S01]  /*49a0*/  IMAD.IADD R119, R87, 0x1, R119 ;  /* 0x0000000157777824 */ /* 0x000fe200078e0277 */
[----:B------:R-:W-:Y:S01]  /*49b0*/  IADD3.X R67, PT, PT, R111, R105, R65, P1, P2 ;  /* 0x000000696f437210 */ /* 0x000fe20000fe4441 */
[----:B------:R-:W-:-:S04]  /*49c0*/  IMAD.WIDE.U32 R62, R123, R92, RZ ;  /* 0x0000005c7b3e7225 */ /* 0x000fc800078e00ff */
[----:B------:R-:W-:-:S04]  /*49d0*/  IMAD.WIDE.U32 R6, R119, R94, RZ ;  /* 0x0000005e77067225 */ /* 0x000fc800078e00ff */
[----:B------:R-:W-:-:S04]  /*49e0*/  IMAD.WIDE.U32 R102, R119, R92, RZ ;  /* 0x0000005c77667225 */ /* 0x000fc800078e00ff */
[----:B------:R-:W-:-:S04]  /*49f0*/  IMAD.WIDE.U32 R110, R98, R90, RZ ;  /* 0x0000005a626e7225 */ /* 0x000fc800078e00ff */
[----:B------:R-:W-:-:S04]  /*4a00*/  IMAD.WIDE.U32 R108, R123, R90, RZ ;  /* 0x0000005a7b6c7225 */ /* 0x000fc800078e00ff */
[----:B------:R-:W-:-:S04]  /*4a10*/  IMAD.WIDE.U32 R100, P1, R93, R98, R62 ;  /* 0x000000625d647225 */ /* 0x000fc8000782003e */
[----:B------:R-:W-:Y:S01]  /*4a20*/  IMAD.WIDE.U32 R62, P3, R95, R86, R6 ;  /* 0x000000565f3e7225 */ /* 0x000fe20007860006 */
[----:B------:R-:W-:-:S03]  /*4a30*/  IADD3 R7, P0, PT, R113, R110, RZ ;  /* 0x0000006e71077210 */ /* 0x000fc60007f1e0ff */
[----:B------:R-:W-:-:S04]  /*4a40*/  IMAD.WIDE.U32 R64, R98, R92, RZ ;  /* 0x0000005c62407225 */ /* 0x000fc800078e00ff */
[----:B------:R-:W-:Y:S01]  /*4a50*/  IMAD.WIDE.U32 R106, P6, R93, R86, R102 ;  /* 0x000000565d6a7225 */ /* 0x000fe200078c0066 */
[----:B------:R-:W-:Y:S02]  /*4a60*/  IADD3 R99, P4, PT, R65, R100, RZ ;  /* 0x0000006441637210 */ /* 0x000fe40007f9e0ff */
[----:B------:R-:W-:Y:S01]  /*4a70*/  IADD3 R87, P2, PT, R121, R64, RZ ;  /* 0x0000004079577210 */ /* 0x000fe20007f5e0ff */
[----:B------:R-:W-:Y:S01]  /*4a80*/  IMAD.WIDE.U32 R112, P5, R91, R98, R108 ;  /* 0x000000625b707225 */ /* 0x000fe200078a006c */
[----:B------:R-:W-:Y:S02]  /*4a90*/  IADD3.X R109, PT, PT, RZ, RZ, RZ, P6, !PT ;  /* 0x000000ffff6d7210 */ /* 0x000fe400037fe4ff */
[----:B------:R-:W-:Y:S01]  /*4aa0*/  MOV R102, R101 ;  /* 0x0000006500667202 */ /* 0x000fe20000000f00 */
[----:B------:R-:W-:Y:S01]  /*4ab0*/  IMAD.WIDE.U32 R104, R86, R92, RZ ;  /* 0x0000005c56687225 */ /* 0x000fe200078e00ff */
[----:B------:R-:W-:-:S03]  /*4ac0*/  IADD3 R112, P6, PT, R111, R112, RZ ;  /* 0x000000706f707210 */ /* 0x000fc60007fde0ff */
[----:B------:R-:W-:Y:S01]  /*4ad0*/  IMAD.X R65, RZ, RZ, RZ, P3 ;  /* 0x000000ffff417224 */ /* 0x000fe200018e06ff */
[----:B------:R-:W-:Y:S01]  /*4ae0*/  IADD3 R110, P3, PT, R7, R104, RZ ;  /* 0x00000068076e7210 */ /* 0x000fe20007f7e0ff */
[----:B------:R-:W-:Y:S01]  /*4af0*/  IMAD.X R103, RZ, RZ, RZ, P1 ;  /* 0x000000ffff677224 */ /* 0x000fe200008e06ff */
[----:B------:R-:W-:Y:S01]  /*4b00*/  IADD3 R121, P1, PT, R105, R106, RZ ;  /* 0x0000006a69797210 */ /* 0x000fe20007f3e0ff */
[----:B------:R-:W-:Y:S01]  /*4b10*/  IMAD.MOV.U32 R108, RZ, RZ, R107 ;  /* 0x000000ffff6c7224 */ /* 0x000fe200078e006b */
[----:B------:R-:W-:Y:S01]  /*4b20*/  IADD3.X R107, PT, PT, RZ, RZ, RZ, P5, !PT ;  /* 0x000000ffff6b7210 */ /* 0x000fe20002ffe4ff */
[----:B------:R-:W-:Y:S01]  /*4b30*/  IMAD.WIDE.U32 R6, R86, R94, RZ ;  /* 0x0000005e56067225 */ /* 0x000fe200078e00ff */
[----:B------:R-:W-:-:S03]  /*4b40*/  IADD3.X R112, P0, PT, R85, R112, RZ, P0, !PT ;  /* 0x0000007055707210 */ /* 0x000fc6000071e4ff */
[----:B------:R-:W-:Y:S01]  /*4b50*/  IMAD.MOV.U32 R106, RZ, RZ, R113 ;  /* 0x000000ffff6a7224 */ /* 0x000fe200078e0071 */
[----:B------:R-:W-:Y:S01]  /*4b60*/  IADD3 R100, P5, PT, R7, R62, RZ ;  /* 0x0000003e07647210 */ /* 0x000fe20007fbe0ff */
[----:B------:R-:W-:Y:S01]  /*4b70*/  IMAD.WIDE.U32.X R104, R119, R93, R108, P1 ;  /* 0x0000005d77687225 */ /* 0x000fe200008e046c */
[----:B------:R-:W-:Y:S02]  /*4b80*/  IADD3.X R112, P3, PT, R112, R121, RZ, P3, !PT ;  /* 0x0000007970707210 */ /* 0x000fe40001f7e4ff */
[----:B------:R-:W-:Y:S01]  /*4b90*/  IADD3 R6, P1, PT, R87, R6, RZ ;  /* 0x0000000657067210 */ /* 0x000fe20007f3e0ff */
[----:B------:R-:W-:Y:S01]  /*4ba0*/  IMAD.WIDE.U32.X R106, R123, R91, R106, P6 ;  /* 0x0000005b7b6a7225 */ /* 0x000fe200030e046a */
[----:B------:R-:W-:-:S03]  /*4bb0*/  IADD3.X R7, P2, PT, R114, R99, RZ, P2, !PT ;  /* 0x0000006372077210 */ /* 0x000fc6000175e4ff */
[----:B------:R-:W-:Y:S01]  /*4bc0*/  IMAD.MOV.U32 R64, RZ, RZ, R63 ;  /* 0x000000ffff407224 */ /* 0x000fe200078e003f */
[----:B------:R-:W-:Y:S01]  /*4bd0*/  IADD3.X R69, P0, P3, R104, R69, R106, P3, P0 ;  /* 0x0000004568457210 */ /* 0x000fe20001b0046a */
[----:B------:R-:W-:Y:S01]  /*4be0*/  IMAD.WIDE.U32 R62, R123, R88, RZ ;  /* 0x000000587b3e7225 */ /* 0x000fe200078e00ff */
[----:B------:R-:W-:Y:S02]  /*4bf0*/  IADD3.X R7, P1, PT, R7, R100, RZ, P1, !PT ;  /* 0x0000006407077210 */ /* 0x000fe40000f3e4ff */
[----:B------:R-:W-:Y:S01]  /*4c00*/  IADD3.X R108, PT, PT, R105, R67, R107, P0, P3 ;  /* 0x00000043696c7210 */ /* 0x000fe200007e646b */
[----:B------:R-:W-:-:S04]  /*4c10*/  IMAD.WIDE.U32.X R92, R123, R93, R102, P4 ;  /* 0x0000005d7b5c7225 */ /* 0x000fc800020e0466 */
[----:B------:R-:W-:-:S04]  /*4c20*/  IMAD.WIDE.U32.X R64, R119, R95, R64, P5 ;  /* 0x0000005f77407225 */ /* 0x000fc800028e0440 */
[----:B------:R-:W-:Y:S01]  /*4c30*/  IMAD.WIDE.U32 R102, R98, R88, RZ ;  /* 0x0000005862667225 */ /* 0x000fe200078e00ff */
[----:B------:R-:W-:-:S03]  /*4c40*/  IADD3.X R64, P2, P0, R64, R115, R92, P1, P2 ;  /* 0x0000007340407210 */ /* 0x000fc6000084445c */
[----:B------:R-:W-:Y:S01]  /*4c50*/  IMAD.WIDE.U32 R104, P4, R89, R98, R62 ;  /* 0x0000006259687225 */ /* 0x000fe2000788003e */
[----:B------:R-:W-:Y:S02]  /*4c60*/  IADD3 R67, P1, PT, R72, R102, RZ ;  /* 0x0000006648437210 */ /* 0x000fe40007f3e0ff */
[----:B------:R-:W-:Y:S01]  /*4c70*/  IADD3.X R65, PT, PT, R65, R117, R93, P2, P0 ;  /* 0x0000007541417210 */ /* 0x000fe200017e045d */
[----:B------:R-:W-:Y:S01]  /*4c80*/  IMAD.WIDE.U32 R100, R119, R90, RZ ;  /* 0x0000005a77647225 */ /* 0x000fe200078e00ff */
[----:B------:R-:W-:Y:S02]  /*4c90*/  SHF.L.W.U32.HI R85, R7, 0xd, R64 ;  /* 0x0000000d07557819 */ /* 0x000fe40000010e40 */
[----:B------:R-:W-:Y:S01]  /*4ca0*/  IADD3 R103, P2, PT, R103, R104, RZ ;  /* 0x0000006867677210 */ /* 0x000fe20007f5e0ff */
[----:B------:R-:W-:Y:S01]  /*4cb0*/  IMAD.WIDE.U32 R98, R86, R90, RZ ;  /* 0x0000005a56627225 */ /* 0x000fe200078e00ff */
[----:B------:R-:W-:-:S03]  /*4cc0*/  LOP3.LUT R7, R7, 0x7ffff, RZ, 0xc0, !PT ;  /* 0x0007ffff07077812 */ /* 0x000fc600078ec0ff */
[----:B------:R-:W-:Y:S01]  /*4cd0*/  IMAD.WIDE.U32 R106, R119, R88, RZ ;  /* 0x00000058776a7225 */ /* 0x000fe200078e00ff */
[----:B------:R-:W-:Y:S02]  /*4ce0*/  IADD3 R72, P0, PT, R67, R98, RZ ;  /* 0x0000006243487210 */ /* 0x000fe40007f1e0ff */
[----:B------:R-:W-:Y:S01]  /*4cf0*/  SHF.L.W.U32.HI R67, R64, 0xd, R65 ;  /* 0x0000000d40437819 */ /* 0x000fe20000010e41 */
[----:B------:R-:W-:Y:S01]  /*4d00*/  IMAD.X R87, RZ, RZ, RZ, P4 ;  /* 0x000000ffff577224 */ /* 0x000fe200020e06ff */
[----:B------:R-:W-:Y:S01]  /*4d10*/  IADD3 R85, P4, PT, R85, R110, RZ ;  /* 0x0000006e55557210 */ /* 0x000fe20007f9e0ff */
[----:B------:R-:W-:-:S04]  /*4d20*/  IMAD.WIDE.U32 R100, P6, R91, R86, R100 ;  /* 0x000000565b647225 */ /* 0x000fc800078c0064 */
[----:B------:R-:W-:Y:S01]  /*4d30*/  IMAD.WIDE.U32 R62, R86, R88, RZ ;  /* 0x00000058563e7225 */ /* 0x000fe200078e00ff */
[----:B------:R-:W-:Y:S02]  /*4d40*/  IADD3.X R88, P1, PT, R84, R103, RZ, P1, !PT ;  /* 0x0000006754587210 */ /* 0x000fe40000f3e4ff */
[----:B------:R-:W-:Y:S01]  /*4d50*/  IADD3.X R84, P4, PT, R67, R112, RZ, P4, !PT ;  /* 0x0000007043547210 */ /* 0x000fe2000279e4ff */
[----:B------:R-:W-:Y:S01]  /*4d60*/  IMAD.WIDE.U32 R92, R9, R96, RZ ;  /* 0x00000060095c7225 */ /* 0x000fe200078e00ff */
[----:B------:R-:W-:Y:S02]  /*4d70*/  IADD3 R109, P5, PT, R99, R100, RZ ;  /* 0x00000064636d7210 */ /* 0x000fe40007fbe0ff */
[----:B------:R-:W-:Y:S01]  /*4d80*/  LOP3.LUT R139, R84, 0x7ffff, RZ, 0xc0, !PT ;  /* 0x0007ffff548b7812 */ /* 0x000fe200078ec0ff */
[----:B------:R-:W-:Y:S01]  /*4d90*/  IMAD.WIDE.U32 R106, P3, R89, R86, R106 ;  /* 0x00000056596a7225 */ /* 0x000fe2000786006a */
[----:B------:R-:W-:-:S03]  /*4da0*/  MOV R86, R105 ;  /* 0x0000006900567202 */ /* 0x000fc60000000f00 */
[----:B------:R-:W-:Y:S02]  /*4db0*/  IMAD.X R65, RZ, RZ, RZ, P6 ;  /* 0x000000ffff417224 */ /* 0x000fe400030e06ff */
[----:B------:R-:W-:Y:S01]  /*4dc0*/  IMAD.MOV.U32 R64, RZ, RZ, R101 ;  /* 0x000000ffff407224 */ /* 0x000fe200078e0065 */
[----:B------:R-:W-:Y:S01]  /*4dd0*/  IADD3.X R101, P4, PT, RZ, R69, RZ, P4, !PT ;  /* 0x00000045ff657210 */ /* 0x000fe2000279e4ff */
[----:B------:R-:W-:-:S03]  /*4de0*/  IMAD.WIDE.U32 R98, P6, R8, R97, R92 ;  /* 0x0000006108627225 */ /* 0x000fc600078c005c */
[----:B------:R-:W-:Y:S01]  /*4df0*/  IADD3.X R90, PT, PT, RZ, R108, RZ, P4, !PT ;  /* 0x0000006cff5a7210 */ /* 0x000fe200027fe4ff */
[----:B------:R-:W-:Y:S01]  /*4e00*/  IMAD.WIDE.U32.X R86, R123, R89, R86, P2 ;  /* 0x000000597b567225 */ /* 0x000fe200010e0456 */
[----:B------:R-:W-:Y:S02]  /*4e10*/  IADD3.X R88, P2, PT, R88, R109, RZ, P0, !PT ;  /* 0x0000006d58587210 */ /* 0x000fe4000075e4ff */
[----:B------:R-:W-:Y:S01]  /*4e20*/  SHF.L.W.U32.HI R69, R84, 0xd, R101 ;  /* 0x0000000d54457819 */ /* 0x000fe20000010e65 */
[----:B------:R-:W-:-:S04]  /*4e30*/  IMAD.WIDE.U32 R92, R8, R96, RZ ;  /* 0x00000060085c7225 */ /* 0x000fc800078e00ff */
[----:B------:R-:W-:Y:S01]  /*4e40*/  IMAD.WIDE.U32.X R64, R119, R91, R64, P5 ;  /* 0x0000005b77407225 */ /* 0x000fe200028e0440 */
[----:B------:R-:W-:Y:S02]  /*4e50*/  IADD3 R67, P0, PT, R31, R92, RZ ;  /* 0x0000005c1f437210 */ /* 0x000fe40007f1e0ff */
[----:B------:R-:W-:Y:S01]  /*4e60*/  SHF.L.W.U32.HI R31, R101, 0xd, R90 ;  /* 0x0000000d651f7819 */ /* 0x000fe20000010e5a */
[----:B------:R-:W-:Y:S01]  /*4e70*/  IMAD.X R91, RZ, RZ, RZ, P6 ;  /* 0x000000ffff5b7224 */ /* 0x000fe200030e06ff */
[----:B------:R-:W-:Y:S01]  /*4e80*/  IADD3.X R64, P1, P2, R64, R70, R86, P2, P1 ;  /* 0x0000004640407210 */ /* 0x000fe20001222456 */
[----:B------:R-:W-:Y:S01]  /*4e90*/  IMAD.MOV.U32 R90, RZ, RZ, R99 ;  /* 0x000000ffff5a7224 */ /* 0x000fe200078e0063 */
[----:B------:R-:W-:Y:S01]  /*4ea0*/  IADD3 R69, P5, PT, R69, R72, RZ ;  /* 0x0000004845457210 */ /* 0x000fe20007fbe0ff */
[----:B------:R-:W-:Y:S01]  /*4eb0*/  IMAD R125, R5, 0x13, RZ ;  /* 0x00000013057d7824 */ /* 0x000fe200078e02ff */
[----:B------:R-:W-:Y:S01]  /*4ec0*/  IADD3 R103, P4, PT, R93, R98, RZ ;  /* 0x000000625d677210 */ /* 0x000fe20007f9e0ff */
[----:B------:R-:W-:Y:S01]  /*4ed0*/  IMAD.X R93, RZ, RZ, RZ, P3 ;  /* 0x000000ffff5d7224 */ /* 0x000fe200018e06ff */
[----:B------:R-:W-:Y:S01]  /*4ee0*/  IADD3.X R86, PT, PT, R65, R73, R87, P1, P2 ;  /* 0x0000004941567210 */ /* 0x000fe20000fe4457 */
[----:B------:R-:W-:Y:S01]  /*4ef0*/  IMAD.WIDE.U32 R72, R9, R94, RZ ;  /* 0x0000005e09487225 */ /* 0x000fe200078e00ff */
[----:B------:R-:W-:-:S02]  /*4f00*/  IADD3.X R98, P2, PT, R31, R88, RZ, P5, !PT ;  /* 0x000000581f627210 */ /* 0x000fc40002f5e4ff */
[----:B------:R-:W-:Y:S01]  /*4f10*/  IADD3 R70, P3, PT, R67, R62, RZ ;  /* 0x0000003e43467210 */ /* 0x000fe20007f7e0ff */
[----:B------:R-:W-:Y:S01]  /*4f20*/  IMAD.WIDE.U32 R112, R69, UR26, RZ ;  /* 0x0000001a45707c25 */ /* 0x000fe2000f8e00ff */
[----:B------:R-:W-:Y:S02]  /*4f30*/  IADD3.X R67, P2, PT, RZ, R64, RZ, P2, !PT ;  /* 0x00000040ff437210 */ /* 0x000fe4000175e4ff */
[----:B------:R-:W-:Y:S01]  /*4f40*/  IADD3 R31, P5, PT, R63, R106, RZ ;  /* 0x0000006a3f1f7210 */ /* 0x000fe20007fbe0ff */
[----:B------:R-:W-:Y:S01]  /*4f50*/  IMAD.WIDE.U32 R62, R11, R96, RZ ;  /* 0x000000600b3e7225 */ /* 0x000fe200078e00ff */
[----:B------:R-:W-:Y:S02]  /*4f60*/  IADD3.X R68, P1, PT, R68, R103, RZ, P0, !PT ;  /* 0x0000006744447210 */ /* 0x000fe4000073e4ff */
[----:B------:R-:W-:Y:S01]  /*4f70*/  MOV R92, R107 ;  /* 0x0000006b005c7202 */ /* 0x000fe20000000f00 */
[----:B------:R-:W-:Y:S01]  /*4f80*/  IMAD.X R86, RZ, RZ, R86, P2 ;  /* 0x000000ffff567224 */ /* 0x000fe200010e0656 */
[----:B------:R-:W-:-:S03]  /*4f90*/  IADD3.X R68, P2, PT, R68, R31, RZ, P3, !PT ;  /* 0x0000001f44447210 */ /* 0x000fc60001f5e4ff */
[----:B------:R-:W-:Y:S01]  /*4fa0*/  IMAD.WIDE.U32.X R64, R119, R89, R92, P5 ;  /* 0x0000005977407225 */ /* 0x000fe200028e045c */
[----:B------:R-:W-:Y:S02]  /*4fb0*/  SHF.L.W.U32.HI R31, R67, 0xd, R86 ;  /* 0x0000000d431f7819 */ /* 0x000fe40000010e56 */
[----:B------:R-:W-:Y:S01]  /*4fc0*/  SHF.L.W.U32.HI R67, R98, 0xd, R67 ;  /* 0x0000000d62437819 */ /* 0x000fe20000010e43 */
[----:B------:R-:W-:-:S03]  /*4fd0*/  IMAD.WIDE.U32 R86, P5, R97, R10, R62 ;  /* 0x0000000a61567225 */ /* 0x000fc600078a003e */
[----:B------:R-:W-:Y:S01]  /*4fe0*/  IADD3 R67, P0, PT, R67, R70, RZ ;  /* 0x0000004643437210 */ /* 0x000fe20007f1e0ff */
[----:B------:R-:W-:Y:S01]  /*4ff0*/  IMAD.WIDE.U32.X R62, R9, R97, R90, P4 ;  /* 0x00000061093e7225 */ /* 0x000fe200020e045a */
[----:B------:R-:W-:Y:S02]  /*5000*/  MOV R88, R87 ;  /* 0x0000005700587202 */ /* 0x000fe40000000f00 */
[----:B------:R-:W-:Y:S01]  /*5010*/  IADD3.X R99, P0, PT, R31, R68, RZ, P0, !PT ;  /* 0x000000441f637210 */ /* 0x000fe2000071e4ff */
[----:B------:R-:W-:Y:S01]  /*5020*/  IMAD.X R89, RZ, RZ, RZ, P5 ;  /* 0x000000ffff597224 */ /* 0x000fe200028e06ff */
[----:B------:R-:W-:Y:S01]  /*5030*/  IADD3.X R61, P2, P5, R64, R61, R62, P2, P1 ;  /* 0x0000003d403d7210 */ /* 0x000fe2000154243e */
[----:B------:R-:W-:-:S03]  /*5040*/  IMAD.WIDE.U32 R92, R8, R94, RZ ;  /* 0x0000005e085c7225 */ /* 0x000fc600078e00ff */
[----:B------:R-:W-:Y:S01]  /*5050*/  IADD3.X R63, PT, PT, R65, R66, R63, P2, P5 ;  /* 0x00000042413f7210 */ /* 0x000fe200017ea43f */
[----:B------:R-:W-:Y:S01]  /*5060*/  IMAD.WIDE.U32 R90, P3, R8, R95, R72 ;  /* 0x0000005f085a7225 */ /* 0x000fe20007860048 */
[----:B------:R-:W-:Y:S02]  /*5070*/  IADD3.X R62, P0, PT, RZ, R61, RZ, P0, !PT ;  /* 0x0000003dff3e7210 */ /* 0x000fe4000071e4ff */
[----:B------:R-:W-:Y:S01]  /*5080*/  LOP3.LUT R66, R99, 0x7ffff, RZ, 0xc0, !PT ;  /* 0x0007ffff63427812 */ /* 0x000fe200078ec0ff */
[----:B------:R-:W-:Y:S01]  /*5090*/  IMAD.WIDE.U32 R72, R10, R96, RZ ;  /* 0x000000600a487225 */ /* 0x000fe200078e00ff */
[----:B------:R-:W-:Y:S02]  /*50a0*/  IADD3 R8, P1, PT, R93, R90, RZ ;  /* 0x0000005a5d087210 */ /* 0x000fe40007f3e0ff */
[----:B------:R-:W-:Y:S01]  /*50b0*/  IADD3 R93, P4, PT, R26, R92, RZ ;  /* 0x0000005c1a5d7210 */ /* 0x000fe20007f9e0ff */
[----:B------:R-:W-:Y:S01]  /*50c0*/  IMAD.X R63, RZ, RZ, R63, P0 ;  /* 0x000000ffff3f7224 */ /* 0x000fe200000e063f */
[----:B------:R-:W-:Y:S01]  /*50d0*/  LOP3.LUT R96, R98, 0x7ffff, RZ, 0xc0, !PT ;  /* 0x0007ffff62607812 */ /* 0x000fe200078ec0ff */
[----:B------:R-:W-:Y:S01]  /*50e0*/  IMAD.WIDE.U32 R114, R67, UR10, RZ ;  /* 0x0000000a43727c25 */ /* 0x000fe2000f8e00ff */
[----:B------:R-:W-:-:S02]  /*50f0*/  IADD3 R10, P2, PT, R73, R86, RZ ;  /* 0x00000056490a7210 */ /* 0x000fc40007f5e0ff */
[----:B------:R-:W-:Y:S01]  /*5100*/  IADD3 R72, P5, PT, R93, R72, RZ ;  /* 0x000000485d487210 */ /* 0x000fe20007fbe0ff */
[----:B------:R-:W-:Y:S01]  /*5110*/  IMAD.WIDE.U32 R64, R96, UR8, RZ ;  /* 0x0000000860407c25 */ /* 0x000fe2000f8e00ff */
[----:B------:R-:W-:Y:S02]  /*5120*/  IADD3.X R31, P4, PT, R27, R8, RZ, P4, !PT ;  /* 0x000000081b1f7210 */ /* 0x000fe4000279e4ff */
[----:B------:R-:W-:Y:S01]  /*5130*/  SHF.L.W.U32.HI R61, R99, 0xd, R62 ;  /* 0x0000000d633d7819 */ /* 0x000fe20000010e3e */
[----:B------:R-:W-:Y:S01]  /*5140*/  IMAD.WIDE.U32 R86, R66, UR6, RZ ;  /* 0x0000000642567c25 */ /* 0x000fe2000f8e00ff */
[----:B------:R-:W-:Y:S02]  /*5150*/  IADD3.X R31, P5, PT, R31, R10, RZ, P5, !PT ;  /* 0x0000000a1f1f7210 */ /* 0x000fe40002fbe4ff */
[----:B------:R-:W-:Y:S01]  /*5160*/  SHF.L.W.U32.HI R62, R62, 0xd, R63 ;  /* 0x0000000d3e3e7819 */ /* 0x000fe20000010e3f */
[----:B------:R-:W-:Y:S01]  /*5170*/  IMAD.WIDE.U32.X R10, R97, R11, R88, P2 ;  /* 0x0000000b610a7225 */ /* 0x000fe200010e0458 */
[----:B------:R-:W-:-:S02]  /*5180*/  IADD3 R61, P0, PT, R61, R72, RZ ;  /* 0x000000483d3d7210 */ /* 0x000fc40007f1e0ff */
[----:B------:R-:W-:Y:S01]  /*5190*/  MOV R26, R91 ;  /* 0x0000005b001a7202 */ /* 0x000fe20000000f00 */
[----:B------:R-:W-:Y:S01]  /*51a0*/  IMAD.X R27, RZ, RZ, RZ, P3 ;  /* 0x000000ffff1b7224 */ /* 0x000fe200018e06ff */
[----:B------:R-:W-:Y:S01]  /*51b0*/  IADD3.X R62, P2, PT, R62, R31, RZ, P0, !PT ;  /* 0x0000001f3e3e7210 */ /* 0x000fe2000075e4ff */
[----:B------:R-:W-:Y:S01]  /*51c0*/  IMAD.WIDE.U32 R72, P0, R69, UR14, R64 ;  /* 0x0000000e45487c25 */ /* 0x000fe2000f800040 */
[----:B------:R-:W-:Y:S02]  /*51d0*/  SHF.L.W.U32.HI R31, R33, 0xd, R60 ;  /* 0x0000000d211f7819 */ /* 0x000fe40000010e3c */
[----:B------:R-:W-:Y:S01]  /*51e0*/  LOP3.LUT R63, R62, 0x7ffff, RZ, 0xc0, !PT ;  /* 0x0007ffff3e3f7812 */ /* 0x000fe200078ec0ff */
[----:B------:R-:W-:Y:S01]  /*51f0*/  IMAD.WIDE.U32 R64, R69, UR8, RZ ;  /* 0x0000000845407c25 */ /* 0x000fe2000f8e00ff */
[----:B------:R-:W-:Y:S02]  /*5200*/  SHF.L.W.U32.HI R60, R60, 0xd, R41 ;  /* 0x0000000d3c3c7819 */ /* 0x000fe40000010e29 */
[----:B------:R-:W-:Y:S01]  /*5210*/  LOP3.LUT R33, R33, 0x7ffff, RZ, 0xc0, !PT ;  /* 0x0007ffff21217812 */ /* 0x000fe200078ec0ff */
[----:B------:R-:W-:Y:S01]  /*5220*/  IMAD.WIDE.U32.X R8, R9, R95, R26, P1 ;  /* 0x0000005f09087225 */ /* 0x000fe200008e041a */
[----:B------:R-:W-:-:S03]  /*5230*/  IADD3 R68, P3, PT, R65, R72, RZ ;  /* 0x0000004841447210 */ /* 0x000fc60007f7e0ff */
[----:B------:R-:W-:-:S04]  /*5240*/  IMAD.WIDE.U32 R88, P1, R67, UR15, R86 ;  /* 0x0000000f43587c25 */ /* 0x000fc8000f820056 */
[----:B------:R-:W-:Y:S01]  /*5250*/  IMAD.X R27, RZ, RZ, RZ, P0 ;  /* 0x000000ffff1b7224 */ /* 0x000fe200000e06ff */
[----:B------:R-:W-:Y:S01]  /*5260*/  IADD3 R94, P0, PT, R31, R40, RZ ;  /* 0x000000281f5e7210 */ /* 0x000fe20007f1e0ff */
[----:B------:R-:W-:Y:S01]  /*5270*/  IMAD.WIDE.U32 R86, R67, UR6, RZ ;  /* 0x0000000643567c25 */ /* 0x000fe2000f8e00ff */
[----:B------:R-:W-:-:S03]  /*5280*/  IADD3.X R65, PT, PT, RZ, RZ, RZ, P1, !PT ;  /* 0x000000ffff417210 */ /* 0x000fc60000ffe4ff */
[----:B------:R-:W-:Y:S01]  /*5290*/  IMAD.MOV.U32 R26, RZ, RZ, R73 ;  /* 0x000000ffff1a7224 */ /* 0x000fe200078e0049 */
[----:B------:R-:W-:Y:S01]  /*52a0*/  IADD3 R31, P1, PT, R64, R86, RZ ;  /* 0x00000056401f7210 */ /* 0x000fe20007f3e0ff */
[----:B------:R-:W-:-:S04]  /*52b0*/  IMAD.WIDE.U32 R90, R63, UR4, RZ ;  /* 0x000000043f5a7c25 */ /* 0x000fc8000f8e00ff */
[----:B------:R-:W-:Y:S01]  /*52c0*/  IMAD.WIDE.U32.X R26, R96, UR14, R26, P3 ;  /* 0x0000000e601a7c25 */ /* 0x000fe200098e041a */
[----:B------:R-:W-:-:S03]  /*52d0*/  IADD3 R93, P3, PT, R87, R88, RZ ;  /* 0x00000058575d7210 */ /* 0x000fc60007f7e0ff */
[C---:B------:R-:W-:Y:S01]  /*52e0*/  IMAD.WIDE.U32 R72, R61.reuse, UR4, RZ ;  /* 0x000000043d487c25 */ /* 0x040fe2000f8e00ff */
[----:B------:R-:W-:Y:S02]  /*52f0*/  IADD3.X R40, P1, PT, R68, R93, RZ, P1, !PT ;  /* 0x0000005d44287210 */ /* 0x000fe40000f3e4ff */
[----:B------:R-:W-:Y:S01]  /*5300*/  IADD3.X R68, P4, P5, R10, R24, R8, P5, P4 ;  /* 0x000000180a447210 */ /* 0x000fe20002d88408 */
[----:B------:R-:W-:Y:S02]  /*5310*/  IMAD.MOV.U32 R64, RZ, RZ, R89 ;  /* 0x000000ffff407224 */ /* 0x000fe400078e0059 */
[----:B------:R-:W-:Y:S01]  /*5320*/  IMAD.WIDE.U32 R90, P6, R61, UR16, R90 ;  /* 0x000000103d5a7c25 */ /* 0x000fe2000f8c005a */
[----:B------:R-:W-:-:S03]  /*5330*/  IADD3.X R95, PT, PT, R11, R25, R9, P4, P5 ;  /* 0x000000190b5f7210 */ /* 0x000fc600027ea409 */
[----:B------:R-:W-:Y:S01]  /*5340*/  IMAD.WIDE.U32.X R64, R66, UR15, R64, P3 ;  /* 0x0000000f42407c25 */ /* 0x000fe200098e0440 */
[----:B------:R-:W-:Y:S02]  /*5350*/  IADD3 R70, P3, PT, R31, R72, RZ ;  /* 0x000000481f467210 */ /* 0x000fe40007f7e0ff */
[----:B------:R-:W-:Y:S01]  /*5360*/  MOV R86, R91 ;  /* 0x0000005b00567202 */ /* 0x000fe20000000f00 */
[----:B------:R-:W-:Y:S01]  /*5370*/  IMAD.X R87, RZ, RZ, RZ, P6 ;  /* 0x000000ffff577224 */ /* 0x000fe200030e06ff */
[----:B------:R-:W-:Y:S01]  /*5380*/  IADD3 R31, P6, PT, R73, R90, RZ ;  /* 0x0000005a491f7210 */ /* 0x000fe20007fde0ff */
[----:B------:R-:W-:-:S03]  /*5390*/  IMAD.WIDE.U32 R88, R5, R18, RZ ;  /* 0x0000001205587225 */ /* 0x000fc600078e00ff */
[----:B------:R-:W-:Y:S01]  /*53a0*/  IADD3.X R10, P3, PT, R40, R31, RZ, P3, !PT ;  /* 0x0000001f280a7210 */ /* 0x000fe20001f7e4ff */
[----:B------:R-:W-:Y:S01]  /*53b0*/  IMAD.WIDE.U32.X R72, R63, UR16, R86, P6 ;  /* 0x000000103f487c25 */ /* 0x000fe2000b0e0456 */
[----:B------:R-:W-:-:S03]  /*53c0*/  IADD3.X R31, P0, PT, R60, R39, RZ, P0, !PT ;  /* 0x000000273c1f7210 */ /* 0x000fc6000071e4ff */
[----:B------:R-:W-:Y:S01]  /*53d0*/  IMAD.WIDE.U32 R90, P4, R19, R4, R88 ;  /* 0x00000004135a7225 */ /* 0x000fe20007880058 */
[----:B------:R-:W-:Y:S02]  /*53e0*/  IADD3.X R8, P1, P3, R72, R64, R26, P3, P1 ;  /* 0x0000004048087210 */ /* 0x000fe40001b2241a */
[----:B------:R-:W-:Y:S01]  /*53f0*/  LEA.HI.X R86, P0, R41, R38, RZ, 0xd, P0 ;  /* 0x0000002629567211 */ /* 0x000fe20000016cff */
[----:B------:R-:W-:Y:S01]  /*5400*/  IMAD.WIDE.U32 R88, R96, UR10, RZ ;  /* 0x0000000a60587c25 */ /* 0x000fe2000f8e00ff */
[----:B------:R-:W-:-:S03]  /*5410*/  IADD3.X R9, PT, PT, R73, R65, R27, P1, P3 ;  /* 0x0000004149097210 */ /* 0x000fc60000fe641b */
[----:B------:R-:W-:-:S04]  /*5420*/  IMAD.WIDE.U32 R38, R66, UR8, RZ ;  /* 0x0000000842267c25 */ /* 0x000fc8000f8e00ff */
[----:B------:R-:W-:-:S04]  /*5430*/  IMAD.WIDE.U32 R88, P1, R69, UR13, R88 ;  /* 0x0000000d45587c25 */ /* 0x000fc8000f820058 */
[----:B------:R-:W-:-:S04]  /*5440*/  IMAD.WIDE.U32 R26, R69, UR10, RZ ;  /* 0x0000000a451a7c25 */ /* 0x000fc8000f8e00ff */
[----:B------:R-:W-:-:S04]  /*5450*/  IMAD.WIDE.U32 R40, R67, UR8, RZ ;  /* 0x0000000843287c25 */ /* 0x000fc8000f8e00ff */
[----:B------:R-:W-:Y:S01]  /*5460*/  IMAD.WIDE.U32 R64, P3, R67, UR14, R38 ;  /* 0x0000000e43407c25 */ /* 0x000fe2000f860026 */
[----:B------:R-:W-:-:S03]  /*5470*/  IADD3.X R39, PT, PT, RZ, RZ, RZ, P1, !PT ;  /* 0x000000ffff277210 */ /* 0x000fc60000ffe4ff */
[----:B------:R-:W-:Y:S01]  /*5480*/  IMAD.X R99, RZ, RZ, RZ, P4 ;  /* 0x000000ffff637224 */ /* 0x000fe200020e06ff */
[----:B------:R-:W-:Y:S01]  /*5490*/  IADD3 R11, P4, PT, R27, R88, RZ ;  /* 0x000000581b0b7210 */ /* 0x000fe20007f9e0ff */
[----:B------:R-:W-:Y:S01]  /*54a0*/  IMAD.MOV.U32 R98, RZ, RZ, R91 ;  /* 0x000000ffff627224 */ /* 0x000fe200078e005b */
[----:B------:R-:W-:Y:S01]  /*54b0*/  IADD3 R91, P1, PT, R26, R40, RZ ;  /* 0x000000281a5b7210 */ /* 0x000fe20007f3e0ff */
[----:B------:R-:W-:Y:S01]  /*54c0*/  IMAD.X R27, RZ, RZ, RZ, P3 ;  /* 0x000000ffff1b7224 */ /* 0x000fe200018e06ff */
[----:B------:R-:W-:Y:S01]  /*54d0*/  IADD3 R60, P3, PT, R41, R64, RZ ;  /* 0x00000040293c7210 */ /* 0x000fe20007f7e0ff */
[----:B------:R-:W-:Y:S01]  /*54e0*/  IMAD.WIDE.U32 R72, R96, UR20, RZ ;  /* 0x0000001460487c25 */ /* 0x000fe2000f8e00ff */
[----:B------:R-:W-:Y:S02]  /*54f0*/  MOV R26, R65 ;  /* 0x00000041001a7202 */ /* 0x000fe40000000f00 */
[----:B------:R-:W-:Y:S01]  /*5500*/  IADD3.X R11, P1, PT, R11, R60, RZ, P1, !PT ;  /* 0x0000003c0b0b7210 */ /* 0x000fe20000f3e4ff */
[----:B------:R-:W-:-:S04]  /*5510*/  IMAD.WIDE.U32 R40, R63, UR6, RZ ;  /* 0x000000063f287c25 */ /* 0x000fc8000f8e00ff */
[----:B------:R-:W-:Y:S02]  /*5520*/  IMAD.MOV.U32 R38, RZ, RZ, R89 ;  /* 0x000000ffff267224 */ /* 0x000fe400078e0059 */
[----:B------:R-:W-:-:S04]  /*5530*/  IMAD.WIDE.U32 R92, P6, R69, UR21, R72 ;  /* 0x00000015455c7c25 */ /* 0x000fc8000f8c0048 */
[----:B------:R-:W-:Y:S01]  /*5540*/  IMAD.WIDE.U32.X R38, R96, UR13, R38, P4 ;  /* 0x0000000d60267c25 */ /* 0x000fe2000a0e0426 */
[----:B------:R-:W-:-:S03]  /*5550*/  MOV R102, R93 ;  /* 0x0000005d00667202 */ /* 0x000fc60000000f00 */
[----:B------:R-:W-:-:S04]  /*5560*/  IMAD.WIDE.U32 R64, R61, UR6, RZ ;  /* 0x000000063d407c25 */ /* 0x000fc8000f8e00ff */
[----:B------:R-:W-:-:S04]  /*5570*/  IMAD.WIDE.U32 R72, P4, R61, UR15, R40 ;  /* 0x0000000f3d487c25 */ /* 0x000fc8000f880028 */
[----:B------:R-:W-:-:S04]  /*5580*/  IMAD.WIDE.U32 R24, R4, R18, RZ ;  /* 0x0000001204187225 */ /* 0x000fc800078e00ff */
[----:B------:R-:W-:Y:S01]  /*5590*/  IMAD.X R103, RZ, RZ, RZ, P6 ;  /* 0x000000ffff677224 */ /* 0x000fe200030e06ff */
[----:B------:R-:W-:Y:S01]  /*55a0*/  IADD3 R72, P6, PT, R65, R72, RZ ;  /* 0x0000004841487210 */ /* 0x000fe20007fde0ff */
[C---:B------:R-:W-:Y:S01]  /*55b0*/  IMAD.WIDE.U32.X R40, R66.reuse, UR14, R26, P3 ;  /* 0x0000000e42287c25 */ /* 0x040fe200098e041a */
[----:B------:R-:W-:Y:S02]  /*55c0*/  IADD3 R91, P3, PT, R91, R64, RZ ;  /* 0x000000405b5b7210 */ /* 0x000fe40007f7e0ff */
[----:B------:R-:W-:Y:S01]  /*55d0*/  IADD3 R25, P5, PT, R25, R90, RZ ;  /* 0x0000005a19197210 */ /* 0x000fe20007fbe0ff */
[----:B------:R-:W-:Y:S01]  /*55e0*/  IMAD.X R27, RZ, RZ, RZ, P4 ;  /* 0x000000ffff1b7224 */ /* 0x000fe200020e06ff */
[----:B------:R-:W-:Y:S01]  /*55f0*/  IADD3.X R11, P3, PT, R11, R72, RZ, P3, !PT ;  /* 0x000000480b0b7210 */ /* 0x000fe20001f7e4ff */
[----:B------:R-:W-:-:S04]  /*5600*/  IMAD.WIDE.U32 R64, R66, UR26, RZ ;  /* 0x0000001a42407c25 */ /* 0x000fc8000f8e00ff */
[----:B------:R-:W-:Y:S02]  /*5610*/  IMAD.MOV.U32 R26, RZ, RZ, R73 ;  /* 0x000000ffff1a7224 */ /* 0x000fe400078e0049 */
[----:B------:R-:W-:-:S04]  /*5620*/  IMAD.WIDE.U32 R88, R69, UR20, RZ ;  /* 0x0000001445587c25 */ /* 0x000fc8000f8e00ff */
[----:B------:R-:W-:Y:S01]  /*5630*/  IMAD.WIDE.U32.X R72, R63, UR15, R26, P6 ;  /* 0x0000000f3f487c25 */ /* 0x000fe2000b0e041a */
[----:B------:R-:W-:-:S03]  /*5640*/  IADD3 R60, P4, PT, R89, R92, RZ ;  /* 0x0000005c593c7210 */ /* 0x000fc60007f9e0ff */
[----:B------:R-:W-:-:S04]  /*5650*/  IMAD.WIDE.U32.X R26, R19, R5, R98, P5 ;  /* 0x00000005131a7225 */ /* 0x000fc800028e0462 */
[----:B------:R-:W-:-:S04]  /*5660*/  IMAD.WIDE.U32 R98, P5, R67, UR27, R64 ;  /* 0x0000001b43627c25 */ /* 0x000fc8000f8a0040 */
[----:B------:R-:W-:Y:S01]  /*5670*/  IMAD.WIDE.U32 R64, R4, 0x13, RZ ;  /* 0x0000001304407825 */ /* 0x000fe200078e00ff */
[----:B------:R-:W-:-:S03]  /*5680*/  IADD3.X R4, P3, P6, R72, R40, R38, P3, P1 ;  /* 0x0000002848047210 */ /* 0x000fc60001e62426 */
[----:B------:R-:W-:Y:S01]  /*5690*/  IMAD.WIDE.U32 R100, R63, UR24, RZ ;  /* 0x000000183f647c25 */ /* 0x000fe2000f8e00ff */
[----:B------:R-:W-:Y:S02]  /*56a0*/  IADD3 R125, PT, PT, R65, R125, RZ ;  /* 0x0000007d417d7210 */ /* 0x000fe40007ffe0ff */
[----:B------:R-:W-:Y:S01]  /*56b0*/  IADD3.X R5, PT, PT, R73, R41, R39, P3, P6 ;  /* 0x0000002949057210 */ /* 0x000fe20001fec427 */
[----:B------:R-:W-:-:S04]  /*56c0*/  IMAD.WIDE.U32 R92, R67, UR26, RZ ;  /* 0x0000001a435c7c25 */ /* 0x000fc8000f8e00ff */
[----:B------:R-:W-:Y:S01]  /*56d0*/  IMAD.WIDE.U32 R100, P3, R61, UR25, R100 ;  /* 0x000000193d647c25 */ /* 0x000fe2000f860064 */
[----:B------:R-:W-:-:S03]  /*56e0*/  IADD3 R89, P1, PT, R88, R92, RZ ;  /* 0x0000005c58597210 */ /* 0x000fc60007f3e0ff */
[----:B------:R-:W-:Y:S01]  /*56f0*/  IMAD.WIDE.U32 R38, R61, UR24, RZ ;  /* 0x000000183d267c25 */ /* 0x000fe2000f8e00ff */
[----:B------:R-:W-:-:S03]  /*5700*/  MOV R106, R101 ;  /* 0x00000065006a7202 */ /* 0x000fc60000000f00 */
[----:B------:R-:W-:Y:S01]  /*5710*/  IMAD.X R105, RZ, RZ, RZ, P5 ;  /* 0x000000ffff697224 */ /* 0x000fe200028e06ff */
[----:B------:R-:W-:Y:S01]  /*5720*/  IADD3 R93, P5, PT, R93, R98, RZ ;  /* 0x000000625d5d7210 */ /* 0x000fe20007fbe0ff */
[----:B------:R-:W-:-:S03]  /*5730*/  IMAD.WIDE.U32 R40, R125, R20, RZ ;  /* 0x000000147d287225 */ /* 0x000fc600078e00ff */
[----:B------:R-:W-:Y:S01]  /*5740*/  IADD3.X R60, P1, PT, R60, R93, RZ, P1, !PT ;  /* 0x0000005d3c3c7210 */ /* 0x000fe20000f3e4ff */
[----:B------:R-:W-:Y:S01]  /*5750*/  IMAD.X R107, RZ, RZ, RZ, P3 ;  /* 0x000000ffff6b7224 */ /* 0x000fe200018e06ff */
[----:B------:R-:W-:Y:S01]  /*5760*/  IADD3 R90, P3, PT, R89, R38, RZ ;  /* 0x00000026595a7210 */ /* 0x000fe20007f7e0ff */
[----:B------:R-:W-:Y:S01]  /*5770*/  IMAD.WIDE.U32.X R102, R96, UR21, R102, P4 ;  /* 0x0000001560667c25 */ /* 0x000fe2000a0e0466 */
[----:B------:R-:W-:-:S03]  /*5780*/  IADD3 R89, P4, PT, R39, R100, RZ ;  /* 0x0000006427597210 */ /* 0x000fc60007f9e0ff */
[----:B------:R-:W-:Y:S01]  /*5790*/  IMAD.MOV.U32 R104, RZ, RZ, R99 ;  /* 0x000000ffff687224 */ /* 0x000fe200078e0063 */
[----:B------:R-:W-:Y:S01]  /*57a0*/  IADD3.X R89, P3, PT, R60, R89, RZ, P3, !PT ;  /* 0x000000593c597210 */ /* 0x000fe20001f7e4ff */
[----:B------:R-:W-:-:S04]  /*57b0*/  IMAD.WIDE.U32 R92, P6, R21, R64, R40 ;  /* 0x00000040155c7225 */ /* 0x000fc800078c0028 */
[----:B------:R-:W-:-:S04]  /*57c0*/  IMAD.WIDE.U32 R40, R96, UR24, RZ ;  /* 0x0000001860287c25 */ /* 0x000fc8000f8e00ff */
[----:B------:R-:W-:-:S04]  /*57d0*/  IMAD.WIDE.U32.X R104, R66, UR27, R104, P5 ;  /* 0x0000001b42687c25 */ /* 0x000fc8000a8e0468 */
[----:B------:R-:W-:-:S04]  /*57e0*/  IMAD.WIDE.U32.X R106, R63, UR25, R106, P4 ;  /* 0x000000193f6a7c25 */ /* 0x000fc8000a0e046a */
[----:B------:R-:W-:Y:S01]  /*57f0*/  IMAD.WIDE.U32 R40, P4, R69, UR25, R40 ;  /* 0x0000001945287c25 */ /* 0x000fe2000f880028 */
[----:B------:R-:W-:-:S03]  /*5800*/  IADD3.X R88, P1, P3, R106, R104, R102, P3, P1 ;  /* 0x000000686a587210 */ /* 0x000fc60001b22466 */
[----:B------:R-:W-:Y:S01]  /*5810*/  IMAD.WIDE.U32 R100, R96, UR26, RZ ;  /* 0x0000001a60647c25 */ /* 0x000fe2000f8e00ff */
[----:B------:R-:W-:-:S03]  /*5820*/  IADD3.X R87, PT, PT, R107, R105, R103, P1, P3 ;  /* 0x000000696b577210 */ /* 0x000fc60000fe6467 */
[----:B------:R-:W-:-:S04]  /*5830*/  IMAD.WIDE.U32 R38, R64, R20, RZ ;  /* 0x0000001440267225 */ /* 0x000fc800078e00ff */
[----:B------:R-:W-:-:S04]  /*5840*/  IMAD.WIDE.U32 R98, R69, UR24, RZ ;  /* 0x0000001845627c25 */ /* 0x000fc8000f8e00ff */
[----:B------:R-:W-:Y:S01]  /*5850*/  IMAD.MOV.U32 R72, RZ, RZ, R93 ;  /* 0x000000ffff487224 */ /* 0x000fe200078e005d */
[----:B------:R-:W-:Y:S01]  /*5860*/  IADD3.X R93, PT, PT, RZ, RZ, RZ, P4, !PT ;  /* 0x000000ffff5d7210 */ /* 0x000fe200027fe4ff */
[----:B------:R-:W-:Y:S01]  /*5870*/  IMAD.WIDE.U32 R108, R125, R16, RZ ;  /* 0x000000107d6c7225 */ /* 0x000fe200078e00ff */
[----:B------:R-:W-:-:S03]  /*5880*/  IADD3 R126, P3, PT, R99, R40, RZ ;  /* 0x00000028637e7210 */ /* 0x000fc60007f7e0ff */
[----:B------:R-:W-:Y:S01]  /*5890*/  IMAD.X R73, RZ, RZ, RZ, P6 ;  /* 0x000000ffff497224 */ /* 0x000fe200030e06ff */
[----:B------:R-:W-:Y:S01]  /*58a0*/  IADD3 R39, P6, PT, R39, R92, RZ ;  /* 0x0000005c27277210 */ /* 0x000fe20007fde0ff */
[----:B------:R-:W-:-:S04]  /*58b0*/  IMAD.WIDE.U32 R104, P4, R69, UR27, R100 ;  /* 0x0000001b45687c25 */ /* 0x000fc8000f880064 */
[----:B------:R-:W-:Y:S01]  /*58c0*/  IMAD.WIDE.U32 R100, R66, UR10, RZ ;  /* 0x0000000a42647c25 */ /* 0x000fe2000f8e00ff */
[----:B------:R-:W-:Y:S02]  /*58d0*/  IADD3.X R107, PT, PT, RZ, RZ, RZ, P4, !PT ;  /* 0x000000ffff6b7210 */ /* 0x000fe400027fe4ff */
[----:B------:R-:W-:Y:S01]  /*58e0*/  IADD3 R124, P4, PT, R113, R104, RZ ;  /* 0x00000068717c7210 */ /* 0x000fe20007f9e0ff */
[----:B------:R-:W-:Y:S02]  /*58f0*/  IMAD.MOV.U32 R92, RZ, RZ, R41 ;  /* 0x000000ffff5c7224 */ /* 0x000fe400078e0029 */
[----:B------:R-:W-:-:S04]  /*5900*/  IMAD.WIDE.U32 R110, P1, R17, R64, R108 ;  /* 0x00000040116e7225 */ /* 0x000fc8000782006c */
[----:B------:R-:W-:-:S04]  /*5910*/  IMAD.WIDE.U32.X R92, R96, UR25, R92, P3 ;  /* 0x00000019605c7c25 */ /* 0x000fc800098e045c */
[----:B------:R-:W-:-:S04]  /*5920*/  IMAD.WIDE.U32 R108, R66, UR24, RZ ;  /* 0x00000018426c7c25 */ /* 0x000fc8000f8e00ff */
[----:B------:R-:W-:-:S04]  /*5930*/  IMAD.WIDE.U32 R100, P3, R67, UR13, R100 ;  /* 0x0000000d43647c25 */ /* 0x000fc8000f860064 */
[----:B------:R-:W-:Y:S01]  /*5940*/  IMAD.MOV.U32 R106, RZ, RZ, R105 ;  /* 0x000000ffff6a7224 */ /* 0x000fe200078e0069 */
[----:B------:R-:W-:Y:S01]  /*5950*/  IADD3.X R105, PT, PT, RZ, RZ, RZ, P3, !PT ;  /* 0x000000ffff697210 */ /* 0x000fe20001ffe4ff */
[----:B------:R-:W-:Y:S01]  /*5960*/  IMAD.WIDE.U32 R40, R64, R16, RZ ;  /* 0x0000001040287225 */ /* 0x000fe200078e00ff */
[----:B------:R-:W-:-:S03]  /*5970*/  IADD3 R115, P3, PT, R115, R100, RZ ;  /* 0x0000006473737210 */ /* 0x000fc60007f7e0ff */
[----:B------:R-:W-:-:S04]  /*5980*/  IMAD.WIDE.U32.X R96, R96, UR27, R106, P4 ;  /* 0x0000001b60607c25 */ /* 0x000fc8000a0e046a */
[----:B------:R-:W-:-:S04]  /*5990*/  IMAD.WIDE.U32 R108, P4, R67, UR25, R108 ;  /* 0x00000019436c7c25 */ /* 0x000fc8000f88006c */
[----:B------:R-:W-:-:S04]  /*59a0*/  IMAD.WIDE.U32 R116, R67, UR24, RZ ;  /* 0x0000001843747c25 */ /* 0x000fc8000f8e00ff */
[----:B------:R-:W-:-:S04]  /*59b0*/  IMAD.WIDE.U32 R106, R63, UR8, RZ ;  /* 0x000000083f6a7c25 */ /* 0x000fc8000f8e00ff */
[----:B------:R-:W-:Y:S02]  /*59c0*/  IMAD.MOV.U32 R104, RZ, RZ, R101 ;  /* 0x000000ffff687224 */ /* 0x000fe400078e0065 */
[----:B------:R-:W-:Y:S01]  /*59d0*/  IMAD.X R103, RZ, RZ, RZ, P1 ;  /* 0x000000ffff677224 */ /* 0x000fe200008e06ff */
[----:B------:R-:W-:Y:S01]  /*59e0*/  IADD3 R41, P1, PT, R41, R110, RZ ;  /* 0x0000006e29297210 */ /* 0x000fe20007f3e0ff */
[----:B------:R-:W-:Y:S01]  /*59f0*/  IMAD.MOV.U32 R102, RZ, RZ, R111 ;  /* 0x000000ffff667224 */ /* 0x000fe200078e006f */
[----:B------:R-:W-:Y:S01]  /*5a00*/  MOV R110, R109 ;  /* 0x0000006d006e7202 */ /* 0x000fe20000000f00 */
[----:B------:R-:W-:Y:S01]  /*5a10*/  IMAD.X R111, RZ, RZ, RZ, P4 ;  /* 0x000000ffff6f7224 */ /* 0x000fe200020e06ff */
[----:B------:R-:W-:Y:S01]  /*5a20*/  IADD3 R127, P4, PT, R117, R108, RZ ;  /* 0x0000006c757f7210 */ /* 0x000fe20007f9e0ff */
[----:B------:R-:W-:-:S04]  /*5a30*/  IMAD.WIDE.U32 R120, R125, R14, RZ ;  /* 0x0000000e7d787225 */ /* 0x000fc800078e00ff */
[----:B------:R-:W-:-:S04]  /*5a40*/  IMAD.WIDE.U32.X R100, R66, UR13, R104, P3 ;  /* 0x0000000d42647c25 */ /* 0x000fc800098e0468 */
[----:B------:R-:W-:-:S04]  /*5a50*/  IMAD.WIDE.U32 R118, R63, UR10, RZ ;  /* 0x0000000a3f767c25 */ /* 0x000fc8000f8e00ff */
[----:B------:R-:W-:-:S04]  /*5a60*/  IMAD.WIDE.U32 R106, P3, R61, UR14, R106 ;  /* 0x0000000e3d6a7c25 */ /* 0x000fc8000f86006a */
[----:B------:R-:W-:-:S04]  /*5a70*/  IMAD.WIDE.U32.X R104, R66, UR25, R110, P4 ;  /* 0x0000001942687c25 */ /* 0x000fc8000a0e046e */
[----:B------:R-:W-:-:S04]  /*5a80*/  IMAD.WIDE.U32 R66, R61, UR8, RZ ;  /* 0x000000083d427c25 */ /* 0x000fc8000f8e00ff */
[----:B------:R-:W-:Y:S01]  /*5a90*/  IMAD.X R111, RZ, RZ, RZ, P3 ;  /* 0x000000ffff6f7224 */ /* 0x000fe200018e06ff */
[----:B------:R-:W-:Y:S01]  /*5aa0*/  IADD3 R117, P4, PT, R67, R106, RZ ;  /* 0x0000006a43757210 */ /* 0x000fe20007f9e0ff */
[----:B------:R-:W-:Y:S01]  /*5ab0*/  IMAD.WIDE.U32 R122, P5, R15, R64, R120 ;  /* 0x000000400f7a7225 */ /* 0x000fe200078a0078 */
[----:B------:R-:W-:-:S03]  /*5ac0*/  IADD3.X R67, P2, PT, RZ, R68, RZ, P2, !PT ;  /* 0x00000044ff437210 */ /* 0x000fc6000175e4ff */
[C---:B------:R-:W-:Y:S01]  /*5ad0*/  IMAD.WIDE.U32 R120, P3, R61.reuse, UR13, R118 ;  /* 0x0000000d3d787c25 */ /* 0x040fe2000f860076 */
[----:B------:R-:W-:Y:S02]  /*5ae0*/  SHF.L.W.U32.HI R65, R62, 0xd, R67 ;  /* 0x0000000d3e417819 */ /* 0x000fe40000010e43 */
[----:B------:R-:W-:Y:S01]  /*5af0*/  IADD3.X R109, PT, PT, RZ, RZ, RZ, P5, !PT ;  /* 0x000000ffff6d7210 */ /* 0x000fe20002ffe4ff */
[----:B------:R-:W-:Y:S01]  /*5b00*/  IMAD.WIDE.U32 R118, R61, UR10, RZ ;  /* 0x0000000a3d767c25 */ /* 0x000fe2000f8e00ff */
[----:B------:R-:W-:-:S03]  /*5b10*/  MOV R68, R121 ;  /* 0x0000007900447202 */ /* 0x000fc60000000f00 */
[----:B------:R-:W-:Y:S01]  /*5b20*/  IMAD.X R69, RZ, RZ, RZ, P3 ;  /* 0x000000ffff457224 */ /* 0x000fe200018e06ff */
[----:B------:R-:W-:Y:S01]  /*5b30*/  IADD3 R120, P3, PT, R119, R120, RZ ;  /* 0x0000007877787210 */ /* 0x000fe20007f7e0ff */
[----:B------:R-:W-:Y:S02]  /*5b40*/  IMAD.MOV.U32 R110, RZ, RZ, R107 ;  /* 0x000000ffff6e7224 */ /* 0x000fe400078e006b */
[----:B------:R-:W-:-:S04]  /*5b50*/  IMAD.WIDE.U32 R6, R65, 0x13, R6 ;  /* 0x0000001341067825 */ /* 0x000fc800078e0006 */
[----:B------:R-:W-:Y:S01]  /*5b60*/  IMAD.WIDE.U32.X R106, R63, UR14, R110, P4 ;  /* 0x0000000e3f6a7c25 */ /* 0x000fe2000a0e046e */
[----:B------:R-:W-:-:S03]  /*5b70*/  IADD3 R99, P4, PT, R98, R114, RZ ;  /* 0x0000007262637210 */ /* 0x000fc60007f9e0ff */
[----:B------:R-:W-:Y:S01]  /*5b80*/  IMAD.WIDE.U32.X R110, R63, UR13, R68, P3 ;  /* 0x0000000d3f6e7c25 */ /* 0x000fe200098e0444 */
[----:B------:R-:W-:-:S03]  /*5b90*/  IADD3 R113, P3, PT, R112, R116, RZ ;  /* 0x0000007470717210 */ /* 0x000fc60007f7e0ff */
[----:B------:R-:W-:Y:S01]  /*5ba0*/  IMAD.X R68, RZ, RZ, R95, P2 ;  /* 0x000000ffff447224 */ /* 0x000fe200010e065f */
[----:B------:R-:W-:Y:S01]  /*5bb0*/  IADD3 R95, P2, PT, R99, R66, RZ ;  /* 0x00000042635f7210 */ /* 0x000fe20007f5e0ff */
[----:B------:R-:W-:-:S03]  /*5bc0*/  IMAD.WIDE.U32 R62, R125, R12, RZ ;  /* 0x0000000c7d3e7225 */ /* 0x000fc600078e00ff */
[----:B------:R-:W-:Y:S01]  /*5bd0*/  SHF.L.W.U32.HI R68, R67, 0xd, R68 ;  /* 0x0000000d43447819 */ /* 0x000fe20000010e44 */
[----:B------:R-:W-:-:S04]  /*5be0*/  IMAD.WIDE.U32.X R66, R125, R21, R72, P6 ;  /* 0x000000157d427225 */ /* 0x000fc800030e0448 */
[----:B------:R-:W-:Y:S02]  /*5bf0*/  IMAD R73, R68, 0x13, RZ ;  /* 0x0000001344497824 */ /* 0x000fe400078e02ff */
[----:B------:R-:W-:-:S04]  /*5c00*/  IMAD.WIDE.U32 R60, R64, R14, RZ ;  /* 0x0000000e403c7225 */ /* 0x000fc800078e00ff */
[----:B------:R-:W-:Y:S01]  /*5c10*/  IMAD.IADD R112, R7, 0x1, R73 ;  /* 0x0000000107707824 */ /* 0x000fe200078e0249 */
[----:B------:R-:W-:Y:S01]  /*5c20*/  IADD3 R61, P5, PT, R61, R122, RZ ;  /* 0x0000007a3d3d7210 */ /* 0x000fe20007fbe0ff */
[----:B------:R-:W-:-:S03]  /*5c30*/  IMAD.WIDE.U32 R62, P6, R13, R64, R62 ;  /* 0x000000400d3e7225 */ /* 0x000fc600078c003e */
[----:B------:R-:W-:Y:S01]  /*5c40*/  LOP3.LUT R141, R112, 0x7ffff, RZ, 0xc0, !PT ;  /* 0x0007ffff708d7812 */ /* 0x000fe200078ec0ff */
[----:B------:R-:W-:Y:S01]  /*5c50*/  IMAD.WIDE.U32.X R68, R125, R17, R102, P1 ;  /* 0x000000117d447225 */ /* 0x000fe200008e0466 */
[----:B------:R-:W-:Y:S02]  /*5c60*/  IADD3.X R102, P4, PT, R126, R115, RZ, P4, !PT ;  /* 0x000000737e667210 */ /* 0x000fe4000279e4ff */
[----:B------:R-:W-:Y:S01]  /*5c70*/  IADD3 R113, P1, PT, R113, R118, RZ ;  /* 0x0000007671717210 */ /* 0x000fe20007f3e0ff */
[----:B------:R-:W-:Y:S01]  /*5c80*/  IMAD.WIDE.U32 R64, R64, R12, RZ ;  /* 0x0000000c40407225 */ /* 0x000fe200078e00ff */
[----:B------:R-:W-:Y:S02]  /*5c90*/  IADD3.X R103, P3, PT, R124, R127, RZ, P3, !PT ;  /* 0x0000007f7c677210 */ /* 0x000fe40001f7e4ff */
[----:B------:R-:W-:Y:S01]  /*5ca0*/  IADD3.X R99, PT, PT, RZ, RZ, RZ, P6, !PT ;  /* 0x000000ffff637210 */ /* 0x000fe200037fe4ff */
[----:B------:R-:W-:Y:S01]  /*5cb0*/  IMAD.WIDE.U32 R114, R141, UR24, RZ ;  /* 0x000000188d727c25 */ /* 0x000fe2000f8e00ff */
[----:B------:R-:W-:-:S02]  /*5cc0*/  IADD3.X R102, P2, PT, R102, R117, RZ, P2, !PT ;  /* 0x0000007566667210 */ /* 0x000fc4000175e4ff */
[----:B------:R-:W-:Y:S01]  /*5cd0*/  IADD3 R65, P6, PT, R65, R62, RZ ;  /* 0x0000003e41417210 */ /* 0x000fe20007fde0ff */
[----:B------:R-:W-:Y:S01]  /*5ce0*/  IMAD.MOV.U32 R108, RZ, RZ, R123 ;  /* 0x000000ffff6c7224 */ /* 0x000fe200078e007b */
[----:B------:R-:W-:Y:S01]  /*5cf0*/  IADD3.X R103, P1, PT, R103, R120, RZ, P1, !PT ;  /* 0x0000007867677210 */ /* 0x000fe20000f3e4ff */
[----:B------:R-:W-:Y:S01]  /*5d00*/  IMAD.MOV.U32 R98, RZ, RZ, R63 ;  /* 0x000000ffff627224 */ /* 0x000fe200078e003f */
[----:B------:R-:W-:Y:S01]  /*5d10*/  IADD3.X R129, P2, P4, R106, R100, R92, P2, P4 ;  /* 0x000000646a817210 */ /* 0x000fe2000144845c */
[----:B------:R-:W-:Y:S01]  /*5d20*/  IMAD.WIDE.U32.X R72, R125, R15, R108, P5 ;  /* 0x0000000f7d487225 */ /* 0x000fe200028e046c */
[----:B------:R-:W-:Y:S02]  /*5d30*/  IADD3.X R109, P1, P3, R110, R104, R96, P1, P3 ;  /* 0x000000686e6d7210 */ /* 0x000fe40000b26460 */
[----:B------:R-:W-:Y:S01]  /*5d40*/  IADD3.X R131, PT, PT, R107, R101, R93, P2, P4 ;  /* 0x000000656b837210 */ /* 0x000fe200017e845d */
[----:B------:R-:W-:Y:S01]  /*5d50*/  IMAD.WIDE.U32.X R62, R125, R13, R98, P6 ;  /* 0x0000000d7d3e7225 */ /* 0x000fe200030e0462 */
[----:B------:R-:W-:-:S02]  /*5d60*/  LEA.HI R137, P4, R112, R85, RZ, 0xd ;  /* 0x0000005570897211 */ /* 0x000fc400078968ff */
[----:B------:R-:W-:Y:S01]  /*5d70*/  IADD3.X R111, PT, PT, R111, R105, R97, P1, P3 ;  /* 0x000000696f6f7210 */ /* 0x000fe20000fe6461 */
[----:B------:R-:W-:-:S04]  /*5d80*/  IMAD.WIDE.U32 R98, R6, UR24, RZ ;  /* 0x0000001806627c25 */ /* 0x000fc8000f8e00ff */
[----:B------:R-:W-:Y:S01]  /*5d90*/  IMAD.WIDE.U32 R114, P5, R6, UR25, R114 ;  /* 0x0000001906727c25 */ /* 0x000fe2000f8a0072 */
[----:B------:R-:W-:-:S03]  /*5da0*/  IADD3 R135, P2, PT, R70, R98, RZ ;  /* 0x0000006246877210 */ /* 0x000fc60007f5e0ff */
[----:B------:R-:W-:Y:S01]  /*5db0*/  IMAD.WIDE.U32 R84, R141, UR20, RZ ;  /* 0x000000148d547c25 */ /* 0x000fe2000f8e00ff */
[----:B------:R-:W-:Y:S02]  /*5dc0*/  IADD3 R7, P1, PT, R99, R114, RZ ;  /* 0x0000007263077210 */ /* 0x000fe40007f3e0ff */
[----:B------:R-:W-:Y:S01]  /*5dd0*/  IADD3.X R107, PT, PT, RZ, RZ, RZ, P5, !PT ;  /* 0x000000ffff6b7210 */ /* 0x000fe20002ffe4ff */
[----:B------:R-:W-:Y:S01]  /*5de0*/  IMAD.WIDE.U32 R98, R141, UR22, RZ ;  /* 0x000000168d627c25 */ /* 0x000fe2000f8e00ff */
[----:B------:R-:W-:-:S03]  /*5df0*/  IADD3.X R10, P2, PT, R10, R7, RZ, P2, !PT ;  /* 0x000000070a0a7210 */ /* 0x000fc6000175e4ff */
[----:B------:R-:W-:-:S04]  /*5e00*/  IMAD.WIDE.U32 R96, R141, UR26, RZ ;  /* 0x0000001a8d607c25 */ /* 0x000fc8000f8e00ff */
[----:B------:R-:W-:Y:S02]  /*5e10*/  IMAD.X R139, RZ, RZ, R139, P4 ;  /* 0x000000ffff8b7224 */ /* 0x000fe400020e068b */
[----:B------:R-:W-:-:S04]  /*5e20*/  IMAD.WIDE.U32 R100, R141, UR30, RZ ;  /* 0x0000001e8d647c25 */ /* 0x000fc8000f8e00ff */
[----:B------:R-:W-:-:S04]  /*5e30*/  IMAD.WIDE.U32 R104, P4, R6, UR21, R84 ;  /* 0x0000001506687c25 */ /* 0x000fc8000f880054 */
[----:B------:R-:W-:-:S04]  /*5e40*/  IMAD.WIDE.U32 R120, P5, R6, UR23, R98 ;  /* 0x0000001706787c25 */ /* 0x000fc8000f8a0062 */
[C---:B------:R-:W-:Y:S01]  /*5e50*/  IMAD.WIDE.U32 R92, R6.reuse, UR26, RZ ;  /* 0x0000001a065c7c25 */ /* 0x040fe2000f8e00ff */
[----:B------:R-:W-:Y:S02]  /*5e60*/  IADD3.X R123, PT, PT, RZ, RZ, RZ, P5, !PT ;  /* 0x000000ffff7b7210 */ /* 0x000fe40002ffe4ff */
[----:B------:R-:W-:Y:S01]  /*5e70*/  MOV R122, R121 ;  /* 0x00000079007a7202 */ /* 0x000fe20000000f00 */
[----:B------:R-:W-:-:S04]  /*5e80*/  IMAD.WIDE.U32 R96, P3, R6, UR27, R96 ;  /* 0x0000001b06607c25 */ /* 0x000fc8000f860060 */
[----:B------:R-:W-:Y:S01]  /*5e90*/  IMAD.X R119, RZ, RZ, RZ, P4 ;  /* 0x000000ffff777224 */ /* 0x000fe200020e06ff */
[----:B------:R-:W-:Y:S01]  /*5ea0*/  IADD3 R108, P5, PT, R93, R96, RZ ;  /* 0x000000605d6c7210 */ /* 0x000fe20007fbe0ff */
[----:B------:R-:W-:Y:S01]  /*5eb0*/  IMAD.WIDE.U32 R84, R139, UR10, RZ ;  /* 0x0000000a8b547c25 */ /* 0x000fe2000f8e00ff */
[----:B------:R-:W-:-:S03]  /*5ec0*/  MOV R98, R97 ;  /* 0x0000006100627202 */ /* 0x000fc60000000f00 */
[----:B------:R-:W-:-:S04]  /*5ed0*/  IMAD.WIDE.U32 R124, P4, R6, UR31, R100 ;  /* 0x0000001f067c7c25 */ /* 0x000fc8000f880064 */
[----:B------:R-:W-:Y:S01]  /*5ee0*/  IMAD.X R99, RZ, RZ, RZ, P3 ;  /* 0x000000ffff637224 */ /* 0x000fe200018e06ff */
[----:B------:R-:W-:Y:S01]  /*5ef0*/  IADD3 R133, P3, PT, R91, R92, RZ ;  /* 0x0000005c5b857210 */ /* 0x000fe20007f7e0ff */
[----:B------:R-:W-:Y:S02]  /*5f00*/  IMAD.X R127, RZ, RZ, RZ, P4 ;  /* 0x000000ffff7f7224 */ /* 0x000fe400020e06ff */
[----:B------:R-:W-:Y:S01]  /*5f10*/  IMAD.WIDE.U32 R92, P4, R137, UR13, R84 ;  /* 0x0000000d895c7c25 */ /* 0x000fe2000f880054 */
[----:B------:R-:W-:-:S03]  /*5f20*/  IADD3.X R121, P3, PT, R11, R108, RZ, P3, !PT ;  /* 0x0000006c0b797210 */ /* 0x000fc60001f7e4ff */
[----:B------:R-:W-:-:S04]  /*5f30*/  IMAD.WIDE.U32 R116, R6, UR20, RZ ;  /* 0x0000001406747c25 */ /* 0x000fc8000f8e00ff */
[----:B------:R-:W-:Y:S01]  /*5f40*/  IMAD.WIDE.U32 R100, R6, UR22, RZ ;  /* 0x0000001606647c25 */ /* 0x000fe2000f8e00ff */
[----:B------:R-:W-:-:S03]  /*5f50*/  IADD3 R143, P6, PT, R117, R104, RZ ;  /* 0x00000068758f7210 */ /* 0x000fc60007fde0ff */
[----:B------:R-:W-:Y:S02]  /*5f60*/  IMAD.MOV.U32 R106, RZ, RZ, R115 ;  /* 0x000000ffff6a7224 */ /* 0x000fe400078e0073 */
[----:B------:R-:W-:-:S04]  /*5f70*/  IMAD.WIDE.U32 R84, R137, UR10, RZ ;  /* 0x0000000a89547c25 */ /* 0x000fc8000f8e00ff */
[----:B------:R-:W-:Y:S01]  /*5f80*/  IMAD.WIDE.U32.X R98, R141, UR27, R98, P5 ;  /* 0x0000001b8d627c25 */ /* 0x000fe2000a8e0462 */
[----:B------:R-:W-:-:S03]  /*5f90*/  IADD3 R120, P5, PT, R101, R120, RZ ;  /* 0x0000007865787210 */ /* 0x000fc60007fbe0ff */
[----:B------:R-:W-:Y:S01]  /*5fa0*/  IMAD.WIDE.U32.X R106, R141, UR25, R106, P1 ;  /* 0x000000198d6a7c25 */ /* 0x000fe200088e046a */
[----:B------:R-:W-:-:S03]  /*5fb0*/  IADD3 R117, P1, PT, R85, R92, RZ ;  /* 0x0000005c55757210 */ /* 0x000fc60007f3e0ff */
[----:B------:R-:W-:-:S04]  /*5fc0*/  IMAD.WIDE.U32 R96, R6, UR30, RZ ;  /* 0x0000001e06607c25 */ /* 0x000fc8000f8e00ff */
[----:B------:R-:W-:Y:S01]  /*5fd0*/  IMAD.X R7, RZ, RZ, RZ, P4 ;  /* 0x000000ffff077224 */ /* 0x000fe200020e06ff */
[----:B------:R-:W-:Y:S01]  /*5fe0*/  IADD3 R70, P4, PT, R135, R84, RZ ;  /* 0x0000005487467210 */ /* 0x000fe20007f9e0ff */
[----:B------:R-:W-:Y:S02]  /*5ff0*/  IMAD.MOV.U32 R6, RZ, RZ, R93 ;  /* 0x000000ffff067224 */ /* 0x000fe400078e005d */
[----:B------:R-:W-:Y:S01]  /*6000*/  IMAD.WIDE.U32.X R84, R141, UR23, R122, P5 ;  /* 0x000000178d547c25 */ /* 0x000fe2000a8e047a */
[----:B------:R-:W-:-:S03]  /*6010*/  IADD3 R122, P5, PT, R97, R124, RZ ;  /* 0x0000007c617a7210 */ /* 0x000fc60007fbe0ff */
[----:B------:R-:W-:-:S04]  /*6020*/  IMAD.WIDE.U32 R114, R139, UR24, RZ ;  /* 0x000000188b727c25 */ /* 0x000fc8000f8e00ff */
[----:B------:R-:W-:Y:S01]  /*6030*/  IMAD.WIDE.U32.X R6, R139, UR13, R6, P1 ;  /* 0x0000000d8b067c25 */ /* 0x000fe200088e0406 */
[----:B------:R-:W-:Y:S02]  /*6040*/  IADD3 R91, P1, PT, R95, R116, RZ ;  /* 0x000000745f5b7210 */ /* 0x000fe40007f3e0ff */
[----:B------:R-:W-:Y:S01]  /*6050*/  IADD3.X R95, P4, PT, R10, R117, RZ, P4, !PT ;  /* 0x000000750a5f7210 */ /* 0x000fe2000279e4ff */
[----:B------:R-:W-:Y:S02]  /*6060*/  IMAD.MOV.U32 R126, RZ, RZ, R125 ;  /* 0x000000ffff7e7224 */ /* 0x000fe400078e007d */
[----:B------:R-:W-:Y:S01]  /*6070*/  IMAD.WIDE.U32 R116, R139, UR26, RZ ;  /* 0x0000001a8b747c25 */ /* 0x000fe2000f8e00ff */
[----:B------:R-:W-:-:S03]  /*6080*/  IADD3.X R110, P2, P4, R6, R8, R106, P4, P2 ;  /* 0x00000008066e7210 */ /* 0x000fc6000244446a */
[----:B------:R-:W-:Y:S01]  /*6090*/  IMAD.WIDE.U32.X R92, R141, UR31, R126, P5 ;  /* 0x0000001f8d5c7c25 */ /* 0x000fe2000a8e047e */
[----:B------:R-:W-:-:S03]  /*60a0*/  IADD3.X R123, PT, PT, R7, R9, R107, P2, P4 ;  /* 0x00000009077b7210 */ /* 0x000fc600017e846b */
[----:B------:R-:W-:-:S04]  /*60b0*/  IMAD.WIDE.U32 R114, P5, R137, UR25, R114 ;  /* 0x0000001989727c25 */ /* 0x000fc8000f8a0072 */
[----:B------:R-:W-:Y:S01]  /*60c0*/  IMAD.WIDE.U32 R10, R137, UR24, RZ ;  /* 0x00000018890a7c25 */ /* 0x000fe2000f8e00ff */
[----:B------:R-:W-:-:S03]  /*60d0*/  IADD3.X R7, PT, PT, RZ, RZ, RZ, P5, !PT ;  /* 0x000000ffff077210 */ /* 0x000fc60002ffe4ff */
[----:B------:R-:W-:Y:S01]  /*60e0*/  IMAD.MOV.U32 R118, RZ, RZ, R105 ;  /* 0x000000ffff767224 */ /* 0x000fe200078e0069 */
[----:B------:R-:W-:Y:S01]  /*60f0*/  IADD3 R112, P2, PT, R11, R114, RZ ;  /* 0x000000720b707210 */ /* 0x000fe20007f5e0ff */
[----:B------:R-:W-:Y:S01]  /*6100*/  IMAD.WIDE.U32 R106, R137, UR26, RZ ;  /* 0x0000001a896a7c25 */ /* 0x000fe2000f8e00ff */
[----:B------:R-:W-:Y:S02]  /*6110*/  IADD3 R108, P4, PT, R133, R10, RZ ;  /* 0x0000000a856c7210 */ /* 0x000fe40007f9e0ff */
[----:B------:R-:W0:Y:S01]  /*6120*/  LDS.128 R8, [UR12] ;  /* 0x0000000cff087984 */ /* 0x000e220008000c00 */
[----:B------:R-:W-:Y:S01]  /*6130*/  IMAD.WIDE.U32 R116, P5, R137, UR27, R116 ;  /* 0x0000001b89747c25 */ /* 0x000fe2000f8a0074 */
[----:B------:R-:W-:-:S03]  /*6140*/  IADD3.X R121, P4, PT, R121, R112, RZ, P4, !PT ;  /* 0x0000007079797210 */ /* 0x000fc6000279e4ff */
[----:B------:R-:W-:Y:S01]  /*6150*/  IMAD.MOV.U32 R6, RZ, RZ, R115 ;  /* 0x000000ffff067224 */ /* 0x000fe200078e0073 */
[----:B------:R-:W-:Y:S01]  /*6160*/  MOV R114, R117 ;  /* 0x0000007500727202 */ /* 0x000fe20000000f00 */
[----:B------:R-:W-:Y:S01]  /*6170*/  IMAD.WIDE.U32.X R104, R141, UR21, R118, P6 ;  /* 0x000000158d687c25 */ /* 0x000fe2000b0e0476 */
[----:B------:R-:W-:-:S03]  /*6180*/  IADD3.X R119, P1, PT, R102, R143, RZ, P1, !PT ;  /* 0x0000008f66777210 */ /* 0x000fc60000f3e4ff */
[----:B------:R-:W-:Y:S01]  /*6190*/  IMAD.X R115, RZ, RZ, RZ, P5 ;  /* 0x000000ffff737224 */ /* 0x000fe200028e06ff */
[----:B------:R-:W-:Y:S01]  /*61a0*/  IADD3 R118, P5, PT, R107, R116, RZ ;  /* 0x000000746b767210 */ /* 0x000fe20007fbe0ff */
[----:B------:R-:W-:Y:S01]  /*61b0*/  IMAD.WIDE.U32.X R6, R139, UR25, R6, P2 ;  /* 0x000000198b067c25 */ /* 0x000fe200090e0406 */
[----:B------:R-:W-:-:S03]  /*61c0*/  IADD3 R116, P2, PT, R91, R106, RZ ;  /* 0x0000006a5b747210 */ /* 0x000fc60007f5e0ff */
[----:B------:R-:W-:Y:S01]  /*61d0*/  IMAD.WIDE.U32.X R106, R139, UR27, R114, P5 ;  /* 0x0000001b8b6a7c25 */ /* 0x000fe2000a8e0472 */
[----:B------:R-:W-:Y:S02]  /*61e0*/  IADD3.X R98, P4, P5, R6, R4, R98, P4, P3 ;  /* 0x0000000406627210 */ /* 0x000fe40002586462 */
[----:B------:R-:W-:Y:S01]  /*61f0*/  IADD3 R117, P3, PT, R113, R100, RZ ;  /* 0x0000006471757210 */ /* 0x000fe20007f7e0ff */
[----:B------:R-:W-:Y:S01]  /*6200*/  IMAD.WIDE.U32 R100, R139, UR20, RZ ;  /* 0x000000148b647c25 */ /* 0x000fe2000f8e00ff */
[----:B------:R-:W-:Y:S02]  /*6210*/  IADD3.X R114, PT, PT, R7, R5, R99, P4, P5 ;  /* 0x0000000507727210 */ /* 0x000fe400027ea463 */
[----:B------:R-:W1:Y:S01]  /*6220*/  LDS.128 R4, [UR12+0x10] ;  /* 0x0000100cff047984 */ /* 0x000e620008000c00 */
[----:B------:R-:W-:Y:S01]  /*6230*/  IADD3.X R119, P2, PT, R119, R118, RZ, P2, !PT ;  /* 0x0000007677777210 */ /* 0x000fe2000175e4ff */
[----:B------:R-:W-:Y:S01]  /*6240*/  IMAD.WIDE.U32 R112, R139, UR22, RZ ;  /* 0x000000168b707c25 */ /* 0x000fe2000f8e00ff */
[----:B------:R-:W-:-:S02]  /*6250*/  IADD3 R115, P4, PT, R90, R96, RZ ;  /* 0x000000605a737210 */ /* 0x000fc40007f9e0ff */
[----:B------:R-:W-:Y:S01]  /*6260*/  IADD3.X R99, P1, P2, R106, R129, R104, P2, P1 ;  /* 0x000000816a637210 */ /* 0x000fe20001222468 */
[----:B------:R-:W-:Y:S01]  /*6270*/  IMAD.WIDE.U32 R100, P5, R137, UR21, R100 ;  /* 0x0000001589647c25 */ /* 0x000fe2000f8a0064 */
[----:B------:R-:W-:Y:S02]  /*6280*/  IADD3.X R103, P3, PT, R103, R120, RZ, P3, !PT ;  /* 0x0000007867677210 */ /* 0x000fe40001f7e4ff */
[----:B------:R-:W-:Y:S01]  /*6290*/  IADD3.X R104, PT, PT, R107, R131, R105, P1, P2 ;  /* 0x000000836b687210 */ /* 0x000fe20000fe4469 */
[----:B------:R-:W-:-:S04]  /*62a0*/  IMAD.WIDE.U32 R90, R137, UR20, RZ ;  /* 0x00000014895a7c25 */ /* 0x000fc8000f8e00ff */
[----:B------:R-:W-:Y:S01]  /*62b0*/  IMAD.X R97, RZ, RZ, RZ, P5 ;  /* 0x000000ffff617224 */ /* 0x000fe200028e06ff */
[----:B------:R-:W-:Y:S01]  /*62c0*/  IADD3 R100, P5, PT, R91, R100, RZ ;  /* 0x000000645b647210 */ /* 0x000fe20007fbe0ff */
[----:B------:R-:W-:Y:S01]  /*62d0*/  IMAD.WIDE.U32 R112, P2, R137, UR23, R112 ;  /* 0x0000001789707c25 */ /* 0x000fe2000f840070 */
[----:B------:R-:W-:Y:S02]  /*62e0*/  IADD3 R102, P1, PT, R117, R90, RZ ;  /* 0x0000005a75667210 */ /* 0x000fe40007f3e0ff */
[----:B------:R-:W-:Y:S01]  /*62f0*/  IADD3.X R91, P4, PT, R89, R122, RZ, P4, !PT ;  /* 0x0000007a595b7210 */ /* 0x000fe2000279e4ff */
[----:B------:R-:W-:Y:S01]  /*6300*/  IMAD.WIDE.U32 R106, R137, UR22, RZ ;  /* 0x00000016896a7c25 */ /* 0x000fe2000f8e00ff */
[----:B------:R-:W-:Y:S02]  /*6310*/  IADD3.X R103, P1, PT, R103, R100, RZ, P1, !PT ;  /* 0x0000006467677210 */ /* 0x000fe40000f3e4ff */
[----:B------:R-:W-:Y:S01]  /*6320*/  SHF.L.W.U32.HI R89, R95, 0xd, R110 ;  /* 0x0000000d5f597819 */ /* 0x000fe20000010e6e */
[----:B------:R-:W-:Y:S01]  /*6330*/  IMAD.MOV.U32 R96, RZ, RZ, R101 ;  /* 0x000000ffff607224 */ /* 0x000fe200078e0065 */
[----:B------:R-:W-:Y:S01]  /*6340*/  IADD3.X R101, PT, PT, RZ, RZ, RZ, P2, !PT ;  /* 0x000000ffff657210 */ /* 0x000fe200017fe4ff */
[----:B------:R-:W-:Y:S01]  /*6350*/  IMAD.MOV.U32 R100, RZ, RZ, R113 ;  /* 0x000000ffff647224 */ /* 0x000fe200078e0071 */
[----:B------:R-:W-:Y:S01]  /*6360*/  IADD3 R90, P2, PT, R115, R106, RZ ;  /* 0x0000006a735a7210 */ /* 0x000fe20007f5e0ff */
[----:B------:R-:W-:Y:S01]  /*6370*/  IMAD.WIDE.U32.X R96, R139, UR21, R96, P5 ;  /* 0x000000158b607c25 */ /* 0x000fe2000a8e0460 */
[----:B------:R-:W-:-:S03]  /*6380*/  IADD3 R112, P5, PT, R107, R112, RZ ;  /* 0x000000706b707210 */ /* 0x000fc60007fbe0ff */
[----:B0-----:R-:W-:Y:S01]  /*6390*/  IMAD.WIDE.U32 R124, R9, R14, RZ ;  /* 0x0000000e097c7225 */ /* 0x001fe200078e00ff */
[----:B------:R-:W-:-:S03]  /*63a0*/  IADD3.X R91, P2, PT, R91, R112, RZ, P2, !PT ;  /* 0x000000705b5b7210 */ /* 0x000fc6000175e4ff */
[----:B------:R-:W-:Y:S01]  /*63b0*/  IMAD.WIDE.U32.X R106, R139, UR23, R100, P5 ;  /* 0x000000178b6a7c25 */ /* 0x000fe2000a8e0464 */
[----:B------:R-:W-:Y:S02]  /*63c0*/  IADD3.X R100, P3, P5, R96, R109, R84, P1, P3 ;  /* 0x0000006d60647210 */ /* 0x000fe40000d66454 */
[----:B------:R-:W-:Y:S01]  /*63d0*/  SHF.L.W.U32.HI R96, R110, 0xd, R123 ;  /* 0x0000000d6e607819 */ /* 0x000fe20000010e7b */
[----:B------:R-:W-:Y:S01]  /*63e0*/  IMAD.WIDE.U32 R112, R9, R16, RZ ;  /* 0x0000001009707225 */ /* 0x000fe200078e00ff */
[----:B------:R-:W-:Y:S02]  /*63f0*/  IADD3 R84, P1, PT, R89, R108, RZ ;  /* 0x0000006c59547210 */ /* 0x000fe40007f3e0ff */
[----:B------:R-:W-:Y:S01]  /*6400*/  IADD3.X R101, PT, PT, R97, R111, R85, P3, P5 ;  /* 0x0000006f61657210 */ /* 0x000fe20001fea455 */
[----:B------:R-:W-:Y:S01]  /*6410*/  IMAD.WIDE.U32 R108, R11, R20, RZ ;  /* 0x000000140b6c7225 */ /* 0x000fe200078e00ff */
[----:B------:R-:W-:Y:S02]  /*6420*/  IADD3.X R85, P1, PT, R96, R121, RZ, P1, !PT ;  /* 0x0000007960557210 */ /* 0x000fe40000f3e4ff */
[----:B------:R-:W-:Y:S01]  /*6430*/  IADD3.X R96, P2, P4, R106, R88, R92, P2, P4 ;  /* 0x000000586a607210 */ /* 0x000fe2000144845c */
[----:B------:R-:W-:-:S03]  /*6440*/  IMAD.WIDE.U32 R88, R10, R20, RZ ;  /* 0x000000140a587225 */ /* 0x000fc600078e00ff */
[----:B------:R-:W-:Y:S01]  /*6450*/  IADD3.X R97, PT, PT, R107, R87, R93, P2, P4 ;  /* 0x000000576b617210 */ /* 0x000fe200017e845d */
[----:B------:R-:W-:Y:S01]  /*6460*/  IMAD.WIDE.U32 R108, P3, R21, R10, R108 ;  /* 0x0000000a156c7225 */ /* 0x000fe2000786006c */
[----:B------:R-:W-:-:S03]  /*6470*/  IADD3.X R106, P2, PT, RZ, R98, RZ, P1, !PT ;  /* 0x00000062ff6a7210 */ /* 0x000fc60000f5e4ff */
[----:B------:R-:W-:Y:S01]  /*6480*/  IMAD.WIDE.U32 R110, R8, R16, RZ ;  /* 0x00000010086e7225 */ /* 0x000fe200078e00ff */
[----:B------:R-:W-:-:S03]  /*6490*/  IADD3 R107, P5, PT, R89, R108, RZ ;  /* 0x0000006c596b7210 */ /* 0x000fc60007fbe0ff */
[----:B------:R-:W-:Y:S01]  /*64a0*/  IMAD.WIDE.U32 R112, P6, R8, R17, R112 ;  /* 0x0000001108707225 */ /* 0x000fe200078c0070 */
[----:B------:R-:W-:-:S03]  /*64b0*/  IADD3 R105, P1, PT, R88, R110, RZ ;  /* 0x0000006e58697210 */ /* 0x000fc60007f3e0ff */
[----:B-1----:R-:W-:Y:S01]  /*64c0*/  IMAD.WIDE.U32 R92, R5, R18, RZ ;  /* 0x00000012055c7225 */ /* 0x002fe200078e00ff */
[----:B------:R-:W-:Y:S02]  /*64d0*/  IADD3 R108, P4, PT, R111, R112, RZ ;  /* 0x000000706f6c7210 */ /* 0x000fe40007f9e0ff */
[----:B------:R-:W-:Y:S01]  /*64e0*/  IADD3.X R111, PT, PT, RZ, RZ, RZ, P3, !PT ;  /* 0x000000ffff6f7210 */ /* 0x000fe20001ffe4ff */
[----:B------:R-:W-:Y:S01]  /*64f0*/  IMAD.X R87, RZ, RZ, R114, P2 ;  /* 0x000000ffff577224 */ /* 0x000fe200010e0672 */
[----:B------:R-:W-:Y:S01]  /*6500*/  IADD3.X R108, P1, PT, R108, R107, RZ, P1, !PT ;  /* 0x0000006b6c6c7210 */ /* 0x000fe20000f3e4ff */
[----:B------:R-:W-:-:S03]  /*6510*/  IMAD.WIDE.U32 R92, P3, R4, R19, R92 ;  /* 0x00000013045c7225 */ /* 0x000fc6000786005c */
[----:B------:R-:W-:Y:S01]  /*6520*/  SHF.L.W.U32.HI R98, R106, 0xd, R87 ;  /* 0x0000000d6a627819 */ /* 0x000fe20000010e57 */
[----:B------:R-:W-:Y:S01]  /*6530*/  IMAD.WIDE.U32 R88, R4, R18, RZ ;  /* 0x0000001204587225 */ /* 0x000fe200078e00ff */
[----:B------:R-:W-:Y:S02]  /*6540*/  IADD3.X R107, PT, PT, RZ, RZ, RZ, P3, !PT ;  /* 0x000000ffff6b7210 */ /* 0x000fe40001ffe4ff */
[----:B------:R-:W-:Y:S01]  /*6550*/  SHF.L.W.U32.HI R87, R85, 0xd, R106 ;  /* 0x0000000d55577819 */ /* 0x000fe20000010e6a */
[----:B------:R-:W-:Y:S01]  /*6560*/  IMAD.MOV.U32 R110, RZ, RZ, R109 ;  /* 0x000000ffff6e7224 */ /* 0x000fe200078e006d */
[----:B------:R-:W-:Y:S01]  /*6570*/  IADD3 R112, P3, PT, R105, R88, RZ ;  /* 0x0000005869707210 */ /* 0x000fe20007f7e0ff */
[----:B------:R-:W-:Y:S01]  /*6580*/  IMAD.MOV.U32 R106, RZ, RZ, R93 ;  /* 0x000000ffff6a7224 */ /* 0x000fe200078e005d */
[----:B------:R-:W-:Y:S01]  /*6590*/  IADD3 R87, P2, PT, R87, R116, RZ ;  /* 0x0000007457577210 */ /* 0x000fe20007f5e0ff */
[----:B------:R-:W-:Y:S01]  /*65a0*/  IMAD.WIDE.U32.X R110, R21, R11, R110, P5 ;  /* 0x0000000b156e7225 */ /* 0x000fe200028e046e */
[----:B------:R-:W-:-:S02]  /*65b0*/  IADD3 R89, P5, PT, R89, R92, RZ ;  /* 0x0000005c59597210 */ /* 0x000fc40007fbe0ff */
[----:B------:R-:W-:Y:S01]  /*65c0*/  IADD3.X R98, P2, PT, R98, R119, RZ, P2, !PT ;  /* 0x0000007762627210 */ /* 0x000fe2000175e4ff */
[----:B------:R-:W-:Y:S01]  /*65d0*/  IMAD R109, R11, 0x13, RZ ;  /* 0x000000130b6d7824 */ /* 0x000fe200078e02ff */
[----:B------:R-:W-:Y:S01]  /*65e0*/  IADD3.X R108, P3, PT, R108, R89, RZ, P3, !PT ;  /* 0x000000596c6c7210 */ /* 0x000fe20001f7e4ff */
[----:B------:R-:W-:-:S04]  /*65f0*/  IMAD.WIDE.U32 R92, R10, 0x13, RZ ;  /* 0x000000130a5c7825 */ /* 0x000fc800078e00ff */
[----:B------:R-:W-:Y:S01]  /*6600*/  IMAD.WIDE.U32 R88, R11, R16, RZ ;  /* 0x000000100b587225 */ /* 0x000fe200078e00ff */
[----:B------:R-:W-:-:S03]  /*6610*/  IADD3 R109, PT, PT, R93, R109, RZ ;  /* 0x0000006d5d6d7210 */ /* 0x000fc60007ffe0ff */
[----:B------:R-:W-:Y:S02]  /*6620*/  IMAD.X R115, RZ, RZ, RZ, P6 ;  /* 0x000000ffff737224 */ /* 0x000fe400030e06ff */
[----:B------:R-:W-:Y:S02]  /*6630*/  IMAD.MOV.U32 R114, RZ, RZ, R113 ;  /* 0x000000ffff727224 */ /* 0x000fe400078e0071 */
[----:B------:R-:W-:-:S04]  /*6640*/  IMAD.WIDE.U32.X R106, R5, R19, R106, P5 ;  /* 0x00000013056a7225 */ /* 0x000fc800028e046a */
[----:B------:R-:W-:-:S04]  /*6650*/  IMAD.WIDE.U32.X R114, R9, R17, R114, P4 ;  /* 0x0000001109727225 */ /* 0x000fc800020e0472 */
[----:B------:R-:W-:Y:S01]  /*6660*/  IMAD.WIDE.U32 R120, P4, R17, R10, R88 ;  /* 0x0000000a11787225 */ /* 0x000fe20007880058 */
[----:B------:R-:W-:-:S03]  /*6670*/  IADD3.X R113, P1, P3, R106, R110, R114, P3, P1 ;  /* 0x0000006e6a717210 */ /* 0x000fc60001b22472 */
[----:B------:R-:W-:Y:S01]  /*6680*/  IMAD.WIDE.U32 R88, R109, R12, RZ ;  /* 0x0000000c6d587225 */ /* 0x000fe200078e00ff */
[----:B------:R-:W-:-:S03]  /*6690*/  IADD3.X R117, PT, PT, R107, R111, R115, P1, P3 ;  /* 0x0000006f6b757210 */ /* 0x000fc60000fe6473 */
[----:B------:R-:W-:-:S04]  /*66a0*/  IMAD.WIDE.U32 R118, R10, R16, RZ ;  /* 0x000000100a767225 */ /* 0x000fc800078e00ff */
[----:B------:R-:W-:Y:S01]  /*66b0*/  IMAD.WIDE.U32 R88, P5, R13, R92, R88 ;  /* 0x0000005c0d587225 */ /* 0x000fe200078a0058 */
[----:B------:R-:W-:-:S03]  /*66c0*/  IADD3 R115, P3, PT, R119, R120, RZ ;  /* 0x0000007877737210 */ /* 0x000fc60007f7e0ff */
[----:B------:R-:W-:Y:S01]  /*66d0*/  IMAD.WIDE.U32 R92, R92, R12, RZ ;  /* 0x0000000c5c5c7225 */ /* 0x000fe200078e00ff */
[----:B------:R-:W-:-:S03]  /*66e0*/  IADD3.X R107, PT, PT, RZ, RZ, RZ, P5, !PT ;  /* 0x000000ffff6b7210 */ /* 0x000fc60002ffe4ff */
[----:B------:R-:W-:Y:S01]  /*66f0*/  IMAD.WIDE.U32 R122, R8, R14, RZ ;  /* 0x0000000e087a7225 */ /* 0x000fe200078e00ff */
[----:B------:R-:W-:-:S03]  /*6700*/  IADD3 R139, P5, PT, R93, R88, RZ ;  /* 0x000000585d8b7210 */ /* 0x000fc60007fbe0ff */
[----:B------:R-:W-:Y:S01]  /*6710*/  IMAD.WIDE.U32 R110, R5, R20, RZ ;  /* 0x00000014056e7225 */ /* 0x000fe200078e00ff */
[----:B------:R-:W-:-:S03]  /*6720*/  IADD3 R105, P1, PT, R118, R122, RZ ;  /* 0x0000007a76697210 */ /* 0x000fc60007f3e0ff */
[----:B------:R-:W-:Y:S02]  /*6730*/  IMAD.MOV.U32 R128, RZ, RZ, R121 ;  /* 0x000000ffff807224 */ /* 0x000fe400078e0079 */
[----:B------:R-:W-:Y:S02]  /*6740*/  IMAD.MOV.U32 R106, RZ, RZ, R89 ;  /* 0x000000ffff6a7224 */ /* 0x000fe400078e0059 */
[----:B------:R-:W-:-:S04]  /*6750*/  IMAD.WIDE.U32 R124, P6, R8, R15, R124 ;  /* 0x0000000f087c7225 */ /* 0x000fc800078c007c */
[----:B------:R-:W-:Y:S02]  /*6760*/  IMAD R133, R5, 0x13, RZ ;  /* 0x0000001305857824 */ /* 0x000fe400078e02ff */
[----:B------:R-:W-:-:S04]  /*6770*/  IMAD.WIDE.U32 R120, R4, 0x13, RZ ;  /* 0x0000001304787825 */ /* 0x000fc800078e00ff */
[----:B------:R-:W-:Y:S01]  /*6780*/  IMAD.WIDE.U32.X R88, R109, R13, R106, P5 ;  /* 0x0000000d6d587225 */ /* 0x000fe200028e046a */
[----:B------:R-:W-:-:S03]  /*6790*/  IADD3 R133, PT, PT, R121, R133, RZ ;  /* 0x0000008579857210 */ /* 0x000fc60007ffe0ff */
[----:B------:R-:W-:Y:S01]  /*67a0*/  IMAD.X R129, RZ, RZ, RZ, P4 ;  /* 0x000000ffff817224 */ /* 0x000fe200020e06ff */
[----:B------:R-:W-:Y:S01]  /*67b0*/  IADD3 R122, P4, PT, R123, R124, RZ ;  /* 0x0000007c7b7a7210 */ /* 0x000fe20007f9e0ff */
[----:B------:R-:W-:-:S03]  /*67c0*/  IMAD.WIDE.U32 R118, P5, R4, R21, R110 ;  /* 0x0000001504767225 */ /* 0x000fc600078a006e */
[----:B------:R-:W-:Y:S01]  /*67d0*/  IADD3.X R93, P1, PT, R122, R115, RZ, P1, !PT ;  /* 0x000000737a5d7210 */ /* 0x000fe20000f3e4ff */
[----:B------:R-:W-:Y:S01]  /*67e0*/  IMAD.WIDE.U32 R110, R4, R20, RZ ;  /* 0x00000014046e7225 */ /* 0x000fe200078e00ff */
[----:B------:R-:W-:-:S03]  /*67f0*/  MOV R126, R119 ;  /* 0x00000077007e7202 */ /* 0x000fc60000000f00 */
[----:B------:R-:W-:Y:S01]  /*6800*/  IMAD.X R127, RZ, RZ, RZ, P5 ;  /* 0x000000ffff7f7224 */ /* 0x000fe200028e06ff */
[----:B------:R-:W-:Y:S01]  /*6810*/  IADD3 R116, P5, PT, R111, R118, RZ ;  /* 0x000000766f747210 */ /* 0x000fe20007fbe0ff */
[----:B------:R-:W-:-:S04]  /*6820*/  IMAD.WIDE.U32 R114, R133, R12, RZ ;  /* 0x0000000c85727225 */ /* 0x000fc800078e00ff */
[----:B------:R-:W-:-:S04]  /*6830*/  IMAD.WIDE.U32 R106, R133, R14, RZ ;  /* 0x0000000e856a7225 */ /* 0x000fc800078e00ff */
[----:B------:R-:W-:Y:S01]  /*6840*/  IMAD.X R131, RZ, RZ, RZ, P6 ;  /* 0x000000ffff837224 */ /* 0x000fe200030e06ff */
[----:B------:R-:W-:Y:S01]  /*6850*/  IADD3.X R99, P6, PT, RZ, R99, RZ, P2, !PT ;  /* 0x00000063ff637210 */ /* 0x000fe200017de4ff */
[----:B------:R-:W-:Y:S02]  /*6860*/  IMAD.MOV.U32 R130, RZ, RZ, R125 ;  /* 0x000000ffff827224 */ /* 0x000fe400078e007d */
[----:B------:R-:W-:Y:S01]  /*6870*/  IMAD.WIDE.U32.X R128, R17, R11, R128, P3 ;  /* 0x0000000b11807225 */ /* 0x000fe200018e0480 */
[----:B------:R-:W-:-:S03]  /*6880*/  IADD3 R105, P3, PT, R105, R110, RZ ;  /* 0x0000006e69697210 */ /* 0x000fc60007f7e0ff */
[----:B------:R-:W-:-:S04]  /*6890*/  IMAD.WIDE.U32.X R126, R5, R21, R126, P5 ;  /* 0x00000015057e7225 */ /* 0x000fc800028e047e */
[----:B------:R-:W-:-:S04]  /*68a0*/  IMAD.WIDE.U32.X R130, R9, R15, R130, P4 ;  /* 0x0000000f09827225 */ /* 0x000fc800020e0482 */
[----:B------:R-:W-:-:S04]  /*68b0*/  IMAD.WIDE.U32 R122, P5, R13, R120, R114 ;  /* 0x000000780d7a7225 */ /* 0x000fc800078a0072 */
[----:B------:R-:W-:Y:S01]  /*68c0*/  IMAD.WIDE.U32 R110, P4, R15, R120, R106 ;  /* 0x000000780f6e7225 */ /* 0x000fe2000788006a */
[----:B------:R-:W-:-:S03]  /*68d0*/  IADD3.X R106, P3, PT, R93, R116, RZ, P3, !PT ;  /* 0x000000745d6a7210 */ /* 0x000fc60001f7e4ff */
[----:B------:R-:W-:Y:S01]  /*68e0*/  IMAD.WIDE.U32 R114, R120, R14, RZ ;  /* 0x0000000e78727225 */ /* 0x000fe200078e00ff */
[----:B------:R-:W-:Y:S02]  /*68f0*/  IADD3.X R107, P1, P3, R126, R128, R130, P3, P1 ;  /* 0x000000807e6b7210 */ /* 0x000fe40001b22482 */
[----:B------:R-:W-:Y:S01]  /*6900*/  MOV R118, R111 ;  /* 0x0000006f00767202 */ /* 0x000fe20000000f00 */
[----:B------:R-:W-:Y:S01]  /*6910*/  IMAD.WIDE.U32 R120, R120, R12, RZ ;  /* 0x0000000c78787225 */ /* 0x000fe200078e00ff */
[----:B------:R-:W-:-:S03]  /*6920*/  IADD3.X R109, PT, PT, R127, R129, R131, P1, P3 ;  /* 0x000000817f6d7210 */ /* 0x000fc60000fe6483 */
[----:B------:R-:W-:Y:S01]  /*6930*/  IMAD.X R125, RZ, RZ, RZ, P5 ;  /* 0x000000ffff7d7224 */ /* 0x000fe200028e06ff */
[----:B------:R-:W-:Y:S01]  /*6940*/  IADD3 R143, P5, PT, R121, R122, RZ ;  /* 0x0000007a798f7210 */ /* 0x000fe20007fbe0ff */
[----:B------:R-:W-:Y:S01]  /*6950*/  IMAD.X R119, RZ, RZ, RZ, P4 ;  /* 0x000000ffff777224 */ /* 0x000fe200020e06ff */
[----:B------:R-:W-:Y:S01]  /*6960*/  IADD3 R141, P4, PT, R115, R110, RZ ;  /* 0x0000006e738d7210 */ /* 0x000fe20007f9e0ff */
[----:B------:R-:W-:Y:S02]  /*6970*/  IMAD.MOV.U32 R124, RZ, RZ, R123 ;  /* 0x000000ffff7c7224 */ /* 0x000fe400078e007b */
[----:B------:R-:W-:-:S04]  /*6980*/  IMAD.WIDE.U32 R122, R9, R18, RZ ;  /* 0x00000012097a7225 */ /* 0x000fc800078e00ff */
[----:B------:R-:W-:-:S04]  /*6990*/  IMAD.WIDE.U32 R126, R11, R18, RZ ;  /* 0x000000120b7e7225 */ /* 0x000fc800078e00ff */
[----:B------:R-:W-:-:S04]  /*69a0*/  IMAD.WIDE.U32.X R118, R133, R15, R118, P4 ;  /* 0x0000000f85767225 */ /* 0x000fc800020e0476 */
[----:B------:R-:W-:-:S04]  /*69b0*/  IMAD.WIDE.U32.X R110, R133, R13, R124, P5 ;  /* 0x0000000d856e7225 */ /* 0x000fc800028e047c */
[----:B------:R-:W-:-:S04]  /*69c0*/  IMAD.WIDE.U32 R128, R10, R18, RZ ;  /* 0x000000120a807225 */ /* 0x000fc800078e00ff */
[----:B------:R-:W-:-:S04]  /*69d0*/  IMAD.WIDE.U32 R132, R8, R20, RZ ;  /* 0x0000001408847225 */ /* 0x000fc800078e00ff */
[----:B------:R-:W-:Y:S01]  /*69e0*/  IMAD.WIDE.U32 R124, P3, R8, R19, R122 ;  /* 0x00000013087c7225 */ /* 0x000fe2000786007a */
[----:B------:R-:W-:-:S03]  /*69f0*/  IADD3 R115, P1, PT, R128, R132, RZ ;  /* 0x0000008480737210 */ /* 0x000fc60007f3e0ff */
[----:B------:R-:W-:-:S04]  /*6a00*/  IMAD.WIDE.U32 R122, R8, R18, RZ ;  /* 0x00000012087a7225 */ /* 0x000fc800078e00ff */
[----:B------:R-:W-:-:S04]  /*6a10*/  IMAD.WIDE.U32 R130, P4, R19, R10, R126 ;  /* 0x0000000a13827225 */ /* 0x000fc8000788007e */
[----:B------:R-:W-:Y:S01]  /*6a20*/  IMAD.X R127, RZ, RZ, RZ, P3 ;  /* 0x000000ffff7f7224 */ /* 0x000fe200018e06ff */
[----:B------:R-:W-:Y:S01]  /*6a30*/  IADD3 R128, P3, PT, R123, R124, RZ ;  /* 0x0000007c7b807210 */ /* 0x000fe20007f7e0ff */
[----:B------:R-:W-:Y:S01]  /*6a40*/  IMAD.MOV.U32 R126, RZ, RZ, R125 ;  /* 0x000000ffff7e7224 */ /* 0x000fe200078e007d */
[----:B------:R-:W-:Y:S01]  /*6a50*/  IADD3.X R123, PT, PT, RZ, RZ, RZ, P4, !PT ;  /* 0x000000ffff7b7210 */ /* 0x000fe200027fe4ff */
[----:B------:R-:W-:Y:S01]  /*6a60*/  IMAD.WIDE.U32 R134, R9, R20, RZ ;  /* 0x0000001409867225 */ /* 0x000fe200078e00ff */
[----:B------:R-:W-:-:S03]  /*6a70*/  IADD3 R129, P4, PT, R129, R130, RZ ;  /* 0x0000008281817210 */ /* 0x000fc60007f9e0ff */
[----:B------:R-:W-:Y:S01]  /*6a80*/  IMAD.WIDE.U32.X R124, R9, R19, R126, P3 ;  /* 0x00000013097c7225 */ /* 0x000fe200018e047e */
[----:B------:R-:W-:Y:S02]  /*6a90*/  IADD3 R137, P3, PT, R122, R92, RZ ;  /* 0x0000005c7a897210 */ /* 0x000fe40007f7e0ff */
[----:B------:R-:W-:Y:S01]  /*6aa0*/  MOV R122, R131 ;  /* 0x00000083007a7202 */ /* 0x000fe20000000f00 */
[----:B------:R-:W-:Y:S01]  /*6ab0*/  IMAD.WIDE.U32 R134, P5, R8, R21, R134 ;  /* 0x0000001508867225 */ /* 0x000fe200078a0086 */
[----:B------:R-:W-:Y:S02]  /*6ac0*/  IADD3.X R128, P2, PT, R128, R139, RZ, P3, !PT ;  /* 0x0000008b80807210 */ /* 0x000fe40001f5e4ff */
[----:B------:R-:W-:Y:S01]  /*6ad0*/  IADD3 R131, P3, PT, R115, R120, RZ ;  /* 0x0000007873837210 */ /* 0x000fe20007f7e0ff */
[----:B------:R-:W-:Y:S01]  /*6ae0*/  IMAD.WIDE.U32.X R122, R19, R11, R122, P4 ;  /* 0x0000000b137a7225 */ /* 0x000fe200020e047a */
[----:B------:R-:W-:Y:S02]  /*6af0*/  IADD3 R137, P4, PT, R137, R114, RZ ;  /* 0x0000007289897210 */ /* 0x000fe40007f9e0ff */
[----:B------:R-:W-:Y:S01]  /*6b00*/  SHF.L.W.U32.HI R127, R31, 0xd, R86 ;  /* 0x0000000d1f7f7819 */ /* 0x000fe20000010e56 */
[----:B------:R-:W-:Y:S01]  /*6b10*/  IMAD R139, R7, 0x13, RZ ;  /* 0x00000013078b7824 */ /* 0x000fe200078e02ff */
[----:B------:R-:W-:Y:S01]  /*6b20*/  IADD3.X R128, P4, PT, R128, R141, RZ, P4, !PT ;  /* 0x0000008d80807210 */ /* 0x000fe2000279e4ff */
[----:B------:R-:W-:Y:S01]  /*6b30*/  IMAD.WIDE.U32 R114, R6, 0x13, RZ ;  /* 0x0000001306727825 */ /* 0x000fe200078e00ff */
[----:B------:R-:W-:-:S03]  /*6b40*/  LOP3.LUT R31, R31, 0x7ffff, RZ, 0xc0, !PT ;  /* 0x0007ffff1f1f7812 */ /* 0x000fc600078ec0ff */
[----:B------:R-:W-:Y:S01]  /*6b50*/  IMAD.X R93, RZ, RZ, RZ, P5 ;  /* 0x000000ffff5d7224 */ /* 0x000fe200028e06ff */
[----:B------:R-:W-:Y:S01]  /*6b60*/  IADD3 R116, P5, PT, R133, R134, RZ ;  /* 0x0000008685747210 */ /* 0x000fe20007fbe0ff */
[----:B------:R-:W-:Y:S01]  /*6b70*/  IMAD.X R104, RZ, RZ, R104, P6 ;  /* 0x000000ffff687224 */ /* 0x000fe200030e0668 */
[----:B------:R-:W-:Y:S01]  /*6b80*/  IADD3 R139, PT, PT, R115, R139, RZ ;  /* 0x0000008b738b7210 */ /* 0x000fe20007ffe0ff */
[----:B------:R-:W-:Y:S01]  /*6b90*/  IMAD.MOV.U32 R92, RZ, RZ, R135 ;  /* 0x000000ffff5c7224 */ /* 0x000fe200078e0087 */
[----:B------:R-:W-:Y:S02]  /*6ba0*/  IADD3.X R116, P1, PT, R116, R129, RZ, P1, !PT ;  /* 0x0000008174747210 */ /* 0x000fe40000f3e4ff */
[----:B------:R-:W-:Y:S01]  /*6bb0*/  SHF.L.W.U32.HI R104, R99, 0xd, R104 ;  /* 0x0000000d63687819 */ /* 0x000fe20000010e68 */
[----:B------:R-:W-:Y:S01]  /*6bc0*/  IMAD.WIDE.U32.X R120, R9, R21, R92, P5 ;  /* 0x0000001509787225 */ /* 0x000fe200028e045c */
[----:B------:R-:W-:Y:S02]  /*6bd0*/  SHF.L.W.U32.HI R99, R98, 0xd, R99 ;  /* 0x0000000d62637819 */ /* 0x000fe40000010e63 */
[----:B------:R-:W-:Y:S01]  /*6be0*/  IADD3 R92, P5, PT, R127, R80, RZ ;  /* 0x000000507f5c7210 */ /* 0x000fe20007fbe0ff */
[----:B------:R-:W-:Y:S01]  /*6bf0*/  IMAD.WIDE.U32 R126, R139, R12, RZ ;  /* 0x0000000c8b7e7225 */ /* 0x000fe200078e00ff */
[----:B------:R-:W-:-:S02]  /*6c00*/  IADD3.X R133, P2, P4, R118, R88, R124, P4, P2 ;  /* 0x0000005876857210 */ /* 0x000fc4000244447c */
[----:B------:R-:W-:Y:S02]  /*6c10*/  IADD3.X R116, P3, PT, R116, R143, RZ, P3, !PT ;  /* 0x0000008f74747210 */ /* 0x000fe40001f7e4ff */
[----:B------:R-:W-:Y:S01]  /*6c20*/  IADD3 R102, P6, PT, R99, R102, RZ ;  /* 0x0000006663667210 */ /* 0x000fe20007fde0ff */
[----:B------:R-:W-:Y:S01]  /*6c30*/  IMAD.X R99, RZ, RZ, R81, P0 ;  /* 0x000000ffff637224 */ /* 0x000fe200000e0651 */
[----:B------:R-:W-:Y:S01]  /*6c40*/  IADD3.X R135, PT, PT, R119, R89, R125, P2, P4 ;  /* 0x0000005977877210 */ /* 0x000fe200017e847d */
[----:B------:R-:W-:Y:S01]  /*6c50*/  IMAD.WIDE.U32 R80, R139, R14, RZ ;  /* 0x0000000e8b507225 */ /* 0x000fe200078e00ff */
[----:B------:R-:W-:Y:S02]  /*6c60*/  IADD3.X R125, P1, P3, R110, R122, R120, P3, P1 ;  /* 0x0000007a6e7d7210 */ /* 0x000fe40001b22478 */
[----:B------:R-:W-:Y:S01]  /*6c70*/  IADD3.X R103, P6, PT, R104, R103, RZ, P6, !PT ;  /* 0x0000006768677210 */ /* 0x000fe200037de4ff */
[----:B------:R-:W-:Y:S01]  /*6c80*/  IMAD.WIDE.U32 R118, R114, R12, RZ ;  /* 0x0000000c72767225 */ /* 0x000fe200078e00ff */
[----:B------:R-:W-:-:S02]  /*6c90*/  IADD3.X R129, PT, PT, R111, R123, R121, P1, P3 ;  /* 0x0000007b6f817210 */ /* 0x000fc40000fe6479 */
[----:B------:R-:W-:Y:S01]  /*6ca0*/  IADD3.X R100, P6, PT, RZ, R100, RZ, P6, !PT ;  /* 0x00000064ff647210 */ /* 0x000fe200037de4ff */
[----:B------:R-:W-:Y:S01]  /*6cb0*/  IMAD.WIDE.U32 R126, P0, R13, R114, R126 ;  /* 0x000000720d7e7225 */ /* 0x000fe2000780007e */
[----:B------:R-:W-:Y:S02]  /*6cc0*/  IADD3 R123, P3, PT, R112, R118, RZ ;  /* 0x00000076707b7210 */ /* 0x000fe40007f7e0ff */
[----:B------:R-:W-:Y:S01]  /*6cd0*/  SHF.L.W.U32.HI R93, R86, 0xd, R99 ;  /* 0x0000000d565d7819 */ /* 0x000fe20000010e63 */
[----:B------:R-:W-:Y:S01]  /*6ce0*/  IMAD.X R121, RZ, RZ, RZ, P0 ;  /* 0x000000ffff797224 */ /* 0x000fe200000e06ff */
[----:B------:R-:W-:Y:S01]  /*6cf0*/  IADD3 R141, P0, PT, R119, R126, RZ ;  /* 0x0000007e778d7210 */ /* 0x000fe20007f1e0ff */
[----:B------:R-:W-:Y:S01]  /*6d00*/  IMAD.WIDE.U32 R88, P1, R15, R114, R80 ;  /* 0x000000720f587225 */ /* 0x000fe20007820050 */
[----:B------:R-:W-:Y:S02]  /*6d10*/  MOV R120, R127 ;  /* 0x0000007f00787202 */ /* 0x000fe40000000f00 */
[----:B------:R-:W-:Y:S01]  /*6d20*/  IADD3 R123, P2, PT, R123, R60, RZ ;  /* 0x0000003c7b7b7210 */ /* 0x000fe20007f5e0ff */
[----:B------:R-:W-:Y:S01]  /*6d30*/  IMAD.WIDE.U32 R80, R114, R14, RZ ;  /* 0x0000000e72507225 */ /* 0x000fe200078e00ff */
[----:B------:R-:W-:-:S02]  /*6d40*/  IADD3.X R104, P3, PT, R108, R141, RZ, P3, !PT ;  /* 0x0000008d6c687210 */ /* 0x000fc40001f7e4ff */
[----:B------:R-:W-:Y:S01]  /*6d50*/  MOV R110, R89 ;  /* 0x00000059006e7202 */ /* 0x000fe20000000f00 */
[----:B------:R-:W-:Y:S01]  /*6d60*/  IMAD.X R111, RZ, RZ, RZ, P1 ;  /* 0x000000ffff6f7224 */ /* 0x000fe200008e06ff */
[----:B------:R-:W-:Y:S01]  /*6d70*/  IADD3 R115, P1, PT, R131, R80, RZ ;  /* 0x0000005083737210 */ /* 0x000fe20007f3e0ff */
[----:B------:R-:W-:Y:S01]  /*6d80*/  IMAD.WIDE.U32.X R118, R139, R13, R120, P0 ;  /* 0x0000000d8b767225 */ /* 0x000fe200000e0478 */
[----:B------:R-:W-:Y:S02]  /*6d90*/  IADD3 R81, P4, PT, R81, R88, RZ ;  /* 0x0000005851517210 */ /* 0x000fe40007f9e0ff */
[----:B------:R-:W-:Y:S01]  /*6da0*/  IADD3.X R104, P2, PT, R104, R61, RZ, P2, !PT ;  /* 0x0000003d68687210 */ /* 0x000fe2000175e4ff */
[----:B------:R-:W-:Y:S01]  /*6db0*/  IMAD.X R101, RZ, RZ, R101, P6 ;  /* 0x000000ffff657224 */ /* 0x000fe200030e0665 */
[----:B------:R-:W-:Y:S01]  /*6dc0*/  IADD3 R121, P0, PT, R115, R40, RZ ;  /* 0x0000002873797210 */ /* 0x000fe20007f1e0ff */
[----:B------:R-:W-:Y:S01]  /*6dd0*/  IMAD.WIDE.U32 R60, R139, R16, RZ ;  /* 0x000000108b3c7225 */ /* 0x000fe200078e00ff */
[----:B------:R-:W-:-:S02]  /*6de0*/  IADD3.X R86, P1, PT, R116, R81, RZ, P1, !PT ;  /* 0x0000005174567210 */ /* 0x000fc40000f3e4ff */
[----:B------:R-:W-:Y:S01]  /*6df0*/  IADD3.X R113, P3, P6, R72, R113, R118, P2, P3 ;  /* 0x0000007148717210 */ /* 0x000fe20001666476 */
[----:B------:R-:W-:Y:S01]  /*6e00*/  IMAD.WIDE.U32.X R80, R139, R15, R110, P4 ;  /* 0x0000000f8b507225 */ /* 0x000fe200020e046e */
[----:B------:R-:W-:Y:S02]  /*6e10*/  SHF.L.W.U32.HI R89, R103, 0xd, R100 ;  /* 0x0000000d67597819 */ /* 0x000fe40000010e64 */
[----:B------:R-:W-:Y:S02]  /*6e20*/  IADD3.X R41, P0, PT, R86, R41, RZ, P0, !PT ;  /* 0x0000002956297210 */ /* 0x000fe4000071e4ff */
[----:B------:R-:W-:Y:S02]  /*6e30*/  IADD3.X R93, P5, PT, R93, R82, RZ, P5, !PT ;  /* 0x000000525d5d7210 */ /* 0x000fe40002fbe4ff */
[----:B------:R-:W-:Y:S01]  /*6e40*/  IADD3.X R117, PT, PT, R73, R117, R119, P3, P6 ;  /* 0x0000007549757210 */ /* 0x000fe20001fec477 */
[----:B------:R-:W-:Y:S01]  /*6e50*/  IMAD.WIDE.U32 R60, P3, R17, R114, R60 ;  /* 0x00000072113c7225 */ /* 0x000fe2000786003c */
[----:B------:R-:W-:-:S02]  /*6e60*/  SHF.L.W.U32.HI R82, R100, 0xd, R101 ;  /* 0x0000000d64527819 */ /* 0x000fc40000010e65 */
[----:B------:R-:W-:Y:S01]  /*6e70*/  IADD3 R40, P2, PT, R89, R90, RZ ;  /* 0x0000005a59287210 */ /* 0x000fe20007f5e0ff */
[----:B------:R-:W-:Y:S01]  /*6e80*/  IMAD.WIDE.U32 R114, R114, R16, RZ ;  /* 0x0000001072727225 */ /* 0x000fe200078e00ff */
[----:B------:R-:W-:Y:S02]  /*6e90*/  IADD3.X R108, P1, P4, R68, R125, R80, P0, P1 ;  /* 0x0000007d446c7210 */ /* 0x000fe40000422450 */
[----:B------:R-:W-:Y:S01]  /*6ea0*/  IADD3.X R68, P0, PT, R82, R91, RZ, P2, !PT ;  /* 0x0000005b52447210 */ /* 0x000fe2000171e4ff */
[-C--:B------:R-:W-:Y:S01]  /*6eb0*/  IMAD.WIDE.U32 R72, R11, R14.reuse, RZ ;  /* 0x0000000e0b487225 */ /* 0x080fe200078e00ff */
[----:B------:R-:W-:Y:S02]  /*6ec0*/  LEA.HI.X R86, P5, R99, R83, RZ, 0xd, P5 ;  /* 0x0000005363567211 */ /* 0x000fe400028b6cff */
[----:B------:R-:W-:Y:S01]  /*6ed0*/  IADD3.X R91, PT, PT, R69, R129, R81, P1, P4 ;  /* 0x00000081455b7210 */ /* 0x000fe20000fe8451 */
[----:B------:R-:W-:Y:S01]  /*6ee0*/  IMAD.WIDE.U32 R80, R10, R14, RZ ;  /* 0x0000000e0a507225 */ /* 0x000fe200078e00ff */
[----:B------:R-:W-:-:S02]  /*6ef0*/  IADD3 R69, P2, PT, R137, R114, RZ ;  /* 0x0000007289457210 */ /* 0x000fc40007f5e0ff */
[----:B------:R-:W-:Y:S01]  /*6f00*/  IADD3 R115, P4, PT, R115, R60, RZ ;  /* 0x0000003c73737210 */ /* 0x000fe20007f9e0ff */
[----:B------:R-:W-:Y:S01]  /*6f10*/  IMAD.WIDE.U32 R82, P1, R15, R10, R72 ;  /* 0x0000000a0f527225 */ /* 0x000fe20007820048 */
[----:B------:R-:W-:Y:S02]  /*6f20*/  MOV R72, R61 ;  /* 0x0000003d00487202 */ /* 0x000fe40000000f00 */
[----:B------:R-:W-:Y:S01]  /*6f30*/  SHF.L.W.U32.HI R90, R93, 0xd, R86 ;  /* 0x0000000d5d5a7819 */ /* 0x000fe20000010e56 */
[----:B------:R-:W-:Y:S01]  /*6f40*/  IMAD.X R73, RZ, RZ, RZ, P3 ;  /* 0x000000ffff497224 */ /* 0x000fe200018e06ff */
[----:B------:R-:W-:Y:S01]  /*6f50*/  IADD3 R38, P3, PT, R69, R38, RZ ;  /* 0x0000002645267210 */ /* 0x000fe20007f7e0ff */
[----:B------:R-:W-:Y:S01]  /*6f60*/  IMAD.X R89, RZ, RZ, RZ, P1 ;  /* 0x000000ffff597224 */ /* 0x000fe200008e06ff */
[----:B------:R-:W-:Y:S01]  /*6f70*/  IADD3.X R88, P2, PT, R128, R115, RZ, P2, !PT ;  /* 0x0000007380587210 */ /* 0x000fe2000175e4ff */
[----:B------:R-:W-:Y:S01]  /*6f80*/  IMAD.WIDE.U32.X R60, R139, R17, R72, P4 ;  /* 0x000000118b3c7225 */ /* 0x000fe200020e0448 */
[----:B------:R-:W-:-:S02]  /*6f90*/  IADD3 R90, P1, PT, R90, R79, RZ ;  /* 0x0000004f5a5a7210 */ /* 0x000fc40007f3e0ff */
[----:B------:R-:W-:Y:S01]  /*6fa0*/  IADD3.X R79, P3, PT, R88, R39, RZ, P3, !PT ;  /* 0x00000027584f7210 */ /* 0x000fe20001f7e4ff */
[----:B------:R-:W-:Y:S01]  /*6fb0*/  IMAD.WIDE.U32 R100, R9, R12, RZ ;  /* 0x0000000c09647225 */ /* 0x000fe200078e00ff */
[----:B------:R-:W-:Y:S02]  /*6fc0*/  IADD3 R69, P4, PT, R81, R82, RZ ;  /* 0x0000005251457210 */ /* 0x000fe40007f9e0ff */
[----:B------:R-:W-:Y:S01]  /*6fd0*/  IADD3.X R60, P2, P3, R66, R133, R60, P3, P2 ;  /* 0x00000085423c7210 */ /* 0x000fe20001b4443c */
[----:B------:R-:W-:Y:S01]  /*6fe0*/  IMAD.MOV.U32 R88, RZ, RZ, R83 ;  /* 0x000000ffff587224 */ /* 0x000fe200078e0053 */
[----:B------:R-:W-:Y:S01]  /*6ff0*/  LOP3.LUT R98, R98, 0x7ffff, RZ, 0xc0, !PT ;  /* 0x0007ffff62627812 */ /* 0x000fe200078ec0ff */
[----:B------:R-:W-:Y:S01]  /*7000*/  IMAD.WIDE.U32 R72, R5, R16, RZ ;  /* 0x0000001005487225 */ /* 0x000fe200078e00ff */
[----:B------:R-:W-:Y:S02]  /*7010*/  IADD3.X R61, PT, PT, R67, R135, R61, P2, P3 ;  /* 0x00000087433d7210 */ /* 0x000fe400017e643d */
[----:B------:R-:W-:Y:S01]  /*7020*/  LOP3.LUT R93, R93, 0x7ffff, RZ, 0xc0, !PT ;  /* 0x0007ffff5d5d7812 */ /* 0x000fe200078ec0ff */
[----:B------:R-:W-:-:S04]  /*7030*/  IMAD.WIDE.U32.X R10, R15, R11, R88, P4 ;  /* 0x0000000b0f0a7225 */ /* 0x000fc800020e0458 */
[----:B------:R-:W-:Y:S01]  /*7040*/  IMAD.WIDE.U32 R14, R8, R12, RZ ;  /* 0x0000000c080e7225 */ /* 0x000fe200078e00ff */
[----:B------:R-:W-:-:S03]  /*7050*/  SHF.L.W.U32.HI R12, R60, 0xd, R61 ;  /* 0x0000000d3c0c7819 */ /* 0x000fc60000010e3d */
[----:B------:R-:W-:Y:S01]  /*7060*/  IMAD.WIDE.U32 R100, P4, R8, R13, R100 ;  /* 0x0000000d08647225 */ /* 0x000fe20007880064 */
[----:B------:R-:W-:Y:S02]  /*7070*/  SHF.L.W.U32.HI R8, R79, 0xd, R60 ;  /* 0x0000000d4f087819 */ /* 0x000fe40000010e3c */
[----:B------:R-:W-:Y:S01]  /*7080*/  IADD3 R39, P3, PT, R80, R14, RZ ;  /* 0x0000000e50277210 */ /* 0x000fe20007f7e0ff */
[----:B------:R-:W-:Y:S01]  /*7090*/  IMAD.X R81, RZ, RZ, RZ, P4 ;  /* 0x000000ffff517224 */ /* 0x000fe200020e06ff */
[----:B------:R-:W-:Y:S01]  /*70a0*/  IADD3 R82, P2, PT, R8, R121, RZ ;  /* 0x0000007908527210 */ /* 0x000fe20007f5e0ff */
[----:B------:R-:W-:Y:S01]  /*70b0*/  IMAD.WIDE.U32 R72, P6, R4, R17, R72 ;  /* 0x0000001104487225 */ /* 0x000fe200078c0048 */
[----:B------:R-:W-:Y:S02]  /*70c0*/  IADD3 R14, P4, PT, R15, R100, RZ ;  /* 0x000000640f0e7210 */ /* 0x000fe40007f9e0ff */
[----:B------:R-:W-:Y:S01]  /*70d0*/  IADD3.X R12, P2, PT, R12, R41, RZ, P2, !PT ;  /* 0x000000290c0c7210 */ /* 0x000fe2000175e4ff */
[----:B------:R-:W-:Y:S01]  /*70e0*/  IMAD.MOV.U32 R80, RZ, RZ, R101 ;  /* 0x000000ffff507224 */ /* 0x000fe200078e0065 */
[----:B------:R-:W-:Y:S01]  /*70f0*/  IADD3.X R41, P3, PT, R14, R69, RZ, P3, !PT ;  /* 0x000000450e297210 */ /* 0x000fe20001f7e4ff */
[----:B------:R-:W-:Y:S01]  /*7100*/  IMAD.WIDE.U32 R60, R4, R16, RZ ;  /* 0x00000010043c7225 */ /* 0x000fe200078e00ff */
[----:B------:R-:W-:-:S02]  /*7110*/  IADD3.X R69, P2, PT, RZ, R108, RZ, P2, !PT ;  /* 0x0000006cff457210 */ /* 0x000fc4000175e4ff */
[----:B------:R-:W-:Y:S01]  /*7120*/  IADD3.X R67, PT, PT, RZ, RZ, RZ, P6, !PT ;  /* 0x000000ffff437210 */ /* 0x000fe200037fe4ff */
[----:B------:R-:W-:Y:S01]  /*7130*/  IMAD.WIDE.U32.X R80, R9, R13, R80, P4 ;  /* 0x0000000d09507225 */ /* 0x000fe200020e0450 */
[----:B------:R-:W-:Y:S02]  /*7140*/  IADD3 R88, P4, PT, R61, R72, RZ ;  /* 0x000000483d587210 */ /* 0x000fe40007f9e0ff */
[----:B------:R-:W-:Y:S01]  /*7150*/  IADD3.X R72, PT, PT, RZ, R91, RZ, P2, !PT ;  /* 0x0000005bff487210 */ /* 0x000fe200017fe4ff */
[----:B------:R-:W-:Y:S01]  /*7160*/  IMAD.MOV.U32 R66, RZ, RZ, R73 ;  /* 0x000000ffff427224 */ /* 0x000fe200078e0049 */
[----:B------:R-:W-:Y:S01]  /*7170*/  SHF.L.W.U32.HI R4, R12, 0xd, R69 ;  /* 0x0000000d0c047819 */ /* 0x000fe20000010e45 */
[----:B------:R-:W-:Y:S01]  /*7180*/  IMAD.WIDE.U32 R14, R7, R18, RZ ;  /* 0x00000012070e7225 */ /* 0x000fe200078e00ff */
[----:B------:R-:W-:Y:S02]  /*7190*/  SHF.L.W.U32.HI R13, R69, 0xd, R72 ;  /* 0x0000000d450d7819 */ /* 0x000fe40000010e48 */
[----:B------:R-:W-:Y:S01]  /*71a0*/  LOP3.LUT R100, R68, 0x7ffff, RZ, 0xc0, !PT ;  /* 0x0007ffff44647812 */ /* 0x000fe200078ec0ff */
[----:B------:R-:W-:Y:S01]  /*71b0*/  IMAD.WIDE.U32.X R16, R5, R17, R66, P4 ;  /* 0x0000001105107225 */ /* 0x000fe200020e0442 */
[----:B------:R-:W-:-:S02]  /*71c0*/  IADD3 R66, P4, PT, R4, R123, RZ ;  /* 0x0000007b04427210 */ /* 0x000fc40007f9e0ff */
[----:B------:R-:W-:Y:S01]  /*71d0*/  LOP3.LUT R123, R85, 0x7ffff, RZ, 0xc0, !PT ;  /* 0x0007ffff557b7812 */ /* 0x000fe200078ec0ff */
[----:B------:R-:W-:Y:S01]  /*71e0*/  IMAD.WIDE.U32 R14, P2, R19, R6, R14 ;  /* 0x00000006130e7225 */ /* 0x000fe2000784000e */
[----:B------:R-:W-:-:S03]  /*71f0*/  IADD3.X R67, P4, PT, R13, R104, RZ, P4, !PT ;  /* 0x000000680d437210 */ /* 0x000fc6000279e4ff */
[----:B------:R-:W-:Y:S01]  /*7200*/  IMAD.WIDE.U32 R8, R6, R18, RZ ;  /* 0x0000001206087225 */ /* 0x000fe200078e00ff */
[----:B------:R-:W-:-:S03]  /*7210*/  MOV R4, R15 ;  /* 0x0000000f00047202 */ /* 0x000fc60000000f00 */
[----:B------:R-:W-:Y:S01]  /*7220*/  IMAD.X R77, RZ, RZ, R77, P5 ;  /* 0x000000ffff4d7224 */ /* 0x000fe200028e064d */
[----:B------:R-:W-:Y:S01]  /*7230*/  IADD3 R9, P6, PT, R9, R14, RZ ;  /* 0x0000000e09097210 */ /* 0x000fe20007fde0ff */
[----:B------:R-:W-:Y:S01]  /*7240*/  IMAD.X R5, RZ, RZ, RZ, P2 ;  /* 0x000000ffff057224 */ /* 0x000fe200010e06ff */
[----:B------:R-:W-:Y:S02]  /*7250*/  IADD3.X R14, P5, PT, RZ, R113, RZ, P4, !PT ;  /* 0x00000071ff0e7210 */ /* 0x000fe400027be4ff */
[----:B------:R-:W-:Y:S01]  /*7260*/  IADD3 R61, P2, PT, R39, R60, RZ ;  /* 0x0000003c273d7210 */ /* 0x000fe20007f5e0ff */
[----:B------:R-:W-:Y:S01]  /*7270*/  IMAD.WIDE.U32.X R4, R19, R7, R4, P6 ;  /* 0x0000000713047225 */ /* 0x000fe200030e0404 */
[----:B------:R-:W-:Y:S02]  /*7280*/  IADD3 R105, P4, PT, R105, R8, RZ ;  /* 0x0000000869697210 */ /* 0x000fe40007f9e0ff */
[----:B------:R-:W-:Y:S01]  /*7290*/  IADD3.X R18, P2, PT, R41, R88, RZ, P2, !PT ;  /* 0x0000005829127210 */ /* 0x000fe2000175e4ff */
[----:B------:R-:W-:Y:S01]  /*72a0*/  IMAD.X R19, RZ, RZ, R117, P5 ;  /* 0x000000ffff137224 */ /* 0x000fe200028e0675 */
[----:B------:R-:W-:-:S02]  /*72b0*/  IADD3 R64, P5, PT, R105, R64, RZ ;  /* 0x0000004069407210 */ /* 0x000fc40007fbe0ff */
[----:B------:R-:W-:Y:S01]  /*72c0*/  IADD3.X R106, P4, PT, R106, R9, RZ, P4, !PT ;  /* 0x000000096a6a7210 */ /* 0x000fe2000279e4ff */
[----:B------:R-:W-:Y:S01]  /*72d0*/  IMAD.WIDE.U32 R8, R7, R20, RZ ;  /* 0x0000001407087225 */ /* 0x000fe200078e00ff */
[----:B------:R-:W-:Y:S02]  /*72e0*/  IADD3.X R15, P2, P3, R16, R10, R80, P2, P3 ;  /* 0x0000000a100f7210 */ /* 0x000fe40001346450 */
[----:B------:R-:W-:Y:S02]  /*72f0*/  IADD3.X R65, P5, PT, R106, R65, RZ, P5, !PT ;  /* 0x000000416a417210 */ /* 0x000fe40002fbe4ff */
[----:B------:R-:W-:Y:S02]  /*7300*/  SHF.L.W.U32.HI R13, R67, 0xd, R14 ;  /* 0x0000000d430d7819 */ /* 0x000fe40000010e0e */
[----:B------:R-:W-:Y:S01]  /*7310*/  IADD3.X R17, PT, PT, R17, R11, R81, P2, P3 ;  /* 0x0000000b11117210 */ /* 0x000fe200017e6451 */
[----:B------:R-:W-:Y:S01]  /*7320*/  IMAD.WIDE.U32 R10, P3, R21, R6, R8 ;  /* 0x00000006150a7225 */ /* 0x000fe20007860008 */
[----:B------:R-:W-:-:S02]  /*7330*/  SHF.L.W.U32.HI R14, R14, 0xd, R19 ;  /* 0x0000000d0e0e7819 */ /* 0x000fc40000010e13 */
[----:B------:R-:W-:Y:S01]  /*7340*/  IADD3.X R107, P4, P5, R62, R107, R4, P5, P4 ;  /* 0x0000006b3e6b7210 */ /* 0x000fe20002d88404 */
[----:B------:R-:W-:Y:S01]  /*7350*/  IMAD.WIDE.U32 R8, R6, R20, RZ ;  /* 0x0000001406087225 */ /* 0x000fe200078e00ff */
[----:B------:R-:W-:Y:S02]  /*7360*/  IADD3 R19, P2, PT, R13, R64, RZ ;  /* 0x000000400d137210 */ /* 0x000fe40007f5e0ff */
[----:B------:R-:W-:Y:S01]  /*7370*/  IADD3.X R109, PT, PT, R63, R109, R5, P4, P5 ;  /* 0x0000006d3f6d7210 */ /* 0x000fe200027ea405 */
[----:B------:R-:W-:Y:S01]  /*7380*/  IMAD.X R5, RZ, RZ, RZ, P3 ;  /* 0x000000ffff057224 */ /* 0x000fe200018e06ff */
[----:B------:R-:W-:Y:S02]  /*7390*/  SHF.L.W.U32.HI R91, R86, 0xd, R77 ;  /* 0x0000000d565b7819 */ /* 0x000fe40000010e4d */
[----:B------:R-:W-:Y:S02]  /*73a0*/  IADD3.X R14, P4, PT, R14, R65, RZ, P2, !PT ;  /* 0x000000410e0e7210 */ /* 0x000fe4000179e4ff */
[----:B------:R-:W-:-:S02]  /*73b0*/  IADD3 R13, P5, PT, R9, R10, RZ ;  /* 0x0000000a090d7210 */ /* 0x000fc40007fbe0ff */
[----:B------:R-:W-:Y:S02]  /*73c0*/  MOV R4, R11 ;  /* 0x0000000b00047202 */ /* 0x000fe40000000f00 */
[----:B------:R-:W-:Y:S02]  /*73d0*/  IADD3.X R91, P1, PT, R91, R78, RZ, P1, !PT ;  /* 0x0000004e5b5b7210 */ /* 0x000fe40000f3e4ff */
[----:B------:R-:W-:Y:S01]  /*73e0*/  IADD3.X R9, P4, PT, RZ, R107, RZ, P4, !PT ;  /* 0x0000006bff097210 */ /* 0x000fe2000279e4ff */
[----:B------:R-:W-:Y:S01]  /*73f0*/  IMAD.WIDE.U32.X R6, R21, R7, R4, P5 ;  /* 0x0000000715067225 */ /* 0x000fe200028e0404 */
[----:B------:R-:W-:Y:S02]  /*7400*/  IADD3 R63, P3, PT, R61, R8, RZ ;  /* 0x000000083d3f7210 */ /* 0x000fe40007f7e0ff */
[----:B------:R-:W-:Y:S01]  /*7410*/  LEA.HI.X R16, P1, R77, R75, RZ, 0xd, P1 ;  /* 0x0000004b4d107211 */ /* 0x000fe20000836cff */
[----:B------:R-:W-:Y:S01]  /*7420*/  IMAD.X R10, RZ, RZ, R109, P4 ;  /* 0x000000ffff0a7224 */ /* 0x000fe200020e066d */
[----:B------:R-:W-:-:S02]  /*7430*/  IADD3 R63, P5, PT, R63, R24, RZ ;  /* 0x000000183f3f7210 */ /* 0x000fc40007fbe0ff */
[----:B------:R-:W-:Y:S01]  /*7440*/  IADD3.X R8, P3, PT, R18, R13, RZ, P3, !PT ;  /* 0x0000000d12087210 */ /* 0x000fe20001f7e4ff */
[----:B------:R-:W-:Y:S01]  /*7450*/  IMAD.X R76, RZ, RZ, R76, P1 ;  /* 0x000000ffff4c7224 */ /* 0x000fe200008e064c */
[----:B------:R-:W-:Y:S02]  /*7460*/  SHF.L.W.U32.HI R4, R14, 0xd, R9 ;  /* 0x0000000d0e047819 */ /* 0x000fe40000010e09 */
[----:B------:R-:W-:Y:S01]  /*7470*/  IADD3.X R8, P4, PT, R8, R25, RZ, P5, !PT ;  /* 0x0000001908087210 */ /* 0x000fe20002f9e4ff */
[----:B------:R-:W-:Y:S01]  /*7480*/  IMAD.SHL.U32 R25, R19, 0x2, RZ ;  /* 0x0000000213197824 */ /* 0x000fe200078e00ff */
[----:B------:R-:W-:Y:S02]  /*7490*/  SHF.L.W.U32.HI R5, R9, 0xd, R10 ;  /* 0x0000000d09057819 */ /* 0x000fe40000010e0a */
[----:B------:R-:W-:Y:S02]  /*74a0*/  IADD3 R63, P1, PT, R4, R63, RZ ;  /* 0x0000003f043f7210 */ /* 0x000fe40007f3e0ff */
[----:B------:R-:W-:-:S02]  /*74b0*/  IADD3.X R4, P3, P4, R26, R15, R6, P4, P3 ;  /* 0x0000000f1a047210 */ /* 0x000fc40002466406 */
[----:B------:R-:W-:Y:S02]  /*74c0*/  IADD3.X R13, P0, PT, RZ, R96, RZ, P0, !PT ;  /* 0x00000060ff0d7210 */ /* 0x000fe4000071e4ff */
[----:B------:R-:W-:Y:S02]  /*74d0*/  IADD3.X R8, P1, PT, R5, R8, RZ, P1, !PT ;  /* 0x0000000805087210 */ /* 0x000fe40000f3e4ff */
[----:B------:R-:W-:Y:S02]  /*74e0*/  SHF.L.W.U32.HI R88, R91, 0xd, R16 ;  /* 0x0000000d5b587819 */ /* 0x000fe40000010e10 */
[----:B------:R-:W-:Y:S02]  /*74f0*/  IADD3.X R26, PT, PT, R27, R17, R7, P3, P4 ;  /* 0x000000111b1a7210 */ /* 0x000fe40001fe8407 */
[----:B------:R-:W-:Y:S02]  /*7500*/  IADD3.X R6, PT, PT, RZ, R97, RZ, P0, !PT ;  /* 0x00000061ff067210 */ /* 0x000fe400007fe4ff */
[----:B------:R-:W-:-:S02]  /*7510*/  IADD3.X R7, P0, PT, RZ, R4, RZ, P1, !PT ;  /* 0x00000004ff077210 */ /* 0x000fc40000f1e4ff */
[----:B------:R-:W-:Y:S02]  /*7520*/  IADD3 R88, P2, PT, R88, R71, RZ ;  /* 0x0000004758587210 */ /* 0x000fe40007f5e0ff */
[----:B------:R-:W-:Y:S01]  /*7530*/  LOP3.LUT R71, R95, 0x7ffff, RZ, 0xc0, !PT ;  /* 0x0007ffff5f477812 */ /* 0x000fe200078ec0ff */
[----:B------:R-:W-:Y:S01]  /*7540*/  IMAD.X R4, RZ, RZ, R26, P0 ;  /* 0x000000ffff047224 */ /* 0x000fe200000e061a */
[----:B------:R-:W-:Y:S02]  /*7550*/  SHF.L.W.U32.HI R5, R68, 0xd, R13 ;  /* 0x0000000d44057819 */ /* 0x000fe40000010e0d */
[----:B------:R-:W-:Y:S02]  /*7560*/  LOP3.LUT R39, R79, 0x7ffff, RZ, 0xc0, !PT ;  /* 0x0007ffff4f277812 */ /* 0x000fe400078ec0ff */
[----:B------:R-:W-:Y:S01]  /*7570*/  SHF.L.W.U32.HI R89, R16, 0xd, R76 ;  /* 0x0000000d10597819 */ /* 0x000fe20000010e4c */
[----:B------:R-:W-:Y:S01]  /*7580*/  IMAD.WIDE.U32 R70, R5, 0x13, R70 ;  /* 0x0000001305467825 */ /* 0x000fe200078e0046 */
[----:B------:R-:W-:-:S02]  /*7590*/  SHF.L.W.U32.HI R5, R8, 0xd, R7 ;  /* 0x0000000d08057819 */ /* 0x000fc40000010e07 */
[----:B------:R-:W-:Y:S02]  /*75a0*/  SHF.L.W.U32.HI R4, R7, 0xd, R4 ;  /* 0x0000000d07047819 */ /* 0x000fe40000010e04 */
[----:B------:R-:W-:Y:S01]  /*75b0*/  IADD3.X R89, P2, PT, R89, R74, RZ, P2, !PT ;  /* 0x0000004a59597210 */ /* 0x000fe2000175e4ff */
[----:B------:R-:W-:Y:S01]  /*75c0*/  IMAD.WIDE.U32 R38, R5, 0x13, R38 ;  /* 0x0000001305267825 */ /* 0x000fe200078e0026 */
[----:B------:R-:W-:Y:S02]  /*75d0*/  SHF.L.W.U32.HI R13, R13, 0xd, R6 ;  /* 0x0000000d0d0d7819 */ /* 0x000fe40000010e06 */
[----:B------:R-:W-:Y:S01]  /*75e0*/  LEA.HI.X R6, P1, R76, R59, RZ, 0xd, P2 ;  /* 0x0000003b4c067211 */ /* 0x000fe20001036cff */
[----:B------:R-:W-:Y:S01]  /*75f0*/  IMAD R5, R4, 0x13, RZ ;  /* 0x0000001304057824 */ /* 0x000fe200078e02ff */
[C---:B------:R-:W-:Y:S01]  /*7600*/  SHF.L.U32 R4, R66.reuse, 0x1, RZ ;  /* 0x0000000142047819 */ /* 0x040fe200000006ff */
[----:B------:R-:W-:Y:S01]  /*7610*/  IMAD R13, R13, 0x13, RZ ;  /* 0x000000130d0d7824 */ /* 0x000fe200078e02ff */
[----:B------:R-:W-:Y:S01]  /*7620*/  SHF.L.U64.HI R59, R66, 0x1, R67 ;  /* 0x00000001423b7819 */ /* 0x000fe20000010243 */
[----:B------:R-:W-:Y:S01]  /*7630*/  IMAD.X R15, RZ, RZ, R57, P1 ;  /* 0x000000ffff0f7224 */ /* 0x000fe200008e0639 */
[----:B------:R-:W-:Y:S01]  /*7640*/  LOP3.LUT R4, R4, 0xfffffffe, RZ, 0xc0, !PT ;  /* 0xfffffffe04047812 */ /* 0x000fe200078ec0ff */
[----:B------:R-:W-:Y:S01]  /*7650*/  IMAD.IADD R5, R39, 0x1, R5 ;  /* 0x0000000127057824 */ /* 0x000fe200078e0205 */
[----:B------:R-:W-:Y:S01]  /*7660*/  SHF.L.U64.HI R41, R19, 0x1, R14 ;  /* 0x0000000113297819 */ /* 0x000fe2000001020e */
[----:B------:R-:W-:Y:S01]  /*7670*/  IMAD.IADD R71, R71, 0x1, R13 ;  /* 0x0000000147477824 */ /* 0x000fe200078e020d */
[----:B------:R-:W-:-:S02]  /*7680*/  LOP3.LUT R25, R25, 0xfffffffe, RZ, 0xc0, !PT ;  /* 0xfffffffe19197812 */ /* 0x000fc400078ec0ff */
[C---:B------:R-:W-:Y:S02]  /*7690*/  IADD3 R18, P0, P1, R4.reuse, -0x2, -R87 ;  /* 0xfffffffe04127810 */ /* 0x040fe4000791e857 */
[----:B------:R-:W-:Y:S02]  /*76a0*/  LOP3.LUT R59, R59, 0xfffff, RZ, 0xc0, !PT ;  /* 0x000fffff3b3b7812 */ /* 0x000fe400078ec0ff */
[----:B------:R-:W-:Y:S01]  /*76b0*/  IADD3 R61, P4, PT, R4, R87, RZ ;  /* 0x00000057043d7210 */ /* 0x000fe20007f9e0ff */
[C---:B------:R-:W-:Y:S01]  /*76c0*/  IMAD.WIDE.U32 R66, R18.reuse, 0x13, RZ ;  /* 0x0000001312427825 */ /* 0x040fe200078e00ff */
[----:B------:R-:W-:Y:S02]  /*76d0*/  IADD3 R17, P2, P3, R25, -0x2, -R102 ;  /* 0xfffffffe19117810 */ /* 0x000fe40007b5e866 */
[----:B------:R-:W-:Y:S01]  /*76e0*/  LOP3.LUT R41, R41, 0xfffff, RZ, 0xc0, !PT ;  /* 0x000fffff29297812 */ /* 0x000fe200078ec0ff */
[----:B------:R-:W-:Y:S01]  /*76f0*/  IMAD.WIDE.U32 R86, R18, R51, RZ ;  /* 0x0000003312567225 */ /* 0x000fe200078e00ff */
[----:B------:R-:W-:-:S02]  /*7700*/  LOP3.LUT R4, R103, 0x7ffff, RZ, 0xc0, !PT ;  /* 0x0007ffff67047812 */ /* 0x000fc400078ec0ff */
[----:B------:R-:W-:Y:S02]  /*7710*/  IADD3 R25, P6, PT, R25, R102, RZ ;  /* 0x0000006619197210 */ /* 0x000fe40007fde0ff */
[C---:B------:R-:W-:Y:S01]  /*7720*/  SHF.L.U64.HI R95, R63.reuse, 0x1, R8 ;  /* 0x000000013f5f7819 */ /* 0x040fe20000010208 */
[----:B------:R-:W-:Y:S01]  /*7730*/  IMAD.SHL.U32 R63, R63, 0x2, RZ ;  /* 0x000000023f3f7824 */ /* 0x000fe200078e00ff */
[C-C-:B------:R-:W-:Y:S01]  /*7740*/  IADD3.X R16, PT, PT, R59.reuse, 0xfffff, ~R98.reuse, P0, P1 ;  /* 0x000fffff3b107810 */ /* 0x140fe200007e2c62 */
[----:B------:R-:W-:Y:S01]  /*7750*/  IMAD.X R59, R59, 0x1, R98, P4 ;  /* 0x000000013b3b7824 */ /* 0x000fe200020e0662 */
[----:B------:R-:W-:Y:S01]  /*7760*/  IADD3.X R39, PT, PT, R41, 0xfffff, ~R4, P2, P3 ;  /* 0x000fffff29277810 */ /* 0x000fe200017e6c04 */
[----:B------:R-:W-:Y:S01]  /*7770*/  IMAD.WIDE.U32 R8, R18, R55, RZ ;  /* 0x0000003712087225 */ /* 0x000fe200078e00ff */
[----:B------:R-:W-:Y:S02]  /*7780*/  SHF.L.W.U32.HI R15, R6, 0xd, R15 ;  /* 0x0000000d060f7819 */ /* 0x000fe40000010e0f */
[----:B------:R-:W-:Y:S01]  /*7790*/  SHF.L.W.U32.HI R97, R89, 0xd, R6 ;  /* 0x0000000d59617819 */ /* 0x000fe20000010e06 */
[----:B------:R-:W-:Y:S01]  /*77a0*/  IMAD.WIDE.U32 R6, R16, R51, RZ ;  /* 0x0000003310067225 */ /* 0x000fe200078e00ff */
[----:B------:R-:W-:-:S02]  /*77b0*/  SHF.L.U64.HI R60, R38, 0x1, R5 ;  /* 0x00000001263c7819 */ /* 0x000fc40000010205 */
[----:B------:R-:W-:Y:S01]  /*77c0*/  LEA.HI R62, P5, R5, R82, RZ, 0xd ;  /* 0x00000052053e7211 */ /* 0x000fe200078b68ff */
[C---:B------:R-:W-:Y:S01]  /*77d0*/  IMAD R11, R16.reuse, 0x13, RZ ;  /* 0x00000013100b7824 */ /* 0x040fe200078e02ff */
[----:B------:R-:W-:Y:S01]  /*77e0*/  IADD3.X R41, PT, PT, R41, R4, RZ, P6, !PT ;  /* 0x0000000429297210 */ /* 0x000fe200037fe4ff */
[----:B------:R-:W-:Y:S01]  /*77f0*/  IMAD.WIDE.U32 R4, R16, R55, RZ ;  /* 0x0000003710047225 */ /* 0x000fe200078e00ff */
[----:B------:R-:W-:Y:S02]  /*7800*/  LOP3.LUT R63, R63, 0xfffffffe, RZ, 0xc0, !PT ;  /* 0xfffffffe3f3f7812 */ /* 0x000fe400078ec0ff */
[----:B------:R-:W-:Y:S01]  /*7810*/  LOP3.LUT R95, R95, 0xfffff, RZ, 0xc0, !PT ;  /* 0x000fffff5f5f7812 */ /* 0x000fe200078ec0ff */
[----:B------:R-:W-:Y:S01]  /*7820*/  IMAD.WIDE.U32 R76, P3, R18, R45, R6 ;  /* 0x0000002d124c7225 */ /* 0x000fe20007860006 */
[----:B------:R-:W-:Y:S02]  /*7830*/  IADD3 R27, P0, P1, R63, -0x2, -R40 ;  /* 0xfffffffe3f1b7810 */ /* 0x000fe4000791e828 */
[----:B------:R-:W-:Y:S01]  /*7840*/  SHF.L.U32 R20, R38, 0x1, RZ ;  /* 0x0000000126147819 */ /* 0x000fe200000006ff */
[----:B------:R-:W-:Y:S01]  /*7850*/  IMAD.WIDE.U32 R74, P2, R18, R53, R4 ;  /* 0x00000035124a7225 */ /* 0x000fe20007840004 */
[----:B------:R-:W-:-:S02]  /*7860*/  MOV R64, R77 ;  /* 0x0000004d00407202 */ /* 0x000fc40000000f00 */
[----:B------:R-:W-:Y:S01]  /*7870*/  IADD3.X R65, PT, PT, RZ, RZ, RZ, P3, !PT ;  /* 0x000000ffff417210 */ /* 0x000fe20001ffe4ff */
[----:B------:R-:W-:Y:S01]  /*7880*/  IMAD.WIDE.U32 R4, R17, 0x13, RZ ;  /* 0x0000001311047825 */ /* 0x000fe200078e00ff */
[----:B------:R-:W-:Y:S02]  /*7890*/  IADD3 R26, P4, PT, R9, R74, RZ ;  /* 0x0000004a091a7210 */ /* 0x000fe40007f9e0ff */
[----:B------:R-:W-:Y:S01]  /*78a0*/  IADD3 R9, P6, PT, R87, R76, RZ ;  /* 0x0000004c57097210 */ /* 0x000fe20007fde0ff */
[----:B------:R-:W-:Y:S01]  /*78b0*/  IMAD R7, R39, 0x13, RZ ;  /* 0x0000001327077824 */ /* 0x000fe200078e02ff */
[----:B------:R-:W-:Y:S01]  /*78c0*/  LOP3.LUT R120, R60, 0xfffff, RZ, 0xc0, !PT ;  /* 0x000fffff3c787812 */ /* 0x000fe200078ec0ff */
[----:B------:R-:W-:Y:S01]  /*78d0*/  IMAD.WIDE.U32 R96, R97, 0x13, R32 ;  /* 0x0000001361607825 */ /* 0x000fe200078e0020 */
[----:B------:R-:W-:Y:S02]  /*78e0*/  IADD3.X R33, PT, PT, R95, 0xfffff, ~R100, P0, P1 ;  /* 0x000fffff5f217810 */ /* 0x000fe400007e2c64 */
[----:B------:R-:W-:Y:S01]  /*78f0*/  LOP3.LUT R91, R91, 0x7ffff, RZ, 0xc0, !PT ;  /* 0x0007ffff5b5b7812 */ /* 0x000fe200078ec0ff */
[----:B------:R-:W-:Y:S01]  /*7900*/  IMAD.IADD R98, R67, 0x1, R11 ;  /* 0x0000000143627824 */ /* 0x000fe200078e020b */
[----:B------:R-:W-:Y:S01]  /*7910*/  LOP3.LUT R89, R89, 0x7ffff, RZ, 0xc0, !PT ;  /* 0x0007ffff59597812 */ /* 0x000fe200078ec0ff */
[----:B------:R-:W-:-:S02]  /*7920*/  IMAD.IADD R24, R5, 0x1, R7 ;  /* 0x0000000105187824 */ /* 0x000fc400078e0207 */
[----:B------:R-:W-:-:S04]  /*7930*/  IMAD.WIDE.U32 R72, R98, R49, RZ ;  /* 0x0000003162487225 */ /* 0x000fc800078e00ff */
[----:B------:R-:W-:-:S04]  /*7940*/  IMAD.WIDE.U32 R6, R27, 0x13, RZ ;  /* 0x000000131b067825 */ /* 0x000fc800078e00ff */
[----:B------:R-:W-:Y:S02]  /*7950*/  IMAD R5, R33, 0x13, RZ ;  /* 0x0000001321057824 */ /* 0x000fe400078e02ff */
[----:B------:R-:W-:-:S04]  /*7960*/  IMAD.WIDE.U32 R68, R24, R51, RZ ;  /* 0x0000003318447225 */ /* 0x000fc800078e00ff */
[----:B------:R-:W-:Y:S02]  /*7970*/  IMAD.IADD R32, R7, 0x1, R5 ;  /* 0x0000000107207824 */ /* 0x000fe400078e0205 */
[----:B------:R-:W-:Y:S02]  /*7980*/  IMAD.MOV.U32 R10, RZ, RZ, R75 ;  /* 0x000000ffff0a7224 */ /* 0x000fe400078e004b */
[----:B------:R-:W-:-:S04]  /*7990*/  IMAD.WIDE.U32 R78, P1, R47, R66, R72 ;  /* 0x000000422f4e7225 */ /* 0x000fc80007820048 */
[----:B------:R-:W-:-:S04]  /*79a0*/  IMAD.WIDE.U32 R76, R66, R49, RZ ;  /* 0x00000031424c7225 */ /* 0x000fc800078e00ff */
[----:B------:R-:W-:Y:S01]  /*79b0*/  IMAD.WIDE.U32 R74, P0, R45, R4, R68 ;  /* 0x000000042d4a7225 */ /* 0x000fe20007800044 */
[----:B------:R-:W-:-:S03]  /*79c0*/  IADD3 R14, P3, PT, R77, R78, RZ ;  /* 0x0000004e4d0e7210 */ /* 0x000fc60007f7e0ff */
[----:B------:R-:W-:Y:S01]  /*79d0*/  IMAD.WIDE.U32 R72, R4, R51, RZ ;  /* 0x0000003304487225 */ /* 0x000fe200078e00ff */
[----:B------:R-:W-:-:S03]  /*79e0*/  IADD3.X R77, PT, PT, RZ, RZ, RZ, P0, !PT ;  /* 0x000000ffff4d7210 */ /* 0x000fc600007fe4ff */
[----:B------:R-:W-:Y:S01]  /*79f0*/  IMAD.WIDE.U32 R68, R32, R55, RZ ;  /* 0x0000003720447225 */ /* 0x000fe200078e00ff */
[----:B------:R-:W-:-:S03]  /*7a00*/  IADD3 R57, P0, PT, R72, R76, RZ ;  /* 0x0000004c48397210 */ /* 0x000fc60007f1e0ff */
[----:B------:R-:W-:Y:S01]  /*7a10*/  IMAD.X R81, RZ, RZ, RZ, P1 ;  /* 0x000000ffff517224 */ /* 0x000fe200008e06ff */
[----:B------:R-:W-:Y:S01]  /*7a20*/  IADD3 R5, P1, PT, R73, R74, RZ ;  /* 0x0000004a49057210 */ /* 0x000fe20007f3e0ff */
[----:B------:R-:W-:Y:S02]  /*7a30*/  IMAD.X R11, RZ, RZ, RZ, P2 ;  /* 0x000000ffff0b7224 */ /* 0x000fe400010e06ff */
[----:B------:R-:W-:Y:S01]  /*7a40*/  IMAD.WIDE.U32 R72, P2, R53, R6, R68 ;  /* 0x0000000635487225 */ /* 0x000fe20007840044 */
[----:B------:R-:W-:-:S03]  /*7a50*/  IADD3.X R14, P0, PT, R14, R5, RZ, P0, !PT ;  /* 0x000000050e0e7210 */ /* 0x000fc6000071e4ff */
[----:B------:R-:W-:Y:S01]  /*7a60*/  IMAD.MOV.U32 R76, RZ, RZ, R75 ;  /* 0x000000ffff4c7224 */ /* 0x000fe200078e004b */
[----:B------:R-:W-:Y:S01]  /*7a70*/  IADD3.X R75, PT, PT, RZ, RZ, RZ, P2, !PT ;  /* 0x000000ffff4b7210 */ /* 0x000fe200017fe4ff */
        /* <DEDUP_REMOVED lines=8> */
[----:B------:R-:W-:-:S04]  /*7b00*/  IMAD.WIDE.U32.X R72, R98, R47, R80, P3 ;  /* 0x0000002f62487225 */ /* 0x000fc800018e0450 */
[----:B------:R-:W-:-:S04]  /*7b10*/  IMAD.WIDE.U32 R80, P3, R23, R66, R78 ;  /* 0x0000004217507225 */ /* 0x000fc8000786004e */
[----:B------:R-:W-:-:S04]  /*7b20*/  IMAD.WIDE.U32.X R68, R32, R53, R74, P2 ;  /* 0x0000003520447225 */ /* 0x000fc800010e044a */
[----:B------:R-:W-:-:S04]  /*7b30*/  IMAD.WIDE.U32 R82, R17, R55, RZ ;  /* 0x0000003711527225 */ /* 0x000fc800078e00ff */
[----:B------:R-:W-:Y:S01]  /*7b40*/  IMAD.WIDE.U32 R78, R66, R29, RZ ;  /* 0x0000001d424e7225 */ /* 0x000fe200078e00ff */
[----:B------:R-:W-:Y:S02]  /*7b50*/  IADD3 R5, P2, PT, R82, R86, RZ ;  /* 0x0000005652057210 */ /* 0x000fe40007f5e0ff */
[----:B------:R-:W-:Y:S01]  /*7b60*/  MOV R86, R81 ;  /* 0x0000005100567202 */ /* 0x000fe20000000f00 */
[----:B------:R-:W-:Y:S01]  /*7b70*/  IMAD.X R87, RZ, RZ, RZ, P3 ;  /* 0x000000ffff577224 */ /* 0x000fe200018e06ff */
[----:B------:R-:W-:Y:S01]  /*7b80*/  IADD3.X R19, P1, P3, R68, R76, R72, P1, P0 ;  /* 0x0000004c44137210 */ /* 0x000fe20000b20448 */
[----:B------:R-:W-:Y:S01]  /*7b90*/  IMAD.WIDE.U32 R66, R24, R49, RZ ;  /* 0x0000003118427225 */ /* 0x000fe200078e00ff */
[----:B------:R-:W-:Y:S02]  /*7ba0*/  IADD3 R38, P0, PT, R79, R80, RZ ;  /* 0x000000504f267210 */ /* 0x000fe40007f1e0ff */
[----:B------:R-:W-:Y:S01]  /*7bb0*/  IADD3.X R21, PT, PT, R69, R77, R73, P1, P3 ;  /* 0x0000004d45157210 */ /* 0x000fe20000fe6449 */
[----:B------:R-:W-:Y:S01]  /*7bc0*/  IMAD.WIDE.U32 R80, R39, R55, RZ ;  /* 0x0000003727507225 */ /* 0x000fe200078e00ff */
[----:B------:R-:W-:-:S03]  /*7bd0*/  IADD3 R73, P3, PT, R63, R40, RZ ;  /* 0x000000283f497210 */ /* 0x000fc60007f7e0ff */
[----:B------:R-:W-:-:S04]  /*7be0*/  IMAD.WIDE.U32 R74, P1, R47, R4, R66 ;  /* 0x000000042f4a7225 */ /* 0x000fc80007820042 */
[----:B------:R-:W-:Y:S01]  /*7bf0*/  IMAD.WIDE.U32 R68, R4, R49, RZ ;  /* 0x0000003104447225 */ /* 0x000fe200078e00ff */
[----:B------:R-:W-:-:S03]  /*7c00*/  MOV R76, R75 ;  /* 0x0000004b004c7202 */ /* 0x000fc60000000f00 */
[----:B------:R-:W-:Y:S01]  /*7c10*/  IMAD.X R77, RZ, RZ, RZ, P1 ;  /* 0x000000ffff4d7224 */ /* 0x000fe200008e06ff */
[----:B------:R-:W-:Y:S01]  /*7c20*/  IADD3 R103, P1, PT, R69, R74, RZ ;  /* 0x0000004a45677210 */ /* 0x000fe20007f3e0ff */
[----:B------:R-:W-:-:S04]  /*7c30*/  IMAD.WIDE.U32.X R86, R98, R23, R86, P0 ;  /* 0x0000001762567225 */ /* 0x000fc800000e0456 */
[----:B------:R-:W-:-:S04]  /*7c40*/  IMAD.WIDE.U32 R98, P0, R17, R53, R80 ;  /* 0x0000003511627225 */ /* 0x000fc80007800050 */
[----:B------:R-:W-:-:S04]  /*7c50*/  IMAD.WIDE.U32 R66, R32, R51, RZ ;  /* 0x0000003320427225 */ /* 0x000fc800078e00ff */
[----:B------:R-:W-:Y:S01]  /*7c60*/  IMAD.X R63, R95, 0x1, R100, P3 ;  /* 0x000000015f3f7824 */ /* 0x000fe200018e0664 */
[----:B------:R-:W-:Y:S01]  /*7c70*/  IADD3 R7, P3, PT, R68, R78, RZ ;  /* 0x0000004e44077210 */ /* 0x000fe20007f7e0ff */
[----:B------:R-:W-:Y:S01]  /*7c80*/  IMAD.WIDE.U32.X R76, R24, R47, R76, P1 ;  /* 0x0000002f184c7225 */ /* 0x000fe200008e044c */
[----:B------:R-:W-:Y:S02]  /*7c90*/  IADD3 R40, P1, PT, R83, R98, RZ ;  /* 0x0000006253287210 */ /* 0x000fe40007f3e0ff */
[----:B------:R-:W-:Y:S01]  /*7ca0*/  IADD3.X R98, P3, PT, R38, R103, RZ, P3, !PT ;  /* 0x0000006726627210 */ /* 0x000fe20001f7e4ff */
[----:B------:R-:W-:Y:S02]  /*7cb0*/  IMAD.X R101, RZ, RZ, RZ, P0 ;  /* 0x000000ffff657224 */ /* 0x000fe400000e06ff */
[----:B------:R-:W-:-:S04]  /*7cc0*/  IMAD.WIDE.U32 R80, R33, R46, RZ ;  /* 0x0000002e21507225 */ /* 0x000fc800078e00ff */
[----:B------:R-:W-:-:S04]  /*7cd0*/  IMAD.WIDE.U32 R68, P0, R45, R6, R66 ;  /* 0x000000062d447225 */ /* 0x000fc80007800042 */
[----:B------:R-:W-:Y:S01]  /*7ce0*/  IMAD.MOV.U32 R100, RZ, RZ, R99 ;  /* 0x000000ffff647224 */ /* 0x000fe200078e0063 */
[----:B------:R-:W-:Y:S01]  /*7cf0*/  IADD3.X R75, PT, PT, RZ, RZ, RZ, P0, !PT ;  /* 0x000000ffff4b7210 */ /* 0x000fe200007fe4ff */
[----:B------:R-:W-:-:S04]  /*7d00*/  IMAD.WIDE.U32 R66, R6, R51, RZ ;  /* 0x0000003306427225 */ /* 0x000fc800078e00ff */
[----:B------:R-:W-:Y:S01]  /*7d10*/  IMAD.WIDE.U32.X R100, R39, R53, R100, P1 ;  /* 0x0000003527647225 */ /* 0x000fe200008e0464 */
[----:B------:R-:W-:-:S03]  /*7d20*/  IADD3 R83, P0, PT, R67, R68, RZ ;  /* 0x0000004443537210 */ /* 0x000fc60007f1e0ff */
[----:B------:R-:W-:-:S04]  /*7d30*/  IMAD.WIDE.U32 R80, P1, R27, R44, R80 ;  /* 0x0000002c1b507225 */ /* 0x000fc80007820050 */
[----:B------:R-:W-:-:S04]  /*7d40*/  IMAD.WIDE.U32 R78, R27, R46, RZ ;  /* 0x0000002e1b4e7225 */ /* 0x000fc800078e00ff */
[----:B------:R-:W-:Y:S02]  /*7d50*/  IMAD.MOV.U32 R74, RZ, RZ, R69 ;  /* 0x000000ffff4a7224 */ /* 0x000fe400078e0045 */
[----:B------:R-:W-:Y:S01]  /*7d60*/  IMAD.X R67, RZ, RZ, RZ, P1 ;  /* 0x000000ffff437224 */ /* 0x000fe200008e06ff */
[----:B------:R-:W-:Y:S01]  /*7d70*/  IADD3 R99, P1, PT, R7, R66, RZ ;  /* 0x0000004207637210 */ /* 0x000fe20007f3e0ff */
[----:B------:R-:W-:Y:S01]  /*7d80*/  IMAD.WIDE.U32.X R68, R16, R45, R64, P6 ;  /* 0x0000002d10447225 */ /* 0x000fe200030e0440 */
[----:B------:R-:W-:Y:S02]  /*7d90*/  IADD3 R72, P6, PT, R79, R80, RZ ;  /* 0x000000504f487210 */ /* 0x000fe40007fde0ff */
[----:B------:R-:W-:Y:S01]  /*7da0*/  MOV R66, R81 ;  /* 0x0000005100427202 */ /* 0x000fe20000000f00 */
[----:B------:R-:W-:Y:S01]  /*7db0*/  IMAD.WIDE.U32.X R64, R32, R45, R74, P0 ;  /* 0x0000002d20407225 */ /* 0x000fe200000e044a */
[----:B------:R-:W-:Y:S02]  /*7dc0*/  IADD3 R82, P0, PT, R5, R78, RZ ;  /* 0x0000004e05527210 */ /* 0x000fe40007f1e0ff */
[----:B------:R-:W-:Y:S01]  /*7dd0*/  IADD3.X R5, P2, PT, R9, R40, RZ, P2, !PT ;  /* 0x0000002809057210 */ /* 0x000fe2000175e4ff */
[----:B------:R-:W-:Y:S01]  /*7de0*/  IMAD.WIDE.U32 R74, R59, R22, RZ ;  /* 0x000000163b4a7225 */ /* 0x000fe200078e00ff */
[----:B------:R-:W-:-:S02]  /*7df0*/  IADD3.X R98, P1, PT, R98, R83, RZ, P1, !PT ;  /* 0x0000005362627210 */ /* 0x000fc40000f3e4ff */
[----:B------:R-:W-:Y:S01]  /*7e00*/  IADD3.X R81, P0, PT, R5, R72, RZ, P0, !PT ;  /* 0x0000004805517210 */ /* 0x000fe2000071e4ff */
[----:B------:R-:W-:Y:S01]  /*7e10*/  IMAD.WIDE.U32.X R66, R33, R44, R66, P6 ;  /* 0x0000002c21427225 */ /* 0x000fe200030e0442 */
[----:B------:R-:W-:-:S03]  /*7e20*/  IADD3.X R7, P1, P3, R64, R76, R86, P1, P3 ;  /* 0x0000004c40077210 */ /* 0x000fc60000b26456 */
[----:B------:R-:W-:Y:S01]  /*7e30*/  IMAD.WIDE.U32 R104, R41, R28, RZ ;  /* 0x0000001c29687225 */ /* 0x000fe200078e00ff */
[----:B------:R-:W-:Y:S02]  /*7e40*/  IADD3.X R80, P2, P0, R66, R100, R68, P0, P2 ;  /* 0x0000006442507210 */ /* 0x000fe40000044444 */
[----:B------:R-:W-:Y:S01]  /*7e50*/  IADD3.X R38, PT, PT, R65, R77, R87, P1, P3 ;  /* 0x0000004d41267210 */ /* 0x000fe20000fe6457 */
[----:B------:R-:W-:-:S04]  /*7e60*/  IMAD.WIDE.U32 R78, P6, R54, R61, R74 ;  /* 0x0000003d364e7225 */ /* 0x000fc800078c004a */
[----:B------:R-:W-:-:S04]  /*7e70*/  IMAD.WIDE.U32 R74, R61, R22, RZ ;  /* 0x000000163d4a7225 */ /* 0x000fc800078e00ff */
[----:B------:R-:W-:Y:S01]  /*7e80*/  IMAD.MOV.U32 R102, RZ, RZ, R79 ;  /* 0x000000ffff667224 */ /* 0x000fe200078e004f */
[----:B------:R-:W-:Y:S01]  /*7e90*/  IADD3.X R79, PT, PT, R67, R101, R69, P2, P0 ;  /* 0x00000065434f7210 */ /* 0x000fe200017e0445 */
[----:B------:R-:W-:Y:S01]  /*7ea0*/  IMAD.X R103, RZ, RZ, RZ, P6 ;  /* 0x000000ffff677224 */ /* 0x000fe200030e06ff */
[----:B------:R-:W-:Y:S01]  /*7eb0*/  IADD3 R40, P6, PT, R75, R78, RZ ;  /* 0x0000004e4b287210 */ /* 0x000fe20007fde0ff */
[----:B------:R-:W-:-:S04]  /*7ec0*/  IMAD.WIDE.U32 R64, R25, R28, RZ ;  /* 0x0000001c19407225 */ /* 0x000fc800078e00ff */
[----:B------:R-:W-:Y:S01]  /*7ed0*/  IMAD.WIDE.U32 R104, P3, R56, R25, R104 ;  /* 0x0000001938687225 */ /* 0x000fe20007860068 */
[----:B------:R-:W-:-:S03]  /*7ee0*/  IADD3 R95, P2, PT, R74, R64, RZ ;  /* 0x000000404a5f7210 */ /* 0x000fc60007f5e0ff */
[----:B------:R-:W-:Y:S01]  /*7ef0*/  IMAD.WIDE.U32 R66, R63, R30, RZ ;  /* 0x0000001e3f427225 */ /* 0x000fe200078e00ff */
[----:B------:R-:W-:-:S03]  /*7f00*/  IADD3 R5, P1, PT, R65, R104, RZ ;  /* 0x0000006841057210 */ /* 0x000fc60007f3e0ff */
[----:B------:R-:W-:Y:S01]  /*7f10*/  IMAD.WIDE.U32.X R64, R54, R59, R102, P6 ;  /* 0x0000003b36407225 */ /* 0x000fe200030e0466 */
[----:B------:R-:W-:-:S03]  /*7f20*/  IADD3.X R40, P2, PT, R40, R5, RZ, P2, !PT ;  /* 0x0000000528287210 */ /* 0x000fc6000175e4ff */
[----:B------:R-:W-:-:S04]  /*7f30*/  IMAD.WIDE.U32 R74, P6, R58, R73, R66 ;  /* 0x000000493a4a7225 */ /* 0x000fc800078c0042 */
[----:B------:R-:W-:Y:S01]  /*7f40*/  IMAD.WIDE.U32 R68, R73, R30, RZ ;  /* 0x0000001e49447225 */ /* 0x000fe200078e00ff */
[----:B------:R-:W-:-:S03]  /*7f50*/  IADD3.X R77, PT, PT, RZ, RZ, RZ, P6, !PT ;  /* 0x000000ffff4d7210 */ /* 0x000fc600037fe4ff */
[----:B------:R-:W-:Y:S01]  /*7f60*/  IMAD.X R67, RZ, RZ, RZ, P3 ;  /* 0x000000ffff437224 */ /* 0x000fe200018e06ff */
[----:B------:R-:W-:Y:S01]  /*7f70*/  IADD3 R95, P3, PT, R95, R68, RZ ;  /* 0x000000445f5f7210 */ /* 0x000fe20007f7e0ff */
[----:B------:R-:W-:Y:S01]  /*7f80*/  IMAD.MOV.U32 R66, RZ, RZ, R105 ;  /* 0x000000ffff427224 */ /* 0x000fe200078e0069 */
[----:B------:R-:W-:Y:S01]  /*7f90*/  IADD3 R5, P6, PT, R69, R74, RZ ;  /* 0x0000004a45057210 */ /* 0x000fe20007fde0ff */
[----:B------:R-:W-:-:S03]  /*7fa0*/  IMAD.WIDE.U32 R68, R41, R22, RZ ;  /* 0x0000001629447225 */ /* 0x000fc600078e00ff */
[----:B------:R-:W-:Y:S01]  /*7fb0*/  IADD3.X R40, P3, PT, R40, R5, RZ, P3, !PT ;  /* 0x0000000528287210 */ /* 0x000fe20001f7e4ff */
[----:B------:R-:W-:Y:S02]  /*7fc0*/  IMAD.MOV.U32 R76, RZ, RZ, R75 ;  /* 0x000000ffff4c7224 */ /* 0x000fe400078e004b */
[----:B------:R-:W-:-:S04]  /*7fd0*/  IMAD.WIDE.U32 R106, R59, R2, RZ ;  /* 0x000000023b6a7225 */ /* 0x000fc800078e00ff */
[----:B------:R-:W-:-:S04]  /*7fe0*/  IMAD.WIDE.U32 R104, R59, R48, RZ ;  /* 0x000000303b687225 */ /* 0x000fc800078e00ff */
[----:B------:R-:W-:-:S04]  /*7ff0*/  IMAD.WIDE.U32.X R66, R56, R41, R66, P1 ;  /* 0x0000002938427225 */ /* 0x000fc800008e0442 */
[----:B------:R-:W-:-:S04]  /*8000*/  IMAD.WIDE.U32 R102, P1, R54, R25, R68 ;  /* 0x0000001936667225 */ /* 0x000fc80007820044 */
[----:B------:R-:W-:Y:S01]  /*8010*/  IMAD.WIDE.U32.X R68, R58, R63, R76, P6 ;  /* 0x0000003f3a447225 */ /* 0x000fe200030e044c */
[----:B------:R-:W-:Y:S02]  /*8020*/  IADD3.X R77, PT, PT, RZ, RZ, RZ, P1, !PT ;  /* 0x000000ffff4d7210 */ /* 0x000fe40000ffe4ff */
[----:B------:R-:W-:Y:S01]  /*8030*/  MOV R76, R103 ;  /* 0x00000067004c7202 */ /* 0x000fe20000000f00 */
[----:B------:R-:W-:Y:S01]  /*8040*/  IMAD.WIDE.U32 R106, P0, R52, R61, R106 ;  /* 0x0000003d346a7225 */ /* 0x000fe2000780006a */
[----:B------:R-:W-:-:S03]  /*8050*/  IADD3.X R83, P2, P3, R68, R66, R64, P3, P2 ;  /* 0x0000004244537210 */ /* 0x000fc60001b44440 */
[----:B------:R-:W-:Y:S01]  /*8060*/  IMAD.WIDE.U32 R108, P6, R50, R61, R104 ;  /* 0x0000003d326c7225 */ /* 0x000fe200078c0068 */
[----:B------:R-:W-:Y:S02]  /*8070*/  IADD3.X R101, PT, PT, RZ, RZ, RZ, P0, !PT ;  /* 0x000000ffff657210 */ /* 0x000fe400007fe4ff */
[----:B------:R-:W-:Y:S01]  /*8080*/  IADD3.X R5, PT, PT, R69, R67, R65, P2, P3 ;  /* 0x0000004345057210 */ /* 0x000fe200017e6441 */
[----:B------:R-:W-:-:S04]  /*8090*/  IMAD.WIDE.U32 R86, R61, R2, RZ ;  /* 0x000000023d567225 */ /* 0x000fc800078e00ff */
[----:B------:R-:W-:Y:S01]  /*80a0*/  IMAD.WIDE.U32 R104, R63, R28, RZ ;  /* 0x0000001c3f687225 */ /* 0x000fe200078e00ff */
[----:B------:R-:W-:-:S03]  /*80b0*/  IADD3 R9, P0, PT, R87, R106, RZ ;  /* 0x0000006a57097210 */ /* 0x000fc60007f1e0ff */
[----:B------:R-:W-:-:S04]  /*80c0*/  IMAD.WIDE.U32 R74, R25, R22, RZ ;  /* 0x00000016194a7225 */ /* 0x000fc800078e00ff */
[----:B------:R-:W-:Y:S01]  /*80d0*/  IMAD.MOV.U32 R100, RZ, RZ, R107 ;  /* 0x000000ffff647224 */ /* 0x000fe200078e006b */
[----:B------:R-:W-:Y:S01]  /*80e0*/  IADD3 R87, P1, PT, R86, R74, RZ ;  /* 0x0000004a56577210 */ /* 0x000fe20007f3e0ff */
[----:B------:R-:W-:-:S04]  /*80f0*/  IMAD.WIDE.U32 R104, P2, R56, R73, R104 ;  /* 0x0000004938687225 */ /* 0x000fc80007840068 */
[----:B------:R-:W-:-:S04]  /*8100*/  IMAD.WIDE.U32 R64, R73, R28, RZ ;  /* 0x0000001c49407225 */ /* 0x000fc800078e00ff */
[----:B------:R-:W-:Y:S01]  /*8110*/  IMAD.X R111, RZ, RZ, RZ, P6 ;  /* 0x000000ffff6f7224 */ /* 0x000fe200030e06ff */
[----:B------:R-:W-:Y:S01]  /*8120*/  IADD3 R74, P6, PT, R75, R102, RZ ;  /* 0x000000664b4a7210 */ /* 0x000fe20007fde0ff */
[----:B------:R-:W-:Y:S01]  /*8130*/  IMAD.WIDE.U32.X R66, R52, R59, R100, P0 ;  /* 0x0000003b34427225 */ /* 0x000fe200000e0464 */
[----:B------:R-:W-:Y:S02]  /*8140*/  IADD3 R28, P0, PT, R65, R104, RZ ;  /* 0x00000068411c7210 */ /* 0x000fe40007f1e0ff */
[----:B------:R-:W-:Y:S01]  /*8150*/  IADD3.X R9, P1, PT, R9, R74, RZ, P1, !PT ;  /* 0x0000004a09097210 */ /* 0x000fe20000f3e4ff */
[----:B------:R-:W-:Y:S01]  /*8160*/  IMAD.X R69, RZ, RZ, RZ, P2 ;  /* 0x000000ffff457224 */ /* 0x000fe200010e06ff */
[----:B------:R-:W-:Y:S01]  /*8170*/  IADD3 R78, P2, PT, R87, R64, RZ ;  /* 0x00000040574e7210 */ /* 0x000fe20007f5e0ff */
[----:B------:R-:W-:Y:S02]  /*8180*/  IMAD.MOV.U32 R68, RZ, RZ, R105 ;  /* 0x000000ffff447224 */ /* 0x000fe400078e0069 */
[----:B------:R-:W-:-:S04]  /*8190*/  IMAD.WIDE.U32 R74, R59, R43, RZ ;  /* 0x0000002b3b4a7225 */ /* 0x000fc800078e00ff */
[----:B------:R-:W-:Y:S01]  /*81a0*/  IMAD.WIDE.U32.X R64, R54, R41, R76, P6 ;  /* 0x0000002936407225 */ /* 0x000fe200030e044c */
[----:B------:R-:W-:Y:S02]  /*81b0*/  IADD3.X R76, P2, PT, R9, R28, RZ, P2, !PT ;  /* 0x0000001c094c7210 */ /* 0x000fe4000175e4ff */
[----:B------:R-:W-:Y:S01]  /*81c0*/  LOP3.LUT R9, R12, 0x7ffff, RZ, 0xc0, !PT ;  /* 0x0007ffff0c097812 */ /* 0x000fe200078ec0ff */
[----:B------:R-:W-:-:S04]  /*81d0*/  IMAD.WIDE.U32.X R68, R56, R63, R68, P0 ;  /* 0x0000003f38447225 */ /* 0x000fc800000e0444 */
[----:B------:R-:W-:Y:S01]  /*81e0*/  IMAD.WIDE.U32 R100, P6, R3, R61, R74 ;  /* 0x0000003d03647225 */ /* 0x000fe200078c004a */
[----:B------:R-:W-:-:S03]  /*81f0*/  IADD3.X R68, P1, P2, R68, R64, R66, P2, P1 ;  /* 0x0000004044447210 */ /* 0x000fc60001222442 */
[----:B------:R-:W-:Y:S01]  /*8200*/  IMAD.WIDE.U32 R102, R16, R46, RZ ;  /* 0x0000002e10667225 */ /* 0x000fe200078e00ff */
[----:B------:R-:W-:-:S03]  /*8210*/  IADD3.X R66, PT, PT, R69, R65, R67, P1, P2 ;  /* 0x0000004145427210 */ /* 0x000fc60000fe4443 */
[----:B------:R-:W-:-:S04]  /*8220*/  IMAD.WIDE.U32 R106, R61, R48, RZ ;  /* 0x000000303d6a7225 */ /* 0x000fc800078e00ff */
[----:B------:R-:W-:Y:S01]  /*8230*/  IMAD.WIDE.U32 R74, R25, R2, RZ ;  /* 0x00000002194a7225 */ /* 0x000fe200078e00ff */
[----:B------:R-:W-:-:S03]  /*8240*/  IADD3 R30, P3, PT, R107, R108, RZ ;  /* 0x0000006c6b1e7210 */ /* 0x000fc60007f7e0ff */
[----:B------:R-:W-:Y:S01]  /*8250*/  IMAD.WIDE.U32 R86, R61, R43, RZ ;  /* 0x0000002b3d567225 */ /* 0x000fe200078e00ff */
[----:B------:R-:W-:-:S03]  /*8260*/  IADD3 R77, P0, PT, R106, R74, RZ ;  /* 0x0000004a6a4d7210 */ /* 0x000fc60007f1e0ff */
[----:B------:R-:W-:-:S04]  /*8270*/  IMAD.WIDE.U32 R102, P1, R18, R44, R102 ;  /* 0x0000002c12667225 */ /* 0x000fc80007820066 */
[----:B------:R-:W-:-:S04]  /*8280*/  IMAD.WIDE.U32 R64, R41, R2, RZ ;  /* 0x0000000229407225 */ /* 0x000fc800078e00ff */
[----:B------:R-:W-:-:S04]  /*8290*/  IMAD.WIDE.U32 R114, R41, R48, RZ ;  /* 0x0000003029727225 */ /* 0x000fc800078e00ff */
[----:B------:R-:W-:-:S04]  /*82a0*/  IMAD.WIDE.U32 R106, R63, R22, RZ ;  /* 0x000000163f6a7225 */ /* 0x000fc800078e00ff */
[----:B------:R-:W-:Y:S01]  /*82b0*/  IMAD.MOV.U32 R110, RZ, RZ, R109 ;  /* 0x000000ffff6e7224 */ /* 0x000fe200078e006d */
[----:B------:R-:W-:Y:S01]  /*82c0*/  IADD3.X R109, PT, PT, RZ, RZ, RZ, P6, !PT ;  /* 0x000000ffff6d7210 */ /* 0x000fe200037fe4ff */
[----:B------:R-:W-:Y:S01]  /*82d0*/  IMAD.MOV.U32 R108, RZ, RZ, R101 ;  /* 0x000000ffff6c7224 */ /* 0x000fe200078e0065 */
[----:B------:R-:W-:Y:S01]  /*82e0*/  IADD3 R28, P6, PT, R87, R100, RZ ;  /* 0x00000064571c7210 */ /* 0x000fe20007fde0ff */
[----:B------:R-:W-:Y:S01]  /*82f0*/  IMAD.X R9, RZ, RZ, R9, P5 ;  /* 0x000000ffff097224 */ /* 0x000fe200028e0609 */
[----:B------:R-:W-:Y:S01]  /*8300*/  IADD3.X R87, PT, PT, RZ, RZ, RZ, P1, !PT ;  /* 0x000000ffff577210 */ /* 0x000fe20000ffe4ff */
[----:B------:R-:W-:-:S03]  /*8310*/  IMAD.WIDE.U32 R100, P1, R52, R25, R64 ;  /* 0x0000001934647225 */ /* 0x000fc60007820040 */
[----:B------:R-:W-:Y:S01]  /*8320*/  SHF.L.U64.HI R118, R62, 0x1, R9 ;  /* 0x000000013e767819 */ /* 0x000fe20000010209 */
[----:B------:R-:W-:-:S04]  /*8330*/  IMAD.WIDE.U32.X R104, R50, R59, R110, P3 ;  /* 0x0000003b32687225 */ /* 0x000fc800018e046e */
[----:B------:R-:W-:-:S04]  /*8340*/  IMAD.WIDE.U32 R110, P5, R50, R25, R114 ;  /* 0x00000019326e7225 */ /* 0x000fc800078a0072 */
[----:B------:R-:W-:-:S04]  /*8350*/  IMAD.WIDE.U32 R106, P3, R54, R73, R106 ;  /* 0x00000049366a7225 */ /* 0x000fc8000786006a */
[----:B------:R-:W-:Y:S01]  /*8360*/  IMAD.WIDE.U32 R64, R73, R22, RZ ;  /* 0x0000001649407225 */ /* 0x000fe200078e00ff */
[----:B------:R-:W-:-:S03]  /*8370*/  MOV R74, R107 ;  /* 0x0000006b004a7202 */ /* 0x000fc60000000f00 */
[----:B------:R-:W-:Y:S01]  /*8380*/  IMAD.X R115, RZ, RZ, RZ, P1 ;  /* 0x000000ffff737224 */ /* 0x000fe200008e06ff */
[----:B------:R-:W-:Y:S01]  /*8390*/  IADD3 R121, P1, PT, R75, R100, RZ ;  /* 0x000000644b797210 */ /* 0x000fe20007f3e0ff */
[----:B------:R-:W-:Y:S01]  /*83a0*/  IMAD.X R117, RZ, RZ, RZ, P5 ;  /* 0x000000ffff757224 */ /* 0x000fe200028e06ff */
[----:B------:R-:W-:Y:S01]  /*83b0*/  IADD3.X R75, PT, PT, RZ, RZ, RZ, P3, !PT ;  /* 0x000000ffff4b7210 */ /* 0x000fe20001ffe4ff */
[----:B------:R-:W-:Y:S01]  /*83c0*/  IMAD.WIDE.U32 R112, R25, R48, RZ ;  /* 0x0000003019707225 */ /* 0x000fe200078e00ff */
[----:B------:R-:W-:Y:S02]  /*83d0*/  IADD3 R125, P5, PT, R65, R106, RZ ;  /* 0x0000006a417d7210 */ /* 0x000fe40007fbe0ff */
[----:B------:R-:W-:Y:S01]  /*83e0*/  LOP3.LUT R65, R20, 0xfffffffe, RZ, 0xc0, !PT ;  /* 0xfffffffe14417812 */ /* 0x000fe200078ec0ff */
[----:B------:R-:W-:Y:S01]  /*83f0*/  IMAD.MOV.U32 R114, RZ, RZ, R101 ;  /* 0x000000ffff727224 */ /* 0x000fe200078e0065 */
[----:B------:R-:W-:Y:S01]  /*8400*/  IADD3 R127, P3, PT, R113, R110, RZ ;  /* 0x0000006e717f7210 */ /* 0x000fe20007f7e0ff */
[----:B------:R-:W-:Y:S01]  /*8410*/  IMAD.WIDE.U32.X R106, R54, R63, R74, P5 ;  /* 0x0000003f366a7225 */ /* 0x000fe200028e044a */
[----:B------:R-:W-:-:S03]  /*8420*/  IADD3 R67, P2, PT, R86, R112, RZ ;  /* 0x0000007056437210 */ /* 0x000fc60007f5e0ff */
[----:B------:R-:W-:Y:S01]  /*8430*/  IMAD.WIDE.U32.X R108, R3, R59, R108, P6 ;  /* 0x0000003b036c7225 */ /* 0x000fe200030e046c */
[C---:B------:R-:W-:Y:S02]  /*8440*/  LEA.HI R122, P6, R71.reuse, R84, RZ, 0xd ;  /* 0x00000054477a7211 */ /* 0x040fe400078d68ff */
[----:B------:R-:W-:Y:S01]  /*8450*/  LOP3.LUT R71, R71, 0x7ffff, RZ, 0xc0, !PT ;  /* 0x0007ffff47477812 */ /* 0x000fe200078ec0ff */
[----:B------:R-:W-:Y:S01]  /*8460*/  IMAD.SHL.U32 R69, R62, 0x2, RZ ;  /* 0x000000023e457824 */ /* 0x000fe200078e00ff */
[----:B------:R-:W-:Y:S01]  /*8470*/  IADD3.X R123, PT, PT, RZ, R123, RZ, P6, !PT ;  /* 0x0000007bff7b7210 */ /* 0x000fe200037fe4ff */
[----:B------:R-:W-:Y:S01]  /*8480*/  IMAD.WIDE.U32.X R114, R52, R41, R114, P1 ;  /* 0x0000002934727225 */ /* 0x000fe200008e0472 */
[----:B------:R-:W-:Y:S02]  /*8490*/  IADD3 R62, P1, P5, R65, -0x26, -R70 ;  /* 0xffffffda413e7810 */ /* 0x000fe40007d3e846 */
[----:B------:R-:W-:Y:S01]  /*84a0*/  IADD3.X R60, P2, PT, R28, R127, RZ, P2, !PT ;  /* 0x0000007f1c3c7210 */ /* 0x000fe2000175e4ff */
[----:B------:R-:W-:Y:S01]  /*84b0*/  IMAD.WIDE.U32 R74, R63, R2, RZ ;  /* 0x000000023f4a7225 */ /* 0x000fe200078e00ff */
[----:B------:R-:W-:-:S02]  /*84c0*/  IADD3.X R56, PT, PT, R120, 0xfffff, ~R71, P1, P5 ;  /* 0x000fffff78387810 */ /* 0x000fc40000feac47 */
[----:B------:R-:W-:Y:S01]  /*84d0*/  IADD3 R20, P5, P6, R69, -0x2, -R122 ;  /* 0xfffffffe45147810 */ /* 0x000fe20007ebe87a */
[----:B------:R-:W-:Y:S02]  /*84e0*/  IMAD.MOV.U32 R116, RZ, RZ, R111 ;  /* 0x000000ffff747224 */ /* 0x000fe400078e006f */
[----:B------:R-:W-:Y:S01]  /*84f0*/  IMAD.WIDE.U32 R12, R73, R2, RZ ;  /* 0x00000002490c7225 */ /* 0x000fe200078e00ff */
[----:B------:R-:W-:Y:S02]  /*8500*/  IADD3.X R22, PT, PT, R118, 0xfffff, ~R123, P5, P6 ;  /* 0x000fffff76167810 */ /* 0x000fe40002fecc7b */
[----:B------:R-:W-:Y:S01]  /*8510*/  IADD3 R77, P6, PT, R77, R64, RZ ;  /* 0x000000404d4d7210 */ /* 0x000fe20007fde0ff */
[----:B------:R-:W-:-:S04]  /*8520*/  IMAD.WIDE.U32.X R110, R50, R41, R116, P3 ;  /* 0x00000029326e7225 */ /* 0x000fc800018e0474 */
[----:B------:R-:W-:-:S04]  /*8530*/  IMAD.WIDE.U32 R74, P3, R52, R73, R74 ;  /* 0x00000049344a7225 */ /* 0x000fc8000786004a */
[----:B------:R-:W-:Y:S01]  /*8540*/  IMAD.WIDE.U32 R100, R17, R46, RZ ;  /* 0x0000002e11647225 */ /* 0x000fe200078e00ff */
[----:B------:R-:W-:Y:S02]  /*8550*/  IADD3 R129, P5, PT, R13, R74, RZ ;  /* 0x0000004a0d817210 */ /* 0x000fe40007fbe0ff */
[----:B------:R-:W-:Y:S01]  /*8560*/  IADD3.X R74, P0, PT, R30, R121, RZ, P0, !PT ;  /* 0x000000791e4a7210 */ /* 0x000fe2000071e4ff */
[----:B------:R-:W-:Y:S01]  /*8570*/  IMAD.X R117, RZ, RZ, RZ, P3 ;  /* 0x000000ffff757224 */ /* 0x000fe200018e06ff */
[----:B------:R-:W-:Y:S01]  /*8580*/  IADD3 R119, P1, PT, R100, R8, RZ ;  /* 0x0000000864777210 */ /* 0x000fe20007f3e0ff */
[----:B------:R-:W-:Y:S01]  /*8590*/  IMAD.MOV.U32 R116, RZ, RZ, R75 ;  /* 0x000000ffff747224 */ /* 0x000fe200078e004b */
[----:B------:R-:W-:Y:S01]  /*85a0*/  IADD3.X R74, P6, PT, R74, R125, RZ, P6, !PT ;  /* 0x0000007d4a4a7210 */ /* 0x000fe200037de4ff */
[----:B------:R-:W-:Y:S01]  /*85b0*/  IMAD.WIDE.U32 R8, R59, R0, RZ ;  /* 0x000000003b087225 */ /* 0x000fe200078e00ff */
[----:B------:R-:W-:Y:S02]  /*85c0*/  IADD3 R64, P3, PT, R67, R12, RZ ;  /* 0x0000000c43407210 */ /* 0x000fe40007f7e0ff */
[----:B------:R-:W-:Y:S01]  /*85d0*/  IADD3.X R72, P0, P6, R106, R114, R104, P6, P0 ;  /* 0x000000726a487210 */ /* 0x000fe20003600468 */
[----:B------:R-:W-:Y:S01]  /*85e0*/  IMAD.WIDE.U32.X R116, R52, R63, R116, P5 ;  /* 0x0000003f34747225 */ /* 0x000fe200028e0474 */
[----:B------:R-:W-:-:S02]  /*85f0*/  IADD3.X R60, P3, PT, R60, R129, RZ, P3, !PT ;  /* 0x000000813c3c7210 */ /* 0x000fc40001f7e4ff */
[----:B------:R-:W-:Y:S01]  /*8600*/  IADD3.X R75, PT, PT, R107, R115, R105, P0, P6 ;  /* 0x000000736b4b7210 */ /* 0x000fe200007ec469 */
[----:B------:R-:W-:Y:S01]  /*8610*/  IMAD.WIDE.U32 R84, P5, R34, R61, R8 ;  /* 0x0000003d22547225 */ /* 0x000fe200078a0008 */
[----:B------:R-:W-:Y:S02]  /*8620*/  IADD3.X R54, P2, P6, R116, R110, R108, P3, P2 ;  /* 0x0000006e74367210 */ /* 0x000fe40001e4446c */
[----:B------:R-:W-:Y:S01]  /*8630*/  IADD3 R65, P3, PT, R65, R70, RZ ;  /* 0x0000004641417210 */ /* 0x000fe20007f7e0ff */
[----:B------:R-:W-:Y:S01]  /*8640*/  IMAD.WIDE.U32 R112, R18, R46, RZ ;  /* 0x0000002e12707225 */ /* 0x000fe200078e00ff */
[----:B------:R-:W-:Y:S02]  /*8650*/  IADD3.X R9, PT, PT, RZ, RZ, RZ, P5, !PT ;  /* 0x000000ffff097210 */ /* 0x000fe40002ffe4ff */
[----:B------:R-:W-:Y:S01]  /*8660*/  IADD3.X R58, PT, PT, R117, R111, R109, P2, P6 ;  /* 0x0000006f753a7210 */ /* 0x000fe200017ec46d */
[----:B------:R-:W-:Y:S01]  /*8670*/  IMAD.WIDE.U32 R12, R61, R0, RZ ;  /* 0x000000003d0c7225 */ /* 0x000fe200078e00ff */
[----:B------:R-:W-:-:S02]  /*8680*/  IADD3 R28, P5, PT, R113, R102, RZ ;  /* 0x00000066711c7210 */ /* 0x000fc40007fbe0ff */
[----:B------:R-:W-:Y:S01]  /*8690*/  IADD3 R67, P6, PT, R69, R122, RZ ;  /* 0x0000007a45437210 */ /* 0x000fe20007fde0ff */
[----:B------:R-:W-:Y:S01]  /*86a0*/  IMAD.MOV.U32 R86, RZ, RZ, R103 ;  /* 0x000000ffff567224 */ /* 0x000fe200078e0067 */
[----:B------:R-:W-:Y:S01]  /*86b0*/  IADD3 R13, P0, PT, R13, R84, RZ ;  /* 0x000000540d0d7210 */ /* 0x000fe20007f1e0ff */
[----:B------:R-:W-:Y:S01]  /*86c0*/  IMAD.WIDE.U32 R104, R39, R46, RZ ;  /* 0x0000002e27687225 */ /* 0x000fe200078e00ff */
[----:B------:R-:W-:-:S03]  /*86d0*/  IADD3.X R71, PT, PT, R120, R71, RZ, P3, !PT ;  /* 0x0000004778477210 */ /* 0x000fc60001ffe4ff */
[----:B------:R-:W-:-:S04]  /*86e0*/  IMAD.WIDE.U32 R102, R32, R49, RZ ;  /* 0x0000003120667225 */ /* 0x000fc800078e00ff */
[----:B------:R-:W-:Y:S02]  /*86f0*/  IMAD.MOV.U32 R8, RZ, RZ, R85 ;  /* 0x000000ffff087224 */ /* 0x000fe400078e0055 */
[----:B------:R-:W-:-:S04]  /*8700*/  IMAD.WIDE.U32 R84, R4, R29, RZ ;  /* 0x0000001d04547225 */ /* 0x000fc800078e00ff */
[----:B------:R-:W-:Y:S01]  /*8710*/  IMAD.WIDE.U32 R108, P3, R17, R44, R104 ;  /* 0x0000002c116c7225 */ /* 0x000fe20007860068 */
[----:B------:R-:W-:-:S03]  /*8720*/  IADD3 R121, P2, PT, R112, R84, RZ ;  /* 0x0000005470797210 */ /* 0x000fc60007f5e0ff */
[----:B------:R-:W-:Y:S01]  /*8730*/  IMAD.X R69, R118, 0x1, R123, P6 ;  /* 0x0000000176457824 */ /* 0x000fe200030e067b */
[----:B------:R-:W-:Y:S01]  /*8740*/  MOV R110, R109 ;  /* 0x0000006d006e7202 */ /* 0x000fe20000000f00 */
[----:B------:R-:W-:-:S04]  /*8750*/  IMAD.WIDE.U32 R104, P6, R47, R6, R102 ;  /* 0x000000062f687225 */ /* 0x000fc800078c0066 */
[----:B------:R-:W-:-:S04]  /*8760*/  IMAD.WIDE.U32 R102, R6, R49, RZ ;  /* 0x0000003106667225 */ /* 0x000fc800078e00ff */
[----:B------:R-:W-:-:S04]  /*8770*/  IMAD.WIDE.U32 R114, R32, R29, RZ ;  /* 0x0000001d20727225 */ /* 0x000fc800078e00ff */
[----:B------:R-:W-:Y:S01]  /*8780*/  IMAD.WIDE.U32.X R112, R16, R53, R10, P4 ;  /* 0x0000003510707225 */ /* 0x000fe200020e040a */
[----:B------:R-:W-:Y:S02]  /*8790*/  IADD3.X R11, PT, PT, RZ, RZ, RZ, P6, !PT ;  /* 0x000000ffff0b7210 */ /* 0x000fe400037fe4ff */
[----:B------:R-:W-:Y:S01]  /*87a0*/  IADD3 R101, P4, PT, R101, R108, RZ ;  /* 0x0000006c65657210 */ /* 0x000fe20007f9e0ff */
[----:B------:R-:W-:Y:S01]  /*87b0*/  IMAD.X R111, RZ, RZ, RZ, P3 ;  /* 0x000000ffff6f7224 */ /* 0x000fe200018e06ff */
[----:B------:R-:W-:Y:S01]  /*87c0*/  IADD3 R103, P3, PT, R103, R104, RZ ;  /* 0x0000006867677210 */ /* 0x000fe20007f7e0ff */
[----:B------:R-:W-:-:S04]  /*87d0*/  IMAD.WIDE.U32 R106, R24, R29, RZ ;  /* 0x0000001d186a7225 */ /* 0x000fc800078e00ff */
[----:B------:R-:W-:Y:S02]  /*87e0*/  IMAD.MOV.U32 R10, RZ, RZ, R105 ;  /* 0x000000ffff0a7224 */ /* 0x000fe400078e0069 */
[----:B------:R-:W-:-:S04]  /*87f0*/  IMAD.WIDE.U32 R116, P6, R23, R6, R114 ;  /* 0x0000000617747225 */ /* 0x000fc800078c0072 */
[----:B------:R-:W-:-:S04]  /*8800*/  IMAD.WIDE.U32 R114, R6, R29, RZ ;  /* 0x0000001d06727225 */ /* 0x000fc800078e00ff */
[----:B------:R-:W-:-:S04]  /*8810*/  IMAD.WIDE.U32.X R10, R32, R47, R10, P3 ;  /* 0x0000002f200a7225 */ /* 0x000fc800018e040a */
[----:B------:R-:W-:Y:S01]  /*8820*/  IMAD.WIDE.U32 R106, P3, R23, R4, R106 ;  /* 0x00000004176a7225 */ /* 0x000fe2000786006a */
[----:B------:R-:W-:-:S03]  /*8830*/  IADD3.X R4, P1, PT, R26, R101, RZ, P1, !PT ;  /* 0x000000651a047210 */ /* 0x000fc60000f3e4ff */
[----:B------:R-:W-:Y:S01]  /*8840*/  IMAD.X R105, RZ, RZ, RZ, P6 ;  /* 0x000000ffff697224 */ /* 0x000fe200030e06ff */
[----:B------:R-:W-:Y:S01]  /*8850*/  IADD3 R115, P6, PT, R115, R116, RZ ;  /* 0x0000007473737210 */ /* 0x000fe20007fde0ff */
[----:B------:R-:W-:Y:S01]  /*8860*/  IMAD.WIDE.U32.X R100, R39, R44, R110, P4 ;  /* 0x0000002c27647225 */ /* 0x000fe200020e046e */
[----:B------:R-:W-:Y:S02]  /*8870*/  IADD3 R85, P4, PT, R85, R106, RZ ;  /* 0x0000006a55557210 */ /* 0x000fe40007f9e0ff */
[----:B------:R-:W-:Y:S01]  /*8880*/  MOV R108, R107 ;  /* 0x0000006b006c7202 */ /* 0x000fe20000000f00 */
[----:B------:R-:W-:Y:S01]  /*8890*/  IMAD.MOV.U32 R104, RZ, RZ, R117 ;  /* 0x000000ffff687224 */ /* 0x000fe200078e0075 */
[----:B------:R-:W-:Y:S01]  /*88a0*/  IADD3.X R6, P2, PT, R28, R85, RZ, P2, !PT ;  /* 0x000000551c067210 */ /* 0x000fe2000175e4ff */
[----:B------:R-:W-:Y:S01]  /*88b0*/  IMAD.X R109, RZ, RZ, RZ, P3 ;  /* 0x000000ffff6d7224 */ /* 0x000fe200018e06ff */
[----:B------:R-:W-:Y:S01]  /*88c0*/  IADD3 R121, P3, PT, R121, R102, RZ ;  /* 0x0000006679797210 */ /* 0x000fe20007f7e0ff */
[----:B------:R-:W-:Y:S01]  /*88d0*/  IMAD.WIDE.U32.X R104, R32, R23, R104, P6 ;  /* 0x0000001720687225 */ /* 0x000fe200030e0468 */
[----:B------:R-:W-:-:S03]  /*88e0*/  IADD3 R117, P6, PT, R119, R114, RZ ;  /* 0x0000007277757210 */ /* 0x000fc60007fde0ff */
[----:B------:R-:W-:Y:S01]  /*88f0*/  IMAD.WIDE.U32.X R108, R24, R23, R108, P4 ;  /* 0x00000017186c7225 */ /* 0x000fe200020e046c */
[----:B------:R-:W-:Y:S02]  /*8900*/  IADD3.X R24, P3, PT, R6, R103, RZ, P3, !PT ;  /* 0x0000006706187210 */ /* 0x000fe40001f7e4ff */
[----:B------:R-:W-:Y:S01]  /*8910*/  IADD3.X R4, P6, PT, R4, R115, RZ, P6, !PT ;  /* 0x0000007304047210 */ /* 0x000fe200037de4ff */
[----:B------:R-:W-:-:S03]  /*8920*/  IMAD.WIDE.U32.X R102, R16, R44, R86, P5 ;  /* 0x0000002c10667225 */ /* 0x000fc600028e0456 */
[----:B------:R-:W-:Y:S01]  /*8930*/  IADD3.X R115, P1, P6, R104, R100, R112, P6, P1 ;  /* 0x0000006468737210 */ /* 0x000fe20003622470 */
[----:B------:R-:W-:Y:S01]  /*8940*/  IMAD.WIDE.U32 R84, R56, R55, RZ ;  /* 0x0000003738547225 */ /* 0x000fe200078e00ff */
[----:B------:R-:W-:Y:S02]  /*8950*/  IADD3.X R111, P4, P5, R10, R108, R102, P3, P2 ;  /* 0x0000006c0a6f7210 */ /* 0x000fe40001d84466 */
[----:B------:R-:W-:Y:S01]  /*8960*/  IADD3.X R113, PT, PT, R105, R101, R113, P1, P6 ;  /* 0x0000006569717210 */ /* 0x000fe20000fec471 */
[----:B------:R-:W-:Y:S01]  /*8970*/  IMAD.WIDE.U32 R106, R56, R51, RZ ;  /* 0x00000033386a7225 */ /* 0x000fe200078e00ff */
[----:B------:R-:W-:-:S03]  /*8980*/  IADD3.X R119, PT, PT, R11, R109, R103, P4, P5 ;  /* 0x0000006d0b777210 */ /* 0x000fc600027ea467 */
[----:B------:R-:W-:-:S04]  /*8990*/  IMAD.WIDE.U32 R100, P1, R62, R53, R84 ;  /* 0x000000353e647225 */ /* 0x000fc80007820054 */
        /* <DEDUP_REMOVED lines=9> */
[----:B------:R-:W-:Y:S01]  /*8a30*/  IMAD.WIDE.U32 R84, P4, R20, R44, R84 ;  /* 0x0000002c14547225 */ /* 0x000fe20007880054 */
[----:B------:R-:W-:-:S03]  /*8a40*/  IADD3 R125, P6, PT, R105, R106, RZ ;  /* 0x0000006a697d7210 */ /* 0x000fc60007fde0ff */
[----:B------:R-:W-:Y:S01]  /*8a50*/  IMAD.MOV.U32 R102, RZ, RZ, R101 ;  /* 0x000000ffff667224 */ /* 0x000fe200078e0065 */
[----:B------:R-:W-:Y:S01]  /*8a60*/  IADD3.X R87, PT, PT, RZ, RZ, RZ, P4, !PT ;  /* 0x000000ffff577210 */ /* 0x000fe200027fe4ff */
[----:B------:R-:W-:Y:S01]  /*8a70*/  IMAD.WIDE.U32 R104, R22, R55, RZ ;  /* 0x0000003716687225 */ /* 0x000fe200078e00ff */
[----:B------:R-:W-:-:S03]  /*8a80*/  IADD3.X R24, P1, PT, R24, R125, RZ, P1, !PT ;  /* 0x0000007d18187210 */ /* 0x000fc60000f3e4ff */
[----:B------:R-:W-:-:S04]  /*8a90*/  IMAD.WIDE.U32 R10, R20, R46, RZ ;  /* 0x0000002e140a7225 */ /* 0x000fc800078e00ff */
[-C--:B------:R-:W-:Y:S01]  /*8aa0*/  IMAD.WIDE.U32.X R100, R56, R53.reuse, R102, P3 ;  /* 0x0000003538647225 */ /* 0x080fe200018e0466 */
[----:B------:R-:W-:Y:S02]  /*8ab0*/  IADD3 R26, P4, PT, R99, R10, RZ ;  /* 0x0000000a631a7210 */ /* 0x000fe40007f9e0ff */
[----:B------:R-:W-:Y:S01]  /*8ac0*/  IADD3 R121, P3, PT, R11, R84, RZ ;  /* 0x000000540b797210 */ /* 0x000fe20007f7e0ff */
[----:B------:R-:W-:Y:S02]  /*8ad0*/  IMAD.X R103, RZ, RZ, RZ, P5 ;  /* 0x000000ffff677224 */ /* 0x000fe400028e06ff */
[----:B------:R-:W-:Y:S01]  /*8ae0*/  IMAD.WIDE.U32 R104, P5, R20, R53, R104 ;  /* 0x0000003514687225 */ /* 0x000fe200078a0068 */
[----:B------:R-:W-:-:S03]  /*8af0*/  IADD3.X R28, P4, PT, R28, R121, RZ, P4, !PT ;  /* 0x000000791c1c7210 */ /* 0x000fc6000279e4ff */
[----:B------:R-:W-:Y:S01]  /*8b00*/  IMAD.WIDE.U32 R10, R20, R55, RZ ;  /* 0x00000037140a7225 */ /* 0x000fe200078e00ff */
[----:B------:R-:W-:-:S03]  /*8b10*/  IADD3.X R99, PT, PT, RZ, RZ, RZ, P5, !PT ;  /* 0x000000ffff637210 */ /* 0x000fc60002ffe4ff */
[----:B------:R-:W-:Y:S01]  /*8b20*/  IMAD.MOV.U32 R86, RZ, RZ, R85 ;  /* 0x000000ffff567224 */ /* 0x000fe200078e0055 */
[----:B------:R-:W-:Y:S01]  /*8b30*/  IADD3 R11, P5, PT, R11, R104, RZ ;  /* 0x000000680b0b7210 */ /* 0x000fe20007fbe0ff */
[----:B------:R-:W-:Y:S02]  /*8b40*/  IMAD.MOV.U32 R98, RZ, RZ, R105 ;  /* 0x000000ffff627224 */ /* 0x000fe400078e0069 */
[----:B------:R-:W-:Y:S01]  /*8b50*/  IMAD.WIDE.U32.X R84, R22, R44, R86, P3 ;  /* 0x0000002c16547225 */ /* 0x000fe200018e0456 */
[----:B------:R-:W-:-:S03]  /*8b60*/  IADD3 R112, P3, PT, R109, R10, RZ ;  /* 0x0000000a6d707210 */ /* 0x000fc60007f7e0ff */
[----:B------:R-:W-:Y:S01]  /*8b70*/  IMAD.MOV.U32 R102, RZ, RZ, R107 ;  /* 0x000000ffff667224 */ /* 0x000fe200078e006b */
[----:B------:R-:W-:Y:S01]  /*8b80*/  IADD3.X R24, P3, PT, R24, R11, RZ, P3, !PT ;  /* 0x0000000b18187210 */ /* 0x000fe20001f7e4ff */
[----:B------:R-:W-:Y:S01]  /*8b90*/  IMAD.WIDE.U32.X R86, R22, R53, R98, P5 ;  /* 0x0000003516567225 */ /* 0x000fe200028e0462 */
[----:B------:R-:W-:-:S03]  /*8ba0*/  IADD3.X R32, P5, P4, R84, R7, R100, P4, P2 ;  /* 0x0000000754207210 */ /* 0x000fc600024a4464 */
[----:B------:R-:W-:Y:S01]  /*8bb0*/  IMAD.WIDE.U32.X R98, R56, R45, R102, P6 ;  /* 0x0000002d38627225 */ /* 0x000fe200030e0466 */
[----:B------:R-:W-:-:S03]  /*8bc0*/  IADD3.X R55, PT, PT, R85, R38, R101, P5, P4 ;  /* 0x0000002655377210 */ /* 0x000fc60002fe8465 */
[----:B------:R-:W-:Y:S01]  /*8bd0*/  IMAD.WIDE.U32 R104, R71, R48, RZ ;  /* 0x0000003047687225 */ /* 0x000fe200078e00ff */
[----:B------:R-:W-:-:S03]  /*8be0*/  IADD3.X R30, P1, P3, R86, R111, R98, P3, P1 ;  /* 0x0000006f561e7210 */ /* 0x000fc60001b22462 */
[----:B------:R-:W-:Y:S01]  /*8bf0*/  IMAD.WIDE.U32 R6, R69, R2, RZ ;  /* 0x0000000245067225 */ /* 0x000fe200078e00ff */
[----:B------:R-:W-:-:S03]  /*8c00*/  IADD3.X R38, PT, PT, R87, R119, R99, P1, P3 ;  /* 0x0000007757267210 */ /* 0x000fc60000fe6463 */
[----:B------:R-:W-:-:S04]  /*8c10*/  IMAD.WIDE.U32 R102, R65, R48, RZ ;  /* 0x0000003041667225 */ /* 0x000fc800078e00ff */
[----:B------:R-:W-:Y:S01]  /*8c20*/  IMAD.WIDE.U32 R104, P5, R50, R65, R104 ;  /* 0x0000004132687225 */ /* 0x000fe200078a0068 */
[----:B------:R-:W-:-:S03]  /*8c30*/  IADD3 R95, P3, PT, R95, R102, RZ ;  /* 0x000000665f5f7210 */ /* 0x000fc60007f7e0ff */
[----:B------:R-:W-:Y:S01]  /*8c40*/  IMAD.WIDE.U32 R98, P1, R52, R67, R6 ;  /* 0x0000004334627225 */ /* 0x000fe20007820006 */
[----:B------:R-:W-:Y:S02]  /*8c50*/  IADD3 R103, P4, PT, R103, R104, RZ ;  /* 0x0000006867677210 */ /* 0x000fe40007f9e0ff */
[----:B------:R-:W-:Y:S01]  /*8c60*/  IADD3.X R85, PT, PT, RZ, RZ, RZ, P5, !PT ;  /* 0x000000ffff557210 */ /* 0x000fe20002ffe4ff */
[----:B------:R-:W-:Y:S01]  /*8c70*/  IMAD.WIDE.U32 R86, R67, R2, RZ ;  /* 0x0000000243567225 */ /* 0x000fe200078e00ff */
[----:B------:R-:W-:Y:S02]  /*8c80*/  MOV R100, R99 ;  /* 0x0000006300647202 */ /* 0x000fe40000000f00 */
[----:B------:R-:W-:Y:S01]  /*8c90*/  IADD3.X R40, P3, PT, R40, R103, RZ, P3, !PT ;  /* 0x0000006728287210 */ /* 0x000fe20001f7e4ff */
[----:B------:R-:W-:Y:S01]  /*8ca0*/  IMAD.WIDE.U32 R6, R56, R49, RZ ;  /* 0x0000003138067225 */ /* 0x000fe200078e00ff */
[----:B------:R-:W-:-:S03]  /*8cb0*/  IADD3 R107, P5, PT, R87, R98, RZ ;  /* 0x00000062576b7210 */ /* 0x000fc60007fbe0ff */
[----:B------:R-:W-:Y:S01]  /*8cc0*/  IMAD.X R101, RZ, RZ, RZ, P1 ;  /* 0x000000ffff657224 */ /* 0x000fe200008e06ff */
[----:B------:R-:W-:Y:S01]  /*8cd0*/  IADD3 R2, P1, PT, R95, R86, RZ ;  /* 0x000000565f027210 */ /* 0x000fe20007f3e0ff */
[----:B------:R-:W-:Y:S02]  /*8ce0*/  IMAD.MOV.U32 R84, RZ, RZ, R105 ;  /* 0x000000ffff547224 */ /* 0x000fe400078e0069 */
[----:B------:R-:W-:-:S04]  /*8cf0*/  IMAD.WIDE.U32.X R86, R52, R69, R100, P5 ;  /* 0x0000004534567225 */ /* 0x000fc800028e0464 */
[----:B------:R-:W-:-:S04]  /*8d00*/  IMAD.WIDE.U32 R52, P5, R62, R47, R6 ;  /* 0x0000002f3e347225 */ /* 0x000fc800078a0006 */
[----:B------:R-:W-:Y:S01]  /*8d10*/  IMAD.WIDE.U32.X R84, R50, R71, R84, P4 ;  /* 0x0000004732547225 */ /* 0x000fe200020e0454 */
[----:B------:R-:W-:-:S03]  /*8d20*/  IADD3.X R40, P4, PT, R40, R107, RZ, P1, !PT ;  /* 0x0000006b28287210 */ /* 0x000fc60000f9e4ff */
[----:B------:R-:W-:-:S04]  /*8d30*/  IMAD.WIDE.U32 R6, R62, R49, RZ ;  /* 0x000000313e067225 */ /* 0x000fc800078e00ff */
[----:B------:R-:W-:Y:S01]  /*8d40*/  IMAD.X R103, RZ, RZ, RZ, P5 ;  /* 0x000000ffff677224 */ /* 0x000fe200028e06ff */
[----:B------:R-:W-:Y:S01]  /*8d50*/  IADD3.X R83, P3, P5, R86, R83, R84, P4, P3 ;  /* 0x0000005356537210 */ /* 0x000fe20002566454 */
[----:B------:R-:W-:Y:S01]  /*8d60*/  IMAD.WIDE.U32 R98, R16, R61, RZ ;  /* 0x0000003d10627225 */ /* 0x000fe200078e00ff */
[----:B------:R-:W-:Y:S02]  /*8d70*/  IADD3 R95, P1, PT, R117, R6, RZ ;  /* 0x00000006755f7210 */ /* 0x000fe40007f3e0ff */
[----:B------:R-:W-:Y:S01]  /*8d80*/  IADD3 R101, P4, PT, R7, R52, RZ ;  /* 0x0000003407657210 */ /* 0x000fe20007f9e0ff */
[----:B------:R-:W-:Y:S01]  /*8d90*/  IMAD.WIDE.U32 R6, R22, R51, RZ ;  /* 0x0000003316067225 */ /* 0x000fe200078e00ff */
[----:B------:R-:W-:-:S03]  /*8da0*/  IADD3.X R70, PT, PT, R87, R5, R85, P3, P5 ;  /* 0x0000000557467210 */ /* 0x000fc60001fea455 */
[----:B------:R-:W-:-:S04]  /*8db0*/  IMAD.WIDE.U32 R10, R25, R43, RZ ;  /* 0x0000002b190a7225 */ /* 0x000fc800078e00ff */
[----:B------:R-:W-:Y:S01]  /*8dc0*/  IMAD.MOV.U32 R102, RZ, RZ, R53 ;  /* 0x000000ffff667224 */ /* 0x000fe200078e0035 */
[----:B------:R-:W-:Y:S01]  /*8dd0*/  IADD3 R111, P2, PT, R12, R10, RZ ;  /* 0x0000000a0c6f7210 */ /* 0x000fe20007f5e0ff */
[----:B------:R-:W-:Y:S01]  /*8de0*/  IMAD.WIDE.U32 R52, R20, R51, RZ ;  /* 0x0000003314347225 */ /* 0x000fe200078e00ff */
[----:B------:R-:W-:-:S03]  /*8df0*/  IADD3.X R10, P1, PT, R4, R101, RZ, P1, !PT ;  /* 0x00000065040a7210 */ /* 0x000fc60000f3e4ff */
[----:B------:R-:W-:-:S04]  /*8e00*/  IMAD.WIDE.U32 R84, P5, R20, R45, R6 ;  /* 0x0000002d14547225 */ /* 0x000fc800078a0006 */
[----:B------:R-:W-:Y:S01]  /*8e10*/  IMAD.WIDE.U32 R86, P3, R59, R18, R98 ;  /* 0x000000123b567225 */ /* 0x000fe20007860062 */
[----:B------:R-:W-:-:S03]  /*8e20*/  MOV R98, R85 ;  /* 0x0000005500627202 */ /* 0x000fc60000000f00 */
[----:B------:R-:W-:Y:S01]  /*8e30*/  IMAD.WIDE.U32 R100, R41, R43, RZ ;  /* 0x0000002b29647225 */ /* 0x000fe200078e00ff */
[----:B------:R-:W-:Y:S02]  /*8e40*/  IADD3.X R7, PT, PT, RZ, RZ, RZ, P3, !PT ;  /* 0x000000ffff077210 */ /* 0x000fe40001ffe4ff */
[----:B------:R-:W-:Y:S01]  /*8e50*/  IADD3 R110, P3, PT, R95, R52, RZ ;  /* 0x000000345f6e7210 */ /* 0x000fe20007f7e0ff */
[----:B------:R-:W-:Y:S01]  /*8e60*/  IMAD.X R99, RZ, RZ, RZ, P5 ;  /* 0x000000ffff637224 */ /* 0x000fe200028e06ff */
[----:B------:R-:W-:Y:S01]  /*8e70*/  IADD3 R51, P5, PT, R53, R84, RZ ;  /* 0x0000005435337210 */ /* 0x000fe20007fbe0ff */
[----:B------:R-:W-:-:S04]  /*8e80*/  IMAD.WIDE.U32 R4, R18, R61, RZ ;  /* 0x0000003d12047225 */ /* 0x000fc800078e00ff */
[----:B------:R-:W-:Y:S01]  /*8e90*/  IMAD.WIDE.U32.X R102, R56, R47, R102, P4 ;  /* 0x0000002f38667225 */ /* 0x000fe200020e0466 */
[----:B------:R-:W-:-:S03]  /*8ea0*/  IADD3 R86, P4, PT, R5, R86, RZ ;  /* 0x0000005605567210 */ /* 0x000fc60007f9e0ff */
[----:B------:R-:W-:-:S04]  /*8eb0*/  IMAD.WIDE.U32 R104, P6, R3, R25, R100 ;  /* 0x0000001903687225 */ /* 0x000fc800078c0064 */
[----:B------:R-:W-:Y:S01]  /*8ec0*/  IMAD.WIDE.U32.X R52, R22, R45, R98, P5 ;  /* 0x0000002d16347225 */ /* 0x000fe200028e0462 */
[----:B------:R-:W-:Y:S02]  /*8ed0*/  IADD3.X R5, P5, PT, R10, R51, RZ, P3, !PT ;  /* 0x000000330a057210 */ /* 0x000fe40001fbe4ff */
[----:B------:R-:W-:Y:S01]  /*8ee0*/  IADD3 R12, P3, PT, R11, R104, RZ ;  /* 0x000000680b0c7210 */ /* 0x000fe20007f7e0ff */
[----:B------:R-:W-:Y:S01]  /*8ef0*/  IMAD.WIDE.U32 R98, R56, R29, RZ ;  /* 0x0000001d38627225 */ /* 0x000fe200078e00ff */
[----:B------:R-:W-:Y:S02]  /*8f00*/  IADD3.X R84, P1, P5, R52, R115, R102, P5, P1 ;  /* 0x0000007334547210 */ /* 0x000fe40002d22466 */
[----:B------:R-:W-:Y:S01]  /*8f10*/  IADD3.X R45, P2, PT, R13, R12, RZ, P2, !PT ;  /* 0x0000000c0d2d7210 */ /* 0x000fe2000175e4ff */
[----:B------:R-:W-:Y:S01]  /*8f20*/  IMAD.WIDE.U32 R10, R22, R49, RZ ;  /* 0x00000031160a7225 */ /* 0x000fe200078e00ff */
[----:B------:R-:W-:-:S03]  /*8f30*/  IADD3.X R85, PT, PT, R53, R113, R103, P1, P5 ;  /* 0x0000007135557210 */ /* 0x000fc60000fea467 */
[----:B------:R-:W-:-:S04]  /*8f40*/  IMAD.WIDE.U32 R98, P5, R62, R23, R98 ;  /* 0x000000173e627225 */ /* 0x000fc800078a0062 */
[----:B------:R-:W-:Y:S01]  /*8f50*/  IMAD.WIDE.U32 R10, P1, R20, R47, R10 ;  /* 0x0000002f140a7225 */ /* 0x000fe2000782000a */
[----:B------:R-:W-:-:S03]  /*8f60*/  IADD3.X R103, PT, PT, RZ, RZ, RZ, P5, !PT ;  /* 0x000000ffff677210 */ /* 0x000fc60002ffe4ff */
[----:B------:R-:W-:Y:S01]  /*8f70*/  IMAD.WIDE.U32 R108, R20, R49, RZ ;  /* 0x00000031146c7225 */ /* 0x000fe200078e00ff */
[----:B------:R-:W-:-:S03]  /*8f80*/  MOV R12, R11 ;  /* 0x0000000b000c7202 */ /* 0x000fc60000000f00 */
[----:B------:R-:W-:Y:S01]  /*8f90*/  IMAD.WIDE.U32 R106, R63, R48, RZ ;  /* 0x000000303f6a7225 */ /* 0x000fe200078e00ff */
[----:B------:R-:W-:-:S03]  /*8fa0*/  IADD3 R124, P5, PT, R109, R10, RZ ;  /* 0x0000000a6d7c7210 */ /* 0x000fc60007fbe0ff */
[----:B------:R-:W-:-:S04]  /*8fb0*/  IMAD.WIDE.U32 R52, R62, R29, RZ ;  /* 0x0000001d3e347225 */ /* 0x000fc800078e00ff */
[----:B------:R-:W-:Y:S02]  /*8fc0*/  IMAD.MOV.U32 R100, RZ, RZ, R105 ;  /* 0x000000ffff647224 */ /* 0x000fe400078e0069 */
[----:B------:R-:W-:-:S04]  /*8fd0*/  IMAD.WIDE.U32 R104, R73, R48, RZ ;  /* 0x0000003049687225 */ /* 0x000fc800078e00ff */
[----:B------:R-:W-:Y:S02]  /*8fe0*/  IMAD.X R13, RZ, RZ, RZ, P1 ;  /* 0x000000ffff0d7224 */ /* 0x000fe400008e06ff */
[----:B------:R-:W-:-:S04]  /*8ff0*/  IMAD.WIDE.U32 R106, P1, R50, R73, R106 ;  /* 0x00000049326a7225 */ /* 0x000fc8000782006a */
[----:B------:R-:W-:Y:S01]  /*9000*/  IMAD.X R101, RZ, RZ, RZ, P6 ;  /* 0x000000ffff657224 */ /* 0x000fe200030e06ff */
[----:B------:R-:W-:Y:S01]  /*9010*/  IADD3 R122, P6, PT, R53, R98, RZ ;  /* 0x00000062357a7210 */ /* 0x000fe20007fde0ff */
[----:B------:R-:W-:Y:S02]  /*9020*/  IMAD.MOV.U32 R102, RZ, RZ, R99 ;  /* 0x000000ffff667224 */ /* 0x000fe400078e0063 */
[----:B------:R-:W-:Y:S01]  /*9030*/  IMAD.WIDE.U32.X R12, R22, R47, R12, P5 ;  /* 0x0000002f160c7225 */ /* 0x000fe200028e040c */
[----:B------:R-:W-:-:S03]  /*9040*/  IADD3 R49, P5, PT, R111, R104, RZ ;  /* 0x000000686f317210 */ /* 0x000fc60007fbe0ff */
[----:B------:R-:W-:-:S04]  /*9050*/  IMAD.WIDE.U32 R98, R61, 0x13, RZ ;  /* 0x000000133d627825 */ /* 0x000fc800078e00ff */
[----:B------:R-:W-:Y:S01]  /*9060*/  IMAD.X R115, RZ, RZ, RZ, P1 ;  /* 0x000000ffff737224 */ /* 0x000fe200008e06ff */
[----:B------:R-:W-:Y:S01]  /*9070*/  IADD3 R104, P1, PT, R105, R106, RZ ;  /* 0x0000006a69687210 */ /* 0x000fe20007f3e0ff */
[----:B------:R-:W-:Y:S02]  /*9080*/  IMAD R47, R59, 0x13, RZ ;  /* 0x000000133b2f7824 */ /* 0x000fe400078e02ff */
[----:B------:R-:W-:Y:S01]  /*9090*/  IMAD.WIDE.U32.X R102, R56, R23, R102, P6 ;  /* 0x0000001738667225 */ /* 0x000fe200030e0466 */
[----:B------:R-:W-:Y:S02]  /*90a0*/  IADD3 R53, P6, PT, R82, R52, RZ ;  /* 0x0000003452357210 */ /* 0x000fe40007fde0ff */
[----:B------:R-:W-:Y:S01]  /*90b0*/  IADD3.X R52, P5, PT, R45, R104, RZ, P5, !PT ;  /* 0x000000682d347210 */ /* 0x000fe20002fbe4ff */
[----:B------:R-:W-:Y:S01]  /*90c0*/  IMAD.MOV.U32 R114, RZ, RZ, R107 ;  /* 0x000000ffff727224 */ /* 0x000fe200078e006b */
[----:B------:R-:W-:Y:S01]  /*90d0*/  IADD3 R45, PT, PT, R99, R47, RZ ;  /* 0x0000002f632d7210 */ /* 0x000fe20007ffe0ff */
[----:B------:R-:W-:Y:S01]  /*90e0*/  IMAD.WIDE.U32 R106, R39, R98, RZ ;  /* 0x00000062276a7225 */ /* 0x000fe200078e00ff */
[----:B------:R-:W-:-:S03]  /*90f0*/  IADD3.X R81, P6, PT, R81, R122, RZ, P6, !PT ;  /* 0x0000007a51517210 */ /* 0x000fc600037de4ff */
[----:B------:R-:W-:-:S04]  /*9100*/  IMAD.WIDE.U32.X R100, R3, R41, R100, P3 ;  /* 0x0000002903647225 */ /* 0x000fc800018e0464 */
[----:B------:R-:W-:-:S04]  /*9110*/  IMAD.WIDE.U32 R120, P3, R45, R17, R106 ;  /* 0x000000112d787225 */ /* 0x000fc8000786006a */
[----:B------:R-:W-:Y:S01]  /*9120*/  IMAD.WIDE.U32.X R104, R34, R59, R8, P0 ;  /* 0x0000003b22687225 */ /* 0x000fe200000e0408 */
[----:B------:R-:W-:Y:S02]  /*9130*/  IADD3 R108, P0, PT, R53, R108, RZ ;  /* 0x0000006c356c7210 */ /* 0x000fe40007f1e0ff */
[----:B------:R-:W-:Y:S01]  /*9140*/  MOV R8, R121 ;  /* 0x0000007900087202 */ /* 0x000fe20000000f00 */
[----:B------:R-:W-:Y:S01]  /*9150*/  IMAD.WIDE.U32.X R106, R50, R63, R114, P1 ;  /* 0x0000003f326a7225 */ /* 0x000fe200008e0472 */
[----:B------:R-:W-:-:S03]  /*9160*/  IADD3.X R81, P0, PT, R81, R124, RZ, P0, !PT ;  /* 0x0000007c51517210 */ /* 0x000fc6000071e4ff */
[----:B------:R-:W-:Y:S01]  /*9170*/  IMAD.WIDE.U32 R10, R25, 0x13, RZ ;  /* 0x00000013190a7825 */ /* 0x000fe200078e00ff */
[----:B------:R-:W-:Y:S02]  /*9180*/  IADD3.X R99, P2, P5, R106, R100, R104, P5, P2 ;  /* 0x000000646a637210 */ /* 0x000fe40002d44468 */
[----:B------:R-:W-:Y:S01]  /*9190*/  IADD3.X R80, P0, P6, R12, R80, R102, P0, P6 ;  /* 0x000000500c507210 */ /* 0x000fe2000060c466 */
[----:B------:R-:W-:Y:S01]  /*91a0*/  IMAD R53, R41, 0x13, RZ ;  /* 0x0000001329357824 */ /* 0x000fe200078e02ff */
[----:B------:R-:W-:Y:S01]  /*91b0*/  IADD3.X R101, PT, PT, R107, R101, R105, P2, P5 ;  /* 0x000000656b657210 */ /* 0x000fe200017ea469 */
[----:B------:R-:W-:Y:S01]  /*91c0*/  IMAD.WIDE.U32 R118, R17, R98, RZ ;  /* 0x0000006211767225 */ /* 0x000fe200078e00ff */
[----:B------:R-:W-:-:S03]  /*91d0*/  IADD3.X R79, PT, PT, R13, R79, R103, P0, P6 ;  /* 0x0000004f0d4f7210 */ /* 0x000fc600007ec467 */
[----:B------:R-:W-:Y:S02]  /*91e0*/  IMAD.IADD R53, R11, 0x1, R53 ;  /* 0x000000010b357824 */ /* 0x000fe400078e0235 */
[----:B------:R-:W-:-:S04]  /*91f0*/  IMAD.WIDE.U32 R116, R10, R18, RZ ;  /* 0x000000120a747225 */ /* 0x000fc800078e00ff */
[----:B------:R-:W-:-:S04]  /*9200*/  IMAD.WIDE.U32 R114, R53, R18, RZ ;  /* 0x0000001235727225 */ /* 0x000fc800078e00ff */
[----:B------:R-:W-:-:S04]  /*9210*/  IMAD.WIDE.U32 R106, R53, R17, RZ ;  /* 0x00000011356a7225 */ /* 0x000fc800078e00ff */
[----:B------:R-:W-:Y:S01]  /*9220*/  IMAD.X R9, RZ, RZ, RZ, P3 ;  /* 0x000000ffff097224 */ /* 0x000fe200018e06ff */
[----:B------:R-:W-:Y:S01]  /*9230*/  IADD3 R82, P3, PT, R119, R120, RZ ;  /* 0x0000007877527210 */ /* 0x000fe20007f7e0ff */
[----:B------:R-:W-:-:S04]  /*9240*/  IMAD.WIDE.U32 R120, R33, R98, RZ ;  /* 0x0000006221787225 */ /* 0x000fc800078e00ff */
[----:B------:R-:W-:Y:S01]  /*9250*/  IMAD.MOV.U32 R6, RZ, RZ, R87 ;  /* 0x000000ffff067224 */ /* 0x000fe200078e0057 */
[----:B------:R-:W-:Y:S01]  /*9260*/  IADD3 R87, P1, PT, R116, R118, RZ ;  /* 0x0000007674577210 */ /* 0x000fe20007f3e0ff */
[----:B------:R-:W-:-:S04]  /*9270*/  IMAD.WIDE.U32 R114, P0, R16, R10, R114 ;  /* 0x0000000a10727225 */ /* 0x000fc80007800072 */
[----:B------:R-:W-:Y:S01]  /*9280*/  IMAD.WIDE.U32 R104, R10, R17, RZ ;  /* 0x000000110a687225 */ /* 0x000fe200078e00ff */
[----:B------:R-:W-:-:S03]  /*9290*/  IADD3 R117, P5, PT, R117, R114, RZ ;  /* 0x0000007275757210 */ /* 0x000fc60007fbe0ff */
[----:B------:R-:W-:Y:S01]  /*92a0*/  IMAD.WIDE.U32 R118, R27, R98, RZ ;  /* 0x000000621b767225 */ /* 0x000fe200078e00ff */
[----:B------:R-:W-:-:S03]  /*92b0*/  IADD3.X R82, P1, PT, R82, R117, RZ, P1, !PT ;  /* 0x0000007552527210 */ /* 0x000fc60000f3e4ff */
[----:B------:R-:W-:-:S04]  /*92c0*/  IMAD.WIDE.U32 R106, P2, R39, R10, R106 ;  /* 0x0000000a276a7225 */ /* 0x000fc8000784006a */
[----:B------:R-:W-:-:S04]  /*92d0*/  IMAD.WIDE.U32 R122, P6, R45, R27, R120 ;  /* 0x0000001b2d7a7225 */ /* 0x000fc800078c0078 */
[----:B------:R-:W-:Y:S01]  /*92e0*/  IMAD.X R121, RZ, RZ, RZ, P0 ;  /* 0x000000ffff797224 */ /* 0x000fe200000e06ff */
[----:B------:R-:W-:Y:S01]  /*92f0*/  IADD3 R11, P0, PT, R104, R118, RZ ;  /* 0x00000076680b7210 */ /* 0x000fe20007f1e0ff */
[----:B------:R-:W-:Y:S01]  /*9300*/  IMAD.X R13, RZ, RZ, RZ, P2 ;  /* 0x000000ffff0d7224 */ /* 0x000fe200010e06ff */
[----:B------:R-:W-:Y:S01]  /*9310*/  IADD3 R111, P2, PT, R105, R106, RZ ;  /* 0x0000006a696f7210 */ /* 0x000fe20007f5e0ff */
[----:B------:R-:W-:Y:S01]  /*9320*/  IMAD.MOV.U32 R12, RZ, RZ, R107 ;  /* 0x000000ffff0c7224 */ /* 0x000fe200078e006b */
[----:B------:R-:W-:Y:S01]  /*9330*/  IADD3.X R103, PT, PT, RZ, RZ, RZ, P6, !PT ;  /* 0x000000ffff677210 */ /* 0x000fe200037fe4ff */
[----:B------:R-:W-:Y:S01]  /*9340*/  IMAD.WIDE.U32 R104, R69, R48, RZ ;  /* 0x0000003045687225 */ /* 0x000fe200078e00ff */
[----:B------:R-:W-:Y:S02]  /*9350*/  IADD3 R118, P6, PT, R119, R122, RZ ;  /* 0x0000007a77767210 */ /* 0x000fe40007fde0ff */
[----:B------:R-:W-:Y:S01]  /*9360*/  MOV R102, R123 ;  /* 0x0000007b00667202 */ /* 0x000fe20000000f00 */
[----:B------:R-:W-:Y:S01]  /*9370*/  IMAD.WIDE.U32 R106, R56, R65, RZ ;  /* 0x00000041386a7225 */ /* 0x000fe200078e00ff */
[----:B------:R-:W-:-:S03]  /*9380*/  IADD3.X R111, P0, PT, R111, R118, RZ, P0, !PT ;  /* 0x000000766f6f7210 */ /* 0x000fc6000071e4ff */
[----:B------:R-:W-:Y:S02]  /*9390*/  IMAD.MOV.U32 R120, RZ, RZ, R115 ;  /* 0x000000ffff787224 */ /* 0x000fe400078e0073 */
[----:B------:R-:W-:-:S04]  /*93a0*/  IMAD.WIDE.U32.X R122, R45, R39, R8, P3 ;  /* 0x000000272d7a7225 */ /* 0x000fc800018e0408 */
        /* <DEDUP_REMOVED lines=8> */
[----:B------:R-:W-:Y:S01]  /*9430*/  IADD3 R87, P3, PT, R87, R104, RZ ;  /* 0x0000006857577210 */ /* 0x000fe20007f7e0ff */
[----:B------:R-:W-:-:S03]  /*9440*/  IMAD.WIDE.U32 R8, R73, 0x13, RZ ;  /* 0x0000001349087825 */ /* 0x000fc600078e00ff */
[----:B------:R-:W-:Y:S01]  /*9450*/  IADD3.X R82, P3, PT, R82, R51, RZ, P3, !PT ;  /* 0x0000003352527210 */ /* 0x000fe20001f7e4ff */
[----:B------:R-:W-:Y:S02]  /*9460*/  IMAD R47, R63, 0x13, RZ ;  /* 0x000000133f2f7824 */ /* 0x000fe400078e02ff */
[----:B------:R-:W-:-:S04]  /*9470*/  IMAD.WIDE.U32 R104, R67, R48, RZ ;  /* 0x0000003043687225 */ /* 0x000fc800078e00ff */
[----:B------:R-:W-:Y:S02]  /*9480*/  IMAD.IADD R9, R9, 0x1, R47 ;  /* 0x0000000109097824 */ /* 0x000fe400078e022f */
[----:B------:R-:W-:Y:S01]  /*9490*/  IMAD.WIDE.U32.X R118, R71, R56, R118, P5 ;  /* 0x0000003847767225 */ /* 0x000fe200028e0476 */
[----:B------:R-:W-:-:S03]  /*94a0*/  IADD3 R105, P5, PT, R105, R114, RZ ;  /* 0x0000007269697210 */ /* 0x000fc60007fbe0ff */
[----:B------:R-:W-:-:S04]  /*94b0*/  IMAD.WIDE.U32 R106, R71, R43, RZ ;  /* 0x0000002b476a7225 */ /* 0x000fc800078e00ff */
[----:B------:R-:W-:Y:S02]  /*94c0*/  IMAD.MOV.U32 R116, RZ, RZ, R115 ;  /* 0x000000ffff747224 */ /* 0x000fe400078e0073 */
[----:B------:R-:W-:-:S04]  /*94d0*/  IMAD.WIDE.U32 R126, R9, R18, RZ ;  /* 0x00000012097e7225 */ /* 0x000fc800078e00ff */
[----:B------:R-:W-:-:S04]  /*94e0*/  IMAD.WIDE.U32.X R50, R50, R69, R116, P5 ;  /* 0x0000004532327225 */ /* 0x000fc800028e0474 */
[----:B------:R-:W-:-:S04]  /*94f0*/  IMAD.WIDE.U32 R106, P5, R3, R65, R106 ;  /* 0x00000041036a7225 */ /* 0x000fc800078a006a */
[----:B------:R-:W-:Y:S01]  /*9500*/  IMAD.WIDE.U32.X R102, R45, R33, R102, P6 ;  /* 0x000000212d667225 */ /* 0x000fe200030e0466 */
[----:B------:R-:W-:Y:S02]  /*9510*/  IADD3.X R98, P1, P6, R118, R120, R122, P3, P1 ;  /* 0x0000007876627210 */ /* 0x000fe40001e2247a */
[----:B------:R-:W-:Y:S01]  /*9520*/  IADD3.X R117, PT, PT, RZ, RZ, RZ, P5, !PT ;  /* 0x000000ffff757210 */ /* 0x000fe20002ffe4ff */
[----:B------:R-:W-:Y:S01]  /*9530*/  IMAD.WIDE.U32 R114, R65, R43, RZ ;  /* 0x0000002b41727225 */ /* 0x000fe200078e00ff */
[----:B------:R-:W-:-:S03]  /*9540*/  IADD3.X R95, PT, PT, R119, R121, R123, P1, P6 ;  /* 0x00000079775f7210 */ /* 0x000fc60000fec47b */
[----:B------:R-:W-:Y:S01]  /*9550*/  IMAD.WIDE.U32 R124, R8, R18, RZ ;  /* 0x00000012087c7225 */ /* 0x000fe200078e00ff */
[----:B------:R-:W-:-:S03]  /*9560*/  IADD3 R47, P5, PT, R115, R106, RZ ;  /* 0x0000006a732f7210 */ /* 0x000fc60007fbe0ff */
[----:B------:R-:W-:Y:S01]  /*9570*/  IMAD.WIDE.U32 R126, P3, R16, R8, R126 ;  /* 0x00000008107e7225 */ /* 0x000fe2000786007e */
[----:B------:R-:W-:-:S03]  /*9580*/  IADD3 R100, P1, PT, R11, R124, RZ ;  /* 0x0000007c0b647210 */ /* 0x000fc60007f3e0ff */
[----:B------:R-:W-:Y:S01]  /*9590*/  IMAD.X R115, RZ, RZ, RZ, P3 ;  /* 0x000000ffff737224 */ /* 0x000fe200018e06ff */
[----:B------:R-:W-:Y:S01]  /*95a0*/  IADD3 R45, P3, PT, R78, R114, RZ ;  /* 0x000000724e2d7210 */ /* 0x000fe20007f7e0ff */
[----:B------:R-:W-:Y:S01]  /*95b0*/  IMAD.WIDE.U32 R118, R33, R10, RZ ;  /* 0x0000000a21767225 */ /* 0x000fe200078e00ff */
[----:B------:R-:W-:Y:S02]  /*95c0*/  IADD3 R124, P6, PT, R125, R126, RZ ;  /* 0x0000007e7d7c7210 */ /* 0x000fe40007fde0ff */
[----:B------:R-:W-:Y:S01]  /*95d0*/  MOV R114, R127 ;  /* 0x0000007f00727202 */ /* 0x000fe20000000f00 */
[----:B------:R-:W-:Y:S01]  /*95e0*/  IMAD.MOV.U32 R116, RZ, RZ, R107 ;  /* 0x000000ffff747224 */ /* 0x000fe200078e006b */
[----:B------:R-:W-:Y:S01]  /*95f0*/  IADD3.X R111, P1, PT, R111, R124, RZ, P1, !PT ;  /* 0x0000007c6f6f7210 */ /* 0x000fe20000f3e4ff */
[----:B------:R-:W-:-:S04]  /*9600*/  IMAD.WIDE.U32 R120, R27, R10, RZ ;  /* 0x0000000a1b787225 */ /* 0x000fc800078e00ff */
[----:B------:R-:W-:-:S04]  /*9610*/  IMAD.WIDE.U32.X R106, R3, R71, R116, P5 ;  /* 0x00000047036a7225 */ /* 0x000fc800028e0474 */
[----:B------:R-:W-:-:S04]  /*9620*/  IMAD.WIDE.U32 R10, R8, R17, RZ ;  /* 0x00000011080a7225 */ /* 0x000fc800078e00ff */
[----:B------:R-:W-:-:S04]  /*9630*/  IMAD.WIDE.U32 R122, P5, R53, R27, R118 ;  /* 0x0000001b357a7225 */ /* 0x000fc800078a0076 */
[----:B------:R-:W-:Y:S01]  /*9640*/  IMAD.WIDE.U32.X R118, R53, R39, R12, P2 ;  /* 0x0000002735767225 */ /* 0x000fe200010e040c */
[----:B------:R-:W-:-:S03]  /*9650*/  IADD3 R78, P2, PT, R45, R104, RZ ;  /* 0x000000682d4e7210 */ /* 0x000fc60007f5e0ff */
[----:B------:R-:W-:Y:S01]  /*9660*/  IMAD.WIDE.U32.X R116, R9, R16, R114, P6 ;  /* 0x0000001009747225 */ /* 0x000fe200030e0472 */
[----:B------:R-:W-:Y:S02]  /*9670*/  IADD3.X R76, P6, PT, R76, R47, RZ, P3, !PT ;  /* 0x0000002f4c4c7210 */ /* 0x000fe40001fde4ff */
[----:B------:R-:W-:Y:S01]  /*9680*/  IADD3 R113, P3, PT, R10, R120, RZ ;  /* 0x000000780a717210 */ /* 0x000fe20007f7e0ff */
[----:B------:R-:W-:Y:S01]  /*9690*/  IMAD.X R13, RZ, RZ, RZ, P5 ;  /* 0x000000ffff0d7224 */ /* 0x000fe200028e06ff */
[----:B------:R-:W-:Y:S01]  /*96a0*/  IADD3.X R10, P2, PT, R76, R105, RZ, P2, !PT ;  /* 0x000000694c0a7210 */ /* 0x000fe2000175e4ff */
[----:B------:R-:W-:Y:S01]  /*96b0*/  IMAD.WIDE.U32 R104, R56, R46, RZ ;  /* 0x0000002e38687225 */ /* 0x000fe200078e00ff */
[----:B------:R-:W-:Y:S02]  /*96c0*/  IADD3.X R115, P0, P1, R116, R102, R118, P1, P0 ;  /* 0x0000006674737210 */ /* 0x000fe40000900476 */
[----:B------:R-:W-:Y:S01]  /*96d0*/  IADD3 R109, P5, PT, R121, R122, RZ ;  /* 0x0000007a796d7210 */ /* 0x000fe20007fbe0ff */
[----:B------:R-:W-:Y:S01]  /*96e0*/  IMAD.WIDE.U32 R46, R62, R46, RZ ;  /* 0x0000002e3e2e7225 */ /* 0x000fe200078e00ff */
[----:B------:R-:W-:-:S02]  /*96f0*/  IADD3.X R117, PT, PT, R117, R103, R119, P0, P1 ;  /* 0x0000006775757210 */ /* 0x000fc400007e2477 */
[----:B------:R-:W-:Y:S01]  /*9700*/  IADD3.X R103, P2, P6, R50, R68, R106, P2, P6 ;  /* 0x0000004432677210 */ /* 0x000fe2000164c46a */
[----:B------:R-:W-:-:S03]  /*9710*/  IMAD.WIDE.U32 R104, P0, R62, R44, R104 ;  /* 0x0000002c3e687225 */ /* 0x000fc60007800068 */
[----:B------:R-:W-:Y:S01]  /*9720*/  IADD3.X R66, PT, PT, R51, R66, R107, P2, P6 ;  /* 0x0000004233427210 */ /* 0x000fe200017ec46b */
[----:B------:R-:W-:Y:S01]  /*9730*/  IMAD.WIDE.U32 R120, R71, R0, RZ ;  /* 0x0000000047787225 */ /* 0x000fe200078e00ff */
[----:B------:R-:W-:Y:S02]  /*9740*/  IADD3.X R51, PT, PT, RZ, RZ, RZ, P0, !PT ;  /* 0x000000ffff337210 */ /* 0x000fe400007fe4ff */
[----:B------:R-:W-:Y:S01]  /*9750*/  IADD3 R47, P2, PT, R47, R104, RZ ;  /* 0x000000682f2f7210 */ /* 0x000fe20007f5e0ff */
[----:B------:R-:W-:-:S04]  /*9760*/  IMAD.WIDE.U32 R118, R65, R0, RZ ;  /* 0x0000000041767225 */ /* 0x000fc800078e00ff */
[----:B------:R-:W-:-:S04]  /*9770*/  IMAD.WIDE.U32 R106, R69, R43, RZ ;  /* 0x0000002b456a7225 */ /* 0x000fc800078e00ff */
[----:B------:R-:W-:Y:S02]  /*9780*/  IMAD.MOV.U32 R50, RZ, RZ, R105 ;  /* 0x000000ffff327224 */ /* 0x000fe400078e0069 */
[----:B------:R-:W-:-:S04]  /*9790*/  IMAD.WIDE.U32 R120, P6, R34, R65, R120 ;  /* 0x0000004122787225 */ /* 0x000fc800078c0078 */
[----:B------:R-:W-:Y:S01]  /*97a0*/  IMAD.MOV.U32 R12, RZ, RZ, R123 ;  /* 0x000000ffff0c7224 */ /* 0x000fe200078e007b */
[----:B------:R-:W-:Y:S01]  /*97b0*/  IADD3 R123, P1, PT, R77, R118, RZ ;  /* 0x000000764d7b7210 */ /* 0x000fe20007f3e0ff */
[----:B------:R-:W-:Y:S01]  /*97c0*/  IMAD.WIDE.U32.X R44, R56, R44, R50, P2 ;  /* 0x0000002c382c7225 */ /* 0x000fe200010e0432 */
[----:B------:R-:W-:-:S03]  /*97d0*/  IADD3 R125, P0, PT, R119, R120, RZ ;  /* 0x00000078777d7210 */ /* 0x000fc60007f1e0ff */
[----:B------:R-:W-:Y:S01]  /*97e0*/  IMAD.WIDE.U32 R76, R67, R43, RZ ;  /* 0x0000002b434c7225 */ /* 0x000fe200078e00ff */
[----:B------:R-:W-:-:S03]  /*97f0*/  IADD3.X R68, P1, PT, R74, R125, RZ, P1, !PT ;  /* 0x0000007d4a447210 */ /* 0x000fc60000f3e4ff */
[----:B------:R-:W-:-:S04]  /*9800*/  IMAD.WIDE.U32 R106, P2, R3, R67, R106 ;  /* 0x00000043036a7225 */ /* 0x000fc8000784006a */
[----:B------:R-:W-:Y:S01]  /*9810*/  IMAD.WIDE.U32 R118, R71, R37, RZ ;  /* 0x0000002547767225 */ /* 0x000fe200078e00ff */
[----:B------:R-:W-:Y:S02]  /*9820*/  IADD3.X R105, PT, PT, RZ, RZ, RZ, P2, !PT ;  /* 0x000000ffff697210 */ /* 0x000fe400017fe4ff */
[----:B------:R-:W-:Y:S01]  /*9830*/  MOV R104, R107 ;  /* 0x0000006b00687202 */ /* 0x000fe20000000f00 */
[----:B------:R-:W-:Y:S01]  /*9840*/  IMAD.WIDE.U32.X R12, R53, R33, R12, P5 ;  /* 0x00000021350c7225 */ /* 0x000fe200028e040c */
[----:B------:R-:W-:Y:S02]  /*9850*/  IADD3 R43, P5, PT, R77, R106, RZ ;  /* 0x0000006a4d2b7210 */ /* 0x000fe40007fbe0ff */
[----:B------:R-:W-:Y:S01]  /*9860*/  IADD3 R102, P2, PT, R123, R76, RZ ;  /* 0x0000004c7b667210 */ /* 0x000fe20007f5e0ff */
[----:B------:R-:W-:Y:S02]  /*9870*/  IMAD.X R51, RZ, RZ, RZ, P6 ;  /* 0x000000ffff337224 */ /* 0x000fe400030e06ff */
[----:B------:R-:W-:Y:S01]  /*9880*/  IMAD.MOV.U32 R50, RZ, RZ, R121 ;  /* 0x000000ffff327224 */ /* 0x000fe200078e0079 */
[----:B------:R-:W-:Y:S01]  /*9890*/  IADD3.X R68, P2, PT, R68, R43, RZ, P2, !PT ;  /* 0x0000002b44447210 */ /* 0x000fe2000175e4ff */
[----:B------:R-:W-:-:S04]  /*98a0*/  IMAD.WIDE.U32 R76, R65, R37, RZ ;  /* 0x00000025414c7225 */ /* 0x000fc800078e00ff */
[----:B------:R-:W-:-:S04]  /*98b0*/  IMAD.WIDE.U32 R118, P6, R42, R65, R118 ;  /* 0x000000412a767225 */ /* 0x000fc800078c0076 */
[----:B------:R-:W-:Y:S01]  /*98c0*/  IMAD.WIDE.U32.X R104, R3, R69, R104, P5 ;  /* 0x0000004503687225 */ /* 0x000fe200028e0468 */
[----:B------:R-:W-:-:S03]  /*98d0*/  IADD3 R137, P5, PT, R77, R118, RZ ;  /* 0x000000764d897210 */ /* 0x000fc60007fbe0ff */
[----:B------:R-:W-:Y:S01]  /*98e0*/  IMAD.WIDE.U32.X R50, R34, R71, R50, P0 ;  /* 0x0000004722327225 */ /* 0x000fe200000e0432 */
[----:B------:R-:W-:-:S03]  /*98f0*/  IADD3 R53, P0, PT, R49, R76, RZ ;  /* 0x0000004c31357210 */ /* 0x000fc60007f1e0ff */
[----:B------:R-:W-:Y:S01]  /*9900*/  IMAD.MOV.U32 R122, RZ, RZ, R119 ;  /* 0x000000ffff7a7224 */ /* 0x000fe200078e0077 */
[----:B------:R-:W-:Y:S01]  /*9910*/  IADD3.X R72, P1, P2, R104, R72, R50, P2, P1 ;  /* 0x0000004868487210 */ /* 0x000fe20001222432 */
[----:B------:R-:W-:-:S03]  /*9920*/  IMAD.WIDE.U32 R48, R71, R35, RZ ;  /* 0x0000002347307225 */ /* 0x000fc600078e00ff */
[----:B------:R-:W-:Y:S01]  /*9930*/  IADD3.X R3, PT, PT, R105, R75, R51, P1, P2 ;  /* 0x0000004b69037210 */ /* 0x000fe20000fe4433 */
[----:B------:R-:W-:-:S04]  /*9940*/  IMAD.WIDE.U32 R106, R69, R0, RZ ;  /* 0x00000000456a7225 */ /* 0x000fc800078e00ff */
[----:B------:R-:W-:-:S04]  /*9950*/  IMAD.WIDE.U32 R118, R69, R35, RZ ;  /* 0x0000002345767225 */ /* 0x000fc800078e00ff */
[----:B------:R-:W-:Y:S02]  /*9960*/  IMAD.X R123, RZ, RZ, RZ, P6 ;  /* 0x000000ffff7b7224 */ /* 0x000fe400030e06ff */
[----:B------:R-:W-:-:S04]  /*9970*/  IMAD.WIDE.U32 R50, P1, R36, R65, R48 ;  /* 0x0000004124327225 */ /* 0x000fc80007820030 */
[----:B------:R-:W-:-:S04]  /*9980*/  IMAD.WIDE.U32.X R76, R42, R71, R122, P5 ;  /* 0x000000472a4c7225 */ /* 0x000fc800028e047a */
[----:B------:R-:W-:-:S04]  /*9990*/  IMAD.WIDE.U32 R106, P5, R34, R67, R106 ;  /* 0x00000043226a7225 */ /* 0x000fc800078a006a */
[----:B------:R-:W-:Y:S01]  /*99a0*/  IMAD.WIDE.U32 R48, R67, R0, RZ ;  /* 0x0000000043307225 */ /* 0x000fe200078e00ff */
[----:B------:R-:W-:Y:S02]  /*99b0*/  IADD3.X R75, PT, PT, RZ, RZ, RZ, P5, !PT ;  /* 0x000000ffff4b7210 */ /* 0x000fe40002ffe4ff */
[----:B------:R-:W-:Y:S01]  /*99c0*/  MOV R74, R107 ;  /* 0x0000006b004a7202 */ /* 0x000fe20000000f00 */
[----:B------:R-:W-:-:S04]  /*99d0*/  IMAD.WIDE.U32 R104, P2, R36, R67, R118 ;  /* 0x0000004324687225 */ /* 0x000fc80007840076 */
[----:B------:R-:W-:Y:S01]  /*99e0*/  IMAD.X R121, RZ, RZ, RZ, P2 ;  /* 0x000000ffff797224 */ /* 0x000fe200010e06ff */
[----:B------:R-:W-:Y:S01]  /*99f0*/  IADD3 R114, P2, PT, R49, R106, RZ ;  /* 0x0000006a31727210 */ /* 0x000fe20007f5e0ff */
[----:B------:R-:W-:-:S04]  /*9a00*/  IMAD.WIDE.U32 R42, R65, R35, RZ ;  /* 0x00000023412a7225 */ /* 0x000fc800078e00ff */
[----:B------:R-:W-:Y:S01]  /*9a10*/  IMAD.X R119, RZ, RZ, RZ, P1 ;  /* 0x000000ffff777224 */ /* 0x000fe200008e06ff */
[----:B------:R-:W-:Y:S01]  /*9a20*/  IADD3 R133, P1, PT, R64, R42, RZ ;  /* 0x0000002a40857210 */ /* 0x000fe20007f3e0ff */
[----:B------:R-:W-:Y:S01]  /*9a30*/  IMAD.WIDE.U32 R122, R67, R35, RZ ;  /* 0x00000023437a7225 */ /* 0x000fe200078e00ff */
[----:B------:R-:W-:-:S03]  /*9a40*/  IADD3 R135, P5, PT, R43, R50, RZ ;  /* 0x000000322b877210 */ /* 0x000fc60007fbe0ff */
[----:B------:R-:W-:Y:S01]  /*9a50*/  IMAD.WIDE.U32.X R106, R34, R69, R74, P2 ;  /* 0x00000045226a7225 */ /* 0x000fe200010e044a */
[----:B------:R-:W-:-:S03]  /*9a60*/  IADD3 R139, P2, PT, R123, R104, RZ ;  /* 0x000000687b8b7210 */ /* 0x000fc60007f5e0ff */
[----:B------:R-:W-:-:S04]  /*9a70*/  IMAD.WIDE.U32 R34, R69, R62, RZ ;  /* 0x0000003e45227225 */ /* 0x000fc800078e00ff */
[----:B------:R-:W-:Y:S02]  /*9a80*/  IMAD.MOV.U32 R118, RZ, RZ, R51 ;  /* 0x000000ffff767224 */ /* 0x000fe400078e0033 */
[----:B------:R-:W-:-:S04]  /*9a90*/  IMAD.WIDE.U32 R42, R56, R61, RZ ;  /* 0x0000003d382a7225 */ /* 0x000fc800078e00ff */
[----:B------:R-:W-:-:S04]  /*9aa0*/  IMAD.WIDE.U32 R50, R56, R25, RZ ;  /* 0x0000001938327225 */ /* 0x000fc800078e00ff */
[----:B------:R-:W-:Y:S02]  /*9ab0*/  IMAD.MOV.U32 R120, RZ, RZ, R105 ;  /* 0x000000ffff787224 */ /* 0x000fe400078e0069 */
[----:B------:R-:W-:-:S04]  /*9ac0*/  IMAD.WIDE.U32.X R118, R36, R71, R118, P5 ;  /* 0x0000004724767225 */ /* 0x000fc800028e0476 */
[----:B------:R-:W-:-:S04]  /*9ad0*/  IMAD.WIDE.U32 R34, P5, R67, R56, R34 ;  /* 0x0000003843227225 */ /* 0x000fc800078a0022 */
[----:B------:R-:W-:-:S04]  /*9ae0*/  IMAD.WIDE.U32 R42, P6, R59, R62, R42 ;  /* 0x0000003e3b2a7225 */ /* 0x000fc800078c002a */
[----:B------:R-:W-:-:S04]  /*9af0*/  IMAD.WIDE.U32 R74, R62, R61, RZ ;  /* 0x0000003d3e4a7225 */ /* 0x000fc800078e00ff */
[----:B------:R-:W-:-:S04]  /*9b00*/  IMAD.WIDE.U32 R104, R67, R62, RZ ;  /* 0x0000003e43687225 */ /* 0x000fc800078e00ff */
[----:B------:R-:W-:-:S04]  /*9b10*/  IMAD.WIDE.U32.X R120, R36, R69, R120, P2 ;  /* 0x0000004524787225 */ /* 0x000fc800010e0478 */
[----:B------:R-:W-:Y:S01]  /*9b20*/  IMAD.WIDE.U32 R124, P2, R41, R62, R50 ;  /* 0x0000003e297c7225 */ /* 0x000fe20007840032 */
[----:B------:R-:W-:Y:S02]  /*9b30*/  IADD3.X R51, PT, PT, RZ, RZ, RZ, P5, !PT ;  /* 0x000000ffff337210 */ /* 0x000fe40002ffe4ff */
[----:B------:R-:W-:Y:S01]  /*9b40*/  IADD3 R116, P5, PT, R105, R34, RZ ;  /* 0x0000002269747210 */ /* 0x000fe20007fbe0ff */
[----:B------:R-:W-:Y:S01]  /*9b50*/  IMAD.X R127, RZ, RZ, RZ, P6 ;  /* 0x000000ffff7f7224 */ /* 0x000fe200030e06ff */
[----:B------:R-:W-:Y:S01]  /*9b60*/  IADD3 R141, P6, PT, R75, R42, RZ ;  /* 0x0000002a4b8d7210 */ /* 0x000fe20007fde0ff */
[----:B------:R-:W-:Y:S01]  /*9b70*/  IMAD.MOV.U32 R126, RZ, RZ, R43 ;  /* 0x000000ffff7e7224 */ /* 0x000fe200078e002b */
[----:B------:R-:W-:Y:S01]  /*9b80*/  MOV R50, R35 ;  /* 0x0000002300327202 */ /* 0x000fe20000000f00 */
[----:B------:R-:W-:-:S04]  /*9b90*/  IMAD.WIDE.U32 R36, R62, R25, RZ ;  /* 0x000000193e247225 */ /* 0x000fc800078e00ff */
[----:B------:R-:W-:-:S04]  /*9ba0*/  IMAD.WIDE.U32 R42, R22, R61, RZ ;  /* 0x0000003d162a7225 */ /* 0x000fc800078e00ff */
[----:B------:R-:W-:-:S04]  /*9bb0*/  IMAD.WIDE.U32 R34, R56, R73, RZ ;  /* 0x0000004938227225 */ /* 0x000fc800078e00ff */
[----:B------:R-:W-:Y:S01]  /*9bc0*/  IMAD.WIDE.U32.X R50, R69, R56, R50, P5 ;  /* 0x0000003845327225 */ /* 0x000fe200028e0432 */
[----:B------:R-:W-:-:S03]  /*9bd0*/  IADD3 R64, P5, PT, R37, R124, RZ ;  /* 0x0000007c25407210 */ /* 0x000fc60007fbe0ff */
[----:B------:R-:W-:Y:S02]  /*9be0*/  IMAD.X R129, RZ, RZ, RZ, P2 ;  /* 0x000000ffff817224 */ /* 0x000fe400010e06ff */
[----:B------:R-:W-:Y:S02]  /*9bf0*/  IMAD.MOV.U32 R128, RZ, RZ, R125 ;  /* 0x000000ffff807224 */ /* 0x000fe400078e007d */
[----:B------:R-:W-:-:S04]  /*9c00*/  IMAD.WIDE.U32 R124, P2, R59, R20, R42 ;  /* 0x000000143b7c7225 */ /* 0x000fc8000784002a */
[----:B------:R-:W-:-:S04]  /*9c10*/  IMAD.WIDE.U32.X R42, R59, R56, R126, P6 ;  /* 0x000000383b2a7225 */ /* 0x000fc800030e047e */
[----:B------:R-:W-:-:S04]  /*9c20*/  IMAD.WIDE.U32 R130, P6, R63, R62, R34 ;  /* 0x0000003e3f827225 */ /* 0x000fc800078c0022 */
[----:B------:R-:W-:-:S04]  /*9c30*/  IMAD.WIDE.U32 R126, R62, R73, RZ ;  /* 0x000000493e7e7225 */ /* 0x000fc800078e00ff */
[----:B------:R-:W-:Y:S01]  /*9c40*/  IMAD.WIDE.U32.X R34, R41, R56, R128, P5 ;  /* 0x0000003829227225 */ /* 0x000fe200028e0480 */
[----:B------:R-:W-:-:S03]  /*9c50*/  IADD3 R37, P5, PT, R133, R48, RZ ;  /* 0x0000003085257210 */ /* 0x000fc60007fbe0ff */
[----:B------:R-:W-:Y:S01]  /*9c60*/  IMAD.X R123, RZ, RZ, RZ, P2 ;  /* 0x000000ffff7b7224 */ /* 0x000fe200010e06ff */
[----:B------:R-:W-:Y:S01]  /*9c70*/  IADD3 R0, P2, PT, R53, R122, RZ ;  /* 0x0000007a35007210 */ /* 0x000fe20007f5e0ff */
[----:B------:R-:W-:Y:S01]  /*9c80*/  IMAD.WIDE.U32 R48, R20, R61, RZ ;  /* 0x0000003d14307225 */ /* 0x000fe200078e00ff */
[----:B------:R-:W-:Y:S02]  /*9c90*/  IADD3.X R53, PT, PT, RZ, RZ, RZ, P6, !PT ;  /* 0x000000ffff357210 */ /* 0x000fe400037fe4ff */
[----:B------:R-:W-:Y:S01]  /*9ca0*/  IADD3.X R61, P1, PT, R60, R135, RZ, P1, !PT ;  /* 0x000000873c3d7210 */ /* 0x000fe20000f3e4ff */
[----:B------:R-:W-:Y:S01]  /*9cb0*/  IMAD.MOV.U32 R122, RZ, RZ, R125 ;  /* 0x000000ffff7a7224 */ /* 0x000fe200078e007d */
[----:B------:R-:W-:Y:S01]  /*9cc0*/  IADD3 R73, P6, PT, R127, R130, RZ ;  /* 0x000000827f497210 */ /* 0x000fe20007fde0ff */
[----:B------:R-:W-:Y:S01]  /*9cd0*/  IMAD.WIDE.U32.X R6, R59, R16, R6, P4 ;  /* 0x000000103b067225 */ /* 0x000fe200020e0406 */
[----:B------:R-:W-:-:S03]  /*9ce0*/  IADD3.X R60, P0, PT, R52, R137, RZ, P0, !PT ;  /* 0x00000089343c7210 */ /* 0x000fc6000071e4ff */
[----:B------:R-:W-:Y:S02]  /*9cf0*/  IMAD.MOV.U32 R52, RZ, RZ, R131 ;  /* 0x000000ffff347224 */ /* 0x000fe400078e0083 */
[----:B------:R-:W-:Y:S02]  /*9d00*/  IMAD R15, R15, 0x13, RZ ;  /* 0x000000130f0f7824 */ /* 0x000fe400078e02ff */
[----:B------:R-:W-:Y:S01]  /*9d10*/  IMAD.WIDE.U32.X R52, R63, R56, R52, P6 ;  /* 0x000000383f347225 */ /* 0x000fe200030e0434 */
[----:B------:R-:W-:Y:S02]  /*9d20*/  IADD3 R75, P6, PT, R49, R124, RZ ;  /* 0x0000007c314b7210 */ /* 0x000fe40007fde0ff */
[----:B------:R-:W-:Y:S01]  /*9d30*/  IADD3.X R56, P5, PT, R61, R114, RZ, P5, !PT ;  /* 0x000000723d387210 */ /* 0x000fe20002fbe4ff */
[----:B------:R-:W-:Y:S01]  /*9d40*/  IMAD.WIDE.U32 R62, R22, R65, RZ ;  /* 0x00000041163e7225 */ /* 0x000fe200078e00ff */
[----:B------:R-:W-:Y:S02]  /*9d50*/  IADD3.X R49, P2, PT, R60, R139, RZ, P2, !PT ;  /* 0x0000008b3c317210 */ /* 0x000fe4000175e4ff */
[----:B------:R-:W-:Y:S01]  /*9d60*/  IADD3.X R54, P4, P5, R106, R54, R118, P5, P1 ;  /* 0x000000366a367210 */ /* 0x000fe20002d82476 */
[----:B------:R-:W-:Y:S01]  /*9d70*/  IMAD.WIDE.U32.X R60, R59, R22, R122, P6 ;  /* 0x000000163b3c7225 */ /* 0x000fe200030e047a */
[----:B------:R-:W-:-:S02]  /*9d80*/  IADD3.X R99, P0, P2, R120, R99, R76, P2, P0 ;  /* 0x0000006378637210 */ /* 0x000fc4000120044c */
[----:B------:R-:W-:Y:S01]  /*9d90*/  IADD3.X R106, PT, PT, R107, R58, R119, P4, P5 ;  /* 0x0000003a6b6a7210 */ /* 0x000fe200027ea477 */
[----:B------:R-:W-:Y:S01]  /*9da0*/  IMAD.WIDE.U32 R122, R71, R18, RZ ;  /* 0x00000012477a7225 */ /* 0x000fe200078e00ff */
[----:B------:R-:W-:Y:S02]  /*9db0*/  IADD3.X R101, PT, PT, R121, R101, R77, P0, P2 ;  /* 0x0000006579657210 */ /* 0x000fe400007e444d */
[----:B------:R-:W-:Y:S01]  /*9dc0*/  IADD3 R105, P1, PT, R126, R4, RZ ;  /* 0x000000047e697210 */ /* 0x000fe20007f3e0ff */
[----:B------:R-:W-:-:S04]  /*9dd0*/  IMAD.WIDE.U32 R58, R20, R65, RZ ;  /* 0x00000041143a7225 */ /* 0x000fc800078e00ff */
[----:B------:R-:W-:Y:S01]  /*9de0*/  IMAD.WIDE.U32 R118, P5, R71, R20, R62 ;  /* 0x0000001447767225 */ /* 0x000fe200078a003e */
[----:B------:R-:W-:-:S03]  /*9df0*/  IADD3 R107, P4, PT, R100, R58, RZ ;  /* 0x0000003a646b7210 */ /* 0x000fc60007f9e0ff */
[----:B------:R-:W-:Y:S01]  /*9e00*/  IMAD.WIDE.U32 R120, R69, R18, RZ ;  /* 0x0000001245787225 */ /* 0x000fe200078e00ff */
[----:B------:R-:W-:-:S03]  /*9e10*/  IADD3 R4, P0, PT, R59, R118, RZ ;  /* 0x000000763b047210 */ /* 0x000fc60007f1e0ff */
[----:B------:R-:W-:Y:S01]  /*9e20*/  IMAD.WIDE.U32 R62, P2, R65, R16, R122 ;  /* 0x00000010413e7225 */ /* 0x000fe2000784007a */
[----:B------:R-:W-:-:S03]  /*9e30*/  IADD3.X R111, P4, PT, R111, R4, RZ, P4, !PT ;  /* 0x000000046f6f7210 */ /* 0x000fc6000279e4ff */
[----:B------:R-:W-:Y:S01]  /*9e40*/  IMAD.WIDE.U32 R122, R65, R18, RZ ;  /* 0x00000012417a7225 */ /* 0x000fe200078e00ff */
[----:B------:R-:W-:-:S03]  /*9e50*/  IADD3.X R77, PT, PT, RZ, RZ, RZ, P2, !PT ;  /* 0x000000ffff4d7210 */ /* 0x000fc600017fe4ff */
[----:B------:R-:W-:Y:S01]  /*9e60*/  IMAD.WIDE.U32 R58, R67, R18, RZ ;  /* 0x00000012433a7225 */ /* 0x000fe200078e00ff */
[----:B------:R-:W-:Y:S02]  /*9e70*/  IADD3 R129, P2, PT, R123, R62, RZ ;  /* 0x0000003e7b817210 */ /* 0x000fe40007f5e0ff */
[----:B------:R-:W-:Y:S01]  /*9e80*/  IADD3.X R18, P1, PT, R86, R73, RZ, P1, !PT ;  /* 0x0000004956127210 */ /* 0x000fe20000f3e4ff */
[----:B------:R-:W-:-:S04]  /*9e90*/  IMAD.WIDE.U32 R126, P6, R67, R16, R120 ;  /* 0x00000010437e7225 */ /* 0x000fc800078c0078 */
[----:B------:R-:W-:Y:S01]  /*9ea0*/  IMAD.X R121, RZ, RZ, RZ, P5 ;  /* 0x000000ffff797224 */ /* 0x000fe200028e06ff */
[----:B------:R-:W-:Y:S01]  /*9eb0*/  IADD3 R131, P5, PT, R59, R126, RZ ;  /* 0x0000007e3b837210 */ /* 0x000fe20007fbe0ff */
[----:B------:R-:W-:Y:S01]  /*9ec0*/  IMAD.MOV.U32 R76, RZ, RZ, R63 ;  /* 0x000000ffff4c7224 */ /* 0x000fe200078e003f */
[----:B------:R-:W-:Y:S01]  /*9ed0*/  IADD3.X R63, PT, PT, RZ, RZ, RZ, P6, !PT ;  /* 0x000000ffff3f7210 */ /* 0x000fe200037fe4ff */
[----:B------:R-:W-:-:S04]  /*9ee0*/  IMAD.WIDE.U32 R124, R9, R17, RZ ;  /* 0x00000011097c7225 */ /* 0x000fc800078e00ff */
[----:B------:R-:W-:Y:S02]  /*9ef0*/  IMAD.MOV.U32 R62, RZ, RZ, R127 ;  /* 0x000000ffff3e7224 */ /* 0x000fe400078e007f */
[----:B------:R-:W-:Y:S01]  /*9f00*/  IMAD.WIDE.U32.X R76, R71, R16, R76, P2 ;  /* 0x00000010474c7225 */ /* 0x000fe200010e044c */
[----:B------:R-:W-:-:S03]  /*9f10*/  IADD3 R104, P2, PT, R107, R104, RZ ;  /* 0x000000686b687210 */ /* 0x000fc60007f5e0ff */
[----:B------:R-:W-:Y:S02]  /*9f20*/  IMAD.MOV.U32 R120, RZ, RZ, R119 ;  /* 0x000000ffff787224 */ /* 0x000fe400078e0077 */
[----:B------:R-:W-:Y:S01]  /*9f30*/  IMAD.WIDE.U32.X R62, R69, R16, R62, P5 ;  /* 0x00000010453e7225 */ /* 0x000fe200028e043e */
[----:B------:R-:W-:-:S03]  /*9f40*/  IADD3.X R16, P2, PT, R111, R116, RZ, P2, !PT ;  /* 0x000000746f107210 */ /* 0x000fc6000175e4ff */
[----:B------:R-:W-:-:S04]  /*9f50*/  IMAD.WIDE.U32 R124, P5, R39, R8, R124 ;  /* 0x00000008277c7225 */ /* 0x000fc800078a007c */
[----:B------:R-:W-:Y:S01]  /*9f60*/  IMAD.WIDE.U32.X R118, R71, R22, R120, P0 ;  /* 0x0000001647767225 */ /* 0x000fe200000e0478 */
[----:B------:R-:W-:Y:S02]  /*9f70*/  IADD3 R113, P0, PT, R113, R74, RZ ;  /* 0x0000004a71717210 */ /* 0x000fe40007f1e0ff */
[----:B------:R-:W-:Y:S01]  /*9f80*/  IADD3.X R123, PT, PT, RZ, RZ, RZ, P5, !PT ;  /* 0x000000ffff7b7210 */ /* 0x000fe20002ffe4ff */
[----:B------:R-:W-:Y:S01]  /*9f90*/  IMAD.WIDE.U32 R120, R22, R67, RZ ;  /* 0x0000004316787225 */ /* 0x000fe200078e00ff */
[----:B------:R-:W-:Y:S02]  /*9fa0*/  IADD3 R4, P6, PT, R11, R124, RZ ;  /* 0x0000007c0b047210 */ /* 0x000fe40007fde0ff */
[----:B------:R-:W-:Y:S01]  /*9fb0*/  IADD3.X R115, P4, P5, R50, R115, R118, P2, P4 ;  /* 0x0000007332737210 */ /* 0x000fe20001588476 */
[----:B------:R-:W-:Y:S01]  /*9fc0*/  IMAD.IADD R97, R97, 0x1, R15 ;  /* 0x0000000161617824 */ /* 0x000fe200078e020f */
[----:B------:R-:W-:Y:S01]  /*9fd0*/  IADD3 R11, P2, PT, R113, R122, RZ ;  /* 0x0000007a710b7210 */ /* 0x000fe20007f5e0ff */
[----:B------:R-:W-:Y:S01]  /*9fe0*/  IMAD.MOV.U32 R122, RZ, RZ, R125 ;  /* 0x000000ffff7a7224 */ /* 0x000fe200078e007d */
[----:B------:R-:W-:Y:S01]  /*9ff0*/  IADD3.X R4, P3, PT, R109, R4, RZ, P3, !PT ;  /* 0x000000046d047210 */ /* 0x000fe20001f7e4ff */
[----:B------:R-:W-:Y:S01]  /*a000*/  IMAD.WIDE.U32 R124, R9, R27, RZ ;  /* 0x0000001b097c7225 */ /* 0x000fe200078e00ff */
[----:B------:R-:W-:-:S02]  /*a010*/  IADD3.X R117, PT, PT, R51, R117, R119, P4, P5 ;  /* 0x0000007533757210 */ /* 0x000fc400027ea477 */
[----:B------:R-:W-:Y:S01]  /*a020*/  IADD3.X R4, P0, PT, R4, R141, RZ, P0, !PT ;  /* 0x0000008d04047210 */ /* 0x000fe2000071e4ff */
[----:B------:R-:W-:Y:S01]  /*a030*/  IMAD.WIDE.U32 R120, P5, R69, R20, R120 ;  /* 0x0000001445787225 */ /* 0x000fe200078a0078 */
[----:B------:R-:W-:Y:S02]  /*a040*/  IADD3 R111, P4, PT, R57, R46, RZ ;  /* 0x0000002e396f7210 */ /* 0x000fe40007f9e0ff */
[----:B------:R-:W-:Y:S01]  /*a050*/  IADD3.X R4, P2, PT, R4, R129, RZ, P2, !PT ;  /* 0x0000008104047210 */ /* 0x000fe2000175e4ff */
[----:B------:R-:W-:Y:S01]  /*a060*/  IMAD.WIDE.U32 R50, R20, R67, RZ ;  /* 0x0000004314327225 */ /* 0x000fe200078e00ff */
[----:B------:R-:W-:Y:S02]  /*a070*/  MOV R118, R121 ;  /* 0x0000007900767202 */ /* 0x000fe40000000f00 */
[----:B------:R-:W-:Y:S01]  /*a080*/  IADD3.X R14, P4, PT, R14, R47, RZ, P4, !PT ;  /* 0x0000002f0e0e7210 */ /* 0x000fe2000279e4ff */
[----:B------:R-:W-:Y:S01]  /*a090*/  IMAD.WIDE.U32.X R122, R9, R39, R122, P6 ;  /* 0x00000027097a7225 */ /* 0x000fe200030e047a */
[----:B------:R-:W-:-:S03]  /*a0a0*/  IADD3 R109, P6, PT, R51, R120, RZ ;  /* 0x00000078336d7210 */ /* 0x000fc60007fde0ff */
[----:B------:R-:W-:Y:S01]  /*a0b0*/  IMAD.X R119, RZ, RZ, RZ, P5 ;  /* 0x000000ffff777224 */ /* 0x000fe200028e06ff */
[----:B------:R-:W-:Y:S02]  /*a0c0*/  IADD3.X R57, P0, P3, R42, R122, R12, P0, P3 ;  /* 0x0000007a2a397210 */ /* 0x000fe4000030640c */
[----:B------:R-:W-:Y:S01]  /*a0d0*/  IADD3 R11, P5, PT, R11, R50, RZ ;  /* 0x000000320b0b7210 */ /* 0x000fe20007fbe0ff */
[----:B------:R-:W-:Y:S01]  /*a0e0*/  IMAD.WIDE.U32 R50, R8, R27, RZ ;  /* 0x0000001b08327225 */ /* 0x000fe200078e00ff */
[----:B------:R-:W-:Y:S02]  /*a0f0*/  IADD3.X R107, PT, PT, R43, R123, R13, P0, P3 ;  /* 0x0000007b2b6b7210 */ /* 0x000fe400007e640d */
[----:B------:R-:W-:Y:S01]  /*a100*/  IADD3.X R13, P5, PT, R4, R109, RZ, P5, !PT ;  /* 0x0000006d040d7210 */ /* 0x000fe20002fbe4ff */
[----:B------:R-:W-:Y:S01]  /*a110*/  IMAD.WIDE.U32.X R42, R69, R22, R118, P6 ;  /* 0x00000016452a7225 */ /* 0x000fe200030e0476 */
[----:B------:R-:W-:-:S03]  /*a120*/  IADD3 R59, P0, PT, R36, R50, RZ ;  /* 0x00000032243b7210 */ /* 0x000fc60007f1e0ff */
[----:B------:R-:W-:Y:S01]  /*a130*/  IMAD.WIDE.U32 R124, P3, R33, R8, R124 ;  /* 0x00000008217c7225 */ /* 0x000fe2000786007c */
[----:B------:R-:W-:-:S03]  /*a140*/  IADD3.X R12, P2, P6, R42, R57, R76, P5, P2 ;  /* 0x000000392a0c7210 */ /* 0x000fc60002e4444c */
[----:B------:R-:W-:Y:S01]  /*a150*/  IMAD.WIDE.U32 R118, R71, R17, RZ ;  /* 0x0000001147767225 */ /* 0x000fe200078e00ff */
[----:B------:R-:W-:-:S03]  /*a160*/  IADD3.X R76, PT, PT, R43, R107, R77, P2, P6 ;  /* 0x0000006b2b4c7210 */ /* 0x000fc600017ec44d */
[----:B------:R-:W-:Y:S01]  /*a170*/  IMAD.X R121, RZ, RZ, RZ, P3 ;  /* 0x000000ffff797224 */ /* 0x000fe200018e06ff */
[----:B------:R-:W-:Y:S01]  /*a180*/  IADD3 R109, P3, PT, R51, R124, RZ ;  /* 0x0000007c336d7210 */ /* 0x000fe20007f7e0ff */
[----:B------:R-:W-:-:S03]  /*a190*/  IMAD.WIDE.U32 R50, R65, R17, RZ ;  /* 0x0000001141327225 */ /* 0x000fc600078e00ff */
[----:B------:R-:W-:Y:S01]  /*a1a0*/  IADD3.X R64, P0, PT, R109, R64, RZ, P0, !PT ;  /* 0x000000406d407210 */ /* 0x000fe2000071e4ff */
[----:B------:R-:W-:Y:S01]  /*a1b0*/  IMAD.WIDE.U32 R118, P5, R65, R39, R118 ;  /* 0x0000002741767225 */ /* 0x000fe200078a0076 */
[----:B------:R-:W-:-:S03]  /*a1c0*/  IADD3 R59, P2, PT, R59, R50, RZ ;  /* 0x000000323b3b7210 */ /* 0x000fc60007f5e0ff */
[-C--:B------:R-:W-:Y:S01]  /*a1d0*/  IMAD.WIDE.U32 R122, R71, R27.reuse, RZ ;  /* 0x0000001b477a7225 */ /* 0x080fe200078e00ff */
[----:B------:R-:W-:Y:S02]  /*a1e0*/  IADD3.X R43, PT, PT, RZ, RZ, RZ, P5, !PT ;  /* 0x000000ffff2b7210 */ /* 0x000fe40002ffe4ff */
[----:B------:R-:W-:Y:S01]  /*a1f0*/  IADD3 R77, P6, PT, R51, R118, RZ ;  /* 0x00000076334d7210 */ /* 0x000fe20007fde0ff */
[----:B------:R-:W-:-:S03]  /*a200*/  IMAD.WIDE.U32 R50, R65, R27, RZ ;  /* 0x0000001b41327225 */ /* 0x000fc600078e00ff */
[----:B------:R-:W-:Y:S01]  /*a210*/  IADD3.X R74, P2, PT, R64, R77, RZ, P2, !PT ;  /* 0x0000004d404a7210 */ /* 0x000fe2000175e4ff */
[----:B------:R-:W-:Y:S02]  /*a220*/  IMAD.MOV.U32 R42, RZ, RZ, R119 ;  /* 0x000000ffff2a7224 */ /* 0x000fe400078e0077 */
[----:B------:R-:W-:-:S04]  /*a230*/  IMAD.WIDE.U32 R122, P5, R65, R33, R122 ;  /* 0x00000021417a7225 */ /* 0x000fc800078a007a */
[----:B------:R-:W-:Y:S01]  /*a240*/  IMAD.MOV.U32 R120, RZ, RZ, R125 ;  /* 0x000000ffff787224 */ /* 0x000fe200078e007d */
[----:B------:R-:W-:Y:S01]  /*a250*/  MOV R64, R123 ;  /* 0x0000007b00407202 */ /* 0x000fe20000000f00 */
[----:B------:R-:W-:Y:S01]  /*a260*/  IMAD.WIDE.U32.X R118, R71, R39, R42, P6 ;  /* 0x0000002747767225 */ /* 0x000fe200030e042a */
[----:B------:R-:W-:-:S03]  /*a270*/  IADD3 R57, P6, PT, R105, R50, RZ ;  /* 0x0000003269397210 */ /* 0x000fc60007fde0ff */
[----:B------:R-:W-:Y:S01]  /*a280*/  IMAD.X R65, RZ, RZ, RZ, P5 ;  /* 0x000000ffff417224 */ /* 0x000fe200028e06ff */
[----:B------:R-:W-:Y:S01]  /*a290*/  IADD3 R105, P5, PT, R51, R122, RZ ;  /* 0x0000007a33697210 */ /* 0x000fe20007fbe0ff */
[----:B------:R-:W-:Y:S01]  /*a2a0*/  IMAD.WIDE.U32.X R120, R9, R33, R120, P3 ;  /* 0x0000002109787225 */ /* 0x000fe200018e0478 */
[----:B------:R-:W-:Y:S02]  /*a2b0*/  IADD3 R59, P3, PT, R59, R48, RZ ;  /* 0x000000303b3b7210 */ /* 0x000fe40007f7e0ff */
[----:B------:R-:W-:Y:S01]  /*a2c0*/  IADD3.X R18, P6, PT, R18, R105, RZ, P6, !PT ;  /* 0x0000006912127210 */ /* 0x000fe200037de4ff */
[----:B------:R-:W-:Y:S01]  /*a2d0*/  IMAD.WIDE.U32 R42, R20, 0x13, RZ ;  /* 0x00000013142a7825 */ /* 0x000fe200078e00ff */
[----:B------:R-:W-:-:S03]  /*a2e0*/  IADD3.X R74, P3, PT, R74, R75, RZ, P3, !PT ;  /* 0x0000004b4a4a7210 */ /* 0x000fc60001f7e4ff */
[----:B------:R-:W-:Y:S02]  /*a2f0*/  IMAD R51, R22, 0x13, RZ ;  /* 0x0000001316337824 */ /* 0x000fe400078e02ff */
[----:B------:R-:W-:Y:S01]  /*a300*/  IMAD.WIDE.U32.X R122, R71, R33, R64, P5 ;  /* 0x00000021477a7225 */ /* 0x000fe200028e0440 */
[----:B------:R-:W-:-:S03]  /*a310*/  IADD3 R71, P5, PT, R59, R58, RZ ;  /* 0x0000003a3b477210 */ /* 0x000fc60007fbe0ff */
[----:B------:R-:W-:Y:S01]  /*a320*/  IMAD.IADD R46, R43, 0x1, R51 ;  /* 0x000000012b2e7824 */ /* 0x000fe200078e0233 */
[----:B------:R-:W-:Y:S01]  /*a330*/  IADD3.X R43, P0, P2, R118, R34, R120, P2, P0 ;  /* 0x00000022762b7210 */ /* 0x000fe20001200478 */
[----:B------:R-:W-:Y:S01]  /*a340*/  IMAD.WIDE.U32 R64, R22, R8, RZ ;  /* 0x0000000816407225 */ /* 0x000fe200078e00ff */
[----:B------:R-:W-:Y:S02]  /*a350*/  IADD3.X R74, P5, PT, R74, R131, RZ, P5, !PT ;  /* 0x000000834a4a7210 */ /* 0x000fe40002fbe4ff */
[----:B------:R-:W-:Y:S01]  /*a360*/  IADD3.X R119, PT, PT, R119, R35, R121, P0, P2 ;  /* 0x0000002377777210 */ /* 0x000fe200007e4479 */
[----:B------:R-:W-:Y:S01]  /*a370*/  IMAD.WIDE.U32 R50, R46, R29, RZ ;  /* 0x0000001d2e327225 */ /* 0x000fe200078e00ff */
[----:B------:R-:W-:-:S03]  /*a380*/  IADD3.X R36, P0, P3, R62, R43, R60, P5, P3 ;  /* 0x0000002b3e247210 */ /* 0x000fc60002b0643c */
[----:B------:R-:W-:Y:S01]  /*a390*/  IMAD.WIDE.U32 R34, R42, R29, RZ ;  /* 0x0000001d2a227225 */ /* 0x000fe200078e00ff */
[----:B------:R-:W-:Y:S02]  /*a3a0*/  IADD3.X R29, P6, P1, R122, R52, R6, P6, P1 ;  /* 0x000000347a1d7210 */ /* 0x000fe400031c2406 */
[----:B------:R-:W-:Y:S01]  /*a3b0*/  IADD3.X R48, PT, PT, R63, R119, R61, P0, P3 ;  /* 0x000000773f307210 */ /* 0x000fe200007e643d */
[----:B------:R-:W-:Y:S01]  /*a3c0*/  IMAD.WIDE.U32 R50, P5, R23, R42, R50 ;  /* 0x0000002a17327225 */ /* 0x000fe200078a0032 */
[----:B------:R-:W-:Y:S02]  /*a3d0*/  IADD3.X R123, PT, PT, R123, R53, R7, P6, P1 ;  /* 0x000000357b7b7210 */ /* 0x000fe400037e2407 */
[----:B------:R-:W-:Y:S01]  /*a3e0*/  IADD3 R4, P1, PT, R111, R34, RZ ;  /* 0x000000226f047210 */ /* 0x000fe20007f3e0ff */
[----:B------:R-:W-:Y:S01]  /*a3f0*/  IMAD.WIDE.U32 R58, R20, R8, RZ ;  /* 0x00000008143a7225 */ /* 0x000fe200078e00ff */
[----:B------:R-:W-:Y:S02]  /*a400*/  IADD3 R73, P6, PT, R35, R50, RZ ;  /* 0x0000003223497210 */ /* 0x000fe40007fde0ff */
[----:B------:R-:W-:Y:S01]  /*a410*/  MOV R34, R51 ;  /* 0x0000003300227202 */ /* 0x000fe20000000f00 */
[----:B------:R-:W-:Y:S01]  /*a420*/  IMAD.WIDE.U32 R64, P2, R9, R20, R64 ;  /* 0x0000001409407225 */ /* 0x000fe20007840040 */
[----:B------:R-:W-:-:S03]  /*a430*/  IADD3 R87, P0, PT, R87, R58, RZ ;  /* 0x0000003a57577210 */ /* 0x000fc60007f1e0ff */
[----:B------:R-:W-:Y:S01]  /*a440*/  IMAD.WIDE.U32 R42, R22, R25, RZ ;  /* 0x00000019162a7225 */ /* 0x000fe200078e00ff */
[----:B------:R-:W-:-:S03]  /*a450*/  IADD3 R75, P3, PT, R59, R64, RZ ;  /* 0x000000403b4b7210 */ /* 0x000fc60007f7e0ff */
[----:B------:R-:W-:Y:S01]  /*a460*/  IMAD.WIDE.U32 R6, R67, 0x13, RZ ;  /* 0x0000001343067825 */ /* 0x000fe200078e00ff */
[----:B------:R-:W-:-:S03]  /*a470*/  IADD3.X R82, P0, PT, R82, R75, RZ, P0, !PT ;  /* 0x0000004b52527210 */ /* 0x000fc6000071e4ff */
[----:B------:R-:W-:Y:S02]  /*a480*/  IMAD R61, R69, 0x13, RZ ;  /* 0x00000013453d7824 */ /* 0x000fe400078e02ff */
[----:B------:R-:W-:Y:S02]  /*a490*/  IMAD.X R35, RZ, RZ, RZ, P5 ;  /* 0x000000ffff237224 */ /* 0x000fe400028e06ff */
[----:B------:R-:W-:Y:S01]  /*a4a0*/  IMAD.WIDE.U32 R58, P5, R41, R20, R42 ;  /* 0x00000014293a7225 */ /* 0x000fe200078a002a */
[----:B------:R-:W-:-:S03]  /*a4b0*/  MOV R42, R65 ;  /* 0x00000041002a7202 */ /* 0x000fc60000000f00 */
[----:B------:R-:W-:-:S04]  /*a4c0*/  IMAD.WIDE.U32 R52, R20, R25, RZ ;  /* 0x0000001914347225 */ /* 0x000fc800078e00ff */
[----:B------:R-:W-:Y:S02]  /*a4d0*/  IMAD.IADD R20, R7, 0x1, R61 ;  /* 0x0000000107147824 */ /* 0x000fe400078e023d */
[----:B------:R-:W-:-:S04]  /*a4e0*/  IMAD.WIDE.U32 R60, R69, R17, RZ ;  /* 0x00000011453c7225 */ /* 0x000fc800078e00ff */
[----:B------:R-:W-:Y:S01]  /*a4f0*/  IMAD.X R43, RZ, RZ, RZ, P2 ;  /* 0x000000ffff2b7224 */ /* 0x000fe200010e06ff */
[----:B------:R-:W-:Y:S01]  /*a500*/  IADD3 R25, P2, PT, R57, R52, RZ ;  /* 0x0000003439197210 */ /* 0x000fe20007f5e0ff */
[----:B------:R-:W-:-:S04]  /*a510*/  IMAD.WIDE.U32 R50, R20, R27, RZ ;  /* 0x0000001b14327225 */ /* 0x000fc800078e00ff */
[----:B------:R-:W-:Y:S01]  /*a520*/  IMAD.WIDE.U32.X R34, R46, R23, R34, P6 ;  /* 0x000000172e227225 */ /* 0x000fe200030e0422 */
[----:B------:R-:W-:-:S03]  /*a530*/  IADD3 R57, P6, PT, R53, R58, RZ ;  /* 0x0000003a35397210 */ /* 0x000fc60007fde0ff */
[----:B------:R-:W-:Y:S02]  /*a540*/  IMAD.X R53, RZ, RZ, RZ, P5 ;  /* 0x000000ffff357224 */ /* 0x000fe400028e06ff */
[----:B------:R-:W-:-:S04]  /*a550*/  IMAD.WIDE.U32 R62, P5, R67, R39, R60 ;  /* 0x00000027433e7225 */ /* 0x000fc800078a003c */
[----:B------:R-:W-:Y:S01]  /*a560*/  IMAD.WIDE.U32.X R8, R9, R22, R42, P3 ;  /* 0x0000001609087225 */ /* 0x000fe200018e042a */
[----:B------:R-:W-:-:S03]  /*a570*/  IADD3.X R7, PT, PT, RZ, RZ, RZ, P5, !PT ;  /* 0x000000ffff077210 */ /* 0x000fc60002ffe4ff */
[----:B------:R-:W-:-:S04]  /*a580*/  IMAD.WIDE.U32 R60, R67, R17, RZ ;  /* 0x00000011433c7225 */ /* 0x000fc800078e00ff */
[----:B------:R-:W-:Y:S02]  /*a590*/  IMAD.MOV.U32 R52, RZ, RZ, R59 ;  /* 0x000000ffff347224 */ /* 0x000fe400078e003b */
[----:B------:R-:W-:-:S04]  /*a5a0*/  IMAD.WIDE.U32 R50, P3, R33, R6, R50 ;  /* 0x0000000621327225 */ /* 0x000fc80007860032 */
[----:B------:R-:W-:Y:S01]  /*a5b0*/  IMAD.WIDE.U32.X R52, R41, R22, R52, P6 ;  /* 0x0000001629347225 */ /* 0x000fe200030e0434 */
[----:B------:R-:W-:Y:S02]  /*a5c0*/  IADD3 R25, P6, PT, R25, R60, RZ ;  /* 0x0000003c19197210 */ /* 0x000fe40007fde0ff */
[----:B------:R-:W-:Y:S01]  /*a5d0*/  MOV R22, R51 ;  /* 0x0000003300167202 */ /* 0x000fe20000000f00 */
[----:B------:R-:W-:Y:S01]  /*a5e0*/  IMAD.X R23, RZ, RZ, RZ, P3 ;  /* 0x000000ffff177224 */ /* 0x000fe200018e06ff */
[----:B------:R-:W-:Y:S01]  /*a5f0*/  IADD3 R60, P3, PT, R61, R62, RZ ;  /* 0x0000003e3d3c7210 */ /* 0x000fe20007f7e0ff */
[----:B------:R-:W-:Y:S01]  /*a600*/  IMAD.WIDE.U32 R42, R6, R27, RZ ;  /* 0x0000001b062a7225 */ /* 0x000fe200078e00ff */
[----:B------:R-:W-:-:S03]  /*a610*/  IADD3.X R27, P2, PT, R18, R57, RZ, P2, !PT ;  /* 0x00000039121b7210 */ /* 0x000fc6000175e4ff */
[----:B------:R-:W-:Y:S01]  /*a620*/  IMAD.MOV.U32 R6, RZ, RZ, R63 ;  /* 0x000000ffff067224 */ /* 0x000fe200078e003f */
[----:B------:R-:W-:Y:S02]  /*a630*/  IADD3.X R27, P6, PT, R27, R60, RZ, P6, !PT ;  /* 0x0000003c1b1b7210 */ /* 0x000fe400037de4ff */
[----:B------:R-:W-:Y:S01]  /*a640*/  IADD3 R17, P5, PT, R43, R50, RZ ;  /* 0x000000322b117210 */ /* 0x000fe20007fbe0ff */
[----:B------:R-:W-:Y:S01]  /*a650*/  IMAD.WIDE.U32.X R46, R69, R39, R6, P3 ;  /* 0x00000027452e7225 */ /* 0x000fe200018e0406 */
[----:B------:R-:W-:Y:S02]  /*a660*/  IADD3 R6, P3, PT, R87, R42, RZ ;  /* 0x0000002a57067210 */ /* 0x000fe40007f7e0ff */
[----:B------:R-:W-:Y:S01]  /*a670*/  IADD3.X R42, P1, PT, R14, R73, RZ, P1, !PT ;  /* 0x000000490e2a7210 */ /* 0x000fe20000f3e4ff */
[----:B------:R-:W-:Y:S01]  /*a680*/  IMAD.WIDE.U32.X R22, R20, R33, R22, P5 ;  /* 0x0000002114167225 */ /* 0x000fe200028e0416 */
[----:B------:R-:W-:Y:S02]  /*a690*/  IADD3.X R18, P2, P6, R46, R29, R52, P6, P2 ;  /* 0x0000001d2e127210 */ /* 0x000fe40003644434 */
[----:B------:R-:W-:-:S02]  /*a6a0*/  SHF.L.W.U32.HI R7, R40, 0xd, R83 ;  /* 0x0000000d28077819 */ /* 0x000fc40000010e53 */
[----:B------:R-:W-:Y:S02]  /*a6b0*/  IADD3.X R19, P1, P4, R34, R19, R44, P1, P4 ;  /* 0x0000001322137210 */ /* 0x000fe40000c2842c */
[----:B------:R-:W-:Y:S02]  /*a6c0*/  IADD3.X R46, PT, PT, R47, R123, R53, P2, P6 ;  /* 0x0000007b2f2e7210 */ /* 0x000fe400017ec435 */
[----:B------:R-:W-:Y:S02]  /*a6d0*/  IADD3.X R29, P3, PT, R82, R17, RZ, P3, !PT ;  /* 0x00000011521d7210 */ /* 0x000fe40001f7e4ff */
[----:B------:R-:W-:Y:S02]  /*a6e0*/  IADD3 R78, P2, PT, R7, R78, RZ ;  /* 0x0000004e074e7210 */ /* 0x000fe40007f5e0ff */
[----:B------:R-:W-:Y:S02]  /*a6f0*/  SHF.L.W.U32.HI R83, R83, 0xd, R70 ;  /* 0x0000000d53537819 */ /* 0x000fe40000010e46 */
[----:B------:R-:W-:-:S02]  /*a700*/  SHF.L.W.U32.HI R7, R42, 0xd, R19 ;  /* 0x0000000d2a077819 */ /* 0x000fc40000010e13 */
[----:B------:R-:W-:Y:S02]  /*a710*/  IADD3.X R35, PT, PT, R35, R21, R45, P1, P4 ;  /* 0x0000001523237210 */ /* 0x000fe40000fe842d */
[----:B------:R-:W-:Y:S02]  /*a720*/  IADD3.X R98, P3, P5, R22, R98, R8, P3, P0 ;  /* 0x0000006216627210 */ /* 0x000fe40001d60408 */
[----:B------:R-:W-:Y:S02]  /*a730*/  IADD3.X R34, P1, PT, R83, R10, RZ, P2, !PT ;  /* 0x0000000a53227210 */ /* 0x000fe4000173e4ff */
[----:B------:R-:W-:Y:S02]  /*a740*/  IADD3 R26, P0, PT, R7, R26, RZ ;  /* 0x0000001a071a7210 */ /* 0x000fe40007f1e0ff */
[----:B------:R-:W-:Y:S02]  /*a750*/  SHF.L.W.U32.HI R7, R19, 0xd, R35 ;  /* 0x0000000d13077819 */ /* 0x000fe40000010e23 */
[----:B------:R-:W-:-:S02]  /*a760*/  LEA.HI.X R103, P1, R70, R103, RZ, 0xd, P1 ;  /* 0x0000006746677211 */ /* 0x000fc40000836cff */
[----:B------:R-:W-:Y:S02]  /*a770*/  SHF.L.W.U32.HI R17, R29, 0xd, R98 ;  /* 0x0000000d1d117819 */ /* 0x000fe40000010e62 */
[----:B------:R-:W-:Y:S01]  /*a780*/  IADD3.X R95, PT, PT, R23, R95, R9, P3, P5 ;  /* 0x0000005f175f7210 */ /* 0x000fe20001fea409 */
[----:B------:R-:W-:Y:S01]  /*a790*/  IMAD.X R66, RZ, RZ, R66, P1 ;  /* 0x000000ffff427224 */ /* 0x000fe200008e0642 */
[----:B------:R-:W-:Y:S02]  /*a7a0*/  IADD3.X R21, P0, PT, R7, R28, RZ, P0, !PT ;  /* 0x0000001c07157210 */ /* 0x000fe4000071e4ff */
[----:B------:R-:W-:Y:S02]  /*a7b0*/  IADD3 R20, P2, PT, R17, R104, RZ ;  /* 0x0000006811147210 */ /* 0x000fe40007f5e0ff */
[----:B------:R-:W-:Y:S02]  /*a7c0*/  SHF.L.W.U32.HI R9, R98, 0xd, R95 ;  /* 0x0000000d62097819 */ /* 0x000fe40000010e5f */
[----:B------:R-:W-:-:S02]  /*a7d0*/  SHF.L.W.U32.HI R7, R34, 0xd, R103 ;  /* 0x0000000d22077819 */ /* 0x000fc40000010e67 */
[----:B------:R-:W-:Y:S02]  /*a7e0*/  LEA.HI.X R32, P0, R35, R32, RZ, 0xd, P0 ;  /* 0x0000002023207211 */ /* 0x000fe40000016cff */
[----:B------:R-:W-:Y:S02]  /*a7f0*/  IADD3.X R22, P2, PT, R9, R16, RZ, P2, !PT ;  /* 0x0000001009167210 */ /* 0x000fe4000175e4ff */
[----:B------:R-:W-:Y:S01]  /*a800*/  IADD3 R102, P1, PT, R7, R102, RZ ;  /* 0x0000006607667210 */ /* 0x000fe20007f3e0ff */
[----:B------:R-:W-:Y:S01]  /*a810*/  IMAD.X R55, RZ, RZ, R55, P0 ;  /* 0x000000ffff377224 */ /* 0x000fe200000e0637 */
[----:B------:R-:W-:Y:S02]  /*a820*/  SHF.L.W.U32.HI R9, R103, 0xd, R66 ;  /* 0x0000000d67097819 */ /* 0x000fe40000010e42 */
[----:B------:R-:W-:Y:S02]  /*a830*/  SHF.L.W.U32.HI R7, R21, 0xd, R32 ;  /* 0x0000000d15077819 */ /* 0x000fe40000010e20 */
[----:B------:R-:W-:-:S02]  /*a840*/  LEA.HI.X R115, P2, R95, R115, RZ, 0xd, P2 ;  /* 0x000000735f737211 */ /* 0x000fc40001056cff */
[----:B------:R-:W-:Y:S02]  /*a850*/  IADD3.X R103, P1, PT, R9, R68, RZ, P1, !PT ;  /* 0x0000004409677210 */ /* 0x000fe40000f3e4ff */
[----:B------:R-:W-:Y:S02]  /*a860*/  IADD3 R112, P0, PT, R7, R112, RZ ;  /* 0x0000007007707210 */ /* 0x000fe40007f1e0ff */
[----:B------:R-:W-:Y:S02]  /*a870*/  SHF.L.W.U32.HI R7, R32, 0xd, R55 ;  /* 0x0000000d20077819 */ /* 0x000fe40000010e37 */
[----:B------:R-:W-:Y:S02]  /*a880*/  SHF.L.W.U32.HI R16, R22, 0xd, R115 ;  /* 0x0000000d16107819 */ /* 0x000fe40000010e73 */
[----:B------:R-:W-:Y:S02]  /*a890*/  LEA.HI.X R72, P1, R66, R72, RZ, 0xd, P1 ;  /* 0x0000004842487211 */ /* 0x000fe40000836cff */
[----:B------:R-:W-:-:S02]  /*a8a0*/  IADD3.X R117, PT, PT, RZ, R117, RZ, P2, !PT ;  /* 0x00000075ff757210 */ /* 0x000fc400017fe4ff */
[----:B------:R-:W-:Y:S02]  /*a8b0*/  IADD3.X R113, P0, PT, R7, R24, RZ, P0, !PT ;  /* 0x0000001807717210 */ /* 0x000fe4000071e4ff */
[----:B------:R-:W-:Y:S01]  /*a8c0*/  IADD3 R16, P2, PT, R16, R11, RZ ;  /* 0x0000000b10107210 */ /* 0x000fe20007f5e0ff */
[----:B------:R-:W-:Y:S01]  /*a8d0*/  IMAD.X R11, RZ, RZ, R3, P1 ;  /* 0x000000ffff0b7224 */ /* 0x000fe200008e0603 */
[----:B------:R-:W-:Y:S02]  /*a8e0*/  SHF.L.W.U32.HI R8, R115, 0xd, R117 ;  /* 0x0000000d73087819 */ /* 0x000fe40000010e75 */
[----:B------:R-:W-:Y:S02]  /*a8f0*/  LEA.HI.X R30, P0, R55, R30, RZ, 0xd, P0 ;  /* 0x0000001e371e7211 */ /* 0x000fe40000016cff */
[----:B------:R-:W-:Y:S02]  /*a900*/  SHF.L.W.U32.HI R100, R103, 0xd, R72 ;  /* 0x0000000d67647819 */ /* 0x000fe40000010e48 */
[----:B------:R-:W-:Y:S01]  /*a910*/  IADD3.X R17, P2, PT, R8, R13, RZ, P2, !PT ;  /* 0x0000000d08117210 */ /* 0x000fe2000175e4ff */
[----:B------:R-:W-:Y:S01]  /*a920*/  IMAD.X R13, RZ, RZ, R38, P0 ;  /* 0x000000ffff0d7224 */ /* 0x000fe200000e0626 */
[----:B------:R-:W-:-:S02]  /*a930*/  IADD3 R100, P1, PT, R100, R37, RZ ;  /* 0x0000002564647210 */ /* 0x000fc40007f3e0ff */
[----:B------:R-:W-:Y:S02]  /*a940*/  SHF.L.W.U32.HI R7, R72, 0xd, R11 ;  /* 0x0000000d48077819 */ /* 0x000fe40000010e0b */
[----:B------:R-:W-:Y:S02]  /*a950*/  SHF.L.W.U32.HI R3, R113, 0xd, R30 ;  /* 0x0000000d71037819 */ /* 0x000fe40000010e1e */
[----:B------:R-:W-:Y:S02]  /*a960*/  IADD3.X R9, P1, PT, R7, R56, RZ, P1, !PT ;  /* 0x0000003807097210 */ /* 0x000fe40000f3e4ff */
[----:B------:R-:W-:Y:S02]  /*a970*/  LEA.HI.X R12, P2, R117, R12, RZ, 0xd, P2 ;  /* 0x0000000c750c7211 */ /* 0x000fe40001056cff */
[----:B------:R-:W-:Y:S02]  /*a980*/  IADD3 R110, P0, PT, R3, R110, RZ ;  /* 0x0000006e036e7210 */ /* 0x000fe40007f1e0ff */
[----:B------:R-:W-:-:S02]  /*a990*/  SHF.L.W.U32.HI R8, R30, 0xd, R13 ;  /* 0x0000000d1e087819 */ /* 0x000fc40000010e0d */
[----:B------:R-:W-:Y:S02]  /*a9a0*/  LEA.HI.X R54, P1, R11, R54, RZ, 0xd, P1 ;  /* 0x000000360b367211 */ /* 0x000fe40000836cff */
[----:B------:R-:W-:Y:S02]  /*a9b0*/  SHF.L.W.U32.HI R14, R17, 0xd, R12 ;  /* 0x0000000d110e7819 */ /* 0x000fe40000010e0c */
[----:B------:R-:W-:Y:S01]  /*a9c0*/  IADD3.X R7, PT, PT, RZ, R76, RZ, P2, !PT ;  /* 0x0000004cff077210 */ /* 0x000fe200017fe4ff */
[----:B------:R-:W-:Y:S01]  /*a9d0*/  IMAD.X R106, RZ, RZ, R106, P1 ;  /* 0x000000ffff6a7224 */ /* 0x000fe200008e066a */
[----:B------:R-:W-:Y:S02]  /*a9e0*/  IADD3.X R111, P0, PT, R8, R5, RZ, P0, !PT ;  /* 0x00000005086f7210 */ /* 0x000fe4000071e4ff */
[----:B------:R-:W-:Y:S02]  /*a9f0*/  IADD3 R14, P2, PT, R14, R71, RZ ;  /* 0x000000470e0e7210 */ /* 0x000fe40007f5e0ff */
[----:B------:R-:W-:-:S02]  /*aa00*/  SHF.L.W.U32.HI R5, R12, 0xd, R7 ;  /* 0x0000000d0c057819 */ /* 0x000fc40000010e07 */
[----:B------:R-:W-:Y:S02]  /*aa10*/  SHF.L.W.U32.HI R3, R9, 0xd, R54 ;  /* 0x0000000d09037819 */ /* 0x000fe40000010e36 */
[----:B------:R-:W-:Y:S02]  /*aa20*/  LEA.HI.X R84, P0, R13, R84, RZ, 0xd, P0 ;  /* 0x000000540d547211 */ /* 0x000fe40000016cff */
[----:B------:R-:W-:Y:S02]  /*aa30*/  IADD3.X R10, P2, PT, R5, R74, RZ, P2, !PT ;  /* 0x0000004a050a7210 */ /* 0x000fe4000175e4ff */
[----:B------:R-:W-:Y:S01]  /*aa40*/  IADD3 R98, P1, PT, R3, R0, RZ ;  /* 0x0000000003627210 */ /* 0x000fe20007f3e0ff */
[----:B------:R-:W-:Y:S01]  /*aa50*/  IMAD.X R85, RZ, RZ, R85, P0 ;  /* 0x000000ffff557224 */ /* 0x000fe200000e0655 */
[----:B------:R-:W-:Y:S02]  /*aa60*/  SHF.L.W.U32.HI R0, R54, 0xd, R106 ;  /* 0x0000000d36007819 */ /* 0x000fe40000010e6a */
[----:B------:R-:W-:-:S02]  /*aa70*/  SHF.L.W.U32.HI R3, R111, 0xd, R84 ;  /* 0x0000000d6f037819 */ /* 0x000fc40000010e54 */
[----:B------:R-:W-:Y:S02]  /*aa80*/  LEA.HI.X R5, P2, R7, R36, RZ, 0xd, P2 ;  /* 0x0000002407057211 */ /* 0x000fe40001056cff */
[----:B------:R-:W-:Y:S02]  /*aa90*/  IADD3.X R24, P1, PT, R0, R49, RZ, P1, !PT ;  /* 0x0000003100187210 */ /* 0x000fe40000f3e4ff */
[----:B------:R-:W-:Y:S02]  /*aaa0*/  IADD3 R108, P0, PT, R3, R108, RZ ;  /* 0x0000006c036c7210 */ /* 0x000fe40007f1e0ff */
[----:B------:R-:W-:Y:S02]  /*aab0*/  SHF.L.W.U32.HI R0, R84, 0xd, R85 ;  /* 0x0000000d54007819 */ /* 0x000fe40000010e55 */
[----:B------:R-:W-:Y:S02]  /*aac0*/  SHF.L.W.U32.HI R12, R10, 0xd, R5 ;  /* 0x0000000d0a0c7819 */ /* 0x000fe40000010e05 */
[----:B------:R-:W-:-:S02]  /*aad0*/  IADD3.X R7, PT, PT, RZ, R48, RZ, P2, !PT ;  /* 0x00000030ff077210 */ /* 0x000fc400017fe4ff */
[----:B------:R-:W-:Y:S02]  /*aae0*/  LEA.HI.X R99, P1, R106, R99, RZ, 0xd, P1 ;  /* 0x000000636a637211 */ /* 0x000fe40000836cff */
[----:B------:R-:W-:Y:S02]  /*aaf0*/  IADD3.X R81, P0, PT, R0, R81, RZ, P0, !PT ;  /* 0x0000005100517210 */ /* 0x000fe4000071e4ff */
[----:B------:R-:W-:Y:S01]  /*ab00*/  IADD3 R12, P2, PT, R12, R25, RZ ;  /* 0x000000190c0c7210 */ /* 0x000fe20007f5e0ff */
[----:B------:R-:W-:Y:S01]  /*ab10*/  IMAD.X R8, RZ, RZ, R101, P1 ;  /* 0x000000ffff087224 */ /* 0x000fe200008e0665 */
[----:B------:R-:W-:Y:S02]  /*ab20*/  SHF.L.W.U32.HI R0, R5, 0xd, R7 ;  /* 0x0000000d05007819 */ /* 0x000fe40000010e07 */
[----:B------:R-:W-:Y:S02]  /*ab30*/  LOP3.LUT R3, R40, 0x7ffff, RZ, 0xc0, !PT ;  /* 0x0007ffff28037812 */ /* 0x000fe400078ec0ff */
[----:B------:R-:W-:-:S02]  /*ab40*/  LEA.HI.X R80, P0, R85, R80, RZ, 0xd, P0 ;  /* 0x0000005055507211 */ /* 0x000fc40000016cff */
[----:B------:R-:W-:Y:S02]  /*ab50*/  SHF.L.W.U32.HI R107, R24, 0xd, R99 ;  /* 0x0000000d186b7819 */ /* 0x000fe40000010e63 */
[----:B------:R-:W-:Y:S01]  /*ab60*/  IADD3.X R13, P2, PT, R0, R27, RZ, P2, !PT ;  /* 0x0000001b000d7210 */ /* 0x000fe2000175e4ff */
[----:B------:R-:W-:Y:S01]  /*ab70*/  IMAD.X R79, RZ, RZ, R79, P0 ;  /* 0x000000ffff4f7224 */ /* 0x000fe200000e064f */
[----:B------:R-:W-:Y:S01]  /*ab80*/  LOP3.LUT R5, R42, 0x7ffff, RZ, 0xc0, !PT ;  /* 0x0007ffff2a057812 */ /* 0x000fe200078ec0ff */
[----:B------:R-:W-:Y:S01]  /*ab90*/  IMAD.WIDE.U32 R106, R107, 0x13, R2 ;  /* 0x000000136b6a7825 */ /* 0x000fe200078e0002 */
[----:B------:R-:W-:Y:S02]  /*aba0*/  LEA.HI.X R2, P0, R7, R18, RZ, 0xd, P2 ;  /* 0x0000001207027211 */ /* 0x000fe40001016cff */
[----:B------:R-:W-:Y:S02]  /*abb0*/  LOP3.LUT R7, R29, 0x7ffff, RZ, 0xc0, !PT ;  /* 0x0007ffff1d077812 */ /* 0x000fe400078ec0ff */
[----:B------:R-:W-:-:S02]  /*abc0*/  IADD3.X R3, PT, PT, RZ, R46, RZ, P0, !PT ;  /* 0x0000002eff037210 */ /* 0x000fc400007fe4ff */
[----:B------:R-:W-:Y:S02]  /*abd0*/  SHF.L.W.U32.HI R19, R13, 0xd, R2 ;  /* 0x0000000d0d137819 */ /* 0x000fe40000010e02 */
[----:B------:R-:W-:Y:S02]  /*abe0*/  SHF.L.W.U32.HI R0, R80, 0xd, R79 ;  /* 0x0000000d50007819 */ /* 0x000fe40000010e4f */
[----:B------:R-:W-:Y:S01]  /*abf0*/  SHF.L.W.U32.HI R117, R81, 0xd, R80 ;  /* 0x0000000d51757819 */ /* 0x000fe20000010e50 */
[----:B------:R-:W-:Y:S01]  /*ac00*/  IMAD.WIDE.U32 R18, R19, 0x13, R6 ;  /* 0x0000001313127825 */ /* 0x000fe200078e0006 */
[----:B------:R-:W-:Y:S02]  /*ac10*/  SHF.L.W.U32.HI R2, R2, 0xd, R3 ;  /* 0x0000000d02027819 */ /* 0x000fe40000010e03 */
[----:B------:R-:W-:Y:S01]  /*ac20*/  SHF.L.W.U32.HI R8, R99, 0xd, R8 ;  /* 0x0000000d63087819 */ /* 0x000fe20000010e08 */
[----:B------:R-:W-:Y:S01]  /*ac30*/  IMAD.WIDE.U32 R116, R117, 0x13, R4 ;  /* 0x0000001375747825 */ /* 0x000fe200078e0004 */
[----:B------:R-:W-:-:S02]  /*ac40*/  LEA.HI R94, P0, R97, R94, RZ, 0xd ;  /* 0x0000005e615e7211 */ /* 0x000fc400078168ff */
[----:B------:R-:W-:Y:S01]  /*ac50*/  LOP3.LUT R115, R21, 0x7ffff, RZ, 0xc0, !PT ;  /* 0x0007ffff15737812 */ /* 0x000fe200078ec0ff */
[----:B------:R-:W-:Y:S01]  /*ac60*/  IMAD R3, R0, 0x13, RZ ;  /* 0x0000001300037824 */ /* 0x000fe200078e02ff */
[----:B------:R-:W-:Y:S01]  /*ac70*/  LOP3.LUT R21, R22, 0x7ffff, RZ, 0xc0, !PT ;  /* 0x0007ffff16157812 */ /* 0x000fe200078ec0ff */
[----:B------:R-:W-:Y:S01]  /*ac80*/  IMAD R7, R2, 0x13, RZ ;  /* 0x0000001302077824 */ /* 0x000fe200078e02ff */
[----:B------:R-:W-:Y:S01]  /*ac90*/  LOP3.LUT R105, R34, 0x7ffff, RZ, 0xc0, !PT ;  /* 0x0007ffff22697812 */ /* 0x000fe200078ec0ff */
[----:B------:R-:W-:Y:S01]  /*aca0*/  IMAD R5, R8, 0x13, RZ ;  /* 0x0000001308057824 */ /* 0x000fe200078e02ff */
[----:B------:R-:W-:Y:S01]  /*acb0*/  IADD3 R117, PT, PT, R117, R3, RZ ;  /* 0x0000000375757210 */ /* 0x000fe20007ffe0ff */
[----:B------:R-:W-:Y:S01]  /*acc0*/  IMAD.IADD R19, R19, 0x1, R7 ;  /* 0x0000000113137824 */ /* 0x000fe200078e0207 */
[----:B------:R-:W-:Y:S01]  /*acd0*/  LOP3.LUT R97, R97, 0x7ffff, RZ, 0xc0, !PT ;  /* 0x0007ffff61617812 */ /* 0x000fe200078ec0ff */
[----:B------:R-:W-:Y:S01]  /*ace0*/  IMAD.IADD R107, R107, 0x1, R5 ;  /* 0x000000016b6b7824 */ /* 0x000fe200078e0205 */
[----:B------:R-:W-:Y:S01]  /*acf0*/  LOP3.LUT R103, R103, 0x7ffff, RZ, 0xc0, !PT ;  /* 0x0007ffff67677812 */ /* 0x000fe200078ec0ff */
[----:B------:R-:W-:Y:S01]  /*ad00*/  IMAD.X R95, RZ, RZ, R31, P0 ;  /* 0x000000ffff5f7224 */ /* 0x000fe200000e061f */
[----:B------:R-:W-:-:S02]  /*ad10*/  LEA.HI R114, P0, R117, R26, RZ, 0xd ;  /* 0x0000001a75727211 */ /* 0x000fc400078168ff */
[----:B------:R-:W-:Y:S02]  /*ad20*/  LEA.HI R20, P2, R19, R20, RZ, 0xd ;  /* 0x0000001413147211 */ /* 0x000fe400078568ff */
[----:B------:R-:W-:Y:S01]  /*ad30*/  LEA.HI R104, P1, R107, R78, RZ, 0xd ;  /* 0x0000004e6b687211 */ /* 0x000fe200078368ff */
[----:B------:R-:W-:Y:S01]  /*ad40*/  IMAD.X R115, RZ, RZ, R115, P0 ;  /* 0x000000ffff737224 */ /* 0x000fe200000e0673 */
[----:B------:R-:W-:Y:S01]  /*ad50*/  LOP3.LUT R113, R113, 0x7ffff, RZ, 0xc0, !PT ;  /* 0x0007ffff71717812 */ /* 0x000fe200078ec0ff */
[----:B------:R-:W-:Y:S01]  /*ad60*/  IMAD.X R21, RZ, RZ, R21, P2 ;  /* 0x000000ffff157224 */ /* 0x000fe200010e0615 */
[----:B------:R-:W-:Y:S02]  /*ad70*/  LOP3.LUT R17, R17, 0x7ffff, RZ, 0xc0, !PT ;  /* 0x0007ffff11117812 */ /* 0x000fe400078ec0ff */
[----:B------:R-:W-:Y:S02]  /*ad80*/  LOP3.LUT R101, R9, 0x7ffff, RZ, 0xc0, !PT ;  /* 0x0007ffff09657812 */ /* 0x000fe400078ec0ff */
[----:B------:R-:W-:-:S02]  /*ad90*/  LOP3.LUT R111, R111, 0x7ffff, RZ, 0xc0, !PT ;  /* 0x0007ffff6f6f7812 */ /* 0x000fc400078ec0ff */
[----:B------:R-:W-:Y:S02]  /*ada0*/  LOP3.LUT R15, R10, 0x7ffff, RZ, 0xc0, !PT ;  /* 0x0007ffff0a0f7812 */ /* 0x000fe400078ec0ff */
[----:B------:R-:W-:Y:S02]  /*adb0*/  LOP3.LUT R99, R24, 0x7ffff, RZ, 0xc0, !PT ;  /* 0x0007ffff18637812 */ /* 0x000fe400078ec0ff */
[----:B------:R-:W-:Y:S02]  /*adc0*/  LOP3.LUT R109, R81, 0x7ffff, RZ, 0xc0, !PT ;  /* 0x0007ffff516d7812 */ /* 0x000fe400078ec0ff */
[----:B------:R-:W-:Y:S02]  /*add0*/  LOP3.LUT R13, R13, 0x7ffff, RZ, 0xc0, !PT ;  /* 0x0007ffff0d0d7812 */ /* 0x000fe400078ec0ff */
[----:B------:R-:W-:Y:S02]  /*ade0*/  LOP3.LUT R107, R107, 0x7ffff, RZ, 0xc0, !PT ;  /* 0x0007ffff6b6b7812 */ /* 0x000fe400078ec0ff */
[----:B------:R-:W-:-:S02]  /*adf0*/  IADD3.X R105, PT, PT, RZ, R105, RZ, P1, !PT ;  /* 0x00000069ff697210 */ /* 0x000fc40000ffe4ff */
[----:B------:R-:W-:Y:S02]  /*ae00*/  LOP3.LUT R117, R117, 0x7ffff, RZ, 0xc0, !PT ;  /* 0x0007ffff75757812 */ /* 0x000fe400078ec0ff */
[----:B------:R-:W-:-:S07]  /*ae10*/  LOP3.LUT R19, R19, 0x7ffff, RZ, 0xc0, !PT ;  /* 0x0007ffff13137812 */ /* 0x000fce00078ec0ff */
.L_x_29:
[----:B------:R-:W-:Y:S05]  /*ae20*/  BSYNC.RECONVERGENT B0 ;  /* 0x0000000000007941 */ /* 0x000fea0003800200 */
.L_x_28:
[----:B------:R-:W-:Y:S01]  /*ae30*/  UIADD3 UR12, UPT, UPT, UR12, 0xa0, URZ ;  /* 0x000000a00c0c7890 */ /* 0x000fe2000fffe0ff */
[----:B------:R-:W-:Y:S11]  /*ae40*/  BRA.U UP0, `(.L_x_30) ;  /* 0xffffff5900a07547 */ /* 0x000ff6000b83ffff */
[----:B-----5:R-:W-:Y:S01]  /*ae50*/  IMAD R27, R105, 0x13, RZ ;  /* 0x00000013691b7824 */ /* 0x020fe200078e02ff */
[----:B------:R-:W-:Y:S01]  /*ae60*/  UMOV UR4, URZ ;  /* 0x000000ff00047c82 */ /* 0x000fe20008000000 */
[----:B------:R-:W-:Y:S01]  /*ae70*/  IMAD.WIDE.U32 R2, R104, 0x13, RZ ;  /* 0x0000001368027825 */ /* 0x000fe200078e00ff */
[----:B------:R-:W-:-:S03]  /*ae80*/  SHF.L.U32 R202, R202, 0x5, RZ ;  /* 0x00000005caca7819 */ /* 0x000fc600000006ff */
[----:B------:R-:W-:Y:S01]  /*ae90*/  IMAD.WIDE.U32 R6, R107, R116, RZ ;  /* 0x000000746b067225 */ /* 0x000fe200078e00ff */
[----:B------:R-:W-:-:S03]  /*aea0*/  IADD3 R27, PT, PT, R3, R27, RZ ;  /* 0x0000001b031b7210 */ /* 0x000fc60007ffe0ff */
[----:B------:R-:W-:Y:S02]  /*aeb0*/  IMAD R41, R103, 0x13, RZ ;  /* 0x0000001367297824 */ /* 0x000fe400078e02ff */
[----:B------:R-:W-:-:S04]  /*aec0*/  IMAD.WIDE.U32 R8, R27, R108, RZ ;  /* 0x0000006c1b087225 */ /* 0x000fc800078e00ff */
[----:B------:R-:W-:-:S04]  /*aed0*/  IMAD.WIDE.U32 R4, R106, R116, RZ ;  /* 0x000000746a047225 */ /* 0x000fc800078e00ff */
[----:B------:R-:W-:-:S04]  /*aee0*/  IMAD.WIDE.U32 R10, P0, R109, R2, R8 ;  /* 0x000000026d0a7225 */ /* 0x000fc80007800008 */
[----:B------:R-:W-:Y:S01]  /*aef0*/  IMAD.WIDE.U32 R8, R2, R108, RZ ;  /* 0x0000006c02087225 */ /* 0x000fe200078e00ff */
[----:B------:R-:W-:-:S03]  /*af00*/  MOV R24, R11 ;  /* 0x0000000b00187202 */ /* 0x000fc60000000f00 */
[----:B------:R-:W-:Y:S01]  /*af10*/  IMAD.WIDE.U32 R2, R102, 0x13, RZ ;  /* 0x0000001366027825 */ /* 0x000fe200078e00ff */
[----:B------:R-:W-:-:S03]  /*af20*/  IADD3 R39, P3, PT, R4, R8, RZ ;  /* 0x0000000804277210 */ /* 0x000fc60007f7e0ff */
[----:B------:R-:W-:-:S04]  /*af30*/  IMAD.WIDE.U32 R6, P2, R106, R117, R6 ;  /* 0x000000756a067225 */ /* 0x000fc80007840006 */
[----:B------:R-:W-:Y:S01]  /*af40*/  IMAD.X R25, RZ, RZ, RZ, P0 ;  /* 0x000000ffff197224 */ /* 0x000fe200000e06ff */
[----:B------:R-:W-:Y:S01]  /*af50*/  IADD3 R0, P6, PT, R5, R6, RZ ;  /* 0x0000000605007210 */ /* 0x000fe20007fde0ff */
[----:B------:R-:W-:Y:S01]  /*af60*/  IMAD.IADD R41, R3, 0x1, R41 ;  /* 0x0000000103297824 */ /* 0x000fe200078e0229 */
[----:B------:R-:W-:Y:S01]  /*af70*/  IADD3 R3, P0, PT, R9, R10, RZ ;  /* 0x0000000a09037210 */ /* 0x000fe20007f1e0ff */
[----:B------:R-:W-:-:S04]  /*af80*/  IMAD.WIDE.U32 R10, R105, R116, RZ ;  /* 0x00000074690a7225 */ /* 0x000fc800078e00ff */
[----:B------:R-:W-:-:S04]  /*af90*/  IMAD.WIDE.U32 R4, R41, R110, RZ ;  /* 0x0000006e29047225 */ /* 0x000fc800078e00ff */
[----:B------:R-:W-:-:S04]  /*afa0*/  IMAD.WIDE.U32.X R24, R27, R109, R24, P0 ;  /* 0x0000006d1b187225 */ /* 0x000fc800000e0418 */
[----:B------:R-:W-:-:S04]  /*afb0*/  IMAD.WIDE.U32 R8, R104, R116, RZ ;  /* 0x0000007468087225 */ /* 0x000fc800078e00ff */
[----:B------:R-:W-:-:S04]  /*afc0*/  IMAD.WIDE.U32 R28, R106, R114, RZ ;  /* 0x000000726a1c7225 */ /* 0x000fc800078e00ff */
[----:B------:R-:W-:Y:S01]  /*afd0*/  IMAD.WIDE.U32 R26, P1, R104, R117, R10 ;  /* 0x00000075681a7225 */ /* 0x000fe2000782000a */
[----:B------:R-:W-:-:S03]  /*afe0*/  IADD3 R35, P0, PT, R8, R28, RZ ;  /* 0x0000001c08237210 */ /* 0x000fc60007f1e0ff */
[----:B------:R-:W-:Y:S01]  /*aff0*/  IMAD.WIDE.U32 R10, P4, R111, R2, R4 ;  /* 0x000000026f0a7225 */ /* 0x000fe20007880004 */
[----:B------:R-:W-:-:S03]  /*b000*/  MOV R4, R7 ;  /* 0x0000000700047202 */ /* 0x000fc60000000f00 */
[----:B------:R-:W-:Y:S01]  /*b010*/  IMAD.X R5, RZ, RZ, RZ, P2 ;  /* 0x000000ffff057224 */ /* 0x000fe200010e06ff */
[----:B------:R-:W-:Y:S01]  /*b020*/  IADD3 R37, P2, PT, R9, R26, RZ ;  /* 0x0000001a09257210 */ /* 0x000fe20007f5e0ff */
[----:B------:R-:W-:-:S04]  /*b030*/  IMAD.WIDE.U32 R22, R107, R114, RZ ;  /* 0x000000726b167225 */ /* 0x000fc800078e00ff */
[----:B------:R-:W-:-:S04]  /*b040*/  IMAD.WIDE.U32 R8, R2, R110, RZ ;  /* 0x0000006e02087225 */ /* 0x000fc800078e00ff */
[----:B------:R-:W-:Y:S01]  /*b050*/  IMAD.WIDE.U32.X R6, R107, R117, R4, P6 ;  /* 0x000000756b067225 */ /* 0x000fe200030e0404 */
[----:B------:R-:W-:Y:S02]  /*b060*/  IADD3 R10, P6, PT, R9, R10, RZ ;  /* 0x0000000a090a7210 */ /* 0x000fe40007fde0ff */
[----:B------:R-:W-:Y:S01]  /*b070*/  IADD3.X R9, P3, PT, R0, R3, RZ, P3, !PT ;  /* 0x0000000300097210 */ /* 0x000fe20001f7e4ff */
[----:B------:R-:W-:-:S04]  /*b080*/  IMAD.WIDE.U32 R32, P5, R115, R106, R22 ;  /* 0x0000006a73207225 */ /* 0x000fc800078a0016 */
[----:B------:R-:W-:Y:S01]  /*b090*/  IMAD.X R23, RZ, RZ, RZ, P4 ;  /* 0x000000ffff177224 */ /* 0x000fe200020e06ff */
[----:B------:R-:W-:Y:S01]  /*b0a0*/  IADD3 R34, P4, PT, R29, R32, RZ ;  /* 0x000000201d227210 */ /* 0x000fe20007f9e0ff */
[----:B------:R-:W-:Y:S01]  /*b0b0*/  IMAD.X R31, RZ, RZ, RZ, P1 ;  /* 0x000000ffff1f7224 */ /* 0x000fe200008e06ff */
[----:B------:R-:W-:Y:S01]  /*b0c0*/  IADD3 R39, P1, PT, R39, R8, RZ ;  /* 0x0000000827277210 */ /* 0x000fe20007f3e0ff */
[----:B------:R-:W-:Y:S01]  /*b0d0*/  IMAD.MOV.U32 R22, RZ, RZ, R11 ;  /* 0x000000ffff167224 */ /* 0x000fe200078e000b */
[----:B------:R-:W-:Y:S01]  /*b0e0*/  IADD3.X R29, PT, PT, RZ, RZ, RZ, P5, !PT ;  /* 0x000000ffff1d7210 */ /* 0x000fe20002ffe4ff */
[----:B------:R-:W-:Y:S01]  /*b0f0*/  IMAD.MOV.U32 R30, RZ, RZ, R27 ;  /* 0x000000ffff1e7224 */ /* 0x000fe200078e001b */
[----:B------:R-:W-:Y:S01]  /*b100*/  IADD3.X R9, P1, PT, R9, R10, RZ, P1, !PT ;  /* 0x0000000a09097210 */ /* 0x000fe20000f3e4ff */
[C---:B------:R-:W-:Y:S01]  /*b110*/  IMAD.WIDE.U32.X R4, R41.reuse, R111, R22, P6 ;  /* 0x0000006f29047225 */ /* 0x040fe200030e0416 */
[----:B------:R-:W-:Y:S02]  /*b120*/  IADD3 R22, P6, PT, R20, R104, RZ ;  /* 0x0000006814167210 */ /* 0x000fe40007fde0ff */
[----:B------:R-:W-:Y:S01]  /*b130*/  IADD3.X R34, P0, PT, R34, R37, RZ, P0, !PT ;  /* 0x0000002522227210 */ /* 0x000fe2000071e4ff */
[----:B------:R-:W-:Y:S01]  /*b140*/  IMAD.WIDE.U32 R10, R41, R108, RZ ;  /* 0x0000006c290a7225 */ /* 0x000fe200078e00ff */
[----:B------:R-:W-:-:S03]  /*b150*/  IADD3.X R8, P1, P3, R4, R24, R6, P1, P3 ;  /* 0x0000001804087210 */ /* 0x000fc60000b26406 */
[----:B------:R-:W-:Y:S01]  /*b160*/  IMAD.MOV.U32 R28, RZ, RZ, R33 ;  /* 0x000000ffff1c7224 */ /* 0x000fe200078e0021 */
[----:B------:R-:W-:Y:S01]  /*b170*/  IADD3.X R6, PT, PT, R5, R25, R7, P1, P3 ;  /* 0x0000001905067210 */ /* 0x000fe20000fe6407 */
[----:B------:R-:W-:Y:S01]  /*b180*/  IMAD.WIDE.U32 R10, P5, R109, R2, R10 ;  /* 0x000000026d0a7225 */ /* 0x000fe200078a000a */
[----:B------:R-:W-:Y:S02]  /*b190*/  IADD3 R3, P1, PT, R20, -0x2, RZ ;  /* 0xfffffffe14037810 */ /* 0x000fe40007f3e0ff */
[C---:B------:R-:W-:Y:S01]  /*b1a0*/  IADD3.X R20, PT, PT, R21.reuse, R105, RZ, P6, !PT ;  /* 0x0000006915147210 */ /* 0x040fe200037fe4ff */
[----:B------:R-:W-:Y:S01]  /*b1b0*/  IMAD.WIDE.U32 R4, R2, R108, RZ ;  /* 0x0000006c02047225 */ /* 0x000fe200078e00ff */
[----:B------:R-:W-:Y:S02]  /*b1c0*/  IADD3.X R0, PT, PT, R21, 0xfffff, RZ, P1, !PT ;  /* 0x000fffff15007810 */ /* 0x000fe40000ffe4ff */
[----:B------:R-:W-:Y:S01]  /*b1d0*/  IADD3 R55, P6, PT, R3, -R104, RZ ;  /* 0x8000006803377210 */ /* 0x000fe20007fde0ff */
[----:B------:R-:W-:Y:S01]  /*b1e0*/  IMAD.X R37, RZ, RZ, RZ, P5 ;  /* 0x000000ffff257224 */ /* 0x000fe200028e06ff */
[----:B------:R-:W-:Y:S01]  /*b1f0*/  IADD3 R7, P1, PT, R5, R10, RZ ;  /* 0x0000000a05077210 */ /* 0x000fe20007f3e0ff */
[----:B------:R-:W-:Y:S01]  /*b200*/  IMAD.MOV.U32 R36, RZ, RZ, R11 ;  /* 0x000000ffff247224 */ /* 0x000fe200078e000b */
[----:B------:R-:W-:Y:S01]  /*b210*/  IADD3 R5, P5, PT, R18, -0x26, RZ ;  /* 0xffffffda12057810 */ /* 0x000fe20007fbe0ff */
[----:B------:R-:W-:Y:S01]  /*b220*/  IMAD.WIDE.U32.X R30, R105, R117, R30, P2 ;  /* 0x00000075691e7225 */ /* 0x000fe200010e041e */
[----:B------:R-:W-:-:S02]  /*b230*/  IADD3.X R77, PT, PT, R0, ~R105, RZ, P6, !PT ;  /* 0x80000069004d7210 */ /* 0x000fc400037fe4ff */
[----:B------:R-:W-:Y:S01]  /*b240*/  IADD3 R23, P6, PT, R16, R102, RZ ;  /* 0x0000006610177210 */ /* 0x000fe20007fde0ff */
[----:B------:R-:W-:Y:S01]  /*b250*/  IMAD.WIDE.U32.X R36, R41, R109, R36, P1 ;  /* 0x0000006d29247225 */ /* 0x000fe200008e0424 */
[----:B------:R-:W-:Y:S02]  /*b260*/  IADD3 R38, P3, PT, R35, R4, RZ ;  /* 0x0000000423267210 */ /* 0x000fe40007f7e0ff */
[----:B------:R-:W-:Y:S01]  /*b270*/  IADD3.X R2, PT, PT, R19, 0xfffff, RZ, P5, !PT ;  /* 0x000fffff13027810 */ /* 0x000fe20002ffe4ff */
[----:B------:R-:W-:Y:S01]  /*b280*/  IMAD.X R21, R17, 0x1, R103, P6 ;  /* 0x0000000111157824 */ /* 0x000fe200030e0667 */
[-C--:B------:R-:W-:Y:S01]  /*b290*/  IADD3 R65, P5, PT, R5, -R106.reuse, RZ ;  /* 0x8000006a05417210 */ /* 0x080fe20007fbe0ff */
[----:B------:R-:W-:Y:S01]  /*b2a0*/  IMAD.WIDE.U32.X R32, R115, R107, R28, P4 ;  /* 0x0000006b73207225 */ /* 0x000fe200020e041c */
[----:B------:R-:W-:Y:S02]  /*b2b0*/  IADD3.X R34, P3, PT, R34, R7, RZ, P3, !PT ;  /* 0x0000000722227210 */ /* 0x000fe40001f7e4ff */
[----:B------:R-:W-:Y:S01]  /*b2c0*/  IADD3 R7, P6, PT, R16, -0x2, RZ ;  /* 0xfffffffe10077810 */ /* 0x000fe20007fde0ff */
[----:B------:R-:W-:Y:S01]  /*b2d0*/  IMAD.X R79, R2, 0x1, ~R107, P5 ;  /* 0x00000001024f7824 */ /* 0x000fe200028e0e6b */
[----:B------:R-:W-:Y:S01]  /*b2e0*/  IADD3 R18, P4, PT, R18, R106, RZ ;  /* 0x0000006a12127210 */ /* 0x000fe20007f9e0ff */
[----:B------:R-:W-:Y:S01]  /*b2f0*/  IMAD.WIDE.U32 R24, R77, R22, RZ ;  /* 0x000000164d187225 */ /* 0x000fe200078e00ff */
[----:B------:R-:W-:-:S02]  /*b300*/  IADD3.X R4, PT, PT, R17, 0xfffff, RZ, P6, !PT ;  /* 0x000fffff11047810 */ /* 0x000fc400037fe4ff */
[----:B------:R-:W-:Y:S01]  /*b310*/  IADD3 R69, P5, PT, R7, -R102, RZ ;  /* 0x8000006607457210 */ /* 0x000fe20007fbe0ff */
[----:B------:R-:W-:Y:S01]  /*b320*/  IMAD.WIDE.U32 R16, R79, R23, RZ ;  /* 0x000000174f107225 */ /* 0x000fe200078e00ff */
[----:B------:R-:W-:Y:S02]  /*b330*/  IADD3.X R36, P3, P6, R36, R30, R32, P3, P0 ;  /* 0x0000001e24247210 */ /* 0x000fe40001e60420 */
[----:B------:R-:W-:Y:S01]  /*b340*/  IADD3.X R71, PT, PT, R4, ~R103, RZ, P5, !PT ;  /* 0x8000006704477210 */ /* 0x000fe20002ffe4ff */
[----:B------:R-:W-:Y:S01]  /*b350*/  IMAD.WIDE.U32 R10, R55, R22, RZ ;  /* 0x00000016370a7225 */ /* 0x000fe200078e00ff */
[----:B------:R-:W-:-:S03]  /*b360*/  IADD3.X R35, PT, PT, R37, R31, R33, P3, P6 ;  /* 0x0000001f25237210 */ /* 0x000fc60001fec421 */
[----:B------:R-:W-:-:S04]  /*b370*/  IMAD.WIDE.U32 R28, P0, R65, R21, R16 ;  /* 0x00000015411c7225 */ /* 0x000fc80007800010 */
[----:B------:R-:W-:-:S04]  /*b380*/  IMAD.WIDE.U32 R26, R65, R23, RZ ;  /* 0x00000017411a7225 */ /* 0x000fc800078e00ff */
[----:B------:R-:W-:Y:S01]  /*b390*/  IMAD.WIDE.U32 R24, P1, R55, R20, R24 ;  /* 0x0000001437187225 */ /* 0x000fe20007820018 */
[----:B------:R-:W-:Y:S02]  /*b3a0*/  IADD3 R41, P2, PT, R10, R26, RZ ;  /* 0x0000001a0a297210 */ /* 0x000fe40007f5e0ff */
[----:B------:R-:W-:Y:S01]  /*b3b0*/  IADD3 R48, P3, PT, R27, R28, RZ ;  /* 0x0000001c1b307210 */ /* 0x000fe20007f7e0ff */
[----:B------:R-:W-:Y:S01]  /*b3c0*/  IMAD.WIDE.U32 R16, R71, R18, RZ ;  /* 0x0000001247107225 */ /* 0x000fe200078e00ff */
[----:B------:R-:W-:Y:S02]  /*b3d0*/  IADD3 R53, P5, PT, R11, R24, RZ ;  /* 0x000000180b357210 */ /* 0x000fe40007fbe0ff */
[----:B------:R-:W-:Y:S01]  /*b3e0*/  IADD3.X R27, PT, PT, RZ, RZ, RZ, P1, !PT ;  /* 0x000000ffff1b7210 */ /* 0x000fe20000ffe4ff */
[----:B------:R-:W-:Y:S01]  /*b3f0*/  IMAD.X R19, R19, 0x1, R107, P4 ;  /* 0x0000000113137824 */ /* 0x000fe200020e066b */
[----:B------:R-:W-:Y:S01]  /*b400*/  IADD3 R33, P4, PT, R14, R100, RZ ;  /* 0x000000640e217210 */ /* 0x000fe20007f9e0ff */
[----:B------:R-:W-:-:S04]  /*b410*/  IMAD.WIDE.U32 R10, R69, R18, RZ ;  /* 0x00000012450a7225 */ /* 0x000fc800078e00ff */
[----:B------:R-:W-:Y:S01]  /*b420*/  IMAD.WIDE.U32 R16, P6, R69, R19, R16 ;  /* 0x0000001345107225 */ /* 0x000fe200078c0010 */
[----:B------:R-:W-:-:S03]  /*b430*/  IADD3 R32, P1, PT, R41, R10, RZ ;  /* 0x0000000a29207210 */ /* 0x000fc60007f3e0ff */
[----:B------:R-:W-:Y:S01]  /*b440*/  IMAD.WIDE.U32 R30, R77, R23, RZ ;  /* 0x000000174d1e7225 */ /* 0x000fe200078e00ff */
[----:B------:R-:W-:-:S03]  /*b450*/  IADD3.X R43, PT, PT, RZ, RZ, RZ, P6, !PT ;  /* 0x000000ffff2b7210 */ /* 0x000fc600037fe4ff */
[----:B------:R-:W-:Y:S02]  /*b460*/  IMAD.MOV.U32 R26, RZ, RZ, R25 ;  /* 0x000000ffff1a7224 */ /* 0x000fe400078e0019 */
[----:B------:R-:W-:Y:S01]  /*b470*/  IMAD.X R28, R15, 0x1, R101, P4 ;  /* 0x000000010f1c7824 */ /* 0x000fe200020e0665 */
[----:B------:R-:W-:Y:S01]  /*b480*/  IADD3 R57, P4, PT, R11, R16, RZ ;  /* 0x000000100b397210 */ /* 0x000fe20007f9e0ff */
[----:B------:R-:W-:-:S04]  /*b490*/  IMAD.WIDE.U32.X R26, R77, R20, R26, P5 ;  /* 0x000000144d1a7225 */ /* 0x000fc800028e041a */
[----:B------:R-:W-:-:S04]  /*b4a0*/  IMAD.WIDE.U32 R10, R55, R23, RZ ;  /* 0x00000017370a7225 */ /* 0x000fc800078e00ff */
[----:B------:R-:W-:-:S04]  /*b4b0*/  IMAD.WIDE.U32 R44, R65, R33, RZ ;  /* 0x00000021412c7225 */ /* 0x000fc800078e00ff */
[----:B------:R-:W-:-:S04]  /*b4c0*/  IMAD.WIDE.U32 R40, P5, R55, R21, R30 ;  /* 0x0000001537287225 */ /* 0x000fc800078a001e */
[----:B------:R-:W-:Y:S01]  /*b4d0*/  IMAD.WIDE.U32 R46, R79, R33, RZ ;  /* 0x000000214f2e7225 */ /* 0x000fe200078e00ff */
[----:B------:R-:W-:Y:S02]  /*b4e0*/  IADD3 R59, P6, PT, R11, R40, RZ ;  /* 0x000000280b3b7210 */ /* 0x000fe40007fde0ff */
[----:B------:R-:W-:Y:S01]  /*b4f0*/  IADD3.X R49, PT, PT, RZ, RZ, RZ, P5, !PT ;  /* 0x000000ffff317210 */ /* 0x000fe20002ffe4ff */
[----:B------:R-:W-:Y:S01]  /*b500*/  IMAD.X R31, RZ, RZ, RZ, P0 ;  /* 0x000000ffff1f7224 */ /* 0x000fe200000e06ff */
[----:B------:R-:W-:Y:S01]  /*b510*/  IADD3 R37, P0, PT, R10, R44, RZ ;  /* 0x0000002c0a257210 */ /* 0x000fe20007f1e0ff */
[----:B------:R-:W-:Y:S02]  /*b520*/  IMAD.MOV.U32 R30, RZ, RZ, R29 ;  /* 0x000000ffff1e7224 */ /* 0x000fe400078e001d */
[----:B------:R-:W-:-:S04]  /*b530*/  IMAD.WIDE.U32 R24, R71, R22, RZ ;  /* 0x0000001647187225 */ /* 0x000fc800078e00ff */
[----:B------:R-:W-:Y:S02]  /*b540*/  IMAD.MOV.U32 R42, RZ, RZ, R17 ;  /* 0x000000ffff2a7224 */ /* 0x000fe400078e0011 */
[----:B------:R-:W-:-:S04]  /*b550*/  IMAD.WIDE.U32.X R30, R79, R21, R30, P3 ;  /* 0x000000154f1e7225 */ /* 0x000fc800018e041e */
[----:B------:R-:W-:-:S04]  /*b560*/  IMAD.WIDE.U32 R46, P3, R65, R28, R46 ;  /* 0x0000001c412e7225 */ /* 0x000fc8000786002e */
[----:B------:R-:W-:Y:S01]  /*b570*/  IMAD.WIDE.U32 R10, R69, R22, RZ ;  /* 0x00000016450a7225 */ /* 0x000fe200078e00ff */
[----:B------:R-:W-:-:S03]  /*b580*/  IADD3 R16, P5, PT, R45, R46, RZ ;  /* 0x0000002e2d107210 */ /* 0x000fc60007fbe0ff */
[----:B------:R-:W-:Y:S01]  /*b590*/  IMAD.WIDE.U32.X R42, R71, R19, R42, P4 ;  /* 0x00000013472a7225 */ /* 0x000fe200020e042a */
[----:B------:R-:W-:-:S03]  /*b5a0*/  IADD3.X R16, P0, PT, R16, R59, RZ, P0, !PT ;  /* 0x0000003b10107210 */ /* 0x000fc6000071e4ff */
[----:B------:R-:W-:-:S04]  /*b5b0*/  IMAD.WIDE.U32 R24, P4, R69, R20, R24 ;  /* 0x0000001445187225 */ /* 0x000fc80007880018 */
[----:B------:R-:W-:Y:S01]  /*b5c0*/  IMAD.X R51, RZ, RZ, RZ, P3 ;  /* 0x000000ffff337224 */ /* 0x000fe200018e06ff */
[----:B------:R-:W-:Y:S01]  /*b5d0*/  IADD3 R17, P3, PT, R37, R10, RZ ;  /* 0x0000000a25117210 */ /* 0x000fe20007f7e0ff */
[----:B------:R-:W-:Y:S01]  /*b5e0*/  IMAD.X R45, RZ, RZ, RZ, P4 ;  /* 0x000000ffff2d7224 */ /* 0x000fe200020e06ff */
[----:B------:R-:W-:Y:S01]  /*b5f0*/  IADD3.X R10, P2, PT, R48, R53, RZ, P2, !PT ;  /* 0x00000035300a7210 */ /* 0x000fe2000175e4ff */
[----:B------:R-:W-:Y:S01]  /*b600*/  IMAD.MOV.U32 R44, RZ, RZ, R25 ;  /* 0x000000ffff2c7224 */ /* 0x000fe200078e0019 */
[----:B------:R-:W-:Y:S01]  /*b610*/  IADD3 R11, P4, PT, R11, R24, RZ ;  /* 0x000000180b0b7210 */ /* 0x000fe20007f9e0ff */
[----:B------:R-:W-:Y:S01]  /*b620*/  IMAD.MOV.U32 R50, RZ, RZ, R47 ;  /* 0x000000ffff327224 */ /* 0x000fe200078e002f */
[----:B------:R-:W-:Y:S01]  /*b630*/  MOV R48, R41 ;  /* 0x0000002900307202 */ /* 0x000fe20000000f00 */
[----:B------:R-:W-:Y:S01]  /*b640*/  IMAD.WIDE.U32 R24, R77, R18, RZ ;  /* 0x000000124d187225 */ /* 0x000fe200078e00ff */
[----:B------:R-:W-:Y:S02]  /*b650*/  IADD3.X R41, P1, PT, R10, R57, RZ, P1, !PT ;  /* 0x000000390a297210 */ /* 0x000fe40000f3e4ff */
[----:B------:R-:W-:Y:S01]  /*b660*/  IADD3.X R16, P3, PT, R16, R11, RZ, P3, !PT ;  /* 0x0000000b10107210 */ /* 0x000fe20001f7e4ff */
[----:B------:R-:W-:Y:S01]  /*b670*/  IMAD.WIDE.U32.X R44, R71, R20, R44, P4 ;  /* 0x00000014472c7225 */ /* 0x000fe200020e042c */
[----:B------:R-:W-:-:S03]  /*b680*/  IADD3.X R40, P2, P4, R42, R26, R30, P1, P2 ;  /* 0x0000001a2a287210 */ /* 0x000fc60000c4441e */
[----:B------:R-:W-:Y:S01]  /*b690*/  IMAD.WIDE.U32.X R48, R77, R21, R48, P6 ;  /* 0x000000154d307225 */ /* 0x000fe200030e0430 */
[----:B------:R-:W-:Y:S02]  /*b6a0*/  IADD3.X R42, PT, PT, R43, R27, R31, P2, P4 ;  /* 0x0000001b2b2a7210 */ /* 0x000fe400017e841f */
[----:B------:R-:W-:Y:S01]  /*b6b0*/  IADD3 R27, P4, PT, R12, R98, RZ ;  /* 0x000000620c1b7210 */ /* 0x000fe20007f9e0ff */
[----:B------:R-:W-:-:S03]  /*b6c0*/  IMAD.WIDE.U32.X R50, R79, R28, R50, P5 ;  /* 0x0000001c4f327225 */ /* 0x000fc600028e0432 */
[----:B------:R-:W-:Y:S01]  /*b6d0*/  IADD3.X R26, PT, PT, R13, R99, RZ, P4, !PT ;  /* 0x000000630d1a7210 */ /* 0x000fe200027fe4ff */
[----:B------:R-:W-:-:S04]  /*b6e0*/  IMAD.WIDE.U32 R10, R55, R18, RZ ;  /* 0x00000012370a7225 */ /* 0x000fc800078e00ff */
[----:B------:R-:W-:-:S04]  /*b6f0*/  IMAD.WIDE.U32 R52, R65, R22, RZ ;  /* 0x0000001641347225 */ /* 0x000fc800078e00ff */
[----:B------:R-:W-:Y:S01]  /*b700*/  IMAD.WIDE.U32 R46, P1, R55, R19, R24 ;  /* 0x00000013372e7225 */ /* 0x000fe20007820018 */
[----:B------:R-:W-:Y:S02]  /*b710*/  IADD3.X R25, P3, P2, R44, R48, R50, P3, P0 ;  /* 0x000000302c197210 */ /* 0x000fe40001a60432 */
[----:B------:R-:W-:Y:S01]  /*b720*/  IADD3 R43, P0, PT, R10, R52, RZ ;  /* 0x000000340a2b7210 */ /* 0x000fe20007f1e0ff */
[----:B------:R-:W-:Y:S01]  /*b730*/  IMAD.WIDE.U32 R30, R77, R33, RZ ;  /* 0x000000214d1e7225 */ /* 0x000fe200078e00ff */
[----:B------:R-:W-:Y:S02]  /*b740*/  IADD3 R81, P6, PT, R11, R46, RZ ;  /* 0x0000002e0b517210 */ /* 0x000fe40007fde0ff */
[----:B------:R-:W-:Y:S01]  /*b750*/  IADD3.X R24, PT, PT, R45, R49, R51, P3, P2 ;  /* 0x000000312d187210 */ /* 0x000fe20001fe4433 */
[----:B------:R-:W-:-:S04]  /*b760*/  IMAD.WIDE.U32 R10, R55, 0x13, RZ ;  /* 0x00000013370a7825 */ /* 0x000fc800078e00ff */
[----:B------:R-:W-:-:S04]  /*b770*/  IMAD.WIDE.U32 R44, R79, R18, RZ ;  /* 0x000000124f2c7225 */ /* 0x000fc800078e00ff */
[----:B------:R-:W-:-:S04]  /*b780*/  IMAD.WIDE.U32 R50, R79, R22, RZ ;  /* 0x000000164f327225 */ /* 0x000fc800078e00ff */
[----:B------:R-:W-:-:S04]  /*b790*/  IMAD.WIDE.U32 R56, R79, R27, RZ ;  /* 0x0000001b4f387225 */ /* 0x000fc800078e00ff */
[----:B------:R-:W-:-:S04]  /*b7a0*/  IMAD.WIDE.U32 R60, P2, R55, R28, R30 ;  /* 0x0000001c373c7225 */ /* 0x000fc8000784001e */
[----:B------:R-:W-:Y:S01]  /*b7b0*/  IMAD.WIDE.U32 R30, R65, R18, RZ ;  /* 0x00000012411e7225 */ /* 0x000fe200078e00ff */
[----:B------:R-:W-:-:S03]  /*b7c0*/  MOV R62, R61 ;  /* 0x0000003d003e7202 */ /* 0x000fc60000000f00 */
[----:B------:R-:W-:-:S04]  /*b7d0*/  IMAD.WIDE.U32 R48, R10, R27, RZ ;  /* 0x0000001b0a307225 */ /* 0x000fc800078e00ff */
[----:B------:R-:W-:-:S04]  /*b7e0*/  IMAD.WIDE.U32 R44, P5, R65, R19, R44 ;  /* 0x00000013412c7225 */ /* 0x000fc800078a002c */
[----:B------:R-:W-:-:S04]  /*b7f0*/  IMAD.WIDE.U32 R54, R55, R33, RZ ;  /* 0x0000002137367225 */ /* 0x000fc800078e00ff */
[----:B------:R-:W-:Y:S01]  /*b800*/  IMAD.WIDE.U32 R58, P4, R65, R20, R50 ;  /* 0x00000014413a7225 */ /* 0x000fe20007880032 */
[----:B------:R-:W-:-:S03]  /*b810*/  MOV R50, R47 ;  /* 0x0000002f00327202 */ /* 0x000fc60000000f00 */
[----:B------:R-:W-:-:S04]  /*b820*/  IMAD.WIDE.U32 R66, P3, R65, R26, R56 ;  /* 0x0000001a41427225 */ /* 0x000fc80007860038 */
[----:B------:R-:W-:Y:S01]  /*b830*/  IMAD.X R51, RZ, RZ, RZ, P1 ;  /* 0x000000ffff337224 */ /* 0x000fe200008e06ff */
[----:B------:R-:W-:Y:S01]  /*b840*/  IADD3 R74, P1, PT, R31, R44, RZ ;  /* 0x0000002c1f4a7210 */ /* 0x000fe20007f3e0ff */
[----:B------:R-:W-:Y:S01]  /*b850*/  IMAD.X R57, RZ, RZ, RZ, P5 ;  /* 0x000000ffff397224 */ /* 0x000fe200028e06ff */
[----:B------:R-:W-:Y:S01]  /*b860*/  IADD3 R73, P5, PT, R30, R48, RZ ;  /* 0x000000301e497210 */ /* 0x000fe20007fbe0ff */
[----:B------:R-:W-:-:S04]  /*b870*/  IMAD.WIDE.U32 R64, R65, R27, RZ ;  /* 0x0000001b41407225 */ /* 0x000fc800078e00ff */
[----:B------:R-:W-:Y:S02]  /*b880*/  IMAD R75, R77, 0x13, RZ ;  /* 0x000000134d4b7824 */ /* 0x000fe400078e02ff */
[----:B------:R-:W-:-:S04]  /*b890*/  IMAD.WIDE.U32 R30, R71, R23, RZ ;  /* 0x00000017471e7225 */ /* 0x000fc800078e00ff */
[----:B------:R-:W-:Y:S01]  /*b8a0*/  IMAD.X R63, RZ, RZ, RZ, P2 ;  /* 0x000000ffff3f7224 */ /* 0x000fe200010e06ff */
[----:B------:R-:W-:Y:S01]  /*b8b0*/  IADD3 R44, P2, PT, R55, R60, RZ ;  /* 0x0000003c372c7210 */ /* 0x000fe20007f5e0ff */
[----:B------:R-:W-:Y:S01]  /*b8c0*/  IMAD.X R55, RZ, RZ, RZ, P3 ;  /* 0x000000ffff377224 */ /* 0x000fe200018e06ff */
[----:B------:R-:W-:Y:S01]  /*b8d0*/  IADD3 R29, P3, PT, R65, R66, RZ ;  /* 0x00000042411d7210 */ /* 0x000fe20007f7e0ff */
[----:B------:R-:W-:Y:S01]  /*b8e0*/  IMAD.IADD R75, R11, 0x1, R75 ;  /* 0x000000010b4b7824 */ /* 0x000fe200078e024b */
[----:B------:R-:W-:Y:S01]  /*b8f0*/  IADD3.X R65, PT, PT, RZ, RZ, RZ, P4, !PT ;  /* 0x000000ffff417210 */ /* 0x000fe200027fe4ff */
[----:B------:R-:W-:Y:S01]  /*b900*/  IMAD.WIDE.U32.X R50, R77, R19, R50, P6 ;  /* 0x000000134d327225 */ /* 0x000fe200030e0432 */
[----:B------:R-:W-:-:S03]  /*b910*/  IADD3 R37, P6, PT, R54, R64, RZ ;  /* 0x0000004036257210 */ /* 0x000fc60007fde0ff */
[----:B------:R-:W-:Y:S01]  /*b920*/  IMAD.WIDE.U32 R60, P4, R69, R21, R30 ;  /* 0x00000015453c7225 */ /* 0x000fe2000788001e */
[----:B------:R-:W-:-:S03]  /*b930*/  IADD3.X R29, P6, PT, R29, R44, RZ, P6, !PT ;  /* 0x0000002c1d1d7210 */ /* 0x000fc600037de4ff */
[----:B------:R-:W-:-:S04]  /*b940*/  IMAD.WIDE.U32 R30, R75, R27, RZ ;  /* 0x0000001b4b1e7225 */ /* 0x000fc800078e00ff */
[----:B------:R-:W-:Y:S02]  /*b950*/  IMAD.MOV.U32 R54, RZ, RZ, R67 ;  /* 0x000000ffff367224 */ /* 0x000fe400078e0043 */
[----:B------:R-:W-:-:S04]  /*b960*/  IMAD.WIDE.U32 R46, R69, R23, RZ ;  /* 0x00000017452e7225 */ /* 0x000fc800078e00ff */
[----:B------:R-:W-:Y:S01]  /*b970*/  IMAD.WIDE.U32.X R66, R79, R26, R54, P3 ;  /* 0x0000001a4f427225 */ /* 0x000fe200018e0436 */
[----:B------:R-:W-:-:S03]  /*b980*/  IADD3 R48, P3, PT, R47, R60, RZ ;  /* 0x0000003c2f307210 */ /* 0x000fc60007f7e0ff */
[----:B------:R-:W-:Y:S02]  /*b990*/  IMAD.X R11, RZ, RZ, RZ, P4 ;  /* 0x000000ffff0b7224 */ /* 0x000fe400020e06ff */
[----:B------:R-:W-:Y:S01]  /*b9a0*/  IMAD.WIDE.U32.X R62, R77, R28, R62, P2 ;  /* 0x0000001c4d3e7225 */ /* 0x000fe200010e043e */
[----:B------:R-:W-:-:S03]  /*b9b0*/  IADD3 R37, P2, PT, R37, R46, RZ ;  /* 0x0000002e25257210 */ /* 0x000fc60007f5e0ff */
[----:B------:R-:W-:Y:S01]  /*b9c0*/  IMAD.WIDE.U32 R54, P4, R26, R10, R30 ;  /* 0x0000000a1a367225 */ /* 0x000fe2000788001e */
[----:B------:R-:W-:Y:S02]  /*b9d0*/  MOV R10, R61 ;  /* 0x0000003d000a7202 */ /* 0x000fe40000000f00 */
[----:B------:R-:W-:Y:S01]  /*b9e0*/  IADD3.X R29, P2, PT, R29, R48, RZ, P2, !PT ;  /* 0x000000301d1d7210 */ /* 0x000fe2000175e4ff */
[----:B------:R-:W-:-:S04]  /*b9f0*/  IMAD.WIDE.U32 R46, R69, 0x13, RZ ;  /* 0x00000013452e7825 */ /* 0x000fc800078e00ff */
[C---:B------:R-:W-:Y:S02]  /*ba00*/  IMAD R69, R71.reuse, 0x13, RZ ;  /* 0x0000001347457824 */ /* 0x040fe400078e02ff */
[----:B------:R-:W-:Y:S01]  /*ba10*/  IMAD.WIDE.U32.X R30, R71, R21, R10, P3 ;  /* 0x00000015471e7225 */ /* 0x000fe200018e040a */
[----:B------:R-:W-:-:S03]  /*ba20*/  IADD3 R77, P3, PT, R49, R54, RZ ;  /* 0x00000036314d7210 */ /* 0x000fc60007f7e0ff */
[----:B------:R-:W-:Y:S01]  /*ba30*/  IMAD.IADD R71, R47, 0x1, R69 ;  /* 0x000000012f477824 */ /* 0x000fe200078e0245 */
[----:B------:R-:W-:Y:S01]  /*ba40*/  IADD3.X R30, P2, P6, R30, R62, R66, P2, P6 ;  /* 0x0000003e1e1e7210 */ /* 0x000fe2000164c442 */
[----:B------:R-:W-:Y:S01]  /*ba50*/  IMAD.MOV.U32 R56, RZ, RZ, R45 ;  /* 0x000000ffff387224 */ /* 0x000fe200078e002d */
[----:B------:R-:W-:Y:S01]  /*ba60*/  MOV R62, R55 ;  /* 0x00000037003e7202 */ /* 0x000fe20000000f00 */
[----:B------:R-:W-:Y:S01]  /*ba70*/  IMAD.WIDE.U32 R44, R71, R27, RZ ;  /* 0x0000001b472c7225 */ /* 0x000fe200078e00ff */
[----:B------:R-:W-:Y:S02]  /*ba80*/  IADD3.X R31, PT, PT, R31, R63, R67, P2, P6 ;  /* 0x0000003f1f1f7210 */ /* 0x000fe400017ec443 */
[----:B------:R-:W-:Y:S01]  /*ba90*/  IADD3.X R63, PT, PT, RZ, RZ, RZ, P4, !PT ;  /* 0x000000ffff3f7210 */ /* 0x000fe200027fe4ff */
[----:B------:R-:W-:Y:S01]  /*baa0*/  IMAD.WIDE.U32.X R56, R79, R19, R56, P1 ;  /* 0x000000134f387225 */ /* 0x000fe200008e0438 */
[----:B------:R-:W-:-:S03]  /*bab0*/  IADD3 R72, P1, PT, R53, R58, RZ ;  /* 0x0000003a35487210 */ /* 0x000fc60007f3e0ff */
[----:B------:R-:W-:Y:S02]  /*bac0*/  IMAD.MOV.U32 R64, RZ, RZ, R59 ;  /* 0x000000ffff407224 */ /* 0x000fe400078e003b */
[----:B------:R-:W-:-:S04]  /*bad0*/  IMAD.WIDE.U32 R48, R46, R27, RZ ;  /* 0x0000001b2e307225 */ /* 0x000fc800078e00ff */
[----:B------:R-:W-:-:S04]  /*bae0*/  IMAD.WIDE.U32 R10, R71, R33, RZ ;  /* 0x00000021470a7225 */ /* 0x000fc800078e00ff */
[----:B------:R-:W-:-:S04]  /*baf0*/  IMAD.WIDE.U32 R58, P2, R26, R46, R44 ;  /* 0x0000002e1a3a7225 */ /* 0x000fc8000784002c */
[----:B------:R-:W-:Y:S01]  /*bb00*/  IMAD R47, R101, 0x13, RZ ;  /* 0x00000013652f7824 */ /* 0x000fe200078e02ff */
[----:B------:R-:W-:Y:S01]  /*bb10*/  IADD3 R78, P4, PT, R49, R58, RZ ;  /* 0x0000003a314e7210 */ /* 0x000fe20007f9e0ff */
[----:B------:R-:W-:-:S04]  /*bb20*/  IMAD.WIDE.U32 R44, R100, 0x13, RZ ;  /* 0x00000013642c7825 */ /* 0x000fc800078e00ff */
[----:B------:R-:W-:Y:S01]  /*bb30*/  IMAD.WIDE.U32.X R64, R79, R20, R64, P1 ;  /* 0x000000144f407225 */ /* 0x000fe200008e0440 */
[----:B------:R-:W-:-:S03]  /*bb40*/  IADD3 R54, P1, PT, R43, R48, RZ ;  /* 0x000000302b367210 */ /* 0x000fc60007f3e0ff */
[----:B------:R-:W-:Y:S02]  /*bb50*/  IMAD.IADD R48, R45, 0x1, R47 ;  /* 0x000000012d307824 */ /* 0x000fe400078e022f */
[----:B------:R-:W-:-:S04]  /*bb60*/  IMAD.WIDE.U32 R52, P6, R28, R46, R10 ;  /* 0x0000002e1c347225 */ /* 0x000fc800078c000a */
[----:B------:R-:W-:Y:S01]  /*bb70*/  IMAD R43, R99, 0x13, RZ ;  /* 0x00000013632b7824 */ /* 0x000fe200078e02ff */
[----:B------:R-:W-:Y:S01]  /*bb80*/  MOV R60, R53 ;  /* 0x00000035003c7202 */ /* 0x000fe20000000f00 */
[----:B------:R-:W-:-:S04]  /*bb90*/  IMAD.WIDE.U32 R10, R98, 0x13, RZ ;  /* 0x00000013620a7825 */ /* 0x000fc800078e00ff */
[----:B------:R-:W-:-:S04]  /*bba0*/  IMAD.WIDE.U32 R46, R46, R33, RZ ;  /* 0x000000212e2e7225 */ /* 0x000fc800078e00ff */
[----:B------:R-:W-:-:S04]  /*bbb0*/  IMAD.WIDE.U32 R68, R48, R112, RZ ;  /* 0x0000007030447225 */ /* 0x000fc800078e00ff */
[----:B------:R-:W-:Y:S02]  /*bbc0*/  IMAD.IADD R43, R11, 0x1, R43 ;  /* 0x000000010b2b7824 */ /* 0x000fe400078e022b */
[----:B------:R-:W-:Y:S01]  /*bbd0*/  IMAD.X R67, RZ, RZ, RZ, P2 ;  /* 0x000000ffff437224 */ /* 0x000fe200010e06ff */
[----:B------:R-:W-:Y:S01]  /*bbe0*/  IADD3 R76, P2, PT, R47, R52, RZ ;  /* 0x000000342f4c7210 */ /* 0x000fe20007f5e0ff */
[----:B------:R-:W-:Y:S02]  /*bbf0*/  IMAD.MOV.U32 R66, RZ, RZ, R59 ;  /* 0x000000ffff427224 */ /* 0x000fe400078e003b */
[----:B------:R-:W-:Y:S02]  /*bc00*/  IMAD.X R61, RZ, RZ, RZ, P6 ;  /* 0x000000ffff3d7224 */ /* 0x000fe400030e06ff */
[----:B------:R-:W-:-:S04]  /*bc10*/  IMAD.WIDE.U32 R58, R44, R112, RZ ;  /* 0x000000702c3a7225 */ /* 0x000fc800078e00ff */
[----:B------:R-:W-:-:S04]  /*bc20*/  IMAD.WIDE.U32 R52, R43, R114, RZ ;  /* 0x000000722b347225 */ /* 0x000fc800078e00ff */
[----:B------:R-:W-:-:S04]  /*bc30*/  IMAD.WIDE.U32 R68, P6, R113, R44, R68 ;  /* 0x0000002c71447225 */ /* 0x000fc800078c0044 */
[----:B------:R-:W-:Y:S01]  /*bc40*/  IMAD.WIDE.U32.X R60, R71, R28, R60, P2 ;  /* 0x0000001c473c7225 */ /* 0x000fe200010e043c */
[----:B------:R-:W-:Y:S02]  /*bc50*/  MOV R70, R69 ;  /* 0x0000004500467202 */ /* 0x000fe40000000f00 */
[----:B------:R-:W-:Y:S01]  /*bc60*/  IADD3 R47, P2, PT, R73, R46, RZ ;  /* 0x0000002e492f7210 */ /* 0x000fe20007f5e0ff */
[----:B------:R-:W-:Y:S01]  /*bc70*/  IMAD.WIDE.U32.X R66, R71, R26, R66, P4 ;  /* 0x0000001a47427225 */ /* 0x000fe200020e0442 */
[----:B------:R-:W-:-:S03]  /*bc80*/  IADD3 R39, P4, PT, R39, R58, RZ ;  /* 0x0000003a27277210 */ /* 0x000fc60007f9e0ff */
[----:B------:R-:W-:Y:S01]  /*bc90*/  IMAD.X R71, RZ, RZ, RZ, P6 ;  /* 0x000000ffff477224 */ /* 0x000fe200030e06ff */
[----:B------:R-:W-:Y:S01]  /*bca0*/  IADD3 R58, P6, PT, R59, R68, RZ ;  /* 0x000000443b3a7210 */ /* 0x000fe20007fde0ff */
[----:B------:R-:W-:Y:S01]  /*bcb0*/  IMAD.WIDE.U32.X R62, R75, R26, R62, P3 ;  /* 0x0000001a4b3e7225 */ /* 0x000fe200018e043e */
[----:B------:R-:W-:Y:S02]  /*bcc0*/  IADD3.X R59, P0, PT, R72, R81, RZ, P0, !PT ;  /* 0x00000051483b7210 */ /* 0x000fe4000071e4ff */
[----:B------:R-:W-:Y:S01]  /*bcd0*/  IADD3.X R9, P4, PT, R9, R58, RZ, P4, !PT ;  /* 0x0000003a09097210 */ /* 0x000fe2000279e4ff */
[----:B------:R-:W-:Y:S01]  /*bce0*/  IMAD.WIDE.U32 R52, P3, R115, R10, R52 ;  /* 0x0000000a73347225 */ /* 0x000fe20007860034 */
[----:B------:R-:W-:-:S03]  /*bcf0*/  IADD3.X R59, P1, PT, R59, R78, RZ, P1, !PT ;  /* 0x0000004e3b3b7210 */ /* 0x000fc60000f3e4ff */
[----:B------:R-:W-:-:S04]  /*bd00*/  IMAD.WIDE.U32 R84, R10, R114, RZ ;  /* 0x000000720a547225 */ /* 0x000fc800078e00ff */
[----:B------:R-:W-:Y:S01]  /*bd10*/  IMAD.WIDE.U32.X R70, R48, R113, R70, P6 ;  /* 0x0000007130467225 */ /* 0x000fe200030e0446 */
[----:B------:R-:W-:-:S03]  /*bd20*/  IADD3 R46, P6, PT, R85, R52, RZ ;  /* 0x00000034552e7210 */ /* 0x000fc60007fde0ff */
[----:B------:R-:W-:Y:S01]  /*bd30*/  IMAD.X R69, RZ, RZ, RZ, P3 ;  /* 0x000000ffff457224 */ /* 0x000fe200018e06ff */
[----:B------:R-:W-:Y:S01]  /*bd40*/  IADD3 R84, P3, PT, R39, R84, RZ ;  /* 0x0000005427547210 */ /* 0x000fe20007f7e0ff */
[----:B------:R-:W-:Y:S01]  /*bd50*/  IMAD.MOV.U32 R68, RZ, RZ, R53 ;  /* 0x000000ffff447224 */ /* 0x000fe200078e0035 */
[----:B------:R-:W-:Y:S02]  /*bd60*/  IADD3.X R53, P5, PT, R74, R77, RZ, P5, !PT ;  /* 0x0000004d4a357210 */ /* 0x000fe40002fbe4ff */
[----:B------:R-:W-:Y:S01]  /*bd70*/  IADD3.X R39, P3, PT, R9, R46, RZ, P3, !PT ;  /* 0x0000002e09277210 */ /* 0x000fe20001f7e4ff */
[----:B------:R-:W-:Y:S01]  /*bd80*/  IMAD.WIDE.U32.X R68, R43, R115, R68, P6 ;  /* 0x000000732b447225 */ /* 0x000fe200030e0444 */
[----:B------:R-:W-:Y:S02]  /*bd90*/  IADD3.X R53, P2, PT, R53, R76, RZ, P2, !PT ;  /* 0x0000004c35357210 */ /* 0x000fe4000175e4ff */
[----:B------:R-:W-:Y:S02]  /*bda0*/  IADD3.X R46, P4, P3, R68, R8, R70, P3, P4 ;  /* 0x00000008442e7210 */ /* 0x000fe40001b88446 */
[----:B------:R-:W-:-:S02]  /*bdb0*/  IADD3.X R49, P5, P2, R60, R62, R56, P2, P5 ;  /* 0x0000003e3c317210 */ /* 0x000fc400012aa438 */
[----:B------:R-:W-:Y:S01]  /*bdc0*/  IADD3.X R45, PT, PT, R69, R6, R71, P4, P3 ;  /* 0x00000006452d7210 */ /* 0x000fe200027e6447 */
[----:B------:R-:W-:Y:S01]  /*bdd0*/  IMAD.WIDE.U32 R68, R103, R116, RZ ;  /* 0x0000007467447225 */ /* 0x000fe200078e00ff */
[----:B------:R-:W-:Y:S02]  /*bde0*/  IADD3.X R56, P0, P1, R66, R50, R64, P1, P0 ;  /* 0x0000003242387210 */ /* 0x000fe40000900440 */
[----:B------:R-:W-:Y:S02]  /*bdf0*/  IADD3 R11, P3, PT, R12, -0x2, RZ ;  /* 0xfffffffe0c0b7810 */ /* 0x000fe40007f7e0ff */
[----:B------:R-:W-:Y:S01]  /*be00*/  IADD3.X R58, PT, PT, R67, R51, R65, P0, P1 ;  /* 0x00000033433a7210 */ /* 0x000fe200007e2441 */
[----:B------:R-:W-:Y:S01]  /*be10*/  IMAD.WIDE.U32 R50, R105, R114, RZ ;  /* 0x0000007269327225 */ /* 0x000fe200078e00ff */
[----:B------:R-:W-:Y:S02]  /*be20*/  IADD3.X R8, PT, PT, R13, 0xfffff, RZ, P3, !PT ;  /* 0x000fffff0d087810 */ /* 0x000fe40001ffe4ff */
[----:B------:R-:W-:Y:S01]  /*be30*/  IADD3.X R55, PT, PT, R61, R63, R57, P5, P2 ;  /* 0x0000003f3d377210 */ /* 0x000fe20002fe4439 */
[----:B------:R-:W-:Y:S01]  /*be40*/  IMAD.WIDE.U32 R12, R107, R112, RZ ;  /* 0x000000706b0c7225 */ /* 0x000fe200078e00ff */
[----:B------:R-:W-:-:S02]  /*be50*/  IADD3 R9, P2, PT, R14, -0x2, RZ ;  /* 0xfffffffe0e097810 */ /* 0x000fc40007f5e0ff */
[----:B------:R-:W-:Y:S01]  /*be60*/  IADD3 R52, P1, PT, R11, -R98, RZ ;  /* 0x800000620b347210 */ /* 0x000fe20007f3e0ff */
[C---:B------:R-:W-:Y:S01]  /*be70*/  IMAD.WIDE.U32 R70, P4, R104.reuse, R115, R50 ;  /* 0x0000007368467225 */ /* 0x040fe20007880032 */
[----:B------:R-:W-:Y:S02]  /*be80*/  IADD3.X R6, PT, PT, R15, 0xfffff, RZ, P2, !PT ;  /* 0x000fffff0f067810 */ /* 0x000fe400017fe4ff */
[----:B------:R-:W-:Y:S01]  /*be90*/  IADD3 R57, P2, PT, R9, -R100, RZ ;  /* 0x8000006409397210 */ /* 0x000fe20007f5e0ff */
[----:B------:R-:W-:Y:S01]  /*bea0*/  IMAD.WIDE.U32 R60, R104, R114, RZ ;  /* 0x00000072683c7225 */ /* 0x000fe200078e00ff */
[----:B------:R-:W-:Y:S02]  /*beb0*/  IADD3.X R75, PT, PT, RZ, RZ, RZ, P4, !PT ;  /* 0x000000ffff4b7210 */ /* 0x000fe400027fe4ff */
[----:B------:R-:W-:Y:S01]  /*bec0*/  IADD3.X R15, PT, PT, R6, ~R101, RZ, P2, !PT ;  /* 0x80000065060f7210 */ /* 0x000fe200017fe4ff */
[----:B------:R-:W-:Y:S01]  /*bed0*/  IMAD.WIDE.U32 R64, R106, R112, RZ ;  /* 0x000000706a407225 */ /* 0x000fe200078e00ff */
[----:B------:R-:W-:-:S02]  /*bee0*/  IADD3 R119, P5, PT, R61, R70, RZ ;  /* 0x000000463d777210 */ /* 0x000fc40007fbe0ff */
[----:B------:R-:W-:Y:S01]  /*bef0*/  SHF.L.W.U32.HI R45, R46, 0xd, R45 ;  /* 0x0000000d2e2d7819 */ /* 0x000fe20000010e2d */
[----:B------:R-:W-:Y:S01]  /*bf00*/  IMAD.WIDE.U32 R50, R48, R110, RZ ;  /* 0x0000006e30327225 */ /* 0x000fe200078e00ff */
[----:B------:R-:W-:-:S03]  /*bf10*/  IADD3 R83, P3, PT, R60, R64, RZ ;  /* 0x000000403c537210 */ /* 0x000fc60007f7e0ff */
[----:B------:R-:W-:-:S04]  /*bf20*/  IMAD.WIDE.U32 R76, P0, R113, R106, R12 ;  /* 0x0000006a714c7225 */ /* 0x000fc8000780000c */
[----:B------:R-:W-:Y:S01]  /*bf30*/  IMAD.WIDE.U32 R12, R43, R112, RZ ;  /* 0x000000702b0c7225 */ /* 0x000fe200078e00ff */
[----:B------:R-:W-:-:S03]  /*bf40*/  IADD3 R80, P2, PT, R65, R76, RZ ;  /* 0x0000004c41507210 */ /* 0x000fc60007f5e0ff */
[----:B------:R-:W-:Y:S01]  /*bf50*/  IMAD.WIDE.U32 R62, P6, R111, R44, R50 ;  /* 0x0000002c6f3e7225 */ /* 0x000fe200078c0032 */
[----:B------:R-:W-:-:S03]  /*bf60*/  IADD3.X R80, P3, PT, R80, R119, RZ, P3, !PT ;  /* 0x0000007750507210 */ /* 0x000fc60001f7e4ff */
[----:B------:R-:W-:Y:S01]  /*bf70*/  IMAD.WIDE.U32 R60, R44, R110, RZ ;  /* 0x0000006e2c3c7225 */ /* 0x000fe200078e00ff */
[----:B------:R-:W-:-:S03]  /*bf80*/  MOV R66, R63 ;  /* 0x0000003f00427202 */ /* 0x000fc60000000f00 */
[----:B------:R-:W-:Y:S02]  /*bf90*/  IMAD.X R14, R8, 0x1, ~R99, P1 ;  /* 0x00000001080e7824 */ /* 0x000fe400008e0e63 */
[----:B------:R-:W-:-:S04]  /*bfa0*/  IMAD.WIDE.U32 R50, P1, R113, R10, R12 ;  /* 0x0000000a71327225 */ /* 0x000fc8000782000c */
[----:B------:R-:W-:Y:S01]  /*bfb0*/  IMAD.X R67, RZ, RZ, RZ, P6 ;  /* 0x000000ffff437224 */ /* 0x000fe200030e06ff */
[----:B------:R-:W-:Y:S01]  /*bfc0*/  IADD3 R81, P6, PT, R61, R62, RZ ;  /* 0x0000003e3d517210 */ /* 0x000fe20007fde0ff */
[----:B------:R-:W-:Y:S02]  /*bfd0*/  IMAD.X R65, RZ, RZ, RZ, P1 ;  /* 0x000000ffff417224 */ /* 0x000fe400008e06ff */
[----:B------:R-:W-:-:S04]  /*bfe0*/  IMAD.WIDE.U32 R12, R10, R112, RZ ;  /* 0x000000700a0c7225 */ /* 0x000fc800078e00ff */
[----:B------:R-:W-:-:S04]  /*bff0*/  IMAD.WIDE.U32 R68, P1, R102, R117, R68 ;  /* 0x0000007566447225 */ /* 0x000fc80007820044 */
[----:B------:R-:W-:Y:S01]  /*c000*/  IMAD.X R79, RZ, RZ, RZ, P0 ;  /* 0x000000ffff4f7224 */ /* 0x000fe200000e06ff */
[----:B------:R-:W-:Y:S01]  /*c010*/  IADD3 R61, P0, PT, R38, R60, RZ ;  /* 0x0000003c263d7210 */ /* 0x000fe20007f1e0ff */
[----:B------:R-:W-:Y:S01]  /*c020*/  IMAD.WIDE.U32.X R66, R48, R111, R66, P6 ;  /* 0x0000006f30427225 */ /* 0x000fe200030e0442 */
[----:B------:R-:W-:Y:S02]  /*c030*/  IADD3 R87, P6, PT, R13, R50, RZ ;  /* 0x000000320d577210 */ /* 0x000fe40007fde0ff */
[----:B------:R-:W-:Y:S01]  /*c040*/  IADD3.X R73, PT, PT, RZ, RZ, RZ, P1, !PT ;  /* 0x000000ffff497210 */ /* 0x000fe20000ffe4ff */
[----:B------:R-:W-:Y:S01]  /*c050*/  IMAD.MOV.U32 R64, RZ, RZ, R51 ;  /* 0x000000ffff407224 */ /* 0x000fe200078e0033 */
[----:B------:R-:W-:Y:S01]  /*c060*/  IADD3 R38, P1, PT, R61, R12, RZ ;  /* 0x0000000c3d267210 */ /* 0x000fe20007f3e0ff */
[----:B------:R-:W-:Y:S01]  /*c070*/  IMAD.WIDE.U32 R50, R57, 0x13, RZ ;  /* 0x0000001339327825 */ /* 0x000fe200078e00ff */
[----:B------:R-:W-:-:S03]  /*c080*/  IADD3.X R34, P0, PT, R34, R81, RZ, P0, !PT ;  /* 0x0000005122227210 */ /* 0x000fc6000071e4ff */
[----:B------:R-:W-:Y:S01]  /*c090*/  IMAD R85, R15, 0x13, RZ ;  /* 0x000000130f557824 */ /* 0x000fe200078e02ff */
[----:B------:R-:W-:Y:S01]  /*c0a0*/  IADD3.X R34, P1, PT, R34, R87, RZ, P1, !PT ;  /* 0x0000005722227210 */ /* 0x000fe20000f3e4ff */
[----:B------:R-:W-:-:S04]  /*c0b0*/  IMAD.WIDE.U32 R62, R102, R116, RZ ;  /* 0x00000074663e7225 */ /* 0x000fc800078e00ff */
[----:B------:R-:W-:Y:S01]  /*c0c0*/  IMAD.WIDE.U32 R12, R52, 0x13, RZ ;  /* 0x00000013340c7825 */ /* 0x000fe200078e00ff */
[----:B------:R-:W-:-:S03]  /*c0d0*/  IADD3 R83, P4, PT, R83, R62, RZ ;  /* 0x0000003e53537210 */ /* 0x000fc60007f9e0ff */
[----:B------:R-:W-:Y:S02]  /*c0e0*/  IMAD R61, R14, 0x13, RZ ;  /* 0x000000130e3d7824 */ /* 0x000fe400078e02ff */
[----:B------:R-:W-:Y:S01]  /*c0f0*/  IMAD.WIDE.U32.X R64, R43, R113, R64, P6 ;  /* 0x000000712b407225 */ /* 0x000fe200030e0440 */
[----:B------:R-:W-:Y:S02]  /*c100*/  IADD3 R63, P6, PT, R63, R68, RZ ;  /* 0x000000443f3f7210 */ /* 0x000fe40007fde0ff */
[----:B------:R-:W-:Y:S01]  /*c110*/  IADD3 R13, PT, PT, R13, R61, RZ ;  /* 0x0000003d0d0d7210 */ /* 0x000fe20007ffe0ff */
[----:B------:R-:W-:Y:S01]  /*c120*/  IMAD.IADD R85, R51, 0x1, R85 ;  /* 0x0000000133557824 */ /* 0x000fe200078e0255 */
[----:B------:R-:W-:Y:S01]  /*c130*/  IADD3.X R36, P0, P1, R64, R36, R66, P1, P0 ;  /* 0x0000002440247210 */ /* 0x000fe20000900442 */
[----:B------:R-:W-:Y:S01]  /*c140*/  IMAD.MOV.U32 R74, RZ, RZ, R71 ;  /* 0x000000ffff4a7224 */ /* 0x000fe200078e0047 */
[----:B------:R-:W-:Y:S01]  /*c150*/  IADD3.X R80, P4, PT, R80, R63, RZ, P4, !PT ;  /* 0x0000003f50507210 */ /* 0x000fe2000279e4ff */
[----:B------:R-:W-:Y:S01]  /*c160*/  IMAD.WIDE.U32 R60, R85, R27, RZ ;  /* 0x0000001b553c7225 */ /* 0x000fe200078e00ff */
[----:B------:R-:W-:-:S03]  /*c170*/  IADD3.X R35, PT, PT, R65, R35, R67, P0, P1 ;  /* 0x0000002341237210 */ /* 0x000fc600007e2443 */
[----:B------:R-:W-:-:S04]  /*c180*/  IMAD.WIDE.U32 R62, R13, R33, RZ ;  /* 0x000000210d3e7225 */ /* 0x000fc800078e00ff */
[----:B------:R-:W-:Y:S02]  /*c190*/  IMAD.MOV.U32 R72, RZ, RZ, R69 ;  /* 0x000000ffff487224 */ /* 0x000fe400078e0045 */
[----:B------:R-:W-:-:S04]  /*c1a0*/  IMAD.WIDE.U32 R68, P0, R26, R50, R60 ;  /* 0x000000321a447225 */ /* 0x000fc8000780003c */
[----:B------:R-:W-:-:S04]  /*c1b0*/  IMAD.WIDE.U32 R64, R50, R27, RZ ;  /* 0x0000001b32407225 */ /* 0x000fc800078e00ff */
[----:B------:R-:W-:-:S04]  /*c1c0*/  IMAD.WIDE.U32.X R74, R105, R115, R74, P5 ;  /* 0x00000073694a7225 */ /* 0x000fc800028e044a */
[----:B------:R-:W-:-:S04]  /*c1d0*/  IMAD.WIDE.U32 R62, P5, R28, R12, R62 ;  /* 0x0000000c1c3e7225 */ /* 0x000fc800078a003e */
[----:B------:R-:W-:Y:S01]  /*c1e0*/  IMAD.MOV.U32 R78, RZ, RZ, R77 ;  /* 0x000000ffff4e7224 */ /* 0x000fe200078e004d */
[----:B------:R-:W-:Y:S01]  /*c1f0*/  IADD3.X R67, PT, PT, RZ, RZ, RZ, P5, !PT ;  /* 0x000000ffff437210 */ /* 0x000fe20002ffe4ff */
[----:B------:R-:W-:-:S04]  /*c200*/  IMAD.WIDE.U32 R60, R12, R33, RZ ;  /* 0x000000210c3c7225 */ /* 0x000fc800078e00ff */
[----:B------:R-:W-:Y:S01]  /*c210*/  IMAD.X R71, RZ, RZ, RZ, P0 ;  /* 0x000000ffff477224 */ /* 0x000fe200000e06ff */
[----:B------:R-:W-:Y:S01]  /*c220*/  IADD3 R51, P0, PT, R32, R64, RZ ;  /* 0x0000004020337210 */ /* 0x000fe20007f1e0ff */
[----:B------:R-:W-:Y:S01]  /*c230*/  IMAD.WIDE.U32.X R76, R113, R107, R78, P2 ;  /* 0x0000006b714c7225 */ /* 0x000fe200010e044e */
[----:B------:R-:W-:Y:S02]  /*c240*/  IADD3 R64, P1, PT, R65, R68, RZ ;  /* 0x0000004441407210 */ /* 0x000fe40007f3e0ff */
[----:B------:R-:W-:Y:S01]  /*c250*/  IADD3 R32, P2, PT, R51, R60, RZ ;  /* 0x0000003c33207210 */ /* 0x000fe20007f5e0ff */
[----:B------:R-:W-:Y:S01]  /*c260*/  IMAD.MOV.U32 R70, RZ, RZ, R69 ;  /* 0x000000ffff467224 */ /* 0x000fe200078e0045 */
[----:B------:R-:W-:Y:S01]  /*c270*/  IADD3 R62, P5, PT, R61, R62, RZ ;  /* 0x0000003e3d3e7210 */ /* 0x000fe20007fbe0ff */
[----:B------:R-:W-:Y:S01]  /*c280*/  IMAD.WIDE.U32 R60, R48, R108, RZ ;  /* 0x0000006c303c7225 */ /* 0x000fe200078e00ff */
[----:B------:R-:W-:-:S03]  /*c290*/  IADD3.X R41, P0, PT, R41, R64, RZ, P0, !PT ;  /* 0x0000004029297210 */ /* 0x000fc6000071e4ff */
[----:B------:R-:W-:Y:S01]  /*c2a0*/  IMAD.WIDE.U32.X R64, R103, R117, R72, P6 ;  /* 0x0000007567407225 */ /* 0x000fe200030e0448 */
[----:B------:R-:W-:-:S03]  /*c2b0*/  IADD3.X R41, P2, PT, R41, R62, RZ, P2, !PT ;  /* 0x0000003e29297210 */ /* 0x000fc6000175e4ff */
[----:B------:R-:W-:Y:S01]  /*c2c0*/  IMAD.MOV.U32 R66, RZ, RZ, R63 ;  /* 0x000000ffff427224 */ /* 0x000fe200078e003f */
[----:B------:R-:W-:Y:S01]  /*c2d0*/  IADD3.X R81, P3, P4, R64, R74, R76, P4, P3 ;  /* 0x0000004a40517210 */ /* 0x000fe2000246644c */
[----:B------:R-:W-:-:S04]  /*c2e0*/  IMAD.WIDE.U32 R78, P6, R109, R44, R60 ;  /* 0x0000002c6d4e7225 */ /* 0x000fc800078c003c */
[----:B------:R-:W-:-:S04]  /*c2f0*/  IMAD.WIDE.U32 R62, R44, R108, RZ ;  /* 0x0000006c2c3e7225 */ /* 0x000fc800078e00ff */
[----:B------:R-:W-:-:S04]  /*c300*/  IMAD.WIDE.U32 R60, R85, R33, RZ ;  /* 0x00000021553c7225 */ /* 0x000fc800078e00ff */
[----:B------:R-:W-:Y:S01]  /*c310*/  IMAD.WIDE.U32.X R68, R85, R26, R70, P1 ;  /* 0x0000001a55447225 */ /* 0x000fe200008e0446 */
[----:B------:R-:W-:Y:S02]  /*c320*/  IADD3 R51, P1, PT, R83, R62, RZ ;  /* 0x0000003e53337210 */ /* 0x000fe40007f3e0ff */
[----:B------:R-:W-:Y:S01]  /*c330*/  IADD3.X R83, PT, PT, R65, R75, R77, P3, P4 ;  /* 0x0000004b41537210 */ /* 0x000fe20001fe844d */
[----:B------:R-:W-:Y:S01]  /*c340*/  IMAD.WIDE.U32.X R66, R13, R28, R66, P5 ;  /* 0x0000001c0d427225 */ /* 0x000fe200028e0442 */
[----:B------:R-:W-:-:S03]  /*c350*/  IADD3 R87, P5, PT, R63, R78, RZ ;  /* 0x0000004e3f577210 */ /* 0x000fc60007fbe0ff */
[----:B------:R-:W-:Y:S01]  /*c360*/  IMAD.WIDE.U32 R72, R43, R110, RZ ;  /* 0x0000006e2b487225 */ /* 0x000fe200078e00ff */
[----:B------:R-:W-:Y:S02]  /*c370*/  IADD3.X R40, P0, P2, R66, R40, R68, P2, P0 ;  /* 0x0000002842287210 */ /* 0x000fe40001200444 */
[----:B------:R-:W-:Y:S01]  /*c380*/  IADD3.X R44, P1, PT, R80, R87, RZ, P1, !PT ;  /* 0x00000057502c7210 */ /* 0x000fe20000f3e4ff */
[----:B------:R-:W-:Y:S01]  /*c390*/  IMAD.WIDE.U32 R64, P3, R28, R50, R60 ;  /* 0x000000321c407225 */ /* 0x000fe2000786003c */
[----:B------:R-:W-:-:S03]  /*c3a0*/  IADD3.X R42, PT, PT, R67, R42, R69, P0, P2 ;  /* 0x0000002a432a7210 */ /* 0x000fc600007e4445 */
[----:B------:R-:W-:Y:S01]  /*c3b0*/  IMAD.WIDE.U32 R62, R50, R33, RZ ;  /* 0x00000021323e7225 */ /* 0x000fe200078e00ff */
[----:B------:R-:W-:-:S03]  /*c3c0*/  IADD3.X R67, PT, PT, RZ, RZ, RZ, P3, !PT ;  /* 0x000000ffff437210 */ /* 0x000fc60001ffe4ff */
[----:B------:R-:W-:Y:S01]  /*c3d0*/  IMAD.WIDE.U32 R70, R10, R110, RZ ;  /* 0x0000006e0a467225 */ /* 0x000fe200078e00ff */
[----:B------:R-:W-:-:S03]  /*c3e0*/  IADD3 R64, P0, PT, R63, R64, RZ ;  /* 0x000000403f407210 */ /* 0x000fc60007f1e0ff */
[----:B------:R-:W-:Y:S01]  /*c3f0*/  IMAD.WIDE.U32 R72, P2, R111, R10, R72 ;  /* 0x0000000a6f487225 */ /* 0x000fe20007840048 */
[----:B------:R-:W-:Y:S02]  /*c400*/  IADD3 R33, P4, PT, R51, R70, RZ ;  /* 0x0000004633217210 */ /* 0x000fe40007f9e0ff */
[----:B------:R-:W-:Y:S01]  /*c410*/  MOV R70, R79 ;  /* 0x0000004f00467202 */ /* 0x000fe20000000f00 */
[----:B------:R-:W-:Y:S01]  /*c420*/  IMAD.WIDE.U32 R60, R13, R23, RZ ;  /* 0x000000170d3c7225 */ /* 0x000fe200078e00ff */
[----:B------:R-:W-:Y:S02]  /*c430*/  IADD3 R75, P3, PT, R71, R72, RZ ;  /* 0x00000048474b7210 */ /* 0x000fe40007f7e0ff */
[----:B------:R-:W-:Y:S01]  /*c440*/  MOV R68, R73 ;  /* 0x0000004900447202 */ /* 0x000fe20000000f00 */
[----:B------:R-:W-:Y:S01]  /*c450*/  IMAD.MOV.U32 R66, RZ, RZ, R65 ;  /* 0x000000ffff427224 */ /* 0x000fe200078e0041 */
[----:B------:R-:W-:Y:S01]  /*c460*/  IADD3.X R44, P4, PT, R44, R75, RZ, P4, !PT ;  /* 0x0000004b2c2c7210 */ /* 0x000fe2000279e4ff */
[----:B------:R-:W-:-:S02]  /*c470*/  IMAD.X R71, RZ, RZ, RZ, P6 ;  /* 0x000000ffff477224 */ /* 0x000fc400030e06ff */
[----:B------:R-:W-:Y:S01]  /*c480*/  IMAD.WIDE.U32.X R66, R85, R28, R66, P0 ;  /* 0x0000001c55427225 */ /* 0x000fe200000e0442 */
[----:B------:R-:W-:-:S03]  /*c490*/  IADD3 R51, P0, PT, R54, R62, RZ ;  /* 0x0000003e36337210 */ /* 0x000fc60007f1e0ff */
[----:B------:R-:W-:Y:S01]  /*c4a0*/  IMAD.WIDE.U32 R62, P6, R21, R12, R60 ;  /* 0x0000000c153e7225 */ /* 0x000fe200078c003c */
[----:B------:R-:W-:-:S03]  /*c4b0*/  IADD3.X R59, P0, PT, R59, R64, RZ, P0, !PT ;  /* 0x000000403b3b7210 */ /* 0x000fc6000071e4ff */
[----:B------:R-:W-:-:S04]  /*c4c0*/  IMAD.WIDE.U32 R60, R12, R23, RZ ;  /* 0x000000170c3c7225 */ /* 0x000fc800078e00ff */
        /* <DEDUP_REMOVED lines=12> */
[----:B------:R-:W-:-:S04]  /*c590*/  IMAD.WIDE.U32 R72, P2, R113, R104, R62 ;  /* 0x0000006871487225 */ /* 0x000fc8000784003e */
        /* <DEDUP_REMOVED lines=11> */
[----:B------:R-:W-:Y:S02]  /*c650*/  IADD3 R76, P4, PT, R75, R76, RZ ;  /* 0x0000004c4b4c7210 */ /* 0x000fe40007f9e0ff */
[----:B------:R-:W-:Y:S01]  /*c660*/  IADD3.X R75, PT, PT, RZ, RZ, RZ, P5, !PT ;  /* 0x000000ffff4b7210 */ /* 0x000fe20002ffe4ff */
[----:B------:R-:W-:Y:S01]  /*c670*/  IMAD.WIDE.U32 R60, P6, R21, R50, R60 ;  /* 0x00000032153c7225 */ /* 0x000fe200078c003c */
[----:B------:R-:W-:-:S03]  /*c680*/  MOV R74, R77 ;  /* 0x0000004d004a7202 */ /* 0x000fc60000000f00 */
[----:B------:R-:W-:-:S04]  /*c690*/  IMAD.WIDE.U32 R68, P1, R102, R115, R66 ;  /* 0x0000007366447225 */ /* 0x000fc80007820042 */
[----:B------:R-:W-:Y:S01]  /*c6a0*/  IMAD.WIDE.U32 R64, R50, R23, RZ ;  /* 0x0000001732407225 */ /* 0x000fe200078e00ff */
[----:B------:R-:W-:-:S03]  /*c6b0*/  IADD3.X R50, P0, PT, R76, R79, RZ, P0, !PT ;  /* 0x0000004f4c327210 */ /* 0x000fc6000071e4ff */
[----:B------:R-:W-:Y:S01]  /*c6c0*/  IMAD.X R71, RZ, RZ, RZ, P2 ;  /* 0x000000ffff477224 */ /* 0x000fe200010e06ff */
[----:B------:R-:W-:Y:S01]  /*c6d0*/  IADD3 R59, P2, PT, R59, R62, RZ ;  /* 0x0000003e3b3b7210 */ /* 0x000fe20007f5e0ff */
[----:B------:R-:W-:Y:S01]  /*c6e0*/  IMAD.X R67, RZ, RZ, RZ, P6 ;  /* 0x000000ffff437224 */ /* 0x000fe200030e06ff */
[----:B------:R-:W-:Y:S01]  /*c6f0*/  IADD3 R81, P6, PT, R63, R68, RZ ;  /* 0x000000443f517210 */ /* 0x000fe20007fde0ff */
[----:B------:R-:W-:Y:S01]  /*c700*/  IMAD.WIDE.U32 R62, R13, R22, RZ ;  /* 0x000000160d3e7225 */ /* 0x000fe200078e00ff */
[----:B------:R-:W-:Y:S02]  /*c710*/  IADD3 R68, P5, PT, R65, R60, RZ ;  /* 0x0000003c41447210 */ /* 0x000fe40007fbe0ff */
[----:B------:R-:W-:Y:S01]  /*c720*/  IADD3.X R50, P2, PT, R50, R81, RZ, P2, !PT ;  /* 0x0000005132327210 */ /* 0x000fe2000175e4ff */
[----:B------:R-:W-:Y:S02]  /*c730*/  IMAD.MOV.U32 R66, RZ, RZ, R61 ;  /* 0x000000ffff427224 */ /* 0x000fe400078e003d */
[----:B------:R-:W-:-:S02]  /*c740*/  IMAD.MOV.U32 R70, RZ, RZ, R73 ;  /* 0x000000ffff467224 */ /* 0x000fc400078e0049 */
[----:B------:R-:W-:-:S04]  /*c750*/  IMAD.WIDE.U32.X R66, R85, R21, R66, P5 ;  /* 0x0000001555427225 */ /* 0x000fc800028e0442 */
[----:B------:R-:W-:-:S04]  /*c760*/  IMAD.WIDE.U32 R60, R12, R22, RZ ;  /* 0x000000160c3c7225 */ /* 0x000fc800078e00ff */
[----:B------:R-:W-:-:S04]  /*c770*/  IMAD.WIDE.U32 R62, P5, R20, R12, R62 ;  /* 0x0000000c143e7225 */ /* 0x000fc800078a003e */
[----:B------:R-:W-:Y:S01]  /*c780*/  IMAD.WIDE.U32.X R72, R113, R105, R70, P3 ;  /* 0x0000006971487225 */ /* 0x000fe200018e0446 */
[----:B------:R-:W-:Y:S02]  /*c790*/  IADD3 R47, P3, PT, R47, R64, RZ ;  /* 0x000000402f2f7210 */ /* 0x000fe40007f7e0ff */
[----:B------:R-:W-:Y:S01]  /*c7a0*/  IADD3.X R65, PT, PT, RZ, RZ, RZ, P5, !PT ;  /* 0x000000ffff417210 */ /* 0x000fe20002ffe4ff */
[----:B------:R-:W-:Y:S01]  /*c7b0*/  IMAD.X R71, RZ, RZ, RZ, P1 ;  /* 0x000000ffff477224 */ /* 0x000fe200008e06ff */
[----:B------:R-:W-:Y:S01]  /*c7c0*/  IADD3 R82, P1, PT, R47, R60, RZ ;  /* 0x0000003c2f527210 */ /* 0x000fe20007f3e0ff */
[----:B------:R-:W-:Y:S01]  /*c7d0*/  IMAD.MOV.U32 R70, RZ, RZ, R69 ;  /* 0x000000ffff467224 */ /* 0x000fe200078e0045 */
[----:B------:R-:W-:Y:S01]  /*c7e0*/  IADD3 R60, P5, PT, R61, R62, RZ ;  /* 0x0000003e3d3c7210 */ /* 0x000fe20007fbe0ff */
[----:B------:R-:W-:Y:S01]  /*c7f0*/  IMAD.MOV.U32 R64, RZ, RZ, R63 ;  /* 0x000000ffff407224 */ /* 0x000fe200078e003f */
[----:B------:R-:W-:Y:S01]  /*c800*/  IADD3.X R23, P3, PT, R53, R68, RZ, P3, !PT ;  /* 0x0000004435177210 */ /* 0x000fe20001f7e4ff */
[----:B------:R-:W-:-:S03]  /*c810*/  IMAD.WIDE.U32.X R74, R111, R107, R74, P4 ;  /* 0x0000006b6f4a7225 */ /* 0x000fc600020e044a */
[----:B------:R-:W-:Y:S01]  /*c820*/  IADD3.X R23, P1, PT, R23, R60, RZ, P1, !PT ;  /* 0x0000003c17177210 */ /* 0x000fe20000f3e4ff */
[----:B------:R-:W-:-:S04]  /*c830*/  IMAD.WIDE.U32.X R68, R103, R115, R70, P6 ;  /* 0x0000007367447225 */ /* 0x000fc800030e0446 */
[----:B------:R-:W-:Y:S01]  /*c840*/  IMAD.WIDE.U32.X R60, R13, R20, R64, P5 ;  /* 0x000000140d3c7225 */ /* 0x000fe200028e0440 */
[----:B------:R-:W-:-:S03]  /*c850*/  IADD3.X R47, P2, P0, R68, R72, R74, P2, P0 ;  /* 0x00000048442f7210 */ /* 0x000fc6000104044a */
[-C--:B------:R-:W-:Y:S01]  /*c860*/  IMAD.WIDE.U32 R64, R43, R108.reuse, RZ ;  /* 0x0000006c2b407225 */ /* 0x080fe200078e00ff */
[----:B------:R-:W-:Y:S02]  /*c870*/  IADD3.X R118, P1, P3, R60, R49, R66, P1, P3 ;  /* 0x000000313c767210 */ /* 0x000fe40000b26442 */
[----:B------:R-:W-:Y:S01]  /*c880*/  IADD3.X R49, PT, PT, R69, R73, R75, P2, P0 ;  /* 0x0000004945317210 */ /* 0x000fe200017e044b */
[----:B------:R-:W-:Y:S01]  /*c890*/  IMAD.WIDE.U32 R70, R107, R108, RZ ;  /* 0x0000006c6b467225 */ /* 0x000fe200078e00ff */
[----:B------:R-:W-:-:S03]  /*c8a0*/  IADD3.X R83, PT, PT, R61, R55, R67, P1, P3 ;  /* 0x000000373d537210 */ /* 0x000fc60000fe6443 */
[----:B------:R-:W-:-:S04]  /*c8b0*/  IMAD.WIDE.U32 R78, R105, R110, RZ ;  /* 0x0000006e694e7225 */ /* 0x000fc800078e00ff */
[----:B------:R-:W-:-:S04]  /*c8c0*/  IMAD.WIDE.U32 R62, R101, R116, RZ ;  /* 0x00000074653e7225 */ /* 0x000fc800078e00ff */
[----:B------:R-:W-:-:S04]  /*c8d0*/  IMAD.WIDE.U32 R68, P3, R109, R10, R64 ;  /* 0x0000000a6d447225 */ /* 0x000fc80007860040 */
[----:B------:R-:W-:-:S04]  /*c8e0*/  IMAD.WIDE.U32 R66, R10, R108, RZ ;  /* 0x0000006c0a427225 */ /* 0x000fc800078e00ff */
[----:B------:R-:W-:Y:S01]  /*c8f0*/  IMAD.WIDE.U32 R86, P2, R109, R106, R70 ;  /* 0x0000006a6d567225 */ /* 0x000fe20007840046 */
[----:B------:R-:W-:-:S03]  /*c900*/  MOV R70, R69 ;  /* 0x0000004500467202 */ /* 0x000fc60000000f00 */
[----:B------:R-:W-:Y:S01]  /*c910*/  IMAD.X R71, RZ, RZ, RZ, P3 ;  /* 0x000000ffff477224 */ /* 0x000fe200018e06ff */
[----:B------:R-:W-:Y:S01]  /*c920*/  IADD3 R55, P3, PT, R67, R68, RZ ;  /* 0x0000004443377210 */ /* 0x000fe20007f7e0ff */
        /* <DEDUP_REMOVED lines=8> */
[----:B------:R-:W-:Y:S01]  /*c9b0*/  IMAD.WIDE.U32 R62, P0, R100, R117, R62 ;  /* 0x00000075643e7225 */ /* 0x000fe2000780003e */
[----:B------:R-:W-:Y:S02]  /*c9c0*/  IADD3.X R10, P4, PT, R10, R85, RZ, P4, !PT ;  /* 0x000000550a0a7210 */ /* 0x000fe4000279e4ff */
[----:B------:R-:W-:Y:S01]  /*c9d0*/  LOP3.LUT R85, R39, 0x7ffff, RZ, 0xc0, !PT ;  /* 0x0007ffff27557812 */ /* 0x000fe200078ec0ff */
[----:B------:R-:W-:Y:S01]  /*c9e0*/  IMAD.WIDE.U32 R60, R100, R116, RZ ;  /* 0x00000074643c7225 */ /* 0x000fe200078e00ff */
[----:B------:R-:W-:-:S03]  /*c9f0*/  IADD3.X R65, PT, PT, RZ, RZ, RZ, P0, !PT ;  /* 0x000000ffff417210 */ /* 0x000fc600007fe4ff */
[----:B------:R-:W-:Y:S01]  /*ca00*/  IMAD.WIDE.U32.X R68, R43, R109, R70, P3 ;  /* 0x0000006d2b447225 */ /* 0x000fe200018e0446 */
[----:B------:R-:W-:Y:S02]  /*ca10*/  IADD3 R53, P0, PT, R61, R62, RZ ;  /* 0x0000003e3d357210 */ /* 0x000fe40007f1e0ff */
[----:B------:R-:W-:Y:S01]  /*ca20*/  IADD3 R43, P2, PT, R59, R60, RZ ;  /* 0x0000003c3b2b7210 */ /* 0x000fe20007f5e0ff */
[----:B------:R-:W-:-:S03]  /*ca30*/  IMAD.WIDE.U32 R72, R102, R112, RZ ;  /* 0x0000007066487225 */ /* 0x000fc600078e00ff */
[----:B------:R-:W-:Y:S01]  /*ca40*/  IADD3.X R86, P2, PT, R50, R53, RZ, P2, !PT ;  /* 0x0000003532567210 */ /* 0x000fe2000175e4ff */
[----:B------:R-:W-:-:S04]  /*ca50*/  IMAD.WIDE.U32 R74, P3, R102, R113, R74 ;  /* 0x00000071664a7225 */ /* 0x000fc8000786004a */
[----:B------:R-:W-:Y:S01]  /*ca60*/  IMAD.X R77, RZ, RZ, RZ, P5 ;  /* 0x000000ffff4d7224 */ /* 0x000fe200028e06ff */
[----:B------:R-:W-:Y:S01]  /*ca70*/  IADD3 R119, P5, PT, R73, R74, RZ ;  /* 0x0000004a49777210 */ /* 0x000fe20007fbe0ff */
[----:B------:R-:W-:Y:S02]  /*ca80*/  IMAD.MOV.U32 R76, RZ, RZ, R79 ;  /* 0x000000ffff4c7224 */ /* 0x000fe400078e004f */
[----:B------:R-:W-:-:S04]  /*ca90*/  IMAD.WIDE.U32 R70, R101, R114, RZ ;  /* 0x0000007265467225 */ /* 0x000fc800078e00ff */
[----:B------:R-:W-:Y:S02]  /*caa0*/  IMAD.MOV.U32 R64, RZ, RZ, R63 ;  /* 0x000000ffff407224 */ /* 0x000fe400078e003f */
[----:B------:R-:W-:Y:S01]  /*cab0*/  IMAD.WIDE.U32.X R78, R111, R105, R76, P6 ;  /* 0x000000696f4e7225 */ /* 0x000fe200030e044c */
[----:B------:R-:W-:-:S03]  /*cac0*/  MOV R76, R75 ;  /* 0x0000004b004c7202 */ /* 0x000fc60000000f00 */
[----:B------:R-:W-:Y:S01]  /*cad0*/  IMAD.WIDE.U32.X R62, R101, R117, R64, P0 ;  /* 0x00000075653e7225 */ /* 0x000fe200000e0440 */
[----:B------:R-:W-:-:S03]  /*cae0*/  IADD3 R21, P0, PT, R21, R72, RZ ;  /* 0x0000004815157210 */ /* 0x000fc60007f1e0ff */
[----:B------:R-:W-:Y:S01]  /*caf0*/  IMAD.X R77, RZ, RZ, RZ, P3 ;  /* 0x000000ffff4d7224 */ /* 0x000fe200018e06ff */
[----:B------:R-:W-:Y:S01]  /*cb00*/  IADD3.X R10, P0, PT, R10, R119, RZ, P0, !PT ;  /* 0x000000770a0a7210 */ /* 0x000fe2000071e4ff */
[----:B------:R-:W-:-:S04]  /*cb10*/  IMAD.WIDE.U32 R64, R100, R114, RZ ;  /* 0x0000007264407225 */ /* 0x000fc800078e00ff */
[----:B------:R-:W-:-:S04]  /*cb20*/  IMAD.WIDE.U32 R70, P6, R100, R115, R70 ;  /* 0x0000007364467225 */ /* 0x000fc800078c0046 */
[----:B------:R-:W-:Y:S01]  /*cb30*/  IMAD.MOV.U32 R80, RZ, RZ, R87 ;  /* 0x000000ffff507224 */ /* 0x000fe200078e0057 */
[----:B------:R-:W-:Y:S01]  /*cb40*/  IADD3 R87, P3, PT, R65, R70, RZ ;  /* 0x0000004641577210 */ /* 0x000fe20007f7e0ff */
[----:B------:R-:W-:-:S04]  /*cb50*/  IMAD.WIDE.U32 R60, R99, R116, RZ ;  /* 0x00000074633c7225 */ /* 0x000fc800078e00ff */
[----:B------:R-:W-:Y:S01]  /*cb60*/  IMAD.WIDE.U32.X R76, R103, R113, R76, P5 ;  /* 0x00000071674c7225 */ /* 0x000fe200028e044c */
[----:B------:R-:W-:-:S03]  /*cb70*/  IADD3 R43, P5, PT, R43, R66, RZ ;  /* 0x000000422b2b7210 */ /* 0x000fc60007fbe0ff */
[----:B------:R-:W-:Y:S01]  /*cb80*/  IMAD.WIDE.U32.X R80, R109, R107, R80, P1 ;  /* 0x0000006b6d507225 */ /* 0x000fe200008e0450 */
[----:B------:R-:W-:Y:S02]  /*cb90*/  IADD3 R21, P1, PT, R21, R64, RZ ;  /* 0x0000004015157210 */ /* 0x000fe40007f3e0ff */
[----:B------:R-:W-:Y:S01]  /*cba0*/  IADD3.X R86, P5, PT, R86, R55, RZ, P5, !PT ;  /* 0x0000003756567210 */ /* 0x000fe20002fbe4ff */
[----:B------:R-:W-:Y:S02]  /*cbb0*/  IMAD.X R75, RZ, RZ, RZ, P6 ;  /* 0x000000ffff4b7224 */ /* 0x000fe400030e06ff */
[----:B------:R-:W-:-:S04]  /*cbc0*/  IMAD.WIDE.U32 R64, P6, R98, R117, R60 ;  /* 0x0000007562407225 */ /* 0x000fc800078c003c */
[----:B------:R-:W-:Y:S01]  /*cbd0*/  IMAD.WIDE.U32 R66, R98, R116, RZ ;  /* 0x0000007462427225 */ /* 0x000fe200078e00ff */
[----:B------:R-:W-:Y:S02]  /*cbe0*/  IADD3.X R73, PT, PT, RZ, RZ, RZ, P6, !PT ;  /* 0x000000ffff497210 */ /* 0x000fe400037fe4ff */
[----:B------:R-:W-:Y:S01]  /*cbf0*/  IADD3.X R47, P6, P2, R68, R47, R62, P5, P2 ;  /* 0x0000002f442f7210 */ /* 0x000fe20002ac443e */
[----:B------:R-:W-:Y:S01]  /*cc00*/  IMAD.WIDE.U32 R60, R15, R22, RZ ;  /* 0x000000160f3c7225 */ /* 0x000fe200078e00ff */
[----:B------:R-:W-:Y:S02]  /*cc10*/  IADD3 R70, P5, PT, R67, R64, RZ ;  /* 0x0000004043467210 */ /* 0x000fe40007fbe0ff */
[----:B------:R-:W-:Y:S01]  /*cc20*/  IADD3.X R55, PT, PT, R69, R49, R63, P6, P2 ;  /* 0x0000003145377210 */ /* 0x000fe200037e443f */
[----:B------:R-:W-:Y:S01]  /*cc30*/  IMAD.MOV.U32 R72, RZ, RZ, R65 ;  /* 0x000000ffff487224 */ /* 0x000fe200078e0041 */
[----:B------:R-:W-:Y:S01]  /*cc40*/  IADD3.X R49, P0, P6, R76, R78, R80, P0, P4 ;  /* 0x0000004e4c317210 */ /* 0x000fe20000608450 */
[----:B------:R-:W-:Y:S01]  /*cc50*/  IMAD.WIDE.U32 R64, P2, R57, R20, R60 ;  /* 0x0000001439407225 */ /* 0x000fe2000784003c */
[----:B------:R-:W-:-:S02]  /*cc60*/  IADD3 R50, P4, PT, R21, R66, RZ ;  /* 0x0000004215327210 */ /* 0x000fc40007f9e0ff */
[----:B------:R-:W-:Y:S01]  /*cc70*/  IADD3.X R77, PT, PT, R77, R79, R81, P0, P6 ;  /* 0x0000004f4d4d7210 */ /* 0x000fe200007ec451 */
[----:B------:R-:W-:Y:S01]  /*cc80*/  IMAD.WIDE.U32 R62, R57, R22, RZ ;  /* 0x00000016393e7225 */ /* 0x000fe200078e00ff */
[----:B------:R-:W-:-:S03]  /*cc90*/  MOV R66, R65 ;  /* 0x0000004100427202 */ /* 0x000fc60000000f00 */
[----:B------:R-:W-:Y:S01]  /*cca0*/  IMAD.WIDE.U32 R60, R15, R18, RZ ;  /* 0x000000120f3c7225 */ /* 0x000fe200078e00ff */
[----:B------:R-:W-:Y:S02]  /*ccb0*/  IADD3 R76, P6, PT, R63, R64, RZ ;  /* 0x000000403f4c7210 */ /* 0x000fe40007fde0ff */
[----:B------:R-:W-:Y:S01]  /*ccc0*/  IADD3 R59, P0, PT, R37, R62, RZ ;  /* 0x0000003e253b7210 */ /* 0x000fe20007f1e0ff */
[----:B------:R-:W-:Y:S01]  /*ccd0*/  IMAD.X R67, RZ, RZ, RZ, P2 ;  /* 0x000000ffff437224 */ /* 0x000fe200010e06ff */
[----:B------:R-:W-:Y:S01]  /*cce0*/  IADD3.X R37, P1, PT, R10, R87, RZ, P1, !PT ;  /* 0x000000570a257210 */ /* 0x000fe20000f3e4ff */
[----:B------:R-:W-:Y:S01]  /*ccf0*/  IMAD.WIDE.U32 R64, R14, R18, RZ ;  /* 0x000000120e407225 */ /* 0x000fe200078e00ff */
[----:B------:R-:W-:Y:S02]  /*cd00*/  IADD3.X R29, P0, PT, R29, R76, RZ, P0, !PT ;  /* 0x0000004c1d1d7210 */ /* 0x000fe4000071e4ff */
[----:B------:R-:W-:Y:S01]  /*cd10*/  IADD3.X R37, P4, PT, R37, R70, RZ, P4, !PT ;  /* 0x0000004625257210 */ /* 0x000fe2000279e4ff */
[----:B------:R-:W-:-:S02]  /*cd20*/  IMAD.MOV.U32 R74, RZ, RZ, R71 ;  /* 0x000000ffff4a7224 */ /* 0x000fc400078e0047 */
[----:B------:R-:W-:-:S04]  /*cd30*/  IMAD.WIDE.U32 R62, P2, R57, R19, R60 ;  /* 0x00000013393e7225 */ /* 0x000fc8000784003c */
[----:B------:R-:W-:-:S04]  /*cd40*/  IMAD.WIDE.U32 R60, R57, R18, RZ ;  /* 0x00000012393c7225 */ /* 0x000fc800078e00ff */
[----:B------:R-:W-:Y:S01]  /*cd50*/  IMAD.WIDE.U32.X R20, R15, R20, R66, P6 ;  /* 0x000000140f147225 */ /* 0x000fe200030e0442 */
[----:B------:R-:W-:-:S03]  /*cd60*/  IADD3 R79, P6, PT, R61, R62, RZ ;  /* 0x0000003e3d4f7210 */ /* 0x000fc60007fde0ff */
[----:B------:R-:W-:-:S04]  /*cd70*/  IMAD.WIDE.U32.X R74, R101, R115, R74, P3 ;  /* 0x00000073654a7225 */ /* 0x000fc800018e044a */
[----:B------:R-:W-:-:S04]  /*cd80*/  IMAD.WIDE.U32 R68, P3, R52, R19, R64 ;  /* 0x0000001334447225 */ /* 0x000fc80007860040 */
[----:B------:R-:W-:Y:S01]  /*cd90*/  IMAD.WIDE.U32 R66, R52, R18, RZ ;  /* 0x0000001234427225 */ /* 0x000fe200078e00ff */
[----:B------:R-:W-:-:S03]  /*cda0*/  MOV R52, R63 ;  /* 0x0000003f00347202 */ /* 0x000fc60000000f00 */
[----:B------:R-:W-:Y:S01]  /*cdb0*/  IMAD.X R53, RZ, RZ, RZ, P2 ;  /* 0x000000ffff357224 */ /* 0x000fe200010e06ff */
[----:B------:R-:W-:Y:S01]  /*cdc0*/  IADD3 R17, P2, PT, R17, R60, RZ ;  /* 0x0000003c11117210 */ /* 0x000fe20007f5e0ff */
[----:B------:R-:W-:-:S03]  /*cdd0*/  IMAD.WIDE.U32.X R72, R99, R117, R72, P5 ;  /* 0x0000007563487225 */ /* 0x000fc600028e0448 */
[----:B------:R-:W-:Y:S01]  /*cde0*/  IADD3.X R16, P2, PT, R16, R79, RZ, P2, !PT ;  /* 0x0000004f10107210 */ /* 0x000fe2000175e4ff */
[----:B------:R-:W-:-:S04]  /*cdf0*/  IMAD.WIDE.U32 R64, R13, R27, RZ ;  /* 0x0000001b0d407225 */ /* 0x000fc800078e00ff */
[----:B------:R-:W-:Y:S01]  /*ce00*/  IMAD.WIDE.U32.X R52, R15, R19, R52, P6 ;  /* 0x000000130f347225 */ /* 0x000fe200030e0434 */
[----:B------:R-:W-:-:S03]  /*ce10*/  IADD3.X R49, P4, P6, R72, R49, R74, P4, P1 ;  /* 0x0000003148317210 */ /* 0x000fc6000268244a */
[----:B------:R-:W-:Y:S01]  /*ce20*/  IMAD.WIDE.U32 R60, R12, R27, RZ ;  /* 0x0000001b0c3c7225 */ /* 0x000fe200078e00ff */
[----:B------:R-:W-:-:S03]  /*ce30*/  IADD3.X R72, PT, PT, R73, R77, R75, P4, P6 ;  /* 0x0000004d49487210 */ /* 0x000fc600027ec44b */
[----:B------:R-:W-:Y:S01]  /*ce40*/  IMAD.X R71, RZ, RZ, RZ, P3 ;  /* 0x000000ffff477224 */ /* 0x000fe200018e06ff */
[----:B------:R-:W-:Y:S01]  /*ce50*/  IADD3 R22, P4, PT, R17, R60, RZ ;  /* 0x0000003c11167210 */ /* 0x000fe20007f9e0ff */
[----:B------:R-:W-:Y:S01]  /*ce60*/  IMAD.WIDE.U32 R64, P3, R26, R12, R64 ;  /* 0x0000000c1a407225 */ /* 0x000fe20007860040 */
[----:B------:R-:W-:Y:S02]  /*ce70*/  IADD3 R12, P5, PT, R67, R68, RZ ;  /* 0x00000044430c7210 */ /* 0x000fe40007fbe0ff */
[----:B------:R-:W-:Y:S01]  /*ce80*/  SHF.L.W.U32.HI R17, R39, 0xd, R46 ;  /* 0x0000000d27117819 */ /* 0x000fe20000010e2e */
[----:B------:R-:W-:Y:S01]  /*ce90*/  IMAD.MOV.U32 R70, RZ, RZ, R69 ;  /* 0x000000ffff467224 */ /* 0x000fe200078e0045 */
[----:B------:R-:W-:Y:S01]  /*cea0*/  IADD3 R61, P6, PT, R61, R64, RZ ;  /* 0x000000403d3d7210 */ /* 0x000fe20007fde0ff */
[----:B------:R-:W-:Y:S01]  /*ceb0*/  IMAD.X R15, RZ, RZ, RZ, P3 ;  /* 0x000000ffff0f7224 */ /* 0x000fe200018e06ff */
[----:B------:R-:W-:Y:S01]  /*cec0*/  IADD3 R60, P3, PT, R17, R38, RZ ;  /* 0x00000026113c7210 */ /* 0x000fe20007f7e0ff */
[----:B------:R-:W-:Y:S01]  /*ced0*/  IMAD.WIDE.U32.X R18, R14, R19, R70, P5 ;  /* 0x000000130e127225 */ /* 0x000fe200028e0446 */
[----:B------:R-:W-:-:S02]  /*cee0*/  MOV R14, R65 ;  /* 0x00000041000e7202 */ /* 0x000fc40000000f00 */
[----:B------:R-:W-:Y:S02]  /*cef0*/  SHF.L.W.U32.HI R17, R23, 0xd, R118 ;  /* 0x0000000d17117819 */ /* 0x000fe40000010e76 */
[----:B------:R-:W-:Y:S01]  /*cf00*/  IADD3.X R57, P3, PT, R45, R34, RZ, P3, !PT ;  /* 0x000000222d397210 */ /* 0x000fe20001f7e4ff */
[----:B------:R-:W-:Y:S01]  /*cf10*/  IMAD.WIDE.U32.X R26, R13, R26, R14, P6 ;  /* 0x0000001a0d1a7225 */ /* 0x000fe200030e040e */
[----:B------:R-:W-:Y:S02]  /*cf20*/  SHF.L.W.U32.HI R13, R118, 0xd, R83 ;  /* 0x0000000d760d7819 */ /* 0x000fe40000010e53 */
[----:B------:R-:W-:Y:S02]  /*cf30*/  IADD3 R28, P5, PT, R17, R28, RZ ;  /* 0x0000001c111c7210 */ /* 0x000fe40007fbe0ff */
[----:B------:R-:W-:Y:S02]  /*cf40*/  IADD3.X R36, P3, PT, RZ, R36, RZ, P3, !PT ;  /* 0x00000024ff247210 */ /* 0x000fe40001f7e4ff */
[----:B------:R-:W-:-:S02]  /*cf50*/  IADD3.X R48, P5, PT, R13, R48, RZ, P5, !PT ;  /* 0x000000300d307210 */ /* 0x000fc40002fbe4ff */
[----:B------:R-:W-:Y:S01]  /*cf60*/  SHF.L.W.U32.HI R10, R57, 0xd, R36 ;  /* 0x0000000d390a7819 */ /* 0x000fe20000010e24 */
[----:B------:R-:W-:Y:S01]  /*cf70*/  IMAD.X R15, RZ, RZ, R35, P3 ;  /* 0x000000ffff0f7224 */ /* 0x000fe200018e0623 */
[----:B------:R-:W-:Y:S02]  /*cf80*/  IADD3.X R51, P3, PT, RZ, R51, RZ, P5, !PT ;  /* 0x00000033ff337210 */ /* 0x000fe40002f7e4ff */
[----:B------:R-:W-:Y:S02]  /*cf90*/  IADD3 R67, P1, PT, R59, R66, RZ ;  /* 0x000000423b437210 */ /* 0x000fe40007f3e0ff */
[----:B------:R-:W-:Y:S01]  /*cfa0*/  SHF.L.W.U32.HI R15, R36, 0xd, R15 ;  /* 0x0000000d240f7819 */ /* 0x000fe20000010e0f */
[----:B------:R-:W-:Y:S01]  /*cfb0*/  IMAD.X R14, RZ, RZ, R54, P3 ;  /* 0x000000ffff0e7224 */ /* 0x000fe200018e0636 */
[----:B------:R-:W-:Y:S02]  /*cfc0*/  IADD3 R10, P5, PT, R10, R33, RZ ;  /* 0x000000210a0a7210 */ /* 0x000fe40007fbe0ff */
[----:B------:R-:W-:-:S02]  /*cfd0*/  IADD3.X R35, P4, PT, R16, R61, RZ, P4, !PT ;  /* 0x0000003d10237210 */ /* 0x000fc4000279e4ff */
[----:B------:R-:W-:Y:S02]  /*cfe0*/  IADD3.X R38, P1, PT, R29, R12, RZ, P1, !PT ;  /* 0x0000000c1d267210 */ /* 0x000fe40000f3e4ff */
[----:B------:R-:W-:Y:S02]  /*cff0*/  SHF.L.W.U32.HI R13, R48, 0xd, R51 ;  /* 0x0000000d300d7819 */ /* 0x000fe40000010e33 */
[----:B------:R-:W-:Y:S02]  /*d000*/  IADD3.X R29, P3, PT, R15, R44, RZ, P5, !PT ;  /* 0x0000002c0f1d7210 */ /* 0x000fe40002f7e4ff */
[----:B------:R-:W-:Y:S02]  /*d010*/  IADD3.X R52, P4, P5, R26, R25, R52, P4, P2 ;  /* 0x000000191a347210 */ /* 0x000fe40002584434 */
[----:B------:R-:W-:Y:S01]  /*d020*/  IADD3 R12, P2, PT, R13, R32, RZ ;  /* 0x000000200d0c7210 */ /* 0x000fe20007f5e0ff */
[----:B------:R-:W-:Y:S01]  /*d030*/  IMAD.WIDE.U32 R32, R10, 0x26, RZ ;  /* 0x000000260a207825 */ /* 0x000fe200078e00ff */
[----:B------:R-:W-:-:S02]  /*d040*/  SHF.L.W.U32.HI R14, R51, 0xd, R14 ;  /* 0x0000000d330e7819 */ /* 0x000fc40000010e0e */
[----:B------:R-:W-:Y:S02]  /*d050*/  LOP3.LUT R13, R29, 0x7ffff, RZ, 0xc0, !PT ;  /* 0x0007ffff1d0d7812 */ /* 0x000fe400078ec0ff */
[----:B------:R-:W-:Y:S02]  /*d060*/  IADD3.X R56, P3, PT, RZ, R56, RZ, P3, !PT ;  /* 0x00000038ff387210 */ /* 0x000fe40001f7e4ff */
[----:B------:R-:W-:Y:S01]  /*d070*/  IADD3.X R41, P2, PT, R14, R41, RZ, P2, !PT ;  /* 0x000000290e297210 */ /* 0x000fe2000175e4ff */
[----:B------:R-:W-:Y:S01]  /*d080*/  IMAD.WIDE.U32 R14, R13, R10, RZ ;  /* 0x0000000a0d0e7225 */ /* 0x000fe200078e00ff */
[----:B------:R-:W-:Y:S02]  /*d090*/  IADD3.X R51, P0, P1, R18, R30, R20, P1, P0 ;  /* 0x0000001e12337210 */ /* 0x000fe40000900414 */
[----:B------:R-:W-:Y:S02]  /*d0a0*/  IADD3.X R17, PT, PT, RZ, R58, RZ, P3, !PT ;  /* 0x0000003aff117210 */ /* 0x000fe40001ffe4ff */
[----:B------:R-:W-:Y:S01]  /*d0b0*/  SHF.L.W.U32.HI R18, R29, 0xd, R56 ;  /* 0x0000000d1d127819 */ /* 0x000fe20000010e38 */
[----:B------:R-:W-:Y:S01]  /*d0c0*/  IMAD R29, R13, 0x26, RZ ;  /* 0x000000260d1d7824 */ /* 0x000fe200078e02ff */
[----:B------:R-:W-:-:S02]  /*d0d0*/  IADD3.X R59, PT, PT, R19, R31, R21, P0, P1 ;  /* 0x0000001f133b7210 */ /* 0x000fc400007e2415 */
[----:B------:R-:W-:Y:S02]  /*d0e0*/  IADD3.X R40, P0, PT, RZ, R40, RZ, P2, !PT ;  /* 0x00000028ff287210 */ /* 0x000fe4000171e4ff */
[----:B------:R-:W-:Y:S01]  /*d0f0*/  SHF.L.W.U32.HI R19, R56, 0xd, R17 ;  /* 0x0000000d38137819 */ /* 0x000fe20000010e11 */
[----:B------:R-:W-:Y:S01]  /*d100*/  IMAD.WIDE.U32 R16, P1, R13, R10, R14 ;  /* 0x0000000a0d107225 */ /* 0x000fe2000782000e */
[----:B------:R-:W-:Y:S02]  /*d110*/  IADD3 R14, P2, PT, R18, R43, RZ ;  /* 0x0000002b120e7210 */ /* 0x000fe40007f5e0ff */
[----:B------:R-:W-:Y:S01]  /*d120*/  SHF.L.W.U32.HI R15, R41, 0xd, R40 ;  /* 0x0000000d290f7819 */ /* 0x000fe20000010e28 */
[----:B------:R-:W-:Y:S01]  /*d130*/  IMAD.X R21, RZ, RZ, R42, P0 ;  /* 0x000000ffff157224 */ /* 0x000fe200000e062a */
[----:B------:R-:W-:Y:S01]  /*d140*/  IADD3.X R19, P0, PT, R19, R86, RZ, P2, !PT ;  /* 0x0000005613137210 */ /* 0x000fe2000171e4ff */
[----:B------:R-:W-:Y:S01]  /*d150*/  IMAD.WIDE.U32 R42, R10, R10, RZ ;  /* 0x0000000a0a2a7225 */ /* 0x000fe200078e00ff */
[----:B------:R-:W-:-:S02]  /*d160*/  IADD3.X R54, PT, PT, R27, R24, R53, P4, P5 ;  /* 0x000000181b367210 */ /* 0x000fc400027ea435 */
[----:B------:R-:W-:Y:S01]  /*d170*/  SHF.L.W.U32.HI R30, R40, 0xd, R21 ;  /* 0x0000000d281e7819 */ /* 0x000fe20000010e15 */
[----:B------:R-:W-:Y:S01]  /*d180*/  IMAD.X R27, RZ, RZ, RZ, P1 ;  /* 0x000000ffff1b7224 */ /* 0x000fe200008e06ff */
[----:B------:R-:W-:Y:S01]  /*d190*/  IADD3 R15, P1, PT, R15, R22, RZ ;  /* 0x000000160f0f7210 */ /* 0x000fe20007f3e0ff */
[----:B------:R-:W-:Y:S01]  /*d1a0*/  IMAD.WIDE.U32 R86, R14, 0x13, RZ ;  /* 0x000000130e567825 */ /* 0x000fe200078e00ff */
[----:B------:R-:W-:Y:S02]  /*d1b0*/  IADD3.X R22, P0, PT, RZ, R47, RZ, P0, !PT ;  /* 0x0000002fff167210 */ /* 0x000fe4000071e4ff */
[----:B------:R-:W-:Y:S02]  /*d1c0*/  IADD3 R25, P5, PT, R43, R16, RZ ;  /* 0x000000102b197210 */ /* 0x000fe40007fbe0ff */
[----:B------:R-:W-:Y:S01]  /*d1d0*/  LOP3.LUT R16, R19, 0x7ffff, RZ, 0xc0, !PT ;  /* 0x0007ffff13107812 */ /* 0x000fe200078ec0ff */
[----:B------:R-:W-:Y:S01]  /*d1e0*/  IMAD.X R21, RZ, RZ, R55, P0 ;  /* 0x000000ffff157224 */ /* 0x000fe200000e0637 */
[----:B------:R-:W-:Y:S01]  /*d1f0*/  MOV R26, R17 ;  /* 0x00000011001a7202 */ /* 0x000fe20000000f00 */
[----:B------:R-:W-:Y:S01]  /*d200*/  IMAD.IADD R55, R33, 0x1, R29 ;  /* 0x0000000121377824 */ /* 0x000fe200078e021d */
[----:B------:R-:W-:Y:S01]  /*d210*/  SHF.L.W.U32.HI R17, R19, 0xd, R22 ;  /* 0x0000000d13117819 */ /* 0x000fe20000010e16 */
[----:B------:R-:W-:Y:S01]  /*d220*/  IMAD.WIDE.U32 R18, R16, R32, RZ ;  /* 0x0000002010127225 */ /* 0x000fe200078e00ff */
[----:B------:R-:W-:-:S02]  /*d230*/  SHF.L.W.U32.HI R22, R22, 0xd, R21 ;  /* 0x0000000d16167819 */ /* 0x000fc40000010e15 */
[----:B------:R-:W-:Y:S01]  /*d240*/  IADD3 R17, P0, PT, R17, R50, RZ ;  /* 0x0000003211117210 */ /* 0x000fe20007f1e0ff */
[----:B------:R-:W-:Y:S01]  /*d250*/  IMAD R29, R16, 0x13, RZ ;  /* 0x00000013101d7824 */ /* 0x000fe200078e02ff */
[----:B------:R-:W-:Y:S01]  /*d260*/  IADD3.X R30, P1, PT, R30, R35, RZ, P1, !PT ;  /* 0x000000231e1e7210 */ /* 0x000fe20000f3e4ff */
[----:B------:R-:W-:Y:S01]  /*d270*/  IMAD.WIDE.U32 R20, P2, R55, R14, R18 ;  /* 0x0000000e37147225 */ /* 0x000fe20007840012 */
[----:B------:R-:W-:Y:S02]  /*d280*/  IADD3.X R24, P0, PT, R22, R37, RZ, P0, !PT ;  /* 0x0000002516187210 */ /* 0x000fe4000071e4ff */
[----:B------:R-:W-:Y:S01]  /*d290*/  IADD3 R19, PT, PT, R87, R29, RZ ;  /* 0x0000001d57137210 */ /* 0x000fe20007ffe0ff */
[----:B------:R-:W-:Y:S01]  /*d2a0*/  IMAD.WIDE.U32 R36, R14, R32, RZ ;  /* 0x000000200e247225 */ /* 0x000fe200078e00ff */
[----:B------:R-:W-:Y:S02]  /*d2b0*/  IADD3.X R29, P6, PT, RZ, R52, RZ, P1, !PT ;  /* 0x00000034ff1d7210 */ /* 0x000fe40000fde4ff */
[----:B------:R-:W-:Y:S01]  /*d2c0*/  LOP3.LUT R83, R23, 0x7ffff, RZ, 0xc0, !PT ;  /* 0x0007ffff17537812 */ /* 0x000fe200078ec0ff */
[----:B------:R-:W-:Y:S01]  /*d2d0*/  IMAD.X R53, RZ, RZ, RZ, P2 ;  /* 0x000000ffff357224 */ /* 0x000fe200010e06ff */
[----:B------:R-:W-:Y:S01]  /*d2e0*/  IADD3 R40, P2, PT, R37, R20, RZ ;  /* 0x0000001425287210 */ /* 0x000fe20007f5e0ff */
[----:B------:R-:W-:Y:S01]  /*d2f0*/  IMAD.MOV.U32 R52, RZ, RZ, R21 ;  /* 0x000000ffff347224 */ /* 0x000fe200078e0015 */
[----:B------:R-:W-:Y:S01]  /*d300*/  IADD3.X R20, PT, PT, RZ, R54, RZ, P6, !PT ;  /* 0x00000036ff147210 */ /* 0x000fe200037fe4ff */
[----:B------:R-:W-:Y:S01]  /*d310*/  IMAD.WIDE.U32 R44, R16, R86, RZ ;  /* 0x00000056102c7225 */ /* 0x000fe200078e00ff */
[----:B------:R-:W-:-:S02]  /*d320*/  IADD3.X R21, P6, PT, RZ, R49, RZ, P0, !PT ;  /* 0x00000031ff157210 */ /* 0x000fc400007de4ff */
[----:B------:R-:W-:Y:S01]  /*d330*/  SHF.L.W.U32.HI R18, R30, 0xd, R29 ;  /* 0x0000000d1e127819 */ /* 0x000fe20000010e1d */
[----:B------:R-:W-:Y:S01]  /*d340*/  IMAD.WIDE.U32 R34, R14, R86, RZ ;  /* 0x000000560e227225 */ /* 0x000fe200078e00ff */
[----:B------:R-:W-:Y:S02]  /*d350*/  SHF.L.W.U32.HI R29, R29, 0xd, R20 ;  /* 0x0000000d1d1d7819 */ /* 0x000fe40000010e14 */
[----:B------:R-:W-:Y:S01]  /*d360*/  IADD3 R18, P0, PT, R18, R67, RZ ;  /* 0x0000004312127210 */ /* 0x000fe20007f1e0ff */
[----:B------:R-:W-:Y:S01]  /*d370*/  IMAD.X R22, RZ, RZ, R72, P6 ;  /* 0x000000ffff167224 */ /* 0x000fe200030e0648 */
[----:B------:R-:W-:Y:S01]  /*d380*/  LOP3.LUT R20, R24, 0x7ffff, RZ, 0xc0, !PT ;  /* 0x0007ffff18147812 */ /* 0x000fe200078ec0ff */
[----:B------:R-:W-:Y:S01]  /*d390*/  IMAD.WIDE.U32 R46, P4, R19, R14, R44 ;  /* 0x0000000e132e7225 */ /* 0x000fe2000788002c */
[----:B------:R-:W-:Y:S02]  /*d3a0*/  IADD3.X R29, P0, PT, R29, R38, RZ, P0, !PT ;  /* 0x000000261d1d7210 */ /* 0x000fe4000071e4ff */
[----:B------:R-:W-:Y:S01]  /*d3b0*/  SHF.L.W.U32.HI R22, R21, 0xd, R22 ;  /* 0x0000000d15167819 */ /* 0x000fe20000010e16 */
[----:B------:R-:W-:Y:S01]  /*d3c0*/  IMAD.WIDE.U32 R38, R14, 0x26, RZ ;  /* 0x000000260e267825 */ /* 0x000fe200078e00ff */
[----:B------:R-:W-:-:S02]  /*d3d0*/  SHF.L.W.U32.HI R21, R24, 0xd, R21 ;  /* 0x0000000d18157819 */ /* 0x000fc40000010e15 */
[----:B------:R-:W-:Y:S01]  /*d3e0*/  IADD3 R50, P3, PT, R35, R46, RZ ;  /* 0x0000002e23327210 */ /* 0x000fe20007f7e0ff */
[----:B------:R-:W-:Y:S01]  /*d3f0*/  IMAD.WIDE.U32 R44, R17, R32, RZ ;  /* 0x00000020112c7225 */ /* 0x000fe200078e00ff */
[----:B------:R-:W-:Y:S02]  /*d400*/  MOV R62, R47 ;  /* 0x0000002f003e7202 */ /* 0x000fe40000000f00 */
[----:B------:R-:W-:Y:S01]  /*d410*/  IADD3.X R24, P6, PT, RZ, R51, RZ, P0, !PT ;  /* 0x00000033ff187210 */ /* 0x000fe200007de4ff */
[----:B------:R-:W-:Y:S01]  /*d420*/  IMAD.WIDE.U32 R84, R21, 0x13, R84 ;  /* 0x0000001315547825 */ /* 0x000fe200078e0054 */
[----:B------:R-:W-:Y:S02]  /*d430*/  IADD3 R31, P1, PT, R44, R34, RZ ;  /* 0x000000222c1f7210 */ /* 0x000fe40007f3e0ff */
[----:B------:R-:W-:Y:S01]  /*d440*/  IADD3.X R59, PT, PT, RZ, R59, RZ, P6, !PT ;  /* 0x0000003bff3b7210 */ /* 0x000fe200037fe4ff */
[----:B------:R-:W-:Y:S01]  /*d450*/  IMAD R21, R22, 0x13, RZ ;  /* 0x0000001316157824 */ /* 0x000fe200078e02ff */
[----:B------:R-:W-:Y:S01]  /*d460*/  LOP3.LUT R22, R57, 0x7ffff, RZ, 0xc0, !PT ;  /* 0x0007ffff39167812 */ /* 0x000fe200078ec0ff */
[----:B------:R-:W-:Y:S01]  /*d470*/  IMAD R43, R16, 0x26, RZ ;  /* 0x00000026102b7824 */ /* 0x000fe200078e02ff */
[C---:B------:R-:W-:Y:S01]  /*d480*/  SHF.L.W.U32.HI R23, R29.reuse, 0xd, R24 ;  /* 0x0000000d1d177819 */ /* 0x040fe20000010e18 */
[----:B------:R-:W-:Y:S01]  /*d490*/  IMAD.WIDE.U32 R32, R20, R32, RZ ;  /* 0x0000002014207225 */ /* 0x000fe200078e00ff */
[----:B------:R-:W-:-:S03]  /*d4a0*/  LOP3.LUT R29, R29, 0x7ffff, RZ, 0xc0, !PT ;  /* 0x0007ffff1d1d7812 */ /* 0x000fc600078ec0ff */
[----:B------:R-:W-:Y:S02]  /*d4b0*/  IMAD.IADD R57, R85, 0x1, R21 ;  /* 0x0000000155397824 */ /* 0x000fe400078e0215 */
[----:B------:R-:W-:-:S03]  /*d4c0*/  IMAD.WIDE.U32 R46, R20, R38, RZ ;  /* 0x00000026142e7225 */ /* 0x000fc600078e00ff */
[----:B------:R-:W-:Y:S01]  /*d4d0*/  SHF.L.U64.HI R75, R84, 0x1, R57 ;  /* 0x00000001544b7819 */ /* 0x000fe20000010239 */
[----:B------:R-:W-:Y:S01]  /*d4e0*/  IMAD.X R63, RZ, RZ, RZ, P4 ;  /* 0x000000ffff3f7224 */ /* 0x000fe200020e06ff */
[----:B------:R-:W-:Y:S01]  /*d4f0*/  LEA.HI R21, P4, R57, R60, RZ, 0xd ;  /* 0x0000003c39157211 */ /* 0x000fe200078968ff */
[----:B------:R-:W-:Y:S01]  /*d500*/  IMAD.IADD R43, R39, 0x1, R43 ;  /* 0x00000001272b7824 */ /* 0x000fe200078e022b */
[----:B------:R-:W-:Y:S01]  /*d510*/  LOP3.LUT R75, R75, 0xfffff, RZ, 0xc0, !PT ;  /* 0x000fffff4b4b7812 */ /* 0x000fe200078ec0ff */
[----:B------:R-:W-:-:S04]  /*d520*/  IMAD.WIDE.U32 R32, P0, R55, R17, R32 ;  /* 0x0000001137207225 */ /* 0x000fc80007800020 */
[----:B------:R-:W-:Y:S01]  /*d530*/  IMAD.WIDE.U32 R34, R84, R84, RZ ;  /* 0x0000005454227225 */ /* 0x000fe200078e00ff */
[----:B------:R-:W-:Y:S02]  /*d540*/  MOV R60, R33 ;  /* 0x00000021003c7202 */ /* 0x000fe40000000f00 */
[----:B------:R-:W-:Y:S01]  /*d550*/  SHF.L.W.U32.HI R33, R24, 0xd, R59 ;  /* 0x0000000d18217819 */ /* 0x000fe20000010e3b */
[----:B------:R-:W-:-:S04]  /*d560*/  IMAD.WIDE.U32 R46, P6, R43, R17, R46 ;  /* 0x000000112b2e7225 */ /* 0x000fc800078c002e */
[----:B------:R-:W-:-:S04]  /*d570*/  IMAD.WIDE.U32 R38, R17, R38, RZ ;  /* 0x0000002611267225 */ /* 0x000fc800078e00ff */
[----:B------:R-:W-:Y:S01]  /*d580*/  IMAD.X R61, RZ, RZ, RZ, P0 ;  /* 0x000000ffff3d7224 */ /* 0x000fe200000e06ff */
[----:B------:R-:W-:Y:S01]  /*d590*/  IADD3 R49, P0, PT, R34, R36, RZ ;  /* 0x0000002422317210 */ /* 0x000fe20007f1e0ff */
[----:B------:R-:W-:Y:S01]  /*d5a0*/  IMAD.X R22, RZ, RZ, R22, P4 ;  /* 0x000000ffff167224 */ /* 0x000fe200020e0616 */
[----:B------:R-:W-:Y:S01]  /*d5b0*/  IADD3 R67, P4, PT, R45, R32, RZ ;  /* 0x000000202d437210 */ /* 0x000fe20007f9e0ff */
[----:B------:R-:W-:Y:S01]  /*d5c0*/  IMAD.X R51, RZ, RZ, RZ, P6 ;  /* 0x000000ffff337224 */ /* 0x000fe200030e06ff */
[----:B------:R-:W-:Y:S01]  /*d5d0*/  IADD3 R129, P6, PT, R39, R46, RZ ;  /* 0x0000002e27817210 */ /* 0x000fe20007fde0ff */
[----:B------:R-:W-:Y:S01]  /*d5e0*/  IMAD.WIDE.U32 R36, R21, 0x26, RZ ;  /* 0x0000002615247825 */ /* 0x000fe200078e00ff */
[----:B------:R-:W-:Y:S02]  /*d5f0*/  IADD3.X R67, P1, PT, R67, R50, RZ, P1, !PT ;  /* 0x0000003243437210 */ /* 0x000fe40000f3e4ff */
[----:B------:R-:W-:Y:S01]  /*d600*/  SHF.L.U64.HI R73, R21, 0x1, R22 ;  /* 0x0000000115497819 */ /* 0x000fe20000010216 */
[----:B------:R-:W-:-:S02]  /*d610*/  IMAD R39, R22, 0x26, RZ ;  /* 0x0000002616277824 */ /* 0x000fc400078e02ff */
[----:B------:R-:W-:-:S03]  /*d620*/  IMAD.WIDE.U32 R44, R20, R36, RZ ;  /* 0x00000024142c7225 */ /* 0x000fc600078e00ff */
[----:B------:R-:W-:Y:S01]  /*d630*/  IADD3 R39, PT, PT, R37, R39, RZ ;  /* 0x0000002725277210 */ /* 0x000fe20007ffe0ff */
[----:B------:R-:W-:Y:S02]  /*d640*/  IMAD.SHL.U32 R71, R84, 0x2, RZ ;  /* 0x0000000254477824 */ /* 0x000fe400078e00ff */
[----:B------:R-:W-:Y:S02]  /*d650*/  IMAD.MOV.U32 R50, RZ, RZ, R47 ;  /* 0x000000ffff327224 */ /* 0x000fe400078e002f */
[----:B------:R-:W-:Y:S01]  /*d660*/  IMAD.WIDE.U32.X R52, R55, R16, R52, P2 ;  /* 0x0000001037347225 */ /* 0x000fe200010e0434 */
[----:B------:R-:W-:-:S03]  /*d670*/  LOP3.LUT R71, R71, 0xfffffffe, RZ, 0xc0, !PT ;  /* 0xfffffffe47477812 */ /* 0x000fc600078ec0ff */
[----:B------:R-:W-:Y:S01]  /*d680*/  IMAD.WIDE.U32 R82, R23, 0x13, R82 ;  /* 0x0000001317527825 */ /* 0x000fe200078e0052 */
[----:B------:R-:W-:-:S03]  /*d690*/  LOP3.LUT R23, R57, 0x7ffff, RZ, 0xc0, !PT ;  /* 0x0007ffff39177812 */ /* 0x000fc600078ec0ff */
[----:B------:R-:W-:-:S04]  /*d6a0*/  IMAD.WIDE.U32 R44, P2, R39, R17, R44 ;  /* 0x00000011272c7225 */ /* 0x000fc8000784002c */
[----:B------:R-:W-:-:S04]  /*d6b0*/  IMAD.WIDE.U32 R46, R17, R36, RZ ;  /* 0x00000024112e7225 */ /* 0x000fc800078e00ff */
[----:B------:R-:W-:-:S04]  /*d6c0*/  IMAD.WIDE.U32 R56, R75, R21, RZ ;  /* 0x000000154b387225 */ /* 0x000fc800078e00ff */
[----:B------:R-:W-:Y:S01]  /*d6d0*/  IMAD.WIDE.U32.X R36, R43, R20, R50, P6 ;  /* 0x000000142b247225 */ /* 0x000fe200030e0432 */
[----:B------:R-:W-:-:S03]  /*d6e0*/  MOV R50, R45 ;  /* 0x0000002d00327202 */ /* 0x000fc60000000f00 */
[----:B------:R-:W-:Y:S01]  /*d6f0*/  IMAD.X R51, RZ, RZ, RZ, P2 ;  /* 0x000000ffff337224 */ /* 0x000fe200010e06ff */
[----:B------:R-:W-:Y:S01]  /*d700*/  IADD3 R34, P2, PT, R47, R44, RZ ;  /* 0x0000002c2f227210 */ /* 0x000fe20007f5e0ff */
[----:B------:R-:W-:-:S04]  /*d710*/  IMAD.WIDE.U32 R44, R23, R84, RZ ;  /* 0x00000054172c7225 */ /* 0x000fc800078e00ff */
[----:B------:R-:W-:-:S04]  /*d720*/  IMAD.WIDE.U32.X R60, R55, R20, R60, P4 ;  /* 0x00000014373c7225 */ /* 0x000fc800020e043c */
[----:B------:R-:W-:-:S04]  /*d730*/  IMAD.WIDE.U32 R80, R17, 0x13, RZ ;  /* 0x0000001311507825 */ /* 0x000fc800078e00ff */
[----:B------:R-:W-:-:S04]  /*d740*/  IMAD.WIDE.U32 R54, R71, R21, RZ ;  /* 0x0000001547367225 */ /* 0x000fc800078e00ff */
[----:B------:R-:W-:-:S04]  /*d750*/  IMAD.WIDE.U32 R56, P4, R71, R22, R56 ;  /* 0x0000001647387225 */ /* 0x000fc80007880038 */
[----:B------:R-:W-:Y:S01]  /*d760*/  IMAD.WIDE.U32.X R50, R39, R20, R50, P2 ;  /* 0x0000001427327225 */ /* 0x000fe200010e0432 */
[----:B------:R-:W-:Y:S02]  /*d770*/  IADD3 R56, P6, PT, R55, R56, RZ ;  /* 0x0000003837387210 */ /* 0x000fe40007fde0ff */
[----:B------:R-:W-:Y:S01]  /*d780*/  IADD3 R68, P2, PT, R31, R54, RZ ;  /* 0x000000361f447210 */ /* 0x000fe20007f5e0ff */
[----:B------:R-:W-:Y:S02]  /*d790*/  IMAD R39, R20, 0x13, RZ ;  /* 0x0000001314277824 */ /* 0x000fe400078e02ff */
[----:B------:R-:W-:Y:S01]  /*d7a0*/  IMAD.WIDE.U32.X R62, R19, R16, R62, P3 ;  /* 0x00000010133e7225 */ /* 0x000fe200018e043e */
[----:B------:R-:W-:-:S03]  /*d7b0*/  IADD3.X R67, P2, PT, R67, R56, RZ, P2, !PT ;  /* 0x0000003843437210 */ /* 0x000fc6000175e4ff */
[----:B------:R-:W-:-:S04]  /*d7c0*/  IMAD.WIDE.U32 R44, P3, R23, R84, R44 ;  /* 0x00000054172c7225 */ /* 0x000fc8000786002c */
[----:B------:R-:W-:Y:S01]  /*d7d0*/  IMAD.WIDE.U32 R64, R20, R80, RZ ;  /* 0x0000005014407225 */ /* 0x000fe200078e00ff */
[----:B------:R-:W-:Y:S02]  /*d7e0*/  IADD3.X R47, PT, PT, RZ, RZ, RZ, P3, !PT ;  /* 0x000000ffff2f7210 */ /* 0x000fe40001ffe4ff */
[----:B------:R-:W-:Y:S01]  /*d7f0*/  IADD3 R32, P3, PT, R49, R46, RZ ;  /* 0x0000002e31207210 */ /* 0x000fe20007f7e0ff */
[----:B------:R-:W-:Y:S01]  /*d800*/  IMAD.X R59, RZ, RZ, RZ, P4 ;  /* 0x000000ffff3b7224 */ /* 0x000fe200020e06ff */
[----:B------:R-:W-:Y:S01]  /*d810*/  IADD3 R31, P4, PT, R35, R44, RZ ;  /* 0x0000002c231f7210 */ /* 0x000fe20007f9e0ff */
[----:B------:R-:W-:Y:S02]  /*d820*/  IMAD.MOV.U32 R58, RZ, RZ, R57 ;  /* 0x000000ffff3a7224 */ /* 0x000fe400078e0039 */
[----:B------:R-:W-:Y:S01]  /*d830*/  IMAD.IADD R24, R81, 0x1, R39 ;  /* 0x0000000151187824 */ /* 0x000fe200078e0227 */
[----:B------:R-:W-:Y:S01]  /*d840*/  IADD3.X R31, P0, PT, R40, R31, RZ, P0, !PT ;  /* 0x0000001f281f7210 */ /* 0x000fe2000071e4ff */
[----:B------:R-:W-:-:S03]  /*d850*/  IMAD.WIDE.U32.X R54, R75, R22, R58, P6 ;  /* 0x000000164b367225 */ /* 0x000fc600030e043a */
[----:B------:R-:W-:Y:S01]  /*d860*/  IADD3.X R31, P3, PT, R31, R34, RZ, P3, !PT ;  /* 0x000000221f1f7210 */ /* 0x000fe20001f7e4ff */
[----:B------:R-:W-:-:S04]  /*d870*/  IMAD.WIDE.U32 R64, P6, R24, R17, R64 ;  /* 0x0000001118407225 */ /* 0x000fc800078c0040 */
[----:B------:R-:W-:Y:S01]  /*d880*/  IMAD.MOV.U32 R46, RZ, RZ, R45 ;  /* 0x000000ffff2e7224 */ /* 0x000fe200078e002d */
[----:B------:R-:W-:Y:S01]  /*d890*/  IADD3.X R35, PT, PT, RZ, RZ, RZ, P6, !PT ;  /* 0x000000ffff237210 */ /* 0x000fe200037fe4ff */
[----:B------:R-:W-:-:S04]  /*d8a0*/  IMAD.WIDE.U32 R56, R17, R80, RZ ;  /* 0x0000005011387225 */ /* 0x000fc800078e00ff */
[----:B------:R-:W-:Y:S01]  /*d8b0*/  IMAD.WIDE.U32.X R44, R23, R23, R46, P4 ;  /* 0x00000017172c7225 */ /* 0x000fe200020e042e */
[----:B------:R-:W-:Y:S02]  /*d8c0*/  IADD3 R69, P4, PT, R57, R64, RZ ;  /* 0x0000004039457210 */ /* 0x000fe40007f9e0ff */
[----:B------:R-:W-:Y:S01]  /*d8d0*/  IADD3.X R64, P1, P6, R54, R62, R60, P2, P1 ;  /* 0x0000003e36407210 */ /* 0x000fe2000162243c */
[----:B------:R-:W-:-:S03]  /*d8e0*/  IMAD.WIDE.U32 R58, R17, R71, RZ ;  /* 0x00000047113a7225 */ /* 0x000fc600078e00ff */
[----:B------:R-:W-:Y:S01]  /*d8f0*/  IADD3.X R66, PT, PT, R55, R63, R61, P1, P6 ;  /* 0x0000003f37427210 */ /* 0x000fe20000fec43d */
[----:B------:R-:W-:Y:S01]  /*d900*/  IMAD.WIDE.U32 R54, R22, R21, RZ ;  /* 0x0000001516367225 */ /* 0x000fe200078e00ff */
[----:B------:R-:W-:Y:S02]  /*d910*/  IADD3 R49, P2, PT, R58, R42, RZ ;  /* 0x0000002a3a317210 */ /* 0x000fe40007f5e0ff */
[----:B------:R-:W-:Y:S01]  /*d920*/  IADD3.X R58, P0, P3, R50, R44, R52, P3, P0 ;  /* 0x0000002c323a7210 */ /* 0x000fe20001b00434 */
[----:B------:R-:W-:-:S03]  /*d930*/  IMAD.WIDE.U32 R46, R13, R71, RZ ;  /* 0x000000470d2e7225 */ /* 0x000fc600078e00ff */
[----:B------:R-:W-:Y:S01]  /*d940*/  IADD3.X R57, PT, PT, R51, R45, R53, P0, P3 ;  /* 0x0000002d33397210 */ /* 0x000fe200007e6435 */
[----:B------:R-:W-:-:S04]  /*d950*/  IMAD.WIDE.U32 R52, R16, R71, RZ ;  /* 0x0000004710347225 */ /* 0x000fc800078e00ff */
[----:B------:R-:W-:-:S04]  /*d960*/  IMAD.WIDE.U32 R54, P6, R21, R22, R54 ;  /* 0x0000001615367225 */ /* 0x000fc800078c0036 */
[----:B------:R-:W-:Y:S01]  /*d970*/  IMAD.WIDE.U32 R42, R10, R71, RZ ;  /* 0x000000470a2a7225 */ /* 0x000fe200078e00ff */
[----:B------:R-:W-:-:S03]  /*d980*/  IADD3.X R39, PT, PT, RZ, RZ, RZ, P6, !PT ;  /* 0x000000ffff277210 */ /* 0x000fc600037fe4ff */
[----:B------:R-:W-:-:S04]  /*d990*/  IMAD.WIDE.U32 R46, P0, R75, R10, R46 ;  /* 0x0000000a4b2e7225 */ /* 0x000fc8000780002e */
[----:B------:R-:W-:Y:S01]  /*d9a0*/  IMAD.WIDE.U32 R50, R21, R21, RZ ;  /* 0x0000001515327225 */ /* 0x000fe200078e00ff */
[----:B------:R-:W-:-:S03]  /*d9b0*/  IADD3 R62, P1, PT, R43, R46, RZ ;  /* 0x0000002e2b3e7210 */ /* 0x000fc60007f3e0ff */
[----:B------:R-:W-:Y:S01]  /*d9c0*/  IMAD.MOV.U32 R34, RZ, RZ, R65 ;  /* 0x000000ffff227224 */ /* 0x000fe200078e0041 */
[----:B------:R-:W-:Y:S01]  /*d9d0*/  IADD3 R65, P3, PT, R50, R38, RZ ;  /* 0x0000002632417210 */ /* 0x000fe20007f7e0ff */
[----:B------:R-:W-:Y:S01]  /*d9e0*/  IMAD.WIDE.U32 R60, R20, R71, RZ ;  /* 0x00000047143c7225 */ /* 0x000fe200078e00ff */
[----:B------:R-:W-:-:S03]  /*d9f0*/  MOV R38, R55 ;  /* 0x0000003700267202 */ /* 0x000fc60000000f00 */
[----:B------:R-:W-:-:S04]  /*da00*/  IMAD.WIDE.U32 R52, P6, R75, R14, R52 ;  /* 0x0000000e4b347225 */ /* 0x000fc800078c0034 */
[----:B------:R-:W-:Y:S01]  /*da10*/  IMAD.X R45, RZ, RZ, RZ, P0 ;  /* 0x000000ffff2d7224 */ /* 0x000fe200000e06ff */
[----:B------:R-:W-:Y:S01]  /*da20*/  IADD3 R40, P0, PT, R51, R54, RZ ;  /* 0x0000003633287210 */ /* 0x000fe20007f1e0ff */
[----:B------:R-:W-:Y:S02]  /*da30*/  IMAD.MOV.U32 R44, RZ, RZ, R47 ;  /* 0x000000ffff2c7224 */ /* 0x000fe400078e002f */
[----:B------:R-:W-:Y:S01]  /*da40*/  IMAD.X R47, RZ, RZ, RZ, P6 ;  /* 0x000000ffff2f7224 */ /* 0x000fe200030e06ff */
[----:B------:R-:W-:Y:S01]  /*da50*/  IADD3 R65, P6, PT, R65, R42, RZ ;  /* 0x0000002a41417210 */ /* 0x000fe20007fde0ff */
[----:B------:R-:W-:Y:S01]  /*da60*/  IMAD.WIDE.U32.X R44, R75, R13, R44, P1 ;  /* 0x0000000d4b2c7225 */ /* 0x000fe200008e042c */
[----:B------:R-:W-:Y:S02]  /*da70*/  IADD3.X R129, P3, PT, R129, R40, RZ, P3, !PT ;  /* 0x0000002881817210 */ /* 0x000fe40001f7e4ff */
[----:B------:R-:W-:Y:S01]  /*da80*/  SHF.L.W.U32.HI R40, R58, 0xd, R57 ;  /* 0x0000000d3a287819 */ /* 0x000fe20000010e39 */
[----:B------:R-:W-:Y:S01]  /*da90*/  IMAD.WIDE.U32 R60, P1, R75, R17, R60 ;  /* 0x000000114b3c7225 */ /* 0x000fe2000782003c */
[----:B------:R-:W-:-:S03]  /*daa0*/  IADD3.X R129, P6, PT, R129, R62, RZ, P6, !PT ;  /* 0x0000003e81817210 */ /* 0x000fc600037de4ff */
[----:B------:R-:W-:Y:S01]  /*dab0*/  IMAD.WIDE.U32 R42, R14, R71, RZ ;  /* 0x000000470e2a7225 */ /* 0x000fe200078e00ff */
[----:B------:R-:W-:-:S03]  /*dac0*/  SHF.L.U32 R71, R21, 0x1, RZ ;  /* 0x0000000115477819 */ /* 0x000fc600000006ff */
[----:B------:R-:W-:Y:S01]  /*dad0*/  IMAD.X R55, RZ, RZ, RZ, P1 ;  /* 0x000000ffff377224 */ /* 0x000fe200008e06ff */
[----:B------:R-:W-:Y:S01]  /*dae0*/  IADD3 R70, P1, PT, R43, R52, RZ ;  /* 0x000000342b467210 */ /* 0x000fe20007f3e0ff */
[----:B------:R-:W-:Y:S01]  /*daf0*/  IMAD.MOV.U32 R46, RZ, RZ, R53 ;  /* 0x000000ffff2e7224 */ /* 0x000fe200078e0035 */
[----:B------:R-:W-:Y:S01]  /*db00*/  SHF.L.W.U32.HI R43, R31, 0xd, R58 ;  /* 0x0000000d1f2b7819 */ /* 0x000fe20000010e3a */
[----:B------:R-:W-:Y:S01]  /*db10*/  IMAD.WIDE.U32.X R50, R22, R22, R38, P0 ;  /* 0x0000001616327225 */ /* 0x000fe200000e0426 */
[----:B------:R-:W-:-:S03]  /*db20*/  IADD3 R72, P0, PT, R59, R60, RZ ;  /* 0x0000003c3b487210 */ /* 0x000fc60007f1e0ff */
[----:B------:R-:W-:Y:S01]  /*db30*/  IMAD.WIDE.U32 R52, R13, R71, RZ ;  /* 0x000000470d347225 */ /* 0x000fe200078e00ff */
[----:B------:R-:W-:Y:S02]  /*db40*/  IADD3.X R62, P3, P6, R44, R50, R36, P6, P3 ;  /* 0x000000322c3e7210 */ /* 0x000fe40003666424 */
[----:B------:R-:W-:Y:S01]  /*db50*/  IADD3.X R25, P2, PT, R25, R72, RZ, P2, !PT ;  /* 0x0000004819197210 */ /* 0x000fe2000175e4ff */
[----:B------:R-:W-:Y:S01]  /*db60*/  IMAD.WIDE.U32.X R38, R75, R16, R46, P1 ;  /* 0x000000104b267225 */ /* 0x000fe200008e042e */
[----:B------:R-:W-:-:S03]  /*db70*/  IADD3 R43, P1, PT, R43, R68, RZ ;  /* 0x000000442b2b7210 */ /* 0x000fc60007f3e0ff */
[----:B------:R-:W-:Y:S01]  /*db80*/  IMAD.MOV.U32 R54, RZ, RZ, R61 ;  /* 0x000000ffff367224 */ /* 0x000fe200078e003d */
[----:B------:R-:W-:Y:S01]  /*db90*/  IADD3.X R46, P1, PT, R40, R67, RZ, P1, !PT ;  /* 0x00000043282e7210 */ /* 0x000fe20000f3e4ff */
[----:B------:R-:W-:-:S03]  /*dba0*/  IMAD.WIDE.U32 R60, R16, R71, RZ ;  /* 0x00000047103c7225 */ /* 0x000fc600078e00ff */
[----:B------:R-:W-:Y:S01]  /*dbb0*/  IADD3.X R63, P1, PT, RZ, R64, RZ, P1, !PT ;  /* 0x00000040ff3f7210 */ /* 0x000fe20000f3e4ff */
[----:B------:R-:W-:-:S03]  /*dbc0*/  IMAD.WIDE.U32.X R58, R75, R20, R54, P0 ;  /* 0x000000144b3a7225 */ /* 0x000fc600000e0436 */
[----:B------:R-:W-:Y:S01]  /*dbd0*/  SHF.L.W.U32.HI R36, R46, 0xd, R63 ;  /* 0x0000000d2e247819 */ /* 0x000fe20000010e3f */
[----:B------:R-:W-:-:S04]  /*dbe0*/  IMAD.WIDE.U32 R54, P0, R73, R10, R52 ;  /* 0x0000000a49367225 */ /* 0x000fc80007800034 */
[----:B------:R-:W-:-:S04]  /*dbf0*/  IMAD.WIDE.U32 R52, R10, R71, RZ ;  /* 0x000000470a347225 */ /* 0x000fc800078e00ff */
[----:B------:R-:W-:Y:S01]  /*dc00*/  IMAD.X R57, RZ, RZ, RZ, P0 ;  /* 0x000000ffff397224 */ /* 0x000fe200000e06ff */
[----:B------:R-:W-:Y:S01]  /*dc10*/  IADD3 R47, P0, PT, R42, R56, RZ ;  /* 0x000000382a2f7210 */ /* 0x000fe20007f1e0ff */
[----:B------:R-:W-:Y:S01]  /*dc20*/  IMAD R33, R33, 0x13, RZ ;  /* 0x0000001321217824 */ /* 0x000fe200078e02ff */
[----:B------:R-:W-:Y:S01]  /*dc30*/  IADD3.X R42, PT, PT, R45, R51, R37, P3, P6 ;  /* 0x000000332d2a7210 */ /* 0x000fe20001fec425 */
[----:B------:R-:W-:Y:S01]  /*dc40*/  IMAD.WIDE.U32 R60, P3, R73, R14, R60 ;  /* 0x0000000e493c7225 */ /* 0x000fe2000786003c */
[----:B------:R-:W-:Y:S02]  /*dc50*/  IADD3 R67, P6, PT, R53, R54, RZ ;  /* 0x0000003635437210 */ /* 0x000fe40007fde0ff */
[----:B------:R-:W-:Y:S01]  /*dc60*/  MOV R56, R55 ;  /* 0x0000003700387202 */ /* 0x000fe20000000f00 */
[----:B------:R-:W-:Y:S01]  /*dc70*/  IMAD.X R53, RZ, RZ, R66, P1 ;  /* 0x000000ffff357224 */ /* 0x000fe200008e0642 */
[----:B------:R-:W-:Y:S01]  /*dc80*/  MOV R50, R61 ;  /* 0x0000003d00327202 */ /* 0x000fe20000000f00 */
[----:B------:R-:W-:Y:S01]  /*dc90*/  IMAD.X R51, RZ, RZ, RZ, P3 ;  /* 0x000000ffff337224 */ /* 0x000fe200018e06ff */
[----:B------:R-:W-:Y:S01]  /*dca0*/  IADD3 R65, P3, PT, R36, R65, RZ ;  /* 0x0000004124417210 */ /* 0x000fe20007f7e0ff */
[----:B------:R-:W-:Y:S01]  /*dcb0*/  IMAD.WIDE.U32 R44, R14, R71, RZ ;  /* 0x000000470e2c7225 */ /* 0x000fe200078e00ff */
[----:B------:R-:W-:-:S03]  /*dcc0*/  SHF.L.W.U32.HI R40, R63, 0xd, R53 ;  /* 0x0000000d3f287819 */ /* 0x000fc60000010e35 */
[----:B------:R-:W-:Y:S01]  /*dcd0*/  IMAD.WIDE.U32.X R36, R73, R13, R56, P6 ;  /* 0x0000000d49247225 */ /* 0x000fe200030e0438 */
[----:B------:R-:W-:Y:S02]  /*dce0*/  IADD3.X R129, P3, PT, R40, R129, RZ, P3, !PT ;  /* 0x0000008128817210 */ /* 0x000fe40001f7e4ff */
[----:B------:R-:W-:Y:S01]  /*dcf0*/  IADD3 R122, P6, PT, R45, R60, RZ ;  /* 0x0000003c2d7a7210 */ /* 0x000fe20007fde0ff */
[----:B------:R-:W-:Y:S01]  /*dd00*/  IMAD.IADD R57, R83, 0x1, R33 ;  /* 0x0000000153397824 */ /* 0x000fe200078e0221 */
[----:B------:R-:W-:Y:S01]  /*dd10*/  IADD3 R120, P1, PT, R49, R44, RZ ;  /* 0x0000002c31787210 */ /* 0x000fe20007f3e0ff */
[----:B------:R-:W-:Y:S01]  /*dd20*/  IMAD.WIDE.U32.X R34, R24, R20, R34, P4 ;  /* 0x0000001418227225 */ /* 0x000fe200020e0422 */
[----:B------:R-:W-:Y:S02]  /*dd30*/  LEA.HI.X R40, P3, R53, R62, RZ, 0xd, P3 ;  /* 0x0000003e35287211 */ /* 0x000fe40001876cff */
[----:B------:R-:W-:Y:S01]  /*dd40*/  IADD3.X R122, P1, PT, R25, R122, RZ, P1, !PT ;  /* 0x0000007a197a7210 */ /* 0x000fe20000f3e4ff */
[----:B------:R-:W-:Y:S01]  /*dd50*/  IMAD.WIDE.U32.X R44, R73, R16, R50, P6 ;  /* 0x00000010492c7225 */ /* 0x000fe200030e0432 */
[----:B------:R-:W-:-:S02]  /*dd60*/  IADD3 R52, P6, PT, R47, R52, RZ ;  /* 0x000000342f347210 */ /* 0x000fc40007fde0ff */
[----:B------:R-:W-:Y:S01]  /*dd70*/  SHF.L.W.U32.HI R25, R129, 0xd, R40 ;  /* 0x0000000d81197819 */ /* 0x000fe20000010e28 */
[----:B------:R-:W-:Y:S01]  /*dd80*/  IMAD.X R42, RZ, RZ, R42, P3 ;  /* 0x000000ffff2a7224 */ /* 0x000fe200018e062a */
[----:B------:R-:W-:Y:S01]  /*dd90*/  IADD3.X R60, P0, PT, R69, R70, RZ, P0, !PT ;  /* 0x00000046453c7210 */ /* 0x000fe2000071e4ff */
[----:B------:R-:W-:Y:S01]  /*dda0*/  IMAD.WIDE.U32.X R26, R13, R13, R26, P5 ;  /* 0x0000000d0d1a7225 */ /* 0x000fe200028e041a */
[----:B------:R-:W-:Y:S02]  /*ddb0*/  IADD3 R121, P3, PT, R25, R52, RZ ;  /* 0x0000003419797210 */ /* 0x000fe40007f7e0ff */
[----:B------:R-:W-:Y:S02]  /*ddc0*/  LEA.HI R25, P4, R57, R28, RZ, 0xd ;  /* 0x0000001c39197211 */ /* 0x000fe400078968ff */
[----:B------:R-:W-:Y:S01]  /*ddd0*/  LOP3.LUT R129, R129, 0x7ffff, RZ, 0xc0, !PT ;  /* 0x0007ffff81817812 */ /* 0x000fe200078ec0ff */
[----:B------:R-:W-:Y:S01]  /*dde0*/  IMAD.WIDE.U32 R62, R121, R82, RZ ;  /* 0x00000052793e7225 */ /* 0x000fe200078e00ff */
[----:B------:R-:W-:-:S02]  /*ddf0*/  IADD3.X R60, P6, PT, R60, R67, RZ, P6, !PT ;  /* 0x000000433c3c7210 */ /* 0x000fc400037de4ff */
[----:B------:R-:W-:Y:S01]  /*de00*/  LOP3.LUT R28, R48, 0x7ffff, RZ, 0xc0, !PT ;  /* 0x0007ffff301c7812 */ /* 0x000fe200078ec0ff */
[CC--:B------:R-:W-:Y:S01]  /*de10*/  IMAD.WIDE.U32 R48, R129.reuse, R25.reuse, RZ ;  /* 0x0000001981307225 */ /* 0x0c0fe200078e00ff */
[----:B------:R-:W-:Y:S02]  /*de20*/  SHF.L.W.U32.HI R33, R40, 0xd, R42 ;  /* 0x0000000d28217819 */ /* 0x000fe40000010e2a */
[----:B------:R-:W-:Y:S01]  /*de30*/  IADD3.X R78, P1, P2, R44, R58, R26, P1, P2 ;  /* 0x0000003a2c4e7210 */ /* 0x000fe20000a2441a */
[----:B------:R-:W-:Y:S01]  /*de40*/  IMAD R79, R129, 0x13, RZ ;  /* 0x00000013814f7824 */ /* 0x000fe200078e02ff */
[----:B------:R-:W-:Y:S01]  /*de50*/  IADD3.X R119, P0, P6, R36, R38, R34, P6, P0 ;  /* 0x0000002624777210 */ /* 0x000fe20003600422 */
[----:B------:R-:W-:Y:S01]  /*de60*/  IMAD.WIDE.U32 R70, R121, R25, RZ ;  /* 0x0000001979467225 */ /* 0x000fe200078e00ff */
[----:B------:R-:W-:Y:S02]  /*de70*/  IADD3.X R26, PT, PT, RZ, R28, RZ, P4, !PT ;  /* 0x0000001cff1a7210 */ /* 0x000fe400027fe4ff */
[----:B------:R-:W-:Y:S01]  /*de80*/  IADD3.X R60, P3, PT, R33, R60, RZ, P3, !PT ;  /* 0x0000003c213c7210 */ /* 0x000fe20001f7e4ff */
[----:B------:R-:W-:Y:S01]  /*de90*/  IMAD.WIDE.U32 R50, R129, R82, RZ ;  /* 0x0000005281327225 */ /* 0x000fe200078e00ff */
[----:B------:R-:W-:-:S02]  /*dea0*/  IADD3.X R33, PT, PT, R37, R39, R35, P0, P6 ;  /* 0x0000002725217210 */ /* 0x000fc400007ec423 */
[----:B------:R-:W-:Y:S01]  /*deb0*/  IADD3.X R118, PT, PT, R45, R59, R27, P1, P2 ;  /* 0x0000003b2d767210 */ /* 0x000fe20000fe441b */
[----:B------:R-:W-:Y:S01]  /*dec0*/  IMAD.WIDE.U32 R38, R129, R12, RZ ;  /* 0x0000000c81267225 */ /* 0x000fe200078e00ff */
[----:B------:R-:W-:Y:S02]  /*ded0*/  LOP3.LUT R27, R41, 0x7ffff, RZ, 0xc0, !PT ;  /* 0x0007ffff291b7812 */ /* 0x000fe400078ec0ff */
[----:B------:R-:W-:Y:S01]  /*dee0*/  LOP3.LUT R28, R30, 0x7ffff, RZ, 0xc0, !PT ;  /* 0x0007ffff1e1c7812 */ /* 0x000fe200078ec0ff */
[C---:B------:R-:W-:Y:S01]  /*def0*/  IMAD.WIDE.U32 R48, P0, R65.reuse, R26, R48 ;  /* 0x0000001a41307225 */ /* 0x040fe20007800030 */
[----:B------:R-:W-:Y:S02]  /*df00*/  LEA.HI.X R119, P5, R42, R119, RZ, 0xd, P3 ;  /* 0x000000772a777211 */ /* 0x000fe400018b6cff */
[----:B------:R-:W-:Y:S01]  /*df10*/  LOP3.LUT R127, R60, 0x7ffff, RZ, 0xc0, !PT ;  /* 0x0007ffff3c7f7812 */ /* 0x000fe200078ec0ff */
[----:B------:R-:W-:Y:S01]  /*df20*/  IMAD.WIDE.U32 R36, R65, R25, RZ ;  /* 0x0000001941247225 */ /* 0x000fe200078e00ff */
[----:B------:R-:W-:-:S03]  /*df30*/  LOP3.LUT R30, R57, 0x7ffff, RZ, 0xc0, !PT ;  /* 0x0007ffff391e7812 */ /* 0x000fc600078ec0ff */
[----:B------:R-:W-:Y:S01]  /*df40*/  IMAD.WIDE.U32 R34, R65, 0x13, RZ ;  /* 0x0000001341227825 */ /* 0x000fe200078e00ff */
[----:B------:R-:W-:-:S03]  /*df50*/  IADD3 R42, P2, PT, R62, R36, RZ ;  /* 0x000000243e2a7210 */ /* 0x000fc60007f5e0ff */
[----:B------:R-:W-:Y:S01]  /*df60*/  IMAD.X R67, RZ, RZ, RZ, P0 ;  /* 0x000000ffff437224 */ /* 0x000fe200000e06ff */
[----:B------:R-:W-:Y:S01]  /*df70*/  IADD3 R47, P0, PT, R37, R48, RZ ;  /* 0x00000030252f7210 */ /* 0x000fe20007f1e0ff */
[----:B------:R-:W-:Y:S01]  /*df80*/  IMAD.WIDE.U32 R40, P1, R27, R65, R38 ;  /* 0x000000411b287225 */ /* 0x000fe20007820026 */
[----:B------:R-:W-:-:S03]  /*df90*/  IADD3 R79, PT, PT, R35, R79, RZ ;  /* 0x0000004f234f7210 */ /* 0x000fc60007ffe0ff */
[----:B------:R-:W-:-:S04]  /*dfa0*/  IMAD.WIDE.U32 R36, R28, R34, RZ ;  /* 0x000000221c247225 */ /* 0x000fc800078e00ff */
[----:B------:R-:W-:-:S04]  /*dfb0*/  IMAD.WIDE.U32 R38, R65, R12, RZ ;  /* 0x0000000c41267225 */ /* 0x000fc800078e00ff */
[----:B------:R-:W-:Y:S01]  /*dfc0*/  IMAD.MOV.U32 R66, RZ, RZ, R49 ;  /* 0x000000ffff427224 */ /* 0x000fe200078e0031 */
[----:B------:R-:W-:Y:S01]  /*dfd0*/  IADD3 R74, P6, PT, R39, R40, RZ ;  /* 0x00000028274a7210 */ /* 0x000fe20007fde0ff */
[----:B------:R-:W-:Y:S01]  /*dfe0*/  IMAD.X R55, RZ, RZ, RZ, P1 ;  /* 0x000000ffff377224 */ /* 0x000fe200008e06ff */
[----:B------:R-:W-:Y:S01]  /*dff0*/  IADD3 R75, P4, PT, R70, R38, RZ ;  /* 0x00000026464b7210 */ /* 0x000fe20007f9e0ff */
[----:B------:R-:W-:Y:S02]  /*e000*/  IMAD.MOV.U32 R54, RZ, RZ, R41 ;  /* 0x000000ffff367224 */ /* 0x000fe400078e0029 */
[----:B------:R-:W-:-:S04]  /*e010*/  IMAD.WIDE.U32 R48, R121, 0x13, RZ ;  /* 0x0000001379307825 */ /* 0x000fc800078e00ff */
[----:B------:R-:W-:-:S04]  /*e020*/  IMAD.WIDE.U32 R36, P1, R79, R15, R36 ;  /* 0x0000000f4f247225 */ /* 0x000fc80007820024 */
[----:B------:R-:W-:Y:S01]  /*e030*/  IMAD.WIDE.U32 R38, R15, R34, RZ ;  /* 0x000000220f267225 */ /* 0x000fe200078e00ff */
[----:B------:R-:W-:-:S03]  /*e040*/  IADD3.X R45, PT, PT, RZ, RZ, RZ, P1, !PT ;  /* 0x000000ffff2d7210 */ /* 0x000fc60000ffe4ff */
[----:B------:R-:W-:Y:S01]  /*e050*/  IMAD.WIDE.U32 R40, R29, R34, RZ ;  /* 0x000000221d287225 */ /* 0x000fe200078e00ff */
[----:B------:R-:W-:-:S03]  /*e060*/  IADD3 R53, P3, PT, R39, R36, RZ ;  /* 0x0000002427357210 */ /* 0x000fc60007f7e0ff */
[----:B------:R-:W-:Y:S02]  /*e070*/  IMAD R35, R127, 0x13, RZ ;  /* 0x000000137f237824 */ /* 0x000fe400078e02ff */
[----:B------:R-:W-:Y:S02]  /*e080*/  IMAD.MOV.U32 R44, RZ, RZ, R37 ;  /* 0x000000ffff2c7224 */ /* 0x000fe400078e0025 */
[----:B------:R-:W-:Y:S01]  /*e090*/  IMAD.WIDE.U32 R58, R27, R48, RZ ;  /* 0x000000301b3a7225 */ /* 0x000fe200078e00ff */
[----:B------:R-:W-:-:S03]  /*e0a0*/  IADD3 R52, PT, PT, R49, R35, RZ ;  /* 0x0000002331347210 */ /* 0x000fc60007ffe0ff */
[----:B------:R-:W-:-:S04]  /*e0b0*/  IMAD.WIDE.U32 R36, P1, R79, R18, R40 ;  /* 0x000000124f247225 */ /* 0x000fc80007820028 */
[----:B------:R-:W-:Y:S01]  /*e0c0*/  IMAD.X R70, RZ, RZ, R33, P5 ;  /* 0x000000ffff467224 */ /* 0x000fe200028e0621 */
[----:B------:R-:W-:Y:S01]  /*e0d0*/  SHF.L.W.U32.HI R33, R60, 0xd, R119 ;  /* 0x0000000d3c217819 */ /* 0x000fe20000010e77 */
[----:B------:R-:W-:-:S04]  /*e0e0*/  IMAD.WIDE.U32 R50, P5, R65, R30, R50 ;  /* 0x0000001e41327225 */ /* 0x000fc800078a0032 */
[----:B------:R-:W-:-:S04]  /*e0f0*/  IMAD.WIDE.U32 R56, R65, R82, RZ ;  /* 0x0000005241387225 */ /* 0x000fc800078e00ff */
[----:B------:R-:W-:-:S04]  /*e100*/  IMAD.WIDE.U32 R40, R18, R34, RZ ;  /* 0x0000002212287225 */ /* 0x000fc800078e00ff */
[----:B------:R-:W-:Y:S02]  /*e110*/  IMAD.X R61, RZ, RZ, RZ, P1 ;  /* 0x000000ffff3d7224 */ /* 0x000fe400008e06ff */
[----:B------:R-:W-:-:S04]  /*e120*/  IMAD.WIDE.U32 R58, P1, R52, R12, R58 ;  /* 0x0000000c343a7225 */ /* 0x000fc8000782003a */
[----:B------:R-:W-:-:S04]  /*e130*/  IMAD.WIDE.U32 R34, R127, R82, RZ ;  /* 0x000000527f227225 */ /* 0x000fc800078e00ff */
[----:B------:R-:W-:Y:S01]  /*e140*/  IMAD.X R69, RZ, RZ, RZ, P5 ;  /* 0x000000ffff457224 */ /* 0x000fe200028e06ff */
[----:B------:R-:W-:Y:S01]  /*e150*/  IADD3 R76, P5, PT, R57, R50, RZ ;  /* 0x00000032394c7210 */ /* 0x000fe20007fbe0ff */
[----:B------:R-:W-:Y:S01]  /*e160*/  IMAD.WIDE.U32.X R44, R28, R79, R44, P3 ;  /* 0x0000004f1c2c7225 */ /* 0x000fe200018e042c */
[----:B------:R-:W-:Y:S02]  /*e170*/  IADD3 R77, P3, PT, R41, R36, RZ ;  /* 0x00000024294d7210 */ /* 0x000fe40007f7e0ff */
[----:B------:R-:W-:Y:S01]  /*e180*/  IADD3.X R57, PT, PT, RZ, RZ, RZ, P1, !PT ;  /* 0x000000ffff397210 */ /* 0x000fe20000ffe4ff */
[----:B------:R-:W-:Y:S02]  /*e190*/  IMAD.MOV.U32 R60, RZ, RZ, R37 ;  /* 0x000000ffff3c7224 */ /* 0x000fe400078e0025 */
[----:B------:R-:W-:-:S04]  /*e1a0*/  IMAD.WIDE.U32 R72, R127, R25, RZ ;  /* 0x000000197f487225 */ /* 0x000fc800078e00ff */
[----:B------:R-:W-:-:S04]  /*e1b0*/  IMAD.WIDE.U32 R64, P1, R121, R30, R34 ;  /* 0x0000001e79407225 */ /* 0x000fc80007820022 */
[----:B------:R-:W-:Y:S01]  /*e1c0*/  IMAD.WIDE.U32.X R60, R29, R79, R60, P3 ;  /* 0x0000004f1d3c7225 */ /* 0x000fe200018e043c */
[----:B------:R-:W-:Y:S02]  /*e1d0*/  IADD3 R123, P3, PT, R33, R120, RZ ;  /* 0x00000078217b7210 */ /* 0x000fe40007f7e0ff */
[----:B------:R-:W-:Y:S01]  /*e1e0*/  IADD3.X R37, PT, PT, RZ, RZ, RZ, P1, !PT ;  /* 0x000000ffff257210 */ /* 0x000fe20000ffe4ff */
[----:B------:R-:W-:Y:S01]  /*e1f0*/  IMAD.WIDE.U32.X R34, R129, R26, R66, P0 ;  /* 0x0000001a81227225 */ /* 0x000fe200000e0442 */
[----:B------:R-:W-:Y:S02]  /*e200*/  IADD3 R120, P0, PT, R63, R64, RZ ;  /* 0x000000403f787210 */ /* 0x000fe40007f1e0ff */
[----:B------:R-:W-:Y:S01]  /*e210*/  SHF.L.W.U32.HI R33, R119, 0xd, R70 ;  /* 0x0000000d77217819 */ /* 0x000fe20000010e46 */
[----:B------:R-:W-:-:S03]  /*e220*/  IMAD.WIDE.U32 R72, P1, R121, R26, R72 ;  /* 0x0000001a79487225 */ /* 0x000fc60007820048 */
[----:B------:R-:W-:Y:S01]  /*e230*/  IADD3.X R119, P3, PT, R33, R122, RZ, P3, !PT ;  /* 0x0000007a21777210 */ /* 0x000fe20001f7e4ff */
[----:B------:R-:W-:Y:S01]  /*e240*/  IMAD.MOV.U32 R36, RZ, RZ, R65 ;  /* 0x000000ffff247224 */ /* 0x000fe200078e0041 */
[----:B------:R-:W-:Y:S01]  /*e250*/  MOV R50, R73 ;  /* 0x0000004900327202 */ /* 0x000fe20000000f00 */
[----:B------:R-:W-:Y:S01]  /*e260*/  IMAD.MOV.U32 R68, RZ, RZ, R51 ;  /* 0x000000ffff447224 */ /* 0x000fe200078e0033 */
[----:B------:R-:W-:Y:S01]  /*e270*/  LOP3.LUT R121, R119, 0x7ffff, RZ, 0xc0, !PT ;  /* 0x0007ffff77797812 */ /* 0x000fe200078ec0ff */
[----:B------:R-:W-:Y:S01]  /*e280*/  IMAD.WIDE.U32.X R36, R127, R30, R36, P0 ;  /* 0x0000001e7f247225 */ /* 0x000fe200000e0424 */
[----:B------:R-:W-:-:S03]  /*e290*/  IADD3 R131, P0, PT, R71, R72, RZ ;  /* 0x0000004847837210 */ /* 0x000fc60007f1e0ff */
[----:B------:R-:W-:Y:S02]  /*e2a0*/  IMAD.X R51, RZ, RZ, RZ, P1 ;  /* 0x000000ffff337224 */ /* 0x000fe400008e06ff */
[----:B------:R-:W-:-:S04]  /*e2b0*/  IMAD.WIDE.U32 R64, R15, R48, RZ ;  /* 0x000000300f407225 */ /* 0x000fc800078e00ff */
[----:B------:R-:W-:-:S04]  /*e2c0*/  IMAD.WIDE.U32 R62, R12, R48, RZ ;  /* 0x000000300c3e7225 */ /* 0x000fc800078e00ff */
[----:B------:R-:W-:Y:S01]  /*e2d0*/  IMAD.WIDE.U32.X R50, R127, R26, R50, P0 ;  /* 0x0000001a7f327225 */ /* 0x000fe200000e0432 */
[----:B------:R-:W-:Y:S02]  /*e2e0*/  IADD3 R79, P0, PT, R64, R40, RZ ;  /* 0x00000028404f7210 */ /* 0x000fe40007f1e0ff */
[----:B------:R-:W-:Y:S01]  /*e2f0*/  IADD3 R125, P1, PT, R62, R38, RZ ;  /* 0x000000263e7d7210 */ /* 0x000fe20007f3e0ff */
[----:B------:R-:W-:Y:S01]  /*e300*/  IMAD.WIDE.U32 R66, R28, R48, RZ ;  /* 0x000000301c427225 */ /* 0x000fe200078e00ff */
[----:B------:R-:W-:-:S03]  /*e310*/  LEA.HI.X R62, P3, R70, R78, RZ, 0xd, P3 ;  /* 0x0000004e463e7211 */ /* 0x000fc60001876cff */
[----:B------:R-:W-:Y:S01]  /*e320*/  IMAD.WIDE.U32 R40, R123, 0x13, RZ ;  /* 0x000000137b287825 */ /* 0x000fe200078e00ff */
[----:B------:R-:W-:-:S03]  /*e330*/  IADD3.X R33, PT, PT, RZ, R118, RZ, P3, !PT ;  /* 0x00000076ff217210 */ /* 0x000fc60001ffe4ff */
[----:B------:R-:W-:-:S04]  /*e340*/  IMAD.WIDE.U32.X R38, R129, R30, R68, P5 ;  /* 0x0000001e81267225 */ /* 0x000fc800028e0444 */
[----:B------:R-:W-:Y:S02]  /*e350*/  IMAD R49, R121, 0x13, RZ ;  /* 0x0000001379317824 */ /* 0x000fe400078e02ff */
[----:B------:R-:W-:-:S04]  /*e360*/  IMAD.WIDE.U32 R68, P5, R52, R15, R66 ;  /* 0x0000000f34447225 */ /* 0x000fc800078a0042 */
[----:B------:R-:W-:-:S04]  /*e370*/  IMAD.WIDE.U32 R66, R27, R40, RZ ;  /* 0x000000281b427225 */ /* 0x000fc800078e00ff */
[----:B------:R-:W-:Y:S01]  /*e380*/  IMAD.IADD R49, R41, 0x1, R49 ;  /* 0x0000000129317824 */ /* 0x000fe200078e0231 */
[----:B------:R-:W-:Y:S01]  /*e390*/  SHF.L.W.U32.HI R41, R119, 0xd, R62 ;  /* 0x0000000d77297819 */ /* 0x000fe20000010e3e */
[----:B------:R-:W-:Y:S01]  /*e3a0*/  IMAD.X R71, RZ, RZ, RZ, P5 ;  /* 0x000000ffff477224 */ /* 0x000fe200028e06ff */
[----:B------:R-:W-:Y:S01]  /*e3b0*/  IADD3 R72, P5, PT, R65, R68, RZ ;  /* 0x0000004441487210 */ /* 0x000fe20007fbe0ff */
[----:B------:R-:W-:Y:S01]  /*e3c0*/  IMAD.WIDE.U32.X R54, R27, R129, R54, P6 ;  /* 0x000000811b367225 */ /* 0x000fe200030e0436 */
[----:B------:R-:W-:Y:S02]  /*e3d0*/  SHF.L.W.U32.HI R62, R62, 0xd, R33 ;  /* 0x0000000d3e3e7819 */ /* 0x000fe40000010e21 */
[----:B------:R-:W-:Y:S01]  /*e3e0*/  IADD3.X R72, P3, PT, R77, R72, RZ, P0, !PT ;  /* 0x000000484d487210 */ /* 0x000fe2000077e4ff */
[----:B------:R-:W-:Y:S01]  /*e3f0*/  IMAD.WIDE.U32 R64, R12, R40, RZ ;  /* 0x000000280c407225 */ /* 0x000fe200078e00ff */
[----:B------:R-:W-:-:S03]  /*e400*/  LOP3.LUT R33, R31, 0x7ffff, RZ, 0xc0, !PT ;  /* 0x0007ffff1f217812 */ /* 0x000fc600078ec0ff */
[----:B------:R-:W-:-:S04]  /*e410*/  IMAD.WIDE.U32 R66, P6, R49, R12, R66 ;  /* 0x0000000c31427225 */ /* 0x000fc800078c0042 */
[----:B------:R-:W-:Y:S01]  /*e420*/  IMAD.MOV.U32 R70, RZ, RZ, R69 ;  /* 0x000000ffff467224 */ /* 0x000fe200078e0045 */
[----:B------:R-:W-:Y:S01]  /*e430*/  IADD3 R77, P0, PT, R65, R66, RZ ;  /* 0x00000042414d7210 */ /* 0x000fe20007f1e0ff */
[----:B------:R-:W-:Y:S01]  /*e440*/  IMAD.X R69, RZ, RZ, RZ, P6 ;  /* 0x000000ffff457224 */ /* 0x000fe200030e06ff */
[----:B------:R-:W-:Y:S01]  /*e450*/  MOV R68, R67 ;  /* 0x0000004300447202 */ /* 0x000fe20000000f00 */
[----:B------:R-:W-:Y:S01]  /*e460*/  IMAD.WIDE.U32.X R70, R28, R52, R70, P5 ;  /* 0x000000341c467225 */ /* 0x000fe200028e0446 */
[----:B------:R-:W-:Y:S02]  /*e470*/  IADD3 R79, P5, PT, R79, R64, RZ ;  /* 0x000000404f4f7210 */ /* 0x000fe40007fbe0ff */
[----:B------:R-:W-:Y:S01]  /*e480*/  IADD3 R78, P6, PT, R63, R58, RZ ;  /* 0x0000003a3f4e7210 */ /* 0x000fe20007fde0ff */
[----:B------:R-:W-:Y:S01]  /*e490*/  IMAD.WIDE.U32.X R68, R27, R49, R68, P0 ;  /* 0x000000311b447225 */ /* 0x000fe200000e0444 */
[----:B------:R-:W-:Y:S02]  /*e4a0*/  IADD3.X R72, P5, PT, R72, R77, RZ, P5, !PT ;  /* 0x0000004d48487210 */ /* 0x000fe40002fbe4ff */
[----:B------:R-:W-:Y:S01]  /*e4b0*/  IADD3.X R53, P1, PT, R53, R78, RZ, P1, !PT ;  /* 0x0000004e35357210 */ /* 0x000fe20000f3e4ff */
[----:B------:R-:W-:Y:S01]  /*e4c0*/  IMAD.WIDE.U32 R64, R18, R48, RZ ;  /* 0x0000003012407225 */ /* 0x000fe200078e00ff */
[----:B------:R-:W-:-:S03]  /*e4d0*/  IADD3.X R77, P3, P5, R68, R70, R60, P5, P3 ;  /* 0x00000046444d7210 */ /* 0x000fc60002d6643c */
[----:B------:R-:W-:Y:S01]  /*e4e0*/  IMAD.WIDE.U32 R66, R49, R25, RZ ;  /* 0x0000001931427225 */ /* 0x000fe200078e00ff */
[----:B------:R-:W-:Y:S02]  /*e4f0*/  IADD3 R73, P0, PT, R56, R64, RZ ;  /* 0x0000004038497210 */ /* 0x000fe40007f1e0ff */
[----:B------:R-:W-:Y:S01]  /*e500*/  IADD3.X R119, PT, PT, R69, R71, R61, P3, P5 ;  /* 0x0000004745777210 */ /* 0x000fe20001fea43d */
[----:B------:R-:W-:Y:S02]  /*e510*/  IMAD R31, R62, 0x13, RZ ;  /* 0x000000133e1f7824 */ /* 0x000fe400078e02ff */
[----:B------:R-:W-:-:S04]  /*e520*/  IMAD.WIDE.U32 R32, R41, 0x13, R32 ;  /* 0x0000001329207825 */ /* 0x000fc800078e0020 */
[----:B------:R-:W-:Y:S02]  /*e530*/  IMAD.MOV.U32 R56, RZ, RZ, R59 ;  /* 0x000000ffff387224 */ /* 0x000fe400078e003b */
[----:B------:R-:W-:-:S04]  /*e540*/  IMAD.WIDE.U32 R62, R121, R82, RZ ;  /* 0x00000052793e7225 */ /* 0x000fc800078e00ff */
[----:B------:R-:W-:-:S04]  /*e550*/  IMAD.WIDE.U32 R66, P3, R26, R40, R66 ;  /* 0x000000281a427225 */ /* 0x000fc80007860042 */
[----:B------:R-:W-:Y:S01]  /*e560*/  IMAD.IADD R64, R33, 0x1, R31 ;  /* 0x0000000121407824 */ /* 0x000fe200078e021f */
[----:B------:R-:W-:Y:S01]  /*e570*/  LOP3.LUT R33, R46, 0x7ffff, RZ, 0xc0, !PT ;  /* 0x0007ffff2e217812 */ /* 0x000fe200078ec0ff */
[----:B------:R-:W-:Y:S01]  /*e580*/  IMAD.WIDE.U32.X R60, R27, R52, R56, P6 ;  /* 0x000000341b3c7225 */ /* 0x000fe200030e0438 */
[----:B------:R-:W-:Y:S02]  /*e590*/  IADD3.X R57, PT, PT, RZ, RZ, RZ, P3, !PT ;  /* 0x000000ffff397210 */ /* 0x000fe40001ffe4ff */
[----:B------:R-:W-:Y:S01]  /*e5a0*/  LEA.HI R43, P5, R64, R43, RZ, 0xd ;  /* 0x0000002b402b7211 */ /* 0x000fe200078b68ff */
[----:B------:R-:W-:Y:S01]  /*e5b0*/  IMAD.WIDE.U32 R58, R40, R25, RZ ;  /* 0x00000019283a7225 */ /* 0x000fe200078e00ff */
[----:B------:R-:W-:-:S03]  /*e5c0*/  IADD3.X R46, P4, PT, R74, R131, RZ, P4, !PT ;  /* 0x000000834a2e7210 */ /* 0x000fc6000279e4ff */
[----:B------:R-:W-:Y:S01]  /*e5d0*/  IMAD.WIDE.U32 R70, P3, R123, R30, R62 ;  /* 0x0000001e7b467225 */ /* 0x000fe2000786003e */
[----:B------:R-:W-:-:S03]  /*e5e0*/  IADD3 R118, P6, PT, R59, R66, RZ ;  /* 0x000000423b767210 */ /* 0x000fc60007fde0ff */
[----:B------:R-:W-:-:S04]  /*e5f0*/  IMAD.WIDE.U32 R68, R123, R82, RZ ;  /* 0x000000527b447225 */ /* 0x000fc800078e00ff */
[----:B------:R-:W-:Y:S01]  /*e600*/  IMAD.MOV.U32 R56, RZ, RZ, R67 ;  /* 0x000000ffff387224 */ /* 0x000fe200078e0043 */
[----:B------:R-:W-:Y:S01]  /*e610*/  IADD3.X R67, PT, PT, RZ, RZ, RZ, P3, !PT ;  /* 0x000000ffff437210 */ /* 0x000fe20001ffe4ff */
[----:B------:R-:W-:Y:S01]  /*e620*/  IMAD.WIDE.U32 R62, R29, R48, RZ ;  /* 0x000000301d3e7225 */ /* 0x000fe200078e00ff */
[----:B------:R-:W-:Y:S02]  /*e630*/  IADD3 R41, P3, PT, R69, R70, RZ ;  /* 0x0000004645297210 */ /* 0x000fe40007f7e0ff */
[----:B------:R-:W-:Y:S01]  /*e640*/  IADD3.X R70, P2, PT, R47, R120, RZ, P2, !PT ;  /* 0x000000782f467210 */ /* 0x000fe2000175e4ff */
[----:B------:R-:W-:Y:S01]  /*e650*/  IMAD.MOV.U32 R66, RZ, RZ, R71 ;  /* 0x000000ffff427224 */ /* 0x000fe200078e0047 */
[----:B------:R-:W-:Y:S01]  /*e660*/  LOP3.LUT R47, R64, 0x7ffff, RZ, 0xc0, !PT ;  /* 0x0007ffff402f7812 */ /* 0x000fe200078ec0ff */
[----:B------:R-:W-:Y:S01]  /*e670*/  IMAD.X R33, RZ, RZ, R33, P5 ;  /* 0x000000ffff217224 */ /* 0x000fe200028e0621 */
[----:B------:R-:W-:Y:S01]  /*e680*/  IADD3 R31, P5, PT, R75, R68, RZ ;  /* 0x000000444b1f7210 */ /* 0x000fe20007fbe0ff */
[----:B------:R-:W-:-:S03]  /*e690*/  IMAD.WIDE.U32.X R56, R49, R26, R56, P6 ;  /* 0x0000001a31387225 */ /* 0x000fc600030e0438 */
[----:B------:R-:W-:Y:S01]  /*e6a0*/  IADD3.X R46, P5, PT, R46, R41, RZ, P5, !PT ;  /* 0x000000292e2e7210 */ /* 0x000fe20002fbe4ff */
[----:B------:R-:W-:-:S04]  /*e6b0*/  IMAD.WIDE.U32 R62, P6, R52, R18, R62 ;  /* 0x00000012343e7225 */ /* 0x000fc800078c003e */
[----:B------:R-:W-:Y:S01]  /*e6c0*/  IMAD.WIDE.U32.X R68, R121, R30, R66, P3 ;  /* 0x0000001e79447225 */ /* 0x000fe200018e0442 */
[----:B------:R-:W-:Y:S02]  /*e6d0*/  IADD3 R125, P3, PT, R125, R58, RZ ;  /* 0x0000003a7d7d7210 */ /* 0x000fe40007f7e0ff */
[----:B------:R-:W-:Y:S01]  /*e6e0*/  MOV R66, R63 ;  /* 0x0000003f00427202 */ /* 0x000fe20000000f00 */
[----:B------:R-:W-:Y:S01]  /*e6f0*/  IMAD.X R67, RZ, RZ, RZ, P6 ;  /* 0x000000ffff437224 */ /* 0x000fe200030e06ff */
[----:B------:R-:W-:Y:S01]  /*e700*/  IADD3 R65, P6, PT, R65, R62, RZ ;  /* 0x0000003e41417210 */ /* 0x000fe20007fde0ff */
[-C--:B------:R-:W-:Y:S01]  /*e710*/  IMAD.WIDE.U32 R62, R47, R25.reuse, RZ ;  /* 0x000000192f3e7225 */ /* 0x080fe200078e00ff */
[----:B------:R-:W-:Y:S02]  /*e720*/  IADD3.X R74, P3, PT, R53, R118, RZ, P3, !PT ;  /* 0x00000076354a7210 */ /* 0x000fe40001f7e4ff */
[----:B------:R-:W-:Y:S01]  /*e730*/  IADD3.X R41, P4, P5, R68, R50, R54, P5, P4 ;  /* 0x0000003244297210 */ /* 0x000fe20002d88436 */
[----:B------:R-:W-:Y:S01]  /*e740*/  IMAD.WIDE.U32 R58, R32, R25, RZ ;  /* 0x00000019203a7225 */ /* 0x000fe200078e00ff */
[----:B------:R-:W-:-:S02]  /*e750*/  IADD3.X R121, P1, P3, R56, R60, R44, P3, P1 ;  /* 0x0000003c38797210 */ /* 0x000fc40001b2242c */
[----:B------:R-:W-:Y:S01]  /*e760*/  IADD3.X R44, PT, PT, R69, R51, R55, P4, P5 ;  /* 0x00000033452c7210 */ /* 0x000fe200027ea437 */
[----:B------:R-:W-:Y:S01]  /*e770*/  IMAD.WIDE.U32 R62, P4, R26, R32, R62 ;  /* 0x000000201a3e7225 */ /* 0x000fe2000788003e */
[----:B------:R-:W-:Y:S02]  /*e780*/  IADD3.X R123, PT, PT, R57, R61, R45, P1, P3 ;  /* 0x0000003d397b7210 */ /* 0x000fe40000fe642d */
[----:B------:R-:W-:Y:S01]  /*e790*/  IADD3.X R48, P0, PT, R76, R65, RZ, P0, !PT ;  /* 0x000000414c307210 */ /* 0x000fe2000071e4ff */
[----:B------:R-:W-:Y:S01]  /*e7a0*/  IMAD.WIDE.U32 R54, R33, R82, RZ ;  /* 0x0000005221367225 */ /* 0x000fe200078e00ff */
[----:B------:R-:W-:-:S03]  /*e7b0*/  IADD3 R71, P3, PT, R79, R58, RZ ;  /* 0x0000003a4f477210 */ /* 0x000fc60007f7e0ff */
[----:B------:R-:W-:-:S04]  /*e7c0*/  IMAD.WIDE.U32 R50, R43, 0x13, RZ ;  /* 0x000000132b327825 */ /* 0x000fc800078e00ff */
[----:B------:R-:W-:Y:S02]  /*e7d0*/  IMAD R45, R33, 0x13, RZ ;  /* 0x00000013212d7824 */ /* 0x000fe400078e02ff */
[----:B------:R-:W-:Y:S01]  /*e7e0*/  IMAD.X R65, RZ, RZ, RZ, P4 ;  /* 0x000000ffff417224 */ /* 0x000fe200020e06ff */
[----:B------:R-:W-:Y:S01]  /*e7f0*/  IADD3 R75, P4, PT, R59, R62, RZ ;  /* 0x0000003e3b4b7210 */ /* 0x000fe20007f9e0ff */
[----:B------:R-:W-:Y:S01]  /*e800*/  IMAD.WIDE.U32 R58, P1, R43, R30, R54 ;  /* 0x0000001e2b3a7225 */ /* 0x000fe20007820036 */
[----:B------:R-:W-:Y:S02]  /*e810*/  IADD3 R45, PT, PT, R51, R45, RZ ;  /* 0x0000002d332d7210 */ /* 0x000fe40007ffe0ff */
[----:B------:R-:W-:Y:S01]  /*e820*/  IADD3.X R75, P3, PT, R72, R75, RZ, P3, !PT ;  /* 0x0000004b484b7210 */ /* 0x000fe20001f7e4ff */
[----:B------:R-:W-:-:S04]  /*e830*/  IMAD.WIDE.U32 R56, R43, R82, RZ ;  /* 0x000000522b387225 */ /* 0x000fc800078e00ff */
[----:B------:R-:W-:Y:S02]  /*e840*/  IMAD.MOV.U32 R64, RZ, RZ, R63 ;  /* 0x000000ffff407224 */ /* 0x000fe400078e003f */
[----:B------:R-:W-:-:S04]  /*e850*/  IMAD.WIDE.U32 R54, R29, R50, RZ ;  /* 0x000000321d367225 */ /* 0x000fc800078e00ff */
[----:B------:R-:W-:Y:S01]  /*e860*/  IMAD.X R61, RZ, RZ, RZ, P1 ;  /* 0x000000ffff3d7224 */ /* 0x000fe200008e06ff */
[----:B------:R-:W-:Y:S01]  /*e870*/  IADD3 R71, P1, PT, R71, R56, RZ ;  /* 0x0000003847477210 */ /* 0x000fe20007f3e0ff */
[----:B------:R-:W-:Y:S01]  /*e880*/  IMAD.WIDE.U32.X R62, R47, R26, R64, P4 ;  /* 0x0000001a2f3e7225 */ /* 0x000fe200020e0440 */
[----:B------:R-:W-:-:S03]  /*e890*/  IADD3 R58, P4, PT, R57, R58, RZ ;  /* 0x0000003a393a7210 */ /* 0x000fc60007f9e0ff */
[----:B------:R-:W-:Y:S01]  /*e8a0*/  IMAD.WIDE.U32 R56, P5, R45, R18, R54 ;  /* 0x000000122d387225 */ /* 0x000fe200078a0036 */
[----:B------:R-:W-:-:S03]  /*e8b0*/  IADD3.X R75, P1, PT, R75, R58, RZ, P1, !PT ;  /* 0x0000003a4b4b7210 */ /* 0x000fc60000f3e4ff */
[----:B------:R-:W-:Y:S01]  /*e8c0*/  IMAD.WIDE.U32 R78, R18, R50, RZ ;  /* 0x00000032124e7225 */ /* 0x000fe200078e00ff */
[----:B------:R-:W-:-:S03]  /*e8d0*/  IADD3.X R51, PT, PT, RZ, RZ, RZ, P5, !PT ;  /* 0x000000ffff337210 */ /* 0x000fc60002ffe4ff */
[----:B------:R-:W-:Y:S01]  /*e8e0*/  IMAD.MOV.U32 R60, RZ, RZ, R59 ;  /* 0x000000ffff3c7224 */ /* 0x000fe200078e003b */
[----:B------:R-:W-:Y:S01]  /*e8f0*/  IADD3 R72, P5, PT, R79, R56, RZ ;  /* 0x000000384f487210 */ /* 0x000fe20007fbe0ff */
[----:B------:R-:W-:-:S04]  /*e900*/  IMAD.WIDE.U32 R54, R47, R82, RZ ;  /* 0x000000522f367225 */ /* 0x000fc800078e00ff */
[----:B------:R-:W-:Y:S02]  /*e910*/  IMAD.MOV.U32 R50, RZ, RZ, R57 ;  /* 0x000000ffff327224 */ /* 0x000fe400078e0039 */
[----:B------:R-:W-:-:S04]  /*e920*/  IMAD.WIDE.U32.X R58, R33, R30, R60, P4 ;  /* 0x0000001e213a7225 */ /* 0x000fc800020e043c */
[----:B------:R-:W-:-:S04]  /*e930*/  IMAD.WIDE.U32.X R56, R29, R45, R50, P5 ;  /* 0x0000002d1d387225 */ /* 0x000fc800028e0432 */
[----:B------:R-:W-:Y:S01]  /*e940*/  IMAD.WIDE.U32.X R52, R29, R52, R66, P6 ;  /* 0x000000341d347225 */ /* 0x000fe200030e0442 */
[----:B------:R-:W-:-:S03]  /*e950*/  IADD3.X R66, P1, P3, R58, R77, R62, P1, P3 ;  /* 0x0000004d3a427210 */ /* 0x000fc60000b2643e */
[----:B------:R-:W-:Y:S01]  /*e960*/  IMAD.WIDE.U32 R50, R32, R82, RZ ;  /* 0x0000005220327225 */ /* 0x000fe200078e00ff */
[----:B------:R-:W-:-:S03]  /*e970*/  IADD3.X R68, PT, PT, R59, R119, R63, P1, P3 ;  /* 0x000000773b447210 */ /* 0x000fc60000fe643f */
[----:B------:R-:W-:Y:S01]  /*e980*/  IMAD.WIDE.U32 R54, P5, R30, R32, R54 ;  /* 0x000000201e367225 */ /* 0x000fe200078a0036 */
[----:B------:R-:W-:-:S03]  /*e990*/  IADD3 R79, P3, PT, R125, R50, RZ ;  /* 0x000000327d4f7210 */ /* 0x000fc60007f7e0ff */
[----:B------:R-:W-:Y:S01]  /*e9a0*/  IMAD.WIDE.U32 R60, R28, R40, RZ ;  /* 0x000000281c3c7225 */ /* 0x000fe200078e00ff */
[----:B------:R-:W-:Y:S02]  /*e9b0*/  IADD3 R77, P4, PT, R51, R54, RZ ;  /* 0x00000036334d7210 */ /* 0x000fe40007f9e0ff */
[----:B------:R-:W-:Y:S01]  /*e9c0*/  IADD3.X R51, PT, PT, RZ, RZ, RZ, P5, !PT ;  /* 0x000000ffff337210 */ /* 0x000fe20002ffe4ff */
[----:B------:R-:W-:Y:S01]  /*e9d0*/  IMAD.WIDE.U32 R64, R29, R40, RZ ;  /* 0x000000281d407225 */ /* 0x000fe200078e00ff */
[----:B------:R-:W-:Y:S02]  /*e9e0*/  IADD3 R78, P5, PT, R79, R78, RZ ;  /* 0x0000004e4f4e7210 */ /* 0x000fe40007fbe0ff */
[----:B------:R-:W-:Y:S01]  /*e9f0*/  IADD3.X R77, P3, PT, R74, R77, RZ, P3, !PT ;  /* 0x0000004d4a4d7210 */ /* 0x000fe20001f7e4ff */
[----:B------:R-:W-:-:S03]  /*ea00*/  IMAD.WIDE.U32 R60, P6, R49, R15, R60 ;  /* 0x0000000f313c7225 */ /* 0x000fc600078c003c */
[----:B------:R-:W-:Y:S01]  /*ea10*/  IADD3.X R77, P5, PT, R77, R72, RZ, P5, !PT ;  /* 0x000000484d4d7210 */ /* 0x000fe20002fbe4ff */
[----:B------:R-:W-:-:S04]  /*ea20*/  IMAD.WIDE.U32 R58, R15, R40, RZ ;  /* 0x000000280f3a7225 */ /* 0x000fc800078e00ff */
[----:B------:R-:W-:Y:S01]  /*ea30*/  IMAD.MOV.U32 R50, RZ, RZ, R55 ;  /* 0x000000ffff327224 */ /* 0x000fe200078e0037 */
[----:B------:R-:W-:Y:S01]  /*ea40*/  IADD3 R69, P1, PT, R73, R58, RZ ;  /* 0x0000003a49457210 */ /* 0x000fe20007f3e0ff */
[----:B------:R-:W-:Y:S01]  /*ea50*/  IMAD.X R63, RZ, RZ, RZ, P6 ;  /* 0x000000ffff3f7224 */ /* 0x000fe200030e06ff */
[----:B------:R-:W-:Y:S01]  /*ea60*/  IADD3 R67, P6, PT, R59, R60, RZ ;  /* 0x0000003c3b437210 */ /* 0x000fe20007fde0ff */
[----:B------:R-:W-:-:S04]  /*ea70*/  IMAD.WIDE.U32.X R50, R47, R30, R50, P4 ;  /* 0x0000001e2f327225 */ /* 0x000fc800020e0432 */
[----:B------:R-:W-:-:S04]  /*ea80*/  IMAD.WIDE.U32 R64, P4, R49, R18, R64 ;  /* 0x0000001231407225 */ /* 0x000fc80007880040 */
[----:B------:R-:W-:Y:S01]  /*ea90*/  IMAD.MOV.U32 R62, RZ, RZ, R61 ;  /* 0x000000ffff3e7224 */ /* 0x000fe200078e003d */
[----:B------:R-:W-:Y:S01]  /*eaa0*/  IADD3.X R61, PT, PT, RZ, RZ, RZ, P4, !PT ;  /* 0x000000ffff3d7210 */ /* 0x000fe200027fe4ff */
[----:B------:R-:W-:Y:S01]  /*eab0*/  IMAD.WIDE.U32 R54, R18, R40, RZ ;  /* 0x0000002812367225 */ /* 0x000fe200078e00ff */
[----:B------:R-:W-:-:S03]  /*eac0*/  IADD3.X R40, P1, PT, R48, R67, RZ, P1, !PT ;  /* 0x0000004330287210 */ /* 0x000fc60000f3e4ff */
[----:B------:R-:W-:Y:S01]  /*ead0*/  IMAD.WIDE.U32.X R58, R28, R49, R62, P6 ;  /* 0x000000311c3a7225 */ /* 0x000fe200030e043e */
[----:B------:R-:W-:Y:S02]  /*eae0*/  IADD3 R63, P4, PT, R55, R64, RZ ;  /* 0x00000040373f7210 */ /* 0x000fe40007f9e0ff */
[----:B------:R-:W-:Y:S01]  /*eaf0*/  IADD3.X R62, P3, P5, R56, R121, R50, P5, P3 ;  /* 0x00000079383e7210 */ /* 0x000fe20002d66432 */
[----:B------:R-:W-:Y:S01]  /*eb00*/  IMAD.MOV.U32 R60, RZ, RZ, R65 ;  /* 0x000000ffff3c7224 */ /* 0x000fe200078e0041 */
[----:B------:R-:W-:Y:S01]  /*eb10*/  IADD3 R45, P6, PT, R42, R54, RZ ;  /* 0x000000362a2d7210 */ /* 0x000fe20007fde0ff */
[----:B------:R-:W-:Y:S01]  /*eb20*/  IMAD.WIDE.U32 R54, R27, R32, RZ ;  /* 0x000000201b367225 */ /* 0x000fe200078e00ff */
[----:B------:R-:W-:Y:S02]  /*eb30*/  IADD3.X R73, PT, PT, R57, R123, R51, P3, P5 ;  /* 0x0000007b39497210 */ /* 0x000fe40001fea433 */
[----:B------:R-:W-:Y:S01]  /*eb40*/  IADD3.X R67, P0, P5, R58, R52, R38, P1, P0 ;  /* 0x000000343a437210 */ /* 0x000fe20000d00426 */
[----:B------:R-:W-:Y:S01]  /*eb50*/  IMAD.WIDE.U32.X R60, R29, R49, R60, P4 ;  /* 0x000000311d3c7225 */ /* 0x000fe200020e043c */
[----:B------:R-:W-:-:S03]  /*eb60*/  IADD3.X R42, P6, PT, R70, R63, RZ, P6, !PT ;  /* 0x0000003f462a7210 */ /* 0x000fc600037de4ff */
[----:B------:R-:W-:Y:S01]  /*eb70*/  IMAD.WIDE.U32 R48, R12, R32, RZ ;  /* 0x000000200c307225 */ /* 0x000fe200078e00ff */
[----:B------:R-:W-:Y:S02]  /*eb80*/  IADD3.X R63, P2, P6, R60, R36, R34, P6, P2 ;  /* 0x000000243c3f7210 */ /* 0x000fe40003644422 */
[----:B------:R-:W-:Y:S01]  /*eb90*/  SHF.L.W.U32.HI R36, R77, 0xd, R62 ;  /* 0x0000000d4d247819 */ /* 0x000fe20000010e3e */
[----:B------:R-:W-:Y:S01]  /*eba0*/  IMAD.WIDE.U32 R54, P4, R47, R12, R54 ;  /* 0x0000000c2f367225 */ /* 0x000fe20007880036 */
[----:B------:R-:W-:Y:S02]  /*ebb0*/  IADD3 R65, P1, PT, R69, R48, RZ ;  /* 0x0000003045417210 */ /* 0x000fe40007f3e0ff */
[----:B------:R-:W-:Y:S01]  /*ebc0*/  IADD3.X R69, PT, PT, R59, R53, R39, P0, P5 ;  /* 0x000000353b457210 */ /* 0x000fe200007ea427 */
[----:B------:R-:W-:Y:S01]  /*ebd0*/  IMAD.WIDE.U32 R38, R33, R25, RZ ;  /* 0x0000001921267225 */ /* 0x000fe200078e00ff */
[----:B------:R-:W-:Y:S02]  /*ebe0*/  IADD3 R79, P3, PT, R49, R54, RZ ;  /* 0x00000036314f7210 */ /* 0x000fe40007f7e0ff */
[----:B------:R-:W-:Y:S01]  /*ebf0*/  IADD3.X R61, PT, PT, R61, R37, R35, P2, P6 ;  /* 0x000000253d3d7210 */ /* 0x000fe200017ec423 */
[----:B------:R-:W-:Y:S01]  /*ec00*/  IMAD.WIDE.U32 R50, R15, R32, RZ ;  /* 0x000000200f327225 */ /* 0x000fe200078e00ff */
[----:B------:R-:W-:-:S02]  /*ec10*/  MOV R48, R55 ;  /* 0x0000003700307202 */ /* 0x000fc40000000f00 */
[----:B------:R-:W-:Y:S01]  /*ec20*/  IADD3 R58, P2, PT, R36, R71, RZ ;  /* 0x00000047243a7210 */ /* 0x000fe20007f5e0ff */
[----:B------:R-:W-:Y:S01]  /*ec30*/  IMAD.X R49, RZ, RZ, RZ, P4 ;  /* 0x000000ffff317224 */ /* 0x000fe200020e06ff */
[----:B------:R-:W-:Y:S01]  /*ec40*/  IADD3 R59, P0, PT, R45, R50, RZ ;  /* 0x000000322d3b7210 */ /* 0x000fe20007f1e0ff */
[C---:B------:R-:W-:Y:S01]  /*ec50*/  IMAD.WIDE.U32 R34, R43.reuse, R25, RZ ;  /* 0x000000192b227225 */ /* 0x040fe200078e00ff */
[----:B------:R-:W-:Y:S02]  /*ec60*/  IADD3.X R45, P1, PT, R40, R79, RZ, P1, !PT ;  /* 0x0000004f282d7210 */ /* 0x000fe40000f3e4ff */
[----:B------:R-:W-:Y:S01]  /*ec70*/  SHF.L.W.U32.HI R40, R62, 0xd, R73 ;  /* 0x0000000d3e287819 */ /* 0x000fe20000010e49 */
[----:B------:R-:W-:Y:S01]  /*ec80*/  IMAD.WIDE.U32 R38, P6, R43, R26, R38 ;  /* 0x0000001a2b267225 */ /* 0x000fe200078c0026 */
[----:B------:R-:W-:Y:S02]  /*ec90*/  LOP3.LUT R79, R77, 0x7ffff, RZ, 0xc0, !PT ;  /* 0x0007ffff4d4f7812 */ /* 0x000fe400078ec0ff */
[----:B------:R-:W-:Y:S01]  /*eca0*/  IADD3.X R71, P2, PT, R40, R75, RZ, P2, !PT ;  /* 0x0000004b28477210 */ /* 0x000fe2000175e4ff */
[----:B------:R-:W-:Y:S01]  /*ecb0*/  IMAD.WIDE.U32.X R48, R27, R47, R48, P3 ;  /* 0x0000002f1b307225 */ /* 0x000fe200018e0430 */
[----:B------:R-:W-:-:S03]  /*ecc0*/  IADD3 R54, P3, PT, R65, R34, RZ ;  /* 0x0000002241367210 */ /* 0x000fc60007f7e0ff */
[----:B------:R-:W-:Y:S01]  /*ecd0*/  IMAD.X R37, RZ, RZ, RZ, P6 ;  /* 0x000000ffff257224 */ /* 0x000fe200030e06ff */
[----:B------:R-:W-:Y:S01]  /*ece0*/  IADD3 R34, P6, PT, R35, R38, RZ ;  /* 0x0000002623227210 */ /* 0x000fe20007fde0ff */
[----:B------:R-:W-:Y:S02]  /*ecf0*/  IMAD.MOV.U32 R36, RZ, RZ, R39 ;  /* 0x000000ffff247224 */ /* 0x000fe400078e0027 */
[----:B------:R-:W-:Y:S01]  /*ed00*/  IMAD.WIDE.U32 R56, R28, R32, RZ ;  /* 0x000000201c387225 */ /* 0x000fe200078e00ff */
[----:B------:R-:W-:-:S03]  /*ed10*/  IADD3.X R65, P3, PT, R45, R34, RZ, P3, !PT ;  /* 0x000000222d417210 */ /* 0x000fc60001f7e4ff */
[----:B------:R-:W-:-:S04]  /*ed20*/  IMAD.WIDE.U32 R38, R18, R32, RZ ;  /* 0x0000002012267225 */ /* 0x000fc800078e00ff */
[----:B------:R-:W-:Y:S01]  /*ed30*/  IMAD.WIDE.U32 R52, R29, R32, RZ ;  /* 0x000000201d347225 */ /* 0x000fe200078e00ff */
[----:B------:R-:W-:-:S03]  /*ed40*/  LEA.HI.X R32, P2, R73, R66, RZ, 0xd, P2 ;  /* 0x0000004249207211 */ /* 0x000fc60001056cff */
[----:B------:R-:W-:Y:S01]  /*ed50*/  IMAD.WIDE.U32.X R34, R33, R26, R36, P6 ;  /* 0x0000001a21227225 */ /* 0x000fe200030e0424 */
[----:B------:R-:W-:Y:S02]  /*ed60*/  IADD3 R45, P6, PT, R31, R38, RZ ;  /* 0x000000261f2d7210 */ /* 0x000fe40007fde0ff */
[----:B------:R-:W-:Y:S01]  /*ed70*/  SHF.L.W.U32.HI R31, R71, 0xd, R32 ;  /* 0x0000000d471f7819 */ /* 0x000fe20000010e20 */
[----:B------:R-:W-:Y:S01]  /*ed80*/  IMAD.WIDE.U32 R56, P5, R47, R15, R56 ;  /* 0x0000000f2f387225 */ /* 0x000fe200078a0038 */
[----:B------:R-:W-:-:S03]  /*ed90*/  IADD3.X R38, P1, P3, R34, R67, R48, P3, P1 ;  /* 0x0000004322267210 */ /* 0x000fc60001b22430 */
[----:B------:R-:W-:Y:S01]  /*eda0*/  IMAD.X R67, RZ, RZ, R68, P2 ;  /* 0x000000ffff437224 */ /* 0x000fe200010e0644 */
[----:B------:R-:W-:Y:S01]  /*edb0*/  IADD3 R119, P4, PT, R51, R56, RZ ;  /* 0x0000003833777210 */ /* 0x000fe20007f9e0ff */
[----:B------:R-:W-:Y:S01]  /*edc0*/  IMAD.WIDE.U32 R36, R27, R43, RZ ;  /* 0x0000002b1b247225 */ /* 0x000fe200078e00ff */
[----:B------:R-:W-:Y:S02]  /*edd0*/  IADD3.X R56, PT, PT, R35, R69, R49, P1, P3 ;  /* 0x0000004523387210 */ /* 0x000fe40000fe6431 */
[----:B------:R-:W-:Y:S01]  /*ede0*/  IADD3 R31, P1, PT, R31, R54, RZ ;  /* 0x000000361f1f7210 */ /* 0x000fe20007f3e0ff */
[----:B------:R-:W-:Y:S01]  /*edf0*/  IMAD.WIDE.U32 R34, R12, R43, RZ ;  /* 0x0000002b0c227225 */ /* 0x000fe200078e00ff */
[----:B------:R-:W-:Y:S02]  /*ee00*/  SHF.L.W.U32.HI R32, R32, 0xd, R67 ;  /* 0x0000000d20207819 */ /* 0x000fe40000010e43 */
[----:B------:R-:W-:Y:S01]  /*ee10*/  IADD3.X R51, PT, PT, RZ, RZ, RZ, P5, !PT ;  /* 0x000000ffff337210 */ /* 0x000fe20002ffe4ff */
[----:B------:R-:W-:Y:S01]  /*ee20*/  IMAD.WIDE.U32 R52, P5, R47, R18, R52 ;  /* 0x000000122f347225 */ /* 0x000fe200078a0034 */
[----:B------:R-:W-:-:S02]  /*ee30*/  IADD3.X R65, P1, PT, R32, R65, RZ, P1, !PT ;  /* 0x0000004120417210 */ /* 0x000fc40000f3e4ff */
[----:B------:R-:W-:Y:S01]  /*ee40*/  IADD3.X R40, P0, PT, R42, R119, RZ, P0, !PT ;  /* 0x000000772a287210 */ /* 0x000fe2000071e4ff */
[----:B------:R-:W-:Y:S01]  /*ee50*/  IMAD.WIDE.U32 R36, P3, R33, R12, R36 ;  /* 0x0000000c21247225 */ /* 0x000fe20007860024 */
[----:B------:R-:W-:Y:S02]  /*ee60*/  LEA.HI.X R42, P1, R67, R38, RZ, 0xd, P1 ;  /* 0x00000026432a7211 */ /* 0x000fe40000836cff */
[----:B------:R-:W-:Y:S01]  /*ee70*/  IADD3 R73, P2, PT, R39, R52, RZ ;  /* 0x0000003427497210 */ /* 0x000fe20007f5e0ff */
[----:B------:R-:W-:Y:S01]  /*ee80*/  IMAD.MOV.U32 R50, RZ, RZ, R57 ;  /* 0x000000ffff327224 */ /* 0x000fe200078e0039 */
[----:B------:R-:W-:Y:S01]  /*ee90*/  IADD3.X R55, PT, PT, RZ, RZ, RZ, P5, !PT ;  /* 0x000000ffff377210 */ /* 0x000fe20002ffe4ff */
[----:B------:R-:W-:Y:S01]  /*eea0*/  IMAD.X R39, RZ, RZ, RZ, P3 ;  /* 0x000000ffff277224 */ /* 0x000fe200018e06ff */
[----:B------:R-:W-:Y:S01]  /*eeb0*/  IADD3 R57, P3, PT, R59, R34, RZ ;  /* 0x000000223b397210 */ /* 0x000fe20007f7e0ff */
[----:B------:R-:W-:Y:S01]  /*eec0*/  IMAD.X R59, RZ, RZ, R56, P1 ;  /* 0x000000ffff3b7224 */ /* 0x000fe200008e0638 */
[----:B------:R-:W-:Y:S01]  /*eed0*/  IADD3 R35, P5, PT, R35, R36, RZ ;  /* 0x0000002423237210 */ /* 0x000fe20007fbe0ff */
[----:B------:R-:W-:Y:S01]  /*eee0*/  IMAD.WIDE.U32 R48, R28, R43, RZ ;  /* 0x0000002b1c307225 */ /* 0x000fe200078e00ff */
[----:B------:R-:W-:-:S02]  /*eef0*/  MOV R38, R37 ;  /* 0x0000002500267202 */ /* 0x000fc40000000f00 */
[----:B------:R-:W-:Y:S01]  /*ef00*/  SHF.L.W.U32.HI R32, R65, 0xd, R42 ;  /* 0x0000000d41207819 */ /* 0x000fe20000010e2a */
[----:B------:R-:W-:Y:S01]  /*ef10*/  IMAD.MOV.U32 R54, RZ, RZ, R53 ;  /* 0x000000ffff367224 */ /* 0x000fe200078e0035 */
[----:B------:R-:W-:Y:S01]  /*ef20*/  IADD3.X R53, P3, PT, R40, R35, RZ, P3, !PT ;  /* 0x0000002328357210 */ /* 0x000fe20001f7e4ff */
[----:B------:R-:W-:Y:S01]  /*ef30*/  IMAD.WIDE.U32.X R36, R28, R47, R50, P4 ;  /* 0x0000002f1c247225 */ /* 0x000fe200020e0432 */
[----:B------:R-:W-:Y:S02]  /*ef40*/  IADD3 R32, P1, PT, R32, R57, RZ ;  /* 0x0000003920207210 */ /* 0x000fe40007f3e0ff */
[----:B------:R-:W-:Y:S01]  /*ef50*/  SHF.L.W.U32.HI R40, R42, 0xd, R59 ;  /* 0x0000000d2a287819 */ /* 0x000fe20000010e3b */
[----:B------:R-:W-:Y:S01]  /*ef60*/  IMAD.WIDE.U32.X R34, R27, R33, R38, P5 ;  /* 0x000000211b227225 */ /* 0x000fe200028e0426 */
[----:B------:R-:W-:-:S03]  /*ef70*/  IADD3.X R52, P6, PT, R46, R73, RZ, P6, !PT ;  /* 0x000000492e347210 */ /* 0x000fc600037de4ff */
[----:B------:R-:W-:Y:S01]  /*ef80*/  IMAD.WIDE.U32 R48, P4, R33, R15, R48 ;  /* 0x0000000f21307225 */ /* 0x000fe20007880030 */
[----:B------:R-:W-:-:S03]  /*ef90*/  IADD3.X R34, P3, P0, R34, R63, R36, P3, P0 ;  /* 0x0000003f22227210 */ /* 0x000fc60001860424 */
[----:B------:R-:W-:Y:S01]  /*efa0*/  IMAD.WIDE.U32 R38, R15, R43, RZ ;  /* 0x0000002b0f267225 */ /* 0x000fe200078e00ff */
[----:B------:R-:W-:-:S03]  /*efb0*/  MOV R42, R49 ;  /* 0x00000031002a7202 */ /* 0x000fc60000000f00 */
[----:B------:R-:W-:Y:S01]  /*efc0*/  IMAD.WIDE.U32.X R46, R29, R47, R54, P2 ;  /* 0x0000002f1d2e7225 */ /* 0x000fe200010e0436 */
[----:B------:R-:W-:Y:S02]  /*efd0*/  IADD3.X R54, P1, PT, R40, R53, RZ, P1, !PT ;  /* 0x0000003528367210 */ /* 0x000fe40000f3e4ff */
[----:B------:R-:W-:Y:S01]  /*efe0*/  IADD3 R38, P2, PT, R45, R38, RZ ;  /* 0x000000262d267210 */ /* 0x000fe20007f5e0ff */
[----:B------:R-:W-:Y:S01]  /*eff0*/  IMAD.X R43, RZ, RZ, RZ, P4 ;  /* 0x000000ffff2b7224 */ /* 0x000fe200020e06ff */
[----:B------:R-:W-:Y:S01]  /*f000*/  IADD3 R51, P4, PT, R39, R48, RZ ;  /* 0x0000003027337210 */ /* 0x000fe20007f9e0ff */
[----:B------:R-:W-:Y:S01]  /*f010*/  IMAD.WIDE.U32 R76, R32, 0x13, RZ ;  /* 0x00000013204c7825 */ /* 0x000fe200078e00ff */
[----:B------:R-:W-:Y:S02]  /*f020*/  LEA.HI.X R39, P1, R59, R34, RZ, 0xd, P1 ;  /* 0x000000223b277211 */ /* 0x000fe40000836cff */
[----:B------:R-:W-:Y:S01]  /*f030*/  IADD3.X R45, PT, PT, R35, R61, R37, P3, P0 ;  /* 0x0000003d232d7210 */ /* 0x000fe20001fe0425 */
[----:B------:R-:W-:Y:S01]  /*f040*/  IMAD.WIDE.U32.X R36, R28, R33, R42, P4 ;  /* 0x000000211c247225 */ /* 0x000fe200020e042a */
[----:B------:R-:W-:-:S02]  /*f050*/  SHF.L.W.U32.HI R35, R54, 0xd, R39 ;  /* 0x0000000d36237819 */ /* 0x000fc40000010e27 */
[----:B------:R-:W-:Y:S01]  /*f060*/  IADD3.X R40, P0, PT, R52, R51, RZ, P2, !PT ;  /* 0x0000003334287210 */ /* 0x000fe2000171e4ff */
[----:B------:R-:W-:Y:S01]  /*f070*/  IMAD.X R45, RZ, RZ, R45, P1 ;  /* 0x000000ffff2d7224 */ /* 0x000fe200008e062d */
[----:B------:R-:W-:Y:S01]  /*f080*/  IADD3 R33, P1, PT, R35, R38, RZ ;  /* 0x0000002623217210 */ /* 0x000fe20007f3e0ff */
[----:B------:R-:W-:Y:S01]  /*f090*/  IMAD.WIDE.U32 R50, R31, 0x26, RZ ;  /* 0x000000261f327825 */ /* 0x000fe200078e00ff */
[----:B------:R-:W-:Y:S02]  /*f0a0*/  IADD3.X R36, P0, P6, R36, R41, R46, P0, P6 ;  /* 0x0000002924247210 */ /* 0x000fe4000060c42e */
[----:B------:R-:W-:Y:S01]  /*f0b0*/  SHF.L.W.U32.HI R35, R39, 0xd, R45 ;  /* 0x0000000d27237819 */ /* 0x000fe20000010e2d */
[----:B------:R-:W-:Y:S01]  /*f0c0*/  IMAD.WIDE.U32 R42, R31, R31, RZ ;  /* 0x0000001f1f2a7225 */ /* 0x000fe200078e00ff */
[----:B------:R-:W-:Y:S02]  /*f0d0*/  IADD3.X R37, PT, PT, R37, R44, R47, P0, P6 ;  /* 0x0000002c25257210 */ /* 0x000fe400007ec42f */
[----:B------:R-:W-:Y:S01]  /*f0e0*/  IADD3.X R59, P1, PT, R35, R40, RZ, P1, !PT ;  /* 0x00000028233b7210 */ /* 0x000fe20000f3e4ff */
[----:B------:R-:W-:Y:S01]  /*f0f0*/  IMAD.WIDE.U32 R60, R33, R50, RZ ;  /* 0x00000032213c7225 */ /* 0x000fe200078e00ff */
[----:B------:R-:W-:-:S02]  /*f100*/  LOP3.LUT R34, R65, 0x7ffff, RZ, 0xc0, !PT ;  /* 0x0007ffff41227812 */ /* 0x000fc400078ec0ff */
[----:B------:R-:W-:Y:S01]  /*f110*/  LEA.HI.X R36, P0, R45, R36, RZ, 0xd, P1 ;  /* 0x000000242d247211 */ /* 0x000fe20000816cff */
[----:B------:R-:W-:-:S03]  /*f120*/  IMAD.WIDE.U32 R56, R32, R76, RZ ;  /* 0x0000004c20387225 */ /* 0x000fc600078e00ff */
[----:B------:R-:W-:Y:S01]  /*f130*/  SHF.L.W.U32.HI R35, R59, 0xd, R36 ;  /* 0x0000000d3b237819 */ /* 0x000fe20000010e24 */
[----:B------:R-:W-:Y:S02]  /*f140*/  IMAD.X R37, RZ, RZ, R37, P0 ;  /* 0x000000ffff257224 */ /* 0x000fe400000e0625 */
[----:B------:R-:W-:-:S03]  /*f150*/  IMAD.WIDE.U32 R38, R34, R31, RZ ;  /* 0x0000001f22267225 */ /* 0x000fc600078e00ff */
[----:B------:R-:W-:Y:S01]  /*f160*/  SHF.L.W.U32.HI R36, R36, 0xd, R37 ;  /* 0x0000000d24247819 */ /* 0x000fe20000010e25 */
[----:B------:R-:W-:Y:S01]  /*f170*/  IMAD.WIDE.U32 R78, R35, 0x13, R78 ;  /* 0x00000013234e7825 */ /* 0x000fe200078e004e */
[----:B------:R-:W-:Y:S02]  /*f180*/  LOP3.LUT R35, R54, 0x7ffff, RZ, 0xc0, !PT ;  /* 0x0007ffff36237812 */ /* 0x000fe400078ec0ff */
[----:B------:R-:W-:Y:S01]  /*f190*/  LOP3.LUT R37, R71, 0x7ffff, RZ, 0xc0, !PT ;  /* 0x0007ffff47257812 */ /* 0x000fe200078ec0ff */
[----:B------:R-:W-:Y:S02]  /*f1a0*/  IMAD R125, R36, 0x13, RZ ;  /* 0x00000013247d7824 */ /* 0x000fe400078e02ff */
[C---:B------:R-:W-:Y:S02]  /*f1b0*/  IMAD R69, R34.reuse, 0x26, RZ ;  /* 0x0000002622457824 */ /* 0x040fe400078e02ff */
[----:B------:R-:W-:Y:S02]  /*f1c0*/  IMAD.IADD R125, R79, 0x1, R125 ;  /* 0x000000014f7d7824 */ /* 0x000fe400078e027d */
[----:B------:R-:W-:Y:S01]  /*f1d0*/  IMAD.WIDE.U32 R38, P2, R34, R31, R38 ;  /* 0x0000001f22267225 */ /* 0x000fe20007840026 */
[----:B------:R-:W-:-:S02]  /*f1e0*/  IADD3 R69, PT, PT, R51, R69, RZ ;  /* 0x0000004533457210 */ /* 0x000fc40007ffe0ff */
[----:B------:R-:W-:Y:S01]  /*f1f0*/  LEA.HI R36, P0, R125, R58, RZ, 0xd ;  /* 0x0000003a7d247211 */ /* 0x000fe200078168ff */
[----:B------:R-:W-:Y:S01]  /*f200*/  IMAD.WIDE.U32 R44, R35, R50, RZ ;  /* 0x00000032232c7225 */ /* 0x000fe200078e00ff */
[----:B------:R-:W-:Y:S02]  /*f210*/  IADD3 R41, P6, PT, R43, R38, RZ ;  /* 0x000000262b297210 */ /* 0x000fe40007fde0ff */
[----:B------:R-:W-:Y:S01]  /*f220*/  IADD3.X R47, PT, PT, RZ, RZ, RZ, P2, !PT ;  /* 0x000000ffff2f7210 */ /* 0x000fe200017fe4ff */
[----:B------:R-:W-:Y:S01]  /*f230*/  IMAD.MOV.U32 R46, RZ, RZ, R39 ;  /* 0x000000ffff2e7224 */ /* 0x000fe200078e0027 */
[----:B------:R-:W-:Y:S01]  /*f240*/  LOP3.LUT R40, R125, 0x7ffff, RZ, 0xc0, !PT ;  /* 0x0007ffff7d287812 */ /* 0x000fe200078ec0ff */
[C---:B------:R-:W-:Y:S01]  /*f250*/  IMAD R39, R35.reuse, 0x13, RZ ;  /* 0x0000001323277824 */ /* 0x040fe200078e02ff */
[----:B------:R-:W-:Y:S01]  /*f260*/  SHF.L.U64.HI R125, R78, 0x1, R125 ;  /* 0x000000014e7d7819 */ /* 0x000fe2000001027d */
[----:B------:R-:W-:-:S03]  /*f270*/  IMAD.WIDE.U32 R48, R35, R76, RZ ;  /* 0x0000004c23307225 */ /* 0x000fc600078e00ff */
[----:B------:R-:W-:Y:S01]  /*f280*/  LOP3.LUT R125, R125, 0xfffff, RZ, 0xc0, !PT ;  /* 0x000fffff7d7d7812 */ /* 0x000fe200078ec0ff */
[----:B------:R-:W-:-:S04]  /*f290*/  IMAD.WIDE.U32 R52, P1, R69, R32, R44 ;  /* 0x0000002045347225 */ /* 0x000fc8000782002c */
[----:B------:R-:W-:Y:S02]  /*f2a0*/  IMAD.X R37, RZ, RZ, R37, P0 ;  /* 0x000000ffff257224 */ /* 0x000fe400000e0625 */
[----:B------:R-:W-:Y:S01]  /*f2b0*/  IMAD.IADD R38, R77, 0x1, R39 ;  /* 0x000000014d267824 */ /* 0x000fe200078e0227 */
[----:B------:R-:W-:Y:S01]  /*f2c0*/  LOP3.LUT R39, R59, 0x7ffff, RZ, 0xc0, !PT ;  /* 0x0007ffff3b277812 */ /* 0x000fe200078ec0ff */
[----:B------:R-:W-:Y:S01]  /*f2d0*/  IMAD.WIDE.U32 R44, R36, 0x26, RZ ;  /* 0x00000026242c7825 */ /* 0x000fe200078e00ff */
[----:B------:R-:W-:-:S03]  /*f2e0*/  IADD3.X R59, PT, PT, RZ, RZ, RZ, P1, !PT ;  /* 0x000000ffff3b7210 */ /* 0x000fc60000ffe4ff */
[----:B------:R-:W-:Y:S02]  /*f2f0*/  IMAD R43, R37, 0x26, RZ ;  /* 0x00000026252b7824 */ /* 0x000fe400078e02ff */
[----:B------:R-:W-:-:S04]  /*f300*/  IMAD.WIDE.U32 R54, R32, R50, RZ ;  /* 0x0000003220367225 */ /* 0x000fc800078e00ff */
[----:B------:R-:W-:Y:S01]  /*f310*/  IMAD.WIDE.U32 R62, P0, R38, R32, R48 ;  /* 0x00000020263e7225 */ /* 0x000fe20007800030 */
[----:B------:R-:W-:-:S03]  /*f320*/  IADD3 R68, P2, PT, R55, R52, RZ ;  /* 0x0000003437447210 */ /* 0x000fc60007f5e0ff */
[----:B------:R-:W-:Y:S01]  /*f330*/  IMAD.WIDE.U32 R48, R39, R44, RZ ;  /* 0x0000002c27307225 */ /* 0x000fe200078e00ff */
[----:B------:R-:W-:Y:S02]  /*f340*/  IADD3.X R65, PT, PT, RZ, RZ, RZ, P0, !PT ;  /* 0x000000ffff417210 */ /* 0x000fe400007fe4ff */
[----:B------:R-:W-:Y:S01]  /*f350*/  IADD3 R71, P3, PT, R57, R62, RZ ;  /* 0x0000003e39477210 */ /* 0x000fe20007f7e0ff */
[----:B------:R-:W-:-:S04]  /*f360*/  IMAD.WIDE.U32 R50, R39, R50, RZ ;  /* 0x0000003227327225 */ /* 0x000fc800078e00ff */
[----:B------:R-:W-:Y:S01]  /*f370*/  IMAD.IADD R45, R45, 0x1, R43 ;  /* 0x000000012d2d7824 */ /* 0x000fe200078e022b */
[----:B------:R-:W-:Y:S01]  /*f380*/  IADD3 R43, P1, PT, R60, R56, RZ ;  /* 0x000000383c2b7210 */ /* 0x000fe20007f3e0ff */
[----:B------:R-:W-:Y:S02]  /*f390*/  IMAD.MOV.U32 R58, RZ, RZ, R53 ;  /* 0x000000ffff3a7224 */ /* 0x000fe400078e0035 */
[----:B------:R-:W-:-:S04]  /*f3a0*/  IMAD.WIDE.U32 R48, P4, R45, R33, R48 ;  /* 0x000000212d307225 */ /* 0x000fc80007880030 */
[----:B------:R-:W-:Y:S01]  /*f3b0*/  IMAD.WIDE.U32 R50, P0, R69, R33, R50 ;  /* 0x0000002145327225 */ /* 0x000fe20007800032 */
[----:B------:R-:W-:-:S03]  /*f3c0*/  MOV R56, R49 ;  /* 0x0000003100387202 */ /* 0x000fc60000000f00 */
[----:B------:R-:W-:-:S04]  /*f3d0*/  IMAD.WIDE.U32 R52, R33, R44, RZ ;  /* 0x0000002c21347225 */ /* 0x000fc800078e00ff */
[----:B------:R-:W-:Y:S01]  /*f3e0*/  IMAD.X R57, RZ, RZ, RZ, P4 ;  /* 0x000000ffff397224 */ /* 0x000fe200020e06ff */
[----:B------:R-:W-:Y:S01]  /*f3f0*/  IADD3 R120, P4, PT, R61, R50, RZ ;  /* 0x000000323d787210 */ /* 0x000fe20007f9e0ff */
[----:B------:R-:W-:Y:S01]  /*f400*/  IMAD.WIDE.U32 R60, R32, 0x26, RZ ;  /* 0x00000026203c7825 */ /* 0x000fe200078e00ff */
[----:B------:R-:W-:Y:S02]  /*f410*/  IADD3 R70, P5, PT, R53, R48, RZ ;  /* 0x0000003035467210 */ /* 0x000fe40007fbe0ff */
[----:B------:R-:W-:Y:S01]  /*f420*/  IADD3.X R120, P1, PT, R120, R71, RZ, P1, !PT ;  /* 0x0000004778787210 */ /* 0x000fe20000f3e4ff */
[----:B------:R-:W-:-:S04]  /*f430*/  IMAD.WIDE.U32 R48, R40, R78, RZ ;  /* 0x0000004e28307225 */ /* 0x000fc800078e00ff */
[----:B------:R-:W-:Y:S02]  /*f440*/  IMAD R53, R35, 0x26, RZ ;  /* 0x0000002623357824 */ /* 0x000fe400078e02ff */
[----:B------:R-:W-:Y:S02]  /*f450*/  IMAD.MOV.U32 R64, RZ, RZ, R63 ;  /* 0x000000ffff407224 */ /* 0x000fe400078e003f */
[----:B------:R-:W-:-:S04]  /*f460*/  IMAD.WIDE.U32.X R56, R45, R39, R56, P5 ;  /* 0x000000272d387225 */ /* 0x000fc800028e0438 */
[----:B------:R-:W-:-:S04]  /*f470*/  IMAD.WIDE.U32 R44, R78, R78, RZ ;  /* 0x0000004e4e2c7225 */ /* 0x000fc800078e00ff */
[----:B------:R-:W-:-:S04]  /*f480*/  IMAD.WIDE.U32 R62, R39, R60, RZ ;  /* 0x0000003c273e7225 */ /* 0x000fc800078e00ff */
[----:B------:R-:W-:Y:S02]  /*f490*/  IMAD.IADD R66, R61, 0x1, R53 ;  /* 0x000000013d427824 */ /* 0x000fe400078e0235 */
[----:B------:R-:W-:-:S04]  /*f4a0*/  IMAD.WIDE.U32 R48, P5, R40, R78, R48 ;  /* 0x0000004e28307225 */ /* 0x000fc800078a0030 */
[----:B------:R-:W-:Y:S01]  /*f4b0*/  IMAD.X R55, RZ, RZ, RZ, P0 ;  /* 0x000000ffff377224 */ /* 0x000fe200000e06ff */
[----:B------:R-:W-:Y:S01]  /*f4c0*/  IADD3 R67, P0, PT, R44, R54, RZ ;  /* 0x000000362c437210 */ /* 0x000fe20007f1e0ff */
[----:B------:R-:W-:Y:S01]  /*f4d0*/  IMAD.WIDE.U32.X R58, R69, R35, R58, P2 ;  /* 0x00000023453a7225 */ /* 0x000fe200010e043a */
[----:B------:R-:W-:-:S03]  /*f4e0*/  MOV R54, R51 ;  /* 0x0000003300367202 */ /* 0x000fc60000000f00 */
[----:B------:R-:W-:-:S04]  /*f4f0*/  IMAD.WIDE.U32 R62, P2, R66, R33, R62 ;  /* 0x00000021423e7225 */ /* 0x000fc8000784003e */
[----:B------:R-:W-:Y:S01]  /*f500*/  IMAD.X R51, RZ, RZ, RZ, P5 ;  /* 0x000000ffff337224 */ /* 0x000fe200028e06ff */
[----:B------:R-:W-:Y:S01]  /*f510*/  IADD3 R45, P5, PT, R45, R48, RZ ;  /* 0x000000302d2d7210 */ /* 0x000fe20007fbe0ff */
[----:B------:R-:W-:Y:S01]  /*f520*/  IMAD.MOV.U32 R50, RZ, RZ, R49 ;  /* 0x000000ffff327224 */ /* 0x000fe200078e0031 */
[----:B------:R-:W-:Y:S01]  /*f530*/  IADD3.X R53, PT, PT, RZ, RZ, RZ, P2, !PT ;  /* 0x000000ffff357210 */ /* 0x000fe200017fe4ff */
[----:B------:R-:W-:Y:S01]  /*f540*/  IMAD.SHL.U32 R126, R78, 0x2, RZ ;  /* 0x000000024e7e7824 */ /* 0x000fe200078e00ff */
[----:B------:R-:W-:Y:S01]  /*f550*/  IADD3 R44, P2, PT, R67, R52, RZ ;  /* 0x00000034432c7210 */ /* 0x000fe20007f5e0ff */
[----:B------:R-:W-:Y:S01]  /*f560*/  IMAD.WIDE.U32.X R50, R40, R40, R50, P5 ;  /* 0x0000002828327225 */ /* 0x000fe200028e0432 */
[----:B------:R-:W-:Y:S02]  /*f570*/  IADD3.X R45, P0, PT, R68, R45, RZ, P0, !PT ;  /* 0x0000002d442d7210 */ /* 0x000fe4000071e4ff */
[----:B------:R-:W-:Y:S01]  /*f580*/  LOP3.LUT R126, R126, 0xfffffffe, RZ, 0xc0, !PT ;  /* 0xfffffffe7e7e7812 */ /* 0x000fe200078ec0ff */
[----:B------:R-:W-:Y:S01]  /*f590*/  IMAD.WIDE.U32 R60, R33, R60, RZ ;  /* 0x0000003c213c7225 */ /* 0x000fe200078e00ff */
[----:B------:R-:W-:-:S03]  /*f5a0*/  IADD3.X R45, P2, PT, R45, R70, RZ, P2, !PT ;  /* 0x000000462d2d7210 */ /* 0x000fc6000175e4ff */
[----:B------:R-:W-:Y:S01]  /*f5b0*/  IMAD.WIDE.U32.X R48, R69, R39, R54, P4 ;  /* 0x0000002745307225 */ /* 0x000fe200020e0436 */
[----:B------:R-:W-:Y:S02]  /*f5c0*/  IADD3.X R124, P0, P4, R56, R50, R58, P2, P0 ;  /* 0x00000032387c7210 */ /* 0x000fe4000140043a */
[----:B------:R-:W-:Y:S01]  /*f5d0*/  IADD3 R122, P5, PT, R61, R62, RZ ;  /* 0x0000003e3d7a7210 */ /* 0x000fe20007fbe0ff */
[----:B------:R-:W-:Y:S01]  /*f5e0*/  IMAD.MOV.U32 R52, RZ, RZ, R63 ;  /* 0x000000ffff347224 */ /* 0x000fe200078e003f */
[----:B------:R-:W-:Y:S01]  /*f5f0*/  IADD3.X R123, PT, PT, R57, R51, R59, P0, P4 ;  /* 0x00000033397b7210 */ /* 0x000fe200007e843b */
[----:B------:R-:W-:-:S04]  /*f600*/  IMAD.WIDE.U32 R68, R36, R36, RZ ;  /* 0x0000002424447225 */ /* 0x000fc800078e00ff */
[----:B------:R-:W-:Y:S01]  /*f610*/  IMAD.WIDE.U32 R58, R34, R126, RZ ;  /* 0x0000007e223a7225 */ /* 0x000fe200078e00ff */
[----:B------:R-:W-:-:S03]  /*f620*/  IADD3 R121, P2, PT, R68, R60, RZ ;  /* 0x0000003c44797210 */ /* 0x000fc60007f5e0ff */
[----:B------:R-:W-:-:S04]  /*f630*/  IMAD.WIDE.U32.X R54, R66, R39, R52, P5 ;  /* 0x0000002742367225 */ /* 0x000fc800028e0434 */
[----:B------:R-:W-:-:S04]  /*f640*/  IMAD.WIDE.U32 R70, R35, R126, RZ ;  /* 0x0000007e23467225 */ /* 0x000fc800078e00ff */
[----:B------:R-:W-:-:S04]  /*f650*/  IMAD.WIDE.U32 R66, R37, R36, RZ ;  /* 0x0000002425427225 */ /* 0x000fc800078e00ff */
[----:B------:R-:W-:-:S04]  /*f660*/  IMAD.WIDE.U32 R50, R125, R36, RZ ;  /* 0x000000247d327225 */ /* 0x000fc800078e00ff */
[----:B------:R-:W-:-:S04]  /*f670*/  IMAD.WIDE.U32.X R60, R38, R35, R64, P3 ;  /* 0x00000023263c7225 */ /* 0x000fc800018e0440 */
[----:B------:R-:W-:-:S04]  /*f680*/  IMAD.WIDE.U32 R62, R31, R126, RZ ;  /* 0x0000007e1f3e7225 */ /* 0x000fc800078e00ff */
[----:B------:R-:W-:-:S04]  /*f690*/  IMAD.WIDE.U32 R64, P5, R125, R31, R58 ;  /* 0x0000001f7d407225 */ /* 0x000fc800078a003a */
[----:B------:R-:W-:-:S04]  /*f6a0*/  IMAD.WIDE.U32 R72, P0, R125, R32, R70 ;  /* 0x000000207d487225 */ /* 0x000fc80007800046 */
[----:B------:R-:W-:-:S04]  /*f6b0*/  IMAD.WIDE.U32 R70, P4, R36, R37, R66 ;  /* 0x0000002524467225 */ /* 0x000fc80007880042 */
[----:B------:R-:W-:-:S04]  /*f6c0*/  IMAD.WIDE.U32 R56, P3, R126, R37, R50 ;  /* 0x000000257e387225 */ /* 0x000fc80007860032 */
[----:B------:R-:W-:Y:S01]  /*f6d0*/  IMAD.X R67, RZ, RZ, RZ, P5 ;  /* 0x000000ffff437224 */ /* 0x000fe200028e06ff */
[----:B------:R-:W-:Y:S01]  /*f6e0*/  IADD3 R129, P5, PT, R63, R64, RZ ;  /* 0x000000403f817210 */ /* 0x000fe20007fbe0ff */
[----:B------:R-:W-:Y:S01]  /*f6f0*/  IMAD.WIDE.U32 R118, R39, R126, RZ ;  /* 0x0000007e27767225 */ /* 0x000fe200078e00ff */
[----:B------:R-:W-:Y:S02]  /*f700*/  IADD3.X R59, PT, PT, RZ, RZ, RZ, P3, !PT ;  /* 0x000000ffff3b7210 */ /* 0x000fe40001ffe4ff */
[----:B------:R-:W-:Y:S01]  /*f710*/  MOV R58, R57 ;  /* 0x00000039003a7202 */ /* 0x000fe20000000f00 */
[----:B------:R-:W-:-:S04]  /*f720*/  IMAD.WIDE.U32 R50, R126, R36, RZ ;  /* 0x000000247e327225 */ /* 0x000fc800078e00ff */
[----:B------:R-:W-:Y:S01]  /*f730*/  IMAD.MOV.U32 R66, RZ, RZ, R65 ;  /* 0x000000ffff427224 */ /* 0x000fe200078e0041 */
[----:B------:R-:W-:Y:S01]  /*f740*/  IADD3 R68, P3, PT, R43, R50, RZ ;  /* 0x000000322b447210 */ /* 0x000fe20007f7e0ff */
[----:B------:R-:W-:Y:S01]  /*f750*/  IMAD.X R75, RZ, RZ, RZ, P0 ;  /* 0x000000ffff4b7224 */ /* 0x000fe200000e06ff */
[----:B------:R-:W-:Y:S01]  /*f760*/  IADD3 R127, P0, PT, R51, R56, RZ ;  /* 0x00000038337f7210 */ /* 0x000fe20007f1e0ff */
[----:B------:R-:W-:Y:S01]  /*f770*/  IMAD.WIDE.U32 R52, R32, R126, RZ ;  /* 0x0000007e20347225 */ /* 0x000fe200078e00ff */
[----:B------:R-:W-:-:S03]  /*f780*/  IADD3.X R43, PT, PT, RZ, RZ, RZ, P4, !PT ;  /* 0x000000ffff2b7210 */ /* 0x000fc600027fe4ff */
[----:B------:R-:W-:Y:S01]  /*f790*/  IMAD.WIDE.U32.X R64, R125, R34, R66, P5 ;  /* 0x000000227d407225 */ /* 0x000fe200028e0442 */
[----:B------:R-:W-:-:S03]  /*f7a0*/  IADD3 R131, P4, PT, R53, R72, RZ ;  /* 0x0000004835837210 */ /* 0x000fc60007f9e0ff */
[----:B------:R-:W-:-:S04]  /*f7b0*/  IMAD.WIDE.U32 R118, P5, R125, R33, R118 ;  /* 0x000000217d767225 */ /* 0x000fc800078a0076 */
[----:B------:R-:W-:-:S04]  /*f7c0*/  IMAD.WIDE.U32 R66, R33, R126, RZ ;  /* 0x0000007e21427225 */ /* 0x000fc800078e00ff */
[----:B------:R-:W-:Y:S01]  /*f7d0*/  IMAD.X R63, RZ, RZ, RZ, P5 ;  /* 0x000000ffff3f7224 */ /* 0x000fe200028e06ff */
[----:B------:R-:W-:Y:S01]  /*f7e0*/  IADD3 R126, P5, PT, R67, R118, RZ ;  /* 0x00000076437e7210 */ /* 0x000fe20007fbe0ff */
[----:B------:R-:W-:Y:S01]  /*f7f0*/  IMAD.WIDE.U32.X R56, R125, R37, R58, P0 ;  /* 0x000000257d387225 */ /* 0x000fe200000e043a */
[----:B------:R-:W-:Y:S02]  /*f800*/  IADD3 R72, P0, PT, R121, R62, RZ ;  /* 0x0000003e79487210 */ /* 0x000fe40007f1e0ff */
[----:B------:R-:W-:Y:S01]  /*f810*/  IADD3.X R67, P3, PT, R120, R127, RZ, P3, !PT ;  /* 0x0000007f78437210 */ /* 0x000fe20001f7e4ff */
[----:B------:R-:W-:Y:S01]  /*f820*/  IMAD.MOV.U32 R74, RZ, RZ, R73 ;  /* 0x000000ffff4a7224 */ /* 0x000fe200078e0049 */
[----:B------:R-:W-:Y:S01]  /*f830*/  SHF.L.U64.HI R121, R36, 0x1, R37 ;  /* 0x0000000124797819 */ /* 0x000fe20000010225 */
[----:B------:R-:W-:Y:S02]  /*f840*/  IMAD.MOV.U32 R62, RZ, RZ, R119 ;  /* 0x000000ffff3e7224 */ /* 0x000fe400078e0077 */
[----:B------:R-:W-:Y:S01]  /*f850*/  IMAD.WIDE.U32.X R50, R125, R35, R74, P4 ;  /* 0x000000237d327225 */ /* 0x000fe200020e044a */
[----:B------:R-:W-:-:S03]  /*f860*/  IADD3 R69, P4, PT, R69, R70, RZ ;  /* 0x0000004645457210 */ /* 0x000fc60007f9e0ff */
[----:B------:R-:W-:Y:S01]  /*f870*/  IMAD.WIDE.U32.X R58, R125, R39, R62, P5 ;  /* 0x000000277d3a7225 */ /* 0x000fe200028e043e */
[----:B------:R-:W-:Y:S02]  /*f880*/  IADD3.X R73, P3, P5, R56, R60, R48, P3, P1 ;  /* 0x0000003c38497210 */ /* 0x000fe40001d62430 */
[----:B------:R-:W-:Y:S01]  /*f890*/  IADD3 R53, P1, PT, R66, R42, RZ ;  /* 0x0000002a42357210 */ /* 0x000fe20007f3e0ff */
[----:B------:R-:W-:Y:S01]  /*f8a0*/  IMAD.SHL.U32 R66, R36, 0x2, RZ ;  /* 0x0000000224427824 */ /* 0x000fe200078e00ff */
[----:B------:R-:W-:Y:S01]  /*f8b0*/  MOV R42, R71 ;  /* 0x00000047002a7202 */ /* 0x000fe20000000f00 */
[----:B------:R-:W-:Y:S01]  /*f8c0*/  IMAD.WIDE.U32 R74, R33, 0x13, RZ ;  /* 0x00000013214a7825 */ /* 0x000fe200078e00ff */
[----:B------:R-:W-:Y:S02]  /*f8d0*/  IADD3.X R118, P2, PT, R122, R69, RZ, P2, !PT ;  /* 0x000000457a767210 */ /* 0x000fe4000175e4ff */
[----:B------:R-:W-:Y:S01]  /*f8e0*/  IADD3.X R119, PT, PT, R57, R61, R49, P3, P5 ;  /* 0x0000003d39777210 */ /* 0x000fe20001fea431 */
[----:B------:R-:W-:Y:S01]  /*f8f0*/  IMAD.WIDE.U32.X R42, R37, R37, R42, P4 ;  /* 0x00000025252a7225 */ /* 0x000fe200020e042a */
[----:B------:R-:W-:-:S02]  /*f900*/  IADD3.X R118, P0, PT, R118, R129, RZ, P0, !PT ;  /* 0x0000008176767210 */ /* 0x000fc4000071e4ff */
[----:B------:R-:W-:Y:S01]  /*f910*/  SHF.L.W.U32.HI R49, R45, 0xd, R124 ;  /* 0x0000000d2d317819 */ /* 0x000fe20000010e7c */
[----:B------:R-:W-:Y:S01]  /*f920*/  IMAD.WIDE.U32 R56, R34, R66, RZ ;  /* 0x0000004222387225 */ /* 0x000fe200078e00ff */
[----:B------:R-:W-:Y:S02]  /*f930*/  IADD3.X R70, P0, P2, R64, R42, R54, P0, P2 ;  /* 0x0000002a40467210 */ /* 0x000fe40000204436 */
[----:B------:R-:W-:Y:S01]  /*f940*/  SHF.L.W.U32.HI R48, R124, 0xd, R123 ;  /* 0x0000000d7c307819 */ /* 0x000fe20000010e7b */
[----:B------:R-:W-:Y:S01]  /*f950*/  IMAD R61, R39, 0x13, RZ ;  /* 0x00000013273d7824 */ /* 0x000fe200078e02ff */
[----:B------:R-:W-:Y:S01]  /*f960*/  IADD3.X R71, PT, PT, R65, R43, R55, P0, P2 ;  /* 0x0000002b41477210 */ /* 0x000fe200007e4437 */
[----:B------:R-:W-:Y:S01]  /*f970*/  IMAD.WIDE.U32 R64, R39, R74, RZ ;  /* 0x0000004a27407225 */ /* 0x000fe200078e00ff */
[----:B------:R-:W-:Y:S02]  /*f980*/  IADD3 R49, P3, PT, R49, R68, RZ ;  /* 0x0000004431317210 */ /* 0x000fe40007f7e0ff */
[----:B------:R-:W-:Y:S01]  /*f990*/  IADD3.X R41, P1, PT, R41, R126, RZ, P1, !PT ;  /* 0x0000007e29297210 */ /* 0x000fe20000f3e4ff */
[----:B------:R-:W-:Y:S01]  /*f9a0*/  IMAD.WIDE.U32 R56, P0, R121, R31, R56 ;  /* 0x0000001f79387225 */ /* 0x000fe20007800038 */
[----:B------:R-:W-:-:S02]  /*f9b0*/  IADD3.X R48, P3, PT, R48, R67, RZ, P3, !PT ;  /* 0x0000004330307210 */ /* 0x000fc40001f7e4ff */
[----:B------:R-:W-:Y:S01]  /*f9c0*/  LOP3.LUT R45, R45, 0x7ffff, RZ, 0xc0, !PT ;  /* 0x0007ffff2d2d7812 */ /* 0x000fe200078ec0ff */
[----:B------:R-:W-:Y:S01]  /*f9d0*/  IMAD.IADD R42, R75, 0x1, R61 ;  /* 0x000000014b2a7824 */ /* 0x000fe200078e023d */
[----:B------:R-:W-:Y:S01]  /*f9e0*/  IADD3.X R61, PT, PT, RZ, RZ, RZ, P0, !PT ;  /* 0x000000ffff3d7210 */ /* 0x000fe200007fe4ff */
[----:B------:R-:W-:Y:S01]  /*f9f0*/  IMAD.WIDE.U32 R68, R35, R66, RZ ;  /* 0x0000004223447225 */ /* 0x000fe200078e00ff */
[----:B------:R-:W-:-:S03]  /*fa00*/  IADD3.X R73, P3, PT, RZ, R73, RZ, P3, !PT ;  /* 0x00000049ff497210 */ /* 0x000fc60001f7e4ff */
[----:B------:R-:W-:Y:S01]  /*fa10*/  IMAD.WIDE.U32 R62, R33, R74, RZ ;  /* 0x0000004a213e7225 */ /* 0x000fe200078e00ff */
[C---:B------:R-:W-:Y:S02]  /*fa20*/  SHF.L.W.U32.HI R43, R48.reuse, 0xd, R73 ;  /* 0x0000000d302b7819 */ /* 0x040fe40000010e49 */
[----:B------:R-:W-:Y:S01]  /*fa30*/  LOP3.LUT R48, R48, 0x7ffff, RZ, 0xc0, !PT ;  /* 0x0007ffff30307812 */ /* 0x000fe200078ec0ff */
[----:B------:R-:W-:-:S04]  /*fa40*/  IMAD.WIDE.U32 R54, R31, R66, RZ ;  /* 0x000000421f367225 */ /* 0x000fc800078e00ff */
[----:B------:R-:W-:Y:S01]  /*fa50*/  IMAD.WIDE.U32 R64, P2, R42, R33, R64 ;  /* 0x000000212a407225 */ /* 0x000fe20007840040 */
[----:B------:R-:W-:-:S03]  /*fa60*/  IADD3 R123, P4, PT, R55, R56, RZ ;  /* 0x00000038377b7210 */ /* 0x000fc60007f9e0ff */
[----:B------:R-:W-:Y:S01]  /*fa70*/  IMAD.WIDE.U32 R66, R32, R66, RZ ;  /* 0x0000004220427225 */ /* 0x000fe200078e00ff */
[----:B------:R-:W-:-:S03]  /*fa80*/  IADD3 R64, P5, PT, R63, R64, RZ ;  /* 0x000000403f407210 */ /* 0x000fc60007fbe0ff */
[----:B------:R-:W-:-:S04]  /*fa90*/  IMAD.WIDE.U32 R68, P0, R121, R32, R68 ;  /* 0x0000002079447225 */ /* 0x000fc80007800044 */
[----:B------:R-:W-:Y:S02]  /*faa0*/  IMAD.MOV.U32 R60, RZ, RZ, R57 ;  /* 0x000000ffff3c7224 */ /* 0x000fe400078e0039 */
[----:B------:R-:W-:Y:S01]  /*fab0*/  IMAD.X R63, RZ, RZ, RZ, P0 ;  /* 0x000000ffff3f7224 */ /* 0x000fe200000e06ff */
[----:B------:R-:W-:Y:S01]  /*fac0*/  IADD3 R120, P0, PT, R67, R68, RZ ;  /* 0x0000004443787210 */ /* 0x000fe20007f1e0ff */
[----:B------:R-:W-:Y:S01]  /*fad0*/  IMAD.WIDE.U32.X R56, R121, R34, R60, P4 ;  /* 0x0000002279387225 */ /* 0x000fe200020e043c */
[----:B------:R-:W-:Y:S02]  /*fae0*/  IADD3.X R67, PT, PT, RZ, R119, RZ, P3, !PT ;  /* 0x00000077ff437210 */ /* 0x000fe40001ffe4ff */
[----:B------:R-:W-:Y:S02]  /*faf0*/  IADD3 R61, P3, PT, R43, R72, RZ ;  /* 0x000000482b3d7210 */ /* 0x000fe40007f7e0ff */
[----:B------:R-:W-:Y:S01]  /*fb00*/  SHF.L.W.U32.HI R43, R73, 0xd, R67 ;  /* 0x0000000d492b7819 */ /* 0x000fe20000010e43 */
[----:B------:R-:W-:Y:S01]  /*fb10*/  IMAD.WIDE.U32 R72, R31, 0x13, RZ ;  /* 0x000000131f487825 */ /* 0x000fe200078e00ff */
[----:B------:R-:W-:-:S02]  /*fb20*/  IADD3 R55, P4, PT, R52, R62, RZ ;  /* 0x0000003e34377210 */ /* 0x000fc40007f9e0ff */
[----:B------:R-:W-:Y:S01]  /*fb30*/  MOV R52, R65 ;  /* 0x0000004100347202 */ /* 0x000fe20000000f00 */
[----:B------:R-:W-:Y:S01]  /*fb40*/  IMAD.MOV.U32 R62, RZ, RZ, R69 ;  /* 0x000000ffff3e7224 */ /* 0x000fe200078e0045 */
[----:B------:R-:W-:Y:S02]  /*fb50*/  IADD3.X R69, P3, PT, R43, R118, RZ, P3, !PT ;  /* 0x000000762b457210 */ /* 0x000fe40001f7e4ff */
[----:B------:R-:W-:Y:S01]  /*fb60*/  IADD3.X R64, P4, PT, R64, R131, RZ, P4, !PT ;  /* 0x0000008340407210 */ /* 0x000fe2000279e4ff */
[----:B------:R-:W-:Y:S01]  /*fb70*/  IMAD.WIDE.U32.X R62, R121, R35, R62, P0 ;  /* 0x00000023793e7225 */ /* 0x000fe200000e043e */
[----:B------:R-:W-:Y:S02]  /*fb80*/  IADD3 R68, P0, PT, R53, R66, RZ ;  /* 0x0000004235447210 */ /* 0x000fe40007f1e0ff */
[----:B------:R-:W-:Y:S01]  /*fb90*/  LEA.HI.X R66, P3, R67, R70, RZ, 0xd, P3 ;  /* 0x0000004643427211 */ /* 0x000fe20001876cff */
[----:B------:R-:W-:Y:S01]  /*fba0*/  IMAD.X R53, RZ, RZ, RZ, P2 ;  /* 0x000000ffff357224 */ /* 0x000fe200010e06ff */
[----:B------:R-:W-:Y:S01]  /*fbb0*/  IADD3 R60, P2, PT, R55, R54, RZ ;  /* 0x00000036373c7210 */ /* 0x000fe20007f5e0ff */
[----:B------:R-:W-:Y:S01]  /*fbc0*/  IMAD.WIDE.U32.X R54, R34, R34, R46, P6 ;  /* 0x0000002222367225 */ /* 0x000fe200030e042e */
[----:B------:R-:W-:-:S02]  /*fbd0*/  SHF.L.W.U32.HI R119, R69, 0xd, R66 ;  /* 0x0000000d45777819 */ /* 0x000fc40000010e42 */
[----:B------:R-:W-:Y:S01]  /*fbe0*/  IADD3.X R43, P0, PT, R41, R120, RZ, P0, !PT ;  /* 0x00000078292b7210 */ /* 0x000fe2000071e4ff */
[----:B------:R-:W-:Y:S01]  /*fbf0*/  IMAD.X R67, RZ, RZ, R71, P3 ;  /* 0x000000ffff437224 */ /* 0x000fe200018e0647 */
[----:B------:R-:W-:Y:S01]  /*fc00*/  IADD3.X R64, P2, PT, R64, R123, RZ, P2, !PT ;  /* 0x0000007b40407210 */ /* 0x000fe2000175e4ff */
[----:B------:R-:W-:Y:S01]  /*fc10*/  IMAD.WIDE.U32.X R46, R42, R39, R52, P5 ;  /* 0x000000272a2e7225 */ /* 0x000fe200028e0434 */
[----:B------:R-:W-:Y:S02]  /*fc20*/  IADD3 R119, P3, PT, R119, R60, RZ ;  /* 0x0000003c77777210 */ /* 0x000fe40007f7e0ff */
[----:B------:R-:W-:Y:S01]  /*fc30*/  SHF.L.W.U32.HI R41, R66, 0xd, R67 ;  /* 0x0000000d42297819 */ /* 0x000fe20000010e43 */
[----:B------:R-:W-:Y:S01]  /*fc40*/  IMAD.WIDE.U32 R70, R36, 0x13, RZ ;  /* 0x0000001324467825 */ /* 0x000fe200078e00ff */
[----:B------:R-:W-:Y:S02]  /*fc50*/  LOP3.LUT R69, R69, 0x7ffff, RZ, 0xc0, !PT ;  /* 0x0007ffff45457812 */ /* 0x000fe400078ec0ff */
[----:B------:R-:W-:Y:S01]  /*fc60*/  IADD3.X R41, P3, PT, R41, R64, RZ, P3, !PT ;  /* 0x0000004029297210 */ /* 0x000fe20001f7e4ff */
[----:B------:R-:W-:Y:S01]  /*fc70*/  IMAD.WIDE.U32 R120, R119, R76, RZ ;  /* 0x0000004c77787225 */ /* 0x000fe200078e00ff */
[----:B------:R-:W-:-:S02]  /*fc80*/  IADD3.X R122, P2, P4, R56, R50, R46, P2, P4 ;  /* 0x00000032387a7210 */ /* 0x000fc4000144842e */
[----:B------:R-:W-:Y:S01]  /*fc90*/  IADD3.X R66, P0, P1, R62, R58, R54, P0, P1 ;  /* 0x0000003a3e427210 */ /* 0x000fe20000102436 */
[----:B------:R-:W-:Y:S01]  /*fca0*/  IMAD.WIDE.U32 R52, R69, R76, RZ ;  /* 0x0000004c45347225 */ /* 0x000fe200078e00ff */
[----:B------:R-:W-:Y:S02]  /*fcb0*/  IADD3.X R123, PT, PT, R57, R51, R47, P2, P4 ;  /* 0x00000033397b7210 */ /* 0x000fe400017e842f */
[----:B------:R-:W-:Y:S01]  /*fcc0*/  LEA.HI.X R122, P3, R67, R122, RZ, 0xd, P3 ;  /* 0x0000007a437a7211 */ /* 0x000fe20001876cff */
[----:B------:R-:W-:Y:S01]  /*fcd0*/  IMAD.WIDE.U32 R50, R119, R72, RZ ;  /* 0x0000004877327225 */ /* 0x000fe200078e00ff */
[C---:B------:R-:W-:Y:S02]  /*fce0*/  LOP3.LUT R125, R41.reuse, 0x7ffff, RZ, 0xc0, !PT ;  /* 0x0007ffff297d7812 */ /* 0x040fe400078ec0ff */
[----:B------:R-:W-:Y:S01]  /*fcf0*/  SHF.L.W.U32.HI R67, R41, 0xd, R122 ;  /* 0x0000000d29437819 */ /* 0x000fe20000010e7a */
[----:B------:R-:W-:Y:S01]  /*fd00*/  IMAD.WIDE.U32 R64, P5, R61, R38, R52 ;  /* 0x000000263d407225 */ /* 0x000fe200078a0034 */
[----:B------:R-:W-:-:S02]  /*fd10*/  IADD3.X R123, PT, PT, RZ, R123, RZ, P3, !PT ;  /* 0x0000007bff7b7210 */ /* 0x000fc40001ffe4ff */
[----:B------:R-:W-:Y:S01]  /*fd20*/  IADD3 R67, P2, PT, R67, R68, RZ ;  /* 0x0000004443437210 */ /* 0x000fe20007f5e0ff */
[----:B------:R-:W-:Y:S01]  /*fd30*/  IMAD.WIDE.U32 R52, R61, R76, RZ ;  /* 0x0000004c3d347225 */ /* 0x000fe200078e00ff */
[----:B------:R-:W-:Y:S02]  /*fd40*/  SHF.L.W.U32.HI R122, R122, 0xd, R123 ;  /* 0x0000000d7a7a7819 */ /* 0x000fe40000010e7b */
[----:B------:R-:W-:Y:S01]  /*fd50*/  IADD3.X R58, PT, PT, R63, R59, R55, P0, P1 ;  /* 0x0000003b3f3a7210 */ /* 0x000fe200007e2437 */
[----:B------:R-:W-:Y:S01]  /*fd60*/  IMAD R57, R34, 0x13, RZ ;  /* 0x0000001322397824 */ /* 0x000fe200078e02ff */
[----:B------:R-:W-:Y:S01]  /*fd70*/  IADD3.X R122, P2, PT, R122, R43, RZ, P2, !PT ;  /* 0x0000002b7a7a7210 */ /* 0x000fe2000175e4ff */
[----:B------:R-:W-:Y:S01]  /*fd80*/  IMAD.WIDE.U32 R54, R69, R74, RZ ;  /* 0x0000004a45367225 */ /* 0x000fe200078e00ff */
[----:B------:R-:W-:Y:S02]  /*fd90*/  IADD3 R60, P1, PT, R53, R64, RZ ;  /* 0x00000040353c7210 */ /* 0x000fe40007f3e0ff */
[----:B------:R-:W-:Y:S01]  /*fda0*/  IADD3 R129, P0, PT, R52, R50, RZ ;  /* 0x0000003234817210 */ /* 0x000fe20007f1e0ff */
[----:B------:R-:W-:Y:S01]  /*fdb0*/  IMAD.WIDE.U32 R52, R125, R72, RZ ;  /* 0x000000487d347225 */ /* 0x000fe200078e00ff */
[----:B------:R-:W-:-:S03]  /*fdc0*/  LOP3.LUT R59, R122, 0x7ffff, RZ, 0xc0, !PT ;  /* 0x0007ffff7a3b7812 */ /* 0x000fc600078ec0ff */
[----:B------:R-:W-:Y:S02]  /*fdd0*/  IMAD.IADD R41, R73, 0x1, R57 ;  /* 0x0000000149297824 */ /* 0x000fe400078e0239 */
[----:B------:R-:W-:Y:S02]  /*fde0*/  IMAD R43, R37, 0x13, RZ ;  /* 0x00000013252b7824 */ /* 0x000fe400078e02ff */
[----:B------:R-:W-:-:S03]  /*fdf0*/  IMAD.WIDE.U32 R62, P4, R61, R42, R54 ;  /* 0x0000002a3d3e7225 */ /* 0x000fc60007880036 */
[----:B------:R-:W-:Y:S01]  /*fe00*/  IADD3 R43, PT, PT, R71, R43, RZ ;  /* 0x0000002b472b7210 */ /* 0x000fe20007ffe0ff */
[----:B------:R-:W-:Y:S01]  /*fe10*/  IMAD.WIDE.U32 R54, R61, R74, RZ ;  /* 0x0000004a3d367225 */ /* 0x000fe200078e00ff */
[----:B------:R-:W-:-:S03]  /*fe20*/  MOV R64, R63 ;  /* 0x0000003f00407202 */ /* 0x000fc60000000f00 */
        /* <DEDUP_REMOVED lines=8> */
[----:B------:R-:W-:Y:S02]  /*feb0*/  IMAD.X R55, RZ, RZ, RZ, P3 ;  /* 0x000000ffff377224 */ /* 0x000fe400018e06ff */
[----:B------:R-:W-:-:S04]  /*fec0*/  IMAD.WIDE.U32 R50, R67, R70, RZ ;  /* 0x0000004643327225 */ /* 0x000fc800078e00ff */
[----:B------:R-:W-:Y:S01]  /*fed0*/  IMAD.WIDE.U32 R62, P3, R43, R67, R56 ;  /* 0x000000432b3e7225 */ /* 0x000fe20007860038 */
[----:B------:R-:W-:-:S03]  /*fee0*/  IADD3.X R56, P0, PT, R60, R127, RZ, P0, !PT ;  /* 0x0000007f3c387210 */ /* 0x000fc6000071e4ff */
[----:B------:R-:W-:Y:S01]  /*fef0*/  IMAD.MOV.U32 R54, RZ, RZ, R53 ;  /* 0x000000ffff367224 */ /* 0x000fe200078e0035 */
[----:B------:R-:W-:Y:S01]  /*ff00*/  MOV R52, R63 ;  /* 0x0000003f00347202 */ /* 0x000fe20000000f00 */
[----:B------:R-:W-:Y:S01]  /*ff10*/  IMAD.WIDE.U32.X R46, R69, R38, R46, P1 ;  /* 0x00000026452e7225 */ /* 0x000fe200008e042e */
[----:B------:R-:W-:-:S03]  /*ff20*/  IADD3 R57, P1, PT, R129, R50, RZ ;  /* 0x0000003281397210 */ /* 0x000fc60007f3e0ff */
[----:B------:R-:W-:Y:S01]  /*ff30*/  IMAD.X R53, RZ, RZ, RZ, P3 ;  /* 0x000000ffff357224 */ /* 0x000fe200018e06ff */
[----:B------:R-:W-:Y:S01]  /*ff40*/  IADD3 R129, P3, PT, R51, R62, RZ ;  /* 0x0000003e33817210 */ /* 0x000fe20007f7e0ff */
[----:B------:R-:W-:-:S03]  /*ff50*/  IMAD.WIDE.U32 R126, R69, R78, RZ ;  /* 0x0000004e457e7225 */ /* 0x000fc600078e00ff */
[----:B------:R-:W-:Y:S01]  /*ff60*/  IADD3.X R56, P1, PT, R56, R129, RZ, P1, !PT ;  /* 0x0000008138387210 */ /* 0x000fe20000f3e4ff */
[----:B------:R-:W-:-:S04]  /*ff70*/  IMAD.WIDE.U32.X R50, R125, R41, R54, P4 ;  /* 0x000000297d327225 */ /* 0x000fc800020e0436 */
[----:B------:R-:W-:-:S04]  /*ff80*/  IMAD.WIDE.U32 R54, R125, R76, RZ ;  /* 0x0000004c7d367225 */ /* 0x000fc800078e00ff */
[----:B------:R-:W-:-:S04]  /*ff90*/  IMAD.WIDE.U32 R126, P4, R61, R40, R126 ;  /* 0x000000283d7e7225 */ /* 0x000fc8000788007e */
[----:B------:R-:W-:-:S04]  /*ffa0*/  IMAD.WIDE.U32.X R52, R59, R43, R52, P3 ;  /* 0x0000002b3b347225 */ /* 0x000fc800018e0434 */
[----:B------:R-:W-:Y:S01]  /*ffb0*/  IMAD.X R131, RZ, RZ, RZ, P4 ;  /* 0x000000ffff837224 */ /* 0x000fe200020e06ff */
[----:B------:R-:W-:Y:S01]  /*ffc0*/  IADD3.X R46, P0, P1, R52, R50, R46, P1, P0 ;  /* 0x00000032342e7210 */ /* 0x000fe2000090042e */
[----:B------:R-:W-:-:S03]  /*ffd0*/  IMAD.WIDE.U32 R62, R61, R78, RZ ;  /* 0x0000004e3d3e7225 */ /* 0x000fc600078e00ff */
[----:B------:R-:W-:Y:S01]  /*ffe0*/  IADD3.X R47, PT, PT, R53, R51, R47, P0, P1 ;  /* 0x00000033352f7210 */ /* 0x000fe200007e242f */
[----:B------:R-:W-:Y:S01]  /*fff0*/  IMAD.WIDE.U32 R54, P4, R119, R38, R54 ;  /* 0x0000002677367225 */ /* 0x000fe20007880036 */
[----:B------:R-:W-:-:S03]  /*10000*/  IADD3 R140, P3, PT, R63, R126, RZ ;  /* 0x0000007e3f8c7210 */ /* 0x000fc60007f7e0ff */
[----:B------:R-:W-:Y:S01]  /*10010*/  IMAD.WIDE.U32 R128, R69, R36, RZ ;  /* 0x0000002445807225 */ /* 0x000fe200078e00ff */
[----:B------:R-:W-:-:S03]  /*10020*/  IADD3 R147, P0, PT, R121, R54, RZ ;  /* 0x0000003679937210 */ /* 0x000fc60007f1e0ff */
[----:B------:R-:W-:-:S04]  /*10030*/  IMAD.WIDE.U32 R132, R119, R74, RZ ;  /* 0x0000004a77847225 */ /* 0x000fc800078e00ff */
[----:B------:R-:W-:Y:S01]  /*10040*/  IMAD.MOV.U32 R130, RZ, RZ, R127 ;  /* 0x000000ffff827224 */ /* 0x000fe200078e007f */
[----:B------:R-:W-:Y:S01]  /*10050*/  IADD3.X R127, PT, PT, RZ, RZ, RZ, P4, !PT ;  /* 0x000000ffff7f7210 */ /* 0x000fe200027fe4ff */
[----:B------:R-:W-:Y:S01]  /*10060*/  IMAD.WIDE.U32 R52, R125, R74, RZ ;  /* 0x0000004a7d347225 */ /* 0x000fe200078e00ff */
[----:B------:R-:W-:-:S03]  /*10070*/  IADD3 R143, P4, PT, R62, R132, RZ ;  /* 0x000000843e8f7210 */ /* 0x000fc60007f9e0ff */
[----:B------:R-:W-:-:S04]  /*10080*/  IMAD.WIDE.U32 R50, R59, R72, RZ ;  /* 0x000000483b327225 */ /* 0x000fc800078e00ff */
[----:B------:R-:W-:Y:S02]  /*10090*/  IMAD.MOV.U32 R126, RZ, RZ, R55 ;  /* 0x000000ffff7e7224 */ /* 0x000fe400078e0037 */
[----:B------:R-:W-:-:S04]  /*100a0*/  IMAD.WIDE.U32 R128, P1, R61, R37, R128 ;  /* 0x000000253d807225 */ /* 0x000fc80007820080 */
[----:B------:R-:W-:Y:S01]  /*100b0*/  IMAD.WIDE.U32 R54, R61, R36, RZ ;  /* 0x000000243d367225 */ /* 0x000fe200078e00ff */
[----:B------:R-:W-:-:S03]  /*100c0*/  MOV R134, R129 ;  /* 0x0000008100867202 */ /* 0x000fc60000000f00 */
[----:B------:R-:W-:-:S04]  /*100d0*/  IMAD.WIDE.U32.X R62, R69, R42, R64, P6 ;  /* 0x0000002a453e7225 */ /* 0x000fc800030e0440 */
[----:B------:R-:W-:-:S04]  /*100e0*/  IMAD.WIDE.U32.X R64, R125, R38, R126, P0 ;  /* 0x000000267d407225 */ /* 0x000fc800000e047e */
[----:B------:R-:W-:-:S04]  /*100f0*/  IMAD.WIDE.U32 R52, P6, R119, R42, R52 ;  /* 0x0000002a77347225 */ /* 0x000fc800078c0034 */
[----:B------:R-:W-:-:S04]  /*10100*/  IMAD.WIDE.U32 R120, P0, R41, R67, R50 ;  /* 0x0000004329787225 */ /* 0x000fc80007800032 */
[----:B------:R-:W-:-:S04]  /*10110*/  IMAD.WIDE.U32 R136, R119, R78, RZ ;  /* 0x0000004e77887225 */ /* 0x000fc800078e00ff */
[----:B------:R-:W-:Y:S01]  /*10120*/  IMAD.X R135, RZ, RZ, RZ, P1 ;  /* 0x000000ffff877224 */ /* 0x000fe200008e06ff */
[----:B------:R-:W-:Y:S01]  /*10130*/  IADD3 R124, P1, PT, R55, R128, RZ ;  /* 0x00000080377c7210 */ /* 0x000fe20007f3e0ff */
[----:B------:R-:W-:Y:S01]  /*10140*/  IMAD.WIDE.U32 R126, R125, R78, RZ ;  /* 0x0000004e7d7e7225 */ /* 0x000fe200078e00ff */
[----:B------:R-:W-:-:S03]  /*10150*/  MOV R128, R121 ;  /* 0x0000007900807202 */ /* 0x000fc60000000f00 */
[----:B------:R-:W-:Y:S01]  /*10160*/  IMAD.X R55, RZ, RZ, RZ, P6 ;  /* 0x000000ffff377224 */ /* 0x000fe200030e06ff */
[----:B------:R-:W-:Y:S01]  /*10170*/  IADD3 R151, P6, PT, R133, R52, RZ ;  /* 0x0000003485977210 */ /* 0x000fe20007fde0ff */
[----:B------:R-:W-:Y:S01]  /*10180*/  IMAD.X R129, RZ, RZ, RZ, P0 ;  /* 0x000000ffff817224 */ /* 0x000fe200000e06ff */
[----:B------:R-:W-:Y:S01]  /*10190*/  IADD3 R141, P0, PT, R54, R136, RZ ;  /* 0x00000088368d7210 */ /* 0x000fe20007f1e0ff */
[----:B------:R-:W-:Y:S01]  /*101a0*/  IMAD.WIDE.U32 R132, R69, R31, RZ ;  /* 0x0000001f45847225 */ /* 0x000fe200078e00ff */
[----:B------:R-:W-:-:S03]  /*101b0*/  MOV R54, R53 ;  /* 0x0000003500367202 */ /* 0x000fc60000000f00 */
[----:B------:R-:W-:-:S04]  /*101c0*/  IMAD.WIDE.U32.X R50, R69, R40, R130, P3 ;  /* 0x0000002845327225 */ /* 0x000fc800018e0482 */
[----:B------:R-:W-:-:S04]  /*101d0*/  IMAD.WIDE.U32 R130, P3, R119, R40, R126 ;  /* 0x0000002877827225 */ /* 0x000fc8000786007e */
[----:B------:R-:W-:-:S04]  /*101e0*/  IMAD.WIDE.U32 R126, R67, R72, RZ ;  /* 0x00000048437e7225 */ /* 0x000fc800078e00ff */
[----:B------:R-:W-:-:S04]  /*101f0*/  IMAD.WIDE.U32.X R54, R125, R42, R54, P6 ;  /* 0x0000002a7d367225 */ /* 0x000fc800030e0436 */
[----:B------:R-:W-:-:S04]  /*10200*/  IMAD.WIDE.U32 R138, P6, R61, R34, R132 ;  /* 0x000000223d8a7225 */ /* 0x000fc800078c0084 */
[----:B------:R-:W-:Y:S01]  /*10210*/  IMAD.WIDE.U32.X R52, R69, R37, R134, P1 ;  /* 0x0000002545347225 */ /* 0x000fe200008e0486 */
[----:B------:R-:W-:-:S03]  /*10220*/  IADD3 R153, P1, PT, R137, R130, RZ ;  /* 0x0000008289997210 */ /* 0x000fc60007f3e0ff */
[----:B------:R-:W-:Y:S01]  /*10230*/  IMAD.X R133, RZ, RZ, RZ, P3 ;  /* 0x000000ffff857224 */ /* 0x000fe200018e06ff */
[----:B------:R-:W-:Y:S01]  /*10240*/  IADD3 R149, P3, PT, R127, R120, RZ ;  /* 0x000000787f957210 */ /* 0x000fe20007f7e0ff */
[----:B------:R-:W-:-:S04]  /*10250*/  IMAD.WIDE.U32 R134, R61, R31, RZ ;  /* 0x0000001f3d867225 */ /* 0x000fc800078e00ff */
[----:B------:R-:W-:-:S04]  /*10260*/  IMAD.WIDE.U32 R60, R125, R36, RZ ;  /* 0x000000247d3c7225 */ /* 0x000fc800078e00ff */
[----:B------:R-:W-:Y:S01]  /*10270*/  IMAD.X R137, RZ, RZ, RZ, P6 ;  /* 0x000000ffff897224 */ /* 0x000fe200030e06ff */
[----:B------:R-:W-:Y:S01]  /*10280*/  IADD3 R130, P6, PT, R135, R138, RZ ;  /* 0x0000008a87827210 */ /* 0x000fe20007fde0ff */
[----:B------:R-:W-:-:S04]  /*10290*/  IMAD.WIDE.U32.X R120, R59, R41, R128, P3 ;  /* 0x000000293b787225 */ /* 0x000fc800018e0480 */
[----:B------:R-:W-:-:S04]  /*102a0*/  IMAD.WIDE.U32 R128, R119, R36, RZ ;  /* 0x0000002477807225 */ /* 0x000fc800078e00ff */
[----:B------:R-:W-:Y:S02]  /*102b0*/  IMAD.MOV.U32 R136, RZ, RZ, R139 ;  /* 0x000000ffff887224 */ /* 0x000fe400078e008b */
[----:B------:R-:W-:-:S04]  /*102c0*/  IMAD.WIDE.U32 R118, P3, R119, R37, R60 ;  /* 0x0000002577767225 */ /* 0x000fc8000786003c */
[----:B------:R-:W-:Y:S01]  /*102d0*/  IMAD.MOV.U32 R132, RZ, RZ, R131 ;  /* 0x000000ffff847224 */ /* 0x000fe200078e0083 */
[----:B------:R-:W-:Y:S01]  /*102e0*/  LEA.HI.X R131, P2, R123, R66, RZ, 0xd, P2 ;  /* 0x000000427b837211 */ /* 0x000fe20001056cff */
[----:B------:R-:W-:Y:S01]  /*102f0*/  IMAD.WIDE.U32.X R68, R69, R34, R136, P6 ;  /* 0x0000002245447225 */ /* 0x000fe200030e0488 */
[----:B------:R-:W-:Y:S02]  /*10300*/  IADD3 R137, P6, PT, R129, R118, RZ ;  /* 0x0000007681897210 */ /* 0x000fe40007fde0ff */
        /* <DEDUP_REMOVED lines=8> */
[----:B------:R-:W-:Y:S01]  /*10390*/  IADD3.X R130, P1, PT, R130, R137, RZ, P1, !PT ;  /* 0x0000008982827210 */ /* 0x000fe20000f3e4ff */
[----:B------:R-:W-:Y:S01]  /*103a0*/  IMAD.WIDE.U32.X R118, R125, R37, R128, P6 ;  /* 0x000000257d767225 */ /* 0x000fe200030e0480 */
[----:B------:R-:W-:Y:S02]  /*103b0*/  IADD3.X R128, P3, PT, R66, R149, RZ, P3, !PT ;  /* 0x0000009542807210 */ /* 0x000fe40001f7e4ff */
[----:B------:R-:W-:Y:S01]  /*103c0*/  SHF.L.W.U32.HI R129, R122, 0xd, R131 ;  /* 0x0000000d7a817819 */ /* 0x000fe20000010e83 */
[----:B------:R-:W-:Y:S01]  /*103d0*/  IMAD.X R58, RZ, RZ, R58, P2 ;  /* 0x000000ffff3a7224 */ /* 0x000fe200010e063a */
[----:B------:R-:W-:Y:S01]  /*103e0*/  IADD3.X R62, P3, P5, R120, R64, R62, P3, P5 ;  /* 0x00000040783e7210 */ /* 0x000fe20001d6a43e */
[----:B------:R-:W-:Y:S01]  /*103f0*/  IMAD.WIDE.U32 R124, R67, R76, RZ ;  /* 0x0000004c437c7225 */ /* 0x000fe200078e00ff */
[----:B------:R-:W-:Y:S02]  /*10400*/  IADD3.X R133, P4, PT, R140, R151, RZ, P4, !PT ;  /* 0x000000978c857210 */ /* 0x000fe4000279e4ff */
[----:B------:R-:W-:Y:S01]  /*10410*/  IADD3.X R145, PT, PT, R121, R65, R63, P3, P5 ;  /* 0x0000004179917210 */ /* 0x000fe20001fea43f */
[----:B------:R-:W-:Y:S01]  /*10420*/  IMAD.WIDE.U32 R126, P2, R67, R38, R126 ;  /* 0x00000026437e7225 */ /* 0x000fe2000784007e */
[----:B------:R-:W-:-:S03]  /*10430*/  SHF.L.W.U32.HI R58, R131, 0xd, R58 ;  /* 0x0000000d833a7819 */ /* 0x000fc60000010e3a */
[----:B------:R-:W-:Y:S01]  /*10440*/  IMAD.WIDE.U32 R122, R59, R74, RZ ;  /* 0x0000004a3b7a7225 */ /* 0x000fe200078e00ff */
[----:B------:R-:W-:Y:S02]  /*10450*/  IADD3.X R121, PT, PT, RZ, RZ, RZ, P2, !PT ;  /* 0x000000ffff797210 */ /* 0x000fe400017fe4ff */
[----:B------:R-:W-:Y:S01]  /*10460*/  IADD3 R134, P5, PT, R125, R126, RZ ;  /* 0x0000007e7d867210 */ /* 0x000fe20007fbe0ff */
[----:B------:R-:W-:Y:S01]  /*10470*/  IMAD.WIDE.U32 R64, R67, R74, RZ ;  /* 0x0000004a43407225 */ /* 0x000fe200078e00ff */
[----:B------:R-:W-:-:S03]  /*10480*/  IADD3 R137, P2, PT, R143, R124, RZ ;  /* 0x0000007c8f897210 */ /* 0x000fc60007f5e0ff */
[----:B------:R-:W-:Y:S01]  /*10490*/  IMAD.MOV.U32 R120, RZ, RZ, R127 ;  /* 0x000000ffff787224 */ /* 0x000fe200078e007f */
[----:B------:R-:W-:Y:S01]  /*104a0*/  IADD3 R131, P3, PT, R141, R64, RZ ;  /* 0x000000408d837210 */ /* 0x000fe20007f7e0ff */
[----:B------:R-:W-:-:S04]  /*104b0*/  IMAD.WIDE.U32 R122, P6, R67, R42, R122 ;  /* 0x0000002a437a7225 */ /* 0x000fc800078c007a */
[----:B------:R-:W-:Y:S01]  /*104c0*/  IMAD.WIDE.U32 R126, R59, R78, RZ ;  /* 0x0000004e3b7e7225 */ /* 0x000fe200078e00ff */
[----:B------:R-:W-:-:S03]  /*104d0*/  MOV R124, R123 ;  /* 0x0000007b007c7202 */ /* 0x000fc60000000f00 */
[----:B------:R-:W-:Y:S01]  /*104e0*/  IMAD.WIDE.U32.X R120, R59, R38, R120, P5 ;  /* 0x000000263b787225 */ /* 0x000fe200028e0478 */
[----:B------:R-:W-:-:S03]  /*104f0*/  IADD3 R141, P5, PT, R65, R122, RZ ;  /* 0x0000007a418d7210 */ /* 0x000fc60007fbe0ff */
[----:B------:R-:W-:Y:S02]  /*10500*/  IMAD.X R125, RZ, RZ, RZ, P6 ;  /* 0x000000ffff7d7224 */ /* 0x000fe400030e06ff */
[----:B------:R-:W-:-:S04]  /*10510*/  IMAD.WIDE.U32 R64, R67, R78, RZ ;  /* 0x0000004e43407225 */ /* 0x000fc800078e00ff */
[----:B------:R-:W-:-:S04]  /*10520*/  IMAD.WIDE.U32 R126, P6, R67, R40, R126 ;  /* 0x00000028437e7225 */ /* 0x000fc800078c007e */
[----:B------:R-:W-:Y:S01]  /*10530*/  IMAD.X R67, RZ, RZ, RZ, P6 ;  /* 0x000000ffff437224 */ /* 0x000fe200030e06ff */
[----:B------:R-:W-:Y:S01]  /*10540*/  IADD3 R65, P6, PT, R65, R126, RZ ;  /* 0x0000007e41417210 */ /* 0x000fe20007fde0ff */
[----:B------:R-:W-:Y:S01]  /*10550*/  IMAD.WIDE.U32.X R122, R59, R42, R124, P5 ;  /* 0x0000002a3b7a7225 */ /* 0x000fe200028e047c */
[----:B------:R-:W-:-:S03]  /*10560*/  IADD3 R64, P5, PT, R135, R64, RZ ;  /* 0x0000004087407210 */ /* 0x000fc60007fbe0ff */
[----:B------:R-:W-:Y:S02]  /*10570*/  IMAD.MOV.U32 R66, RZ, RZ, R127 ;  /* 0x000000ffff427224 */ /* 0x000fe400078e007f */
[----:B------:R-:W-:-:S04]  /*10580*/  IMAD.WIDE.U32 R44, R129, 0x13, R44 ;  /* 0x00000013812c7825 */ /* 0x000fc800078e002c */
[----:B------:R-:W-:Y:S02]  /*10590*/  IMAD R63, R58, 0x13, RZ ;  /* 0x000000133a3f7824 */ /* 0x000fe400078e02ff */
[----:B------:R-:W-:Y:S01]  /*105a0*/  IMAD.WIDE.U32.X R66, R59, R40, R66, P6 ;  /* 0x000000283b427225 */ /* 0x000fe200030e0442 */
[----:B------:R-:W-:Y:S02]  /*105b0*/  IADD3.X R59, P5, PT, R130, R65, RZ, P5, !PT ;  /* 0x00000041823b7210 */ /* 0x000fe40002fbe4ff */
[----:B------:R-:W-:Y:S02]  /*105c0*/  IADD3.X R130, P2, PT, R133, R134, RZ, P2, !PT ;  /* 0x0000008685827210 */ /* 0x000fe4000175e4ff */
[----:B------:R-:W-:Y:S02]  /*105d0*/  IADD3 R124, PT, PT, R45, R63, RZ ;  /* 0x0000003f2d7c7210 */ /* 0x000fe40007ffe0ff */
[----:B------:R-:W-:Y:S02]  /*105e0*/  IADD3.X R133, P2, P4, R120, R54, R50, P2, P4 ;  /* 0x0000003678857210 */ /* 0x000fe40001448432 */
[----:B------:R-:W-:-:S02]  /*105f0*/  IADD3.X R45, P3, PT, R132, R141, RZ, P3, !PT ;  /* 0x0000008d842d7210 */ /* 0x000fc40001f7e4ff */
[----:B------:R-:W-:Y:S02]  /*10600*/  IADD3.X R58, P5, P1, R66, R118, R68, P5, P1 ;  /* 0x00000076423a7210 */ /* 0x000fe400029a2444 */
[C---:B------:R-:W-:Y:S02]  /*10610*/  LOP3.LUT R50, R124.reuse, 0x7ffff, RZ, 0xc0, !PT ;  /* 0x0007ffff7c327812 */ /* 0x040fe400078ec0ff */
[----:B------:R-:W-:Y:S02]  /*10620*/  LEA.HI R63, P6, R124, R49, RZ, 0xd ;  /* 0x000000317c3f7211 */ /* 0x000fe400078d68ff */
[----:B------:R-:W-:Y:S01]  /*10630*/  IADD3.X R49, PT, PT, R67, R119, R69, P5, P1 ;  /* 0x0000007743317210 */ /* 0x000fe20002fe2445 */
[----:B------:R-:W-:Y:S01]  /*10640*/  IMAD.WIDE.U32 R68, R50, R78, RZ ;  /* 0x0000004e32447225 */ /* 0x000fe200078e00ff */
[----:B------:R-:W-:Y:S02]  /*10650*/  IADD3.X R54, P0, P3, R122, R60, R52, P3, P0 ;  /* 0x0000003c7a367210 */ /* 0x000fe40001b00434 */
[----:B------:R-:W-:Y:S01]  /*10660*/  IADD3.X R135, PT, PT, R121, R55, R51, P2, P4 ;  /* 0x0000003779877210 */ /* 0x000fe200017e8433 */
[----:B------:R-:W-:Y:S01]  /*10670*/  IMAD.WIDE.U32 R118, R50, R36, RZ ;  /* 0x0000002432767225 */ /* 0x000fe200078e00ff */
[----:B------:R-:W-:-:S03]  /*10680*/  IADD3.X R52, PT, PT, R123, R61, R53, P0, P3 ;  /* 0x0000003d7b347210 */ /* 0x000fc600007e6435 */
[----:B------:R-:W-:Y:S02]  /*10690*/  IMAD.X R53, RZ, RZ, R48, P6 ;  /* 0x000000ffff357224 */ /* 0x000fe400030e0630 */
[----:B------:R-:W-:-:S04]  /*106a0*/  IMAD.WIDE.U32 R66, R44, R78, RZ ;  /* 0x0000004e2c427225 */ /* 0x000fc800078e00ff */
[----:B------:R-:W-:Y:S01]  /*106b0*/  IMAD.WIDE.U32 R68, P0, R40, R44, R68 ;  /* 0x0000002c28447225 */ /* 0x000fe20007800044 */
[----:B------:R-:W-:-:S03]  /*106c0*/  IADD3 R57, P1, PT, R57, R66, RZ ;  /* 0x0000004239397210 */ /* 0x000fc60007f3e0ff */
[----:B------:R-:W-:Y:S01]  /*106d0*/  IMAD.WIDE.U32 R122, P3, R37, R44, R118 ;  /* 0x0000002c257a7225 */ /* 0x000fe20007860076 */
[----:B------:R-:W-:Y:S02]  /*106e0*/  IADD3 R55, P5, PT, R67, R68, RZ ;  /* 0x0000004443377210 */ /* 0x000fe40007fbe0ff */
[----:B------:R-:W-:Y:S01]  /*106f0*/  MOV R60, R69 ;  /* 0x00000045003c7202 */ /* 0x000fe20000000f00 */
[----:B------:R-:W-:Y:S01]  /*10700*/  IMAD.WIDE.U32 R118, R53, R74, RZ ;  /* 0x0000004a35767225 */ /* 0x000fe200078e00ff */
[----:B------:R-:W-:-:S03]  /*10710*/  IADD3.X R48, P1, PT, R56, R55, RZ, P1, !PT ;  /* 0x0000003738307210 */ /* 0x000fc60000f3e4ff */
[----:B------:R-:W-:-:S04]  /*10720*/  IMAD.WIDE.U32 R120, R44, R36, RZ ;  /* 0x000000242c787225 */ /* 0x000fc800078e00ff */
[----:B------:R-:W-:-:S04]  /*10730*/  IMAD.WIDE.U32 R66, R63, R74, RZ ;  /* 0x0000004a3f427225 */ /* 0x000fc800078e00ff */
[----:B------:R-:W-:Y:S01]  /*10740*/  IMAD.X R61, RZ, RZ, RZ, P0 ;  /* 0x000000ffff3d7224 */ /* 0x000fe200000e06ff */
[----:B------:R-:W-:Y:S01]  /*10750*/  IADD3 R51, P0, PT, R139, R120, RZ ;  /* 0x000000788b337210 */ /* 0x000fe20007f1e0ff */
[----:B------:R-:W-:Y:S01]  /*10760*/  IMAD.WIDE.U32 R118, P6, R63, R42, R118 ;  /* 0x0000002a3f767225 */ /* 0x000fe200078c0076 */
[----:B------:R-:W-:Y:S02]  /*10770*/  IADD3 R66, P2, PT, R57, R66, RZ ;  /* 0x0000004239427210 */ /* 0x000fe40007f5e0ff */
[----:B------:R-:W-:Y:S01]  /*10780*/  IADD3 R139, P4, PT, R121, R122, RZ ;  /* 0x0000007a798b7210 */ /* 0x000fe20007f9e0ff */
[----:B------:R-:W-:-:S03]  /*10790*/  IMAD.WIDE.U32 R124, R53, R78, RZ ;  /* 0x0000004e357c7225 */ /* 0x000fc600078e00ff */
[----:B------:R-:W-:Y:S01]  /*107a0*/  IADD3.X R139, P0, PT, R128, R139, RZ, P0, !PT ;  /* 0x0000008b808b7210 */ /* 0x000fe2000071e4ff */
[----:B------:R-:W-:Y:S01]  /*107b0*/  IMAD.WIDE.U32.X R56, R50, R40, R60, P5 ;  /* 0x0000002832387225 */ /* 0x000fe200028e043c */
[----:B------:R-:W-:-:S03]  /*107c0*/  IADD3 R55, P5, PT, R67, R118, RZ ;  /* 0x0000007643377210 */ /* 0x000fc60007fbe0ff */
[----:B------:R-:W-:Y:S02]  /*107d0*/  IMAD.X R69, RZ, RZ, RZ, P6 ;  /* 0x000000ffff457224 */ /* 0x000fe400030e06ff */
[----:B------:R-:W-:-:S04]  /*107e0*/  IMAD.WIDE.U32 R120, R63, R78, RZ ;  /* 0x0000004e3f787225 */ /* 0x000fc800078e00ff */
[----:B------:R-:W-:-:S04]  /*107f0*/  IMAD.WIDE.U32 R124, P6, R63, R40, R124 ;  /* 0x000000283f7c7225 */ /* 0x000fc800078c007c */
[----:B------:R-:W-:Y:S01]  /*10800*/  IMAD.MOV.U32 R68, RZ, RZ, R119 ;  /* 0x000000ffff447224 */ /* 0x000fe200078e0077 */
[----:B------:R-:W-:Y:S01]  /*10810*/  IADD3.X R119, PT, PT, RZ, RZ, RZ, P3, !PT ;  /* 0x000000ffff777210 */ /* 0x000fe20001ffe4ff */
[----:B------:R-:W-:Y:S01]  /*10820*/  IMAD.MOV.U32 R118, RZ, RZ, R123 ;  /* 0x000000ffff767224 */ /* 0x000fe200078e007b */
[----:B------:R-:W-:Y:S01]  /*10830*/  IADD3 R67, P3, PT, R51, R120, RZ ;  /* 0x0000007833437210 */ /* 0x000fe20007f7e0ff */
[----:B------:R-:W-:Y:S01]  /*10840*/  IMAD.WIDE.U32.X R60, R53, R42, R68, P5 ;  /* 0x0000002a353c7225 */ /* 0x000fe200028e0444 */
[----:B------:R-:W-:Y:S02]  /*10850*/  IADD3 R120, P5, PT, R121, R124, RZ ;  /* 0x0000007c79787210 */ /* 0x000fe40007fbe0ff */
[----:B------:R-:W-:Y:S01]  /*10860*/  IADD3.X R51, P2, PT, R48, R55, RZ, P2, !PT ;  /* 0x0000003730337210 */ /* 0x000fe2000175e4ff */
[----:B------:R-:W-:Y:S01]  /*10870*/  IMAD.X R127, RZ, RZ, RZ, P6 ;  /* 0x000000ffff7f7224 */ /* 0x000fe200030e06ff */
[----:B------:R-:W-:Y:S01]  /*10880*/  MOV R126, R125 ;  /* 0x0000007d007e7202 */ /* 0x000fe20000000f00 */
[----:B------:R-:W-:Y:S01]  /*10890*/  IMAD.WIDE.U32.X R68, R50, R37, R118, P4 ;  /* 0x0000002532447225 */ /* 0x000fe200020e0476 */
[----:B------:R-:W-:-:S02]  /*108a0*/  IADD3.X R132, P1, P2, R60, R46, R56, P2, P1 ;  /* 0x0000002e3c847210 */ /* 0x000fc40001222438 */
[----:B------:R-:W-:Y:S01]  /*108b0*/  IADD3.X R139, P3, PT, R139, R120, RZ, P3, !PT ;  /* 0x000000788b8b7210 */ /* 0x000fe20001f7e4ff */
[----:B------:R-:W-:Y:S01]  /*108c0*/  IMAD.WIDE.U32 R122, R34, R44, RZ ;  /* 0x0000002c227a7225 */ /* 0x000fe200078e00ff */
[----:B------:R-:W-:-:S03]  /*108d0*/  IADD3.X R141, PT, PT, R61, R47, R57, P1, P2 ;  /* 0x0000002f3d8d7210 */ /* 0x000fc60000fe4439 */
[----:B------:R-:W-:-:S04]  /*108e0*/  IMAD.WIDE.U32.X R118, R53, R40, R126, P5 ;  /* 0x0000002835767225 */ /* 0x000fc800028e047e */
[----:B------:R-:W-:Y:S01]  /*108f0*/  IMAD.WIDE.U32 R128, R35, R44, RZ ;  /* 0x0000002c23807225 */ /* 0x000fe200078e00ff */
[----:B------:R-:W-:Y:S02]  /*10900*/  IADD3.X R48, P1, P5, R118, R62, R68, P3, P0 ;  /* 0x0000003e76307210 */ /* 0x000fe40001d20444 */
[----:B------:R-:W-:Y:S01]  /*10910*/  SHF.L.W.U32.HI R62, R51, 0xd, R132 ;  /* 0x0000000d333e7819 */ /* 0x000fe20000010e84 */
        /* <DEDUP_REMOVED lines=9> */
[----:B------:R-:W-:-:S03]  /*109b0*/  IADD3 R55, P1, PT, R131, R124, RZ ;  /* 0x0000007c83377210 */ /* 0x000fc60007f3e0ff */
[----:B------:R-:W-:-:S04]  /*109c0*/  IMAD.WIDE.U32 R68, P6, R63, R37, R60 ;  /* 0x000000253f447225 */ /* 0x000fc800078c003c */
[----:B------:R-:W-:Y:S01]  /*109d0*/  IMAD.WIDE.U32 R60, R63, R36, RZ ;  /* 0x000000243f3c7225 */ /* 0x000fe200078e00ff */
[----:B------:R-:W-:-:S03]  /*109e0*/  IADD3.X R119, PT, PT, RZ, RZ, RZ, P6, !PT ;  /* 0x000000ffff777210 */ /* 0x000fc600037fe4ff */
[----:B------:R-:W-:Y:S01]  /*109f0*/  IMAD.X R57, RZ, RZ, RZ, P4 ;  /* 0x000000ffff397224 */ /* 0x000fe200020e06ff */
[----:B------:R-:W-:Y:S01]  /*10a00*/  IADD3 R124, P4, PT, R125, R46, RZ ;  /* 0x0000002e7d7c7210 */ /* 0x000fe20007f9e0ff */
[----:B------:R-:W-:Y:S01]  /*10a10*/  IMAD.MOV.U32 R56, RZ, RZ, R123 ;  /* 0x000000ffff387224 */ /* 0x000fe200078e007b */
[----:B------:R-:W-:Y:S01]  /*10a20*/  SHF.L.W.U32.HI R46, R132, 0xd, R141 ;  /* 0x0000000d842e7819 */ /* 0x000fe20000010e8d */
[----:B------:R-:W-:Y:S01]  /*10a30*/  IMAD.MOV.U32 R118, RZ, RZ, R69 ;  /* 0x000000ffff767224 */ /* 0x000fe200078e0045 */
[----:B------:R-:W-:Y:S01]  /*10a40*/  IADD3 R123, P6, PT, R65, R60, RZ ;  /* 0x0000003c417b7210 */ /* 0x000fe20007fde0ff */
[----:B------:R-:W-:Y:S01]  /*10a50*/  IMAD.WIDE.U32.X R56, R50, R34, R56, P0 ;  /* 0x0000002232387225 */ /* 0x000fe200000e0438 */
[----:B------:R-:W-:Y:S02]  /*10a60*/  IADD3.X R125, P2, PT, R130, R121, RZ, P2, !PT ;  /* 0x00000079827d7210 */ /* 0x000fe4000175e4ff */
[----:B------:R-:W-:Y:S01]  /*10a70*/  IADD3 R60, P0, PT, R61, R68, RZ ;  /* 0x000000443d3c7210 */ /* 0x000fe20007f1e0ff */
[----:B------:R-:W-:Y:S01]  /*10a80*/  IMAD.WIDE.U32 R68, R39, R44, RZ ;  /* 0x0000002c27447225 */ /* 0x000fe200078e00ff */
[----:B------:R-:W-:-:S02]  /*10a90*/  IADD3.X R131, P5, PT, R46, R139, RZ, P5, !PT ;  /* 0x0000008b2e837210 */ /* 0x000fc40002fbe4ff */
[----:B------:R-:W-:Y:S01]  /*10aa0*/  IADD3.X R125, P6, PT, R125, R60, RZ, P6, !PT ;  /* 0x0000003c7d7d7210 */ /* 0x000fe200037de4ff */
[----:B------:R-:W-:Y:S01]  /*10ab0*/  IMAD.WIDE.U32.X R60, R53, R37, R118, P0 ;  /* 0x00000025353c7225 */ /* 0x000fe200000e0476 */
[----:B------:R-:W-:-:S03]  /*10ac0*/  LEA.HI.X R48, P5, R141, R48, RZ, 0xd, P5 ;  /* 0x000000308d307211 */ /* 0x000fc600028b6cff */
[----:B------:R-:W-:Y:S01]  /*10ad0*/  IMAD.WIDE.U32 R120, R33, R44, RZ ;  /* 0x0000002c21787225 */ /* 0x000fe200078e00ff */
[----:B------:R-:W-:Y:S02]  /*10ae0*/  IADD3.X R60, P2, P6, R60, R133, R56, P6, P2 ;  /* 0x000000853c3c7210 */ /* 0x000fe40003644438 */
[----:B------:R-:W-:Y:S01]  /*10af0*/  IADD3.X R127, PT, PT, RZ, R127, RZ, P5, !PT ;  /* 0x0000007fff7f7210 */ /* 0x000fe20002ffe4ff */
[----:B------:R-:W-:Y:S01]  /*10b00*/  IMAD.X R65, RZ, RZ, RZ, P3 ;  /* 0x000000ffff417224 */ /* 0x000fe200018e06ff */
[----:B------:R-:W-:Y:S01]  /*10b10*/  SHF.L.W.U32.HI R44, R131, 0xd, R48 ;  /* 0x0000000d832c7819 */ /* 0x000fe20000010e30 */
[----:B------:R-:W-:Y:S01]  /*10b20*/  IMAD.WIDE.U32 R118, P3, R50, R33, R68 ;  /* 0x0000002132767225 */ /* 0x000fe20007860044 */
[----:B------:R-:W-:Y:S02]  /*10b30*/  IADD3.X R57, PT, PT, R61, R135, R57, P2, P6 ;  /* 0x000000873d397210 */ /* 0x000fe400017ec439 */
[----:B------:R-:W-:Y:S01]  /*10b40*/  IADD3 R44, P2, PT, R44, R123, RZ ;  /* 0x0000007b2c2c7210 */ /* 0x000fe20007f5e0ff */
[----:B------:R-:W-:Y:S01]  /*10b50*/  IMAD.WIDE.U32 R68, R34, R63, RZ ;  /* 0x0000003f22447225 */ /* 0x000fe200078e00ff */
[----:B------:R-:W-:-:S02]  /*10b60*/  SHF.L.W.U32.HI R48, R48, 0xd, R127 ;  /* 0x0000000d30307819 */ /* 0x000fc40000010e7f */
[----:B------:R-:W-:Y:S01]  /*10b70*/  IADD3 R67, P0, PT, R64, R120, RZ ;  /* 0x0000007840437210 */ /* 0x000fe20007f1e0ff */
[----:B------:R-:W-:Y:S01]  /*10b80*/  IMAD.MOV.U32 R64, RZ, RZ, R47 ;  /* 0x000000ffff407224 */ /* 0x000fe200078e002f */
[----:B------:R-:W-:Y:S01]  /*10b90*/  IADD3.X R123, P2, PT, R48, R125, RZ, P2, !PT ;  /* 0x0000007d307b7210 */ /* 0x000fe2000175e4ff */
[----:B------:R-:W-:Y:S01]  /*10ba0*/  IMAD.WIDE.U32 R68, P6, R53, R31, R68 ;  /* 0x0000001f35447225 */ /* 0x000fe200078c0044 */
[----:B------:R-:W-:Y:S02]  /*10bb0*/  IADD3 R122, P5, PT, R121, R118, RZ ;  /* 0x00000076797a7210 */ /* 0x000fe40007fbe0ff */
[----:B------:R-:W-:Y:S01]  /*10bc0*/  LEA.HI.X R118, P2, R127, R60, RZ, 0xd, P2 ;  /* 0x0000003c7f767211 */ /* 0x000fe20001056cff */
[-C--:B------:R-:W-:Y:S01]  /*10bd0*/  IMAD.WIDE.U32 R46, R31, R63.reuse, RZ ;  /* 0x0000003f1f2e7225 */ /* 0x080fe200078e00ff */
[----:B------:R-:W-:Y:S02]  /*10be0*/  IADD3.X R61, PT, PT, RZ, RZ, RZ, P6, !PT ;  /* 0x000000ffff3d7210 */ /* 0x000fe400037fe4ff */
[----:B------:R-:W-:Y:S01]  /*10bf0*/  IADD3.X R56, P1, PT, R45, R124, RZ, P1, !PT ;  /* 0x0000007c2d387210 */ /* 0x000fe20000f3e4ff */
[----:B------:R-:W-:Y:S01]  /*10c00*/  IMAD.X R121, RZ, RZ, RZ, P3 ;  /* 0x000000ffff797224 */ /* 0x000fe200018e06ff */
[----:B------:R-:W-:Y:S01]  /*10c10*/  IADD3 R48, P3, PT, R55, R46, RZ ;  /* 0x0000002e37307210 */ /* 0x000fe20007f7e0ff */
[----:B------:R-:W-:Y:S01]  /*10c20*/  IMAD.MOV.U32 R120, RZ, RZ, R119 ;  /* 0x000000ffff787224 */ /* 0x000fe200078e0077 */
[----:B------:R-:W-:Y:S01]  /*10c30*/  IADD3 R55, P6, PT, R47, R68, RZ ;  /* 0x000000442f377210 */ /* 0x000fe20007fde0ff */
[----:B------:R-:W-:Y:S01]  /*10c40*/  IMAD.MOV.U32 R60, RZ, RZ, R69 ;  /* 0x000000ffff3c7224 */ /* 0x000fe200078e0045 */
[----:B------:R-:W-:Y:S01]  /*10c50*/  SHF.L.W.U32.HI R45, R123, 0xd, R118 ;  /* 0x0000000d7b2d7819 */ /* 0x000fe20000010e76 */
[----:B------:R-:W-:Y:S01]  /*10c60*/  IMAD.WIDE.U32 R46, R35, R63, RZ ;  /* 0x0000003f232e7225 */ /* 0x000fe200078e00ff */
[----:B------:R-:W-:-:S02]  /*10c70*/  IADD3.X R119, PT, PT, RZ, R57, RZ, P2, !PT ;  /* 0x00000039ff777210 */ /* 0x000fc400017fe4ff */
        /* <DEDUP_REMOVED lines=9> */
[----:B------:R-:W-:Y:S02]  /*10d10*/  IADD3.X R63, P2, PT, R48, R55, RZ, P2, !PT ;  /* 0x00000037303f7210 */ /* 0x000fe4000175e4ff */
[----:B------:R-:W-:Y:S01]  /*10d20*/  IADD3.X R56, PT, PT, R61, R52, R57, P1, P3 ;  /* 0x000000343d387210 */ /* 0x000fe20000fe6439 */
[----:B------:R-:W-:Y:S01]  /*10d30*/  IMAD.X R55, RZ, RZ, RZ, P4 ;  /* 0x000000ffff377224 */ /* 0x000fe200020e06ff */
[----:B------:R-:W-:Y:S01]  /*10d40*/  IADD3 R59, P4, PT, R67, R46, RZ ;  /* 0x0000002e433b7210 */ /* 0x000fe20007f9e0ff */
[----:B------:R-:W-:Y:S01]  /*10d50*/  IMAD.WIDE.U32.X R64, R50, R39, R120, P5 ;  /* 0x0000002732407225 */ /* 0x000fe200028e0478 */
[----:B------:R-:W-:Y:S02]  /*10d60*/  IADD3 R67, P5, PT, R47, R68, RZ ;  /* 0x000000442f437210 */ /* 0x000fe40007fbe0ff */
[----:B------:R-:W-:Y:S01]  /*10d70*/  LEA.HI.X R50, P2, R119, R54, RZ, 0xd, P2 ;  /* 0x0000003677327211 */ /* 0x000fe20001056cff */
[----:B------:R-:W-:Y:S01]  /*10d80*/  IMAD.MOV.U32 R54, RZ, RZ, R69 ;  /* 0x000000ffff367224 */ /* 0x000fe200078e0045 */
[----:B------:R-:W-:-:S02]  /*10d90*/  LOP3.LUT R47, R123, 0x7ffff, RZ, 0xc0, !PT ;  /* 0x0007ffff7b2f7812 */ /* 0x000fc400078ec0ff */
[----:B------:R-:W-:Y:S01]  /*10da0*/  IADD3.X R67, P4, PT, R118, R67, RZ, P4, !PT ;  /* 0x0000004376437210 */ /* 0x000fe2000279e4ff */
[----:B------:R-:W-:Y:S01]  /*10db0*/  IMAD.WIDE.U32.X R68, R53, R35, R54, P5 ;  /* 0x0000002335447225 */ /* 0x000fe200028e0436 */
[C---:B------:R-:W-:Y:S02]  /*10dc0*/  SHF.L.W.U32.HI R46, R63.reuse, 0xd, R50 ;  /* 0x0000000d3f2e7819 */ /* 0x040fe40000010e32 */
[----:B------:R-:W-:Y:S01]  /*10dd0*/  LOP3.LUT R48, R63, 0x7ffff, RZ, 0xc0, !PT ;  /* 0x0007ffff3f307812 */ /* 0x000fe200078ec0ff */
[----:B------:R-:W-:Y:S01]  /*10de0*/  IMAD.WIDE.U32 R54, R47, R44, RZ ;  /* 0x0000002c2f367225 */ /* 0x000fe200078e00ff */
[----:B------:R-:W-:Y:S02]  /*10df0*/  IADD3.X R63, P0, P4, R68, R58, R64, P4, P0 ;  /* 0x0000003a443f7210 */ /* 0x000fe40002400440 */
[----:B------:R-:W-:Y:S01]  /*10e00*/  IADD3.X R68, PT, PT, RZ, R56, RZ, P2, !PT ;  /* 0x00000038ff447210 */ /* 0x000fe200017fe4ff */
[----:B------:R-:W-:Y:S01]  /*10e10*/  IMAD.WIDE.U32 R52, R44, 0x26, RZ ;  /* 0x000000262c347825 */ /* 0x000fe200078e00ff */
[----:B------:R-:W-:-:S02]  /*10e20*/  IADD3 R46, P1, PT, R46, R59, RZ ;  /* 0x0000003b2e2e7210 */ /* 0x000fc40007f3e0ff */
[----:B------:R-:W-:Y:S01]  /*10e30*/  SHF.L.W.U32.HI R50, R50, 0xd, R68 ;  /* 0x0000000d32327819 */ /* 0x000fe20000010e44 */
[----:B------:R-:W-:Y:S01]  /*10e40*/  IMAD R133, R47, 0x26, RZ ;  /* 0x000000262f857824 */ /* 0x000fe200078e02ff */
[----:B------:R-:W-:Y:S01]  /*10e50*/  IADD3.X R49, PT, PT, R69, R49, R65, P0, P4 ;  /* 0x0000003145317210 */ /* 0x000fe200007e8441 */
[-C--:B------:R-:W-:Y:S01]  /*10e60*/  IMAD.WIDE.U32 R60, P3, R47, R44.reuse, R54 ;  /* 0x0000002c2f3c7225 */ /* 0x080fe20007860036 */
[----:B------:R-:W-:Y:S02]  /*10e70*/  IADD3.X R118, P0, PT, R50, R67, RZ, P1, !PT ;  /* 0x0000004332767210 */ /* 0x000fe40000f1e4ff */
[----:B------:R-:W-:Y:S01]  /*10e80*/  LOP3.LUT R67, R51, 0x7ffff, RZ, 0xc0, !PT ;  /* 0x0007ffff33437812 */ /* 0x000fe200078ec0ff */
[----:B------:R-:W-:Y:S01]  /*10e90*/  IMAD.WIDE.U32 R54, R44, R44, RZ ;  /* 0x0000002c2c367225 */ /* 0x000fe200078e00ff */
[----:B------:R-:W-:-:S03]  /*10ea0*/  MOV R56, R61 ;  /* 0x0000003d00387202 */ /* 0x000fc60000000f00 */
[----:B------:R-:W-:Y:S01]  /*10eb0*/  IMAD.WIDE.U32 R58, R48, R52, RZ ;  /* 0x00000034303a7225 */ /* 0x000fe200078e00ff */
[----:B------:R-:W-:Y:S02]  /*10ec0*/  IADD3 R120, P5, PT, R55, R60, RZ ;  /* 0x0000003c37787210 */ /* 0x000fe40007fbe0ff */
[----:B------:R-:W-:Y:S01]  /*10ed0*/  LEA.HI.X R55, P0, R68, R63, RZ, 0xd, P0 ;  /* 0x0000003f44377211 */ /* 0x000fe20000016cff */
[----:B------:R-:W-:Y:S02]  /*10ee0*/  IMAD.IADD R133, R53, 0x1, R133 ;  /* 0x0000000135857824 */ /* 0x000fe400078e0285 */
[----:B------:R-:W-:Y:S01]  /*10ef0*/  IMAD.WIDE.U32 R64, R45, R52, RZ ;  /* 0x000000342d407225 */ /* 0x000fe200078e00ff */
[----:B------:R-:W-:Y:S02]  /*10f00*/  IADD3.X R50, PT, PT, RZ, R49, RZ, P0, !PT ;  /* 0x00000031ff327210 */ /* 0x000fe400007fe4ff */
[----:B------:R-:W-:Y:S01]  /*10f10*/  SHF.L.W.U32.HI R51, R118, 0xd, R55 ;  /* 0x0000000d76337819 */ /* 0x000fe20000010e37 */
[----:B------:R-:W-:Y:S01]  /*10f20*/  IMAD.WIDE.U32 R58, P2, R133, R45, R58 ;  /* 0x0000002d853a7225 */ /* 0x000fe2000784003a */
[----:B------:R-:W-:-:S02]  /*10f30*/  SHF.L.W.U32.HI R55, R55, 0xd, R50 ;  /* 0x0000000d37377819 */ /* 0x000fc40000010e32 */
[----:B------:R-:W-:Y:S01]  /*10f40*/  LOP3.LUT R50, R118, 0x7ffff, RZ, 0xc0, !PT ;  /* 0x0007ffff76327812 */ /* 0x000fe200078ec0ff */
[----:B------:R-:W-:Y:S01]  /*10f50*/  IMAD.WIDE.U32 R68, R45, 0x13, RZ ;  /* 0x000000132d447825 */ /* 0x000fe200078e00ff */
[----:B------:R-:W-:-:S03]  /*10f60*/  IADD3 R138, P1, PT, R65, R58, RZ ;  /* 0x0000003a418a7210 */ /* 0x000fc60007f3e0ff */
[C---:B------:R-:W-:Y:S02]  /*10f70*/  IMAD R53, R48.reuse, 0x13, RZ ;  /* 0x0000001330357824 */ /* 0x040fe400078e02ff */
[----:B------:R-:W-:Y:S02]  /*10f80*/  IMAD.MOV.U32 R128, RZ, RZ, R59 ;  /* 0x000000ffff807224 */ /* 0x000fe400078e003b */
[----:B------:R-:W-:-:S04]  /*10f90*/  IMAD.WIDE.U32 R58, R48, R68, RZ ;  /* 0x00000044303a7225 */ /* 0x000fc800078e00ff */
[----:B------:R-:W-:Y:S02]  /*10fa0*/  IMAD.IADD R49, R69, 0x1, R53 ;  /* 0x0000000145317824 */ /* 0x000fe400078e0235 */
[----:B------:R-:W-:-:S04]  /*10fb0*/  IMAD.WIDE.U32 R66, R51, 0x13, R66 ;  /* 0x0000001333427825 */ /* 0x000fc800078e0042 */
[----:B------:R-:W-:-:S04]  /*10fc0*/  IMAD.WIDE.U32 R122, P0, R49, R45, R58 ;  /* 0x0000002d317a7225 */ /* 0x000fc8000780003a */
[----:B------:R-:W-:Y:S02]  /*10fd0*/  IMAD R55, R55, 0x13, RZ ;  /* 0x0000001337377824 */ /* 0x000fe400078e02ff */
[----:B------:R-:W-:-:S03]  /*10fe0*/  IMAD.WIDE.U32 R58, R46, R52, RZ ;  /* 0x000000342e3a7225 */ /* 0x000fc600078e00ff */
[----:B------:R-:W-:Y:S01]  /*10ff0*/  IADD3 R151, PT, PT, R67, R55, RZ ;  /* 0x0000003743977210 */ /* 0x000fe20007ffe0ff */
[----:B------:R-:W-:Y:S01]  /*11000*/  IMAD.WIDE.U32 R52, R50, R52, RZ ;  /* 0x0000003432347225 */ /* 0x000fe200078e00ff */
[----:B------:R-:W-:-:S03]  /*11010*/  LOP3.LUT R55, R131, 0x7ffff, RZ, 0xc0, !PT ;  /* 0x0007ffff83377812 */ /* 0x000fc600078ec0ff */
[----:B------:R-:W-:-:S04]  /*11020*/  IMAD.WIDE.U32 R118, R45, R68, RZ ;  /* 0x000000442d767225 */ /* 0x000fc800078e00ff */
[----:B------:R-:W-:Y:S01]  /*11030*/  IMAD.X R129, RZ, RZ, RZ, P2 ;  /* 0x000000ffff817224 */ /* 0x000fe200010e06ff */
[----:B------:R-:W-:Y:S01]  /*11040*/  IADD3 R127, P4, PT, R119, R122, RZ ;  /* 0x0000007a777f7210 */ /* 0x000fe20007f9e0ff */
[----:B------:R-:W-:Y:S01]  /*11050*/  IMAD.X R61, RZ, RZ, RZ, P0 ;  /* 0x000000ffff3d7224 */ /* 0x000fe200000e06ff */
[----:B------:R-:W-:Y:S01]  /*11060*/  IADD3 R145, P0, PT, R58, R118, RZ ;  /* 0x000000763a917210 */ /* 0x000fe20007f1e0ff */
[----:B------:R-:W-:Y:S01]  /*11070*/  IMAD.WIDE.U32 R52, P6, R133, R46, R52 ;  /* 0x0000002e85347225 */ /* 0x000fe200078c0034 */
[----:B------:R-:W-:-:S03]  /*11080*/  LEA.HI R51, P2, R151, R62, RZ, 0xd ;  /* 0x0000003e97337211 */ /* 0x000fc600078568ff */
[----:B------:R-:W-:-:S04]  /*11090*/  IMAD.WIDE.U32 R118, R45, 0x26, RZ ;  /* 0x000000262d767825 */ /* 0x000fc800078e00ff */
[----:B------:R-:W-:Y:S01]  /*110a0*/  IMAD.X R57, RZ, RZ, RZ, P3 ;  /* 0x000000ffff397224 */ /* 0x000fe200018e06ff */
[----:B------:R-:W-:Y:S01]  /*110b0*/  IADD3 R142, P3, PT, R59, R52, RZ ;  /* 0x000000343b8e7210 */ /* 0x000fe20007f7e0ff */
[----:B------:R-:W-:Y:S02]  /*110c0*/  IMAD R65, R48, 0x26, RZ ;  /* 0x0000002630417824 */ /* 0x000fe400078e02ff */
[----:B------:R-:W-:Y:S01]  /*110d0*/  IMAD.X R52, RZ, RZ, R55, P2 ;  /* 0x000000ffff347224 */ /* 0x000fe200010e0637 */
[----:B------:R-:W-:Y:S01]  /*110e0*/  IADD3.X R142, P0, PT, R142, R127, RZ, P0, !PT ;  /* 0x0000007f8e8e7210 */ /* 0x000fe2000071e4ff */
[----:B------:R-:W-:Y:S01]  /*110f0*/  IMAD.MOV.U32 R60, RZ, RZ, R123 ;  /* 0x000000ffff3c7224 */ /* 0x000fe200078e007b */
[----:B------:R-:W-:Y:S01]  /*11100*/  IADD3 R55, PT, PT, R119, R65, RZ ;  /* 0x0000004177377210 */ /* 0x000fe20007ffe0ff */
        /* <DEDUP_REMOVED lines=8> */
[----:B------:R-:W-:-:S04]  /*11190*/  IMAD.WIDE.U32 R64, R50, R58, RZ ;  /* 0x0000003a32407225 */ /* 0x000fc800078e00ff */
[----:B------:R-:W-:-:S04]  /*111a0*/  IMAD.WIDE.U32 R122, R46, R118, RZ ;  /* 0x000000762e7a7225 */ /* 0x000fc800078e00ff */
[----:B------:R-:W-:Y:S01]  /*111b0*/  IMAD.X R119, RZ, RZ, RZ, P6 ;  /* 0x000000ffff777224 */ /* 0x000fe200030e06ff */
[----:B------:R-:W-:Y:S01]  /*111c0*/  IADD3 R159, P6, PT, R123, R130, RZ ;  /* 0x000000827b9f7210 */ /* 0x000fe20007fde0ff */
[----:B------:R-:W-:-:S04]  /*111d0*/  IMAD.WIDE.U32.X R128, R133, R48, R128, P1 ;  /* 0x0000003085807225 */ /* 0x000fc800008e0480 */
[----:B------:R-:W-:Y:S01]  /*111e0*/  IMAD.MOV.U32 R124, RZ, RZ, R53 ;  /* 0x000000ffff7c7224 */ /* 0x000fe200078e0035 */
[----:B------:R-:W-:Y:S01]  /*111f0*/  LOP3.LUT R53, R151, 0x7ffff, RZ, 0xc0, !PT ;  /* 0x0007ffff97357812 */ /* 0x000fe200078ec0ff */
[----:B------:R-:W-:Y:S01]  /*11200*/  IMAD.WIDE.U32 R126, P1, R135, R46, R64 ;  /* 0x0000002e877e7225 */ /* 0x000fe20007820040 */
[----:B------:R-:W-:-:S03]  /*11210*/  SHF.L.U64.HI R151, R66, 0x1, R151 ;  /* 0x0000000142977819 */ /* 0x000fc60000010297 */
[----:B------:R-:W-:Y:S01]  /*11220*/  IMAD.MOV.U32 R118, RZ, RZ, R131 ;  /* 0x000000ffff767224 */ /* 0x000fe200078e0083 */
[----:B------:R-:W-:Y:S01]  /*11230*/  IADD3.X R131, PT, PT, RZ, RZ, RZ, P1, !PT ;  /* 0x000000ffff837210 */ /* 0x000fe20000ffe4ff */
[----:B------:R-:W-:Y:S01]  /*11240*/  IMAD.WIDE.U32 R64, R46, R58, RZ ;  /* 0x0000003a2e407225 */ /* 0x000fe200078e00ff */
[----:B------:R-:W-:-:S03]  /*11250*/  LOP3.LUT R151, R151, 0xfffff, RZ, 0xc0, !PT ;  /* 0x000fffff97977812 */ /* 0x000fc600078ec0ff */
[----:B------:R-:W-:Y:S01]  /*11260*/  IMAD.WIDE.U32.X R124, R133, R50, R124, P3 ;  /* 0x00000032857c7225 */ /* 0x000fe200018e047c */
[----:B------:R-:W-:Y:S02]  /*11270*/  IADD3 R146, P3, PT, R65, R126, RZ ;  /* 0x0000007e41927210 */ /* 0x000fe40007f7e0ff */
[----:B------:R-:W-:Y:S01]  /*11280*/  IADD3 R62, P1, PT, R121, R64, RZ ;  /* 0x00000040793e7210 */ /* 0x000fe20007f3e0ff */
[----:B------:R-:W-:-:S04]  /*11290*/  IMAD.WIDE.U32.X R58, R55, R50, R118, P6 ;  /* 0x00000032373a7225 */ /* 0x000fc800030e0476 */
[----:B------:R-:W-:-:S04]  /*112a0*/  IMAD.WIDE.U32 R118, R53, R66, RZ ;  /* 0x0000004235767225 */ /* 0x000fc800078e00ff */
[----:B------:R-:W-:Y:S02]  /*112b0*/  IMAD.MOV.U32 R130, RZ, RZ, R127 ;  /* 0x000000ffff827224 */ /* 0x000fe400078e007f */
[----:B------:R-:W-:-:S04]  /*112c0*/  IMAD.WIDE.U32 R64, R46, 0x13, RZ ;  /* 0x000000132e407825 */ /* 0x000fc800078e00ff */
[----:B------:R-:W-:-:S04]  /*112d0*/  IMAD.WIDE.U32.X R130, R135, R50, R130, P3 ;  /* 0x0000003287827225 */ /* 0x000fc800018e0482 */
[----:B------:R-:W-:-:S04]  /*112e0*/  IMAD.WIDE.U32 R118, P3, R53, R66, R118 ;  /* 0x0000004235767225 */ /* 0x000fc80007860076 */
[----:B------:R-:W-:Y:S01]  /*112f0*/  IMAD.SHL.U32 R149, R66, 0x2, RZ ;  /* 0x0000000242957824 */ /* 0x000fe200078e00ff */
[----:B------:R-:W-:Y:S01]  /*11300*/  IADD3.X R137, PT, PT, RZ, RZ, RZ, P3, !PT ;  /* 0x000000ffff897210 */ /* 0x000fe20001ffe4ff */
[C---:B------:R-:W-:Y:S01]  /*11310*/  IMAD R55, R50.reuse, 0x13, RZ ;  /* 0x0000001332377824 */ /* 0x040fe200078e02ff */
[----:B------:R-:W-:Y:S01]  /*11320*/  IADD3 R63, P3, PT, R63, R118, RZ ;  /* 0x000000763f3f7210 */ /* 0x000fe20007f7e0ff */
[----:B------:R-:W-:Y:S01]  /*11330*/  IMAD.WIDE.U32 R134, R50, R64, RZ ;  /* 0x0000004032867225 */ /* 0x000fe200078e00ff */
[----:B------:R-:W-:Y:S02]  /*11340*/  LOP3.LUT R149, R149, 0xfffffffe, RZ, 0xc0, !PT ;  /* 0xfffffffe95957812 */ /* 0x000fe400078ec0ff */
[----:B------:R-:W-:Y:S01]  /*11350*/  IADD3.X R63, P2, PT, R138, R63, RZ, P2, !PT ;  /* 0x0000003f8a3f7210 */ /* 0x000fe2000175e4ff */
[----:B------:R-:W-:-:S04]  /*11360*/  IMAD.WIDE.U32 R126, R151, R51, RZ ;  /* 0x00000033977e7225 */ /* 0x000fc800078e00ff */
[----:B------:R-:W-:Y:S02]  /*11370*/  IMAD.IADD R55, R65, 0x1, R55 ;  /* 0x0000000141377824 */ /* 0x000fe400078e0237 */
[----:B------:R-:W-:-:S04]  /*11380*/  IMAD.WIDE.U32.X R132, R49, R48, R60, P4 ;  /* 0x0000003031847225 */ /* 0x000fc800020e043c */
[----:B------:R-:W-:Y:S02]  /*11390*/  IMAD.MOV.U32 R136, RZ, RZ, R119 ;  /* 0x000000ffff887224 */ /* 0x000fe400078e0077 */
[----:B------:R-:W-:-:S04]  /*113a0*/  IMAD.WIDE.U32 R140, P4, R55, R46, R134 ;  /* 0x0000002e378c7225 */ /* 0x000fc80007880086 */
[----:B------:R-:W-:Y:S01]  /*113b0*/  IMAD.WIDE.U32 R134, P6, R149, R52, R126 ;  /* 0x0000003495867225 */ /* 0x000fe200078c007e */
[----:B------:R-:W-:-:S03]  /*113c0*/  IADD3.X R61, PT, PT, RZ, RZ, RZ, P4, !PT ;  /* 0x000000ffff3d7210 */ /* 0x000fc600027fe4ff */
[----:B------:R-:W-:Y:S01]  /*113d0*/  IMAD.WIDE.U32 R126, R149, R51, RZ ;  /* 0x00000033957e7225 */ /* 0x000fe200078e00ff */
[----:B------:R-:W-:-:S03]  /*113e0*/  MOV R138, R135 ;  /* 0x00000087008a7202 */ /* 0x000fc60000000f00 */
[----:B------:R-:W-:Y:S01]  /*113f0*/  IMAD.WIDE.U32 R118, R46, R64, RZ ;  /* 0x000000402e767225 */ /* 0x000fe200078e00ff */
[----:B------:R-:W-:-:S03]  /*11400*/  IADD3 R121, P4, PT, R127, R134, RZ ;  /* 0x000000867f797210 */ /* 0x000fc60007f9e0ff */
[----:B------:R-:W-:Y:S01]  /*11410*/  IMAD.WIDE.U32.X R136, R53, R53, R136, P3 ;  /* 0x0000003535887225 */ /* 0x000fe200018e0488 */
[----:B------:R-:W-:Y:S02]  /*11420*/  IADD3.X R63, P3, PT, R63, R146, RZ, P1, !PT ;  /* 0x000000923f3f7210 */ /* 0x000fe40000f7e4ff */
[----:B------:R-:W-:Y:S01]  /*11430*/  IADD3 R145, P1, PT, R145, R126, RZ ;  /* 0x0000007e91917210 */ /* 0x000fe20007f3e0ff */
[----:B------:R-:W-:Y:S01]  /*11440*/  IMAD.X R139, RZ, RZ, RZ, P6 ;  /* 0x000000ffff8b7224 */ /* 0x000fe200030e06ff */
[----:B------:R-:W-:Y:S01]  /*11450*/  IADD3 R144, P6, PT, R119, R140, RZ ;  /* 0x0000008c77907210 */ /* 0x000fe20007fde0ff */
[----:B------:R-:W-:Y:S01]  /*11460*/  IMAD.MOV.U32 R60, RZ, RZ, R141 ;  /* 0x000000ffff3c7224 */ /* 0x000fe200078e008d */
[----:B------:R-:W-:Y:S01]  /*11470*/  IADD3.X R146, P2, P3, R130, R136, R128, P3, P2 ;  /* 0x0000008882927210 */ /* 0x000fe20001b44480 */
[----:B------:R-:W-:Y:S01]  /*11480*/  IMAD.WIDE.U32 R140, R47, R149, RZ ;  /* 0x000000952f8c7225 */ /* 0x000fe200078e00ff */
[----:B------:R-:W-:Y:S02]  /*11490*/  IADD3.X R142, P1, PT, R142, R121, RZ, P1, !PT ;  /* 0x000000798e8e7210 */ /* 0x000fe40000f3e4ff */
[----:B------:R-:W-:Y:S01]  /*114a0*/  IADD3.X R147, PT, PT, R131, R137, R129, P2, P3 ;  /* 0x0000008983937210 */ /* 0x000fe200017e6481 */
[----:B------:R-:W-:-:S04]  /*114b0*/  IMAD.WIDE.U32.X R138, R151, R52, R138, P4 ;  /* 0x00000034978a7225 */ /* 0x000fc800020e048a */
[----:B------:R-:W-:Y:S01]  /*114c0*/  IMAD.WIDE.U32 R134, R51, R51, RZ ;  /* 0x0000003333867225 */ /* 0x000fe200078e00ff */
[----:B------:R-:W-:-:S03]  /*114d0*/  IADD3.X R121, P0, P1, R138, R132, R124, P1, P0 ;  /* 0x000000848a797210 */ /* 0x000fc6000090047c */
[----:B------:R-:W-:Y:S01]  /*114e0*/  IMAD.WIDE.U32 R136, R48, R149, RZ ;  /* 0x0000009530887225 */ /* 0x000fe200078e00ff */
[----:B------:R-:W-:-:S03]  /*114f0*/  IADD3 R119, P2, PT, R134, R122, RZ ;  /* 0x0000007a86777210 */ /* 0x000fc60007f5e0ff */
[----:B------:R-:W-:-:S04]  /*11500*/  IMAD.WIDE.U32 R126, R46, R149, RZ ;  /* 0x000000952e7e7225 */ /* 0x000fc800078e00ff */
[----:B------:R-:W-:Y:S01]  /*11510*/  IMAD.WIDE.U32 R140, P3, R151, R44, R140 ;  /* 0x0000002c978c7225 */ /* 0x000fe2000786008c */
[----:B------:R-:W-:Y:S02]  /*11520*/  IADD3 R143, P4, PT, R126, R54, RZ ;  /* 0x000000367e8f7210 */ /* 0x000fe40007f9e0ff */
[----:B------:R-:W-:Y:S01]  /*11530*/  IADD3.X R126, PT, PT, R139, R133, R125, P0, P1 ;  /* 0x000000858b7e7210 */ /* 0x000fe200007e247d */
[----:B------:R-:W-:Y:S01]  /*11540*/  IMAD.WIDE.U32 R122, R52, R51, RZ ;  /* 0x00000033347a7225 */ /* 0x000fe200078e00ff */
[C---:B------:R-:W-:Y:S02]  /*11550*/  SHF.L.W.U32.HI R54, R63.reuse, 0xd, R146 ;  /* 0x0000000d3f367819 */ /* 0x040fe40000010e92 */
[----:B------:R-:W-:Y:S01]  /*11560*/  LOP3.LUT R63, R63, 0x7ffff, RZ, 0xc0, !PT ;  /* 0x0007ffff3f3f7812 */ /* 0x000fe200078ec0ff */
[----:B------:R-:W-:Y:S02]  /*11570*/  IMAD.X R129, RZ, RZ, RZ, P3 ;  /* 0x000000ffff817224 */ /* 0x000fe400018e06ff */
[----:B------:R-:W-:-:S04]  /*11580*/  IMAD.WIDE.U32 R136, P3, R151, R45, R136 ;  /* 0x0000002d97887225 */ /* 0x000fc80007860088 */
[----:B------:R-:W-:-:S04]  /*11590*/  IMAD.WIDE.U32 R130, R45, R149, RZ ;  /* 0x000000952d827225 */ /* 0x000fc800078e00ff */
[----:B------:R-:W-:-:S04]  /*115a0*/  IMAD.WIDE.U32 R124, R44, R149, RZ ;  /* 0x000000952c7c7225 */ /* 0x000fc800078e00ff */
[----:B------:R-:W-:Y:S01]  /*115b0*/  IMAD.WIDE.U32 R132, P1, R51, R52, R122 ;  /* 0x0000003433847225 */ /* 0x000fe2000782007a */
[----:B------:R-:W-:Y:S02]  /*115c0*/  IADD3.X R123, PT, PT, RZ, RZ, RZ, P3, !PT ;  /* 0x000000ffff7b7210 */ /* 0x000fe40001ffe4ff */
[----:B------:R-:W-:Y:S01]  /*115d0*/  IADD3 R140, P0, PT, R125, R140, RZ ;  /* 0x0000008c7d8c7210 */ /* 0x000fe20007f1e0ff */
[----:B------:R-:W-:Y:S01]  /*115e0*/  IMAD.MOV.U32 R128, RZ, RZ, R141 ;  /* 0x000000ffff807224 */ /* 0x000fe200078e008d */
[----:B------:R-:W-:Y:S01]  /*115f0*/  IADD3 R141, P3, PT, R131, R136, RZ ;  /* 0x00000088838d7210 */ /* 0x000fe20007f7e0ff */
[----:B------:R-:W-:Y:S02]  /*11600*/  IMAD.MOV.U32 R122, RZ, RZ, R137 ;  /* 0x000000ffff7a7224 */ /* 0x000fe400078e0089 */
[----:B------:R-:W-:-:S04]  /*11610*/  IMAD.WIDE.U32 R138, R50, R149, RZ ;  /* 0x00000095328a7225 */ /* 0x000fc800078e00ff */
[----:B------:R-:W-:Y:S01]  /*11620*/  IMAD.WIDE.U32.X R122, R151, R48, R122, P3 ;  /* 0x00000030977a7225 */ /* 0x000fe200018e047a */
[----:B------:R-:W-:Y:S02]  /*11630*/  IADD3 R137, P3, PT, R119, R124, RZ ;  /* 0x0000007c77897210 */ /* 0x000fe40007f7e0ff */
[----:B------:R-:W-:Y:S01]  /*11640*/  MOV R124, R133 ;  /* 0x00000085007c7202 */ /* 0x000fe20000000f00 */
[----:B------:R-:W-:Y:S01]  /*11650*/  IMAD.WIDE.U32.X R128, R151, R47, R128, P0 ;  /* 0x0000002f97807225 */ /* 0x000fe200000e0480 */
[----:B------:R-:W-:Y:S02]  /*11660*/  IADD3 R132, P0, PT, R135, R132, RZ ;  /* 0x0000008487847210 */ /* 0x000fe40007f1e0ff */
[----:B------:R-:W-:Y:S01]  /*11670*/  SHF.L.W.U32.HI R119, R146, 0xd, R147 ;  /* 0x0000000d92777819 */ /* 0x000fe20000010e93 */
[----:B------:R-:W-:Y:S01]  /*11680*/  IMAD.X R125, RZ, RZ, RZ, P1 ;  /* 0x000000ffff7d7224 */ /* 0x000fe200008e06ff */
[----:B------:R-:W-:Y:S01]  /*11690*/  IADD3.X R159, P2, PT, R159, R132, RZ, P2, !PT ;  /* 0x000000849f9f7210 */ /* 0x000fe2000175e4ff */
[----:B------:R-:W-:-:S03]  /*116a0*/  IMAD.WIDE.U32 R138, P1, R151, R46, R138 ;  /* 0x0000002e978a7225 */ /* 0x000fc6000782008a */
[----:B------:R-:W-:Y:S01]  /*116b0*/  IADD3.X R159, P3, PT, R159, R140, RZ, P3, !PT ;  /* 0x0000008c9f9f7210 */ /* 0x000fe20001f7e4ff */
[----:B------:R-:W-:Y:S01]  /*116c0*/  IMAD.WIDE.U32.X R134, R52, R52, R124, P0 ;  /* 0x0000003434867225 */ /* 0x000fe200000e047c */
[----:B------:R-:W-:Y:S02]  /*116d0*/  IADD3 R161, P0, PT, R127, R138, RZ ;  /* 0x0000008a7fa17210 */ /* 0x000fe40007f1e0ff */
[C---:B------:R-:W-:Y:S01]  /*116e0*/  SHF.L.U32 R138, R51.reuse, 0x1, RZ ;  /* 0x00000001338a7819 */ /* 0x040fe200000006ff */
[----:B------:R-:W-:Y:S01]  /*116f0*/  IMAD.X R133, RZ, RZ, RZ, P1 ;  /* 0x000000ffff857224 */ /* 0x000fe200008e06ff */
[----:B------:R-:W-:Y:S01]  /*11700*/  IADD3 R54, P1, PT, R54, R145, RZ ;  /* 0x0000009136367210 */ /* 0x000fe20007f3e0ff */
[----:B------:R-:W-:Y:S01]  /*11710*/  IMAD.MOV.U32 R132, RZ, RZ, R139 ;  /* 0x000000ffff847224 */ /* 0x000fe200078e008b */
[----:B------:R-:W-:Y:S01]  /*11720*/  SHF.L.U64.HI R139, R51, 0x1, R52 ;  /* 0x00000001338b7819 */ /* 0x000fe20000010234 */
[----:B------:R-:W-:Y:S01]  /*11730*/  IMAD.WIDE.U32.X R56, R47, R47, R56, P5 ;  /* 0x0000002f2f387225 */ /* 0x000fe200028e0438 */
[----:B------:R-:W-:-:S03]  /*11740*/  IADD3.X R161, P4, PT, R120, R161, RZ, P4, !PT ;  /* 0x000000a178a17210 */ /* 0x000fc6000279e4ff */
[----:B------:R-:W-:Y:S01]  /*11750*/  IMAD.WIDE.U32.X R124, R151, R50, R132, P0 ;  /* 0x00000032977c7225 */ /* 0x000fe200000e0484 */
[----:B------:R-:W-:Y:S02]  /*11760*/  IADD3.X R132, P1, PT, R119, R142, RZ, P1, !PT ;  /* 0x0000008e77847210 */ /* 0x000fe40000f3e4ff */
[----:B------:R-:W-:Y:S01]  /*11770*/  IADD3 R131, P0, PT, R130, R118, RZ ;  /* 0x0000007682837210 */ /* 0x000fe20007f1e0ff */
[----:B------:R-:W-:Y:S01]  /*11780*/  IMAD.WIDE.U32 R118, R47, R138, RZ ;  /* 0x0000008a2f767225 */ /* 0x000fe200078e00ff */
[----:B------:R-:W-:Y:S02]  /*11790*/  IADD3.X R127, P1, PT, RZ, R121, RZ, P1, !PT ;  /* 0x00000079ff7f7210 */ /* 0x000fe40000f3e4ff */
[----:B------:R-:W-:Y:S01]  /*117a0*/  IADD3.X R133, P2, P3, R128, R134, R58, P3, P2 ;  /* 0x0000008680857210 */ /* 0x000fe20001b4443a */
[----:B------:R-:W-:Y:S01]  /*117b0*/  IMAD.WIDE.U32 R120, R48, R138, RZ ;  /* 0x0000008a30787225 */ /* 0x000fe200078e00ff */
[----:B------:R-:W-:Y:S02]  /*117c0*/  SHF.L.W.U32.HI R58, R132, 0xd, R127 ;  /* 0x0000000d843a7819 */ /* 0x000fe40000010e7f */
[----:B------:R-:W-:Y:S01]  /*117d0*/  IADD3.X R135, PT, PT, R129, R135, R59, P2, P3 ;  /* 0x0000008781877210 */ /* 0x000fe200017e643b */
[----:B------:R-:W-:Y:S01]  /*117e0*/  IMAD.WIDE.U32 R118, P3, R139, R44, R118 ;  /* 0x0000002c8b767225 */ /* 0x000fe20007860076 */
[----:B------:R-:W-:-:S03]  /*117f0*/  IADD3 R137, P2, PT, R58, R137, RZ ;  /* 0x000000893a897210 */ /* 0x000fc60007f5e0ff */
[----:B------:R-:W-:-:S04]  /*11800*/  IMAD.WIDE.U32 R58, R44, R138, RZ ;  /* 0x0000008a2c3a7225 */ /* 0x000fc800078e00ff */
[----:B------:R-:W-:Y:S01]  /*11810*/  IMAD.X R136, RZ, RZ, R126, P1 ;  /* 0x000000ffff887224 */ /* 0x000fe200008e067e */
[----:B------:R-:W-:Y:S01]  /*11820*/  IADD3 R130, P1, PT, R131, R58, RZ ;  /* 0x0000003a83827210 */ /* 0x000fe20007f3e0ff */
[----:B------:R-:W-:Y:S01]  /*11830*/  IMAD.WIDE.U32 R128, P5, R139, R45, R120 ;  /* 0x0000002d8b807225 */ /* 0x000fe200078a0078 */
[----:B------:R-:W-:Y:S02]  /*11840*/  MOV R120, R119 ;  /* 0x0000007700787202 */ /* 0x000fe40000000f00 */
[----:B------:R-:W-:Y:S01]  /*11850*/  SHF.L.W.U32.HI R58, R127, 0xd, R136 ;  /* 0x0000000d7f3a7819 */ /* 0x000fe20000010e88 */
[----:B------:R-:W-:Y:S01]  /*11860*/  IMAD.X R121, RZ, RZ, RZ, P3 ;  /* 0x000000ffff797224 */ /* 0x000fe200018e06ff */
[----:B------:R-:W-:Y:S01]  /*11870*/  IADD3 R140, P3, PT, R59, R118, RZ ;  /* 0x000000763b8c7210 */ /* 0x000fe20007f7e0ff */
[----:B------:R-:W-:Y:S01]  /*11880*/  IMAD.WIDE.U32 R126, R45, R138, RZ ;  /* 0x0000008a2d7e7225 */ /* 0x000fe200078e00ff */
[----:B------:R-:W-:-:S03]  /*11890*/  IADD3.X R159, P2, PT, R58, R159, RZ, P2, !PT ;  /* 0x0000009f3a9f7210 */ /* 0x000fc6000175e4ff */
[----:B------:R-:W-:Y:S01]  /*118a0*/  IMAD.WIDE.U32.X R58, R139, R47, R120, P3 ;  /* 0x0000002f8b3a7225 */ /* 0x000fe200018e0478 */
[----:B------:R-:W-:Y:S02]  /*118b0*/  IADD3 R134, P3, PT, R143, R126, RZ ;  /* 0x0000007e8f867210 */ /* 0x000fe40007f7e0ff */
[----:B------:R-:W-:Y:S01]  /*118c0*/  LEA.HI.X R120, P2, R136, R133, RZ, 0xd, P2 ;  /* 0x0000008588787211 */ /* 0x000fe20001056cff */
[----:B------:R-:W-:Y:S01]  /*118d0*/  IMAD.X R119, RZ, RZ, RZ, P5 ;  /* 0x000000ffff777224 */ /* 0x000fe200028e06ff */
[----:B------:R-:W-:Y:S01]  /*118e0*/  IADD3 R126, P5, PT, R127, R128, RZ ;  /* 0x000000807f7e7210 */ /* 0x000fe20007fbe0ff */
[----:B------:R-:W-:Y:S01]  /*118f0*/  IMAD.MOV.U32 R118, RZ, RZ, R129 ;  /* 0x000000ffff767224 */ /* 0x000fe200078e0081 */
[----:B------:R-:W-:Y:S01]  /*11900*/  IADD3.X R127, P0, PT, R144, R141, RZ, P0, !PT ;  /* 0x0000008d907f7210 */ /* 0x000fe2000071e4ff */
[----:B------:R-:W-:Y:S01]  /*11910*/  IMAD.WIDE.U32.X R60, R55, R50, R60, P6 ;  /* 0x00000032373c7225 */ /* 0x000fe200030e043c */
[----:B------:R-:W-:Y:S02]  /*11920*/  IADD3.X R161, P3, PT, R161, R126, RZ, P3, !PT ;  /* 0x0000007ea1a17210 */ /* 0x000fe40001f7e4ff */
[----:B------:R-:W-:Y:S01]  /*11930*/  SHF.L.W.U32.HI R153, R159, 0xd, R120 ;  /* 0x0000000d9f997819 */ /* 0x000fe20000010e78 */
[----:B------:R-:W-:Y:S01]  /*11940*/  IMAD.WIDE.U32.X R118, R139, R48, R118, P5 ;  /* 0x000000308b767225 */ /* 0x000fe200028e0476 */
[----:B------:R-:W-:-:S02]  /*11950*/  IADD3.X R126, PT, PT, RZ, R135, RZ, P2, !PT ;  /* 0x00000087ff7e7210 */ /* 0x000fc400017fe4ff */
[----:B------:R-:W-:Y:S01]  /*11960*/  IADD3.X R127, P1, PT, R127, R140, RZ, P1, !PT ;  /* 0x0000008c7f7f7210 */ /* 0x000fe20000f3e4ff */
[----:B------:R-:W-:Y:S01]  /*11970*/  IMAD.WIDE.U32 R140, R137, R36, RZ ;  /* 0x00000024898c7225 */ /* 0x000fe200078e00ff */
[----:B------:R-:W-:Y:S02]  /*11980*/  IADD3.X R158, P3, P4, R118, R124, R56, P3, P4 ;  /* 0x0000007c769e7210 */ /* 0x000fe40001c68438 */
[----:B------:R-:W-:Y:S02]  /*11990*/  LOP3.LUT R159, R159, 0x7ffff, RZ, 0xc0, !PT ;  /* 0x0007ffff9f9f7812 */ /* 0x000fe400078ec0ff */
[----:B------:R-:W-:Y:S02]  /*119a0*/  IADD3 R153, P2, PT, R153, R130, RZ ;  /* 0x0000008299997210 */ /* 0x000fe40007f5e0ff */
[----:B------:R-:W-:Y:S01]  /*119b0*/  SHF.L.W.U32.HI R56, R120, 0xd, R126 ;  /* 0x0000000d78387819 */ /* 0x000fe20000010e7e */
[----:B------:R-:W-:Y:S01]  /*119c0*/  IMAD.WIDE.U32 R120, R159, R76, RZ ;  /* 0x0000004c9f787225 */ /* 0x000fe200078e00ff */
[----:B------:R-:W-:-:S02]  /*119d0*/  IADD3.X R138, PT, PT, R119, R125, R57, P3, P4 ;  /* 0x0000007d778a7210 */ /* 0x000fc40001fe8439 */
[----:B------:R-:W-:Y:S01]  /*119e0*/  IADD3.X R136, P2, PT, R56, R127, RZ, P2, !PT ;  /* 0x0000007f38887210 */ /* 0x000fe2000175e4ff */
[C---:B------:R-:W-:Y:S01]  /*119f0*/  IMAD.WIDE.U32 R56, R159.reuse, R74, RZ ;  /* 0x0000004a9f387225 */ /* 0x040fe200078e00ff */
[----:B------:R-:W-:Y:S02]  /*11a00*/  IADD3.X R135, P0, P1, R58, R122, R60, P1, P0 ;  /* 0x0000007a3a877210 */ /* 0x000fe4000090043c */
[----:B------:R-:W-:Y:S01]  /*11a10*/  LOP3.LUT R157, R136, 0x7ffff, RZ, 0xc0, !PT ;  /* 0x0007ffff889d7812 */ /* 0x000fe200078ec0ff */
[----:B------:R-:W-:Y:S01]  /*11a20*/  IMAD.WIDE.U32 R124, R159, R78, RZ ;  /* 0x0000004e9f7c7225 */ /* 0x000fe200078e00ff */
[----:B------:R-:W-:Y:S02]  /*11a30*/  IADD3.X R133, PT, PT, R59, R123, R61, P0, P1 ;  /* 0x0000007b3b857210 */ /* 0x000fe400007e243d */
[----:B------:R-:W-:Y:S01]  /*11a40*/  LEA.HI.X R135, P2, R126, R135, RZ, 0xd, P2 ;  /* 0x000000877e877211 */ /* 0x000fe20001056cff */
[----:B------:R-:W-:-:S04]  /*11a50*/  IMAD.WIDE.U32 R122, P1, R137, R42, R56 ;  /* 0x0000002a897a7225 */ /* 0x000fc80007820038 */
[----:B------:R-:W-:-:S04]  /*11a60*/  IMAD.WIDE.U32 R118, R137, R74, RZ ;  /* 0x0000004a89767225 */ /* 0x000fc800078e00ff */
[----:B------:R-:W-:Y:S01]  /*11a70*/  IMAD.WIDE.U32 R120, P0, R137, R38, R120 ;  /* 0x0000002689787225 */ /* 0x000fe20007800078 */
[----:B------:R-:W-:-:S03]  /*11a80*/  IADD3 R199, P5, PT, R119, R122, RZ ;  /* 0x0000007a77c77210 */ /* 0x000fc60007fbe0ff */
[----:B------:R-:W-:Y:S01]  /*11a90*/  IMAD.WIDE.U32 R58, R137, R76, RZ ;  /* 0x0000004c893a7225 */ /* 0x000fe200078e00ff */
[----:B------:R-:W-:-:S03]  /*11aa0*/  MOV R126, R121 ;  /* 0x00000079007e7202 */ /* 0x000fc60000000f00 */
[----:B------:R-:W-:Y:S01]  /*11ab0*/  IMAD.WIDE.U32 R56, R153, R72, RZ ;  /* 0x0000004899387225 */ /* 0x000fe200078e00ff */
[----:B------:R-:W-:-:S03]  /*11ac0*/  IADD3 R144, P4, PT, R59, R120, RZ ;  /* 0x000000783b907210 */ /* 0x000fc60007f9e0ff */
[----:B------:R-:W-:Y:S01]  /*11ad0*/  IMAD.X R127, RZ, RZ, RZ, P0 ;  /* 0x000000ffff7f7224 */ /* 0x000fe200000e06ff */
[----:B------:R-:W-:Y:S01]  /*11ae0*/  IADD3 R165, P0, PT, R58, R56, RZ ;  /* 0x000000383aa57210 */ /* 0x000fe20007f1e0ff */
[----:B------:R-:W-:Y:S02]  /*11af0*/  IMAD.X R61, RZ, RZ, RZ, P1 ;  /* 0x000000ffff3d7224 */ /* 0x000fe400008e06ff */
[----:B------:R-:W-:Y:S02]  /*11b00*/  IMAD.MOV.U32 R60, RZ, RZ, R123 ;  /* 0x000000ffff3c7224 */ /* 0x000fe400078e007b */
[----:B------:R-:W-:-:S04]  /*11b10*/  IMAD.WIDE.U32 R124, P1, R137, R40, R124 ;  /* 0x00000028897c7225 */ /* 0x000fc8000782007c */
[----:B------:R-:W-:Y:S01]  /*11b20*/  IMAD.WIDE.U32 R122, R153, R76, RZ ;  /* 0x0000004c997a7225 */ /* 0x000fe200078e00ff */
[----:B------:R-:W-:-:S03]  /*11b30*/  MOV R120, R125 ;  /* 0x0000007d00787202 */ /* 0x000fc60000000f00 */
[----:B------:R-:W-:-:S04]  /*11b40*/  IMAD.WIDE.U32 R130, R159, R36, RZ ;  /* 0x000000249f827225 */ /* 0x000fc800078e00ff */
[----:B------:R-:W-:-:S04]  /*11b50*/  IMAD.WIDE.U32 R58, R137, R78, RZ ;  /* 0x0000004e893a7225 */ /* 0x000fc800078e00ff */
[----:B------:R-:W-:Y:S01]  /*11b60*/  IMAD.X R121, RZ, RZ, RZ, P1 ;  /* 0x000000ffff797224 */ /* 0x000fe200008e06ff */
[----:B------:R-:W-:Y:S01]  /*11b70*/  IADD3 R143, P1, PT, R118, R122, RZ ;  /* 0x0000007a768f7210 */ /* 0x000fe20007f3e0ff */
[----:B------:R-:W-:Y:S01]  /*11b80*/  IMAD.WIDE.U32 R130, P3, R137, R37, R130 ;  /* 0x0000002589827225 */ /* 0x000fe20007860082 */
[----:B------:R-:W-:-:S03]  /*11b90*/  IADD3 R156, P6, PT, R59, R124, RZ ;  /* 0x0000007c3b9c7210 */ /* 0x000fc60007fde0ff */
[----:B------:R-:W-:Y:S01]  /*11ba0*/  IMAD.X R122, RZ, RZ, R133, P2 ;  /* 0x000000ffff7a7224 */ /* 0x000fe200010e0685 */
[----:B------:R-:W-:Y:S01]  /*11bb0*/  SHF.L.W.U32.HI R133, R136, 0xd, R135 ;  /* 0x0000000d88857819 */ /* 0x000fe20000010e87 */
[----:B------:R-:W-:-:S03]  /*11bc0*/  IMAD.WIDE.U32 R146, R157, R76, RZ ;  /* 0x0000004c9d927225 */ /* 0x000fc600078e00ff */
[----:B------:R-:W-:Y:S01]  /*11bd0*/  SHF.L.W.U32.HI R56, R135, 0xd, R122 ;  /* 0x0000000d87387819 */ /* 0x000fe20000010e7a */
[----:B------:R-:W-:-:S04]  /*11be0*/  IMAD.WIDE.U32 R128, R157, R72, RZ ;  /* 0x000000489d807225 */ /* 0x000fc800078e00ff */
[----:B------:R-:W-:-:S04]  /*11bf0*/  IMAD.WIDE.U32 R148, R159, R31, RZ ;  /* 0x0000001f9f947225 */ /* 0x000fc800078e00ff */
[----:B------:R-:W-:Y:S01]  /*11c00*/  IMAD.X R59, RZ, RZ, RZ, P3 ;  /* 0x000000ffff3b7224 */ /* 0x000fe200018e06ff */
[----:B------:R-:W-:Y:S01]  /*11c10*/  IADD3 R133, P3, PT, R133, R134, RZ ;  /* 0x0000008685857210 */ /* 0x000fe20007f7e0ff */
[----:B------:R-:W-:-:S03]  /*11c20*/  IMAD.WIDE.U32.X R120, R159, R40, R120, P6 ;  /* 0x000000289f787225 */ /* 0x000fc600030e0478 */
[----:B------:R-:W-:Y:S01]  /*11c30*/  IADD3.X R161, P3, PT, R56, R161, RZ, P3, !PT ;  /* 0x000000a138a17210 */ /* 0x000fe20001f7e4ff */
[----:B------:R-:W-:-:S03]  /*11c40*/  IMAD.WIDE.U32 R134, R157, R78, RZ ;  /* 0x0000004e9d867225 */ /* 0x000fc600078e00ff */
[----:B------:R-:W-:Y:S01]  /*11c50*/  LEA.HI.X R158, P3, R122, R158, RZ, 0xd, P3 ;  /* 0x0000009e7a9e7211 */ /* 0x000fe20001876cff */
[----:B------:R-:W-:-:S04]  /*11c60*/  IMAD.WIDE.U32 R146, P6, R153, R38, R146 ;  /* 0x0000002699927225 */ /* 0x000fc800078c0092 */
[----:B------:R-:W-:Y:S01]  /*11c70*/  IMAD.WIDE.U32.X R60, R159, R42, R60, P5 ;  /* 0x0000002a9f3c7225 */ /* 0x000fe200028e043c */
[----:B------:R-:W-:Y:S02]  /*11c80*/  IADD3.X R151, PT, PT, RZ, RZ, RZ, P6, !PT ;  /* 0x000000ffff977210 */ /* 0x000fe400037fe4ff */
[----:B------:R-:W-:Y:S01]  /*11c90*/  MOV R150, R147 ;  /* 0x0000009300967202 */ /* 0x000fe20000000f00 */
[----:B------:R-:W-:-:S04]  /*11ca0*/  IMAD.WIDE.U32 R124, R153, R74, RZ ;  /* 0x0000004a997c7225 */ /* 0x000fc800078e00ff */
[----:B------:R-:W-:-:S04]  /*11cb0*/  IMAD.WIDE.U32 R128, P2, R153, R41, R128 ;  /* 0x0000002999807225 */ /* 0x000fc80007840080 */
[----:B------:R-:W-:Y:S01]  /*11cc0*/  IMAD.WIDE.U32 R148, P5, R137, R34, R148 ;  /* 0x0000002289947225 */ /* 0x000fe200078a0094 */
[----:B------:R-:W-:Y:S02]  /*11cd0*/  IADD3.X R139, PT, PT, RZ, RZ, RZ, P2, !PT ;  /* 0x000000ffff8b7210 */ /* 0x000fe400017fe4ff */
[----:B------:R-:W-:Y:S01]  /*11ce0*/  IADD3 R142, P2, PT, R141, R130, RZ ;  /* 0x000000828d8e7210 */ /* 0x000fe20007f5e0ff */
        /* <DEDUP_REMOVED lines=8> */
[----:B------:R-:W-:Y:S01]  /*11d70*/  LOP3.LUT R119, R161, 0x7ffff, RZ, 0xc0, !PT ;  /* 0x0007ffffa1777812 */ /* 0x000fe200078ec0ff */
[----:B------:R-:W-:Y:S01]  /*11d80*/  IMAD.MOV.U32 R154, RZ, RZ, R149 ;  /* 0x000000ffff9a7224 */ /* 0x000fe200078e0095 */
[----:B------:R-:W-:Y:S01]  /*11d90*/  IADD3 R149, P6, PT, R57, R128, RZ ;  /* 0x0000008039957210 */ /* 0x000fe20007fde0ff */
[----:B------:R-:W-:-:S04]  /*11da0*/  IMAD.WIDE.U32 R130, R157, R74, RZ ;  /* 0x0000004a9d827225 */ /* 0x000fc800078e00ff */
[----:B------:R-:W-:Y:S01]  /*11db0*/  IMAD.WIDE.U32.X R56, R159, R34, R154, P5 ;  /* 0x000000229f387225 */ /* 0x000fe200028e049a */
[----:B------:R-:W-:-:S03]  /*11dc0*/  IADD3 R122, P5, PT, R123, R146, RZ ;  /* 0x000000927b7a7210 */ /* 0x000fc60007fbe0ff */
[----:B------:R-:W-:Y:S01]  /*11dd0*/  IMAD.WIDE.U32.X R58, R159, R37, R58, P2 ;  /* 0x000000259f3a7225 */ /* 0x000fe200010e043a */
[----:B------:R-:W-:-:S03]  /*11de0*/  IADD3.X R199, P1, PT, R199, R122, RZ, P1, !PT ;  /* 0x0000007ac7c77210 */ /* 0x000fc60000f3e4ff */
[----:B------:R-:W-:-:S04]  /*11df0*/  IMAD.WIDE.U32 R136, R153, R78, RZ ;  /* 0x0000004e99887225 */ /* 0x000fc800078e00ff */
[----:B------:R-:W-:-:S04]  /*11e00*/  IMAD.WIDE.U32 R130, P2, R153, R42, R130 ;  /* 0x0000002a99827225 */ /* 0x000fc80007840082 */
[----:B------:R-:W-:Y:S01]  /*11e10*/  IMAD.X R155, RZ, RZ, R138, P3 ;  /* 0x000000ffff9b7224 */ /* 0x000fe200018e068a */
[----:B------:R-:W-:Y:S01]  /*11e20*/  IADD3 R159, P3, PT, R125, R130, RZ ;  /* 0x000000827d9f7210 */ /* 0x000fe20007f7e0ff */
[----:B------:R-:W-:Y:S02]  /*11e30*/  IMAD.MOV.U32 R138, RZ, RZ, R129 ;  /* 0x000000ffff8a7224 */ /* 0x000fe400078e0081 */
[----:B------:R-:W-:Y:S01]  /*11e40*/  IMAD.WIDE.U32.X R128, R157, R38, R150, P5 ;  /* 0x000000269d807225 */ /* 0x000fe200028e0496 */
[----:B------:R-:W-:Y:S02]  /*11e50*/  IADD3 R167, P5, PT, R137, R134, RZ ;  /* 0x0000008689a77210 */ /* 0x000fe40007fbe0ff */
[----:B------:R-:W-:Y:S01]  /*11e60*/  IADD3.X R137, P0, PT, R144, R149, RZ, P0, !PT ;  /* 0x0000009590897210 */ /* 0x000fe2000071e4ff */
[----:B------:R-:W-:Y:S01]  /*11e70*/  IMAD.WIDE.U32 R122, R119, R70, RZ ;  /* 0x00000046777a7225 */ /* 0x000fe200078e00ff */
[----:B------:R-:W-:-:S03]  /*11e80*/  IADD3.X R149, P4, PT, R156, R159, RZ, P4, !PT ;  /* 0x0000009f9c957210 */ /* 0x000fc6000279e4ff */
[----:B------:R-:W-:Y:S01]  /*11e90*/  IMAD.X R145, RZ, RZ, RZ, P2 ;  /* 0x000000ffff917224 */ /* 0x000fe200010e06ff */
[----:B------:R-:W-:Y:S01]  /*11ea0*/  IADD3 R136, P2, PT, R140, R136, RZ ;  /* 0x000000888c887210 */ /* 0x000fe20007f5e0ff */
[----:B------:R-:W-:Y:S02]  /*11eb0*/  IMAD.MOV.U32 R144, RZ, RZ, R131 ;  /* 0x000000ffff907224 */ /* 0x000fe400078e0083 */
[----:B------:R-:W-:-:S04]  /*11ec0*/  IMAD.WIDE.U32 R124, R157, R36, RZ ;  /* 0x000000249d7c7225 */ /* 0x000fc800078e00ff */
[----:B------:R-:W-:-:S04]  /*11ed0*/  IMAD.WIDE.U32.X R130, R157, R42, R144, P3 ;  /* 0x0000002a9d827225 */ /* 0x000fc800018e0490 */
[----:B------:R-:W-:-:S04]  /*11ee0*/  IMAD.WIDE.U32 R144, P3, R133, R43, R122 ;  /* 0x0000002b85907225 */ /* 0x000fc8000786007a */
[----:B------:R-:W-:Y:S02]  /*11ef0*/  IMAD.MOV.U32 R140, RZ, RZ, R135 ;  /* 0x000000ffff8c7224 */ /* 0x000fe400078e0087 */
[----:B------:R-:W-:-:S04]  /*11f00*/  IMAD.WIDE.U32 R122, R133, R70, RZ ;  /* 0x00000046857a7225 */ /* 0x000fc800078e00ff */
[----:B------:R-:W-:-:S04]  /*11f10*/  IMAD.WIDE.U32.X R138, R157, R41, R138, P6 ;  /* 0x000000299d8a7225 */ /* 0x000fc800030e048a */
[----:B------:R-:W-:-:S04]  /*11f20*/  IMAD.WIDE.U32 R146, P6, R153, R37, R124 ;  /* 0x0000002599927225 */ /* 0x000fc800078c007c */
[----:B------:R-:W-:Y:S01]  /*11f30*/  IMAD.WIDE.U32.X R124, R157, R40, R140, P5 ;  /* 0x000000289d7c7225 */ /* 0x000fe200028e048c */
[----:B------:R-:W-:Y:S02]  /*11f40*/  IADD3 R156, P5, PT, R123, R144, RZ ;  /* 0x000000907b9c7210 */ /* 0x000fe40007fbe0ff */
[----:B------:R-:W-:Y:S01]  /*11f50*/  MOV R140, R145 ;  /* 0x00000091008c7202 */ /* 0x000fe20000000f00 */
[----:B------:R-:W-:Y:S01]  /*11f60*/  IMAD.WIDE.U32 R134, R153, R36, RZ ;  /* 0x0000002499867225 */ /* 0x000fe200078e00ff */
[----:B------:R-:W-:-:S03]  /*11f70*/  IADD3.X R151, PT, PT, RZ, RZ, RZ, P6, !PT ;  /* 0x000000ffff977210 */ /* 0x000fc600037fe4ff */
[----:B------:R-:W-:Y:S01]  /*11f80*/  IMAD.X R141, RZ, RZ, RZ, P3 ;  /* 0x000000ffff8d7224 */ /* 0x000fe200018e06ff */
[----:B------:R-:W-:Y:S01]  /*11f90*/  IADD3 R165, P3, PT, R165, R122, RZ ;  /* 0x0000007aa5a57210 */ /* 0x000fe20007f7e0ff */
[----:B------:R-:W-:Y:S01]  /*11fa0*/  IMAD.WIDE.U32 R144, R119, R72, RZ ;  /* 0x0000004877907225 */ /* 0x000fe200078e00ff */
[----:B------:R-:W-:Y:S02]  /*11fb0*/  IADD3 R193, P6, PT, R135, R146, RZ ;  /* 0x0000009287c17210 */ /* 0x000fe40007fde0ff */
[----:B------:R-:W-:Y:S01]  /*11fc0*/  IADD3.X R156, P3, PT, R137, R156, RZ, P3, !PT ;  /* 0x0000009c899c7210 */ /* 0x000fe20001f7e4ff */
[----:B------:R-:W-:Y:S01]  /*11fd0*/  IMAD.WIDE.U32.X R140, R119, R43, R140, P5 ;  /* 0x0000002b778c7225 */ /* 0x000fe200028e048c */
[----:B------:R-:W-:Y:S02]  /*11fe0*/  SHF.L.W.U32.HI R135, R161, 0xd, R158 ;  /* 0x0000000da1877819 */ /* 0x000fe40000010e9e */
[----:B------:R-:W-:Y:S01]  /*11ff0*/  SHF.L.W.U32.HI R137, R158, 0xd, R155 ;  /* 0x0000000d9e897819 */ /* 0x000fe20000010e9b */
[----:B------:R-:W-:Y:S01]  /*12000*/  IMAD.MOV.U32 R150, RZ, RZ, R147 ;  /* 0x000000ffff967224 */ /* 0x000fe200078e0093 */
[----:B------:R-:W-:Y:S01]  /*12010*/  IADD3.X R161, P0, P3, R140, R138, R126, P3, P0 ;  /* 0x0000008a8ca17210 */ /* 0x000fe20001b0047e */
[----:B------:R-:W-:-:S03]  /*12020*/  IMAD.WIDE.U32 R146, R133, R72, RZ ;  /* 0x0000004885927225 */ /* 0x000fc600078e00ff */
[----:B------:R-:W-:Y:S01]  /*12030*/  IADD3.X R163, PT, PT, R141, R139, R127, P0, P3 ;  /* 0x0000008b8da37210 */ /* 0x000fe200007e647f */
[----:B------:R-:W-:-:S04]  /*12040*/  IMAD.WIDE.U32.X R122, R157, R37, R150, P6 ;  /* 0x000000259d7a7225 */ /* 0x000fc800030e0496 */
[----:B------:R-:W-:Y:S01]  /*12050*/  IMAD.WIDE.U32 R150, P5, R133, R41, R144 ;  /* 0x0000002985967225 */ /* 0x000fe200078a0090 */
[----:B------:R-:W-:-:S03]  /*12060*/  IADD3 R145, P3, PT, R143, R146, RZ ;  /* 0x000000928f917210 */ /* 0x000fc60007f7e0ff */
[----:B------:R-:W-:Y:S01]  /*12070*/  IMAD.WIDE.U32 R154, R119, R76, RZ ;  /* 0x0000004c779a7225 */ /* 0x000fe200078e00ff */
[----:B------:R-:W-:-:S03]  /*12080*/  IADD3 R146, P0, PT, R147, R150, RZ ;  /* 0x0000009693927210 */ /* 0x000fc60007f1e0ff */
[----:B------:R-:W-:Y:S01]  /*12090*/  IMAD.WIDE.U32 R62, R135, 0x13, R62 ;  /* 0x00000013873e7825 */ /* 0x000fe200078e003e */
[----:B------:R-:W-:-:S03]  /*120a0*/  IADD3.X R199, P3, PT, R199, R146, RZ, P3, !PT ;  /* 0x00000092c7c77210 */ /* 0x000fc60001f7e4ff */
[----:B------:R-:W-:Y:S02]  /*120b0*/  IMAD R135, R137, 0x13, RZ ;  /* 0x0000001389877824 */ /* 0x000fe400078e02ff */
[----:B------:R-:W-:-:S04]  /*120c0*/  IMAD.WIDE.U32 R126, R133, R76, RZ ;  /* 0x0000004c857e7225 */ /* 0x000fc800078e00ff */
[----:B------:R-:W-:Y:S01]  /*120d0*/  IMAD.X R139, RZ, RZ, RZ, P5 ;  /* 0x000000ffff8b7224 */ /* 0x000fe200028e06ff */
[----:B------:R-:W-:Y:S01]  /*120e0*/  IADD3 R137, P5, PT, R152, R126, RZ ;  /* 0x0000007e98897210 */ /* 0x000fe20007fbe0ff */
[----:B------:R-:W-:-:S04]  /*120f0*/  IMAD.WIDE.U32 R154, P6, R133, R38, R154 ;  /* 0x00000026859a7225 */ /* 0x000fc800078c009a */
[----:B------:R-:W-:Y:S01]  /*12100*/  IMAD.MOV.U32 R138, RZ, RZ, R151 ;  /* 0x000000ffff8a7224 */ /* 0x000fe200078e0097 */
[----:B------:R-:W-:Y:S01]  /*12110*/  IADD3.X R151, PT, PT, RZ, RZ, RZ, P6, !PT ;  /* 0x000000ffff977210 */ /* 0x000fe200037fe4ff */
[----:B------:R-:W-:Y:S02]  /*12120*/  IMAD.IADD R135, R63, 0x1, R135 ;  /* 0x000000013f877824 */ /* 0x000fe400078e0287 */
[----:B------:R-:W-:Y:S01]  /*12130*/  IMAD.WIDE.U32.X R138, R119, R41, R138, P0 ;  /* 0x00000029778a7225 */ /* 0x000fe200000e048a */
[----:B------:R-:W-:Y:S02]  /*12140*/  IADD3 R126, P0, PT, R127, R154, RZ ;  /* 0x0000009a7f7e7210 */ /* 0x000fe40007f1e0ff */
[C---:B------:R-:W-:Y:S01]  /*12150*/  LOP3.LUT R63, R135.reuse, 0x7ffff, RZ, 0xc0, !PT ;  /* 0x0007ffff873f7812 */ /* 0x040fe200078ec0ff */
[----:B------:R-:W-:Y:S01]  /*12160*/  IMAD.MOV.U32 R150, RZ, RZ, R155 ;  /* 0x000000ffff967224 */ /* 0x000fe200078e009b */
[----:B------:R-:W-:Y:S02]  /*12170*/  LEA.HI R127, P6, R135, R54, RZ, 0xd ;  /* 0x00000036877f7211 */ /* 0x000fe400078d68ff */
[----:B------:R-:W-:Y:S01]  /*12180*/  LOP3.LUT R135, R132, 0x7ffff, RZ, 0xc0, !PT ;  /* 0x0007ffff84877812 */ /* 0x000fe200078ec0ff */
[----:B------:R-:W-:Y:S01]  /*12190*/  IMAD.WIDE.U32.X R150, R119, R38, R150, P0 ;  /* 0x0000002677967225 */ /* 0x000fe200000e0496 */
[----:B------:R-:W-:-:S02]  /*121a0*/  IADD3.X R132, P5, PT, R149, R126, RZ, P5, !PT ;  /* 0x0000007e95847210 */ /* 0x000fc40002fbe4ff */
[----:B------:R-:W-:Y:S01]  /*121b0*/  IADD3.X R135, PT, PT, RZ, R135, RZ, P6, !PT ;  /* 0x00000087ff877210 */ /* 0x000fe200037fe4ff */
[----:B------:R-:W-:Y:S01]  /*121c0*/  IMAD.WIDE.U32 R140, R63, R78, RZ ;  /* 0x0000004e3f8c7225 */ /* 0x000fe200078e00ff */
[----:B------:R-:W-:Y:S02]  /*121d0*/  IADD3.X R157, P1, P3, R138, R128, R60, P3, P1 ;  /* 0x000000808a9d7210 */ /* 0x000fe40001b2243c */
[----:B------:R-:W-:Y:S01]  /*121e0*/  IADD3 R153, P0, PT, R118, R134, RZ ;  /* 0x0000008676997210 */ /* 0x000fe20007f1e0ff */
[----:B------:R-:W-:Y:S01]  /*121f0*/  IMAD.WIDE.U32 R146, R135, R74, RZ ;  /* 0x0000004a87927225 */ /* 0x000fe200078e00ff */
[----:B------:R-:W-:Y:S02]  /*12200*/  IADD3.X R126, P4, P5, R150, R130, R120, P5, P4 ;  /* 0x00000082967e7210 */ /* 0x000fe40002d88478 */
[----:B------:R-:W-:Y:S01]  /*12210*/  IADD3.X R134, P2, PT, R142, R167, RZ, P2, !PT ;  /* 0x000000a78e867210 */ /* 0x000fe2000175e4ff */
[----:B------:R-:W-:Y:S01]  /*12220*/  IMAD.WIDE.U32 R142, P6, R40, R62, R140 ;  /* 0x0000003e288e7225 */ /* 0x000fe200078c008c */
[----:B------:R-:W-:-:S02]  /*12230*/  IADD3.X R159, PT, PT, R139, R129, R61, P1, P3 ;  /* 0x000000818b9f7210 */ /* 0x000fc40000fe643d */
[----:B------:R-:W-:Y:S01]  /*12240*/  IADD3.X R61, PT, PT, R151, R131, R121, P4, P5 ;  /* 0x00000083973d7210 */ /* 0x000fe200027ea479 */
[----:B------:R-:W-:Y:S01]  /*12250*/  IMAD.WIDE.U32 R140, R62, R78, RZ ;  /* 0x0000004e3e8c7225 */ /* 0x000fe200078e00ff */
[----:B------:R-:W-:-:S03]  /*12260*/  IADD3.X R193, P0, PT, R148, R193, RZ, P0, !PT ;  /* 0x000000c194c17210 */ /* 0x000fc6000071e4ff */
[----:B------:R-:W-:Y:S01]  /*12270*/  IMAD.WIDE.U32 R146, P3, R127, R42, R146 ;  /* 0x0000002a7f927225 */ /* 0x000fe20007860092 */
[----:B------:R-:W-:Y:S02]  /*12280*/  IADD3 R149, P1, PT, R165, R140, RZ ;  /* 0x0000008ca5957210 */ /* 0x000fe40007f3e0ff */
[----:B------:R-:W-:Y:S01]  /*12290*/  IADD3 R141, P4, PT, R141, R142, RZ ;  /* 0x0000008e8d8d7210 */ /* 0x000fe20007f9e0ff */
[----:B------:R-:W-:Y:S01]  /*122a0*/  IMAD.WIDE.U32 R120, R127, R74, RZ ;  /* 0x0000004a7f787225 */ /* 0x000fe200078e00ff */
[----:B------:R-:W-:Y:S02]  /*122b0*/  IADD3.X R139, PT, PT, RZ, RZ, RZ, P3, !PT ;  /* 0x000000ffff8b7210 */ /* 0x000fe40001ffe4ff */
[----:B------:R-:W-:Y:S01]  /*122c0*/  IADD3.X R54, P1, PT, R156, R141, RZ, P1, !PT ;  /* 0x0000008d9c367210 */ /* 0x000fe20000f3e4ff */
[----:B------:R-:W-:Y:S01]  /*122d0*/  IMAD.X R129, RZ, RZ, RZ, P6 ;  /* 0x000000ffff817224 */ /* 0x000fe200030e06ff */
[----:B------:R-:W-:Y:S01]  /*122e0*/  IADD3 R121, P5, PT, R121, R146, RZ ;  /* 0x0000009279797210 */ /* 0x000fe20007fbe0ff */
[----:B------:R-:W-:Y:S01]  /*122f0*/  IMAD.MOV.U32 R128, RZ, RZ, R143 ;  /* 0x000000ffff807224 */ /* 0x000fe200078e008f */
[----:B------:R-:W-:Y:S01]  /*12300*/  IADD3 R60, P3, PT, R149, R120, RZ ;  /* 0x00000078953c7210 */ /* 0x000fe20007f7e0ff */
[----:B------:R-:W-:-:S02]  /*12310*/  IMAD.MOV.U32 R138, RZ, RZ, R147 ;  /* 0x000000ffff8a7224 */ /* 0x000fc400078e0093 */
[----:B------:R-:W-:Y:S01]  /*12320*/  IMAD.WIDE.U32 R130, R63, R36, RZ ;  /* 0x000000243f827225 */ /* 0x000fe200078e00ff */
[----:B------:R-:W-:-:S03]  /*12330*/  IADD3.X R54, P3, PT, R54, R121, RZ, P3, !PT ;  /* 0x0000007936367210 */ /* 0x000fc60001f7e4ff */
[----:B------:R-:W-:-:S04]  /*12340*/  IMAD.WIDE.U32.X R128, R63, R40, R128, P4 ;  /* 0x000000283f807225 */ /* 0x000fc800020e0480 */
[----:B------:R-:W-:-:S04]  /*12350*/  IMAD.WIDE.U32.X R138, R135, R42, R138, P5 ;  /* 0x0000002a878a7225 */ /* 0x000fc800028e048a */
[----:B------:R-:W-:Y:S01]  /*12360*/  IMAD.WIDE.U32 R142, R135, R78, RZ ;  /* 0x0000004e878e7225 */ /* 0x000fe200078e00ff */
[----:B------:R-:W-:-:S03]  /*12370*/  IADD3.X R161, P1, P3, R138, R161, R128, P3, P1 ;  /* 0x000000a18aa17210 */ /* 0x000fc60001b22480 */
[----:B------:R-:W-:Y:S01]  /*12380*/  IMAD.WIDE.U32 R140, P4, R37, R62, R130 ;  /* 0x0000003e258c7225 */ /* 0x000fe20007880082 */
[----:B------:R-:W-:-:S03]  /*12390*/  IADD3.X R152, PT, PT, R139, R163, R129, P1, P3 ;  /* 0x000000a38b987210 */ /* 0x000fc60000fe6481 */
[----:B------:R-:W-:Y:S01]  /*123a0*/  IMAD.WIDE.U32 R146, R119, R74, RZ ;  /* 0x0000004a77927225 */ /* 0x000fe200078e00ff */
[----:B------:R-:W-:-:S03]  /*123b0*/  MOV R120, R141 ;  /* 0x0000008d00787202 */ /* 0x000fc60000000f00 */
[----:B------:R-:W-:-:S04]  /*123c0*/  IMAD.WIDE.U32 R130, R62, R36, RZ ;  /* 0x000000243e827225 */ /* 0x000fc800078e00ff */
[----:B------:R-:W-:-:S04]  /*123d0*/  IMAD.WIDE.U32 R150, R119, R78, RZ ;  /* 0x0000004e77967225 */ /* 0x000fc800078e00ff */
[----:B------:R-:W-:Y:S01]  /*123e0*/  IMAD.X R121, RZ, RZ, RZ, P4 ;  /* 0x000000ffff797224 */ /* 0x000fe200020e06ff */
[----:B------:R-:W-:Y:S01]  /*123f0*/  IADD3 R118, P4, PT, R131, R140, RZ ;  /* 0x0000008c83767210 */ /* 0x000fe20007f9e0ff */
[----:B------:R-:W-:-:S04]  /*12400*/  IMAD.WIDE.U32 R148, R133, R74, RZ ;  /* 0x0000004a85947225 */ /* 0x000fc800078e00ff */
[----:B------:R-:W-:-:S04]  /*12410*/  IMAD.WIDE.U32 R128, P3, R127, R40, R142 ;  /* 0x000000287f807225 */ /* 0x000fc8000786008e */
[----:B------:R-:W-:-:S04]  /*12420*/  IMAD.WIDE.U32 R142, R127, R78, RZ ;  /* 0x0000004e7f8e7225 */ /* 0x000fc800078e00ff */
[----:B------:R-:W-:-:S04]  /*12430*/  IMAD.WIDE.U32 R138, P1, R133, R42, R146 ;  /* 0x0000002a858a7225 */ /* 0x000fc80007820092 */
[----:B------:R-:W-:Y:S01]  /*12440*/  IMAD.X R147, RZ, RZ, RZ, P3 ;  /* 0x000000ffff937224 */ /* 0x000fe200018e06ff */
[----:B------:R-:W-:Y:S01]  /*12450*/  IADD3 R155, P3, PT, R136, R148, RZ ;  /* 0x00000094889b7210 */ /* 0x000fe20007f7e0ff */
[----:B------:R-:W-:Y:S01]  /*12460*/  IMAD.WIDE.U32 R140, P5, R133, R40, R150 ;  /* 0x00000028858c7225 */ /* 0x000fe200078a0096 */
[----:B------:R-:W-:-:S03]  /*12470*/  IADD3 R136, P6, PT, R143, R128, RZ ;  /* 0x000000808f887210 */ /* 0x000fc60007fde0ff */
[----:B------:R-:W-:-:S04]  /*12480*/  IMAD.WIDE.U32 R150, R133, R78, RZ ;  /* 0x0000004e85967225 */ /* 0x000fc800078e00ff */
[----:B------:R-:W-:Y:S01]  /*12490*/  IMAD.WIDE.U32.X R120, R63, R37, R120, P4 ;  /* 0x000000253f787225 */ /* 0x000fe200020e0478 */
[----:B------:R-:W-:Y:S02]  /*124a0*/  IADD3 R163, P4, PT, R149, R138, RZ ;  /* 0x0000008a95a37210 */ /* 0x000fe40007f9e0ff */
[----:B------:R-:W-:Y:S01]  /*124b0*/  IADD3.X R149, PT, PT, RZ, RZ, RZ, P1, !PT ;  /* 0x000000ffff957210 */ /* 0x000fe20000ffe4ff */
[----:B------:R-:W-:Y:S01]  /*124c0*/  IMAD.MOV.U32 R146, RZ, RZ, R129 ;  /* 0x000000ffff927224 */ /* 0x000fe200078e0081 */
[----:B------:R-:W-:Y:S01]  /*124d0*/  IADD3 R143, P1, PT, R153, R150, RZ ;  /* 0x00000096998f7210 */ /* 0x000fe20007f3e0ff */
[----:B------:R-:W-:Y:S01]  /*124e0*/  IMAD.MOV.U32 R148, RZ, RZ, R139 ;  /* 0x000000ffff947224 */ /* 0x000fe200078e008b */
[----:B------:R-:W-:Y:S01]  /*124f0*/  IADD3.X R134, P3, PT, R134, R163, RZ, P3, !PT ;  /* 0x000000a386867210 */ /* 0x000fe20001f7e4ff */
[----:B------:R-:W-:Y:S01]  /*12500*/  IMAD.X R131, RZ, RZ, RZ, P5 ;  /* 0x000000ffff837224 */ /* 0x000fe200028e06ff */
[----:B------:R-:W-:Y:S01]  /*12510*/  IADD3 R133, P5, PT, R145, R130, RZ ;  /* 0x0000008291857210 */ /* 0x000fe20007fbe0ff */
[----:B------:R-:W-:Y:S01]  /*12520*/  IMAD.WIDE.U32.X R128, R135, R40, R146, P6 ;  /* 0x0000002887807225 */ /* 0x000fe200030e0492 */
[----:B------:R-:W-:-:S02]  /*12530*/  IADD3 R150, P6, PT, R151, R140, RZ ;  /* 0x0000008c97967210 */ /* 0x000fc40007fde0ff */
[----:B------:R-:W-:Y:S01]  /*12540*/  MOV R130, R141 ;  /* 0x0000008d00827202 */ /* 0x000fe20000000f00 */
[----:B------:R-:W-:Y:S01]  /*12550*/  IMAD.WIDE.U32.X R140, R119, R42, R148, P4 ;  /* 0x0000002a778c7225 */ /* 0x000fe200020e0494 */
[----:B------:R-:W-:Y:S02]  /*12560*/  IADD3 R133, P4, PT, R133, R142, RZ ;  /* 0x0000008e85857210 */ /* 0x000fe40007f9e0ff */
[----:B------:R-:W-:Y:S01]  /*12570*/  IADD3.X R199, P5, PT, R199, R118, RZ, P5, !PT ;  /* 0x00000076c7c77210 */ /* 0x000fe20002fbe4ff */
[----:B------:R-:W-:Y:S01]  /*12580*/  IMAD.WIDE.U32 R138, R34, R62, RZ ;  /* 0x0000003e228a7225 */ /* 0x000fe200078e00ff */
[----:B------:R-:W-:Y:S02]  /*12590*/  IADD3.X R145, P3, P2, R140, R124, R58, P3, P2 ;  /* 0x0000007c8c917210 */ /* 0x000fe40001a6443a */
[----:B------:R-:W-:Y:S01]  /*125a0*/  IADD3.X R199, P4, PT, R199, R136, RZ, P4, !PT ;  /* 0x00000088c7c77210 */ /* 0x000fe2000279e4ff */
[----:B------:R-:W-:Y:S01]  /*125b0*/  IMAD.WIDE.U32.X R118, R119, R40, R130, P6 ;  /* 0x0000002877767225 */ /* 0x000fe200030e0482 */
[----:B------:R-:W-:-:S02]  /*125c0*/  IADD3.X R141, PT, PT, R141, R125, R59, P3, P2 ;  /* 0x0000007d8d8d7210 */ /* 0x000fc40001fe443b */
[----:B------:R-:W-:Y:S01]  /*125d0*/  IADD3.X R142, P5, P3, R128, R157, R120, P4, P5 ;  /* 0x0000009d808e7210 */ /* 0x000fe200023aa478 */
[----:B------:R-:W-:Y:S01]  /*125e0*/  IMAD.WIDE.U32 R124, R135, R36, RZ ;  /* 0x00000024877c7225 */ /* 0x000fe200078e00ff */
[----:B------:R-:W-:Y:S02]  /*125f0*/  SHF.L.W.U32.HI R128, R54, 0xd, R161 ;  /* 0x0000000d36807819 */ /* 0x000fe40000010ea1 */
[----:B------:R-:W-:Y:S01]  /*12600*/  IADD3.X R146, PT, PT, R129, R159, R121, P5, P3 ;  /* 0x0000009f81927210 */ /* 0x000fe20002fe6479 */
        /* <DEDUP_REMOVED lines=8> */
[----:B------:R-:W-:Y:S01]  /*12690*/  IADD3.X R132, P4, PT, R132, R131, RZ, P4, !PT ;  /* 0x0000008384847210 */ /* 0x000fe2000279e4ff */
[----:B------:R-:W-:Y:S01]  /*126a0*/  IMAD.X R59, RZ, RZ, RZ, P6 ;  /* 0x000000ffff3b7224 */ /* 0x000fe200030e06ff */
[----:B------:R-:W-:Y:S01]  /*126b0*/  IADD3 R147, P5, PT, R137, R120, RZ ;  /* 0x0000007889937210 */ /* 0x000fe20007fbe0ff */
[----:B------:R-:W-:Y:S01]  /*126c0*/  IMAD.MOV.U32 R58, RZ, RZ, R139 ;  /* 0x000000ffff3a7224 */ /* 0x000fe200078e008b */
[----:B------:R-:W-:Y:S01]  /*126d0*/  IADD3 R121, P6, PT, R121, R124, RZ ;  /* 0x0000007c79797210 */ /* 0x000fe20007fde0ff */
[----:B------:R-:W-:Y:S01]  /*126e0*/  IMAD.WIDE.U32 R130, R35, R62, RZ ;  /* 0x0000003e23827225 */ /* 0x000fe200078e00ff */
[----:B------:R-:W-:Y:S02]  /*126f0*/  IADD3 R144, P3, PT, R128, R133, RZ ;  /* 0x0000008580907210 */ /* 0x000fe40007f7e0ff */
[----:B------:R-:W-:Y:S01]  /*12700*/  SHF.L.W.U32.HI R120, R161, 0xd, R152 ;  /* 0x0000000da1787819 */ /* 0x000fe20000010e98 */
[----:B------:R-:W-:Y:S01]  /*12710*/  IMAD.MOV.U32 R128, RZ, RZ, R125 ;  /* 0x000000ffff807224 */ /* 0x000fe200078e007d */
[----:B------:R-:W-:Y:S01]  /*12720*/  IADD3.X R140, P5, PT, R132, R121, RZ, P5, !PT ;  /* 0x00000079848c7210 */ /* 0x000fe20002fbe4ff */
[----:B------:R-:W-:Y:S01]  /*12730*/  IMAD.WIDE.U32.X R58, R63, R34, R58, P2 ;  /* 0x000000223f3a7225 */ /* 0x000fe200010e043a */
[----:B------:R-:W-:-:S03]  /*12740*/  IADD3.X R199, P3, PT, R120, R199, RZ, P3, !PT ;  /* 0x000000c778c77210 */ /* 0x000fc60001f7e4ff */
[----:B------:R-:W-:Y:S01]  /*12750*/  IMAD.WIDE.U32.X R120, R135, R37, R128, P6 ;  /* 0x0000002587787225 */ /* 0x000fe200030e0480 */
[----:B------:R-:W-:-:S03]  /*12760*/  LEA.HI.X R142, P3, R152, R142, RZ, 0xd, P3 ;  /* 0x0000008e988e7211 */ /* 0x000fc60001876cff */
[----:B------:R-:W-:Y:S01]  /*12770*/  IMAD.WIDE.U32 R132, R34, R127, RZ ;  /* 0x0000007f22847225 */ /* 0x000fe200078e00ff */
[----:B------:R-:W-:Y:S02]  /*12780*/  IADD3.X R138, P4, P5, R120, R126, R58, P5, P4 ;  /* 0x0000007e788a7210 */ /* 0x000fe40002d8843a */
[----:B------:R-:W-:Y:S01]  /*12790*/  SHF.L.W.U32.HI R58, R199, 0xd, R142 ;  /* 0x0000000dc73a7819 */ /* 0x000fe20000010e8e */
[----:B------:R-:W-:Y:S01]  /*127a0*/  IMAD.WIDE.U32 R124, R32, R62, RZ ;  /* 0x0000003e207c7225 */ /* 0x000fe200078e00ff */
[----:B------:R-:W-:Y:S02]  /*127b0*/  IADD3.X R139, PT, PT, R121, R61, R59, P4, P5 ;  /* 0x0000003d798b7210 */ /* 0x000fe400027ea43b */
[----:B------:R-:W-:Y:S01]  /*127c0*/  IADD3 R136, P5, PT, R58, R147, RZ ;  /* 0x000000933a887210 */ /* 0x000fe20007fbe0ff */
[----:B------:R-:W-:Y:S01]  /*127d0*/  IMAD.WIDE.U32 R130, P6, R63, R32, R130 ;  /* 0x000000203f827225 */ /* 0x000fe200078c0082 */
[----:B------:R-:W-:Y:S02]  /*127e0*/  IADD3 R137, P2, PT, R155, R124, RZ ;  /* 0x0000007c9b897210 */ /* 0x000fe40007f5e0ff */
[----:B------:R-:W-:Y:S01]  /*127f0*/  LOP3.LUT R199, R199, 0x7ffff, RZ, 0xc0, !PT ;  /* 0x0007ffffc7c77812 */ /* 0x000fe200078ec0ff */
[----:B------:R-:W-:Y:S01]  /*12800*/  IMAD.WIDE.U32 R120, R39, R62, RZ ;  /* 0x0000003e27787225 */ /* 0x000fe200078e00ff */
[----:B------:R-:W-:-:S03]  /*12810*/  MOV R128, R131 ;  /* 0x0000008300807202 */ /* 0x000fc60000000f00 */
[----:B------:R-:W-:Y:S01]  /*12820*/  IMAD.X R129, RZ, RZ, RZ, P6 ;  /* 0x000000ffff817224 */ /* 0x000fe200030e06ff */
[----:B------:R-:W-:Y:S01]  /*12830*/  IADD3 R149, P6, PT, R125, R130, RZ ;  /* 0x000000827d957210 */ /* 0x000fe20007fde0ff */
[----:B------:R-:W-:-:S04]  /*12840*/  IMAD.WIDE.U32 R132, P4, R135, R31, R132 ;  /* 0x0000001f87847225 */ /* 0x000fc80007880084 */
[----:B------:R-:W-:Y:S01]  /*12850*/  IMAD.X R147, RZ, RZ, R146, P3 ;  /* 0x000000ffff937224 */ /* 0x000fe200018e0692 */
[----:B------:R-:W-:Y:S01]  /*12860*/  MOV R124, R133 ;  /* 0x00000085007c7202 */ /* 0x000fe20000000f00 */
[----:B------:R-:W-:-:S03]  /*12870*/  IMAD.WIDE.U32 R58, R31, R127, RZ ;  /* 0x0000007f1f3a7225 */ /* 0x000fc600078e00ff */
[----:B------:R-:W-:Y:S01]  /*12880*/  SHF.L.W.U32.HI R61, R142, 0xd, R147 ;  /* 0x0000000d8e3d7819 */ /* 0x000fe20000010e93 */
[----:B------:R-:W-:Y:S01]  /*12890*/  IMAD.X R125, RZ, RZ, RZ, P4 ;  /* 0x000000ffff7d7224 */ /* 0x000fe200020e06ff */
[----:B------:R-:W-:Y:S01]  /*128a0*/  IADD3 R126, P3, PT, R137, R58, RZ ;  /* 0x0000003a897e7210 */ /* 0x000fe20007f7e0ff */
[----:B------:R-:W-:Y:S01]  /*128b0*/  IMAD.WIDE.U32 R130, P4, R63, R33, R120 ;  /* 0x000000213f827225 */ /* 0x000fe20007880078 */
[----:B------:R-:W-:-:S03]  /*128c0*/  IADD3.X R137, P5, PT, R61, R140, RZ, P5, !PT ;  /* 0x0000008c3d897210 */ /* 0x000fc60002fbe4ff */
[----:B------:R-:W-:Y:S01]  /*128d0*/  IMAD.WIDE.U32.X R120, R63, R35, R128, P6 ;  /* 0x000000233f787225 */ /* 0x000fe200030e0480 */
[----:B------:R-:W-:Y:S02]  /*128e0*/  IADD3 R151, P6, PT, R59, R132, RZ ;  /* 0x000000843b977210 */ /* 0x000fe40007fde0ff */
[----:B------:R-:W-:Y:S01]  /*128f0*/  IADD3.X R132, P2, PT, R134, R149, RZ, P2, !PT ;  /* 0x0000009586847210 */ /* 0x000fe2000175e4ff */
[----:B------:R-:W-:Y:S01]  /*12900*/  IMAD.WIDE.U32 R58, R33, R62, RZ ;  /* 0x0000003e213a7225 */ /* 0x000fe200078e00ff */
[----:B------:R-:W-:Y:S02]  /*12910*/  LEA.HI.X R62, P5, R147, R138, RZ, 0xd, P5 ;  /* 0x0000008a933e7211 */ /* 0x000fe400028b6cff */
[----:B------:R-:W-:Y:S01]  /*12920*/  IADD3.X R132, P3, PT, R132, R151, RZ, P3, !PT ;  /* 0x0000009784847210 */ /* 0x000fe20001f7e4ff */
[----:B------:R-:W-:Y:S01]  /*12930*/  IMAD.WIDE.U32.X R124, R135, R34, R124, P6 ;  /* 0x00000022877c7225 */ /* 0x000fe200030e047c */
[----:B------:R-:W-:Y:S02]  /*12940*/  IADD3 R140, P6, PT, R59, R130, RZ ;  /* 0x000000823b8c7210 */ /* 0x000fe40007fde0ff */
[----:B------:R-:W-:Y:S01]  /*12950*/  SHF.L.W.U32.HI R61, R137, 0xd, R62 ;  /* 0x0000000d893d7819 */ /* 0x000fe20000010e3e */
[----:B------:R-:W-:Y:S01]  /*12960*/  IMAD.X R129, RZ, RZ, RZ, P4 ;  /* 0x000000ffff817224 */ /* 0x000fe200020e06ff */
[----:B------:R-:W-:Y:S01]  /*12970*/  IADD3 R133, P4, PT, R143, R58, RZ ;  /* 0x0000003a8f857210 */ /* 0x000fe20007f9e0ff */
[----:B------:R-:W-:Y:S01]  /*12980*/  IMAD.MOV.U32 R128, RZ, RZ, R131 ;  /* 0x000000ffff807224 */ /* 0x000fe200078e0083 */
[----:B------:R-:W-:Y:S01]  /*12990*/  IADD3.X R120, P2, P3, R124, R145, R120, P3, P2 ;  /* 0x000000917c787210 */ /* 0x000fe20001b44478 */
[----:B------:R-:W-:Y:S01]  /*129a0*/  IMAD.WIDE.U32 R130, R35, R127, RZ ;  /* 0x0000007f23827225 */ /* 0x000fe200078e00ff */
[----:B------:R-:W-:-:S03]  /*129b0*/  IADD3.X R193, P4, PT, R193, R140, RZ, P4, !PT ;  /* 0x0000008cc1c17210 */ /* 0x000fc6000279e4ff */
[----:B------:R-:W-:Y:S01]  /*129c0*/  IMAD.WIDE.U32.X R58, R63, R39, R128, P6 ;  /* 0x000000273f3a7225 */ /* 0x000fe200030e0480 */
[----:B------:R-:W-:Y:S02]  /*129d0*/  IADD3.X R129, PT, PT, RZ, R139, RZ, P5, !PT ;  /* 0x0000008bff817210 */ /* 0x000fe40002ffe4ff */
[----:B------:R-:W-:Y:S01]  /*129e0*/  IADD3 R128, P5, PT, R61, R126, RZ ;  /* 0x0000007e3d807210 */ /* 0x000fe20007fbe0ff */
[----:B------:R-:W-:Y:S01]  /*129f0*/  IMAD.WIDE.U32 R130, P6, R135, R32, R130 ;  /* 0x0000002087827225 */ /* 0x000fe200078c0082 */
[----:B------:R-:W-:Y:S02]  /*12a00*/  SHF.L.W.U32.HI R61, R62, 0xd, R129 ;  /* 0x0000000d3e3d7819 */ /* 0x000fe40000010e81 */
[----:B------:R-:W-:Y:S01]  /*12a10*/  IADD3.X R126, PT, PT, R125, R141, R121, P2, P3 ;  /* 0x0000008d7d7e7210 */ /* 0x000fe200017e6479 */
[----:B------:R-:W-:Y:S01]  /*12a20*/  IMAD.WIDE.U32 R62, R32, R127, RZ ;  /* 0x0000007f203e7225 */ /* 0x000fe200078e00ff */
[----:B------:R-:W-:-:S03]  /*12a30*/  IADD3.X R132, P3, PT, R61, R132, RZ, P5, !PT ;  /* 0x000000843d847210 */ /* 0x000fc60002f7e4ff */
[----:B------:R-:W-:Y:S01]  /*12a40*/  IMAD.X R121, RZ, RZ, RZ, P6 ;  /* 0x000000ffff797224 */ /* 0x000fe200030e06ff */
[----:B------:R-:W-:Y:S02]  /*12a50*/  IADD3 R124, P2, PT, R133, R62, RZ ;  /* 0x0000003e857c7210 */ /* 0x000fe40007f5e0ff */
[----:B------:R-:W-:Y:S01]  /*12a60*/  LEA.HI.X R125, P3, R129, R120, RZ, 0xd, P3 ;  /* 0x00000078817d7211 */ /* 0x000fe20001876cff */
[----:B------:R-:W-:Y:S01]  /*12a70*/  IMAD.MOV.U32 R120, RZ, RZ, R131 ;  /* 0x000000ffff787224 */ /* 0x000fe200078e0083 */
[----:B------:R-:W-:Y:S02]  /*12a80*/  IADD3 R62, P5, PT, R63, R130, RZ ;  /* 0x000000823f3e7210 */ /* 0x000fe40007fbe0ff */
[----:B------:R-:W-:Y:S02]  /*12a90*/  SHF.L.W.U32.HI R61, R132, 0xd, R125 ;  /* 0x0000000d843d7819 */ /* 0x000fe40000010e7d */
[----:B------:R-:W-:Y:S02]  /*12aa0*/  IADD3.X R126, PT, PT, RZ, R126, RZ, P3, !PT ;  /* 0x0000007eff7e7210 */ /* 0x000fe40001ffe4ff */
[----:B------:R-:W-:Y:S01]  /*12ab0*/  IADD3.X R193, P2, PT, R193, R62, RZ, P2, !PT ;  /* 0x0000003ec1c17210 */ /* 0x000fe2000175e4ff */
        /* <DEDUP_REMOVED lines=9> */
[----:B------:R-:W-:Y:S02]  /*12b50*/  LOP3.LUT R61, R54, 0x7ffff, RZ, 0xc0, !PT ;  /* 0x0007ffff363d7812 */ /* 0x000fe400078ec0ff */
[C---:B------:R-:W-:Y:S01]  /*12b60*/  SHF.L.W.U32.HI R57, R193.reuse, 0xd, R56 ;  /* 0x0000000dc1397819 */ /* 0x040fe20000010e38 */
[----:B------:R-:W-:Y:S01]  /*12b70*/  IMAD.X R59, RZ, RZ, R59, P0 ;  /* 0x000000ffff3b7224 */ /* 0x000fe200000e063b */
[----:B------:R-:W-:-:S03]  /*12b80*/  LOP3.LUT R193, R193, 0x7ffff, RZ, 0xc0, !PT ;  /* 0x0007ffffc1c17812 */ /* 0x000fc600078ec0ff */
[----:B------:R-:W-:Y:S01]  /*12b90*/  IMAD.WIDE.U32 R60, R57, 0x13, R60 ;  /* 0x00000013393c7825 */ /* 0x000fe200078e003c */
[----:B------:R-:W-:Y:S02]  /*12ba0*/  SHF.L.W.U32.HI R54, R56, 0xd, R59 ;  /* 0x0000000d38367819 */ /* 0x000fe40000010e3b */
[----:B------:R-:W-:-:S03]  /*12bb0*/  LOP3.LUT R59, R132, 0x7ffff, RZ, 0xc0, !PT ;  /* 0x0007ffff843b7812 */ /* 0x000fc600078ec0ff */
[----:B------:R-:W-:-:S04]  /*12bc0*/  IMAD R57, R54, 0x13, RZ ;  /* 0x0000001336397824 */ /* 0x000fc800078e02ff */
[----:B------:R-:W-:Y:S01]  /*12bd0*/  IMAD.IADD R61, R61, 0x1, R57 ;  /* 0x000000013d3d7824 */ /* 0x000fe200078e0239 */
[----:B------:R-:W-:-:S04]  /*12be0*/  LOP3.LUT R57, R137, 0x7ffff, RZ, 0xc0, !PT ;  /* 0x0007ffff89397812 */ /* 0x000fc800078ec0ff */
[C---:B------:R-:W-:Y:S02]  /*12bf0*/  LEA.HI R120, P0, R61.reuse, R144, RZ, 0xd ;  /* 0x000000903d787211 */ /* 0x040fe400078168ff */
[----:B------:R-:W-:Y:S02]  /*12c00*/  LOP3.LUT R61, R61, 0x7ffff, RZ, 0xc0, !PT ;  /* 0x0007ffff3d3d7812 */ /* 0x000fe400078ec0ff */
[----:B------:R-:W-:-:S04]  /*12c10*/  IADD3.X R199, PT, PT, RZ, R199, RZ, P0, !PT ;  /* 0x000000c7ffc77210 */ /* 0x000fc800007fe4ff */
[C---:B------:R-:W-:Y:S02]  /*12c20*/  LEA.HI R54, P0, R199.reuse, R136, RZ, 0xd ;  /* 0x00000088c7367211 */ /* 0x040fe400078168ff */
[----:B------:R-:W-:-:S03]  /*12c30*/  LOP3.LUT R199, R199, 0x7ffff, RZ, 0xc0, !PT ;  /* 0x0007ffffc7c77812 */ /* 0x000fc600078ec0ff */
[----:B------:R-:W-:Y:S02]  /*12c40*/  IMAD.X R57, RZ, RZ, R57, P0 ;  /* 0x000000ffff397224 */ /* 0x000fe400000e0639 */
[----:B------:R-:W-:-:S03]  /*12c50*/  IMAD.WIDE.U32 R118, R54, 0x26, RZ ;  /* 0x0000002636767825 */ /* 0x000fc600078e00ff */
[C---:B------:R-:W-:Y:S01]  /*12c60*/  LEA.HI R56, P0, R57.reuse, R128, RZ, 0xd ;  /* 0x0000008039387211 */ /* 0x040fe200078168ff */
[----:B------:R-:W-:Y:S01]  /*12c70*/  IMAD.WIDE.U32 R130, R54, R54, RZ ;  /* 0x0000003636827225 */ /* 0x000fe200078e00ff */
[----:B------:R-:W-:-:S03]  /*12c80*/  LOP3.LUT R57, R57, 0x7ffff, RZ, 0xc0, !PT ;  /* 0x0007ffff39397812 */ /* 0x000fc600078ec0ff */
[----:B------:R-:W-:Y:S02]  /*12c90*/  IMAD.X R59, RZ, RZ, R59, P0 ;  /* 0x000000ffff3b7224 */ /* 0x000fe400000e063b */
[----:B------:R-:W-:-:S03]  /*12ca0*/  IMAD.WIDE.U32 R62, R57, R54, RZ ;  /* 0x00000036393e7225 */ /* 0x000fc600078e00ff */
[----:B------:R-:W-:Y:S01]  /*12cb0*/  LEA.HI R58, P0, R59, R122, RZ, 0xd ;  /* 0x0000007a3b3a7211 */ /* 0x000fe200078168ff */
[----:B------:R-:W-:Y:S01]  /*12cc0*/  IMAD R149, R57, 0x26, RZ ;  /* 0x0000002639957824 */ /* 0x000fe200078e02ff */
[----:B------:R-:W-:Y:S01]  /*12cd0*/  LOP3.LUT R59, R59, 0x7ffff, RZ, 0xc0, !PT ;  /* 0x0007ffff3b3b7812 */ /* 0x000fe200078ec0ff */
[----:B------:R-:W-:-:S03]  /*12ce0*/  IMAD.WIDE.U32 R126, P1, R57, R54, R62 ;  /* 0x00000036397e7225 */ /* 0x000fc6000782003e */
[----:B------:R-:W-:Y:S01]  /*12cf0*/  IADD3 R149, PT, PT, R119, R149, RZ ;  /* 0x0000009577957210 */ /* 0x000fe20007ffe0ff */
[----:B------:R-:W-:Y:S01]  /*12d00*/  IMAD.X R193, RZ, RZ, R193, P0 ;  /* 0x000000ffffc17224 */ /* 0x000fe200000e06c1 */
[----:B------:R-:W-:Y:S01]  /*12d10*/  IADD3 R121, P4, PT, R131, R126, RZ ;  /* 0x0000007e83797210 */ /* 0x000fe20007f9e0ff */
[----:B------:R-:W-:Y:S01]  /*12d20*/  IMAD.WIDE.U32 R124, R59, R118, RZ ;  /* 0x000000763b7c7225 */ /* 0x000fe200078e00ff */
[----:B------:R-:W-:Y:S02]  /*12d30*/  MOV R122, R127 ;  /* 0x0000007f007a7202 */ /* 0x000fe40000000f00 */
[----:B------:R-:W-:Y:S01]  /*12d40*/  SHF.R.U32.HI R119, RZ, 0x13, R193 ;  /* 0x00000013ff777819 */ /* 0x000fe200000116c1 */
[----:B------:R-:W-:Y:S01]  /*12d50*/  IMAD.WIDE.U32 R62, R56, 0x13, RZ ;  /* 0x00000013383e7825 */ /* 0x000fe200078e00ff */
[----:B------:R-:W-:-:S03]  /*12d60*/  LOP3.LUT R193, R193, 0x7ffff, RZ, 0xc0, !PT ;  /* 0x0007ffffc1c17812 */ /* 0x000fc600078ec0ff */
[----:B------:R-:W-:Y:S02]  /*12d70*/  IMAD R129, R59, 0x13, RZ ;  /* 0x000000133b817824 */ /* 0x000fe400078e02ff */
[----:B------:R-:W-:-:S04]  /*12d80*/  IMAD.WIDE.U32 R60, R119, 0x13, R60 ;  /* 0x00000013773c7825 */ /* 0x000fc800078e003c */
[----:B------:R-:W-:Y:S01]  /*12d90*/  IMAD.WIDE.U32 R124, P0, R149, R56, R124 ;  /* 0x00000038957c7225 */ /* 0x000fe2000780007c */
[----:B------:R-:W-:-:S03]  /*12da0*/  SHF.L.U32 R150, R60, 0x1, RZ ;  /* 0x000000013c967819 */ /* 0x000fc600000006ff */
[----:B------:R-:W-:Y:S01]  /*12db0*/  IMAD.WIDE.U32 R132, R56, R118, RZ ;  /* 0x0000007638847225 */ /* 0x000fe200078e00ff */
[----:B------:R-:W-:Y:S02]  /*12dc0*/  MOV R126, R125 ;  /* 0x0000007d007e7202 */ /* 0x000fe40000000f00 */
[----:B------:R-:W-:Y:S01]  /*12dd0*/  LOP3.LUT R150, R150, 0xfffffffe, RZ, 0xc0, !PT ;  /* 0xfffffffe96967812 */ /* 0x000fe200078ec0ff */
[----:B------:R-:W-:Y:S01]  /*12de0*/  IMAD.WIDE.U32 R136, R59, R62, RZ ;  /* 0x0000003e3b887225 */ /* 0x000fe200078e00ff */
[----:B------:R-:W-:-:S03]  /*12df0*/  IADD3 R146, P5, PT, R133, R124, RZ ;  /* 0x0000007c85927210 */ /* 0x000fc60007fbe0ff */
[----:B------:R-:W-:Y:S02]  /*12e00*/  IMAD.IADD R192, R63, 0x1, R129 ;  /* 0x000000013fc07824 */ /* 0x000fe400078e0281 */
[----:B------:R-:W-:Y:S01]  /*12e10*/  VIADD R159, R61, UR4 ;  /* 0x000000043d9f7c36 */ /* 0x000fe20008000000 */
[----:B------:R-:W0:Y:S01]  /*12e20*/  LDCU.64 UR4, c[0x0][0x3a8] ;  /* 0x00007500ff0477ac */ /* 0x000e220008000a00 */
[----:B------:R-:W-:-:S03]  /*12e30*/  IMAD.WIDE.U32 R128, R56, R62, RZ ;  /* 0x0000003e38807225 */ /* 0x000fc600078e00ff */
[----:B------:R-:W-:Y:S01]  /*12e40*/  LOP3.LUT R195, R159, 0x7ffff, RZ, 0xc0, !PT ;  /* 0x0007ffff9fc37812 */ /* 0x000fe200078ec0ff */
[----:B------:R-:W-:-:S04]  /*12e50*/  IMAD.WIDE.U32 R134, R58, R118, RZ ;  /* 0x000000763a867225 */ /* 0x000fc800078e00ff */
[----:B------:R-:W-:-:S04]  /*12e60*/  IMAD.WIDE.U32 R136, P2, R192, R56, R136 ;  /* 0x00000038c0887225 */ /* 0x000fc80007840088 */
[----:B------:R-:W-:Y:S01]  /*12e70*/  IMAD.WIDE.U32 R124, R193, R118, RZ ;  /* 0x00000076c17c7225 */ /* 0x000fe200078e00ff */
[----:B------:R-:W-:-:S03]  /*12e80*/  IADD3 R155, P3, PT, R129, R136, RZ ;  /* 0x00000088819b7210 */ /* 0x000fc60007f7e0ff */
[----:B------:R-:W-:Y:S01]  /*12e90*/  IMAD.X R127, RZ, RZ, RZ, P0 ;  /* 0x000000ffff7f7224 */ /* 0x000fe200000e06ff */
[----:B------:R-:W-:Y:S01]  /*12ea0*/  IADD3 R131, P0, PT, R134, R128, RZ ;  /* 0x0000008086837210 */ /* 0x000fe20007f1e0ff */
[----:B------:R-:W-:Y:S02]  /*12eb0*/  IMAD.X R123, RZ, RZ, RZ, P1 ;  /* 0x000000ffff7b7224 */ /* 0x000fe400008e06ff */
[----:B------:R-:W-:Y:S01]  /*12ec0*/  IMAD.WIDE.U32.X R126, R149, R59, R126, P5 ;  /* 0x0000003b957e7225 */ /* 0x000fe200028e047e */
[----:B------:R-:W-:Y:S02]  /*12ed0*/  LEA.HI R197, P5, R159, R120, RZ, 0xd ;  /* 0x000000789fc57211 */ /* 0x000fe400078b68ff */
[----:B------:R-:W-:Y:S01]  /*12ee0*/  SHF.L.U64.HI R159, R60, 0x1, R159 ;  /* 0x000000013c9f7819 */ /* 0x000fe2000001029f */
[----:B------:R-:W-:-:S03]  /*12ef0*/  IMAD.WIDE.U32 R124, P1, R149, R58, R124 ;  /* 0x0000003a957c7225 */ /* 0x000fc6000782007c */
[----:B------:R-:W-:Y:S01]  /*12f00*/  LOP3.LUT R159, R159, 0xfffff, RZ, 0xc0, !PT ;  /* 0x000fffff9f9f7812 */ /* 0x000fe200078ec0ff */
[----:B------:R-:W-:Y:S01]  /*12f10*/  IMAD.WIDE.U32 R128, R195, R60, RZ ;  /* 0x0000003cc3807225 */ /* 0x000fe200078e00ff */
[----:B------:R-:W-:-:S03]  /*12f20*/  IADD3 R154, P6, PT, R135, R124, RZ ;  /* 0x0000007c879a7210 */ /* 0x000fc60007fde0ff */
[----:B------:R-:W-:Y:S01]  /*12f30*/  IMAD.WIDE.U32 R118, R60, R60, RZ ;  /* 0x0000003c3c767225 */ /* 0x000fe200078e00ff */
[----:B------:R-:W-:-:S03]  /*12f40*/  IADD3.X R154, P0, PT, R154, R155, RZ, P0, !PT ;  /* 0x0000009b9a9a7210 */ /* 0x000fc6000071e4ff */
[----:B------:R-:W-:Y:S02]  /*12f50*/  IMAD.X R199, RZ, RZ, R199, P5 ;  /* 0x000000ffffc77224 */ /* 0x000fe400028e06c7 */
[----:B------:R-:W-:-:S04]  /*12f60*/  IMAD.WIDE.U32 R142, R56, 0x26, RZ ;  /* 0x00000026388e7825 */ /* 0x000fc800078e00ff */
[----:B------:R-:W-:-:S04]  /*12f70*/  IMAD.WIDE.U32 R128, P5, R195, R60, R128 ;  /* 0x0000003cc3807225 */ /* 0x000fc800078a0080 */
[----:B------:R-:W-:Y:S02]  /*12f80*/  IMAD R139, R59, 0x26, RZ ;  /* 0x000000263b8b7824 */ /* 0x000fe400078e02ff */
[----:B------:R-:W-:-:S03]  /*12f90*/  IMAD.WIDE.U32 R134, R197, 0x26, RZ ;  /* 0x00000026c5867825 */ /* 0x000fc600078e00ff */
[----:B------:R-:W-:Y:S01]  /*12fa0*/  IADD3 R143, PT, PT, R143, R139, RZ ;  /* 0x0000008b8f8f7210 */ /* 0x000fe20007ffe0ff */
[----:B------:R-:W-:Y:S01]  /*12fb0*/  IMAD.X R133, RZ, RZ, RZ, P2 ;  /* 0x000000ffff857224 */ /* 0x000fe200010e06ff */
[----:B------:R-:W-:Y:S01]  /*12fc0*/  IADD3 R147, P2, PT, R118, R132, RZ ;  /* 0x0000008476937210 */ /* 0x000fe20007f5e0ff */
[----:B------:R-:W-:Y:S01]  /*12fd0*/  IMAD R151, R199, 0x26, RZ ;  /* 0x00000026c7977824 */ /* 0x000fe200078e02ff */
[----:B------:R-:W-:Y:S01]  /*12fe0*/  MOV R132, R137 ;  /* 0x0000008900847202 */ /* 0x000fe20000000f00 */
[----:B------:R-:W-:Y:S01]  /*12ff0*/  IMAD.X R137, RZ, RZ, RZ, P5 ;  /* 0x000000ffff897224 */ /* 0x000fe200028e06ff */
[----:B------:R-:W-:Y:S01]  /*13000*/  IADD3 R153, P5, PT, R119, R128, RZ ;  /* 0x0000008077997210 */ /* 0x000fe20007fbe0ff */
[----:B------:R-:W-:Y:S01]  /*13010*/  IMAD.WIDE.U32 R140, R193, R142, RZ ;  /* 0x0000008ec18c7225 */ /* 0x000fe200078e00ff */
[----:B------:R-:W-:-:S03]  /*13020*/  IADD3.X R119, PT, PT, RZ, RZ, RZ, P1, !PT ;  /* 0x000000ffff777210 */ /* 0x000fc60000ffe4ff */
[----:B------:R-:W-:-:S04]  /*13030*/  IMAD.WIDE.U32 R138, R193, R134, RZ ;  /* 0x00000086c18a7225 */ /* 0x000fc800078e00ff */
[----:B------:R-:W-:Y:S02]  /*13040*/  IMAD.MOV.U32 R136, RZ, RZ, R129 ;  /* 0x000000ffff887224 */ /* 0x000fe400078e0081 */
[----:B------:R-:W-:Y:S02]  /*13050*/  IMAD.IADD R151, R135, 0x1, R151 ;  /* 0x0000000187977824 */ /* 0x000fe400078e0297 */
[----:B------:R-:W-:-:S04]  /*13060*/  IMAD.WIDE.U32.X R136, R195, R195, R136, P5 ;  /* 0x000000c3c3887225 */ /* 0x000fc800028e0488 */
[----:B------:R-:W-:-:S04]  /*13070*/  IMAD.WIDE.U32 R144, P5, R143, R58, R140 ;  /* 0x0000003a8f907225 */ /* 0x000fc800078a008c */
[----:B------:R-:W-:-:S04]  /*13080*/  IMAD.WIDE.U32 R140, P1, R151, R58, R138 ;  /* 0x0000003a978c7225 */ /* 0x000fc8000782008a */
[----:B------:R-:W-:-:S04]  /*13090*/  IMAD.WIDE.U32 R134, R58, R134, RZ ;  /* 0x000000863a867225 */ /* 0x000fc800078e00ff */
[----:B------:R-:W-:Y:S01]  /*130a0*/  IMAD.MOV.U32 R118, RZ, RZ, R125 ;  /* 0x000000ffff767224 */ /* 0x000fe200078e007d */
[----:B------:R-:W-:Y:S01]  /*130b0*/  IADD3.X R125, PT, PT, RZ, RZ, RZ, P1, !PT ;  /* 0x000000ffff7d7210 */ /* 0x000fe20000ffe4ff */
[----:B------:R-:W-:Y:S01]  /*130c0*/  IMAD.MOV.U32 R124, RZ, RZ, R141 ;  /* 0x000000ffff7c7224 */ /* 0x000fe200078e008d */
[----:B------:R-:W-:Y:S01]  /*130d0*/  IADD3 R135, P1, PT, R135, R140, RZ ;  /* 0x0000008c87877210 */ /* 0x000fe20007f3e0ff */
[----:B------:R-:W-:-:S04]  /*130e0*/  IMAD.WIDE.U32 R138, R58, R142, RZ ;  /* 0x0000008e3a8a7225 */ /* 0x000fc800078e00ff */
[----:B------:R-:W-:Y:S01]  /*130f0*/  IMAD.WIDE.U32.X R140, R151, R193, R124, P1 ;  /* 0x000000c1978c7225 */ /* 0x000fe200008e047c */
[----:B------:R-:W-:Y:S02]  /*13100*/  IADD3 R120, P1, PT, R147, R134, RZ ;  /* 0x0000008693787210 */ /* 0x000fe40007f3e0ff */
[----:B------:R-:W-:Y:S01]  /*13110*/  IADD3.X R134, P2, PT, R146, R153, RZ, P2, !PT ;  /* 0x0000009992867210 */ /* 0x000fe2000175e4ff */
[----:B------:R-:W-:Y:S01]  /*13120*/  IMAD.X R129, RZ, RZ, RZ, P5 ;  /* 0x000000ffff817224 */ /* 0x000fe200028e06ff */
[----:B------:R-:W-:Y:S01]  /*13130*/  IADD3 R155, P5, PT, R139, R144, RZ ;  /* 0x000000908b9b7210 */ /* 0x000fe20007fbe0ff */
[----:B------:R-:W-:Y:S01]  /*13140*/  IMAD.MOV.U32 R128, RZ, RZ, R145 ;  /* 0x000000ffff807224 */ /* 0x000fe200078e0091 */
[----:B------:R-:W-:Y:S01]  /*13150*/  IADD3.X R134, P1, PT, R134, R135, RZ, P1, !PT ;  /* 0x0000008786867210 */ /* 0x000fe20000f3e4ff */
[----:B------:R-:W-:-:S03]  /*13160*/  IMAD.WIDE.U32 R124, R197, R197, RZ ;  /* 0x000000c5c57c7225 */ /* 0x000fc600078e00ff */
[----:B------:R-:W-:Y:S01]  /*13170*/  IADD3.X R157, P1, P2, R140, R136, R126, P1, P2 ;  /* 0x000000888c9d7210 */ /* 0x000fe20000a2447e */
[----:B------:R-:W-:Y:S01]  /*13180*/  IMAD.WIDE.U32.X R128, R143, R193, R128, P5 ;  /* 0x000000c18f807225 */ /* 0x000fe200028e0480 */
[----:B------:R-:W-:Y:S02]  /*13190*/  IADD3 R153, P5, PT, R124, R138, RZ ;  /* 0x0000008a7c997210 */ /* 0x000fe40007fbe0ff */
[----:B------:R-:W-:Y:S01]  /*131a0*/  IADD3.X R156, PT, PT, R141, R137, R127, P1, P2 ;  /* 0x000000898d9c7210 */ /* 0x000fe20000fe447f */
[----:B------:R-:W-:Y:S01]  /*131b0*/  IMAD.WIDE.U32 R142, R57, R150, RZ ;  /* 0x00000096398e7225 */ /* 0x000fe200078e00ff */
[----:B------:R-:W-:-:S03]  /*131c0*/  SHF.L.W.U32.HI R203, R134, 0xd, R157 ;  /* 0x0000000d86cb7819 */ /* 0x000fc60000010e9d */
[----:B------:R-:W-:-:S04]  /*131d0*/  IMAD.WIDE.U32 R136, R159, R197, RZ ;  /* 0x000000c59f887225 */ /* 0x000fc800078e00ff */
[----:B------:R-:W-:-:S04]  /*131e0*/  IMAD.WIDE.U32 R146, P1, R159, R54, R142 ;  /* 0x000000369f927225 */ /* 0x000fc8000782008e */
[----:B------:R-:W-:-:S04]  /*131f0*/  IMAD.WIDE.U32 R142, R199, R197, RZ ;  /* 0x000000c5c78e7225 */ /* 0x000fc800078e00ff */
[----:B------:R-:W-:-:S04]  /*13200*/  IMAD.WIDE.U32.X R118, R149, R193, R118, P6 ;  /* 0x000000c195767225 */ /* 0x000fc800030e0476 */
[----:B------:R-:W-:-:S04]  /*13210*/  IMAD.WIDE.U32 R126, R150, R197, RZ ;  /* 0x000000c5967e7225 */ /* 0x000fc800078e00ff */
[----:B------:R-:W-:Y:S01]  /*13220*/  IMAD.WIDE.U32 R144, P2, R150, R199, R136 ;  /* 0x000000c796907225 */ /* 0x000fe20007840088 */
[----:B------:R-:W-:-:S03]  /*13230*/  MOV R136, R147 ;  /* 0x0000009300887202 */ /* 0x000fc60000000f00 */
[----:B------:R-:W-:-:S04]  /*13240*/  IMAD.WIDE.U32 R138, R54, R150, RZ ;  /* 0x00000096368a7225 */ /* 0x000fc800078e00ff */
[----:B------:R-:W-:Y:S01]  /*13250*/  IMAD.WIDE.U32 R148, R59, R150, RZ ;  /* 0x000000963b947225 */ /* 0x000fe200078e00ff */
[----:B------:R-:W-:-:S03]  /*13260*/  IADD3 R163, P6, PT, R139, R146, RZ ;  /* 0x000000928ba37210 */ /* 0x000fc60007fde0ff */
[----:B------:R-:W-:Y:S02]  /*13270*/  IMAD.X R137, RZ, RZ, RZ, P1 ;  /* 0x000000ffff897224 */ /* 0x000fe400008e06ff */
[----:B------:R-:W-:-:S04]  /*13280*/  IMAD.WIDE.U32 R142, P1, R197, R199, R142 ;  /* 0x000000c7c58e7225 */ /* 0x000fc8000782008e */
[----:B------:R-:W-:Y:S01]  /*13290*/  IMAD.WIDE.U32.X R132, R192, R59, R132, P3 ;  /* 0x0000003bc0847225 */ /* 0x000fe200018e0484 */
[----:B------:R-:W-:-:S03]  /*132a0*/  IADD3 R152, P3, PT, R131, R126, RZ ;  /* 0x0000007e83987210 */ /* 0x000fc60007f7e0ff */
[----:B------:R-:W-:Y:S01]  /*132b0*/  IMAD.X R141, RZ, RZ, RZ, P2 ;  /* 0x000000ffff8d7224 */ /* 0x000fe200010e06ff */
[----:B------:R-:W-:Y:S01]  /*132c0*/  IADD3 R161, P2, PT, R127, R144, RZ ;  /* 0x000000907fa17210 */ /* 0x000fe20007f5e0ff */
[----:B------:R-:W-:Y:S02]  /*132d0*/  IMAD.X R131, RZ, RZ, RZ, P1 ;  /* 0x000000ffff837224 */ /* 0x000fe400008e06ff */
[----:B------:R-:W-:-:S04]  /*132e0*/  IMAD.WIDE.U32 R146, P1, R159, R56, R148 ;  /* 0x000000389f927225 */ /* 0x000fc80007820094 */
[----:B------:R-:W-:Y:S01]  /*132f0*/  IMAD.WIDE.U32 R126, R56, R150, RZ ;  /* 0x00000096387e7225 */ /* 0x000fe200078e00ff */
[----:B------:R-:W-:-:S03]  /*13300*/  IADD3.X R151, PT, PT, RZ, RZ, RZ, P1, !PT ;  /* 0x000000ffff977210 */ /* 0x000fc60000ffe4ff */
[----:B------:R-:W-:Y:S01]  /*13310*/  IMAD.MOV.U32 R140, RZ, RZ, R145 ;  /* 0x000000ffff8c7224 */ /* 0x000fe200078e0091 */
[----:B------:R-:W-:Y:S01]  /*13320*/  IADD3 R160, P1, PT, R127, R146, RZ ;  /* 0x000000927fa07210 */ /* 0x000fe20007f3e0ff */
[-C--:B------:R-:W-:Y:S01]  /*13330*/  IMAD.WIDE.U32 R148, R193, R150.reuse, RZ ;  /* 0x00000096c1947225 */ /* 0x080fe200078e00ff */
[----:B------:R-:W-:Y:S02]  /*13340*/  IADD3.X R146, P3, PT, R154, R161, RZ, P3, !PT ;  /* 0x000000a19a927210 */ /* 0x000fe40001f7e4ff */
[----:B------:R-:W-:Y:S01]  /*13350*/  SHF.L.W.U32.HI R127, R157, 0xd, R156 ;  /* 0x0000000d9d7f7819 */ /* 0x000fe20000010e9c */
[----:B------:R-:W-:-:S04]  /*13360*/  IMAD.WIDE.U32 R144, R58, R150, RZ ;  /* 0x000000963a907225 */ /* 0x000fc800078e00ff */
[----:B------:R-:W-:Y:S02]  /*13370*/  IMAD.MOV.U32 R150, RZ, RZ, R147 ;  /* 0x000000ffff967224 */ /* 0x000fe400078e0093 */
[----:B------:R-:W-:Y:S01]  /*13380*/  IMAD.WIDE.U32.X R136, R159, R57, R136, P6 ;  /* 0x000000399f887225 */ /* 0x000fe200030e0488 */
[----:B------:R-:W-:-:S03]  /*13390*/  IADD3 R158, P6, PT, R125, R142, RZ ;  /* 0x0000008e7d9e7210 */ /* 0x000fc60007fde0ff */
[C---:B------:R-:W-:Y:S01]  /*133a0*/  IMAD.WIDE.U32.X R124, R159.reuse, R59, R150, P1 ;  /* 0x0000003b9f7c7225 */ /* 0x040fe200008e0496 */
[----:B------:R-:W-:Y:S02]  /*133b0*/  IADD3 R135, P1, PT, R144, R130, RZ ;  /* 0x0000008290877210 */ /* 0x000fe40007f3e0ff */
[----:B------:R-:W-:Y:S01]  /*133c0*/  MOV R130, R143 ;  /* 0x0000008f00827202 */ /* 0x000fe20000000f00 */
[----:B------:R-:W-:Y:S01]  /*133d0*/  IMAD.WIDE.U32.X R140, R159, R199, R140, P2 ;  /* 0x000000c79f8c7225 */ /* 0x000fe200010e048c */
[----:B------:R-:W-:Y:S02]  /*133e0*/  IADD3.X R150, P5, PT, R155, R158, RZ, P5, !PT ;  /* 0x0000009e9b967210 */ /* 0x000fe40002fbe4ff */
[----:B------:R-:W-:Y:S01]  /*133f0*/  SHF.L.U64.HI R151, R197, 0x1, R199 ;  /* 0x00000001c5977819 */ /* 0x000fe200000102c7 */
[----:B------:R-:W-:Y:S01]  /*13400*/  IMAD.WIDE.U32 R148, P2, R159, R58, R148 ;  /* 0x0000003a9f947225 */ /* 0x000fe20007840094 */
[----:B------:R-:W-:-:S03]  /*13410*/  IADD3.X R132, P3, P0, R140, R132, R118, P3, P0 ;  /* 0x000000848c847210 */ /* 0x000fc60001860476 */
[----:B------:R-:W-:Y:S01]  /*13420*/  IMAD.WIDE.U32.X R142, R199, R199, R130, P6 ;  /* 0x000000c7c78e7225 */ /* 0x000fe200030e0482 */
[----:B------:R-:W-:Y:S02]  /*13430*/  IADD3 R162, P6, PT, R145, R148, RZ ;  /* 0x0000009491a27210 */ /* 0x000fe40007fde0ff */
[----:B------:R-:W-:Y:S01]  /*13440*/  IADD3.X R140, PT, PT, R141, R133, R119, P3, P0 ;  /* 0x000000858d8c7210 */ /* 0x000fe20001fe0477 */
[----:B------:R-:W-:Y:S01]  /*13450*/  IMAD.X R139, RZ, RZ, RZ, P2 ;  /* 0x000000ffff8b7224 */ /* 0x000fe200010e06ff */
[----:B------:R-:W-:Y:S01]  /*13460*/  IADD3 R148, P2, PT, R153, R138, RZ ;  /* 0x0000008a99947210 */ /* 0x000fe20007f5e0ff */
[----:B------:R-:W-:Y:S01]  /*13470*/  IMAD.MOV.U32 R138, RZ, RZ, R149 ;  /* 0x000000ffff8a7224 */ /* 0x000fe200078e0095 */
[----:B------:R-:W-:Y:S01]  /*13480*/  IADD3.X R121, P1, PT, R121, R162, RZ, P1, !PT ;  /* 0x000000a279797210 */ /* 0x000fe20000f3e4ff */
[----:B------:R-:W-:-:S04]  /*13490*/  IMAD.WIDE.U32 R118, R58, 0x13, RZ ;  /* 0x000000133a767825 */ /* 0x000fc800078e00ff */
[----:B------:R-:W-:Y:S01]  /*134a0*/  IMAD.WIDE.U32.X R130, R159, R193, R138, P6 ;  /* 0x000000c19f827225 */ /* 0x000fe200030e048a */
[----:B------:R-:W-:Y:S02]  /*134b0*/  IADD3.X R150, P6, PT, R150, R163, RZ, P2, !PT ;  /* 0x000000a396967210 */ /* 0x000fe400017de4ff */
[----:B------:R-:W-:Y:S01]  /*134c0*/  IADD3 R203, P2, PT, R203, R152, RZ ;  /* 0x00000098cbcb7210 */ /* 0x000fe20007f5e0ff */
[----:B------:R-:W-:Y:S01]  /*134d0*/  IMAD R133, R193, 0x13, RZ ;  /* 0x00000013c1857824 */ /* 0x000fe200078e02ff */
[----:B------:R-:W-:Y:S01]  /*134e0*/  IADD3.X R144, P5, P6, R136, R142, R128, P6, P5 ;  /* 0x0000008e88907210 */ /* 0x000fe200036aa480 */
[----:B------:R-:W-:Y:S01]  /*134f0*/  IMAD.SHL.U32 R149, R197, 0x2, RZ ;  /* 0x00000002c5957824 */ /* 0x000fe200078e00ff */
[----:B------:R-:W-:Y:S01]  /*13500*/  IADD3.X R142, P0, PT, R127, R146, RZ, P2, !PT ;  /* 0x000000927f8e7210 */ /* 0x000fe2000171e4ff */
[----:B------:R-:W-:Y:S01]  /*13510*/  IMAD.WIDE.U32.X R122, R57, R57, R122, P4 ;  /* 0x00000039397a7225 */ /* 0x000fe200020e047a */
[----:B------:R-:W-:Y:S02]  /*13520*/  IADD3.X R146, PT, PT, R137, R143, R129, P5, P6 ;  /* 0x0000008f89927210 */ /* 0x000fe40002fec481 */
[----:B------:R-:W-:Y:S01]  /*13530*/  IADD3.X R127, P0, PT, RZ, R132, RZ, P0, !PT ;  /* 0x00000084ff7f7210 */ /* 0x000fe2000071e4ff */
[----:B------:R-:W-:Y:S01]  /*13540*/  IMAD.WIDE.U32 R136, R193, R118, RZ ;  /* 0x00000076c1887225 */ /* 0x000fe200078e00ff */
[----:B------:R-:W-:-:S02]  /*13550*/  IADD3 R194, PT, PT, R119, R133, RZ ;  /* 0x0000008577c27210 */ /* 0x000fc40007ffe0ff */
[C---:B------:R-:W-:Y:S01]  /*13560*/  SHF.L.W.U32.HI R201, R142.reuse, 0xd, R127 ;  /* 0x0000000d8ec97819 */ /* 0x040fe20000010e7f */
[----:B------:R-:W-:Y:S01]  /*13570*/  IMAD.WIDE.U32 R138, R57, R149, RZ ;  /* 0x00000095398a7225 */ /* 0x000fe200078e00ff */
[----:B------:R-:W-:Y:S02]  /*13580*/  LOP3.LUT R200, R142, 0x7ffff, RZ, 0xc0, !PT ;  /* 0x0007ffff8ec87812 */ /* 0x000fe400078ec0ff */
[----:B------:R-:W-:Y:S01]  /*13590*/  IADD3 R201, P2, PT, R201, R148, RZ ;  /* 0x00000094c9c97210 */ /* 0x000fe20007f5e0ff */
[----:B------:R-:W-:Y:S02]  /*135a0*/  IMAD.X R148, RZ, RZ, R140, P0 ;  /* 0x000000ffff947224 */ /* 0x000fe400000e068c */
[----:B------:R-:W-:-:S03]  /*135b0*/  IMAD.WIDE.U32 R132, R58, R118, RZ ;  /* 0x000000763a847225 */ /* 0x000fc600078e00ff */
[----:B------:R-:W-:Y:S01]  /*135c0*/  SHF.L.W.U32.HI R127, R127, 0xd, R148 ;  /* 0x0000000d7f7f7819 */ /* 0x000fe20000010e94 */
[----:B------:R-:W-:-:S03]  /*135d0*/  IMAD.WIDE.U32 R136, P3, R194, R58, R136 ;  /* 0x0000003ac2887225 */ /* 0x000fc60007860088 */
[----:B------:R-:W-:Y:S01]  /*135e0*/  IADD3.X R147, P2, PT, R127, R150, RZ, P2, !PT ;  /* 0x000000967f937210 */ /* 0x000fe2000175e4ff */
[----:B------:R-:W-:Y:S01]  /*135f0*/  IMAD.WIDE.U32 R138, P0, R151, R54, R138 ;  /* 0x00000036978a7225 */ /* 0x000fe2000780008a */
[----:B------:R-:W-:Y:S02]  /*13600*/  IADD3 R209, P6, PT, R133, R136, RZ ;  /* 0x0000008885d17210 */ /* 0x000fe40007fde0ff */
[----:B------:R-:W-:Y:S01]  /*13610*/  IADD3.X R145, PT, PT, RZ, RZ, RZ, P3, !PT ;  /* 0x000000ffff917210 */ /* 0x000fe20001ffe4ff */
[----:B------:R-:W-:Y:S01]  /*13620*/  IMAD.WIDE.U32 R128, R59, R149, RZ ;  /* 0x000000953b807225 */ /* 0x000fe200078e00ff */
[----:B------:R-:W-:-:S03]  /*13630*/  LOP3.LUT R196, R147, 0x7ffff, RZ, 0xc0, !PT ;  /* 0x0007ffff93c47812 */ /* 0x000fc600078ec0ff */
[----:B------:R-:W-:-:S04]  /*13640*/  IMAD.WIDE.U32 R140, R54, R149, RZ ;  /* 0x00000095368c7225 */ /* 0x000fc800078e00ff */
[----:B------:R-:W-:Y:S01]  /*13650*/  IMAD.X R133, RZ, RZ, RZ, P0 ;  /* 0x000000ffff857224 */ /* 0x000fe200000e06ff */
[----:B------:R-:W-:Y:S01]  /*13660*/  IADD3 R143, P0, PT, R126, R132, RZ ;  /* 0x000000847e8f7210 */ /* 0x000fe20007f1e0ff */
[----:B------:R-:W-:Y:S01]  /*13670*/  IMAD.WIDE.U32 R128, P5, R151, R56, R128 ;  /* 0x0000003897807225 */ /* 0x000fe200078a0080 */
[----:B------:R-:W-:Y:S02]  /*13680*/  MOV R132, R139 ;  /* 0x0000008b00847202 */ /* 0x000fe40000000f00 */
[----:B------:R-:W-:Y:S01]  /*13690*/  IADD3 R126, P3, PT, R143, R140, RZ ;  /* 0x0000008c8f7e7210 */ /* 0x000fe20007f7e0ff */
[----:B------:R-:W-:Y:S01]  /*136a0*/  IMAD.X R127, RZ, RZ, RZ, P5 ;  /* 0x000000ffff7f7224 */ /* 0x000fe200028e06ff */
[----:B------:R-:W-:Y:S01]  /*136b0*/  LEA.HI.X R140, P2, R148, R144, RZ, 0xd, P2 ;  /* 0x00000090948c7211 */ /* 0x000fe20001056cff */
[----:B------:R-:W-:Y:S01]  /*136c0*/  IMAD.MOV.U32 R144, RZ, RZ, R137 ;  /* 0x000000ffff907224 */ /* 0x000fe200078e0089 */
[----:B------:R-:W-:Y:S01]  /*136d0*/  IADD3 R136, P5, PT, R141, R138, RZ ;  /* 0x0000008a8d887210 */ /* 0x000fe20007fbe0ff */
[----:B------:R-:W-:Y:S01]  /*136e0*/  IMAD.WIDE.U32 R138, R56, R149, RZ ;  /* 0x00000095388a7225 */ /* 0x000fe200078e00ff */
[----:B------:R-:W-:-:S02]  /*136f0*/  IADD3.X R209, P0, PT, R209, R160, RZ, P0, !PT ;  /* 0x000000a0d1d17210 */ /* 0x000fc4000071e4ff */
[----:B------:R-:W-:Y:S01]  /*13700*/  SHF.L.W.U32.HI R205, R147, 0xd, R140 ;  /* 0x0000000d93cd7819 */ /* 0x000fe20000010e8c */
[----:B------:R-:W-:Y:S01]  /*13710*/  IMAD.X R141, RZ, RZ, R146, P2 ;  /* 0x000000ffff8d7224 */ /* 0x000fe200010e0692 */
[----:B------:R-:W-:Y:S01]  /*13720*/  IADD3.X R209, P3, PT, R209, R136, RZ, P3, !PT ;  /* 0x00000088d1d17210 */ /* 0x000fe20001f7e4ff */
[----:B------:R-:W-:Y:S01]  /*13730*/  IMAD.WIDE.U32.X R136, R194, R193, R144, P6 ;  /* 0x000000c1c2887225 */ /* 0x000fe200030e0490 */
[----:B------:R-:W-:Y:S02]  /*13740*/  IADD3 R205, P2, PT, R205, R126, RZ ;  /* 0x0000007ecdcd7210 */ /* 0x000fe40007f5e0ff */
[----:B------:R-:W-:Y:S01]  /*13750*/  SHF.L.W.U32.HI R126, R140, 0xd, R141 ;  /* 0x0000000d8c7e7819 */ /* 0x000fe20000010e8d */
[----:B------:R-:W-:Y:S01]  /*13760*/  IMAD.WIDE.U32.X R132, R151, R57, R132, P5 ;  /* 0x0000003997847225 */ /* 0x000fe200028e0484 */
[----:B------:R-:W-:Y:S02]  /*13770*/  IADD3 R144, P6, PT, R139, R128, RZ ;  /* 0x000000808b907210 */ /* 0x000fe40007fde0ff */
[----:B------:R-:W-:Y:S01]  /*13780*/  IADD3.X R209, P2, PT, R126, R209, RZ, P2, !PT ;  /* 0x000000d17ed17210 */ /* 0x000fe2000175e4ff */
[----:B------:R-:W-:Y:S01]  /*13790*/  IMAD.MOV.U32 R126, RZ, RZ, R129 ;  /* 0x000000ffff7e7224 */ /* 0x000fe200078e0081 */
[----:B------:R-:W-:Y:S01]  /*137a0*/  IADD3.X R124, P0, P3, R132, R124, R136, P3, P0 ;  /* 0x0000007c847c7210 */ /* 0x000fe20001b00488 */
[----:B------:R-:W-:Y:S01]  /*137b0*/  IMAD R147, R196, 0x26, RZ ;  /* 0x00000026c4937824 */ /* 0x000fe200078e02ff */
[----:B------:R-:W-:Y:S01]  /*137c0*/  IADD3 R135, P5, PT, R135, R138, RZ ;  /* 0x0000008a87877210 */ /* 0x000fe20007fbe0ff */
[----:B------:R-:W-:Y:S01]  /*137d0*/  IMAD.WIDE.U32.X R126, R151, R59, R126, P6 ;  /* 0x0000003b977e7225 */ /* 0x000fe200030e047e */
[----:B------:R-:W-:-:S02]  /*137e0*/  IADD3.X R138, PT, PT, R133, R125, R137, P0, P3 ;  /* 0x0000007d858a7210 */ /* 0x000fc400007e6489 */
[----:B------:R-:W-:Y:S01]  /*137f0*/  LEA.HI.X R124, P0, R141, R124, RZ, 0xd, P2 ;  /* 0x0000007c8d7c7211 */ /* 0x000fe20001016cff */
[----:B------:R-:W-:Y:S01]  /*13800*/  IMAD.WIDE.U32 R132, R205, 0x13, RZ ;  /* 0x00000013cd847825 */ /* 0x000fe200078e00ff */
[----:B------:R-:W-:Y:S02]  /*13810*/  IADD3.X R144, P5, PT, R121, R144, RZ, P5, !PT ;  /* 0x0000009079907210 */ /* 0x000fe40002fbe4ff */
[----:B------:R-:W-:Y:S02]  /*13820*/  SHF.L.W.U32.HI R206, R209, 0xd, R124 ;  /* 0x0000000dd1ce7819 */ /* 0x000fe40000010e7c */
[----:B------:R-:W-:Y:S01]  /*13830*/  IADD3.X R143, P1, P5, R126, R130, R122, P5, P1 ;  /* 0x000000827e8f7210 */ /* 0x000fe20002d2247a */
[----:B------:R-:W-:Y:S01]  /*13840*/  IMAD.WIDE.U32 R140, R205, R132, RZ ;  /* 0x00000084cd8c7225 */ /* 0x000fe200078e00ff */
[----:B------:R-:W-:Y:S02]  /*13850*/  IADD3.X R138, PT, PT, RZ, R138, RZ, P0, !PT ;  /* 0x0000008aff8a7210 */ /* 0x000fe400007fe4ff */
[----:B------:R-:W-:-:S02]  /*13860*/  IADD3 R206, P0, PT, R206, R135, RZ ;  /* 0x00000087cece7210 */ /* 0x000fc40007f1e0ff */
[----:B------:R-:W-:Y:S01]  /*13870*/  IADD3.X R135, PT, PT, R127, R131, R123, P1, P5 ;  /* 0x000000837f877210 */ /* 0x000fe20000fea47b */
[----:B------:R-:W-:Y:S01]  /*13880*/  IMAD.WIDE.U32 R122, R196, R201, RZ ;  /* 0x000000c9c47a7225 */ /* 0x000fe200078e00ff */
[----:B------:R-:W-:Y:S02]  /*13890*/  LOP3.LUT R209, R209, 0x7ffff, RZ, 0xc0, !PT ;  /* 0x0007ffffd1d17812 */ /* 0x000fe400078ec0ff */
[----:B------:R-:W-:Y:S01]  /*138a0*/  SHF.L.W.U32.HI R121, R124, 0xd, R138 ;  /* 0x0000000d7c797819 */ /* 0x000fe20000010e8a */
[----:B------:R-:W-:-:S03]  /*138b0*/  IMAD.WIDE.U32 R126, R201, 0x26, RZ ;  /* 0x00000026c97e7825 */ /* 0x000fc600078e00ff */
[----:B------:R-:W-:Y:S01]  /*138c0*/  IADD3.X R144, P0, PT, R121, R144, RZ, P0, !PT ;  /* 0x0000009079907210 */ /* 0x000fe2000071e4ff */
[----:B------:R-:W-:Y:S01]  /*138d0*/  IMAD.IADD R147, R127, 0x1, R147 ;  /* 0x000000017f937824 */ /* 0x000fe200078e0293 */
[----:B------:R-:W-:Y:S01]  /*138e0*/  LOP3.LUT R121, R134, 0x7ffff, RZ, 0xc0, !PT ;  /* 0x0007ffff86797812 */ /* 0x000fe200078ec0ff */
[----:B------:R-:W-:Y:S01]  /*138f0*/  IMAD R127, R209, 0x13, RZ ;  /* 0x00000013d17f7824 */ /* 0x000fe200078e02ff */
[----:B------:R-:W-:Y:S01]  /*13900*/  LOP3.LUT R198, R144, 0x7ffff, RZ, 0xc0, !PT ;  /* 0x0007ffff90c67812 */ /* 0x000fe200078ec0ff */
[----:B------:R-:W-:-:S03]  /*13910*/  IMAD.WIDE.U32 R130, R201, R201, RZ ;  /* 0x000000c9c9827225 */ /* 0x000fc600078e00ff */
[----:B------:R-:W-:Y:S01]  /*13920*/  IADD3 R127, PT, PT, R133, R127, RZ ;  /* 0x0000007f857f7210 */ /* 0x000fe20007ffe0ff */
[----:B------:R-:W-:-:S04]  /*13930*/  IMAD.WIDE.U32 R122, P1, R196, R201, R122 ;  /* 0x000000c9c47a7225 */ /* 0x000fc8000782007a */
[----:B------:R-:W-:Y:S01]  /*13940*/  IMAD.WIDE.U32 R128, R209, R126, RZ ;  /* 0x0000007ed1807225 */ /* 0x000fe200078e00ff */
[----:B------:R-:W-:-:S03]  /*13950*/  IADD3 R131, P4, PT, R131, R122, RZ ;  /* 0x0000007a83837210 */ /* 0x000fc60007f9e0ff */
[----:B------:R-:W-:-:S04]  /*13960*/  IMAD.WIDE.U32 R136, R209, R132, RZ ;  /* 0x00000084d1887225 */ /* 0x000fc800078e00ff */
[----:B------:R-:W-:Y:S02]  /*13970*/  IMAD.MOV.U32 R124, RZ, RZ, R123 ;  /* 0x000000ffff7c7224 */ /* 0x000fe400078e007b */
[----:B------:R-:W-:-:S04]  /*13980*/  IMAD.WIDE.U32 R128, P2, R147, R205, R128 ;  /* 0x000000cd93807225 */ /* 0x000fc80007840080 */
[----:B------:R-:W-:-:S04]  /*13990*/  IMAD.WIDE.U32 R122, R205, R126, RZ ;  /* 0x0000007ecd7a7225 */ /* 0x000fc800078e00ff */
[----:B------:R-:W-:Y:S01]  /*139a0*/  IMAD.X R125, RZ, RZ, RZ, P1 ;  /* 0x000000ffff7d7224 */ /* 0x000fe200008e06ff */
[----:B------:R-:W-:Y:S01]  /*139b0*/  LEA.HI.X R143, P1, R138, R143, RZ, 0xd, P0 ;  /* 0x0000008f8a8f7211 */ /* 0x000fe20000036cff */
[----:B------:R-:W-:Y:S01]  /*139c0*/  IMAD.WIDE.U32 R136, P0, R127, R205, R136 ;  /* 0x000000cd7f887225 */ /* 0x000fe20007800088 */
[----:B------:R-:W-:-:S03]  /*139d0*/  MOV R138, R129 ;  /* 0x00000081008a7202 */ /* 0x000fc60000000f00 */
[----:B------:R-:W-:Y:S01]  /*139e0*/  IMAD.WIDE.U32 R132, R206, R126, RZ ;  /* 0x0000007ece847225 */ /* 0x000fe200078e00ff */
[----:B------:R-:W-:-:S03]  /*139f0*/  IADD3 R146, P3, PT, R141, R136, RZ ;  /* 0x000000888d927210 */ /* 0x000fc60007f7e0ff */
[----:B------:R-:W-:Y:S01]  /*13a00*/  IMAD.X R139, RZ, RZ, RZ, P2 ;  /* 0x000000ffff8b7224 */ /* 0x000fe200010e06ff */
[----:B------:R-:W-:Y:S01]  /*13a10*/  IADD3 R152, P2, PT, R123, R128, RZ ;  /* 0x000000807b987210 */ /* 0x000fe20007f5e0ff */
[----:B------:R-:W-:Y:S01]  /*13a20*/  IMAD.X R129, RZ, RZ, RZ, P0 ;  /* 0x000000ffff817224 */ /* 0x000fe200000e06ff */
[----:B------:R-:W-:Y:S01]  /*13a30*/  SHF.L.W.U32.HI R123, R144, 0xd, R143 ;  /* 0x0000000d907b7819 */ /* 0x000fe20000010e8f */
[----:B------:R-:W-:Y:S01]  /*13a40*/  IMAD R151, R209, 0x26, RZ ;  /* 0x00000026d1977824 */ /* 0x000fe200078e02ff */
[----:B------:R-:W-:Y:S01]  /*13a50*/  IADD3 R155, P0, PT, R132, R140, RZ ;  /* 0x0000008c849b7210 */ /* 0x000fe20007f1e0ff */
[----:B------:R-:W-:Y:S01]  /*13a60*/  IMAD.WIDE.U32 R140, R205, 0x26, RZ ;  /* 0x00000026cd8c7825 */ /* 0x000fe200078e00ff */
[----:B------:R-:W-:-:S03]  /*13a70*/  IADD3.X R132, PT, PT, RZ, R135, RZ, P1, !PT ;  /* 0x00000087ff847210 */ /* 0x000fc60000ffe4ff */
[----:B------:R-:W-:-:S04]  /*13a80*/  IMAD.WIDE.U32 R134, R198, R126, RZ ;  /* 0x0000007ec6867225 */ /* 0x000fc800078e00ff */
[----:B------:R-:W-:Y:S01]  /*13a90*/  IMAD.WIDE.U32 R120, R123, 0x13, R120 ;  /* 0x000000137b787825 */ /* 0x000fe200078e0078 */
[----:B------:R-:W-:-:S03]  /*13aa0*/  SHF.L.W.U32.HI R123, R143, 0xd, R132 ;  /* 0x0000000d8f7b7819 */ /* 0x000fc60000010e84 */
[----:B------:R-:W-:Y:S01]  /*13ab0*/  IMAD.MOV.U32 R128, RZ, RZ, R137 ;  /* 0x000000ffff807224 */ /* 0x000fe200078e0089 */
[----:B------:R-:W-:Y:S01]  /*13ac0*/  SHF.L.U32 R165, R120, 0x1, RZ ;  /* 0x0000000178a57819 */ /* 0x000fe200000006ff */
[----:B------:R-:W-:-:S03]  /*13ad0*/  IMAD.WIDE.U32 R134, P1, R147, R206, R134 ;  /* 0x000000ce93867225 */ /* 0x000fc60007820086 */
[----:B------:R-:W-:Y:S01]  /*13ae0*/  LOP3.LUT R165, R165, 0xfffffffe, RZ, 0xc0, !PT ;  /* 0xfffffffea5a57812 */ /* 0x000fe200078ec0ff */
[----:B------:R-:W-:-:S04]  /*13af0*/  IMAD.WIDE.U32 R136, R120, R120, RZ ;  /* 0x0000007878887225 */ /* 0x000fc800078e00ff */
[----:B------:R-:W-:Y:S02]  /*13b00*/  IMAD.IADD R151, R141, 0x1, R151 ;  /* 0x000000018d977824 */ /* 0x000fe400078e0297 */
[----:B------:R-:W-:Y:S02]  /*13b10*/  IMAD R141, R123, 0x13, RZ ;  /* 0x000000137b8d7824 */ /* 0x000fe400078e02ff */
[----:B------:R-:W-:Y:S01]  /*13b20*/  IMAD.WIDE.U32.X R128, R127, R209, R128, P3 ;  /* 0x000000d17f807225 */ /* 0x000fe200018e0480 */
[----:B------:R-:W-:-:S03]  /*13b30*/  IADD3 R157, P3, PT, R133, R134, RZ ;  /* 0x00000086859d7210 */ /* 0x000fc60007f7e0ff */
[----:B------:R-:W-:Y:S01]  /*13b40*/  IMAD.WIDE.U32 R144, R198, R140, RZ ;  /* 0x0000008cc6907225 */ /* 0x000fe200078e00ff */
[----:B------:R-:W-:-:S03]  /*13b50*/  IADD3.X R157, P0, PT, R157, R146, RZ, P0, !PT ;  /* 0x000000929d9d7210 */ /* 0x000fc6000071e4ff */
[----:B------:R-:W-:Y:S01]  /*13b60*/  IMAD.X R127, RZ, RZ, RZ, P1 ;  /* 0x000000ffff7f7224 */ /* 0x000fe200008e06ff */
[----:B------:R-:W-:Y:S01]  /*13b70*/  IADD3 R153, P1, PT, R136, R122, RZ ;  /* 0x0000007a88997210 */ /* 0x000fe20007f3e0ff */
[----:B------:R-:W-:Y:S01]  /*13b80*/  IMAD.WIDE.U32 R122, P6, R151, R206, R144 ;  /* 0x000000ce977a7225 */ /* 0x000fe200078c0090 */
[----:B------:R-:W-:-:S03]  /*13b90*/  IADD3 R136, PT, PT, R121, R141, RZ ;  /* 0x0000008d79887210 */ /* 0x000fc60007ffe0ff */
[----:B------:R-:W-:Y:S01]  /*13ba0*/  IMAD.WIDE.U32 R140, R206, R140, RZ ;  /* 0x0000008cce8c7225 */ /* 0x000fe200078e00ff */
[C---:B------:R-:W-:Y:S02]  /*13bb0*/  LEA.HI R203, P5, R136.reuse, R203, RZ, 0xd ;  /* 0x000000cb88cb7211 */ /* 0x040fe400078b68ff */
[----:B------:R-:W-:Y:S01]  /*13bc0*/  LOP3.LUT R121, R136, 0x7ffff, RZ, 0xc0, !PT ;  /* 0x0007ffff88797812 */ /* 0x000fe200078ec0ff */
[----:B------:R-:W-:Y:S01]  /*13bd0*/  IMAD.MOV.U32 R126, RZ, RZ, R135 ;  /* 0x000000ffff7e7224 */ /* 0x000fe200078e0087 */
[----:B------:R-:W-:Y:S01]  /*13be0*/  IADD3.X R200, PT, PT, RZ, R200, RZ, P5, !PT ;  /* 0x000000c8ffc87210 */ /* 0x000fe20002ffe4ff */
[----:B------:R-:W-:Y:S01]  /*13bf0*/  IMAD.WIDE.U32 R134, R206, 0x13, RZ ;  /* 0x00000013ce867825 */ /* 0x000fe200078e00ff */
[----:B------:R-:W-:-:S03]  /*13c00*/  IADD3 R156, P5, PT, R141, R122, RZ ;  /* 0x0000007a8d9c7210 */ /* 0x000fc60007fbe0ff */
[----:B------:R-:W-:Y:S02]  /*13c10*/  IMAD R141, R198, 0x13, RZ ;  /* 0x00000013c68d7824 */ /* 0x000fe400078e02ff */
[----:B------:R-:W-:-:S04]  /*13c20*/  IMAD.WIDE.U32 R148, R203, 0x26, RZ ;  /* 0x00000026cb947825 */ /* 0x000fc800078e00ff */
[----:B------:R-:W-:-:S04]  /*13c30*/  IMAD.WIDE.U32 R142, R198, R134, RZ ;  /* 0x00000086c68e7225 */ /* 0x000fc800078e00ff */
[----:B------:R-:W-:Y:S02]  /*13c40*/  IMAD R159, R200, 0x26, RZ ;  /* 0x00000026c89f7824 */ /* 0x000fe400078e02ff */
[----:B------:R-:W-:Y:S02]  /*13c50*/  IMAD.IADD R141, R135, 0x1, R141 ;  /* 0x00000001878d7824 */ /* 0x000fe400078e028d */
[----:B------:R-:W-:Y:S01]  /*13c60*/  IMAD.WIDE.U32.X R138, R147, R209, R138, P2 ;  /* 0x000000d1938a7225 */ /* 0x000fe200010e048a */
[----:B------:R-:W-:-:S03]  /*13c70*/  IADD3 R159, PT, PT, R149, R159, RZ ;  /* 0x0000009f959f7210 */ /* 0x000fc60007ffe0ff */
[----:B------:R-:W-:-:S04]  /*13c80*/  IMAD.WIDE.U32.X R126, R147, R198, R126, P3 ;  /* 0x000000c6937e7225 */ /* 0x000fc800018e047e */
[----:B------:R-:W-:-:S04]  /*13c90*/  IMAD.WIDE.U32 R144, R198, R148, RZ ;  /* 0x00000094c6907225 */ /* 0x000fc800078e00ff */
[----:B------:R-:W-:-:S04]  /*13ca0*/  IMAD.WIDE.U32 R146, R121, R120, RZ ;  /* 0x0000007879927225 */ /* 0x000fc800078e00ff */
[----:B------:R-:W-:Y:S02]  /*13cb0*/  IMAD.X R133, RZ, RZ, RZ, P6 ;  /* 0x000000ffff857224 */ /* 0x000fe400030e06ff */
[----:B------:R-:W-:Y:S02]  /*13cc0*/  IMAD.MOV.U32 R132, RZ, RZ, R123 ;  /* 0x000000ffff847224 */ /* 0x000fe400078e007b */
[----:B------:R-:W-:-:S04]  /*13cd0*/  IMAD.WIDE.U32 R142, P2, R141, R206, R142 ;  /* 0x000000ce8d8e7225 */ /* 0x000fc8000784008e */
[----:B------:R-:W-:Y:S01]  /*13ce0*/  IMAD.WIDE.U32.X R132, R151, R198, R132, P5 ;  /* 0x000000c697847225 */ /* 0x000fe200028e0484 */
[----:B------:R-:W-:-:S03]  /*13cf0*/  MOV R122, R143 ;  /* 0x0000008f007a7202 */ /* 0x000fc60000000f00 */
[----:B------:R-:W-:-:S04]  /*13d00*/  IMAD.WIDE.U32 R134, R206, R134, RZ ;  /* 0x00000086ce867225 */ /* 0x000fc800078e00ff */
[----:B------:R-:W-:Y:S01]  /*13d10*/  IMAD.X R123, RZ, RZ, RZ, P2 ;  /* 0x000000ffff7b7224 */ /* 0x000fe200010e06ff */
[----:B------:R-:W-:Y:S01]  /*13d20*/  IADD3 R154, P5, PT, R135, R142, RZ ;  /* 0x0000008e879a7210 */ /* 0x000fe20007fbe0ff */
[----:B------:R-:W-:-:S04]  /*13d30*/  IMAD.WIDE.U32 R144, P3, R159, R206, R144 ;  /* 0x000000ce9f907225 */ /* 0x000fc80007860090 */
[----:B------:R-:W-:-:S04]  /*13d40*/  IMAD.WIDE.U32 R148, R206, R148, RZ ;  /* 0x00000094ce947225 */ /* 0x000fc800078e00ff */
[----:B------:R-:W-:Y:S01]  /*13d50*/  IMAD.WIDE.U32 R150, P2, R121, R120, R146 ;  /* 0x0000007879967225 */ /* 0x000fe20007840092 */
[----:B------:R-:W-:-:S03]  /*13d60*/  IADD3 R142, P6, PT, R149, R144, RZ ;  /* 0x00000090958e7210 */ /* 0x000fc60007fde0ff */
[----:B------:R-:W-:Y:S01]  /*13d70*/  IMAD.X R147, RZ, RZ, RZ, P3 ;  /* 0x000000ffff937224 */ /* 0x000fe200018e06ff */
[----:B------:R-:W-:Y:S01]  /*13d80*/  IADD3 R135, P3, PT, R137, R150, RZ ;  /* 0x0000009689877210 */ /* 0x000fe20007f7e0ff */
[----:B------:R-:W-:Y:S01]  /*13d90*/  IMAD.X R149, RZ, RZ, RZ, P2 ;  /* 0x000000ffff957224 */ /* 0x000fe200010e06ff */
[----:B------:R-:W-:Y:S01]  /*13da0*/  IADD3 R144, P2, PT, R153, R148, RZ ;  /* 0x0000009499907210 */ /* 0x000fe20007f5e0ff */
[----:B------:R-:W-:Y:S01]  /*13db0*/  IMAD.MOV.U32 R146, RZ, RZ, R145 ;  /* 0x000000ffff927224 */ /* 0x000fe200078e0091 */
[----:B------:R-:W-:Y:S01]  /*13dc0*/  SHF.L.U64.HI R145, R120, 0x1, R136 ;  /* 0x0000000178917819 */ /* 0x000fe20000010288 */
[----:B------:R-:W-:Y:S01]  /*13dd0*/  IMAD.MOV.U32 R148, RZ, RZ, R151 ;  /* 0x000000ffff947224 */ /* 0x000fe200078e0097 */
[----:B------:R-:W-:Y:S01]  /*13de0*/  IADD3.X R135, P1, PT, R152, R135, RZ, P1, !PT ;  /* 0x0000008798877210 */ /* 0x000fe20000f3e4ff */
[----:B------:R-:W-:Y:S01]  /*13df0*/  IMAD.WIDE.U32.X R146, R159, R198, R146, P6 ;  /* 0x000000c69f927225 */ /* 0x000fe200030e0492 */
[----:B------:R-:W-:Y:S02]  /*13e00*/  LOP3.LUT R145, R145, 0xfffff, RZ, 0xc0, !PT ;  /* 0x000fffff91917812 */ /* 0x000fe400078ec0ff */
[----:B------:R-:W-:Y:S01]  /*13e10*/  IADD3.X R135, P2, PT, R135, R142, RZ, P2, !PT ;  /* 0x0000008e87877210 */ /* 0x000fe2000175e4ff */
[----:B------:R-:W-:-:S04]  /*13e20*/  IMAD.WIDE.U32.X R148, R121, R121, R148, P3 ;  /* 0x0000007979947225 */ /* 0x000fc800018e0494 */
[----:B------:R-:W-:Y:S01]  /*13e30*/  IMAD.WIDE.U32 R136, R203, R203, RZ ;  /* 0x000000cbcb887225 */ /* 0x000fe200078e00ff */
[----:B------:R-:W-:-:S03]  /*13e40*/  IADD3.X R158, P1, P2, R146, R148, R138, P2, P1 ;  /* 0x00000094929e7210 */ /* 0x000fc6000122248a */
[----:B------:R-:W-:Y:S01]  /*13e50*/  IMAD.WIDE.U32 R150, R196, R165, RZ ;  /* 0x000000a5c4967225 */ /* 0x000fe200078e00ff */
[----:B------:R-:W-:Y:S02]  /*13e60*/  IADD3 R159, P3, PT, R136, R140, RZ ;  /* 0x0000008c889f7210 */ /* 0x000fe40007f7e0ff */
[----:B------:R-:W-:Y:S01]  /*13e70*/  IADD3.X R163, PT, PT, R147, R149, R139, P1, P2 ;  /* 0x0000009593a37210 */ /* 0x000fe20000fe448b */
[----:B------:R-:W-:Y:S01]  /*13e80*/  IMAD.WIDE.U32 R142, R145, R203, RZ ;  /* 0x000000cb918e7225 */ /* 0x000fe200078e00ff */
[----:B------:R-:W-:-:S03]  /*13e90*/  SHF.L.W.U32.HI R166, R135, 0xd, R158 ;  /* 0x0000000d87a67819 */ /* 0x000fc60000010e9e */
[----:B------:R-:W-:-:S04]  /*13ea0*/  IMAD.WIDE.U32.X R122, R141, R198, R122, P5 ;  /* 0x000000c68d7a7225 */ /* 0x000fc800028e047a */
[----:B------:R-:W-:-:S04]  /*13eb0*/  IMAD.WIDE.U32 R140, R200, R203, RZ ;  /* 0x000000cbc88c7225 */ /* 0x000fc800078e00ff */
[----:B------:R-:W-:-:S04]  /*13ec0*/  IMAD.WIDE.U32 R146, P2, R145, R201, R150 ;  /* 0x000000c991927225 */ /* 0x000fc80007840096 */
[----:B------:R-:W-:-:S04]  /*13ed0*/  IMAD.WIDE.U32 R138, R201, R165, RZ ;  /* 0x000000a5c98a7225 */ /* 0x000fc800078e00ff */
[----:B------:R-:W-:-:S04]  /*13ee0*/  IMAD.WIDE.U32 R142, P1, R165, R200, R142 ;  /* 0x000000c8a58e7225 */ /* 0x000fc8000782008e */
[----:B------:R-:W-:Y:S01]  /*13ef0*/  IMAD.WIDE.U32 R148, R165, R203, RZ ;  /* 0x000000cba5947225 */ /* 0x000fe200078e00ff */
[----:B------:R-:W-:Y:S02]  /*13f00*/  IADD3.X R153, PT, PT, RZ, RZ, RZ, P1, !PT ;  /* 0x000000ffff997210 */ /* 0x000fe40000ffe4ff */
[----:B------:R-:W-:Y:S01]  /*13f10*/  MOV R152, R143 ;  /* 0x0000008f00987202 */ /* 0x000fe20000000f00 */
[----:B------:R-:W-:Y:S01]  /*13f20*/  IMAD.WIDE.U32 R140, P5, R203, R200, R140 ;  /* 0x000000c8cb8c7225 */ /* 0x000fe200078a008c */
[----:B------:R-:W-:-:S03]  /*13f30*/  IADD3 R161, P1, PT, R155, R148, RZ ;  /* 0x000000949ba17210 */ /* 0x000fc60007f3e0ff */
[----:B------:R-:W-:Y:S01]  /*13f40*/  IMAD.X R151, RZ, RZ, RZ, P2 ;  /* 0x000000ffff977224 */ /* 0x000fe200010e06ff */
[----:B------:R-:W-:Y:S01]  /*13f50*/  IADD3 R167, P2, PT, R139, R146, RZ ;  /* 0x000000928ba77210 */ /* 0x000fe20007f5e0ff */
[----:B------:R-:W-:Y:S01]  /*13f60*/  IMAD.X R139, RZ, RZ, RZ, P5 ;  /* 0x000000ffff8b7224 */ /* 0x000fe200028e06ff */
[----:B------:R-:W-:Y:S01]  /*13f70*/  IADD3 R148, P5, PT, R149, R142, RZ ;  /* 0x0000008e95947210 */ /* 0x000fe20007fbe0ff */
[----:B------:R-:W-:-:S04]  /*13f80*/  IMAD.MOV.U32 R150, RZ, RZ, R147 ;  /* 0x000000ffff967224 */ /* 0x000fc800078e0093 */
[----:B------:R-:W-:Y:S01]  /*13f90*/  IMAD.WIDE.U32.X R146, R145, R196, R150, P2 ;  /* 0x000000c491927225 */ /* 0x000fe200010e0496 */
[----:B------:R-:W-:Y:S02]  /*13fa0*/  IADD3 R155, P2, PT, R159, R138, RZ ;  /* 0x0000008a9f9b7210 */ /* 0x000fe40007f5e0ff */
[----:B------:R-:W-:Y:S01]  /*13fb0*/  IADD3.X R159, P1, PT, R157, R148, RZ, P1, !PT ;  /* 0x000000949d9f7210 */ /* 0x000fe20000f3e4ff */
[----:B------:R-:W-:Y:S01]  /*13fc0*/  IMAD.WIDE.U32.X R152, R145, R200, R152, P5 ;  /* 0x000000c891987225 */ /* 0x000fe200028e0498 */
[----:B------:R-:W-:-:S03]  /*13fd0*/  IADD3 R143, P5, PT, R137, R140, RZ ;  /* 0x0000008c898f7210 */ /* 0x000fc60007fbe0ff */
[----:B------:R-:W-:Y:S01]  /*13fe0*/  IMAD.MOV.U32 R138, RZ, RZ, R141 ;  /* 0x000000ffff8a7224 */ /* 0x000fe200078e008d */
[----:B------:R-:W-:Y:S01]  /*13ff0*/  IADD3.X R156, P3, PT, R156, R143, RZ, P3, !PT ;  /* 0x0000008f9c9c7210 */ /* 0x000fe20001f7e4ff */
[----:B------:R-:W-:-:S03]  /*14000*/  IMAD.WIDE.U32 R140, R205, R165, RZ ;  /* 0x000000a5cd8c7225 */ /* 0x000fc600078e00ff */
[----:B------:R-:W-:Y:S01]  /*14010*/  IADD3.X R157, P2, PT, R156, R167, RZ, P2, !PT ;  /* 0x000000a79c9d7210 */ /* 0x000fe2000175e4ff */
[----:B------:R-:W-:Y:S01]  /*14020*/  IMAD.WIDE.U32.X R138, R200, R200, R138, P5 ;  /* 0x000000c8c88a7225 */ /* 0x000fe200028e048a */
[----:B------:R-:W-:Y:S02]  /*14030*/  IADD3.X R148, P5, P6, R152, R128, R126, P1, P0 ;  /* 0x0000008098947210 */ /* 0x000fe40000ea047e */
[----:B------:R-:W-:Y:S01]  /*14040*/  IADD3 R151, P1, PT, R140, R134, RZ ;  /* 0x000000868c977210 */ /* 0x000fe20007f3e0ff */
[----:B------:R-:W-:Y:S01]  /*14050*/  IMAD.SHL.U32 R156, R203, 0x2, RZ ;  /* 0x00000002cb9c7824 */ /* 0x000fe200078e00ff */
[----:B------:R-:W-:Y:S01]  /*14060*/  IADD3.X R134, PT, PT, R153, R129, R127, P5, P6 ;  /* 0x0000008199867210 */ /* 0x000fe20002fec47f */
[-C--:B------:R-:W-:Y:S01]  /*14070*/  IMAD.WIDE.U32 R126, R209, R165.reuse, RZ ;  /* 0x000000a5d17e7225 */ /* 0x080fe200078e00ff */
[----:B------:R-:W-:Y:S02]  /*14080*/  IADD3.X R150, P2, P3, R146, R138, R132, P2, P3 ;  /* 0x0000008a92967210 */ /* 0x000fe40001346484 */
[----:B------:R-:W-:Y:S01]  /*14090*/  SHF.L.W.U32.HI R146, R158, 0xd, R163 ;  /* 0x0000000d9e927819 */ /* 0x000fe20000010ea3 */
[----:B------:R-:W-:Y:S01]  /*140a0*/  IMAD.WIDE.U32 R142, R198, R165, RZ ;  /* 0x000000a5c68e7225 */ /* 0x000fe200078e00ff */
[----:B------:R-:W-:-:S02]  /*140b0*/  IADD3.X R152, PT, PT, R147, R139, R133, P2, P3 ;  /* 0x0000008b93987210 */ /* 0x000fc400017e6485 */
[----:B------:R-:W-:Y:S01]  /*140c0*/  IADD3 R166, P3, PT, R166, R161, RZ ;  /* 0x000000a1a6a67210 */ /* 0x000fe20007f7e0ff */
[----:B------:R-:W-:Y:S01]  /*140d0*/  IMAD.WIDE.U32 R136, R206, R165, RZ ;  /* 0x000000a5ce887225 */ /* 0x000fe200078e00ff */
[----:B------:R-:W-:Y:S02]  /*140e0*/  SHF.L.U64.HI R165, R203, 0x1, R200 ;  /* 0x00000001cba57819 */ /* 0x000fe400000102c8 */
[----:B------:R-:W-:Y:S01]  /*140f0*/  IADD3.X R146, P3, PT, R146, R159, RZ, P3, !PT ;  /* 0x0000009f92927210 */ /* 0x000fe20001f7e4ff */
[----:B------:R-:W-:Y:S01]  /*14100*/  IMAD.WIDE.U32 R128, R196, R156, RZ ;  /* 0x0000009cc4807225 */ /* 0x000fe200078e00ff */
[----:B------:R-:W-:Y:S02]  /*14110*/  IADD3 R149, P0, PT, R136, R130, RZ ;  /* 0x0000008288957210 */ /* 0x000fe40007f1e0ff */
[----:B------:R-:W-:Y:S01]  /*14120*/  IADD3.X R153, P3, PT, RZ, R148, RZ, P3, !PT ;  /* 0x00000094ff997210 */ /* 0x000fe20001f7e4ff */
[----:B------:R-:W-:Y:S01]  /*14130*/  IMAD.WIDE.U32 R126, P5, R145, R205, R126 ;  /* 0x000000cd917e7225 */ /* 0x000fe200078a007e */
[----:B------:R-:W-:-:S02]  /*14140*/  LOP3.LUT R181, R146, 0x7ffff, RZ, 0xc0, !PT ;  /* 0x0007ffff92b57812 */ /* 0x000fc400078ec0ff */
[----:B------:R-:W-:Y:S01]  /*14150*/  SHF.L.W.U32.HI R148, R146, 0xd, R153 ;  /* 0x0000000d92947819 */ /* 0x000fe20000010e99 */
[----:B------:R-:W-:Y:S01]  /*14160*/  IMAD.WIDE.U32 R132, P2, R145, R206, R142 ;  /* 0x000000ce91847225 */ /* 0x000fe2000784008e */
[----:B------:R-:W-:Y:S02]  /*14170*/  IADD3.X R143, PT, PT, RZ, RZ, RZ, P5, !PT ;  /* 0x000000ffff8f7210 */ /* 0x000fe40002ffe4ff */
[----:B------:R-:W-:Y:S01]  /*14180*/  IADD3 R147, P5, PT, R141, R126, RZ ;  /* 0x0000007e8d937210 */ /* 0x000fe20007fbe0ff */
[----:B------:R-:W-:-:S03]  /*14190*/  IMAD.WIDE.U32 R128, P6, R165, R201, R128 ;  /* 0x000000c9a5807225 */ /* 0x000fc600078c0080 */
[----:B------:R-:W-:Y:S01]  /*141a0*/  IADD3.X R130, P1, PT, R154, R147, RZ, P1, !PT ;  /* 0x000000939a827210 */ /* 0x000fe20000f3e4ff */
[----:B------:R-:W-:Y:S01]  /*141b0*/  IMAD.WIDE.U32 R140, R201, R156, RZ ;  /* 0x0000009cc98c7225 */ /* 0x000fe200078e00ff */
[----:B------:R-:W-:-:S03]  /*141c0*/  MOV R138, R129 ;  /* 0x00000081008a7202 */ /* 0x000fc60000000f00 */
[----:B------:R-:W-:Y:S01]  /*141d0*/  IMAD.X R139, RZ, RZ, RZ, P6 ;  /* 0x000000ffff8b7224 */ /* 0x000fe200030e06ff */
[----:B------:R-:W-:Y:S01]  /*141e0*/  IADD3 R158, P6, PT, R137, R132, RZ ;  /* 0x00000084899e7210 */ /* 0x000fe20007fde0ff */
[----:B------:R-:W-:Y:S01]  /*141f0*/  IMAD.MOV.U32 R142, RZ, RZ, R127 ;  /* 0x000000ffff8e7224 */ /* 0x000fe200078e007f */
[----:B------:R-:W-:Y:S01]  /*14200*/  IADD3.X R137, PT, PT, RZ, RZ, RZ, P2, !PT ;  /* 0x000000ffff897210 */ /* 0x000fe200017fe4ff */
[----:B------:R-:W-:Y:S01]  /*14210*/  IMAD.MOV.U32 R136, RZ, RZ, R133 ;  /* 0x000000ffff887224 */ /* 0x000fe200078e0085 */
[----:B------:R-:W-:Y:S01]  /*14220*/  IADD3 R147, P2, PT, R151, R140, RZ ;  /* 0x0000008c97937210 */ /* 0x000fe20007f5e0ff */
[----:B------:R-:W-:Y:S01]  /*14230*/  IMAD.X R151, RZ, RZ, R134, P3 ;  /* 0x000000ffff977224 */ /* 0x000fe200018e0686 */
[----:B------:R-:W-:Y:S01]  /*14240*/  IADD3 R148, P3, PT, R148, R155, RZ ;  /* 0x0000009b94947210 */ /* 0x000fe20007f7e0ff */
[----:B------:R-:W-:Y:S01]  /*14250*/  IMAD.WIDE.U32.X R126, R145, R209, R142, P5 ;  /* 0x000000d1917e7225 */ /* 0x000fe200028e048e */
[----:B------:R-:W-:Y:S02]  /*14260*/  IADD3 R159, P5, PT, R141, R128, RZ ;  /* 0x000000808d9f7210 */ /* 0x000fe40007fbe0ff */
[----:B------:R-:W-:Y:S01]  /*14270*/  SHF.L.W.U32.HI R128, R153, 0xd, R151 ;  /* 0x0000000d99807819 */ /* 0x000fe20000010e97 */
[----:B------:R-:W-:Y:S01]  /*14280*/  IMAD.WIDE.U32 R140, R209, R156, RZ ;  /* 0x0000009cd18c7225 */ /* 0x000fe200078e00ff */
[----:B------:R-:W-:-:S02]  /*14290*/  IADD3.X R134, P0, PT, R131, R158, RZ, P0, !PT ;  /* 0x0000009e83867210 */ /* 0x000fc4000071e4ff */
[----:B------:R-:W-:Y:S01]  /*142a0*/  IADD3.X R155, P3, PT, R128, R157, RZ, P3, !PT ;  /* 0x0000009d809b7210 */ /* 0x000fe20001f7e4ff */
[----:B------:R-:W-:-:S03]  /*142b0*/  IMAD.WIDE.U32 R132, R205, R156, RZ ;  /* 0x0000009ccd847225 */ /* 0x000fc600078e00ff */
[----:B------:R-:W-:Y:S01]  /*142c0*/  LEA.HI.X R142, P3, R151, R150, RZ, 0xd, P3 ;  /* 0x00000096978e7211 */ /* 0x000fe20001876cff */
[----:B------:R-:W-:-:S03]  /*142d0*/  IMAD.WIDE.U32.X R128, R165, R196, R138, P5 ;  /* 0x000000c4a5807225 */ /* 0x000fc600028e048a */
[----:B------:R-:W-:Y:S01]  /*142e0*/  SHF.L.W.U32.HI R154, R155, 0xd, R142 ;  /* 0x0000000d9b9a7819 */ /* 0x000fe20000010e8e */
[----:B------:R-:W-:Y:S01]  /*142f0*/  IMAD.WIDE.U32 R138, P5, R165, R205, R140 ;  /* 0x000000cda58a7225 */ /* 0x000fe200078a008c */
[----:B------:R-:W-:Y:S02]  /*14300*/  IADD3.X R141, P2, PT, R130, R159, RZ, P2, !PT ;  /* 0x0000009f828d7210 */ /* 0x000fe4000175e4ff */
[----:B------:R-:W-:Y:S01]  /*14310*/  LOP3.LUT R155, R155, 0x7ffff, RZ, 0xc0, !PT ;  /* 0x0007ffff9b9b7812 */ /* 0x000fe200078ec0ff */
[----:B------:R-:W-:Y:S01]  /*14320*/  IMAD.X R143, RZ, RZ, R152, P3 ;  /* 0x000000ffff8f7224 */ /* 0x000fe200018e0698 */
[----:B------:R-:W-:Y:S01]  /*14330*/  IADD3 R133, P3, PT, R133, R138, RZ ;  /* 0x0000008a85857210 */ /* 0x000fe20007f7e0ff */
[----:B------:R-:W-:Y:S01]  /*14340*/  IMAD.WIDE.U32.X R136, R145, R198, R136, P6 ;  /* 0x000000c691887225 */ /* 0x000fe200030e0488 */
[----:B------:R-:W-:Y:S02]  /*14350*/  IADD3 R140, P6, PT, R149, R132, RZ ;  /* 0x00000084958c7210 */ /* 0x000fe40007fde0ff */
[----:B------:R-:W-:Y:S01]  /*14360*/  SHF.L.W.U32.HI R132, R142, 0xd, R143 ;  /* 0x0000000d8e847819 */ /* 0x000fe20000010e8f */
[----:B------:R-:W-:Y:S01]  /*14370*/  IMAD.X R131, RZ, RZ, RZ, P5 ;  /* 0x000000ffff837224 */ /* 0x000fe200028e06ff */
[----:B------:R-:W-:Y:S01]  /*14380*/  IADD3 R154, P5, PT, R154, R147, RZ ;  /* 0x000000939a9a7210 */ /* 0x000fe20007fbe0ff */
[----:B------:R-:W-:Y:S01]  /*14390*/  IMAD R151, R155, 0x26, RZ ;  /* 0x000000269b977824 */ /* 0x000fe200078e02ff */
[----:B------:R-:W-:-:S02]  /*143a0*/  MOV R130, R139 ;  /* 0x0000008b00827202 */ /* 0x000fc40000000f00 */
[----:B------:R-:W-:Y:S02]  /*143b0*/  IADD3.X R141, P5, PT, R132, R141, RZ, P5, !PT ;  /* 0x0000008d848d7210 */ /* 0x000fe40002fbe4ff */
[----:B------:R-:W-:Y:S01]  /*143c0*/  IADD3.X R126, P1, P2, R128, R126, R122, P2, P1 ;  /* 0x0000007e807e7210 */ /* 0x000fe2000122247a */
[----:B------:R-:W-:Y:S01]  /*143d0*/  IMAD.WIDE.U32.X R130, R165, R209, R130, P3 ;  /* 0x000000d1a5827225 */ /* 0x000fe200018e0482 */
[----:B------:R-:W-:Y:S02]  /*143e0*/  IADD3.X R139, P6, PT, R134, R133, RZ, P6, !PT ;  /* 0x00000085868b7210 */ /* 0x000fe400037de4ff */
[----:B------:R-:W-:Y:S01]  /*143f0*/  LEA.HI.X R126, P5, R143, R126, RZ, 0xd, P5 ;  /* 0x0000007e8f7e7211 */ /* 0x000fe200028b6cff */
[----:B------:R-:W-:Y:S01]  /*14400*/  IMAD.WIDE.U32.X R132, R196, R196, R124, P4 ;  /* 0x000000c4c4847225 */ /* 0x000fe200020e047c */
[----:B------:R-:W-:Y:S02]  /*14410*/  IADD3.X R127, PT, PT, R129, R127, R123, P1, P2 ;  /* 0x0000007f817f7210 */ /* 0x000fe40000fe447b */
[----:B------:R-:W-:Y:S01]  /*14420*/  SHF.L.W.U32.HI R177, R141, 0xd, R126 ;  /* 0x0000000d8db17819 */ /* 0x000fe20000010e7e */
[----:B------:R-:W-:Y:S01]  /*14430*/  IMAD.WIDE.U32 R124, R155, R148, RZ ;  /* 0x000000949b7c7225 */ /* 0x000fe200078e00ff */
[----:B------:R-:W-:-:S02]  /*14440*/  IADD3.X R134, P0, P6, R130, R136, R132, P6, P0 ;  /* 0x0000008882867210 */ /* 0x000fc40003600484 */
[----:B------:R-:W-:Y:S01]  /*14450*/  LOP3.LUT R182, R141, 0x7ffff, RZ, 0xc0, !PT ;  /* 0x0007ffff8db67812 */ /* 0x000fe200078ec0ff */
[----:B------:R-:W-:Y:S01]  /*14460*/  IMAD.X R127, RZ, RZ, R127, P5 ;  /* 0x000000ffff7f7224 */ /* 0x000fe200028e067f */
[----:B------:R-:W-:Y:S01]  /*14470*/  IADD3.X R138, PT, PT, R131, R137, R133, P0, P6 ;  /* 0x00000089838a7210 */ /* 0x000fe200007ec485 */
[----:B------:R-:W-:Y:S01]  /*14480*/  IMAD.WIDE.U32 R128, R148, 0x26, RZ ;  /* 0x0000002694807825 */ /* 0x000fe200078e00ff */
[----:B------:R-:W-:Y:S02]  /*14490*/  IADD3 R177, P0, PT, R177, R140, RZ ;  /* 0x0000008cb1b17210 */ /* 0x000fe40007f1e0ff */
[----:B------:R-:W-:Y:S01]  /*144a0*/  SHF.L.W.U32.HI R126, R126, 0xd, R127 ;  /* 0x0000000d7e7e7819 */ /* 0x000fe20000010e7f */
[-C--:B------:R-:W-:Y:S01]  /*144b0*/  IMAD.WIDE.U32 R122, P1, R155, R148.reuse, R124 ;  /* 0x000000949b7a7225 */ /* 0x080fe2000782007c */
[----:B------:R-:W-:Y:S02]  /*144c0*/  IADD3 R151, PT, PT, R129, R151, RZ ;  /* 0x0000009781977210 */ /* 0x000fe40007ffe0ff */
[----:B------:R-:W-:Y:S01]  /*144d0*/  IADD3.X R126, P0, PT, R126, R139, RZ, P0, !PT ;  /* 0x0000008b7e7e7210 */ /* 0x000fe2000071e4ff */
[----:B------:R-:W-:Y:S01]  /*144e0*/  IMAD.WIDE.U32 R136, R148, R148, RZ ;  /* 0x0000009494887225 */ /* 0x000fe200078e00ff */
[----:B------:R-:W-:-:S02]  /*144f0*/  LOP3.LUT R145, R135, 0x7ffff, RZ, 0xc0, !PT ;  /* 0x0007ffff87917812 */ /* 0x000fc400078ec0ff */
[----:B------:R-:W-:Y:S01]  /*14500*/  LOP3.LUT R175, R126, 0x7ffff, RZ, 0xc0, !PT ;  /* 0x0007ffff7eaf7812 */ /* 0x000fe200078ec0ff */
[----:B------:R-:W-:Y:S01]  /*14510*/  IMAD.WIDE.U32 R124, R182, R128, RZ ;  /* 0x00000080b67c7225 */ /* 0x000fe200078e00ff */
[----:B------:R-:W-:Y:S02]  /*14520*/  IADD3 R173, P2, PT, R137, R122, RZ ;  /* 0x0000007a89ad7210 */ /* 0x000fe40007f5e0ff */
[----:B------:R-:W-:Y:S01]  /*14530*/  LEA.HI.X R137, P0, R127, R134, RZ, 0xd, P0 ;  /* 0x000000867f897211 */ /* 0x000fe20000016cff */
[----:B------:R-:W-:-:S03]  /*14540*/  IMAD.WIDE.U32 R132, R154, 0x13, RZ ;  /* 0x000000139a847825 */ /* 0x000fc600078e00ff */
[----:B------:R-:W-:Y:S01]  /*14550*/  SHF.L.W.U32.HI R127, R126, 0xd, R137 ;  /* 0x0000000d7e7f7819 */ /* 0x000fe20000010e89 */
[----:B------:R-:W-:Y:S02]  /*14560*/  IMAD R143, R182, 0x13, RZ ;  /* 0x00000013b68f7824 */ /* 0x000fe400078e02ff */
[----:B------:R-:W-:Y:S02]  /*14570*/  IMAD.X R131, RZ, RZ, RZ, P1 ;  /* 0x000000ffff837224 */ /* 0x000fe400008e06ff */
[----:B------:R-:W-:Y:S01]  /*14580*/  IMAD.MOV.U32 R130, RZ, RZ, R123 ;  /* 0x000000ffff827224 */ /* 0x000fe200078e007b */
[----:B------:R-:W-:Y:S01]  /*14590*/  IADD3 R143, PT, PT, R133, R143, RZ ;  /* 0x0000008f858f7210 */ /* 0x000fe20007ffe0ff */
[----:B------:R-:W-:-:S04]  /*145a0*/  IMAD.WIDE.U32 R124, P1, R151, R154, R124 ;  /* 0x0000009a977c7225 */ /* 0x000fc8000782007c */
[----:B------:R-:W-:-:S04]  /*145b0*/  IMAD.WIDE.U32 R140, R154, R128, RZ ;  /* 0x000000809a8c7225 */ /* 0x000fc800078e00ff */
[----:B------:R-:W-:Y:S01]  /*145c0*/  IMAD.WIDE.U32 R122, R182, R132, RZ ;  /* 0x00000084b67a7225 */ /* 0x000fe200078e00ff */
[----:B------:R-:W-:Y:S02]  /*145d0*/  IADD3 R147, P3, PT, R141, R124, RZ ;  /* 0x0000007c8d937210 */ /* 0x000fe40007f7e0ff */
[----:B------:R-:W-:Y:S01]  /*145e0*/  IADD3.X R124, PT, PT, RZ, R138, RZ, P0, !PT ;  /* 0x0000008aff7c7210 */ /* 0x000fe200007fe4ff */
[----:B------:R-:W-:Y:S02]  /*145f0*/  IMAD.X R165, RZ, RZ, RZ, P1 ;  /* 0x000000ffffa57224 */ /* 0x000fe400008e06ff */
[----:B------:R-:W-:Y:S01]  /*14600*/  IMAD.WIDE.U32 R144, R127, 0x13, R144 ;  /* 0x000000137f907825 */ /* 0x000fe200078e0090 */
[----:B------:R-:W-:-:S03]  /*14610*/  SHF.L.W.U32.HI R137, R137, 0xd, R124 ;  /* 0x0000000d89897819 */ /* 0x000fc60000010e7c */
[----:B------:R-:W-:-:S04]  /*14620*/  IMAD.WIDE.U32 R122, P1, R143, R154, R122 ;  /* 0x0000009a8f7a7225 */ /* 0x000fc8000782007a */
[----:B------:R-:W-:-:S04]  /*14630*/  IMAD.WIDE.U32 R132, R154, R132, RZ ;  /* 0x000000849a847225 */ /* 0x000fc800078e00ff */
[----:B------:R-:W-:-:S04]  /*14640*/  IMAD.WIDE.U32 R134, R154, 0x26, RZ ;  /* 0x000000269a867825 */ /* 0x000fc800078e00ff */
[----:B------:R-:W-:-:S04]  /*14650*/  IMAD.WIDE.U32 R126, R175, R128, RZ ;  /* 0x00000080af7e7225 */ /* 0x000fc800078e00ff */
[----:B------:R-:W-:Y:S01]  /*14660*/  IMAD.X R139, RZ, RZ, RZ, P1 ;  /* 0x000000ffff8b7224 */ /* 0x000fe200008e06ff */
[----:B------:R-:W-:Y:S01]  /*14670*/  IADD3 R174, P1, PT, R133, R122, RZ ;  /* 0x0000007a85ae7210 */ /* 0x000fe20007f3e0ff */
[----:B------:R-:W-:Y:S02]  /*14680*/  IMAD R149, R182, 0x26, RZ ;  /* 0x00000026b6957824 */ /* 0x000fe400078e02ff */
[----:B------:R-:W-:Y:S02]  /*14690*/  IMAD.MOV.U32 R164, RZ, RZ, R125 ;  /* 0x000000ffffa47224 */ /* 0x000fe400078e007d */
[----:B------:R-:W-:Y:S02]  /*146a0*/  IMAD.MOV.U32 R138, RZ, RZ, R123 ;  /* 0x000000ffff8a7224 */ /* 0x000fe400078e007b */
[----:B------:R-:W-:-:S04]  /*146b0*/  IMAD.WIDE.U32 R126, P0, R151, R177, R126 ;  /* 0x000000b1977e7225 */ /* 0x000fc8000780007e */
[----:B------:R-:W-:Y:S01]  /*146c0*/  IMAD.WIDE.U32 R124, R175, R134, RZ ;  /* 0x00000086af7c7225 */ /* 0x000fe200078e00ff */
[----:B------:R-:W-:-:S03]  /*146d0*/  IADD3.X R161, PT, PT, RZ, RZ, RZ, P0, !PT ;  /* 0x000000ffffa17210 */ /* 0x000fc600007fe4ff */
[----:B------:R-:W-:-:S04]  /*146e0*/  IMAD.WIDE.U32 R122, R144, R144, RZ ;  /* 0x00000090907a7225 */ /* 0x000fc800078e00ff */
[----:B------:R-:W-:Y:S02]  /*146f0*/  IMAD.IADD R149, R135, 0x1, R149 ;  /* 0x0000000187957824 */ /* 0x000fe400078e0295 */
[----:B------:R-:W-:Y:S02]  /*14700*/  IMAD R137, R137, 0x13, RZ ;  /* 0x0000001389897824 */ /* 0x000fe400078e02ff */
[----:B------:R-:W-:Y:S01]  /*14710*/  IMAD.WIDE.U32.X R138, R143, R182, R138, P1 ;  /* 0x000000b68f8a7225 */ /* 0x000fe200008e048a */
[----:B------:R-:W-:Y:S02]  /*14720*/  IADD3 R133, P1, PT, R122, R140, RZ ;  /* 0x0000008c7a857210 */ /* 0x000fe40007f3e0ff */
[----:B------:R-:W-:Y:S01]  /*14730*/  IADD3 R179, PT, PT, R145, R137, RZ ;  /* 0x0000008991b37210 */ /* 0x000fe20007ffe0ff */
[----:B------:R-:W-:Y:S01]  /*14740*/  IMAD.WIDE.U32 R124, P0, R149, R177, R124 ;  /* 0x000000b1957c7225 */ /* 0x000fe2000780007c */
[----:B------:R-:W-:Y:S02]  /*14750*/  SHF.L.U32 R137, R144, 0x1, RZ ;  /* 0x0000000190897819 */ /* 0x000fe400000006ff */
[----:B------:R-:W-:Y:S01]  /*14760*/  LOP3.LUT R159, R179, 0x7ffff, RZ, 0xc0, !PT ;  /* 0x0007ffffb39f7812 */ /* 0x000fe200078ec0ff */
[----:B------:R-:W-:Y:S01]  /*14770*/  IMAD.WIDE.U32 R134, R177, R134, RZ ;  /* 0x00000086b1867225 */ /* 0x000fe200078e00ff */
[----:B------:R-:W-:-:S03]  /*14780*/  LOP3.LUT R137, R137, 0xfffffffe, RZ, 0xc0, !PT ;  /* 0xfffffffe89897812 */ /* 0x000fc600078ec0ff */
[----:B------:R-:W-:-:S04]  /*14790*/  IMAD.WIDE.U32 R140, R177, 0x13, RZ ;  /* 0x00000013b18c7825 */ /* 0x000fc800078e00ff */
[----:B------:R-:W-:Y:S02]  /*147a0*/  IMAD.MOV.U32 R160, RZ, RZ, R127 ;  /* 0x000000ffffa07224 */ /* 0x000fe400078e007f */
[----:B------:R-:W-:-:S04]  /*147b0*/  IMAD.WIDE.U32 R128, R177, R128, RZ ;  /* 0x00000080b1807225 */ /* 0x000fc800078e00ff */
[----:B------:R-:W-:Y:S01]  /*147c0*/  IMAD.X R143, RZ, RZ, RZ, P0 ;  /* 0x000000ffff8f7224 */ /* 0x000fe200000e06ff */
[----:B------:R-:W-:Y:S01]  /*147d0*/  IADD3 R172, P0, PT, R135, R124, RZ ;  /* 0x0000007c87ac7210 */ /* 0x000fe20007f1e0ff */
[----:B------:R-:W-:Y:S01]  /*147e0*/  IMAD R127, R175, 0x13, RZ ;  /* 0x00000013af7f7824 */ /* 0x000fe200078e02ff */
[----:B------:R-:W-:Y:S01]  /*147f0*/  IADD3 R176, P4, PT, R129, R126, RZ ;  /* 0x0000007e81b07210 */ /* 0x000fe20007f9e0ff */
[----:B------:R-:W-:Y:S02]  /*14800*/  IMAD.MOV.U32 R142, RZ, RZ, R125 ;  /* 0x000000ffff8e7224 */ /* 0x000fe400078e007d */
[----:B------:R-:W-:-:S04]  /*14810*/  IMAD.WIDE.U32 R124, R175, R140, RZ ;  /* 0x0000008caf7c7225 */ /* 0x000fc800078e00ff */
[----:B------:R-:W-:Y:S02]  /*14820*/  IMAD.IADD R122, R141, 0x1, R127 ;  /* 0x000000018d7a7824 */ /* 0x000fe400078e027f */
[----:B------:R-:W-:-:S04]  /*14830*/  IMAD.WIDE.U32 R126, R159, R144, RZ ;  /* 0x000000909f7e7225 */ /* 0x000fc800078e00ff */
[----:B------:R-:W-:-:S04]  /*14840*/  IMAD.WIDE.U32.X R164, R151, R182, R164, P3 ;  /* 0x000000b697a47225 */ /* 0x000fc800018e04a4 */
[----:B------:R-:W-:-:S04]  /*14850*/  IMAD.WIDE.U32 R140, R177, R140, RZ ;  /* 0x0000008cb18c7225 */ /* 0x000fc800078e00ff */
[----:B------:R-:W-:-:S04]  /*14860*/  IMAD.WIDE.U32 R124, P3, R122, R177, R124 ;  /* 0x000000b17a7c7225 */ /* 0x000fc8000786007c */
[----:B------:R-:W-:Y:S01]  /*14870*/  IMAD.WIDE.U32.X R160, R151, R175, R160, P4 ;  /* 0x000000af97a07225 */ /* 0x000fe200020e04a0 */
[----:B------:R-:W-:Y:S02]  /*14880*/  LEA.HI R166, P4, R179, R166, RZ, 0xd ;  /* 0x000000a6b3a67211 */ /* 0x000fe400078968ff */
[----:B------:R-:W-:Y:S01]  /*14890*/  SHF.L.U64.HI R179, R144, 0x1, R179 ;  /* 0x0000000190b37819 */ /* 0x000fe200000102b3 */
[----:B------:R-:W-:Y:S01]  /*148a0*/  IMAD.WIDE.U32 R126, P5, R159, R144, R126 ;  /* 0x000000909f7e7225 */ /* 0x000fe200078a007e */
[----:B------:R-:W-:Y:S02]  /*148b0*/  MOV R144, R125 ;  /* 0x0000007d00907202 */ /* 0x000fe40000000f00 */
[----:B------:R-:W-:Y:S01]  /*148c0*/  LOP3.LUT R179, R179, 0xfffff, RZ, 0xc0, !PT ;  /* 0x000fffffb3b37812 */ /* 0x000fe200078ec0ff */
[----:B------:R-:W-:Y:S01]  /*148d0*/  IMAD.X R145, RZ, RZ, RZ, P3 ;  /* 0x000000ffff917224 */ /* 0x000fe200018e06ff */
[----:B------:R-:W-:Y:S01]  /*148e0*/  IADD3 R135, P3, PT, R141, R124, RZ ;  /* 0x0000007c8d877210 */ /* 0x000fe20007f7e0ff */
[----:B------:R-:W-:Y:S01]  /*148f0*/  IMAD.MOV.U32 R170, RZ, RZ, R127 ;  /* 0x000000ffffaa7224 */ /* 0x000fe200078e007f */
[----:B------:R-:W-:Y:S01]  /*14900*/  IADD3.X R181, PT, PT, RZ, R181, RZ, P4, !PT ;  /* 0x000000b5ffb57210 */ /* 0x000fe200027fe4ff */
[----:B------:R-:W-:-:S02]  /*14910*/  IMAD.SHL.U32 R167, R166, 0x2, RZ ;  /* 0x00000002a6a77824 */ /* 0x000fc400078e00ff */
[----:B------:R-:W-:Y:S01]  /*14920*/  IMAD.WIDE.U32.X R124, R122, R175, R144, P3 ;  /* 0x000000af7a7c7225 */ /* 0x000fe200018e0490 */
[----:B------:R-:W-:Y:S02]  /*14930*/  IADD3 R122, P3, PT, R123, R126, RZ ;  /* 0x0000007e7b7a7210 */ /* 0x000fe40007f7e0ff */
[----:B------:R-:W-:Y:S01]  /*14940*/  SHF.L.U64.HI R187, R166, 0x1, R181 ;  /* 0x00000001a6bb7819 */ /* 0x000fe200000102b5 */
[----:B------:R-:W-:Y:S01]  /*14950*/  IMAD.WIDE.U32 R126, R155, R137, RZ ;  /* 0x000000899b7e7225 */ /* 0x000fe200078e00ff */
[----:B------:R-:W-:-:S03]  /*14960*/  IADD3.X R141, P1, PT, R122, R147, RZ, P1, !PT ;  /* 0x000000937a8d7210 */ /* 0x000fc60000f3e4ff */
[----:B------:R-:W-:-:S04]  /*14970*/  IMAD.WIDE.U32 R152, R182, R137, RZ ;  /* 0x00000089b6987225 */ /* 0x000fc800078e00ff */
[----:B------:R-:W-:-:S04]  /*14980*/  IMAD.WIDE.U32 R122, R155, R167, RZ ;  /* 0x000000a79b7a7225 */ /* 0x000fc800078e00ff */
[----:B------:R-:W-:-:S04]  /*14990*/  IMAD.WIDE.U32 R126, P4, R179, R148, R126 ;  /* 0x00000094b37e7225 */ /* 0x000fc8000788007e */
[----:B------:R-:W-:Y:S01]  /*149a0*/  IMAD.X R171, RZ, RZ, RZ, P5 ;  /* 0x000000ffffab7224 */ /* 0x000fe200028e06ff */
[----:B------:R-:W-:Y:S01]  /*149b0*/  MOV R150, R127 ;  /* 0x0000007f00967202 */ /* 0x000fe20000000f00 */
[----:B------:R-:W-:-:S04]  /*149c0*/  IMAD.WIDE.U32 R152, P5, R179, R154, R152 ;  /* 0x0000009ab3987225 */ /* 0x000fc800078a0098 */
[----:B------:R-:W-:-:S04]  /*149d0*/  IMAD.WIDE.U32 R144, R148, R137, RZ ;  /* 0x0000008994907225 */ /* 0x000fc800078e00ff */
[----:B------:R-:W-:Y:S02]  /*149e0*/  IMAD.X R151, RZ, RZ, RZ, P4 ;  /* 0x000000ffff977224 */ /* 0x000fe400020e06ff */
[----:B------:R-:W-:-:S04]  /*149f0*/  IMAD.WIDE.U32.X R142, R149, R175, R142, P0 ;  /* 0x000000af958e7225 */ /* 0x000fc800000e048e */
[----:B------:R-:W-:-:S04]  /*14a00*/  IMAD.WIDE.U32 R122, P4, R187, R148, R122 ;  /* 0x00000094bb7a7225 */ /* 0x000fc8000788007a */
[----:B------:R-:W-:-:S04]  /*14a10*/  IMAD.WIDE.U32 R162, R166, 0x26, RZ ;  /* 0x00000026a6a27825 */ /* 0x000fc800078e00ff */
[----:B------:R-:W-:-:S04]  /*14a20*/  IMAD.WIDE.U32 R148, R148, R167, RZ ;  /* 0x000000a794947225 */ /* 0x000fc800078e00ff */
[----:B------:R-:W-:Y:S01]  /*14a30*/  IMAD.X R129, RZ, RZ, RZ, P5 ;  /* 0x000000ffff817224 */ /* 0x000fe200028e06ff */
[----:B------:R-:W-:Y:S01]  /*14a40*/  IADD3 R178, P5, PT, R145, R126, RZ ;  /* 0x0000007e91b27210 */ /* 0x000fe20007fbe0ff */
[----:B------:R-:W-:Y:S01]  /*14a50*/  IMAD R145, R181, 0x26, RZ ;  /* 0x00000026b5917824 */ /* 0x000fe200078e02ff */
[----:B------:R-:W-:Y:S01]  /*14a60*/  MOV R126, R123 ;  /* 0x0000007b007e7202 */ /* 0x000fe20000000f00 */
[----:B------:R-:W-:Y:S01]  /*14a70*/  IMAD.WIDE.U32.X R170, R159, R159, R170, P3 ;  /* 0x0000009f9faa7225 */ /* 0x000fe200018e04aa */
[----:B------:R-:W-:-:S03]  /*14a80*/  IADD3 R185, P3, PT, R149, R122, RZ ;  /* 0x0000007a95b97210 */ /* 0x000fc60007f7e0ff */
[----:B------:R-:W-:-:S04]  /*14a90*/  IMAD.WIDE.U32 R156, R137, R166, RZ ;  /* 0x000000a6899c7225 */ /* 0x000fc800078e00ff */
[----:B------:R-:W-:Y:S01]  /*14aa0*/  IMAD.WIDE.U32 R158, R182, R167, RZ ;  /* 0x000000a7b69e7225 */ /* 0x000fe200078e00ff */
[----:B------:R-:W-:-:S03]  /*14ab0*/  IADD3 R183, P0, PT, R156, R128, RZ ;  /* 0x000000809cb77210 */ /* 0x000fc60007f1e0ff */
[----:B------:R-:W-:-:S04]  /*14ac0*/  IMAD.WIDE.U32 R168, R175, R162, RZ ;  /* 0x000000a2afa87225 */ /* 0x000fc800078e00ff */
[----:B------:R-:W-:-:S04]  /*14ad0*/  IMAD.WIDE.U32 R146, R154, R137, RZ ;  /* 0x000000899a927225 */ /* 0x000fc800078e00ff */
[----:B------:R-:W-:Y:S01]  /*14ae0*/  IMAD.X R127, RZ, RZ, RZ, P4 ;  /* 0x000000ffff7f7224 */ /* 0x000fe200020e06ff */
[----:B------:R-:W-:Y:S01]  /*14af0*/  IADD3 R180, P4, PT, R147, R152, RZ ;  /* 0x0000009893b47210 */ /* 0x000fe20007f9e0ff */
[----:B------:R-:W-:Y:S02]  /*14b00*/  IMAD.IADD R145, R163, 0x1, R145 ;  /* 0x00000001a3917824 */ /* 0x000fe400078e0291 */
        /* <DEDUP_REMOVED lines=8> */
[----:B------:R-:W-:Y:S01]  /*14b90*/  IMAD.WIDE.U32.X R130, R155, R155, R130, P2 ;  /* 0x0000009b9b827225 */ /* 0x000fe200010e0482 */
[----:B------:R-:W-:Y:S02]  /*14ba0*/  IADD3 R156, P2, PT, R133, R162, RZ ;  /* 0x000000a2859c7210 */ /* 0x000fe40007f5e0ff */
[----:B------:R-:W-:Y:S01]  /*14bb0*/  IADD3 R184, P6, PT, R153, R158, RZ ;  /* 0x0000009e99b87210 */ /* 0x000fe20007fde0ff */
[----:B------:R-:W-:Y:S01]  /*14bc0*/  IMAD.X R123, RZ, RZ, RZ, P5 ;  /* 0x000000ffff7b7224 */ /* 0x000fe200028e06ff */
[----:B------:R-:W-:Y:S01]  /*14bd0*/  IADD3 R168, P5, PT, R163, R168, RZ ;  /* 0x000000a8a3a87210 */ /* 0x000fe20007fbe0ff */
[----:B------:R-:W-:-:S04]  /*14be0*/  IMAD.WIDE.U32 R154, R181, R166, RZ ;  /* 0x000000a6b59a7225 */ /* 0x000fc800078e00ff */
[----:B------:R-:W-:-:S04]  /*14bf0*/  IMAD.WIDE.U32 R162, R179, R166, RZ ;  /* 0x000000a6b3a27225 */ /* 0x000fc800078e00ff */
[----:B------:R-:W-:-:S04]  /*14c00*/  IMAD.WIDE.U32.X R128, R179, R182, R128, P4 ;  /* 0x000000b6b3807225 */ /* 0x000fc800020e0480 */
[----:B------:R-:W-:-:S04]  /*14c10*/  IMAD.WIDE.U32.X R122, R187, R182, R122, P6 ;  /* 0x000000b6bb7a7225 */ /* 0x000fc800030e047a */
[----:B------:R-:W-:-:S04]  /*14c20*/  IMAD.WIDE.U32 R154, P4, R166, R181, R154 ;  /* 0x000000b5a69a7225 */ /* 0x000fc8000788009a */
[----:B------:R-:W-:-:S04]  /*14c30*/  IMAD.WIDE.U32 R158, R166, R166, RZ ;  /* 0x000000a6a69e7225 */ /* 0x000fc800078e00ff */
[----:B------:R-:W-:Y:S01]  /*14c40*/  IMAD.X R167, RZ, RZ, RZ, P3 ;  /* 0x000000ffffa77224 */ /* 0x000fe200018e06ff */
[----:B------:R-:W-:Y:S01]  /*14c50*/  IADD3.X R141, P3, PT, R141, R168, RZ, P2, !PT ;  /* 0x000000a88d8d7210 */ /* 0x000fe2000177e4ff */
[----:B------:R-:W-:-:S04]  /*14c60*/  IMAD.WIDE.U32 R162, P6, R137, R181, R162 ;  /* 0x000000b589a27225 */ /* 0x000fc800078c00a2 */
[----:B------:R-:W-:Y:S01]  /*14c70*/  IMAD.MOV.U32 R166, RZ, RZ, R169 ;  /* 0x000000ffffa67224 */ /* 0x000fe200078e00a9 */
[----:B------:R-:W-:Y:S01]  /*14c80*/  IADD3 R169, P2, PT, R146, R148, RZ ;  /* 0x0000009492a97210 */ /* 0x000fe20007f5e0ff */
[----:B------:R-:W-:Y:S01]  /*14c90*/  IMAD.X R133, RZ, RZ, RZ, P4 ;  /* 0x000000ffff857224 */ /* 0x000fe200020e06ff */
[----:B------:R-:W-:Y:S01]  /*14ca0*/  IADD3 R183, P4, PT, R183, R132, RZ ;  /* 0x00000084b7b77210 */ /* 0x000fe20007f9e0ff */
[----:B------:R-:W-:Y:S01]  /*14cb0*/  IMAD.WIDE.U32.X R166, R145, R175, R166, P5 ;  /* 0x000000af91a67225 */ /* 0x000fe200028e04a6 */
[----:B------:R-:W-:Y:S02]  /*14cc0*/  IADD3.X R145, PT, PT, RZ, RZ, RZ, P6, !PT ;  /* 0x000000ffff917210 */ /* 0x000fe400037fe4ff */
[----:B------:R-:W-:Y:S02]  /*14cd0*/  IADD3 R149, P6, PT, R157, R162, RZ ;  /* 0x000000a29d957210 */ /* 0x000fe40007fde0ff */
[----:B------:R-:W-:Y:S01]  /*14ce0*/  IADD3 R187, P5, PT, R144, R158, RZ ;  /* 0x0000009e90bb7210 */ /* 0x000fe20007fbe0ff */
[----:B------:R-:W-:Y:S01]  /*14cf0*/  IMAD.MOV.U32 R144, RZ, RZ, R163 ;  /* 0x000000ffff907224 */ /* 0x000fe200078e00a3 */
[----:B------:R-:W-:-:S02]  /*14d00*/  IADD3.X R149, P0, PT, R149, R176, RZ, P0, !PT ;  /* 0x000000b095957210 */ /* 0x000fc4000071e4ff */
[----:B------:R-:W-:Y:S01]  /*14d10*/  IADD3.X R158, P3, P1, R166, R164, R170, P3, P1 ;  /* 0x000000a4a69e7210 */ /* 0x000fe200019624aa */
[----:B------:R-:W-:Y:S01]  /*14d20*/  IMAD.WIDE.U32.X R146, R179, R181, R144, P6 ;  /* 0x000000b5b3927225 */ /* 0x000fe200030e0490 */
[----:B------:R-:W-:Y:S02]  /*14d30*/  IADD3.X R174, P4, PT, R149, R174, RZ, P4, !PT ;  /* 0x000000ae95ae7210 */ /* 0x000fe4000279e4ff */
[----:B------:R-:W-:Y:S01]  /*14d40*/  IADD3.X R165, PT, PT, R167, R165, R171, P3, P1 ;  /* 0x000000a5a7a57210 */ /* 0x000fe20001fe24ab */
[----:B------:R-:W-:Y:S01]  /*14d50*/  IMAD.WIDE.U32 R144, R175, R137, RZ ;  /* 0x00000089af907225 */ /* 0x000fe200078e00ff */
[----:B------:R-:W-:Y:S02]  /*14d60*/  SHF.L.W.U32.HI R148, R141, 0xd, R158 ;  /* 0x0000000d8d947819 */ /* 0x000fe40000010e9e */
[----:B------:R-:W-:Y:S02]  /*14d70*/  IADD3.X R138, P4, P3, R138, R160, R146, P4, P0 ;  /* 0x000000a08a8a7210 */ /* 0x000fe40002380492 */
[----:B------:R-:W-:-:S02]  /*14d80*/  SHF.L.W.U32.HI R149, R158, 0xd, R165 ;  /* 0x0000000d9e957819 */ /* 0x000fc40000010ea5 */
[----:B------:R-:W-:Y:S02]  /*14d90*/  IADD3 R148, P6, PT, R148, R183, RZ ;  /* 0x000000b794947210 */ /* 0x000fe40007fde0ff */
[----:B------:R-:W-:Y:S02]  /*14da0*/  IADD3 R157, P1, PT, R159, R154, RZ ;  /* 0x0000009a9f9d7210 */ /* 0x000fe40007f3e0ff */
[----:B------:R-:W-:Y:S02]  /*14db0*/  MOV R132, R155 ;  /* 0x0000009b00847202 */ /* 0x000fe40000000f00 */
[----:B------:R-:W-:Y:S01]  /*14dc0*/  IADD3.X R146, PT, PT, R139, R161, R147, P4, P3 ;  /* 0x000000a18b927210 */ /* 0x000fe200027e6493 */
[----:B------:R-:W-:Y:S01]  /*14dd0*/  IMAD.WIDE.U32 R144, P4, R179, R177, R144 ;  /* 0x000000b1b3907225 */ /* 0x000fe20007880090 */
[----:B------:R-:W-:Y:S02]  /*14de0*/  IADD3.X R149, P3, PT, R149, R174, RZ, P6, !PT ;  /* 0x000000ae95957210 */ /* 0x000fe4000377e4ff */
[----:B------:R-:W-:Y:S01]  /*14df0*/  IADD3 R153, P0, PT, R152, R136, RZ ;  /* 0x0000008898997210 */ /* 0x000fe20007f1e0ff */
[----:B------:R-:W-:Y:S01]  /*14e00*/  IMAD.WIDE.U32.X R132, R181, R181, R132, P1 ;  /* 0x000000b5b5847225 */ /* 0x000fe200008e0484 */
[----:B------:R-:W-:-:S02]  /*14e10*/  IADD3 R159, P1, PT, R169, R140, RZ ;  /* 0x0000008ca99f7210 */ /* 0x000fc40007f3e0ff */
[----:B------:R-:W-:Y:S01]  /*14e20*/  IADD3.X R140, P3, PT, RZ, R138, RZ, P3, !PT ;  /* 0x0000008aff8c7210 */ /* 0x000fe20001f7e4ff */
[----:B------:R-:W-:Y:S01]  /*14e30*/  IMAD.WIDE.U32 R136, R177, R137, RZ ;  /* 0x00000089b1887225 */ /* 0x000fe200078e00ff */
[----:B------:R-:W-:Y:S02]  /*14e40*/  IADD3 R155, P6, PT, R187, R134, RZ ;  /* 0x00000086bb9b7210 */ /* 0x000fe40007fde0ff */
[----:B------:R-:W-:Y:S01]  /*14e50*/  IADD3.X R147, P5, PT, R157, R178, RZ, P5, !PT ;  /* 0x000000b29d937210 */ /* 0x000fe20002fbe4ff */
[----:B------:R-:W-:Y:S01]  /*14e60*/  IMAD.X R157, RZ, RZ, R146, P3 ;  /* 0x000000ffff9d7224 */ /* 0x000fe200018e0692 */
[----:B------:R-:W-:Y:S01]  /*14e70*/  SHF.L.W.U32.HI R134, R149, 0xd, R140 ;  /* 0x0000000d95867819 */ /* 0x000fe20000010e8c */
[----:B------:R-:W-:Y:S01]  /*14e80*/  IMAD.X R139, RZ, RZ, RZ, P4 ;  /* 0x000000ffff8b7224 */ /* 0x000fe200020e06ff */
[----:B------:R-:W-:Y:S02]  /*14e90*/  IADD3 R161, P4, PT, R137, R144, RZ ;  /* 0x0000009089a17210 */ /* 0x000fe40007f9e0ff */
[----:B------:R-:W-:-:S02]  /*14ea0*/  IADD3 R155, P3, PT, R134, R155, RZ ;  /* 0x0000009b869b7210 */ /* 0x000fc40007f7e0ff */
[----:B------:R-:W-:Y:S02]  /*14eb0*/  IADD3.X R137, P6, PT, R147, R172, RZ, P6, !PT ;  /* 0x000000ac93897210 */ /* 0x000fe400037de4ff */
[----:B------:R-:W-:Y:S01]  /*14ec0*/  SHF.L.W.U32.HI R134, R140, 0xd, R157 ;  /* 0x0000000d8c867819 */ /* 0x000fe20000010e9d */
[----:B------:R-:W-:Y:S01]  /*14ed0*/  IMAD.WIDE.U32 R166, R155, 0x13, RZ ;  /* 0x000000139ba67825 */ /* 0x000fe200078e00ff */
[----:B------:R-:W-:Y:S02]  /*14ee0*/  MOV R138, R145 ;  /* 0x00000091008a7202 */ /* 0x000fe40000000f00 */
[----:B------:R-:W-:Y:S02]  /*14ef0*/  IADD3.X R132, P6, P5, R142, R150, R132, P6, P5 ;  /* 0x000000968e847210 */ /* 0x000fe400035ca484 */
[----:B------:R-:W-:Y:S01]  /*14f00*/  IADD3.X R137, P3, PT, R134, R137, RZ, P3, !PT ;  /* 0x0000008986897210 */ /* 0x000fe20001f7e4ff */
[----:B------:R-:W-:Y:S01]  /*14f10*/  IMAD.WIDE.U32.X R138, R179, R175, R138, P4 ;  /* 0x000000afb38a7225 */ /* 0x000fe200020e048a */
[----:B------:R-:W-:-:S02]  /*14f20*/  IADD3.X R133, PT, PT, R143, R151, R133, P6, P5 ;  /* 0x000000978f857210 */ /* 0x000fc400037ea485 */
[----:B------:R-:W-:Y:S01]  /*14f30*/  LEA.HI.X R134, P3, R157, R132, RZ, 0xd, P3 ;  /* 0x000000849d867211 */ /* 0x000fe20001876cff */
[----:B------:R-:W-:Y:S01]  /*14f40*/  IMAD.WIDE.U32 R164, R56, R166, RZ ;  /* 0x000000a638a47225 */ /* 0x000fe200078e00ff */
[----:B------:R-:W-:Y:S02]  /*14f50*/  IADD3 R147, P4, PT, R153, R136, RZ ;  /* 0x0000008899937210 */ /* 0x000fe40007f9e0ff */
[----:B------:R-:W-:Y:S02]  /*14f60*/  IADD3.X R150, P0, PT, R173, R184, RZ, P0, !PT ;  /* 0x000000b8ad967210 */ /* 0x000fe4000071e4ff */
[C---:B------:R-:W-:Y:S02]  /*14f70*/  LOP3.LUT R143, R137.reuse, 0x7ffff, RZ, 0xc0, !PT ;  /* 0x0007ffff898f7812 */ /* 0x040fe400078ec0ff */
[----:B------:R-:W-:Y:S01]  /*14f80*/  SHF.L.W.U32.HI R190, R137, 0xd, R134 ;  /* 0x0000000d89be7819 */ /* 0x000fe20000010e86 */
[----:B------:R-:W-:Y:S01]  /*14f90*/  IMAD.X R137, RZ, RZ, R133, P3 ;  /* 0x000000ffff897224 */ /* 0x000fe200018e0685 */
[----:B------:R-:W-:Y:S01]  /*14fa0*/  IADD3.X R150, P4, PT, R150, R161, RZ, P4, !PT ;  /* 0x000000a196967210 */ /* 0x000fe2000279e4ff */
[----:B------:R-:W-:Y:S01]  /*14fb0*/  IMAD.WIDE.U32 R132, R143, R60, RZ ;  /* 0x0000003c8f847225 */ /* 0x000fe200078e00ff */
[----:B------:R-:W-:-:S02]  /*14fc0*/  IADD3.X R180, P2, PT, R185, R180, RZ, P2, !PT ;  /* 0x000000b4b9b47210 */ /* 0x000fc4000175e4ff */
[----:B------:R-:W-:Y:S01]  /*14fd0*/  IADD3.X R140, P4, P3, R138, R122, R130, P4, P0 ;  /* 0x0000007a8a8c7210 */ /* 0x000fe20002380482 */
[----:B------:R-:W-:Y:S01]  /*14fe0*/  IMAD R145, R143, 0x13, RZ ;  /* 0x000000138f917824 */ /* 0x000fe200078e02ff */
[----:B------:R-:W-:Y:S02]  /*14ff0*/  IADD3.X R135, P1, PT, R180, R135, RZ, P1, !PT ;  /* 0x00000087b4877210 */ /* 0x000fe40000f3e4ff */
[----:B------:R-:W-:Y:S01]  /*15000*/  IADD3 R190, P0, PT, R190, R159, RZ ;  /* 0x0000009fbebe7210 */ /* 0x000fe20007f1e0ff */
[----:B------:R-:W-:Y:S01]  /*15010*/  IMAD.IADD R145, R167, 0x1, R145 ;  /* 0x00000001a7917824 */ /* 0x000fe200078e0291 */
[----:B------:R-:W-:Y:S02]  /*15020*/  SHF.L.W.U32.HI R122, R134, 0xd, R137 ;  /* 0x0000000d867a7819 */ /* 0x000fe40000010e89 */
[----:B------:R-:W-:Y:S02]  /*15030*/  IADD3.X R142, P1, P2, R124, R128, R126, P1, P2 ;  /* 0x000000807c8e7210 */ /* 0x000fe40000a2447e */
[----:B------:R-:W-:Y:S01]  /*15040*/  IADD3.X R213, P0, PT, R122, R135, RZ, P0, !PT ;  /* 0x000000877ad57210 */ /* 0x000fe2000071e4ff */
[----:B------:R-:W-:Y:S01]  /*15050*/  IMAD.WIDE.U32 R134, R143, R197, RZ ;  /* 0x000000c58f867225 */ /* 0x000fe200078e00ff */
[----:B------:R-:W-:-:S02]  /*15060*/  IADD3.X R144, PT, PT, R125, R129, R127, P1, P2 ;  /* 0x000000817d907210 */ /* 0x000fc40000fe447f */
[----:B------:R-:W-:Y:S01]  /*15070*/  IADD3.X R152, PT, PT, R139, R123, R131, P4, P3 ;  /* 0x0000007b8b987210 */ /* 0x000fe200027e6483 */
[----:B------:R-:W-:Y:S01]  /*15080*/  IMAD.WIDE.U32 R132, P3, R155, R195, R132 ;  /* 0x000000c39b847225 */ /* 0x000fe20007860084 */
[----:B------:R-:W-:Y:S02]  /*15090*/  LEA.HI.X R142, P0, R137, R142, RZ, 0xd, P0 ;  /* 0x0000008e898e7211 */ /* 0x000fe40000016cff */
[----:B------:R-:W-:Y:S01]  /*150a0*/  LOP3.LUT R157, R141, 0x7ffff, RZ, 0xc0, !PT ;  /* 0x0007ffff8d9d7812 */ /* 0x000fe200078ec0ff */
[----:B------:R-:W-:Y:S01]  /*150b0*/  IMAD.WIDE.U32 R126, P1, R155, R199, R134 ;  /* 0x000000c79b7e7225 */ /* 0x000fe20007820086 */
[----:B------:R-:W-:Y:S02]  /*150c0*/  MOV R130, R133 ;  /* 0x0000008500827202 */ /* 0x000fe40000000f00 */
[----:B------:R-:W-:Y:S01]  /*150d0*/  SHF.L.W.U32.HI R210, R213, 0xd, R142 ;  /* 0x0000000dd5d27819 */ /* 0x000fe20000010e8e */
[----:B------:R-:W-:Y:S01]  /*150e0*/  IMAD.WIDE.U32 R134, R143, R54, RZ ;  /* 0x000000368f867225 */ /* 0x000fe200078e00ff */
[----:B------:R-:W-:-:S02]  /*150f0*/  MOV R138, R127 ;  /* 0x0000007f008a7202 */ /* 0x000fc40000000f00 */
[----:B------:R-:W-:Y:S01]  /*15100*/  LOP3.LUT R213, R213, 0x7ffff, RZ, 0xc0, !PT ;  /* 0x0007ffffd5d57812 */ /* 0x000fe200078ec0ff */
[----:B------:R-:W-:-:S04]  /*15110*/  IMAD.WIDE.U32 R136, R59, R166, RZ ;  /* 0x000000a63b887225 */ /* 0x000fc800078e00ff */
[----:B------:R-:W-:-:S04]  /*15120*/  IMAD.WIDE.U32 R128, R193, R166, RZ ;  /* 0x000000a6c1807225 */ /* 0x000fc800078e00ff */
[----:B------:R-:W-:-:S04]  /*15130*/  IMAD.WIDE.U32 R124, R155, R197, RZ ;  /* 0x000000c59b7c7225 */ /* 0x000fc800078e00ff */
[----:B------:R-:W-:Y:S01]  /*15140*/  IMAD.WIDE.U32 R134, P2, R155, R57, R134 ;  /* 0x000000399b867225 */ /* 0x000fe20007840086 */
[----:B------:R-:W-:-:S03]  /*15150*/  IADD3 R211, P4, PT, R125, R126, RZ ;  /* 0x0000007e7dd37210 */ /* 0x000fc60007f9e0ff */
[----:B------:R-:W-:-:S04]  /*15160*/  IMAD.WIDE.U32 R122, R155, R60, RZ ;  /* 0x0000003c9b7a7225 */ /* 0x000fc800078e00ff */
[----:B------:R-:W-:Y:S01]  /*15170*/  IMAD.X R139, RZ, RZ, RZ, P1 ;  /* 0x000000ffff8b7224 */ /* 0x000fe200008e06ff */
[----:B------:R-:W-:Y:S01]  /*15180*/  IADD3 R204, P5, PT, R123, R132, RZ ;  /* 0x000000847bcc7210 */ /* 0x000fe20007fbe0ff */
[----:B------:R-:W-:Y:S01]  /*15190*/  IMAD.X R133, RZ, RZ, RZ, P2 ;  /* 0x000000ffff857224 */ /* 0x000fe200010e06ff */
[----:B------:R-:W-:Y:S01]  /*151a0*/  MOV R132, R135 ;  /* 0x0000008700847202 */ /* 0x000fe20000000f00 */
[----:B------:R-:W-:-:S04]  /*151b0*/  IMAD.WIDE.U32 R136, P1, R145, R56, R136 ;  /* 0x0000003891887225 */ /* 0x000fc80007820088 */
[----:B------:R-:W-:-:S04]  /*151c0*/  IMAD.WIDE.U32 R128, P2, R145, R58, R128 ;  /* 0x0000003a91807225 */ /* 0x000fc80007840080 */
[----:B------:R-:W-:-:S04]  /*151d0*/  IMAD.WIDE.U32 R126, R155, R54, RZ ;  /* 0x000000369b7e7225 */ /* 0x000fc800078e00ff */
[----:B------:R-:W-:Y:S01]  /*151e0*/  IMAD.WIDE.U32 R166, R58, R166, RZ ;  /* 0x000000a63aa67225 */ /* 0x000fe200078e00ff */
[----:B------:R-:W-:Y:S02]  /*151f0*/  IADD3 R217, P6, PT, R127, R134, RZ ;  /* 0x000000867fd97210 */ /* 0x000fe40007fde0ff */
[----:B------:R-:W-:Y:S01]  /*15200*/  MOV R134, R129 ;  /* 0x0000008100867202 */ /* 0x000fe20000000f00 */
[----:B------:R-:W-:Y:S01]  /*15210*/  IMAD.X R135, RZ, RZ, RZ, P2 ;  /* 0x000000ffff877224 */ /* 0x000fe200010e06ff */
[----:B------:R-:W-:Y:S01]  /*15220*/  IADD3 R216, P2, PT, R165, R136, RZ ;  /* 0x00000088a5d87210 */ /* 0x000fe20007f5e0ff */
[----:B------:R-:W-:Y:S02]  /*15230*/  IMAD.MOV.U32 R162, RZ, RZ, R137 ;  /* 0x000000ffffa27224 */ /* 0x000fe400078e0089 */
[----:B------:R-:W-:Y:S01]  /*15240*/  IMAD.X R131, RZ, RZ, RZ, P3 ;  /* 0x000000ffff837224 */ /* 0x000fe200018e06ff */
[----:B------:R-:W-:Y:S01]  /*15250*/  IADD3 R207, P3, PT, R167, R128, RZ ;  /* 0x00000080a7cf7210 */ /* 0x000fe20007f7e0ff */
[----:B------:R-:W-:-:S04]  /*15260*/  IMAD.WIDE.U32 R136, R190, 0x13, RZ ;  /* 0x00000013be887825 */ /* 0x000fc800078e00ff */
[----:B------:R-:W-:Y:S02]  /*15270*/  IMAD.X R125, RZ, RZ, R144, P0 ;  /* 0x000000ffff7d7224 */ /* 0x000fe400000e0690 */
[----:B------:R-:W-:-:S03]  /*15280*/  IMAD.WIDE.U32.X R128, R143, R195, R130, P5 ;  /* 0x000000c38f807225 */ /* 0x000fc600028e0482 */
[----:B------:R-:W-:Y:S01]  /*15290*/  SHF.L.W.U32.HI R123, R142, 0xd, R125 ;  /* 0x0000000d8e7b7819 */ /* 0x000fe20000010e7d */
[----:B------:R-:W-:Y:S02]  /*152a0*/  IMAD R151, R213, 0x13, RZ ;  /* 0x00000013d5977824 */ /* 0x000fe400078e02ff */
[----:B------:R-:W-:Y:S01]  /*152b0*/  IMAD.X R163, RZ, RZ, RZ, P1 ;  /* 0x000000ffffa37224 */ /* 0x000fe200008e06ff */
[----:B------:R-:W-:Y:S01]  /*152c0*/  IADD3 R210, P1, PT, R210, R147, RZ ;  /* 0x00000093d2d27210 */ /* 0x000fe20007f3e0ff */
[----:B------:R-:W-:-:S03]  /*152d0*/  IMAD.WIDE.U32.X R130, R143, R199, R138, P4 ;  /* 0x000000c78f827225 */ /* 0x000fc600020e048a */
[----:B------:R-:W-:Y:S01]  /*152e0*/  IADD3.X R150, P0, PT, R123, R150, RZ, P1, !PT ;  /* 0x000000967b967210 */ /* 0x000fe20000f1e4ff */
[----:B------:R-:W-:-:S03]  /*152f0*/  IMAD.WIDE.U32.X R132, R143, R57, R132, P6 ;  /* 0x000000398f847225 */ /* 0x000fc600030e0484 */
[----:B------:R-:W-:Y:S01]  /*15300*/  LEA.HI.X R125, P0, R125, R140, RZ, 0xd, P0 ;  /* 0x0000008c7d7d7211 */ /* 0x000fe20000016cff */
[----:B------:R-:W-:Y:S01]  /*15310*/  IMAD.WIDE.U32 R142, R59, R136, RZ ;  /* 0x000000883b8e7225 */ /* 0x000fe200078e00ff */
[----:B------:R-:W-:-:S03]  /*15320*/  LOP3.LUT R123, R150, 0x7ffff, RZ, 0xc0, !PT ;  /* 0x0007ffff967b7812 */ /* 0x000fc600078ec0ff */
[----:B------:R-:W-:Y:S02]  /*15330*/  IMAD.IADD R151, R137, 0x1, R151 ;  /* 0x0000000189977824 */ /* 0x000fe400078e0297 */
[----:B------:R-:W-:-:S04]  /*15340*/  IMAD.WIDE.U32.X R162, R145, R59, R162, P2 ;  /* 0x0000003b91a27225 */ /* 0x000fc800010e04a2 */
[----:B------:R-:W-:-:S04]  /*15350*/  IMAD.WIDE.U32 R142, P2, R151, R56, R142 ;  /* 0x00000038978e7225 */ /* 0x000fc8000784008e */
[----:B------:R-:W-:-:S04]  /*15360*/  IMAD.WIDE.U32 R170, R56, R136, RZ ;  /* 0x0000008838aa7225 */ /* 0x000fc800078e00ff */
[----:B------:R-:W-:Y:S01]  /*15370*/  IMAD.X R141, RZ, RZ, RZ, P2 ;  /* 0x000000ffff8d7224 */ /* 0x000fe200010e06ff */
[----:B------:R-:W-:Y:S01]  /*15380*/  IADD3 R127, P2, PT, R171, R142, RZ ;  /* 0x0000008eab7f7210 */ /* 0x000fe20007f5e0ff */
[----:B------:R-:W-:Y:S01]  /*15390*/  IMAD.WIDE.U32.X R134, R145, R193, R134, P3 ;  /* 0x000000c191867225 */ /* 0x000fe200018e0486 */
[----:B------:R-:W-:Y:S02]  /*153a0*/  IADD3.X R142, PT, PT, RZ, R152, RZ, P0, !PT ;  /* 0x00000098ff8e7210 */ /* 0x000fe400007fe4ff */
[----:B------:R-:W-:Y:S01]  /*153b0*/  LOP3.LUT R171, R149, 0x7ffff, RZ, 0xc0, !PT ;  /* 0x0007ffff95ab7812 */ /* 0x000fe200078ec0ff */
[-C--:B------:R-:W-:Y:S01]  /*153c0*/  IMAD.WIDE.U32 R146, R57, R136.reuse, RZ ;  /* 0x0000008839927225 */ /* 0x080fe200078e00ff */
[----:B------:R-:W-:Y:S02]  /*153d0*/  SHF.L.W.U32.HI R142, R125, 0xd, R142 ;  /* 0x0000000d7d8e7819 */ /* 0x000fe40000010e8e */
[----:B------:R-:W-:Y:S01]  /*153e0*/  SHF.L.W.U32.HI R125, R150, 0xd, R125 ;  /* 0x0000000d967d7819 */ /* 0x000fe20000010e7d */
[----:B------:R-:W-:-:S04]  /*153f0*/  IMAD.WIDE.U32 R144, R193, R136, RZ ;  /* 0x00000088c1907225 */ /* 0x000fc800078e00ff */
[----:B------:R-:W-:-:S04]  /*15400*/  IMAD.WIDE.U32 R156, R125, 0x13, R156 ;  /* 0x000000137d9c7825 */ /* 0x000fc800078e009c */
[----:B------:R-:W-:Y:S02]  /*15410*/  IMAD R167, R142, 0x13, RZ ;  /* 0x000000138ea77824 */ /* 0x000fe400078e02ff */
[----:B------:R-:W-:-:S04]  /*15420*/  IMAD.WIDE.U32 R146, P1, R151, R54, R146 ;  /* 0x0000003697927225 */ /* 0x000fc80007820092 */
[----:B------:R-:W-:Y:S01]  /*15430*/  IMAD.WIDE.U32 R176, R54, R136, RZ ;  /* 0x0000008836b07225 */ /* 0x000fe200078e00ff */
[----:B------:R-:W-:-:S03]  /*15440*/  IADD3.X R139, PT, PT, RZ, RZ, RZ, P1, !PT ;  /* 0x000000ffff8b7210 */ /* 0x000fc60000ffe4ff */
[----:B------:R-:W-:Y:S01]  /*15450*/  IMAD.WIDE.U32 R144, P0, R151, R58, R144 ;  /* 0x0000003a97907225 */ /* 0x000fe20007800090 */
[----:B------:R-:W-:-:S03]  /*15460*/  IADD3 R222, P1, PT, R177, R146, RZ ;  /* 0x00000092b1de7210 */ /* 0x000fc60007f3e0ff */
[----:B------:R-:W-:Y:S01]  /*15470*/  IMAD.IADD R167, R157, 0x1, R167 ;  /* 0x000000019da77824 */ /* 0x000fe200078e02a7 */
[----:B------:R-:W-:Y:S01]  /*15480*/  MOV R142, R145 ;  /* 0x00000091008e7202 */ /* 0x000fe20000000f00 */
[----:B------:R-:W-:-:S04]  /*15490*/  IMAD.WIDE.U32 R136, R58, R136, RZ ;  /* 0x000000883a887225 */ /* 0x000fc800078e00ff */
[----:B------:R-:W-:Y:S01]  /*154a0*/  IMAD.MOV.U32 R140, RZ, RZ, R143 ;  /* 0x000000ffff8c7224 */ /* 0x000fe200078e008f */
[----:B------:R-:W-:Y:S01]  /*154b0*/  IADD3 R212, P3, PT, R137, R144, RZ ;  /* 0x0000009089d47210 */ /* 0x000fe20007f7e0ff */
[----:B------:R-:W-:Y:S01]  /*154c0*/  IMAD.X R143, RZ, RZ, RZ, P0 ;  /* 0x000000ffff8f7224 */ /* 0x000fe200000e06ff */
[C---:B------:R-:W-:Y:S01]  /*154d0*/  LEA.HI R125, P0, R167.reuse, R148, RZ, 0xd ;  /* 0x00000094a77d7211 */ /* 0x040fe200078168ff */
[----:B------:R-:W-:Y:S01]  /*154e0*/  IMAD.MOV.U32 R138, RZ, RZ, R147 ;  /* 0x000000ffff8a7224 */ /* 0x000fe200078e0093 */
[----:B------:R-:W-:Y:S01]  /*154f0*/  LOP3.LUT R167, R167, 0x7ffff, RZ, 0xc0, !PT ;  /* 0x0007ffffa7a77812 */ /* 0x000fe200078ec0ff */
[----:B------:R-:W-:Y:S01]  /*15500*/  IMAD.WIDE.U32 R180, R210, 0x13, RZ ;  /* 0x00000013d2b47825 */ /* 0x000fe200078e00ff */
[----:B------:R-:W-:-:S03]  /*15510*/  IADD3.X R171, PT, PT, RZ, R171, RZ, P0, !PT ;  /* 0x000000abffab7210 */ /* 0x000fc600007fe4ff */
[----:B------:R-:W-:Y:S02]  /*15520*/  IMAD R191, R123, 0x13, RZ ;  /* 0x000000137bbf7824 */ /* 0x000fe400078e02ff */
[----:B------:R-:W-:-:S04]  /*15530*/  IMAD.WIDE.U32.X R138, R151, R57, R138, P1 ;  /* 0x00000039978a7225 */ /* 0x000fc800008e048a */
[----:B------:R-:W-:-:S04]  /*15540*/  IMAD.WIDE.U32.X R140, R151, R59, R140, P2 ;  /* 0x0000003b978c7225 */ /* 0x000fc800010e048c */
[----:B------:R-:W-:-:S04]  /*15550*/  IMAD.WIDE.U32.X R142, R151, R193, R142, P3 ;  /* 0x000000c1978e7225 */ /* 0x000fc800018e048e */
[----:B------:R-:W-:-:S04]  /*15560*/  IMAD.WIDE.U32 R150, R125, 0x13, RZ ;  /* 0x000000137d967825 */ /* 0x000fc800078e00ff */
[----:B------:R-:W-:-:S04]  /*15570*/  IMAD.WIDE.U32 R152, R59, R180, RZ ;  /* 0x000000b43b987225 */ /* 0x000fc800078e00ff */
[----:B------:R-:W-:Y:S02]  /*15580*/  IMAD R155, R171, 0x13, RZ ;  /* 0x00000013ab9b7824 */ /* 0x000fe400078e02ff */
[----:B------:R-:W-:Y:S02]  /*15590*/  IMAD.IADD R191, R181, 0x1, R191 ;  /* 0x00000001b5bf7824 */ /* 0x000fe400078e02bf */
[----:B------:R-:W-:Y:S01]  /*155a0*/  IMAD.WIDE.U32 R144, R57, R180, RZ ;  /* 0x000000b439907225 */ /* 0x000fe200078e00ff */
[----:B------:R-:W-:-:S03]  /*155b0*/  IADD3 R155, PT, PT, R151, R155, RZ ;  /* 0x0000009b979b7210 */ /* 0x000fc60007ffe0ff */
[----:B------:R-:W-:-:S04]  /*155c0*/  IMAD.WIDE.U32 R148, R193, R150, RZ ;  /* 0x00000096c1947225 */ /* 0x000fc800078e00ff */
[----:B------:R-:W-:-:S04]  /*155d0*/  IMAD.WIDE.U32 R152, P0, R191, R56, R152 ;  /* 0x00000038bf987225 */ /* 0x000fc80007800098 */
[----:B------:R-:W-:Y:S02]  /*155e0*/  IMAD.X R175, RZ, RZ, RZ, P0 ;  /* 0x000000ffffaf7224 */ /* 0x000fe400000e06ff */
[----:B------:R-:W-:-:S04]  /*155f0*/  IMAD.WIDE.U32 R144, P1, R191, R54, R144 ;  /* 0x00000036bf907225 */ /* 0x000fc80007820090 */
[----:B------:R-:W-:-:S04]  /*15600*/  IMAD.WIDE.U32 R146, R156, R60, RZ ;  /* 0x0000003c9c927225 */ /* 0x000fc800078e00ff */
[----:B------:R-:W-:-:S04]  /*15610*/  IMAD.WIDE.U32 R150, R58, R150, RZ ;  /* 0x000000963a967225 */ /* 0x000fc800078e00ff */
[----:B------:R-:W-:Y:S01]  /*15620*/  IMAD.WIDE.U32 R148, P0, R155, R58, R148 ;  /* 0x0000003a9b947225 */ /* 0x000fe20007800094 */
[----:B------:R-:W-:-:S03]  /*15630*/  IADD3 R177, P2, PT, R146, R150, RZ ;  /* 0x0000009692b17210 */ /* 0x000fc60007f5e0ff */
[----:B------:R-:W-:Y:S01]  /*15640*/  IMAD.X R173, RZ, RZ, RZ, P1 ;  /* 0x000000ffffad7224 */ /* 0x000fe200008e06ff */
[----:B------:R-:W-:Y:S01]  /*15650*/  IADD3 R137, P1, PT, R151, R148, RZ ;  /* 0x0000009497897210 */ /* 0x000fe20007f3e0ff */
[----:B------:R-:W-:Y:S01]  /*15660*/  IMAD.WIDE.U32 R184, R54, R180, RZ ;  /* 0x000000b436b87225 */ /* 0x000fe200078e00ff */
[----:B------:R-:W-:-:S03]  /*15670*/  IADD3.X R159, PT, PT, RZ, RZ, RZ, P0, !PT ;  /* 0x000000ffff9f7210 */ /* 0x000fc600007fe4ff */
[----:B------:R-:W-:Y:S01]  /*15680*/  IMAD.WIDE.U32 R150, R59, R156, RZ ;  /* 0x0000009c3b967225 */ /* 0x000fe200078e00ff */
[----:B------:R-:W-:-:S03]  /*15690*/  IADD3 R214, P6, PT, R185, R144, RZ ;  /* 0x00000090b9d67210 */ /* 0x000fc60007fde0ff */
[----:B------:R-:W-:-:S04]  /*156a0*/  IMAD.WIDE.U32 R182, R167, R60, RZ ;  /* 0x0000003ca7b67225 */ /* 0x000fc800078e00ff */
[----:B------:R-:W-:Y:S02]  /*156b0*/  IMAD.MOV.U32 R158, RZ, RZ, R149 ;  /* 0x000000ffff9e7224 */ /* 0x000fe400078e0095 */
[----:B------:R-:W-:Y:S02]  /*156c0*/  IMAD.MOV.U32 R172, RZ, RZ, R145 ;  /* 0x000000ffffac7224 */ /* 0x000fe400078e0091 */
[----:B------:R-:W-:-:S04]  /*156d0*/  IMAD.WIDE.U32.X R158, R155, R193, R158, P1 ;  /* 0x000000c19b9e7225 */ /* 0x000fc800008e049e */
[----:B------:R-:W-:-:S04]  /*156e0*/  IMAD.WIDE.U32 R144, R56, R180, RZ ;  /* 0x000000b438907225 */ /* 0x000fc800078e00ff */
[----:B------:R-:W-:Y:S01]  /*156f0*/  IMAD.WIDE.U32 R150, P1, R167, R56, R150 ;  /* 0x00000038a7967225 */ /* 0x000fe20007820096 */
[----:B------:R-:W-:-:S03]  /*15700*/  IADD3 R145, P3, PT, R145, R152, RZ ;  /* 0x0000009891917210 */ /* 0x000fc60007f7e0ff */
[----:B------:R-:W-:Y:S01]  /*15710*/  IMAD.WIDE.U32 R178, R57, R156, RZ ;  /* 0x0000009c39b27225 */ /* 0x000fe200078e00ff */
[----:B------:R-:W-:-:S03]  /*15720*/  IADD3.X R161, PT, PT, RZ, RZ, RZ, P1, !PT ;  /* 0x000000ffffa17210 */ /* 0x000fc60000ffe4ff */
[----:B------:R-:W-:-:S04]  /*15730*/  IMAD.WIDE.U32 R182, P0, R195, R156, R182 ;  /* 0x0000009cc3b67225 */ /* 0x000fc800078000b6 */
[----:B------:R-:W-:Y:S01]  /*15740*/  IMAD.MOV.U32 R174, RZ, RZ, R153 ;  /* 0x000000ffffae7224 */ /* 0x000fe200078e0099 */
[----:B------:R-:W-:Y:S01]  /*15750*/  IADD3 R182, P1, PT, R147, R182, RZ ;  /* 0x000000b693b67210 */ /* 0x000fe20007f3e0ff */
[----:B------:R-:W-:-:S03]  /*15760*/  IMAD.WIDE.U32 R152, R193, R156, RZ ;  /* 0x0000009cc1987225 */ /* 0x000fc600078e00ff */
[----:B------:R-:W-:Y:S01]  /*15770*/  IADD3.X R137, P2, PT, R182, R137, RZ, P2, !PT ;  /* 0x00000089b6897210 */ /* 0x000fe2000175e4ff */
[----:B------:R-:W-:-:S04]  /*15780*/  IMAD.WIDE.U32 R178, P4, R167, R54, R178 ;  /* 0x00000036a7b27225 */ /* 0x000fc800078800b2 */
[----:B------:R-:W-:Y:S01]  /*15790*/  IMAD.WIDE.U32 R146, R54, R156, RZ ;  /* 0x0000009c36927225 */ /* 0x000fe200078e00ff */
[----:B------:R-:W-:-:S03]  /*157a0*/  MOV R186, R179 ;  /* 0x000000b300ba7202 */ /* 0x000fc60000000f00 */
[----:B------:R-:W-:Y:S02]  /*157b0*/  IMAD.X R187, RZ, RZ, RZ, P4 ;  /* 0x000000ffffbb7224 */ /* 0x000fe400020e06ff */
[----:B------:R-:W-:-:S04]  /*157c0*/  IMAD.WIDE.U32 R168, R167, R197, RZ ;  /* 0x000000c5a7a87225 */ /* 0x000fc800078e00ff */
[----:B------:R-:W-:-:S04]  /*157d0*/  IMAD.WIDE.U32 R148, R56, R156, RZ ;  /* 0x0000009c38947225 */ /* 0x000fc800078e00ff */
[----:B------:R-:W-:Y:S01]  /*157e0*/  IMAD.X R165, RZ, RZ, RZ, P0 ;  /* 0x000000ffffa57224 */ /* 0x000fe200000e06ff */
[----:B------:R-:W-:Y:S01]  /*157f0*/  IADD3 R215, P0, PT, R147, R178, RZ ;  /* 0x000000b293d77210 */ /* 0x000fe20007f1e0ff */
[----:B------:R-:W-:Y:S01]  /*15800*/  IMAD.WIDE.U32 R152, P4, R167, R58, R152 ;  /* 0x0000003aa7987225 */ /* 0x000fe20007880098 */
[----:B------:R-:W-:-:S03]  /*15810*/  IADD3 R147, P5, PT, R149, R150, RZ ;  /* 0x0000009695937210 */ /* 0x000fc60007fbe0ff */
[----:B------:R-:W-:Y:S01]  /*15820*/  IMAD.X R155, RZ, RZ, RZ, P4 ;  /* 0x000000ffff9b7224 */ /* 0x000fe200020e06ff */
[----:B------:R-:W-:Y:S01]  /*15830*/  MOV R154, R153 ;  /* 0x00000099009a7202 */ /* 0x000fe20000000f00 */
[----:B------:R-:W-:Y:S02]  /*15840*/  IMAD.MOV.U32 R160, RZ, RZ, R151 ;  /* 0x000000ffffa07224 */ /* 0x000fe400078e0097 */
[----:B------:R-:W-:-:S04]  /*15850*/  IMAD.WIDE.U32 R168, P4, R199, R156, R168 ;  /* 0x0000009cc7a87225 */ /* 0x000fc800078800a8 */
[----:B------:R-:W-:-:S04]  /*15860*/  IMAD.WIDE.U32 R178, R58, R156, RZ ;  /* 0x0000009c3ab27225 */ /* 0x000fc800078e00ff */
[----:B------:R-:W-:Y:S01]  /*15870*/  IMAD.WIDE.U32.X R150, R167, R57, R186, P0 ;  /* 0x00000039a7967225 */ /* 0x000fe200000e04ba */
[----:B------:R-:W-:-:S03]  /*15880*/  IADD3 R177, P0, PT, R177, R164, RZ ;  /* 0x000000a4b1b17210 */ /* 0x000fc60007f1e0ff */
[----:B------:R-:W-:Y:S01]  /*15890*/  IMAD.MOV.U32 R164, RZ, RZ, R183 ;  /* 0x000000ffffa47224 */ /* 0x000fe200078e00b7 */
[----:B------:R-:W-:Y:S01]  /*158a0*/  IADD3.X R137, P0, PT, R137, R216, RZ, P0, !PT ;  /* 0x000000d889897210 */ /* 0x000fe2000071e4ff */
[----:B------:R-:W-:Y:S01]  /*158b0*/  IMAD.X R157, RZ, RZ, RZ, P4 ;  /* 0x000000ffff9d7224 */ /* 0x000fe200020e06ff */
[----:B------:R-:W-:Y:S01]  /*158c0*/  IADD3 R149, P4, PT, R179, R152, RZ ;  /* 0x00000098b3957210 */ /* 0x000fe20007f9e0ff */
[----:B------:R-:W-:-:S04]  /*158d0*/  IMAD.WIDE.U32.X R152, R167, R59, R160, P5 ;  /* 0x0000003ba7987225 */ /* 0x000fc800028e04a0 */
[----:B------:R-:W-:-:S04]  /*158e0*/  IMAD.WIDE.U32.X R164, R167, R195, R164, P1 ;  /* 0x000000c3a7a47225 */ /* 0x000fc800008e04a4 */
[----:B------:R-:W-:Y:S01]  /*158f0*/  IMAD.WIDE.U32 R160, R156, R197, RZ ;  /* 0x000000c59ca07225 */ /* 0x000fe200078e00ff */
[----:B------:R-:W-:-:S03]  /*15900*/  IADD3.X R219, P0, P2, R162, R158, R164, P0, P2 ;  /* 0x0000009ea2db7210 */ /* 0x000fc600002044a4 */
[----:B------:R-:W-:Y:S01]  /*15910*/  IMAD.WIDE.U32 R188, R125, R60, RZ ;  /* 0x0000003c7dbc7225 */ /* 0x000fe200078e00ff */
[----:B------:R-:W-:-:S03]  /*15920*/  IADD3.X R221, PT, PT, R163, R159, R165, P0, P2 ;  /* 0x0000009fa3dd7210 */ /* 0x000fc600007e44a5 */
[----:B------:R-:W-:Y:S01]  /*15930*/  IMAD.WIDE.U32 R226, R59, R125, RZ ;  /* 0x0000007d3be27225 */ /* 0x000fe200078e00ff */
[----:B------:R-:W-:-:S03]  /*15940*/  IADD3 R185, P1, PT, R188, R160, RZ ;  /* 0x000000a0bcb97210 */ /* 0x000fc60007f3e0ff */
[----:B------:R-:W-:Y:S01]  /*15950*/  IMAD.WIDE.U32.X R154, R167, R193, R154, P4 ;  /* 0x000000c1a79a7225 */ /* 0x000fe200020e049a */
[----:B------:R-:W-:Y:S02]  /*15960*/  IADD3 R208, P4, PT, R161, R168, RZ ;  /* 0x000000a8a1d07210 */ /* 0x000fe40007f9e0ff */
[----:B------:R-:W-:Y:S01]  /*15970*/  IADD3 R185, P5, PT, R185, R166, RZ ;  /* 0x000000a6b9b97210 */ /* 0x000fe20007fbe0ff */
[----:B------:R-:W-:-:S04]  /*15980*/  IMAD.WIDE.U32 R160, R57, R125, RZ ;  /* 0x0000007d39a07225 */ /* 0x000fc800078e00ff */
[----:B------:R-:W-:-:S04]  /*15990*/  IMAD.WIDE.U32 R224, R171, R60, RZ ;  /* 0x0000003cabe07225 */ /* 0x000fc800078e00ff */
[----:B------:R-:W-:Y:S02]  /*159a0*/  IMAD.MOV.U32 R156, RZ, RZ, R169 ;  /* 0x000000ffff9c7224 */ /* 0x000fe400078e00a9 */
[----:B------:R-:W-:-:S04]  /*159b0*/  IMAD.WIDE.U32 R186, R171, R197, RZ ;  /* 0x000000c5abba7225 */ /* 0x000fc800078e00ff */
[----:B------:R-:W-:-:S04]  /*159c0*/  IMAD.WIDE.U32 R226, P2, R171, R56, R226 ;  /* 0x00000038abe27225 */ /* 0x000fc800078400e2 */
[----:B------:R-:W-:-:S04]  /*159d0*/  IMAD.WIDE.U32.X R156, R167, R199, R156, P4 ;  /* 0x000000c7a79c7225 */ /* 0x000fc800020e049c */
[----:B------:R-:W-:-:S04]  /*159e0*/  IMAD.WIDE.U32 R160, P4, R171, R54, R160 ;  /* 0x00000036aba07225 */ /* 0x000fc800078800a0 */
[----:B------:R-:W-:Y:S01]  /*159f0*/  IMAD.WIDE.U32 R224, P0, R125, R195, R224 ;  /* 0x000000c37de07225 */ /* 0x000fe200078000e0 */
[----:B------:R-:W-:Y:S02]  /*15a00*/  IADD3.X R163, PT, PT, RZ, RZ, RZ, P4, !PT ;  /* 0x000000ffffa37210 */ /* 0x000fe400027fe4ff */
[----:B------:R-:W-:Y:S01]  /*15a10*/  MOV R162, R161 ;  /* 0x000000a100a27202 */ /* 0x000fe20000000f00 */
[----:B------:R-:W-:Y:S01]  /*15a20*/  IMAD.WIDE.U32 R158, R54, R125, RZ ;  /* 0x0000007d369e7225 */ /* 0x000fe200078e00ff */
[----:B------:R-:W-:-:S03]  /*15a30*/  MOV R166, R225 ;  /* 0x000000e100a67202 */ /* 0x000fc60000000f00 */
[----:B------:R-:W-:Y:S02]  /*15a40*/  IMAD.X R165, RZ, RZ, RZ, P2 ;  /* 0x000000ffffa57224 */ /* 0x000fe400010e06ff */
[----:B------:R-:W-:-:S04]  /*15a50*/  IMAD.WIDE.U32 R182, R56, R125, RZ ;  /* 0x0000007d38b67225 */ /* 0x000fc800078e00ff */
[----:B------:R-:W-:-:S04]  /*15a60*/  IMAD.WIDE.U32 R186, P2, R125, R199, R186 ;  /* 0x000000c77dba7225 */ /* 0x000fc800078400ba */
[----:B------:R-:W-:Y:S01]  /*15a70*/  IMAD.X R167, RZ, RZ, RZ, P0 ;  /* 0x000000ffffa77224 */ /* 0x000fe200000e06ff */
[----:B------:R-:W-:Y:S01]  /*15a80*/  IADD3 R216, P0, PT, R159, R160, RZ ;  /* 0x000000a09fd87210 */ /* 0x000fe20007f1e0ff */
[----:B------:R-:W-:Y:S01]  /*15a90*/  IMAD.X R169, RZ, RZ, RZ, P2 ;  /* 0x000000ffffa97224 */ /* 0x000fe200010e06ff */
[----:B------:R-:W-:Y:S01]  /*15aa0*/  IADD3 R220, P2, PT, R183, R226, RZ ;  /* 0x000000e2b7dc7210 */ /* 0x000fe20007f5e0ff */
[----:B------:R-:W-:Y:S01]  /*15ab0*/  IMAD.WIDE.U32 R160, R125, R197, RZ ;  /* 0x000000c57da07225 */ /* 0x000fe200078e00ff */
[----:B------:R-:W-:-:S03]  /*15ac0*/  IADD3 R159, P4, PT, R182, R178, RZ ;  /* 0x000000b2b69f7210 */ /* 0x000fc60007f9e0ff */
[----:B------:R-:W-:Y:S02]  /*15ad0*/  IMAD.MOV.U32 R164, RZ, RZ, R227 ;  /* 0x000000ffffa47224 */ /* 0x000fe400078e00e3 */
[----:B------:R-:W-:Y:S01]  /*15ae0*/  IMAD.WIDE.U32.X R162, R171, R57, R162, P0 ;  /* 0x00000039aba27225 */ /* 0x000fe200000e04a2 */
[----:B------:R-:W-:-:S03]  /*15af0*/  IADD3 R125, P0, PT, R189, R224, RZ ;  /* 0x000000e0bd7d7210 */ /* 0x000fc60007f1e0ff */
[----:B------:R-:W-:Y:S01]  /*15b00*/  IMAD.WIDE.U32 R188, R191, R197, RZ ;  /* 0x000000c5bfbc7225 */ /* 0x000fe200078e00ff */
[----:B------:R-:W-:-:S03]  /*15b10*/  IADD3.X R208, P1, PT, R208, R125, RZ, P1, !PT ;  /* 0x0000007dd0d07210 */ /* 0x000fc60000f3e4ff */
[----:B------:R-:W-:Y:S01]  /*15b20*/  IMAD.WIDE.U32.X R164, R171, R59, R164, P2 ;  /* 0x0000003baba47225 */ /* 0x000fe200010e04a4 */
[----:B------:R-:W-:-:S03]  /*15b30*/  IADD3 R218, P2, PT, R161, R186, RZ ;  /* 0x000000baa1da7210 */ /* 0x000fc60007f5e0ff */
[----:B------:R-:W-:Y:S02]  /*15b40*/  IMAD.MOV.U32 R168, RZ, RZ, R187 ;  /* 0x000000ffffa87224 */ /* 0x000fe400078e00bb */
[----:B------:R-:W-:-:S04]  /*15b50*/  IMAD.WIDE.U32.X R166, R171, R195, R166, P0 ;  /* 0x000000c3aba67225 */ /* 0x000fc800000e04a6 */
[----:B------:R-:W-:-:S04]  /*15b60*/  IMAD.WIDE.U32 R188, P0, R199, R180, R188 ;  /* 0x000000b4c7bc7225 */ /* 0x000fc800078000bc */
[----:B------:R-:W-:Y:S01]  /*15b70*/  IMAD.WIDE.U32.X R168, R171, R199, R168, P2 ;  /* 0x000000c7aba87225 */ /* 0x000fe200010e04a8 */
[----:B------:R-:W-:Y:S02]  /*15b80*/  IADD3 R185, P2, PT, R185, R170, RZ ;  /* 0x000000aab9b97210 */ /* 0x000fe40007f5e0ff */
[----:B------:R-:W-:Y:S01]  /*15b90*/  MOV R178, R189 ;  /* 0x000000bd00b27202 */ /* 0x000fe20000000f00 */
[----:B------:R-:W-:-:S04]  /*15ba0*/  IMAD.WIDE.U32 R182, R213, R60, RZ ;  /* 0x0000003cd5b67225 */ /* 0x000fc800078e00ff */
[----:B------:R-:W-:-:S04]  /*15bb0*/  IMAD.WIDE.U32 R170, R180, R197, RZ ;  /* 0x000000c5b4aa7225 */ /* 0x000fc800078e00ff */
[----:B------:R-:W-:Y:S01]  /*15bc0*/  IMAD.X R179, RZ, RZ, RZ, P0 ;  /* 0x000000ffffb37224 */ /* 0x000fe200000e06ff */
[----:B------:R-:W-:Y:S01]  /*15bd0*/  IADD3 R161, P0, PT, R177, R176, RZ ;  /* 0x000000b0b1a17210 */ /* 0x000fe20007f1e0ff */
[----:B------:R-:W-:-:S03]  /*15be0*/  IMAD.WIDE.U32.X R172, R191, R57, R172, P6 ;  /* 0x00000039bfac7225 */ /* 0x000fc600030e04ac */
[----:B------:R-:W-:Y:S01]  /*15bf0*/  IADD3.X R222, P0, PT, R137, R222, RZ, P0, !PT ;  /* 0x000000de89de7210 */ /* 0x000fe2000071e4ff */
[----:B------:R-:W-:-:S04]  /*15c00*/  IMAD.WIDE.U32 R182, P6, R190, R195, R182 ;  /* 0x000000c3beb67225 */ /* 0x000fc800078c00b6 */
[----:B------:R-:W-:Y:S01]  /*15c10*/  IMAD.WIDE.U32.X R174, R191, R59, R174, P3 ;  /* 0x0000003bbfae7225 */ /* 0x000fe200018e04ae */
[----:B------:R-:W-:-:S03]  /*15c20*/  IADD3 R171, P3, PT, R171, R188, RZ ;  /* 0x000000bcabab7210 */ /* 0x000fc60007f7e0ff */
[----:B------:R-:W-:-:S04]  /*15c30*/  IMAD.WIDE.U32 R176, R190, R60, RZ ;  /* 0x0000003cbeb07225 */ /* 0x000fc800078e00ff */
[----:B------:R-:W-:-:S04]  /*15c40*/  IMAD.WIDE.U32 R186, R193, R180, RZ ;  /* 0x000000b4c1ba7225 */ /* 0x000fc800078e00ff */
[----:B------:R-:W-:Y:S01]  /*15c50*/  IMAD.X R189, RZ, RZ, RZ, P6 ;  /* 0x000000ffffbd7224 */ /* 0x000fe200030e06ff */
[----:B------:R-:W-:Y:S01]  /*15c60*/  IADD3 R177, P6, PT, R177, R182, RZ ;  /* 0x000000b6b1b17210 */ /* 0x000fe20007fde0ff */
[----:B------:R-:W-:-:S04]  /*15c70*/  IMAD.WIDE.U32.X R178, R191, R199, R178, P3 ;  /* 0x000000c7bfb27225 */ /* 0x000fc800018e04b2 */
[----:B------:R-:W-:Y:S02]  /*15c80*/  IMAD.MOV.U32 R188, RZ, RZ, R183 ;  /* 0x000000ffffbc7224 */ /* 0x000fe400078e00b7 */
[----:B------:R-:W-:-:S04]  /*15c90*/  IMAD.WIDE.U32 R186, P3, R191, R58, R186 ;  /* 0x0000003abfba7225 */ /* 0x000fc800078600ba */
[----:B------:R-:W-:-:S04]  /*15ca0*/  IMAD.WIDE.U32 R180, R58, R180, RZ ;  /* 0x000000b43ab47225 */ /* 0x000fc800078e00ff */
[----:B------:R-:W-:Y:S01]  /*15cb0*/  IMAD.WIDE.U32.X R182, R213, R195, R188, P6 ;  /* 0x000000c3d5b67225 */ /* 0x000fe200030e04bc */
[----:B------:R-:W-:Y:S02]  /*15cc0*/  IADD3 R223, P6, PT, R185, R184, RZ ;  /* 0x000000b8b9df7210 */ /* 0x000fe40007fde0ff */
[----:B------:R-:W-:Y:S01]  /*15cd0*/  IADD3.X R185, PT, PT, RZ, RZ, RZ, P3, !PT ;  /* 0x000000ffffb97210 */ /* 0x000fe20001ffe4ff */
[----:B------:R-:W-:Y:S01]  /*15ce0*/  IMAD.WIDE.U32 R188, R213, R197, RZ ;  /* 0x000000c5d5bc7225 */ /* 0x000fe200078e00ff */
[----:B------:R-:W-:-:S03]  /*15cf0*/  IADD3 R181, P3, PT, R181, R186, RZ ;  /* 0x000000bab5b57210 */ /* 0x000fc60007f7e0ff */
[----:B------:R-:W-:Y:S02]  /*15d00*/  IMAD.MOV.U32 R184, RZ, RZ, R187 ;  /* 0x000000ffffb87224 */ /* 0x000fe400078e00bb */
[----:B------:R-:W-:-:S04]  /*15d10*/  IMAD.WIDE.U32 R226, R210, R60, RZ ;  /* 0x0000003cd2e27225 */ /* 0x000fc800078e00ff */
[----:B------:R-:W-:-:S04]  /*15d20*/  IMAD.WIDE.U32.X R184, R191, R193, R184, P3 ;  /* 0x000000c1bfb87225 */ /* 0x000fc800018e04b8 */
[----:B------:R-:W-:-:S04]  /*15d30*/  IMAD.WIDE.U32 R186, P3, R190, R199, R188 ;  /* 0x000000c7beba7225 */ /* 0x000fc800078600bc */
[----:B------:R-:W-:Y:S01]  /*15d40*/  IMAD.WIDE.U32 R188, R190, R197, RZ ;  /* 0x000000c5bebc7225 */ /* 0x000fe200078e00ff */
[----:B------:R-:W-:-:S03]  /*15d50*/  MOV R190, R187 ;  /* 0x000000bb00be7202 */ /* 0x000fc60000000f00 */
[----:B------:R-:W-:Y:S01]  /*15d60*/  IMAD.X R191, RZ, RZ, RZ, P3 ;  /* 0x000000ffffbf7224 */ /* 0x000fe200018e06ff */
[----:B------:R-:W-:Y:S01]  /*15d70*/  IADD3 R189, P3, PT, R189, R186, RZ ;  /* 0x000000babdbd7210 */ /* 0x000fe20007f7e0ff */
[----:B------:R-:W-:-:S04]  /*15d80*/  IMAD.WIDE.U32 R186, R123, R60, RZ ;  /* 0x0000003c7bba7225 */ /* 0x000fc800078e00ff */
[----:B------:R-:W-:-:S04]  /*15d90*/  IMAD.WIDE.U32.X R190, R213, R199, R190, P3 ;  /* 0x000000c7d5be7225 */ /* 0x000fc800018e04be */
[----:B------:R-:W-:-:S04]  /*15da0*/  IMAD.WIDE.U32 R186, P3, R210, R195, R186 ;  /* 0x000000c3d2ba7225 */ /* 0x000fc800078600ba */
[----:B------:R-:W-:Y:S01]  /*15db0*/  IMAD.X R225, RZ, RZ, RZ, P3 ;  /* 0x000000ffffe17224 */ /* 0x000fe200018e06ff */
[----:B------:R-:W-:Y:S01]  /*15dc0*/  IADD3 R125, P3, PT, R227, R186, RZ ;  /* 0x000000bae37d7210 */ /* 0x000fe20007f7e0ff */
[----:B------:R-:W-:Y:S01]  /*15dd0*/  IMAD.MOV.U32 R224, RZ, RZ, R187 ;  /* 0x000000ffffe07224 */ /* 0x000fe200078e00bb */
[----:B------:R-:W-:-:S03]  /*15de0*/  IADD3.X R186, P5, PT, R208, R207, RZ, P5, !PT ;  /* 0x000000cfd0ba7210 */ /* 0x000fc60002fbe4ff */
[----:B------:R-:W-:Y:S01]  /*15df0*/  IMAD.WIDE.U32.X R224, R123, R195, R224, P3 ;  /* 0x000000c37be07225 */ /* 0x000fe200018e04e0 */
[----:B------:R-:W-:Y:S02]  /*15e00*/  IADD3 R170, P3, PT, R161, R170, RZ ;  /* 0x000000aaa1aa7210 */ /* 0x000fe40007f7e0ff */
[----:B------:R-:W-:Y:S02]  /*15e10*/  IADD3.X R161, P1, P5, R134, R166, R156, P5, P1 ;  /* 0x000000a686a17210 */ /* 0x000fe40002d2249c */
[----:B------:R-:W-:Y:S02]  /*15e20*/  IADD3.X R127, P2, PT, R186, R127, RZ, P2, !PT ;  /* 0x0000007fba7f7210 */ /* 0x000fe4000175e4ff */
[----:B------:R-:W-:Y:S02]  /*15e30*/  IADD3.X R171, P3, PT, R222, R171, RZ, P3, !PT ;  /* 0x000000abdeab7210 */ /* 0x000fe40001f7e4ff */
[----:B------:R-:W-:Y:S02]  /*15e40*/  IADD3.X R135, PT, PT, R135, R167, R157, P1, P5 ;  /* 0x000000a787877210 */ /* 0x000fe40000fea49d */
[----:B------:R-:W-:-:S02]  /*15e50*/  IADD3 R159, P5, PT, R159, R126, RZ ;  /* 0x0000007e9f9f7210 */ /* 0x000fc40007fbe0ff */
[----:B------:R-:W-:Y:S02]  /*15e60*/  IADD3.X R157, P6, PT, R127, R214, RZ, P6, !PT ;  /* 0x000000d67f9d7210 */ /* 0x000fe400037de4ff */
[----:B------:R-:W-:Y:S02]  /*15e70*/  IADD3.X R126, P4, PT, R220, R149, RZ, P4, !PT ;  /* 0x00000095dc7e7210 */ /* 0x000fe4000279e4ff */
[----:B------:R-:W-:Y:S02]  /*15e80*/  IADD3.X R138, P0, P3, R178, R219, R138, P3, P0 ;  /* 0x000000dbb28a7210 */ /* 0x000fe40001b0048a */
[----:B------:R-:W-:Y:S02]  /*15e90*/  IADD3.X R134, P2, P6, R172, R161, R140, P6, P2 ;  /* 0x000000a1ac867210 */ /* 0x000fe4000364448c */
[----:B------:R-:W-:Y:S02]  /*15ea0*/  IADD3.X R126, P5, PT, R126, R217, RZ, P5, !PT ;  /* 0x000000d97e7e7210 */ /* 0x000fe40002fbe4ff */
[----:B------:R-:W-:-:S02]  /*15eb0*/  IADD3 R137, P1, PT, R160, R146, RZ ;  /* 0x00000092a0897210 */ /* 0x000fc40007f3e0ff */
[----:B------:R-:W-:Y:S02]  /*15ec0*/  IADD3.X R221, PT, PT, R179, R221, R139, P0, P3 ;  /* 0x000000ddb3dd7210 */ /* 0x000fe400007e648b */
[----:B------:R-:W-:Y:S02]  /*15ed0*/  SHF.L.W.U32.HI R178, R171, 0xd, R138 ;  /* 0x0000000dabb27819 */ /* 0x000fe40000010e8a */
[----:B------:R-:W-:Y:S02]  /*15ee0*/  IADD3.X R140, PT, PT, R173, R135, R141, P2, P6 ;  /* 0x00000087ad8c7210 */ /* 0x000fe400017ec48d */
[----:B------:R-:W-:Y:S02]  /*15ef0*/  IADD3.X R127, P5, P6, R132, R154, R164, P5, P4 ;  /* 0x0000009a847f7210 */ /* 0x000fe40002ea84a4 */
[----:B------:R-:W-:Y:S02]  /*15f00*/  IADD3 R137, P3, PT, R137, R122, RZ ;  /* 0x0000007a89897210 */ /* 0x000fe40007f7e0ff */
[----:B------:R-:W-:-:S02]  /*15f10*/  IADD3 R178, P4, PT, R178, R223, RZ ;  /* 0x000000dfb2b27210 */ /* 0x000fc40007f9e0ff */
[----:B------:R-:W-:Y:S02]  /*15f20*/  SHF.L.W.U32.HI R154, R138, 0xd, R221 ;  /* 0x0000000d8a9a7819 */ /* 0x000fe40000010edd */
[----:B------:R-:W-:Y:S02]  /*15f30*/  IADD3.X R155, PT, PT, R133, R155, R165, P5, P6 ;  /* 0x0000009b859b7210 */ /* 0x000fe40002fec4a5 */
[----:B------:R-:W-:Y:S02]  /*15f40*/  IADD3.X R135, P1, PT, R218, R215, RZ, P1, !PT ;  /* 0x000000d7da877210 */ /* 0x000fe40000f3e4ff */
[----:B------:R-:W-:Y:S02]  /*15f50*/  IADD3 R137, P5, PT, R137, R136, RZ ;  /* 0x0000008889897210 */ /* 0x000fe40007fbe0ff */
[----:B------:R-:W-:Y:S02]  /*15f60*/  IADD3.X R154, P4, PT, R154, R157, RZ, P4, !PT ;  /* 0x0000009d9a9a7210 */ /* 0x000fe4000279e4ff */
[----:B------:R-:W-:-:S02]  /*15f70*/  IADD3 R123, P0, PT, R158, R148, RZ ;  /* 0x000000949e7b7210 */ /* 0x000fc40007f1e0ff */
[----:B------:R-:W-:Y:S02]  /*15f80*/  IADD3.X R135, P3, PT, R135, R204, RZ, P3, !PT ;  /* 0x000000cc87877210 */ /* 0x000fe40001f7e4ff */
[----:B------:R-:W-:Y:S02]  /*15f90*/  IADD3 R144, P6, PT, R137, R144, RZ ;  /* 0x0000009089907210 */ /* 0x000fe40007fde0ff */
[----:B------:R-:W-:Y:S02]  /*15fa0*/  LEA.HI.X R137, P4, R221, R134, RZ, 0xd, P4 ;  /* 0x00000086dd897211 */ /* 0x000fe40002096cff */
[----:B------:R-:W-:Y:S02]  /*15fb0*/  IADD3 R123, P2, PT, R123, R124, RZ ;  /* 0x0000007c7b7b7210 */ /* 0x000fe40007f5e0ff */
[----:B------:R-:W-:Y:S02]  /*15fc0*/  IADD3.X R124, P0, PT, R216, R147, RZ, P0, !PT ;  /* 0x00000093d87c7210 */ /* 0x000fe4000071e4ff */
[----:B------:R-:W-:-:S02]  /*15fd0*/  IADD3.X R133, P3, P1, R128, R150, R168, P3, P1 ;  /* 0x0000009680857210 */ /* 0x000fc400019624a8 */
[----:B------:R-:W-:Y:S02]  /*15fe0*/  IADD3.X R212, P5, PT, R135, R212, RZ, P5, !PT ;  /* 0x000000d487d47210 */ /* 0x000fe40002fbe4ff */
[----:B------:R-:W-:Y:S02]  /*15ff0*/  SHF.L.W.U32.HI R179, R154, 0xd, R137 ;  /* 0x0000000d9ab37819 */ /* 0x000fe40000010e89 */
[----:B------:R-:W-:Y:S02]  /*16000*/  IADD3.X R132, PT, PT, RZ, R140, RZ, P4, !PT ;  /* 0x0000008cff847210 */ /* 0x000fe400027fe4ff */
[----:B------:R-:W-:Y:S02]  /*16010*/  IADD3.X R124, P2, PT, R124, R211, RZ, P2, !PT ;  /* 0x000000d37c7c7210 */ /* 0x000fe4000175e4ff */
[----:B------:R-:W-:Y:S02]  /*16020*/  IADD3.X R129, PT, PT, R129, R151, R169, P3, P1 ;  /* 0x0000009781817210 */ /* 0x000fe40001fe24a9 */
[----:B------:R-:W-:-:S02]  /*16030*/  IADD3.X R145, P6, PT, R212, R145, RZ, P6, !PT ;  /* 0x00000091d4917210 */ /* 0x000fc400037de4ff */
[----:B------:R-:W-:Y:S02]  /*16040*/  IADD3 R179, P1, PT, R179, R144, RZ ;  /* 0x00000090b3b37210 */ /* 0x000fe40007f3e0ff */
[----:B------:R-:W-:Y:S02]  /*16050*/  SHF.L.W.U32.HI R122, R137, 0xd, R132 ;  /* 0x0000000d897a7819 */ /* 0x000fe40000010e84 */
[----:B------:R-:W-:Y:S02]  /*16060*/  IADD3.X R135, P3, P4, R130, R152, R162, P2, P0 ;  /* 0x0000009882877210 */ /* 0x000fe400014604a2 */
[----:B------:R-:W-:Y:S02]  /*16070*/  IADD3 R123, P2, PT, R123, R176, RZ ;  /* 0x000000b07b7b7210 */ /* 0x000fe40007f5e0ff */
[----:B------:R-:W-:Y:S02]  /*16080*/  IADD3.X R128, P1, PT, R122, R145, RZ, P1, !PT ;  /* 0x000000917a807210 */ /* 0x000fe40000f3e4ff */
[----:B------:R-:W-:-:S02]  /*16090*/  IADD3.X R122, P6, P5, R174, R133, R142, P6, P5 ;  /* 0x00000085ae7a7210 */ /* 0x000fc400035ca48e */
[----:B------:R-:W-:Y:S02]  /*160a0*/  IADD3 R159, P0, PT, R159, R188, RZ ;  /* 0x000000bc9f9f7210 */ /* 0x000fe40007f1e0ff */
[----:B------:R-:W-:Y:S02]  /*160b0*/  IADD3.X R131, PT, PT, R131, R153, R163, P3, P4 ;  /* 0x0000009983837210 */ /* 0x000fe40001fe84a3 */
[----:B------:R-:W-:Y:S02]  /*160c0*/  IADD3 R180, P4, PT, R123, R180, RZ ;  /* 0x000000b47bb47210 */ /* 0x000fe40007f9e0ff */
[----:B------:R-:W-:Y:S02]  /*160d0*/  LEA.HI.X R123, P1, R132, R122, RZ, 0xd, P1 ;  /* 0x0000007a847b7211 */ /* 0x000fe40000836cff */
[----:B------:R-:W-:Y:S02]  /*160e0*/  IADD3.X R122, P0, PT, R126, R189, RZ, P0, !PT ;  /* 0x000000bd7e7a7210 */ /* 0x000fe4000071e4ff */
[----:B------:R-:W-:-:S02]  /*160f0*/  IADD3.X R126, PT, PT, R175, R129, R143, P6, P5 ;  /* 0x00000081af7e7210 */ /* 0x000fc400037ea48f */
[----:B------:R-:W-:Y:S02]  /*16100*/  IADD3.X R124, P2, PT, R124, R177, RZ, P2, !PT ;  /* 0x000000b17c7c7210 */ /* 0x000fe4000175e4ff */
[----:B------:R-:W-:Y:S01]  /*16110*/  IADD3 R226, P3, PT, R159, R226, RZ ;  /* 0x000000e29fe27210 */ /* 0x000fe20007f7e0ff */
[----:B------:R-:W-:Y:S01]  /*16120*/  IMAD.X R126, RZ, RZ, R126, P1 ;  /* 0x000000ffff7e7224 */ /* 0x000fe200008e067e */
[----:B------:R-:W-:Y:S02]  /*16130*/  SHF.L.W.U32.HI R187, R128, 0xd, R123 ;  /* 0x0000000d80bb7819 */ /* 0x000fe40000010e7b */
[----:B------:R-:W-:Y:S02]  /*16140*/  IADD3.X R129, P4, PT, R124, R181, RZ, P4, !PT ;  /* 0x000000b57c817210 */ /* 0x000fe4000279e4ff */
[----:B------:R-:W-:Y:S02]  /*16150*/  LOP3.LUT R181, R128, 0x7ffff, RZ, 0xc0, !PT ;  /* 0x0007ffff80b57812 */ /* 0x000fe400078ec0ff */
[----:B------:R-:W-:-:S02]  /*16160*/  IADD3.X R133, P3, PT, R122, R125, RZ, P3, !PT ;  /* 0x0000007d7a857210 */ /* 0x000fc40001f7e4ff */
[----:B------:R-:W-:Y:S01]  /*16170*/  IADD3 R187, P1, PT, R187, R180, RZ ;  /* 0x000000b4bbbb7210 */ /* 0x000fe20007f3e0ff */
[----:B------:R-:W-:Y:S01]  /*16180*/  IMAD R137, R181, 0x13, RZ ;  /* 0x00000013b5897824 */ /* 0x000fe200078e02ff */
[----:B------:R-:W-:Y:S01]  /*16190*/  SHF.L.W.U32.HI R124, R123, 0xd, R126 ;  /* 0x0000000d7b7c7819 */ /* 0x000fe20000010e7e */
[----:B------:R-:W-:Y:S01]  /*161a0*/  IMAD.WIDE.U32 R122, R181, R203, RZ ;  /* 0x000000cbb57a7225 */ /* 0x000fe200078e00ff */
[----:B------:R-:W-:Y:S02]  /*161b0*/  IADD3.X R135, P2, P4, R184, R135, R182, P4, P2 ;  /* 0x00000087b8877210 */ /* 0x000fe400024444b6 */
[----:B------:R-:W-:Y:S01]  /*161c0*/  IADD3.X R165, P0, P3, R224, R127, R190, P3, P0 ;  /* 0x0000007fe0a57210 */ /* 0x000fe20001b004be */
[----:B------:R-:W-:Y:S01]  /*161d0*/  IMAD.WIDE.U32 R142, R187, R120, RZ ;  /* 0x00000078bb8e7225 */ /* 0x000fe200078e00ff */
[----:B------:R-:W-:Y:S02]  /*161e0*/  IADD3.X R132, P1, PT, R124, R129, RZ, P1, !PT ;  /* 0x000000817c847210 */ /* 0x000fe40000f3e4ff */
[----:B------:R-:W-:Y:S01]  /*161f0*/  IADD3.X R166, PT, PT, R185, R131, R183, P2, P4 ;  /* 0x00000083b9a67210 */ /* 0x000fe200017e84b7 */
[----:B------:R-:W-:Y:S01]  /*16200*/  IMAD.WIDE.U32 R130, R179, 0x13, RZ ;  /* 0x00000013b3827825 */ /* 0x000fe200078e00ff */
[----:B------:R-:W-:-:S02]  /*16210*/  IADD3.X R190, PT, PT, R225, R155, R191, P0, P3 ;  /* 0x0000009be1be7210 */ /* 0x000fc400007e64bf */
[----:B------:R-:W-:Y:S01]  /*16220*/  LEA.HI.X R135, P0, R126, R135, RZ, 0xd, P1 ;  /* 0x000000877e877211 */ /* 0x000fe20000816cff */
[----:B------:R-:W-:Y:S01]  /*16230*/  IMAD.WIDE.U32 R122, P2, R179, R200, R122 ;  /* 0x000000c8b37a7225 */ /* 0x000fe2000784007a */
[----:B------:R-:W-:Y:S02]  /*16240*/  IADD3 R137, PT, PT, R131, R137, RZ ;  /* 0x0000008983897210 */ /* 0x000fe40007ffe0ff */
[C---:B------:R-:W-:Y:S01]  /*16250*/  SHF.L.W.U32.HI R185, R132.reuse, 0xd, R135 ;  /* 0x0000000d84b97819 */ /* 0x040fe20000010e87 */
[----:B------:R-:W-:Y:S01]  /*16260*/  IMAD.WIDE.U32 R126, R179, R203, RZ ;  /* 0x000000cbb37e7225 */ /* 0x000fe200078e00ff */
[----:B------:R-:W-:Y:S02]  /*16270*/  LOP3.LUT R189, R132, 0x7ffff, RZ, 0xc0, !PT ;  /* 0x0007ffff84bd7812 */ /* 0x000fe400078ec0ff */
[----:B------:R-:W-:Y:S01]  /*16280*/  LOP3.LUT R171, R171, 0x7ffff, RZ, 0xc0, !PT ;  /* 0x0007ffffabab7812 */ /* 0x000fe200078ec0ff */
[----:B------:R-:W-:Y:S01]  /*16290*/  IMAD.WIDE.U32 R124, R209, R130, RZ ;  /* 0x00000082d17c7225 */ /* 0x000fe200078e00ff */
[----:B------:R-:W-:-:S02]  /*162a0*/  IADD3 R162, P4, PT, R127, R122, RZ ;  /* 0x0000007a7fa27210 */ /* 0x000fc40007f9e0ff */
[----:B------:R-:W-:Y:S01]  /*162b0*/  IADD3 R161, P1, PT, R142, R126, RZ ;  /* 0x0000007e8ea17210 */ /* 0x000fe20007f3e0ff */
[----:B------:R-:W-:Y:S02]  /*162c0*/  IMAD.X R166, RZ, RZ, R166, P0 ;  /* 0x000000ffffa67224 */ /* 0x000fe400000e06a6 */
[----:B------:R-:W-:-:S03]  /*162d0*/  IMAD.WIDE.U32 R126, R198, R130, RZ ;  /* 0x00000082c67e7225 */ /* 0x000fc600078e00ff */
[----:B------:R-:W-:Y:S01]  /*162e0*/  SHF.L.W.U32.HI R164, R135, 0xd, R166 ;  /* 0x0000000d87a47819 */ /* 0x000fe20000010ea6 */
[----:B------:R-:W-:Y:S01]  /*162f0*/  IMAD.X R129, RZ, RZ, RZ, P2 ;  /* 0x000000ffff817224 */ /* 0x000fe200010e06ff */
[----:B------:R-:W-:Y:S01]  /*16300*/  IADD3 R185, P2, PT, R185, R226, RZ ;  /* 0x000000e2b9b97210 */ /* 0x000fe20007f5e0ff */
[----:B------:R-:W-:-:S03]  /*16310*/  IMAD.WIDE.U32 R124, P3, R137, R205, R124 ;  /* 0x000000cd897c7225 */ /* 0x000fc6000786007c */
[----:B------:R-:W-:Y:S01]  /*16320*/  IADD3.X R164, P0, PT, R164, R133, RZ, P2, !PT ;  /* 0x00000085a4a47210 */ /* 0x000fe2000171e4ff */
[----:B------:R-:W-:-:S03]  /*16330*/  IMAD.WIDE.U32 R150, R205, R130, RZ ;  /* 0x00000082cd967225 */ /* 0x000fc600078e00ff */
[----:B------:R-:W-:Y:S01]  /*16340*/  LOP3.LUT R183, R164, 0x7ffff, RZ, 0xc0, !PT ;  /* 0x0007ffffa4b77812 */ /* 0x000fe200078ec0ff */
[----:B------:R-:W-:Y:S01]  /*16350*/  IMAD.WIDE.U32 R152, R187, 0x13, RZ ;  /* 0x00000013bb987825 */ /* 0x000fe200078e00ff */
[----:B------:R-:W-:-:S03]  /*16360*/  LEA.HI.X R169, P0, R166, R165, RZ, 0xd, P0 ;  /* 0x000000a5a6a97211 */ /* 0x000fc60000016cff */
[----:B------:R-:W-:-:S04]  /*16370*/  IMAD.WIDE.U32 R130, R206, R130, RZ ;  /* 0x00000082ce827225 */ /* 0x000fc800078e00ff */
[----:B------:R-:W-:-:S04]  /*16380*/  IMAD.WIDE.U32 R126, P5, R137, R206, R126 ;  /* 0x000000ce897e7225 */ /* 0x000fc800078a007e */
[----:B------:R-:W-:Y:S01]  /*16390*/  IMAD R155, R189, 0x13, RZ ;  /* 0x00000013bd9b7824 */ /* 0x000fe200078e02ff */
[----:B------:R-:W-:Y:S01]  /*163a0*/  IADD3 R156, P6, PT, R131, R126, RZ ;  /* 0x0000007e839c7210 */ /* 0x000fe20007fde0ff */
[----:B------:R-:W-:Y:S01]  /*163b0*/  IMAD.MOV.U32 R128, RZ, RZ, R123 ;  /* 0x000000ffff807224 */ /* 0x000fe200078e007b */
[----:B------:R-:W-:Y:S01]  /*163c0*/  IADD3.X R123, PT, PT, RZ, RZ, RZ, P3, !PT ;  /* 0x000000ffff7b7210 */ /* 0x000fe20001ffe4ff */
[----:B------:R-:W-:Y:S01]  /*163d0*/  IMAD.MOV.U32 R122, RZ, RZ, R125 ;  /* 0x000000ffff7a7224 */ /* 0x000fe200078e007d */
[----:B------:R-:W-:Y:S01]  /*163e0*/  IADD3 R158, P3, PT, R151, R124, RZ ;  /* 0x0000007c979e7210 */ /* 0x000fe20007f7e0ff */
[----:B------:R-:W-:Y:S01]  /*163f0*/  IMAD.WIDE.U32 R132, R209, R152, RZ ;  /* 0x00000098d1847225 */ /* 0x000fe200078e00ff */
[----:B------:R-:W-:-:S03]  /*16400*/  IADD3 R155, PT, PT, R153, R155, RZ ;  /* 0x0000009b999b7210 */ /* 0x000fc60007ffe0ff */
[----:B------:R-:W-:-:S04]  /*16410*/  IMAD.WIDE.U32 R124, R205, R152, RZ ;  /* 0x00000098cd7c7225 */ /* 0x000fc800078e00ff */
[----:B------:R-:W-:Y:S01]  /*16420*/  IMAD.MOV.U32 R144, RZ, RZ, R127 ;  /* 0x000000ffff907224 */ /* 0x000fe200078e007f */
[----:B------:R-:W-:Y:S01]  /*16430*/  IADD3 R139, P2, PT, R124, R130, RZ ;  /* 0x000000827c8b7210 */ /* 0x000fe20007f5e0ff */
[----:B------:R-:W-:-:S04]  /*16440*/  IMAD.WIDE.U32 R126, R185, 0x13, RZ ;  /* 0x00000013b97e7825 */ /* 0x000fc800078e00ff */
[----:B------:R-:W-:Y:S02]  /*16450*/  IMAD.X R145, RZ, RZ, RZ, P5 ;  /* 0x000000ffff917224 */ /* 0x000fe400028e06ff */
[----:B------:R-:W-:Y:S02]  /*16460*/  IMAD R151, R183, 0x13, RZ ;  /* 0x00000013b7977824 */ /* 0x000fe400078e02ff */
[----:B------:R-:W-:-:S04]  /*16470*/  IMAD.WIDE.U32 R132, P5, R155, R205, R132 ;  /* 0x000000cd9b847225 */ /* 0x000fc800078a0084 */
[----:B------:R-:W-:Y:S01]  /*16480*/  IMAD.WIDE.U32 R130, R189, R120, RZ ;  /* 0x00000078bd827225 */ /* 0x000fe200078e00ff */
[----:B------:R-:W-:-:S03]  /*16490*/  IADD3.X R147, PT, PT, RZ, RZ, RZ, P5, !PT ;  /* 0x000000ffff937210 */ /* 0x000fc60002ffe4ff */
[----:B------:R-:W-:-:S04]  /*164a0*/  IMAD.WIDE.U32 R134, R196, R126, RZ ;  /* 0x0000007ec4867225 */ /* 0x000fc800078e00ff */
[----:B------:R-:W-:Y:S02]  /*164b0*/  IMAD.IADD R151, R127, 0x1, R151 ;  /* 0x000000017f977824 */ /* 0x000fe400078e0297 */
[----:B------:R-:W-:Y:S01]  /*164c0*/  IMAD.WIDE.U32.X R122, R137, R209, R122, P3 ;  /* 0x000000d1897a7225 */ /* 0x000fe200018e047a */
[----:B------:R-:W-:-:S03]  /*164d0*/  IADD3 R127, P3, PT, R125, R132, RZ ;  /* 0x000000847d7f7210 */ /* 0x000fc60007f7e0ff */
[----:B------:R-:W-:Y:S01]  /*164e0*/  IMAD.WIDE.U32.X R144, R137, R198, R144, P6 ;  /* 0x000000c689907225 */ /* 0x000fe200030e0490 */
[----:B------:R-:W-:-:S03]  /*164f0*/  IADD3.X R156, P2, PT, R156, R127, RZ, P2, !PT ;  /* 0x0000007f9c9c7210 */ /* 0x000fc6000175e4ff */
[----:B------:R-:W-:Y:S02]  /*16500*/  IMAD.MOV.U32 R146, RZ, RZ, R133 ;  /* 0x000000ffff927224 */ /* 0x000fe400078e0085 */
[----:B------:R-:W-:-:S04]  /*16510*/  IMAD.WIDE.U32 R130, P6, R187, R121, R130 ;  /* 0x00000079bb827225 */ /* 0x000fc800078c0082 */
[----:B------:R-:W-:Y:S01]  /*16520*/  IMAD.WIDE.U32 R136, R201, R126, RZ ;  /* 0x0000007ec9887225 */ /* 0x000fe200078e00ff */
[----:B------:R-:W-:Y:S02]  /*16530*/  IADD3.X R133, PT, PT, RZ, RZ, RZ, P6, !PT ;  /* 0x000000ffff857210 */ /* 0x000fe400037fe4ff */
[----:B------:R-:W-:Y:S01]  /*16540*/  MOV R132, R131 ;  /* 0x0000008300847202 */ /* 0x000fe20000000f00 */
[----:B------:R-:W-:-:S04]  /*16550*/  IMAD.WIDE.U32 R134, P5, R151, R201, R134 ;  /* 0x000000c997867225 */ /* 0x000fc800078a0086 */
[----:B------:R-:W-:Y:S01]  /*16560*/  IMAD.WIDE.U32 R124, R181, R120, RZ ;  /* 0x00000078b57c7225 */ /* 0x000fe200078e00ff */
[----:B------:R-:W-:-:S03]  /*16570*/  IADD3 R141, P6, PT, R137, R134, RZ ;  /* 0x00000086898d7210 */ /* 0x000fc60007fde0ff */
[----:B------:R-:W-:Y:S01]  /*16580*/  IMAD.WIDE.U32.X R146, R155, R209, R146, P3 ;  /* 0x000000d19b927225 */ /* 0x000fe200018e0492 */
[----:B------:R-:W-:-:S03]  /*16590*/  IADD3 R127, P3, PT, R139, R136, RZ ;  /* 0x000000888b7f7210 */ /* 0x000fc60007f7e0ff */
[----:B------:R-:W-:Y:S01]  /*165a0*/  IMAD.WIDE.U32 R138, R181, R201, RZ ;  /* 0x000000c9b58a7225 */ /* 0x000fe200078e00ff */
[----:B------:R-:W-:-:S03]  /*165b0*/  IADD3.X R156, P3, PT, R156, R141, RZ, P3, !PT ;  /* 0x0000008d9c9c7210 */ /* 0x000fc60001f7e4ff */
[----:B------:R-:W-:Y:S02]  /*165c0*/  IMAD.X R149, RZ, RZ, RZ, P5 ;  /* 0x000000ffff957224 */ /* 0x000fe400028e06ff */
[----:B------:R-:W-:Y:S02]  /*165d0*/  IMAD.MOV.U32 R148, RZ, RZ, R135 ;  /* 0x000000ffff947224 */ /* 0x000fe400078e0087 */
[----:B------:R-:W-:-:S04]  /*165e0*/  IMAD.WIDE.U32 R124, P5, R179, R121, R124 ;  /* 0x00000079b37c7225 */ /* 0x000fc800078a007c */
[----:B------:R-:W-:Y:S01]  /*165f0*/  IMAD.WIDE.U32.X R148, R151, R196, R148, P6 ;  /* 0x000000c497947225 */ /* 0x000fe200030e0494 */
[----:B------:R-:W-:-:S03]  /*16600*/  MOV R136, R125 ;  /* 0x0000007d00887202 */ /* 0x000fc60000000f00 */
[----:B------:R-:W-:Y:S01]  /*16610*/  IMAD.WIDE.U32 R138, P6, R179, R196, R138 ;  /* 0x000000c4b38a7225 */ /* 0x000fe200078c008a */
[----:B------:R-:W-:-:S03]  /*16620*/  IADD3.X R157, P2, P3, R148, R146, R144, P3, P2 ;  /* 0x00000092949d7210 */ /* 0x000fc60001b44490 */
[----:B------:R-:W-:Y:S01]  /*16630*/  IMAD.X R125, RZ, RZ, RZ, P6 ;  /* 0x000000ffff7d7224 */ /* 0x000fe200030e06ff */
[----:B------:R-:W-:Y:S01]  /*16640*/  IADD3 R163, P6, PT, R143, R130, RZ ;  /* 0x000000828fa37210 */ /* 0x000fe20007fde0ff */
[----:B------:R-:W-:Y:S01]  /*16650*/  IMAD.WIDE.U32 R134, R179, R120, RZ ;  /* 0x00000078b3867225 */ /* 0x000fe200078e00ff */
[----:B------:R-:W-:Y:S02]  /*16660*/  IADD3.X R160, PT, PT, R149, R147, R145, P2, P3 ;  /* 0x0000009395a07210 */ /* 0x000fe400017e6491 */
[----:B------:R-:W-:Y:S01]  /*16670*/  IADD3.X R163, P1, PT, R162, R163, RZ, P1, !PT ;  /* 0x000000a3a2a37210 */ /* 0x000fe20000f3e4ff */
[----:B------:R-:W-:-:S04]  /*16680*/  IMAD.WIDE.U32 R140, R179, R201, RZ ;  /* 0x000000c9b38c7225 */ /* 0x000fc800078e00ff */
[----:B------:R-:W-:Y:S01]  /*16690*/  IMAD.WIDE.U32 R142, R198, R126, RZ ;  /* 0x0000007ec68e7225 */ /* 0x000fe200078e00ff */
[----:B------:R-:W-:-:S03]  /*166a0*/  IADD3 R159, P3, PT, R141, R138, RZ ;  /* 0x0000008a8d9f7210 */ /* 0x000fc60007f7e0ff */
[----:B------:R-:W-:Y:S01]  /*166b0*/  IMAD.X R137, RZ, RZ, RZ, P5 ;  /* 0x000000ffff897224 */ /* 0x000fe200028e06ff */
[----:B------:R-:W-:Y:S01]  /*166c0*/  IADD3 R167, P5, PT, R135, R124, RZ ;  /* 0x0000007c87a77210 */ /* 0x000fe20007fbe0ff */
[----:B------:R-:W-:Y:S02]  /*166d0*/  IMAD.MOV.U32 R124, RZ, RZ, R139 ;  /* 0x000000ffff7c7224 */ /* 0x000fe400078e008b */
[----:B------:R-:W-:-:S04]  /*166e0*/  IMAD.WIDE.U32 R142, P2, R151, R206, R142 ;  /* 0x000000ce978e7225 */ /* 0x000fc8000784008e */
[----:B------:R-:W-:-:S04]  /*166f0*/  IMAD.WIDE.U32 R138, R206, R126, RZ ;  /* 0x0000007ece8a7225 */ /* 0x000fc800078e00ff */
[----:B------:R-:W-:-:S04]  /*16700*/  IMAD.WIDE.U32 R130, R187, R203, RZ ;  /* 0x000000cbbb827225 */ /* 0x000fc800078e00ff */
[----:B------:R-:W-:Y:S01]  /*16710*/  IMAD.WIDE.U32.X R132, R189, R121, R132, P6 ;  /* 0x00000079bd847225 */ /* 0x000fe200030e0484 */
[----:B------:R-:W-:-:S03]  /*16720*/  IADD3 R142, P6, PT, R139, R142, RZ ;  /* 0x0000008e8b8e7210 */ /* 0x000fc60007fde0ff */
[----:B------:R-:W-:Y:S01]  /*16730*/  IMAD.X R141, RZ, RZ, RZ, P2 ;  /* 0x000000ffff8d7224 */ /* 0x000fe200010e06ff */
[----:B------:R-:W-:Y:S01]  /*16740*/  IADD3 R162, P2, PT, R130, R140, RZ ;  /* 0x0000008c82a27210 */ /* 0x000fe20007f5e0ff */
[----:B------:R-:W-:Y:S01]  /*16750*/  IMAD.WIDE.U32.X R128, R181, R200, R128, P4 ;  /* 0x000000c8b5807225 */ /* 0x000fe200020e0480 */
[----:B------:R-:W-:-:S03]  /*16760*/  IADD3 R161, P4, PT, R161, R138, RZ ;  /* 0x0000008aa1a17210 */ /* 0x000fc60007f9e0ff */
[----:B------:R-:W-:Y:S01]  /*16770*/  IMAD.MOV.U32 R140, RZ, RZ, R143 ;  /* 0x000000ffff8c7224 */ /* 0x000fe200078e008f */
        /* <DEDUP_REMOVED lines=8> */
[----:B------:R-:W-:-:S03]  /*16800*/  IADD3.X R143, PT, PT, RZ, RZ, RZ, P6, !PT ;  /* 0x000000ffff8f7210 */ /* 0x000fc600037fe4ff */
[----:B------:R-:W-:-:S04]  /*16810*/  IMAD.WIDE.U32 R140, P4, R155, R206, R140 ;  /* 0x000000ce9b8c7225 */ /* 0x000fc8000788008c */
[----:B------:R-:W-:Y:S01]  /*16820*/  IMAD.WIDE.U32 R132, R201, R152, RZ ;  /* 0x00000098c9847225 */ /* 0x000fe200078e00ff */
[----:B------:R-:W-:-:S03]  /*16830*/  IADD3.X R139, PT, PT, RZ, RZ, RZ, P4, !PT ;  /* 0x000000ffff8b7210 */ /* 0x000fc600027fe4ff */
[----:B------:R-:W-:-:S04]  /*16840*/  IMAD.WIDE.U32 R128, R189, R203, RZ ;  /* 0x000000cbbd807225 */ /* 0x000fc800078e00ff */
[----:B------:R-:W-:-:S04]  /*16850*/  IMAD.WIDE.U32 R152, R206, R152, RZ ;  /* 0x00000098ce987225 */ /* 0x000fc800078e00ff */
[----:B------:R-:W-:Y:S01]  /*16860*/  IMAD.WIDE.U32 R148, P6, R155, R201, R148 ;  /* 0x000000c99b947225 */ /* 0x000fe200078c0094 */
[----:B------:R-:W-:-:S03]  /*16870*/  IADD3 R130, P4, PT, R153, R140, RZ ;  /* 0x0000008c99827210 */ /* 0x000fc60007f9e0ff */
[----:B------:R-:W-:Y:S02]  /*16880*/  IMAD.X R135, RZ, RZ, RZ, P6 ;  /* 0x000000ffff877224 */ /* 0x000fe400030e06ff */
[----:B------:R-:W-:-:S04]  /*16890*/  IMAD.WIDE.U32 R128, P6, R187, R200, R128 ;  /* 0x000000c8bb807225 */ /* 0x000fc800078c0080 */
[----:B------:R-:W-:Y:S01]  /*168a0*/  IMAD.MOV.U32 R138, RZ, RZ, R141 ;  /* 0x000000ffff8a7224 */ /* 0x000fe200078e008d */
[----:B------:R-:W-:Y:S01]  /*168b0*/  SHF.L.W.U32.HI R141, R164, 0xd, R169 ;  /* 0x0000000da48d7819 */ /* 0x000fe20000010ea9 */
[----:B------:R-:W-:Y:S01]  /*168c0*/  IMAD.X R190, RZ, RZ, R190, P0 ;  /* 0x000000ffffbe7224 */ /* 0x000fe200000e06be */
[----:B------:R-:W-:Y:S01]  /*168d0*/  IADD3 R153, P0, PT, R134, R152, RZ ;  /* 0x0000009886997210 */ /* 0x000fe20007f1e0ff */
[----:B------:R-:W-:-:S04]  /*168e0*/  IMAD.WIDE.U32 R146, R205, R126, RZ ;  /* 0x0000007ecd927225 */ /* 0x000fc800078e00ff */
[----:B------:R-:W-:Y:S01]  /*168f0*/  IMAD.WIDE.U32.X R138, R155, R198, R138, P4 ;  /* 0x000000c69b8a7225 */ /* 0x000fe200020e048a */
[----:B------:R-:W-:Y:S02]  /*16900*/  IADD3 R152, P4, PT, R131, R128, RZ ;  /* 0x0000008083987210 */ /* 0x000fe40007f9e0ff */
[----:B------:R-:W-:Y:S01]  /*16910*/  SHF.L.W.U32.HI R128, R169, 0xd, R190 ;  /* 0x0000000da9807819 */ /* 0x000fe20000010ebe */
[----:B------:R-:W-:Y:S01]  /*16920*/  IMAD.MOV.U32 R142, RZ, RZ, R145 ;  /* 0x000000ffff8e7224 */ /* 0x000fe200078e0091 */
[----:B------:R-:W-:Y:S01]  /*16930*/  IADD3 R144, P1, PT, R147, R144, RZ ;  /* 0x0000009093907210 */ /* 0x000fe20007f3e0ff */
[----:B------:R-:W-:Y:S01]  /*16940*/  IMAD.WIDE.U32.X R136, R181, R121, R136, P5 ;  /* 0x00000079b5887225 */ /* 0x000fe200028e0488 */
[----:B------:R-:W-:Y:S02]  /*16950*/  IADD3 R146, P5, PT, R153, R146, RZ ;  /* 0x0000009299927210 */ /* 0x000fe40007fbe0ff */
[----:B------:R-:W-:Y:S01]  /*16960*/  IADD3.X R147, P0, PT, R167, R130, RZ, P0, !PT ;  /* 0x00000082a7937210 */ /* 0x000fe2000071e4ff */
[----:B------:R-:W-:Y:S01]  /*16970*/  IMAD.WIDE.U32 R170, R141, 0x13, R170 ;  /* 0x000000138daa7825 */ /* 0x000fe200078e00aa */
[----:B------:R-:W-:-:S02]  /*16980*/  IADD3.X R131, PT, PT, RZ, RZ, RZ, P6, !PT ;  /* 0x000000ffff837210 */ /* 0x000fc400037fe4ff */
[----:B------:R-:W-:Y:S01]  /*16990*/  IADD3.X R147, P5, PT, R147, R144, RZ, P5, !PT ;  /* 0x0000009093937210 */ /* 0x000fe20002fbe4ff */
[----:B------:R-:W-:Y:S01]  /*169a0*/  IMAD R141, R128, 0x13, RZ ;  /* 0x00000013808d7824 */ /* 0x000fe200078e02ff */
[----:B------:R-:W-:Y:S01]  /*169b0*/  IADD3 R153, P6, PT, R133, R148, RZ ;  /* 0x0000009485997210 */ /* 0x000fe20007fde0ff */
[----:B------:R-:W-:Y:S01]  /*169c0*/  IMAD.WIDE.U32.X R142, R151, R209, R142, P1 ;  /* 0x000000d1978e7225 */ /* 0x000fe200008e048e */
[----:B------:R-:W-:Y:S02]  /*169d0*/  IADD3 R145, P1, PT, R132, R150, RZ ;  /* 0x0000009684917210 */ /* 0x000fe40007f3e0ff */
[----:B------:R-:W-:Y:S01]  /*169e0*/  IADD3 R133, PT, PT, R171, R141, RZ ;  /* 0x0000008dab857210 */ /* 0x000fe20007ffe0ff */
[----:B------:R-:W-:Y:S01]  /*169f0*/  IMAD.MOV.U32 R130, RZ, RZ, R129 ;  /* 0x000000ffff827224 */ /* 0x000fe200078e0081 */
[----:B------:R-:W-:Y:S01]  /*16a00*/  IADD3.X R150, P1, PT, R158, R153, RZ, P1, !PT ;  /* 0x000000999e967210 */ /* 0x000fe20000f3e4ff */
[----:B------:R-:W-:Y:S01]  /*16a10*/  IMAD.MOV.U32 R134, RZ, RZ, R149 ;  /* 0x000000ffff867224 */ /* 0x000fe200078e0095 */
[----:B------:R-:W-:Y:S01]  /*16a20*/  IADD3.X R149, P0, P5, R142, R138, R136, P5, P0 ;  /* 0x0000008a8e957210 */ /* 0x000fe20002d00488 */
[----:B------:R-:W-:Y:S01]  /*16a30*/  IMAD.WIDE.U32 R128, R151, R203, RZ ;  /* 0x000000cb97807225 */ /* 0x000fe200078e00ff */
[----:B------:R-:W-:-:S02]  /*16a40*/  LOP3.LUT R191, R133, 0x7ffff, RZ, 0xc0, !PT ;  /* 0x0007ffff85bf7812 */ /* 0x000fc400078ec0ff */
[----:B------:R-:W-:Y:S01]  /*16a50*/  IADD3.X R153, PT, PT, R143, R139, R137, P0, P5 ;  /* 0x0000008b8f997210 */ /* 0x000fe200007ea489 */
[----:B------:R-:W-:Y:S01]  /*16a60*/  IMAD.WIDE.U32 R136, R126, R203, RZ ;  /* 0x000000cb7e887225 */ /* 0x000fe200078e00ff */
[----:B------:R-:W-:Y:S02]  /*16a70*/  LEA.HI R178, P0, R133, R178, RZ, 0xd ;  /* 0x000000b285b27211 */ /* 0x000fe400078168ff */
[----:B------:R-:W-:Y:S01]  /*16a80*/  LOP3.LUT R171, R154, 0x7ffff, RZ, 0xc0, !PT ;  /* 0x0007ffff9aab7812 */ /* 0x000fe200078ec0ff */
[----:B------:R-:W-:Y:S01]  /*16a90*/  IMAD.WIDE.U32 R128, P5, R200, R126, R128 ;  /* 0x0000007ec8807225 */ /* 0x000fe200078a0080 */
[----:B------:R-:W-:-:S03]  /*16aa0*/  IADD3.X R159, P2, PT, R159, R152, RZ, P2, !PT ;  /* 0x000000989f9f7210 */ /* 0x000fc6000175e4ff */
[----:B------:R-:W-:Y:S01]  /*16ab0*/  IMAD.WIDE.U32 R132, R191, R203, RZ ;  /* 0x000000cbbf847225 */ /* 0x000fe200078e00ff */
[----:B------:R-:W-:-:S03]  /*16ac0*/  MOV R138, R129 ;  /* 0x00000081008a7202 */ /* 0x000fc60000000f00 */
[----:B------:R-:W-:-:S04]  /*16ad0*/  IMAD.WIDE.U32.X R134, R155, R196, R134, P6 ;  /* 0x000000c49b867225 */ /* 0x000fc800030e0486 */
[----:B------:R-:W-:Y:S01]  /*16ae0*/  IMAD.X R171, RZ, RZ, R171, P0 ;  /* 0x000000ffffab7224 */ /* 0x000fe200000e06ab */
[----:B------:R-:W-:Y:S01]  /*16af0*/  IADD3 R155, P0, PT, R145, R136, RZ ;  /* 0x00000088919b7210 */ /* 0x000fe20007f1e0ff */
[----:B------:R-:W-:Y:S01]  /*16b00*/  IMAD.X R139, RZ, RZ, RZ, P5 ;  /* 0x000000ffff8b7224 */ /* 0x000fe200028e06ff */
[----:B------:R-:W-:Y:S01]  /*16b10*/  IADD3 R141, P5, PT, R137, R128, RZ ;  /* 0x00000080898d7210 */ /* 0x000fe20007fbe0ff */
[----:B------:R-:W-:-:S03]  /*16b20*/  IMAD.WIDE.U32 R136, P6, R200, R170, R132 ;  /* 0x000000aac8887225 */ /* 0x000fc600078c0084 */
[----:B------:R-:W-:Y:S01]  /*16b30*/  IADD3.X R150, P0, PT, R150, R141, RZ, P0, !PT ;  /* 0x0000008d96967210 */ /* 0x000fe2000071e4ff */
[----:B------:R-:W-:-:S04]  /*16b40*/  IMAD.WIDE.U32 R132, R171, R203, RZ ;  /* 0x000000cbab847225 */ /* 0x000fc800078e00ff */
[----:B------:R-:W-:Y:S01]  /*16b50*/  IMAD.WIDE.U32.X R140, R151, R200, R138, P5 ;  /* 0x000000c8978c7225 */ /* 0x000fe200028e048a */
[----:B------:R-:W-:-:S03]  /*16b60*/  MOV R138, R137 ;  /* 0x00000089008a7202 */ /* 0x000fc60000000f00 */
[----:B------:R-:W-:Y:S01]  /*16b70*/  IMAD.WIDE.U32 R128, R170, R203, RZ ;  /* 0x000000cbaa807225 */ /* 0x000fe200078e00ff */
[----:B------:R-:W-:-:S03]  /*16b80*/  IADD3.X R167, P0, P1, R140, R134, R122, P0, P1 ;  /* 0x000000868ca77210 */ /* 0x000fc6000010247a */
[----:B------:R-:W-:Y:S01]  /*16b90*/  IMAD.WIDE.U32 R132, P5, R178, R200, R132 ;  /* 0x000000c8b2847225 */ /* 0x000fe200078a0084 */
[----:B------:R-:W-:-:S03]  /*16ba0*/  IADD3.X R169, PT, PT, R141, R135, R123, P0, P1 ;  /* 0x000000878da97210 */ /* 0x000fc600007e247b */
[----:B------:R-:W-:-:S04]  /*16bb0*/  IMAD.WIDE.U32 R142, R178, R203, RZ ;  /* 0x000000cbb28e7225 */ /* 0x000fc800078e00ff */
[----:B------:R-:W-:Y:S01]  /*16bc0*/  IMAD.X R139, RZ, RZ, RZ, P6 ;  /* 0x000000ffff8b7224 */ /* 0x000fe200030e06ff */
[----:B------:R-:W-:Y:S01]  /*16bd0*/  IADD3 R151, P6, PT, R127, R128, RZ ;  /* 0x000000807f977210 */ /* 0x000fe20007fde0ff */
[----:B------:R-:W-:Y:S01]  /*16be0*/  IMAD.WIDE.U32 R122, R191, R120, RZ ;  /* 0x00000078bf7a7225 */ /* 0x000fe200078e00ff */
[----:B------:R-:W-:-:S03]  /*16bf0*/  IADD3 R148, P0, PT, R143, R132, RZ ;  /* 0x000000848f947210 */ /* 0x000fc60007f1e0ff */
[----:B------:R-:W-:Y:S01]  /*16c00*/  IMAD.X R127, RZ, RZ, RZ, P5 ;  /* 0x000000ffff7f7224 */ /* 0x000fe200028e06ff */
[----:B------:R-:W-:Y:S01]  /*16c10*/  IADD3 R177, P5, PT, R129, R136, RZ ;  /* 0x0000008881b17210 */ /* 0x000fe20007fbe0ff */
[----:B------:R-:W-:Y:S02]  /*16c20*/  IMAD.MOV.U32 R126, RZ, RZ, R133 ;  /* 0x000000ffff7e7224 */ /* 0x000fe400078e0085 */
[----:B------:R-:W-:-:S04]  /*16c30*/  IMAD.WIDE.U32 R144, R178, 0x13, RZ ;  /* 0x00000013b2907825 */ /* 0x000fc800078e00ff */
[----:B------:R-:W-:-:S04]  /*16c40*/  IMAD.WIDE.U32.X R126, R171, R200, R126, P0 ;  /* 0x000000c8ab7e7225 */ /* 0x000fc800000e047e */
[----:B------:R-:W-:-:S04]  /*16c50*/  IMAD.WIDE.U32 R140, P0, R121, R170, R122 ;  /* 0x000000aa798c7225 */ /* 0x000fc8000780007a */
[----:B------:R-:W-:-:S04]  /*16c60*/  IMAD.WIDE.U32 R122, R171, R120, RZ ;  /* 0x00000078ab7a7225 */ /* 0x000fc800078e00ff */
[----:B------:R-:W-:-:S04]  /*16c70*/  IMAD.WIDE.U32 R128, R170, R120, RZ ;  /* 0x00000078aa807225 */ /* 0x000fc800078e00ff */
[----:B------:R-:W-:Y:S01]  /*16c80*/  IMAD R173, R171, 0x13, RZ ;  /* 0x00000013abad7824 */ /* 0x000fe200078e02ff */
[----:B------:R-:W-:Y:S01]  /*16c90*/  IADD3 R143, P1, PT, R155, R128, RZ ;  /* 0x000000809b8f7210 */ /* 0x000fe20007f3e0ff */
[----:B------:R-:W-:Y:S01]  /*16ca0*/  IMAD.WIDE.U32.X R130, R189, R200, R130, P4 ;  /* 0x000000c8bd827225 */ /* 0x000fe200020e0482 */
[----:B------:R-:W-:Y:S02]  /*16cb0*/  IADD3 R175, P4, PT, R129, R140, RZ ;  /* 0x0000008c81af7210 */ /* 0x000fe40007f9e0ff */
[----:B------:R-:W-:Y:S01]  /*16cc0*/  IADD3 R173, PT, PT, R145, R173, RZ ;  /* 0x000000ad91ad7210 */ /* 0x000fe20007ffe0ff */
[----:B------:R-:W-:Y:S01]  /*16cd0*/  IMAD.X R137, RZ, RZ, RZ, P0 ;  /* 0x000000ffff897224 */ /* 0x000fe200000e06ff */
[----:B------:R-:W-:Y:S01]  /*16ce0*/  IADD3.X R155, P6, PT, R156, R177, RZ, P6, !PT ;  /* 0x000000b19c9b7210 */ /* 0x000fe200037de4ff */
[----:B------:R-:W-:-:S04]  /*16cf0*/  IMAD.WIDE.U32 R132, R178, R120, RZ ;  /* 0x00000078b2847225 */ /* 0x000fc800078e00ff */
[----:B------:R-:W-:-:S04]  /*16d00*/  IMAD.WIDE.U32 R122, P0, R178, R121, R122 ;  /* 0x00000079b27a7225 */ /* 0x000fc8000780007a */
[----:B------:R-:W-:Y:S01]  /*16d10*/  IMAD.WIDE.U32 R134, R198, R144, RZ ;  /* 0x00000090c6867225 */ /* 0x000fe200078e00ff */
[----:B------:R-:W-:-:S03]  /*16d20*/  MOV R128, R123 ;  /* 0x0000007b00807202 */ /* 0x000fc60000000f00 */
[----:B------:R-:W-:Y:S02]  /*16d30*/  IMAD.MOV.U32 R136, RZ, RZ, R141 ;  /* 0x000000ffff887224 */ /* 0x000fe400078e008d */
[----:B------:R-:W-:Y:S01]  /*16d40*/  IMAD.X R129, RZ, RZ, RZ, P0 ;  /* 0x000000ffff817224 */ /* 0x000fe200000e06ff */
[----:B------:R-:W-:Y:S01]  /*16d50*/  IADD3 R152, P0, PT, R151, R132, RZ ;  /* 0x0000008497987210 */ /* 0x000fe20007f1e0ff */
[----:B------:R-:W-:-:S04]  /*16d60*/  IMAD.WIDE.U32.X R138, R191, R200, R138, P5 ;  /* 0x000000c8bf8a7225 */ /* 0x000fc800028e048a */
        /* <DEDUP_REMOVED lines=8> */
[----:B------:R-:W-:Y:S02]  /*16df0*/  IADD3 R144, P4, PT, R143, R144, RZ ;  /* 0x000000908f907210 */ /* 0x000fe40007f9e0ff */
[----:B------:R-:W-:Y:S01]  /*16e00*/  IADD3.X R143, P1, PT, R150, R175, RZ, P1, !PT ;  /* 0x000000af968f7210 */ /* 0x000fe20000f3e4ff */
        /* <DEDUP_REMOVED lines=9> */
[----:B------:R-:W-:-:S03]  /*16ea0*/  SHF.L.W.U32.HI R139, R143, 0xd, R138 ;  /* 0x0000000d8f8b7819 */ /* 0x000fc60000010e8a */
[----:B------:R-:W-:Y:S01]  /*16eb0*/  IMAD.WIDE.U32 R122, R185, R120, RZ ;  /* 0x00000078b97a7225 */ /* 0x000fe200078e00ff */
[----:B------:R-:W-:-:S03]  /*16ec0*/  IADD3.X R120, PT, PT, R133, R169, R137, P1, P4 ;  /* 0x000000a985787210 */ /* 0x000fc60000fe8489 */
[----:B------:R-:W-:Y:S01]  /*16ed0*/  IMAD.WIDE.U32 R134, P5, R185, R121, R134 ;  /* 0x00000079b9867225 */ /* 0x000fe200078a0086 */
[----:B------:R-:W-:Y:S02]  /*16ee0*/  IADD3 R145, P0, PT, R162, R122, RZ ;  /* 0x0000007aa2917210 */ /* 0x000fe40007f1e0ff */
[----:B------:R-:W-:Y:S01]  /*16ef0*/  SHF.L.W.U32.HI R138, R138, 0xd, R120 ;  /* 0x0000000d8a8a7819 */ /* 0x000fe20000010e78 */
[----:B------:R-:W-:Y:S01]  /*16f00*/  IMAD.WIDE.U32 R140, P4, R191, R201, R140 ;  /* 0x000000c9bf8c7225 */ /* 0x000fe2000788008c */
[----:B------:R-:W-:Y:S02]  /*16f10*/  IADD3 R150, P6, PT, R123, R134, RZ ;  /* 0x000000867b967210 */ /* 0x000fe40007fde0ff */
[----:B------:R-:W-:Y:S01]  /*16f20*/  IADD3.X R123, PT, PT, RZ, RZ, RZ, P5, !PT ;  /* 0x000000ffff7b7210 */ /* 0x000fe20002ffe4ff */
[----:B------:R-:W-:Y:S01]  /*16f30*/  IMAD.WIDE.U32 R132, R201, R170, RZ ;  /* 0x000000aac9847225 */ /* 0x000fe200078e00ff */
[----:B------:R-:W-:Y:S02]  /*16f40*/  IADD3 R139, P5, PT, R139, R152, RZ ;  /* 0x000000988b8b7210 */ /* 0x000fe40007fbe0ff */
[----:B------:R-:W-:Y:S01]  /*16f50*/  MOV R122, R135 ;  /* 0x00000087007a7202 */ /* 0x000fe20000000f00 */
[----:B------:R-:W-:Y:S01]  /*16f60*/  IMAD.WIDE.U32 R128, P1, R171, R201, R128 ;  /* 0x000000c9ab807225 */ /* 0x000fe20007820080 */
[----:B------:R-:W-:-:S03]  /*16f70*/  IADD3.X R138, P5, PT, R138, R155, RZ, P5, !PT ;  /* 0x0000009b8a8a7210 */ /* 0x000fc60002fbe4ff */
[----:B------:R-:W-:Y:S01]  /*16f80*/  IMAD.X R137, RZ, RZ, RZ, P4 ;  /* 0x000000ffff897224 */ /* 0x000fe200020e06ff */
[----:B------:R-:W-:Y:S01]  /*16f90*/  IADD3 R140, P4, PT, R133, R140, RZ ;  /* 0x0000008c858c7210 */ /* 0x000fe20007f9e0ff */
[----:B------:R-:W-:Y:S01]  /*16fa0*/  IMAD.X R133, RZ, RZ, RZ, P1 ;  /* 0x000000ffff857224 */ /* 0x000fe200008e06ff */
[----:B------:R-:W-:Y:S01]  /*16fb0*/  IADD3 R151, P1, PT, R146, R132, RZ ;  /* 0x0000008492977210 */ /* 0x000fe20007f3e0ff */
[----:B------:R-:W-:Y:S02]  /*16fc0*/  IMAD.MOV.U32 R136, RZ, RZ, R141 ;  /* 0x000000ffff887224 */ /* 0x000fe400078e008d */
[----:B------:R-:W-:Y:S01]  /*16fd0*/  IMAD.WIDE.U32 R134, R201, R178, RZ ;  /* 0x000000b2c9867225 */ /* 0x000fe200078e00ff */
[----:B------:R-:W-:-:S03]  /*16fe0*/  IADD3.X R147, P1, PT, R147, R140, RZ, P1, !PT ;  /* 0x0000008c93937210 */ /* 0x000fc60000f3e4ff */
[----:B------:R-:W-:Y:S01]  /*16ff0*/  IMAD.WIDE.U32.X R136, R191, R196, R136, P4 ;  /* 0x000000c4bf887225 */ /* 0x000fe200020e0488 */
[----:B------:R-:W-:-:S03]  /*17000*/  IADD3 R142, P4, PT, R151, R142, RZ ;  /* 0x0000008e978e7210 */ /* 0x000fc60007f9e0ff */
[----:B------:R-:W-:Y:S01]  /*17010*/  IMAD.WIDE.U32.X R124, R181, R196, R124, P3 ;  /* 0x000000c4b57c7225 */ /* 0x000fe200018e047c */
[----:B------:R-:W-:Y:S02]  /*17020*/  IADD3 R146, P3, PT, R135, R128, RZ ;  /* 0x0000008087927210 */ /* 0x000fe40007f7e0ff */
[----:B------:R-:W-:Y:S01]  /*17030*/  LEA.HI.X R135, P5, R120, R157, RZ, 0xd, P5 ;  /* 0x0000009d78877211 */ /* 0x000fe200028b6cff */
[----:B------:R-:W-:Y:S01]  /*17040*/  IMAD.WIDE.U32.X R122, R183, R121, R122, P6 ;  /* 0x00000079b77a7225 */ /* 0x000fe200030e047a */
[----:B------:R-:W-:Y:S02]  /*17050*/  IADD3.X R148, P4, PT, R147, R148, RZ, P4, !PT ;  /* 0x0000009493947210 */ /* 0x000fe4000279e4ff */
[----:B------:R-:W-:Y:S01]  /*17060*/  SHF.L.W.U32.HI R169, R138, 0xd, R135 ;  /* 0x0000000d8aa97819 */ /* 0x000fe20000010e87 */
[----:B------:R-:W-:Y:S01]  /*17070*/  IMAD.MOV.U32 R132, RZ, RZ, R129 ;  /* 0x000000ffff847224 */ /* 0x000fe200078e0081 */
[----:B------:R-:W-:Y:S01]  /*17080*/  IADD3.X R141, PT, PT, RZ, R160, RZ, P5, !PT ;  /* 0x000000a0ff8d7210 */ /* 0x000fe20002ffe4ff */
[----:B------:R-:W-:Y:S01]  /*17090*/  IMAD.WIDE.U32 R120, R209, R170, RZ ;  /* 0x000000aad1787225 */ /* 0x000fe200078e00ff */
[----:B------:R-:W-:-:S02]  /*170a0*/  IADD3.X R140, P1, P4, R126, R149, R136, P4, P1 ;  /* 0x000000957e8c7210 */ /* 0x000fc40002422488 */
[----:B------:R-:W-:Y:S01]  /*170b0*/  SHF.L.W.U32.HI R135, R135, 0xd, R141 ;  /* 0x0000000d87877819 */ /* 0x000fe20000010e8d */
[----:B------:R-:W-:Y:S01]  /*170c0*/  IMAD.WIDE.U32.X R132, R171, R196, R132, P3 ;  /* 0x000000c4ab847225 */ /* 0x000fe200018e0484 */
[----:B------:R-:W-:Y:S02]  /*170d0*/  IADD3 R169, P3, PT, R169, R142, RZ ;  /* 0x0000008ea9a97210 */ /* 0x000fe40007f7e0ff */
[----:B------:R-:W-:Y:S01]  /*170e0*/  IADD3.X R142, PT, PT, R127, R153, R137, P1, P4 ;  /* 0x000000997f8e7210 */ /* 0x000fe20000fe8489 */
[----:B------:R-:W-:Y:S01]  /*170f0*/  IMAD.WIDE.U32 R128, R198, R170, RZ ;  /* 0x000000aac6807225 */ /* 0x000fe200078e00ff */
[----:B------:R-:W-:-:S03]  /*17100*/  IADD3.X R177, P1, PT, R135, R148, RZ, P3, !PT ;  /* 0x0000009487b17210 */ /* 0x000fc60001f3e4ff */
[----:B------:R-:W-:Y:S01]  /*17110*/  IMAD.WIDE.U32 R126, R205, R170, RZ ;  /* 0x000000aacd7e7225 */ /* 0x000fe200078e00ff */
[----:B------:R-:W-:Y:S02]  /*17120*/  LEA.HI.X R140, P1, R141, R140, RZ, 0xd, P1 ;  /* 0x0000008c8d8c7211 */ /* 0x000fe40000836cff */
[----:B------:R-:W-:Y:S01]  /*17130*/  IADD3.X R141, P0, PT, R159, R150, RZ, P0, !PT ;  /* 0x000000969f8d7210 */ /* 0x000fe2000071e4ff */
[----:B------:R-:W-:Y:S01]  /*17140*/  IMAD.WIDE.U32 R120, P5, R191, R205, R120 ;  /* 0x000000cdbf787225 */ /* 0x000fe200078a0078 */
[----:B------:R-:W-:Y:S02]  /*17150*/  IADD3 R161, P3, PT, R161, R126, RZ ;  /* 0x0000007ea1a17210 */ /* 0x000fe40007f7e0ff */
[----:B------:R-:W-:Y:S01]  /*17160*/  SHF.L.W.U32.HI R173, R177, 0xd, R140 ;  /* 0x0000000db1ad7819 */ /* 0x000fe20000010e8c */
[----:B------:R-:W-:Y:S01]  /*17170*/  IMAD.WIDE.U32 R128, P4, R191, R206, R128 ;  /* 0x000000cebf807225 */ /* 0x000fe20007880080 */
[----:B------:R-:W-:Y:S02]  /*17180*/  IADD3.X R142, PT, PT, RZ, R142, RZ, P1, !PT ;  /* 0x0000008eff8e7210 */ /* 0x000fe40000ffe4ff */
[----:B------:R-:W-:Y:S01]  /*17190*/  LOP3.LUT R177, R177, 0x7ffff, RZ, 0xc0, !PT ;  /* 0x0007ffffb1b17812 */ /* 0x000fe200078ec0ff */
[----:B------:R-:W-:-:S04]  /*171a0*/  IMAD.WIDE.U32 R206, R206, R170, RZ ;  /* 0x000000aacece7225 */ /* 0x000fc800078e00ff */
[----:B------:R-:W-:Y:S01]  /*171b0*/  IMAD.X R135, RZ, RZ, RZ, P5 ;  /* 0x000000ffff877224 */ /* 0x000fe200028e06ff */
[----:B------:R-:W-:Y:S01]  /*171c0*/  IADD3 R136, P5, PT, R127, R120, RZ ;  /* 0x000000787f887210 */ /* 0x000fe20007fbe0ff */
[----:B------:R-:W-:Y:S01]  /*171d0*/  IMAD.WIDE.U32 R126, R209, R178, RZ ;  /* 0x000000b2d17e7225 */ /* 0x000fe200078e00ff */
[----:B------:R-:W-:Y:S02]  /*171e0*/  IADD3 R148, P6, PT, R207, R128, RZ ;  /* 0x00000080cf947210 */ /* 0x000fe40007fde0ff */
[----:B------:R-:W-:Y:S01]  /*171f0*/  IADD3.X R163, P3, PT, R163, R136, RZ, P3, !PT ;  /* 0x00000088a3a37210 */ /* 0x000fe20001f7e4ff */
[----:B------:R-:W-:Y:S01]  /*17200*/  IMAD.X R137, RZ, RZ, RZ, P4 ;  /* 0x000000ffff897224 */ /* 0x000fe200020e06ff */
[----:B------:R-:W-:Y:S01]  /*17210*/  IADD3 R120, P4, PT, R161, R134, RZ ;  /* 0x00000086a1787210 */ /* 0x000fe20007f9e0ff */
[----:B------:R-:W-:Y:S01]  /*17220*/  IMAD.MOV.U32 R136, RZ, RZ, R129 ;  /* 0x000000ffff887224 */ /* 0x000fe200078e0081 */
[----:B------:R-:W-:Y:S01]  /*17230*/  IADD3 R207, P1, PT, R145, R206, RZ ;  /* 0x000000ce91cf7210 */ /* 0x000fe20007f3e0ff */
[----:B------:R-:W-:Y:S01]  /*17240*/  IMAD.MOV.U32 R134, RZ, RZ, R121 ;  /* 0x000000ffff867224 */ /* 0x000fe200078e0079 */
[----:B------:R-:W-:Y:S01]  /*17250*/  IADD3.X R175, P4, PT, R163, R146, RZ, P4, !PT ;  /* 0x00000092a3af7210 */ /* 0x000fe2000279e4ff */
[----:B------:R-:W-:Y:S01]  /*17260*/  IMAD.WIDE.U32.X R136, R191, R198, R136, P6 ;  /* 0x000000c6bf887225 */ /* 0x000fe200030e0488 */
[----:B------:R-:W-:-:S02]  /*17270*/  IADD3.X R141, P1, PT, R141, R148, RZ, P1, !PT ;  /* 0x000000948d8d7210 */ /* 0x000fc40000f3e4ff */
[----:B------:R-:W-:Y:S01]  /*17280*/  LOP3.LUT R145, R143, 0x7ffff, RZ, 0xc0, !PT ;  /* 0x0007ffff8f917812 */ /* 0x000fe200078ec0ff */
[----:B------:R-:W-:-:S04]  /*17290*/  IMAD.WIDE.U32 R126, P6, R171, R205, R126 ;  /* 0x000000cdab7e7225 */ /* 0x000fc800078c007e */
[----:B------:R-:W-:Y:S01]  /*172a0*/  IMAD.WIDE.U32 R128, R205, R178, RZ ;  /* 0x000000b2cd807225 */ /* 0x000fe200078e00ff */
[----:B------:R-:W-:-:S03]  /*172b0*/  IADD3.X R121, PT, PT, RZ, RZ, RZ, P6, !PT ;  /* 0x000000ffff797210 */ /* 0x000fc600037fe4ff */
[----:B------:R-:W-:Y:S01]  /*172c0*/  IMAD.WIDE.U32.X R134, R191, R209, R134, P5 ;  /* 0x000000d1bf867225 */ /* 0x000fe200028e0486 */
[----:B------:R-:W-:Y:S02]  /*172d0*/  IADD3 R146, P6, PT, R129, R126, RZ ;  /* 0x0000007e81927210 */ /* 0x000fe40007fde0ff */
[----:B------:R-:W-:Y:S01]  /*172e0*/  IADD3 R173, P5, PT, R173, R120, RZ ;  /* 0x00000078adad7210 */ /* 0x000fe20007fbe0ff */
[----:B------:R-:W-:Y:S01]  /*172f0*/  IMAD.MOV.U32 R120, RZ, RZ, R127 ;  /* 0x000000ffff787224 */ /* 0x000fe200078e007f */
[----:B------:R-:W-:Y:S02]  /*17300*/  SHF.L.W.U32.HI R126, R140, 0xd, R142 ;  /* 0x0000000d8c7e7819 */ /* 0x000fe40000010e8e */
[----:B------:R-:W-:Y:S01]  /*17310*/  IADD3.X R165, P3, P4, R132, R165, R134, P4, P3 ;  /* 0x000000a584a57210 */ /* 0x000fe20002466486 */
[----:B------:R-:W-:Y:S01]  /*17320*/  IMAD.WIDE.U32.X R120, R171, R209, R120, P6 ;  /* 0x000000d1ab787225 */ /* 0x000fe200030e0478 */
[----:B------:R-:W-:Y:S02]  /*17330*/  IADD3 R128, P6, PT, R207, R128, RZ ;  /* 0x00000080cf807210 */ /* 0x000fe40007fde0ff */
[----:B------:R-:W-:-:S02]  /*17340*/  IADD3.X R175, P5, PT, R126, R175, RZ, P5, !PT ;  /* 0x000000af7eaf7210 */ /* 0x000fc40002fbe4ff */
[----:B------:R-:W-:Y:S02]  /*17350*/  IADD3.X R127, P2, P0, R122, R130, R124, P0, P2 ;  /* 0x000000827a7f7210 */ /* 0x000fe4000004447c */
[----:B------:R-:W-:Y:S01]  /*17360*/  IADD3.X R141, P6, PT, R141, R146, RZ, P6, !PT ;  /* 0x000000928d8d7210 */ /* 0x000fe200037de4ff */
[----:B------:R-:W-:Y:S01]  /*17370*/  IMAD.WIDE.U32 R146, R173, 0x26, RZ ;  /* 0x00000026ad927825 */ /* 0x000fe200078e00ff */
[----:B------:R-:W-:Y:S02]  /*17380*/  LEA.HI.X R122, P5, R142, R165, RZ, 0xd, P5 ;  /* 0x000000a58e7a7211 */ /* 0x000fe400028b6cff */
[----:B------:R-:W-:Y:S01]  /*17390*/  IADD3.X R166, PT, PT, R133, R166, R135, P3, P4 ;  /* 0x000000a685a67210 */ /* 0x000fe20001fe8487 */
[----:B------:R-:W-:Y:S01]  /*173a0*/  IMAD.WIDE.U32 R132, R169, 0x26, RZ ;  /* 0x00000026a9847825 */ /* 0x000fe200078e00ff */
[----:B------:R-:W-:Y:S02]  /*173b0*/  IADD3.X R123, PT, PT, R123, R131, R125, P2, P0 ;  /* 0x000000837b7b7210 */ /* 0x000fe400017e047d */
[----:B------:R-:W-:Y:S01]  /*173c0*/  IADD3.X R136, P1, P6, R120, R127, R136, P6, P1 ;  /* 0x0000007f78887210 */ /* 0x000fe20003622488 */
[----:B------:R-:W-:Y:S01]  /*173d0*/  IMAD.X R131, RZ, RZ, R166, P5 ;  /* 0x000000ffff837224 */ /* 0x000fe200028e06a6 */
[----:B------:R-:W-:Y:S01]  /*173e0*/  SHF.L.W.U32.HI R161, R175, 0xd, R122 ;  /* 0x0000000dafa17819 */ /* 0x000fe20000010e7a */
[----:B------:R-:W-:Y:S01]  /*173f0*/  IMAD.WIDE.U32 R134, R173, 0x13, RZ ;  /* 0x00000013ad867825 */ /* 0x000fe200078e00ff */
[----:B------:R-:W-:-:S02]  /*17400*/  IADD3.X R140, PT, PT, R121, R123, R137, P1, P6 ;  /* 0x0000007b798c7210 */ /* 0x000fc40000fec489 */
[----:B------:R-:W-:Y:S01]  /*17410*/  LOP3.LUT R175, R175, 0x7ffff, RZ, 0xc0, !PT ;  /* 0x0007ffffafaf7812 */ /* 0x000fe200078ec0ff */
[----:B------:R-:W-:Y:S01]  /*17420*/  IMAD R137, R177, 0x26, RZ ;  /* 0x00000026b1897824 */ /* 0x000fe200078e02ff */
[----:B------:R-:W-:Y:S01]  /*17430*/  IADD3 R161, P0, PT, R161, R128, RZ ;  /* 0x00000080a1a17210 */ /* 0x000fe20007f1e0ff */
[----:B------:R-:W-:Y:S01]  /*17440*/  IMAD.WIDE.U32 R120, R177, R169, RZ ;  /* 0x000000a9b1787225 */ /* 0x000fe200078e00ff */
[----:B------:R-:W-:Y:S02]  /*17450*/  SHF.L.W.U32.HI R122, R122, 0xd, R131 ;  /* 0x0000000d7a7a7819 */ /* 0x000fe40000010e83 */
[----:B------:R-:W-:Y:S01]  /*17460*/  IADD3 R137, PT, PT, R133, R137, RZ ;  /* 0x0000008985897210 */ /* 0x000fe20007ffe0ff */
[----:B------:R-:W-:Y:S01]  /*17470*/  IMAD R133, R175, 0x13, RZ ;  /* 0x00000013af857824 */ /* 0x000fe200078e02ff */
[----:B------:R-:W-:Y:S01]  /*17480*/  IADD3.X R141, P0, PT, R122, R141, RZ, P0, !PT ;  /* 0x0000008d7a8d7210 */ /* 0x000fe2000071e4ff */
[----:B------:R-:W-:-:S03]  /*17490*/  IMAD.WIDE.U32 R120, P1, R177, R169, R120 ;  /* 0x000000a9b1787225 */ /* 0x000fc60007820078 */
[----:B------:R-:W-:Y:S01]  /*174a0*/  LOP3.LUT R203, R141, 0x7ffff, RZ, 0xc0, !PT ;  /* 0x0007ffff8dcb7812 */ /* 0x000fe200078ec0ff */
[----:B------:R-:W-:Y:S01]  /*174b0*/  IMAD.WIDE.U32 R126, R175, R132, RZ ;  /* 0x00000084af7e7225 */ /* 0x000fe200078e00ff */
[----:B------:R-:W-:-:S03]  /*174c0*/  MOV R128, R121 ;  /* 0x0000007900807202 */ /* 0x000fc60000000f00 */
[----:B------:R-:W-:-:S04]  /*174d0*/  IMAD.WIDE.U32 R122, R175, R134, RZ ;  /* 0x00000086af7a7225 */ /* 0x000fc800078e00ff */
[----:B------:R-:W-:Y:S02]  /*174e0*/  IMAD.IADD R133, R135, 0x1, R133 ;  /* 0x0000000187857824 */ /* 0x000fe400078e0285 */
[----:B------:R-:W-:Y:S01]  /*174f0*/  IMAD.X R129, RZ, RZ, RZ, P1 ;  /* 0x000000ffff817224 */ /* 0x000fe200008e06ff */
[----:B------:R-:W-:Y:S01]  /*17500*/  LEA.HI.X R136, P1, R131, R136, RZ, 0xd, P0 ;  /* 0x0000008883887211 */ /* 0x000fe20000036cff */
[----:B------:R-:W-:-:S04]  /*17510*/  IMAD.WIDE.U32 R124, R169, R169, RZ ;  /* 0x000000a9a97c7225 */ /* 0x000fc800078e00ff */
[----:B------:R-:W-:Y:S01]  /*17520*/  IMAD.WIDE.U32 R126, P2, R137, R173, R126 ;  /* 0x000000ad897e7225 */ /* 0x000fe2000784007e */
[----:B------:R-:W-:-:S03]  /*17530*/  IADD3 R125, P6, PT, R125, R120, RZ ;  /* 0x000000787d7d7210 */ /* 0x000fc60007fde0ff */
[----:B------:R-:W-:-:S04]  /*17540*/  IMAD.WIDE.U32 R122, P0, R133, R173, R122 ;  /* 0x000000ad857a7225 */ /* 0x000fc8000780007a */
[----:B------:R-:W-:-:S04]  /*17550*/  IMAD.WIDE.U32 R134, R173, R134, RZ ;  /* 0x00000086ad867225 */ /* 0x000fc800078e00ff */
[----:B------:R-:W-:-:S04]  /*17560*/  IMAD.WIDE.U32 R130, R173, R132, RZ ;  /* 0x00000084ad827225 */ /* 0x000fc800078e00ff */
[----:B------:R-:W-:Y:S01]  /*17570*/  IMAD.X R149, RZ, RZ, RZ, P2 ;  /* 0x000000ffff957224 */ /* 0x000fe200010e06ff */
[----:B------:R-:W-:Y:S01]  /*17580*/  IADD3 R153, P2, PT, R135, R122, RZ ;  /* 0x0000007a87997210 */ /* 0x000fe20007f5e0ff */
[----:B------:R-:W-:Y:S01]  /*17590*/  IMAD.WIDE.U32 R120, R161, R132, RZ ;  /* 0x00000084a1787225 */ /* 0x000fe200078e00ff */
[----:B------:R-:W-:Y:S02]  /*175a0*/  IADD3 R180, P3, PT, R131, R126, RZ ;  /* 0x0000007e83b47210 */ /* 0x000fe40007f7e0ff */
[----:B------:R-:W-:Y:S01]  /*175b0*/  SHF.L.W.U32.HI R131, R141, 0xd, R136 ;  /* 0x0000000d8d837819 */ /* 0x000fe20000010e88 */
[----:B------:R-:W-:Y:S02]  /*175c0*/  IMAD.X R135, RZ, RZ, R140, P1 ;  /* 0x000000ffff877224 */ /* 0x000fe400008e068c */
[----:B------:R-:W-:Y:S01]  /*175d0*/  IMAD.MOV.U32 R148, RZ, RZ, R127 ;  /* 0x000000ffff947224 */ /* 0x000fe200078e007f */
[----:B------:R-:W-:Y:S01]  /*175e0*/  IADD3.X R127, PT, PT, RZ, RZ, RZ, P0, !PT ;  /* 0x000000ffff7f7210 */ /* 0x000fe200007fe4ff */
[----:B------:R-:W-:Y:S01]  /*175f0*/  IMAD.MOV.U32 R126, RZ, RZ, R123 ;  /* 0x000000ffff7e7224 */ /* 0x000fe200078e007b */
[----:B------:R-:W-:Y:S01]  /*17600*/  IADD3 R201, P0, PT, R120, R134, RZ ;  /* 0x0000008678c97210 */ /* 0x000fe20007f1e0ff */
[----:B------:R-:W-:Y:S01]  /*17610*/  IMAD.WIDE.U32 R122, R203, R132, RZ ;  /* 0x00000084cb7a7225 */ /* 0x000fe200078e00ff */
[----:B------:R-:W-:-:S03]  /*17620*/  SHF.L.W.U32.HI R120, R136, 0xd, R135 ;  /* 0x0000000d88787819 */ /* 0x000fc60000010e87 */
[----:B------:R-:W-:-:S04]  /*17630*/  IMAD.WIDE.U32 R144, R131, 0x13, R144 ;  /* 0x0000001383907825 */ /* 0x000fc800078e0090 */
[----:B------:R-:W-:Y:S02]  /*17640*/  IMAD R131, R175, 0x26, RZ ;  /* 0x00000026af837824 */ /* 0x000fe400078e02ff */
[----:B------:R-:W-:-:S03]  /*17650*/  IMAD.WIDE.U32 R122, P1, R137, R161, R122 ;  /* 0x000000a1897a7225 */ /* 0x000fc6000782007a */
[----:B------:R-:W-:Y:S01]  /*17660*/  IADD3 R136, PT, PT, R147, R131, RZ ;  /* 0x0000008393887210 */ /* 0x000fe20007ffe0ff */
[----:B------:R-:W-:Y:S02]  /*17670*/  IMAD R141, R120, 0x13, RZ ;  /* 0x00000013788d7824 */ /* 0x000fe400078e02ff */
[----:B------:R-:W-:Y:S01]  /*17680*/  IMAD.WIDE.U32.X R126, R133, R175, R126, P2 ;  /* 0x000000af857e7225 */ /* 0x000fe200010e047e */
[----:B------:R-:W-:Y:S02]  /*17690*/  IADD3 R172, P2, PT, R121, R122, RZ ;  /* 0x0000007a79ac7210 */ /* 0x000fe40007f5e0ff */
[----:B------:R-:W-:Y:S01]  /*176a0*/  IADD3 R145, PT, PT, R145, R141, RZ ;  /* 0x0000008d91917210 */ /* 0x000fe20007ffe0ff */
[----:B------:R-:W-:Y:S01]  /*176b0*/  IMAD.WIDE.U32 R132, R203, R146, RZ ;  /* 0x00000092cb847225 */ /* 0x000fe200078e00ff */
[----:B------:R-:W-:Y:S02]  /*176c0*/  IADD3.X R172, P0, PT, R172, R153, RZ, P0, !PT ;  /* 0x00000099acac7210 */ /* 0x000fe4000071e4ff */
[----:B------:R-:W-:Y:S01]  /*176d0*/  LOP3.LUT R153, R145, 0x7ffff, RZ, 0xc0, !PT ;  /* 0x0007ffff91997812 */ /* 0x000fe200078ec0ff */
[C---:B------:R-:W-:Y:S01]  /*176e0*/  IMAD.WIDE.U32 R134, R144.reuse, R144, RZ ;  /* 0x0000009090867225 */ /* 0x040fe200078e00ff */
[----:B------:R-:W-:-:S02]  /*176f0*/  SHF.L.U64.HI R205, R144, 0x1, R145 ;  /* 0x0000000190cd7819 */ /* 0x000fc40000010291 */
[----:B------:R-:W-:Y:S01]  /*17700*/  LEA.HI R145, P5, R145, R139, RZ, 0xd ;  /* 0x0000008b91917211 */ /* 0x000fe200078b68ff */
[----:B------:R-:W-:Y:S01]  /*17710*/  IMAD.WIDE.U32 R120, P4, R136, R161, R132 ;  /* 0x000000a188787225 */ /* 0x000fe20007880084 */
[----:B------:R-:W-:-:S03]  /*17720*/  LOP3.LUT R205, R205, 0xfffff, RZ, 0xc0, !PT ;  /* 0x000fffffcdcd7812 */ /* 0x000fc600078ec0ff */
[----:B------:R-:W-:-:S04]  /*17730*/  IMAD.WIDE.U32 R146, R161, R146, RZ ;  /* 0x00000092a1927225 */ /* 0x000fc800078e00ff */
[----:B------:R-:W-:-:S04]  /*17740*/  IMAD.WIDE.U32 R164, R161, 0x13, RZ ;  /* 0x00000013a1a47825 */ /* 0x000fc800078e00ff */
[----:B------:R-:W-:Y:S01]  /*17750*/  IMAD.X R131, RZ, RZ, RZ, P1 ;  /* 0x000000ffff837224 */ /* 0x000fe200008e06ff */
[----:B------:R-:W-:Y:S01]  /*17760*/  IADD3 R151, P1, PT, R134, R130, RZ ;  /* 0x0000008286977210 */ /* 0x000fe20007f3e0ff */
[----:B------:R-:W-:Y:S02]  /*17770*/  IMAD R141, R203, 0x13, RZ ;  /* 0x00000013cb8d7824 */ /* 0x000fe400078e02ff */
[----:B------:R-:W-:Y:S02]  /*17780*/  IMAD.MOV.U32 R130, RZ, RZ, R123 ;  /* 0x000000ffff827224 */ /* 0x000fe400078e007b */
[----:B------:R-:W-:Y:S01]  /*17790*/  IMAD.X R133, RZ, RZ, RZ, P4 ;  /* 0x000000ffff857224 */ /* 0x000fe200020e06ff */
[----:B------:R-:W-:Y:S01]  /*177a0*/  IADD3 R168, P4, PT, R147, R120, RZ ;  /* 0x0000007893a87210 */ /* 0x000fe20007f9e0ff */
[----:B------:R-:W-:Y:S01]  /*177b0*/  IMAD.MOV.U32 R132, RZ, RZ, R121 ;  /* 0x000000ffff847224 */ /* 0x000fe200078e0079 */
[----:B------:R-:W-:Y:S01]  /*177c0*/  IADD3 R140, PT, PT, R165, R141, RZ ;  /* 0x0000008da58c7210 */ /* 0x000fe20007ffe0ff */
[----:B------:R-:W-:Y:S01]  /*177d0*/  IMAD.WIDE.U32 R122, R153, R144, RZ ;  /* 0x00000090997a7225 */ /* 0x000fe200078e00ff */
[----:B------:R-:W-:-:S03]  /*177e0*/  LOP3.LUT R147, R138, 0x7ffff, RZ, 0xc0, !PT ;  /* 0x0007ffff8a937812 */ /* 0x000fc600078ec0ff */
[----:B------:R-:W-:-:S04]  /*177f0*/  IMAD.WIDE.U32 R120, R203, R164, RZ ;  /* 0x000000a4cb787225 */ /* 0x000fc800078e00ff */
[----:B------:R-:W-:-:S04]  /*17800*/  IMAD.WIDE.U32.X R148, R137, R175, R148, P3 ;  /* 0x000000af89947225 */ /* 0x000fc800018e0494 */
[----:B------:R-:W-:-:S04]  /*17810*/  IMAD.WIDE.U32 R122, P3, R153, R144, R122 ;  /* 0x00000090997a7225 */ /* 0x000fc8000786007a */
[----:B------:R-:W-:Y:S01]  /*17820*/  IMAD.WIDE.U32.X R132, R136, R203, R132, P4 ;  /* 0x000000cb88847225 */ /* 0x000fe200020e0484 */
[----:B------:R-:W-:Y:S02]  /*17830*/  IADD3.X R155, PT, PT, RZ, RZ, RZ, P3, !PT ;  /* 0x000000ffff9b7210 */ /* 0x000fe40001ffe4ff */
[----:B------:R-:W-:Y:S01]  /*17840*/  MOV R154, R123 ;  /* 0x0000007b009a7202 */ /* 0x000fe20000000f00 */
[----:B------:R-:W-:-:S04]  /*17850*/  IMAD.WIDE.U32 R120, P4, R140, R161, R120 ;  /* 0x000000a18c787225 */ /* 0x000fc80007880078 */
[----:B------:R-:W-:-:S04]  /*17860*/  IMAD.WIDE.U32 R164, R161, R164, RZ ;  /* 0x000000a4a1a47225 */ /* 0x000fc800078e00ff */
[----:B------:R-:W-:Y:S01]  /*17870*/  IMAD.WIDE.U32.X R130, R137, R203, R130, P2 ;  /* 0x000000cb89827225 */ /* 0x000fe200010e0482 */
[----:B------:R-:W-:Y:S02]  /*17880*/  IADD3 R165, P3, PT, R165, R120, RZ ;  /* 0x00000078a5a57210 */ /* 0x000fe40007f7e0ff */
[----:B------:R-:W-:Y:S01]  /*17890*/  IADD3 R139, P2, PT, R135, R122, RZ ;  /* 0x0000007a878b7210 */ /* 0x000fe20007f5e0ff */
[----:B------:R-:W-:Y:S02]  /*178a0*/  IMAD.SHL.U32 R182, R144, 0x2, RZ ;  /* 0x0000000290b67824 */ /* 0x000fe400078e00ff */
[----:B------:R-:W-:Y:S01]  /*178b0*/  IMAD.X R137, RZ, RZ, RZ, P4 ;  /* 0x000000ffff897224 */ /* 0x000fe200020e06ff */
[----:B------:R-:W-:Y:S01]  /*178c0*/  IADD3.X R180, P1, PT, R180, R139, RZ, P1, !PT ;  /* 0x0000008bb4b47210 */ /* 0x000fe20000f3e4ff */
[----:B------:R-:W-:Y:S01]  /*178d0*/  IMAD.MOV.U32 R136, RZ, RZ, R121 ;  /* 0x000000ffff887224 */ /* 0x000fe200078e0079 */
[----:B------:R-:W-:Y:S01]  /*178e0*/  LOP3.LUT R182, R182, 0xfffffffe, RZ, 0xc0, !PT ;  /* 0xfffffffeb6b67812 */ /* 0x000fe200078ec0ff */
[----:B------:R-:W-:-:S02]  /*178f0*/  IMAD.X R147, RZ, RZ, R147, P5 ;  /* 0x000000ffff937224 */ /* 0x000fc400028e0693 */
[----:B------:R-:W-:-:S03]  /*17900*/  IMAD.WIDE.U32 R134, R205, R145, RZ ;  /* 0x00000091cd867225 */ /* 0x000fc600078e00ff */
[----:B------:R-:W-:Y:S01]  /*17910*/  SHF.L.U64.HI R174, R145, 0x1, R147 ;  /* 0x0000000191ae7819 */ /* 0x000fe20000010293 */
[----:B------:R-:W-:-:S04]  /*17920*/  IMAD.WIDE.U32.X R120, R140, R203, R136, P3 ;  /* 0x000000cb8c787225 */ /* 0x000fc800018e0488 */
[----:B------:R-:W-:-:S04]  /*17930*/  IMAD.WIDE.U32 R142, R145, 0x26, RZ ;  /* 0x00000026918e7825 */ /* 0x000fc800078e00ff */
[----:B------:R-:W-:-:S04]  /*17940*/  IMAD.WIDE.U32 R140, R147, R145, RZ ;  /* 0x00000091938c7225 */ /* 0x000fc800078e00ff */
[----:B------:R-:W-:Y:S02]  /*17950*/  IMAD R137, R147, 0x26, RZ ;  /* 0x0000002693897824 */ /* 0x000fe400078e02ff */
[----:B------:R-:W-:-:S04]  /*17960*/  IMAD.WIDE.U32 R122, P3, R182, R147, R134 ;  /* 0x00000093b67a7225 */ /* 0x000fc80007860086 */
[----:B------:R-:W-:Y:S01]  /*17970*/  IMAD.WIDE.U32 R162, R182, R145, RZ ;  /* 0x00000091b6a27225 */ /* 0x000fe200078e00ff */
[----:B------:R-:W-:-:S03]  /*17980*/  MOV R134, R123 ;  /* 0x0000007b00867202 */ /* 0x000fc60000000f00 */
[----:B------:R-:W-:Y:S01]  /*17990*/  IMAD.WIDE.U32.X R154, R153, R153, R154, P2 ;  /* 0x00000099999a7225 */ /* 0x000fe200010e049a */
[----:B------:R-:W-:-:S03]  /*179a0*/  IADD3 R163, P4, PT, R163, R122, RZ ;  /* 0x0000007aa3a37210 */ /* 0x000fc60007f9e0ff */
[----:B------:R-:W-:-:S04]  /*179b0*/  IMAD.WIDE.U32 R138, R203, R142, RZ ;  /* 0x0000008ecb8a7225 */ /* 0x000fc800078e00ff */
[----:B------:R-:W-:-:S04]  /*179c0*/  IMAD.WIDE.U32 R140, P2, R145, R147, R140 ;  /* 0x00000093918c7225 */ /* 0x000fc8000784008c */
[----:B------:R-:W-:Y:S01]  /*179d0*/  IMAD.WIDE.U32 R156, R145, R145, RZ ;  /* 0x00000091919c7225 */ /* 0x000fe200078e00ff */
[----:B------:R-:W-:-:S03]  /*179e0*/  MOV R136, R141 ;  /* 0x0000008d00887202 */ /* 0x000fc60000000f00 */
[----:B------:R-:W-:Y:S02]  /*179f0*/  IMAD.IADD R144, R143, 0x1, R137 ;  /* 0x000000018f907824 */ /* 0x000fe400078e0289 */
[----:B------:R-:W-:Y:S02]  /*17a00*/  IMAD.X R135, RZ, RZ, RZ, P3 ;  /* 0x000000ffff877224 */ /* 0x000fe400018e06ff */
[----:B------:R-:W-:Y:S01]  /*17a10*/  IMAD.X R137, RZ, RZ, RZ, P2 ;  /* 0x000000ffff897224 */ /* 0x000fe200010e06ff */
[----:B------:R-:W-:Y:S01]  /*17a20*/  IADD3 R157, P2, PT, R157, R140, RZ ;  /* 0x0000008c9d9d7210 */ /* 0x000fe20007f5e0ff */
[----:B------:R-:W-:-:S04]  /*17a30*/  IMAD.WIDE.U32 R138, P3, R144, R161, R138 ;  /* 0x000000a1908a7225 */ /* 0x000fc8000786008a */
[----:B------:R-:W-:-:S04]  /*17a40*/  IMAD.WIDE.U32 R142, R161, R142, RZ ;  /* 0x0000008ea18e7225 */ /* 0x000fc800078e00ff */
[----:B------:R-:W-:-:S04]  /*17a50*/  IMAD.WIDE.U32 R122, R177, R182, RZ ;  /* 0x000000b6b17a7225 */ /* 0x000fc800078e00ff */
[----:B------:R-:W-:Y:S02]  /*17a60*/  IMAD.SHL.U32 R176, R145, 0x2, RZ ;  /* 0x0000000291b07824 */ /* 0x000fe400078e00ff */
[----:B------:R-:W-:Y:S01]  /*17a70*/  IMAD.X R153, RZ, RZ, RZ, P3 ;  /* 0x000000ffff997224 */ /* 0x000fe200018e06ff */
[----:B------:R-:W-:Y:S01]  /*17a80*/  IADD3 R160, P3, PT, R151, R142, RZ ;  /* 0x0000008e97a07210 */ /* 0x000fe20007f7e0ff */
[----:B------:R-:W-:-:S04]  /*17a90*/  IMAD.WIDE.U32.X R136, R147, R147, R136, P2 ;  /* 0x0000009393887225 */ /* 0x000fc800010e0488 */
[----:B------:R-:W-:-:S04]  /*17aa0*/  IMAD.WIDE.U32 R122, P2, R205, R169, R122 ;  /* 0x000000a9cd7a7225 */ /* 0x000fc8000784007a */
[----:B------:R-:W-:-:S04]  /*17ab0*/  IMAD.WIDE.U32 R150, R177, R176, RZ ;  /* 0x000000b0b1967225 */ /* 0x000fc800078e00ff */
[----:B------:R-:W-:Y:S01]  /*17ac0*/  IMAD.WIDE.U32.X R134, R205, R147, R134, P4 ;  /* 0x00000093cd867225 */ /* 0x000fe200020e0486 */
[----:B------:R-:W-:Y:S02]  /*17ad0*/  IADD3 R207, P4, PT, R143, R138, RZ ;  /* 0x0000008a8fcf7210 */ /* 0x000fe40007f9e0ff */
[----:B------:R-:W-:Y:S01]  /*17ae0*/  IADD3.X R143, PT, PT, RZ, RZ, RZ, P2, !PT ;  /* 0x000000ffff8f7210 */ /* 0x000fe200017fe4ff */
[----:B------:R-:W-:-:S04]  /*17af0*/  IMAD.WIDE.U32 R166, R175, R182, RZ ;  /* 0x000000b6afa67225 */ /* 0x000fc800078e00ff */
[----:B------:R-:W-:Y:S02]  /*17b00*/  IMAD.MOV.U32 R152, RZ, RZ, R139 ;  /* 0x000000ffff987224 */ /* 0x000fe400078e008b */
[----:B------:R-:W-:-:S04]  /*17b10*/  IMAD.WIDE.U32 R150, P2, R174, R169, R150 ;  /* 0x000000a9ae967225 */ /* 0x000fc80007840096 */
[----:B------:R-:W-:Y:S01]  /*17b20*/  IMAD.WIDE.U32 R138, R169, R182, RZ ;  /* 0x000000b6a98a7225 */ /* 0x000fe200078e00ff */
[----:B------:R-:W-:-:S03]  /*17b30*/  IADD3.X R147, PT, PT, RZ, RZ, RZ, P2, !PT ;  /* 0x000000ffff937210 */ /* 0x000fc600017fe4ff */
[----:B------:R-:W-:Y:S01]  /*17b40*/  IMAD.WIDE.U32.X R152, R144, R203, R152, P4 ;  /* 0x000000cb90987225 */ /* 0x000fe200020e0498 */
[----:B------:R-:W-:-:S03]  /*17b50*/  IADD3 R186, P4, PT, R139, R122, RZ ;  /* 0x0000007a8bba7210 */ /* 0x000fc60007f9e0ff */
[----:B------:R-:W-:-:S04]  /*17b60*/  IMAD.WIDE.U32 R166, P5, R205, R173, R166 ;  /* 0x000000adcda67225 */ /* 0x000fc800078a00a6 */
[----:B------:R-:W-:-:S04]  /*17b70*/  IMAD.WIDE.U32 R158, R173, R182, RZ ;  /* 0x000000b6ad9e7225 */ /* 0x000fc800078e00ff */
[----:B------:R-:W-:Y:S01]  /*17b80*/  IMAD.WIDE.U32 R144, R203, R182, RZ ;  /* 0x000000b6cb907225 */ /* 0x000fe200078e00ff */
[----:B------:R-:W-:-:S03]  /*17b90*/  IADD3 R166, P2, PT, R159, R166, RZ ;  /* 0x000000a69fa67210 */ /* 0x000fc60007f5e0ff */
[----:B------:R-:W-:Y:S02]  /*17ba0*/  IMAD.MOV.U32 R142, RZ, RZ, R123 ;  /* 0x000000ffff8e7224 */ /* 0x000fe400078e007b */
[----:B------:R-:W-:Y:S02]  /*17bb0*/  IMAD.X R123, RZ, RZ, RZ, P5 ;  /* 0x000000ffff7b7224 */ /* 0x000fe400028e06ff */
[----:B------:R-:W-:Y:S02]  /*17bc0*/  IMAD.MOV.U32 R122, RZ, RZ, R167 ;  /* 0x000000ffff7a7224 */ /* 0x000fe400078e00a7 */
[----:B------:R-:W-:-:S04]  /*17bd0*/  IMAD.WIDE.U32 R144, P5, R205, R161, R144 ;  /* 0x000000a1cd907225 */ /* 0x000fc800078a0090 */
[----:B------:R-:W-:Y:S01]  /*17be0*/  IMAD.WIDE.U32 R140, R161, R182, RZ ;  /* 0x000000b6a18c7225 */ /* 0x000fe200078e00ff */
[----:B------:R-:W-:-:S03]  /*17bf0*/  IADD3.X R161, P3, PT, R180, R207, RZ, P3, !PT ;  /* 0x000000cfb4a17210 */ /* 0x000fc60001f7e4ff */
[C---:B------:R-:W-:Y:S01]  /*17c00*/  IMAD.WIDE.U32.X R122, R205.reuse, R175, R122, P2 ;  /* 0x000000afcd7a7225 */ /* 0x040fe200010e047a */
[----:B------:R-:W-:Y:S02]  /*17c10*/  IADD3 R139, P2, PT, R158, R164, RZ ;  /* 0x000000a49e8b7210 */ /* 0x000fe40007f5e0ff */
[----:B------:R-:W-:Y:S01]  /*17c20*/  MOV R158, R145 ;  /* 0x00000091009e7202 */ /* 0x000fe20000000f00 */
[----:B------:R-:W-:Y:S01]  /*17c30*/  IMAD.WIDE.U32.X R142, R205, R177, R142, P4 ;  /* 0x000000b1cd8e7225 */ /* 0x000fe200020e048e */
[----:B------:R-:W-:Y:S02]  /*17c40*/  IADD3 R188, P4, PT, R141, R144, RZ ;  /* 0x000000908dbc7210 */ /* 0x000fe40007f9e0ff */
[----:B------:R-:W-:Y:S01]  /*17c50*/  IADD3.X R165, P2, PT, R165, R166, RZ, P2, !PT ;  /* 0x000000a6a5a57210 */ /* 0x000fe2000175e4ff */
[----:B------:R-:W-:Y:S01]  /*17c60*/  IMAD.X R159, RZ, RZ, RZ, P5 ;  /* 0x000000ffff9f7224 */ /* 0x000fe200028e06ff */
[----:B------:R-:W-:Y:S01]  /*17c70*/  IADD3 R201, P5, PT, R201, R162, RZ ;  /* 0x000000a2c9c97210 */ /* 0x000fe20007fbe0ff */
[----:B------:R-:W-:-:S03]  /*17c80*/  IMAD.WIDE.U32 R144, R169, R176, RZ ;  /* 0x000000b0a9907225 */ /* 0x000fc600078e00ff */
[----:B------:R-:W-:Y:S01]  /*17c90*/  IADD3.X R163, P5, PT, R172, R163, RZ, P5, !PT ;  /* 0x000000a3aca37210 */ /* 0x000fe20002fbe4ff */
[----:B------:R-:W-:Y:S01]  /*17ca0*/  IMAD.WIDE.U32.X R158, R205, R203, R158, P4 ;  /* 0x000000cbcd9e7225 */ /* 0x000fe200020e049e */
[----:B------:R-:W-:Y:S02]  /*17cb0*/  IADD3.X R184, P1, P4, R152, R154, R148, P3, P1 ;  /* 0x0000009a98b87210 */ /* 0x000fe40001c22494 */
[----:B------:R-:W-:Y:S01]  /*17cc0*/  IADD3 R167, P3, PT, R156, R146, RZ ;  /* 0x000000929ca77210 */ /* 0x000fe20007f7e0ff */
[----:B------:R-:W-:Y:S01]  /*17cd0*/  IMAD.MOV.U32 R146, RZ, RZ, R151 ;  /* 0x000000ffff927224 */ /* 0x000fe200078e0097 */
[----:B------:R-:W-:Y:S01]  /*17ce0*/  IADD3.X R149, PT, PT, R153, R155, R149, P1, P4 ;  /* 0x0000009b99957210 */ /* 0x000fe20000fe8495 */
[----:B------:R-:W-:Y:S01]  /*17cf0*/  IMAD.WIDE.U32.X R128, R177, R177, R128, P6 ;  /* 0x000000b1b1807225 */ /* 0x000fe200030e0480 */
[----:B------:R-:W-:Y:S02]  /*17d00*/  SHF.L.W.U32.HI R182, R161, 0xd, R184 ;  /* 0x0000000da1b67819 */ /* 0x000fe40000010eb8 */
[----:B------:R-:W-:-:S02]  /*17d10*/  IADD3 R150, P4, PT, R145, R150, RZ ;  /* 0x0000009691967210 */ /* 0x000fc40007f9e0ff */
[----:B------:R-:W-:Y:S02]  /*17d20*/  SHF.L.W.U32.HI R184, R184, 0xd, R149 ;  /* 0x0000000db8b87819 */ /* 0x000fe40000010e95 */
[----:B------:R-:W-:Y:S01]  /*17d30*/  IADD3 R182, P1, PT, R182, R201, RZ ;  /* 0x000000c9b6b67210 */ /* 0x000fe20007f3e0ff */
[----:B------:R-:W-:Y:S01]  /*17d40*/  IMAD.WIDE.U32.X R146, R174, R177, R146, P4 ;  /* 0x000000b1ae927225 */ /* 0x000fe200020e0492 */
[----:B------:R-:W-:Y:S02]  /*17d50*/  IADD3.X R126, P4, P6, R134, R126, R130, P5, P0 ;  /* 0x0000007e867e7210 */ /* 0x000fe40002e80482 */
[----:B------:R-:W-:Y:S02]  /*17d60*/  IADD3.X R184, P1, PT, R184, R163, RZ, P1, !PT ;  /* 0x000000a3b8b87210 */ /* 0x000fe40000f3e4ff */
[----:B------:R-:W-:Y:S02]  /*17d70*/  IADD3.X R135, PT, PT, R135, R127, R131, P4, P6 ;  /* 0x0000007f87877210 */ /* 0x000fe400027ec483 */
[----:B------:R-:W-:Y:S01]  /*17d80*/  IADD3.X R131, P4, PT, RZ, R126, RZ, P1, !PT ;  /* 0x0000007eff837210 */ /* 0x000fe20000f9e4ff */
[----:B------:R-:W-:Y:S01]  /*17d90*/  IMAD.WIDE.U32 R126, R175, R176, RZ ;  /* 0x000000b0af7e7225 */ /* 0x000fe200078e00ff */
[----:B------:R-:W-:-:S02]  /*17da0*/  IADD3 R145, P5, PT, R167, R138, RZ ;  /* 0x0000008aa7917210 */ /* 0x000fc40007fbe0ff */
[----:B------:R-:W-:Y:S01]  /*17db0*/  IADD3.X R157, P3, PT, R168, R157, RZ, P3, !PT ;  /* 0x0000009da89d7210 */ /* 0x000fe20001f7e4ff */
[----:B------:R-:W-:Y:S01]  /*17dc0*/  IMAD.X R135, RZ, RZ, R135, P4 ;  /* 0x000000ffff877224 */ /* 0x000fe200020e0687 */
[----:B------:R-:W-:Y:S01]  /*17dd0*/  SHF.L.W.U32.HI R148, R184, 0xd, R131 ;  /* 0x0000000db8947819 */ /* 0x000fe20000010e83 */
[----:B------:R-:W-:Y:S01]  /*17de0*/  IMAD.WIDE.U32 R126, P6, R174, R173, R126 ;  /* 0x000000adae7e7225 */ /* 0x000fe200078c007e */
[----:B------:R-:W-:Y:S02]  /*17df0*/  IADD3.X R209, P5, PT, R157, R186, RZ, P5, !PT ;  /* 0x000000ba9dd17210 */ /* 0x000fe40002fbe4ff */
[----:B------:R-:W-:Y:S02]  /*17e00*/  IADD3 R141, P0, PT, R140, R124, RZ ;  /* 0x0000007c8c8d7210 */ /* 0x000fe40007f1e0ff */
[----:B------:R-:W-:Y:S02]  /*17e10*/  IADD3.X R134, P3, P5, R142, R136, R132, P5, P3 ;  /* 0x000000888e867210 */ /* 0x000fe40002d66484 */
[----:B------:R-:W-:-:S02]  /*17e20*/  IADD3 R148, P4, PT, R148, R145, RZ ;  /* 0x0000009194947210 */ /* 0x000fc40007f9e0ff */
[----:B------:R-:W-:Y:S01]  /*17e30*/  SHF.L.W.U32.HI R124, R131, 0xd, R135 ;  /* 0x0000000d837c7819 */ /* 0x000fe20000010e87 */
[----:B------:R-:W-:Y:S01]  /*17e40*/  IMAD.WIDE.U32 R130, R173, R176, RZ ;  /* 0x000000b0ad827225 */ /* 0x000fe200078e00ff */
[----:B------:R-:W-:Y:S02]  /*17e50*/  IADD3.X R136, PT, PT, R143, R137, R133, P3, P5 ;  /* 0x000000898f887210 */ /* 0x000fe40001fea485 */
[----:B------:R-:W-:Y:S01]  /*17e60*/  IADD3.X R209, P3, PT, R124, R209, RZ, P4, !PT ;  /* 0x000000d17cd17210 */ /* 0x000fe2000277e4ff */
[----:B------:R-:W-:Y:S01]  /*17e70*/  IMAD.MOV.U32 R124, RZ, RZ, R127 ;  /* 0x000000ffff7c7224 */ /* 0x000fe200078e007f */
[----:B------:R-:W-:Y:S01]  /*17e80*/  IADD3 R137, P5, PT, R131, R126, RZ ;  /* 0x0000007e83897210 */ /* 0x000fe20007fbe0ff */
[----:B------:R-:W-:Y:S01]  /*17e90*/  IMAD.WIDE.U32 R162, R148, R170, RZ ;  /* 0x000000aa94a27225 */ /* 0x000fe200078e00ff */
[----:B------:R-:W-:Y:S02]  /*17ea0*/  LEA.HI.X R126, P3, R135, R134, RZ, 0xd, P3 ;  /* 0x00000086877e7211 */ /* 0x000fe40001876cff */
[----:B------:R-:W-:-:S02]  /*17eb0*/  LOP3.LUT R203, R209, 0x7ffff, RZ, 0xc0, !PT ;  /* 0x0007ffffd1cb7812 */ /* 0x000fc400078ec0ff */
[----:B------:R-:W-:Y:S01]  /*17ec0*/  IADD3 R144, P1, PT, R139, R144, RZ ;  /* 0x000000908b907210 */ /* 0x000fe20007f3e0ff */
[----:B------:R-:W-:Y:S01]  /*17ed0*/  IMAD.X R127, RZ, RZ, R136, P3 ;  /* 0x000000ffff7f7224 */ /* 0x000fe200018e0688 */
[----:B------:R-:W-:Y:S02]  /*17ee0*/  SHF.L.W.U32.HI R209, R209, 0xd, R126 ;  /* 0x0000000dd1d17819 */ /* 0x000fe40000010e7e */
[----:B------:R-:W-:Y:S02]  /*17ef0*/  IADD3.X R131, P1, PT, R165, R150, RZ, P1, !PT ;  /* 0x00000096a5837210 */ /* 0x000fe40000f3e4ff */
[----:B------:R-:W-:Y:S01]  /*17f00*/  IADD3 R209, P3, PT, R209, R144, RZ ;  /* 0x00000090d1d17210 */ /* 0x000fe20007f7e0ff */
[----:B------:R-:W-:Y:S01]  /*17f10*/  IMAD.WIDE.U32 R144, R148, 0x13, RZ ;  /* 0x0000001394907825 */ /* 0x000fe200078e00ff */
[----:B------:R-:W-:Y:S02]  /*17f20*/  SHF.L.W.U32.HI R126, R126, 0xd, R127 ;  /* 0x0000000d7e7e7819 */ /* 0x000fe40000010e7f */
[----:B------:R-:W-:Y:S01]  /*17f30*/  IADD3.X R132, P0, PT, R125, R188, RZ, P0, !PT ;  /* 0x000000bc7d847210 */ /* 0x000fe2000071e4ff */
[----:B------:R-:W-:Y:S01]  /*17f40*/  IMAD.WIDE.U32 R164, R209, R178, RZ ;  /* 0x000000b2d1a47225 */ /* 0x000fe200078e00ff */
[----:B------:R-:W-:-:S02]  /*17f50*/  IADD3.X R125, PT, PT, RZ, RZ, RZ, P6, !PT ;  /* 0x000000ffff7d7210 */ /* 0x000fc400037fe4ff */
[----:B------:R-:W-:Y:S02]  /*17f60*/  IADD3.X R207, P1, P2, R146, R122, R120, P1, P2 ;  /* 0x0000007a92cf7210 */ /* 0x000fe40000a24478 */
[----:B------:R-:W-:Y:S01]  /*17f70*/  IADD3.X R134, P3, PT, R126, R131, RZ, P3, !PT ;  /* 0x000000837e867210 */ /* 0x000fe20001f7e4ff */
[----:B------:R-:W-:Y:S01]  /*17f80*/  IMAD.WIDE.U32.X R174, R174, R175, R124, P5 ;  /* 0x000000afaeae7225 */ /* 0x000fe200028e047c */
[----:B------:R-:W-:Y:S02]  /*17f90*/  IADD3 R133, P4, PT, R141, R130, RZ ;  /* 0x000000828d857210 */ /* 0x000fe40007f9e0ff */
[----:B------:R-:W-:Y:S01]  /*17fa0*/  IADD3.X R150, PT, PT, R147, R123, R121, P1, P2 ;  /* 0x0000007b93967210 */ /* 0x000fe20000fe4479 */
[----:B------:R-:W-:Y:S01]  /*17fb0*/  IMAD.WIDE.U32 R124, R203, R178, RZ ;  /* 0x000000b2cb7c7225 */ /* 0x000fe200078e00ff */
[----:B------:R-:W-:Y:S02]  /*17fc0*/  LEA.HI.X R207, P3, R127, R207, RZ, 0xd, P3 ;  /* 0x000000cf7fcf7211 */ /* 0x000fe40001876cff */
[----:B------:R-:W-:Y:S01]  /*17fd0*/  IADD3.X R130, P4, PT, R132, R137, RZ, P4, !PT ;  /* 0x0000008984827210 */ /* 0x000fe2000279e4ff */
[----:B------:R-:W-:Y:S01]  /*17fe0*/  IMAD R131, R203, 0x13, RZ ;  /* 0x00000013cb837824 */ /* 0x000fe200078e02ff */
[----:B------:R-:W-:Y:S01]  /*17ff0*/  SHF.L.W.U32.HI R180, R134, 0xd, R207 ;  /* 0x0000000d86b47819 */ /* 0x000fe20000010ecf */
[----:B------:R-:W-:Y:S01]  /*18000*/  IMAD.X R150, RZ, RZ, R150, P3 ;  /* 0x000000ffff967224 */ /* 0x000fe200018e0696 */
[----:B------:R-:W-:Y:S01]  /*18010*/  IADD3.X R142, P0, P4, R174, R158, R128, P4, P0 ;  /* 0x0000009eae8e7210 */ /* 0x000fe20002400480 */
[----:B------:R-:W-:Y:S01]  /*18020*/  IMAD.WIDE.U32 R120, P1, R148, R171, R124 ;  /* 0x000000ab94787225 */ /* 0x000fe2000782007c */
[----:B------:R-:W-:-:S02]  /*18030*/  LOP3.LUT R205, R134, 0x7ffff, RZ, 0xc0, !PT ;  /* 0x0007ffff86cd7812 */ /* 0x000fc400078ec0ff */
[----:B------:R-:W-:Y:S01]  /*18040*/  IADD3.X R158, PT, PT, R175, R159, R129, P0, P4 ;  /* 0x0000009faf9e7210 */ /* 0x000fe200007e8481 */
[----:B------:R-:W-:Y:S01]  /*18050*/  IMAD.WIDE.U32 R122, R148, R178, RZ ;  /* 0x000000b2947a7225 */ /* 0x000fe200078e00ff */
[----:B------:R-:W-:Y:S02]  /*18060*/  IADD3 R180, P0, PT, R180, R133, RZ ;  /* 0x00000085b4b47210 */ /* 0x000fe40007f1e0ff */
[----:B------:R-:W-:Y:S01]  /*18070*/  SHF.L.W.U32.HI R207, R207, 0xd, R150 ;  /* 0x0000000dcfcf7819 */ /* 0x000fe20000010e96 */
[----:B------:R-:W-:Y:S01]  /*18080*/  IMAD.WIDE.U32 R124, R189, R144, RZ ;  /* 0x00000090bd7c7225 */ /* 0x000fe200078e00ff */
[----:B------:R-:W-:Y:S02]  /*18090*/  IADD3 R196, P2, PT, R123, R120, RZ ;  /* 0x000000787bc47210 */ /* 0x000fe40007f5e0ff */
[----:B------:R-:W-:Y:S01]  /*180a0*/  IADD3.X R207, P0, PT, R207, R130, RZ, P0, !PT ;  /* 0x00000082cfcf7210 */ /* 0x000fe2000071e4ff */
[----:B------:R-:W-:Y:S01]  /*180b0*/  IMAD.IADD R132, R145, 0x1, R131 ;  /* 0x0000000191847824 */ /* 0x000fe200078e0283 */
[----:B------:R-:W-:Y:S01]  /*180c0*/  IADD3.X R129, PT, PT, RZ, RZ, RZ, P1, !PT ;  /* 0x000000ffff817210 */ /* 0x000fe20000ffe4ff */
[----:B------:R-:W-:Y:S01]  /*180d0*/  IMAD.WIDE.U32 R174, R209, R170, RZ ;  /* 0x000000aad1ae7225 */ /* 0x000fe200078e00ff */
[----:B------:R-:W-:-:S03]  /*180e0*/  LOP3.LUT R161, R161, 0x7ffff, RZ, 0xc0, !PT ;  /* 0x0007ffffa1a17812 */ /* 0x000fc600078ec0ff */
[----:B------:R-:W-:Y:S01]  /*180f0*/  IMAD.MOV.U32 R128, RZ, RZ, R121 ;  /* 0x000000ffff807224 */ /* 0x000fe200078e0079 */
[----:B------:R-:W-:Y:S01]  /*18100*/  IADD3 R201, P1, PT, R174, R122, RZ ;  /* 0x0000007aaec97210 */ /* 0x000fe20007f3e0ff */
[----:B------:R-:W-:Y:S01]  /*18110*/  IMAD.WIDE.U32 R124, P4, R132, R187, R124 ;  /* 0x000000bb847c7225 */ /* 0x000fe2000788007c */
[----:B------:R-:W-:-:S03]  /*18120*/  LOP3.LUT R174, R207, 0x7ffff, RZ, 0xc0, !PT ;  /* 0x0007ffffcfae7812 */ /* 0x000fc600078ec0ff */
[----:B------:R-:W-:-:S04]  /*18130*/  IMAD.WIDE.U32 R120, R187, R144, RZ ;  /* 0x00000090bb787225 */ /* 0x000fc800078e00ff */
[----:B------:R-:W-:Y:S01]  /*18140*/  IMAD.WIDE.U32 R126, R203, R170, RZ ;  /* 0x000000aacb7e7225 */ /* 0x000fe200078e00ff */
[----:B------:R-:W-:-:S03]  /*18150*/  IADD3 R186, P3, PT, R121, R124, RZ ;  /* 0x0000007c79ba7210 */ /* 0x000fc60007f7e0ff */
[----:B------:R-:W-:-:S04]  /*18160*/  IMAD.WIDE.U32 R134, R209, 0x13, RZ ;  /* 0x00000013d1867825 */ /* 0x000fc800078e00ff */
[----:B------:R-:W-:-:S04]  /*18170*/  IMAD.WIDE.U32 R122, R183, R144, RZ ;  /* 0x00000090b77a7225 */ /* 0x000fc800078e00ff */
[----:B------:R-:W-:Y:S02]  /*18180*/  IMAD R121, R205, 0x13, RZ ;  /* 0x00000013cd797824 */ /* 0x000fe400078e02ff */
[----:B------:R-:W-:Y:S02]  /*18190*/  IMAD.MOV.U32 R136, RZ, RZ, R125 ;  /* 0x000000ffff887224 */ /* 0x000fe400078e007d */
[----:B------:R-:W-:Y:S01]  /*181a0*/  IMAD.WIDE.U32 R130, R180, 0x13, RZ ;  /* 0x00000013b4827825 */ /* 0x000fe200078e00ff */
[----:B------:R-:W-:-:S03]  /*181b0*/  IADD3 R200, PT, PT, R135, R121, RZ ;  /* 0x0000007987c87210 */ /* 0x000fc60007ffe0ff */
[----:B------:R-:W-:Y:S02]  /*181c0*/  IMAD R125, R174, 0x13, RZ ;  /* 0x00000013ae7d7824 */ /* 0x000fe400078e02ff */
[----:B------:R-:W-:-:S04]  /*181d0*/  IMAD.WIDE.U32 R126, P5, R148, R191, R126 ;  /* 0x000000bf947e7225 */ /* 0x000fc800078a007e */
[----:B------:R-:W-:Y:S01]  /*181e0*/  IMAD.X R137, RZ, RZ, RZ, P4 ;  /* 0x000000ffff897224 */ /* 0x000fe200020e06ff */
[----:B------:R-:W-:Y:S01]  /*181f0*/  IADD3.X R139, PT, PT, RZ, RZ, RZ, P5, !PT ;  /* 0x000000ffff8b7210 */ /* 0x000fe20002ffe4ff */
[----:B------:R-:W-:Y:S01]  /*18200*/  IMAD.WIDE.U32 R176, R181, R134, RZ ;  /* 0x00000086b5b07225 */ /* 0x000fe200078e00ff */
[----:B------:R-:W-:Y:S02]  /*18210*/  IADD3 R190, P6, PT, R163, R126, RZ ;  /* 0x0000007ea3be7210 */ /* 0x000fe40007fde0ff */
[----:B------:R-:W-:Y:S01]  /*18220*/  MOV R138, R127 ;  /* 0x0000007f008a7202 */ /* 0x000fe20000000f00 */
[----:B------:R-:W-:-:S04]  /*18230*/  IMAD.WIDE.U32 R122, P4, R132, R185, R122 ;  /* 0x000000b9847a7225 */ /* 0x000fc8000788007a */
[----:B------:R-:W-:-:S04]  /*18240*/  IMAD.WIDE.U32 R144, R185, R144, RZ ;  /* 0x00000090b9907225 */ /* 0x000fc800078e00ff */
[----:B------:R-:W-:Y:S01]  /*18250*/  IMAD.IADD R135, R131, 0x1, R125 ;  /* 0x0000000183877824 */ /* 0x000fe200078e027d */
[----:B------:R-:W-:Y:S01]  /*18260*/  IADD3 R198, P5, PT, R145, R122, RZ ;  /* 0x0000007a91c67210 */ /* 0x000fe20007fbe0ff */
[----:B------:R-:W-:Y:S02]  /*18270*/  IMAD.X R147, RZ, RZ, RZ, P4 ;  /* 0x000000ffff937224 */ /* 0x000fe400020e06ff */
[----:B------:R-:W-:-:S04]  /*18280*/  IMAD.WIDE.U32 R140, R203, R179, RZ ;  /* 0x000000b3cb8c7225 */ /* 0x000fc800078e00ff */
[----:B------:R-:W-:-:S04]  /*18290*/  IMAD.WIDE.U32 R176, P4, R200, R179, R176 ;  /* 0x000000b3c8b07225 */ /* 0x000fc800078800b0 */
[----:B------:R-:W-:Y:S01]  /*182a0*/  IMAD.WIDE.U32 R124, R181, R130, RZ ;  /* 0x00000082b57c7225 */ /* 0x000fe200078e00ff */
[----:B------:R-:W-:-:S03]  /*182b0*/  IADD3.X R143, PT, PT, RZ, RZ, RZ, P4, !PT ;  /* 0x000000ffff8f7210 */ /* 0x000fc600027fe4ff */
[----:B------:R-:W-:Y:S02]  /*182c0*/  IMAD.MOV.U32 R146, RZ, RZ, R123 ;  /* 0x000000ffff927224 */ /* 0x000fe400078e007b */
[----:B------:R-:W-:-:S04]  /*182d0*/  IMAD.WIDE.U32 R126, R135, R178, RZ ;  /* 0x000000b2877e7225 */ /* 0x000fc800078e00ff */
[----:B------:R-:W-:-:S04]  /*182e0*/  IMAD.WIDE.U32.X R136, R132, R189, R136, P3 ;  /* 0x000000bd84887225 */ /* 0x000fc800018e0488 */
[----:B------:R-:W-:-:S04]  /*182f0*/  IMAD.WIDE.U32.X R146, R132, R183, R146, P5 ;  /* 0x000000b784927225 */ /* 0x000fc800028e0492 */
[----:B------:R-:W-:-:S04]  /*18300*/  IMAD.WIDE.U32 R140, P3, R148, R181, R140 ;  /* 0x000000b5948c7225 */ /* 0x000fc8000786008c */
[----:B------:R-:W-:-:S04]  /*18310*/  IMAD.WIDE.U32 R132, R148, R179, RZ ;  /* 0x000000b394847225 */ /* 0x000fc800078e00ff */
[----:B------:R-:W-:-:S04]  /*18320*/  IMAD.WIDE.U32 R124, P4, R135, R179, R124 ;  /* 0x000000b3877c7225 */ /* 0x000fc8000788007c */
[----:B------:R-:W-:-:S04]  /*18330*/  IMAD.WIDE.U32 R126, P5, R171, R130, R126 ;  /* 0x00000082ab7e7225 */ /* 0x000fc800078a007e */
[----:B------:R-:W-:-:S04]  /*18340*/  IMAD.WIDE.U32 R154, R205, R170, RZ ;  /* 0x000000aacd9a7225 */ /* 0x000fc800078e00ff */
[----:B------:R-:W-:Y:S01]  /*18350*/  IMAD.X R157, RZ, RZ, RZ, P4 ;  /* 0x000000ffff9d7224 */ /* 0x000fe200020e06ff */
[----:B------:R-:W-:Y:S01]  /*18360*/  IADD3 R188, P4, PT, R133, R140, RZ ;  /* 0x0000008c85bc7210 */ /* 0x000fe20007f9e0ff */
[----:B------:R-:W-:Y:S01]  /*18370*/  IMAD.WIDE.U32 R122, R189, R134, RZ ;  /* 0x00000086bd7a7225 */ /* 0x000fe200078e00ff */
[----:B------:R-:W-:-:S03]  /*18380*/  IADD3.X R133, PT, PT, RZ, RZ, RZ, P5, !PT ;  /* 0x000000ffff857210 */ /* 0x000fc60002ffe4ff */
[----:B------:R-:W-:-:S04]  /*18390*/  IMAD.WIDE.U32 R154, P5, R209, R191, R154 ;  /* 0x000000bfd19a7225 */ /* 0x000fc800078a009a */
[----:B------:R-:W-:Y:S01]  /*183a0*/  IMAD.WIDE.U32 R152, R179, R130, RZ ;  /* 0x00000082b3987225 */ /* 0x000fe200078e00ff */
[----:B------:R-:W-:-:S03]  /*183b0*/  IADD3.X R121, PT, PT, RZ, RZ, RZ, P5, !PT ;  /* 0x000000ffff797210 */ /* 0x000fc60002ffe4ff */
[----:B------:R-:W-:Y:S01]  /*183c0*/  IMAD.X R149, RZ, RZ, RZ, P3 ;  /* 0x000000ffff957224 */ /* 0x000fe200018e06ff */
[----:B------:R-:W-:Y:S01]  /*183d0*/  IADD3 R153, P5, PT, R153, R124, RZ ;  /* 0x0000007c99997210 */ /* 0x000fe20007fbe0ff */
[----:B------:R-:W-:-:S04]  /*183e0*/  IMAD.WIDE.U32 R122, P3, R200, R187, R122 ;  /* 0x000000bbc87a7225 */ /* 0x000fc8000786007a */
[----:B------:R-:W-:-:S04]  /*183f0*/  IMAD.WIDE.U32 R166, R189, R130, RZ ;  /* 0x00000082bda67225 */ /* 0x000fc800078e00ff */
[----:B------:R-:W-:Y:S02]  /*18400*/  IMAD.MOV.U32 R156, RZ, RZ, R125 ;  /* 0x000000ffff9c7224 */ /* 0x000fe400078e007d */
[----:B------:R-:W-:Y:S01]  /*18410*/  IMAD.X R159, RZ, RZ, RZ, P3 ;  /* 0x000000ffff9f7224 */ /* 0x000fe200018e06ff */
[----:B------:R-:W-:Y:S01]  /*18420*/  IADD3 R163, P3, PT, R164, R132, RZ ;  /* 0x00000084a4a37210 */ /* 0x000fe20007f7e0ff */
[----:B------:R-:W-:Y:S01]  /*18430*/  IMAD.WIDE.U32.X R156, R135, R181, R156, P5 ;  /* 0x000000b5879c7225 */ /* 0x000fe200028e049c */
[----:B------:R-:W-:Y:S02]  /*18440*/  LEA.HI.X R164, P0, R150, R142, RZ, 0xd, P0 ;  /* 0x0000008e96a47211 */ /* 0x000fe40000016cff */
[----:B------:R-:W-:Y:S01]  /*18450*/  MOV R142, R177 ;  /* 0x000000b1008e7202 */ /* 0x000fe20000000f00 */
[----:B------:R-:W-:Y:S01]  /*18460*/  IMAD.WIDE.U32 R150, R130, R178, RZ ;  /* 0x000000b282967225 */ /* 0x000fe200078e00ff */
[----:B------:R-:W-:-:S03]  /*18470*/  SHF.L.W.U32.HI R207, R207, 0xd, R164 ;  /* 0x0000000dcfcf7819 */ /* 0x000fc60000010ea4 */
[----:B------:R-:W-:-:S04]  /*18480*/  IMAD.WIDE.U32 R166, P5, R135, R187, R166 ;  /* 0x000000bb87a67225 */ /* 0x000fc800078a00a6 */
[----:B------:R-:W-:Y:S01]  /*18490*/  IMAD.WIDE.U32 R124, R183, R130, RZ ;  /* 0x00000082b77c7225 */ /* 0x000fe200078e00ff */
[----:B------:R-:W-:-:S03]  /*184a0*/  IADD3.X R131, PT, PT, RZ, RZ, RZ, P5, !PT ;  /* 0x000000ffff837210 */ /* 0x000fc60002ffe4ff */
[----:B------:R-:W-:Y:S01]  /*184b0*/  IMAD.WIDE.U32.X R128, R203, R171, R128, P2 ;  /* 0x000000abcb807225 */ /* 0x000fe200010e0480 */
[----:B------:R-:W-:-:S03]  /*184c0*/  IADD3 R151, P2, PT, R151, R126, RZ ;  /* 0x0000007e97977210 */ /* 0x000fc60007f5e0ff */
[----:B------:R-:W-:Y:S02]  /*184d0*/  IMAD.MOV.U32 R148, RZ, RZ, R141 ;  /* 0x000000ffff947224 */ /* 0x000fe400078e008d */
[----:B------:R-:W-:Y:S02]  /*184e0*/  IMAD.MOV.U32 R132, RZ, RZ, R127 ;  /* 0x000000ffff847224 */ /* 0x000fe400078e007f */
[----:B------:R-:W-:-:S04]  /*184f0*/  IMAD.WIDE.U32 R140, R187, R130, RZ ;  /* 0x00000082bb8c7225 */ /* 0x000fc800078e00ff */
[----:B------:R-:W-:-:S04]  /*18500*/  IMAD.WIDE.U32 R126, R185, R130, RZ ;  /* 0x00000082b97e7225 */ /* 0x000fc800078e00ff */
[----:B------:R-:W-:-:S04]  /*18510*/  IMAD.WIDE.U32 R124, P5, R135, R185, R124 ;  /* 0x000000b9877c7225 */ /* 0x000fc800078a007c */
[----:B------:R-:W-:Y:S02]  /*18520*/  IMAD.MOV.U32 R130, RZ, RZ, R167 ;  /* 0x000000ffff827224 */ /* 0x000fe400078e00a7 */
[----:B------:R-:W-:Y:S01]  /*18530*/  IMAD.WIDE.U32.X R132, R135, R171, R132, P2 ;  /* 0x000000ab87847225 */ /* 0x000fe200010e0484 */
[----:B------:R-:W-:-:S03]  /*18540*/  IADD3 R141, P2, PT, R141, R166, RZ ;  /* 0x000000a68d8d7210 */ /* 0x000fc60007f5e0ff */
[----:B------:R-:W-:Y:S01]  /*18550*/  IMAD.X R167, RZ, RZ, RZ, P5 ;  /* 0x000000ffffa77224 */ /* 0x000fe200028e06ff */
[----:B------:R-:W-:Y:S01]  /*18560*/  IADD3 R127, P5, PT, R127, R124, RZ ;  /* 0x0000007c7f7f7210 */ /* 0x000fe20007fbe0ff */
[----:B------:R-:W-:-:S04]  /*18570*/  IMAD.WIDE.U32 R172, R183, R134, RZ ;  /* 0x00000086b7ac7225 */ /* 0x000fc800078e00ff */
[----:B------:R-:W-:Y:S02]  /*18580*/  IMAD.MOV.U32 R166, RZ, RZ, R125 ;  /* 0x000000ffffa67224 */ /* 0x000fe400078e007d */
[----:B------:R-:W-:-:S04]  /*18590*/  IMAD.WIDE.U32 R168, R179, R134, RZ ;  /* 0x00000086b3a87225 */ /* 0x000fc800078e00ff */
[----:B------:R-:W-:-:S04]  /*185a0*/  IMAD.WIDE.U32.X R124, R135, R183, R166, P5 ;  /* 0x000000b7877c7225 */ /* 0x000fc800028e04a6 */
[----:B------:R-:W-:Y:S01]  /*185b0*/  IMAD.WIDE.U32.X R130, R135, R189, R130, P2 ;  /* 0x000000bd87827225 */ /* 0x000fe200010e0482 */
[----:B------:R-:W-:-:S03]  /*185c0*/  IADD3 R169, P2, PT, R169, R176, RZ ;  /* 0x000000b0a9a97210 */ /* 0x000fc60007f5e0ff */
[----:B------:R-:W-:-:S04]  /*185d0*/  IMAD.WIDE.U32 R166, R187, R134, RZ ;  /* 0x00000086bba67225 */ /* 0x000fc800078e00ff */
[----:B------:R-:W-:Y:S01]  /*185e0*/  IMAD.X R211, RZ, RZ, R158, P0 ;  /* 0x000000ffffd37224 */ /* 0x000fe200000e069e */
[----:B------:R-:W-:Y:S01]  /*185f0*/  MOV R158, R123 ;  /* 0x0000007b009e7202 */ /* 0x000fe20000000f00 */
[----:B------:R-:W-:Y:S01]  /*18600*/  IMAD.WIDE.U32 R172, P0, R200, R185, R172 ;  /* 0x000000b9c8ac7225 */ /* 0x000fe200078000ac */
[----:B------:R-:W-:Y:S02]  /*18610*/  IADD3 R213, P5, PT, R167, R122, RZ ;  /* 0x0000007aa7d57210 */ /* 0x000fe40007fbe0ff */
[----:B------:R-:W-:Y:S01]  /*18620*/  SHF.L.W.U32.HI R164, R164, 0xd, R211 ;  /* 0x0000000da4a47819 */ /* 0x000fe20000010ed3 */
[----:B------:R-:W-:-:S04]  /*18630*/  IMAD.WIDE.U32 R134, R185, R134, RZ ;  /* 0x00000086b9867225 */ /* 0x000fc800078e00ff */
[----:B------:R-:W-:-:S04]  /*18640*/  IMAD.WIDE.U32 R176, R205, R178, RZ ;  /* 0x000000b2cdb07225 */ /* 0x000fc800078e00ff */
[----:B------:R-:W-:Y:S01]  /*18650*/  IMAD.X R123, RZ, RZ, RZ, P0 ;  /* 0x000000ffff7b7224 */ /* 0x000fe200000e06ff */
[----:B------:R-:W-:Y:S01]  /*18660*/  IADD3 R135, P0, PT, R135, R172, RZ ;  /* 0x000000ac87877210 */ /* 0x000fe20007f1e0ff */
[----:B------:R-:W-:Y:S02]  /*18670*/  IMAD.MOV.U32 R122, RZ, RZ, R173 ;  /* 0x000000ffff7a7224 */ /* 0x000fe400078e00ad */
[----:B------:R-:W-:-:S04]  /*18680*/  IMAD.WIDE.U32.X R142, R200, R181, R142, P2 ;  /* 0x000000b5c88e7225 */ /* 0x000fc800010e048e */
[----:B------:R-:W-:-:S04]  /*18690*/  IMAD.WIDE.U32 R176, P2, R209, R171, R176 ;  /* 0x000000abd1b07225 */ /* 0x000fc800078400b0 */
[C---:B------:R-:W-:Y:S01]  /*186a0*/  IMAD.WIDE.U32.X R158, R200.reuse, R189, R158, P5 ;  /* 0x000000bdc89e7225 */ /* 0x040fe200028e049e */
[----:B------:R-:W-:Y:S02]  /*186b0*/  IADD3 R175, P5, PT, R175, R154, RZ ;  /* 0x0000009aafaf7210 */ /* 0x000fe40007fbe0ff */
[----:B------:R-:W-:Y:S01]  /*186c0*/  IADD3.X R145, PT, PT, RZ, RZ, RZ, P2, !PT ;  /* 0x000000ffff917210 */ /* 0x000fe200017fe4ff */
[----:B------:R-:W-:Y:S01]  /*186d0*/  IMAD.WIDE.U32.X R122, R200, R183, R122, P0 ;  /* 0x000000b7c87a7225 */ /* 0x000fe200000e047a */
[----:B------:R-:W-:Y:S02]  /*186e0*/  IADD3 R173, P0, PT, R168, R120, RZ ;  /* 0x00000078a8ad7210 */ /* 0x000fe40007f1e0ff */
[----:B------:R-:W-:Y:S01]  /*186f0*/  IADD3 R167, P2, PT, R166, R144, RZ ;  /* 0x00000090a6a77210 */ /* 0x000fe20007f5e0ff */
[----:B------:R-:W-:Y:S01]  /*18700*/  IMAD.MOV.U32 R120, RZ, RZ, R155 ;  /* 0x000000ffff787224 */ /* 0x000fe200078e009b */
[----:B------:R-:W-:Y:S01]  /*18710*/  IADD3.X R196, P1, PT, R196, R175, RZ, P1, !PT ;  /* 0x000000afc4c47210 */ /* 0x000fe20000f3e4ff */
[----:B------:R-:W-:Y:S01]  /*18720*/  IMAD.WIDE.U32.X R138, R203, R191, R138, P6 ;  /* 0x000000bfcb8a7225 */ /* 0x000fe200030e048a */
[----:B------:R-:W-:-:S02]  /*18730*/  IADD3 R167, P6, PT, R167, R152, RZ ;  /* 0x00000098a7a77210 */ /* 0x000fc40007fde0ff */
[----:B------:R-:W-:Y:S01]  /*18740*/  IADD3.X R198, P2, PT, R198, R213, RZ, P2, !PT ;  /* 0x000000d5c6c67210 */ /* 0x000fe2000175e4ff */
[----:B------:R-:W-:Y:S01]  /*18750*/  IMAD.WIDE.U32.X R120, R205, R191, R120, P5 ;  /* 0x000000bfcd787225 */ /* 0x000fe200028e0478 */
[----:B------:R-:W-:Y:S02]  /*18760*/  IADD3 R209, P5, PT, R165, R176, RZ ;  /* 0x000000b0a5d17210 */ /* 0x000fe40007fbe0ff */
[----:B------:R-:W-:Y:S01]  /*18770*/  IADD3.X R153, P6, PT, R198, R153, RZ, P6, !PT ;  /* 0x00000099c6997210 */ /* 0x000fe200037de4ff */
[----:B------:R-:W-:Y:S01]  /*18780*/  IMAD.WIDE.U32 R160, R207, 0x13, R160 ;  /* 0x00000013cfa07825 */ /* 0x000fe200078e00a0 */
[----:B------:R-:W-:Y:S02]  /*18790*/  LOP3.LUT R152, R184, 0x7ffff, RZ, 0xc0, !PT ;  /* 0x0007ffffb8987812 */ /* 0x000fe400078ec0ff */
[----:B------:R-:W-:Y:S01]  /*187a0*/  IADD3.X R146, P2, P6, R156, R158, R146, P6, P2 ;  /* 0x0000009e9c927210 */ /* 0x000fe20003644492 */
[----:B------:R-:W-:Y:S01]  /*187b0*/  IMAD R165, R164, 0x13, RZ ;  /* 0x00000013a4a57824 */ /* 0x000fe200078e02ff */
[----:B------:R-:W-:Y:S01]  /*187c0*/  IADD3.X R188, P3, PT, R188, R209, RZ, P3, !PT ;  /* 0x000000d1bcbc7210 */ /* 0x000fe20001f7e4ff */
[----:B------:R-:W-:Y:S01]  /*187d0*/  IMAD.MOV.U32 R144, RZ, RZ, R177 ;  /* 0x000000ffff907224 */ /* 0x000fe200078e00b1 */
[----:B------:R-:W-:Y:S01]  /*187e0*/  IADD3.X R147, PT, PT, R157, R159, R147, P2, P6 ;  /* 0x0000009f9d937210 */ /* 0x000fe200017ec493 */
[----:B------:R-:W-:Y:S01]  /*187f0*/  IMAD.WIDE.U32.X R148, R203, R181, R148, P4 ;  /* 0x000000b5cb947225 */ /* 0x000fe200020e0494 */
[----:B------:R-:W-:-:S02]  /*18800*/  IADD3 R161, PT, PT, R161, R165, RZ ;  /* 0x000000a5a1a17210 */ /* 0x000fc40007ffe0ff */
[----:B------:R-:W-:Y:S01]  /*18810*/  IADD3 R201, P2, PT, R201, R126, RZ ;  /* 0x0000007ec9c97210 */ /* 0x000fe20007f5e0ff */
[----:B------:R-:W-:Y:S01]  /*18820*/  IMAD.WIDE.U32.X R144, R205, R171, R144, P5 ;  /* 0x000000abcd907225 */ /* 0x000fe200028e0490 */
[C---:B------:R-:W-:Y:S02]  /*18830*/  LEA.HI R182, P4, R161.reuse, R182, RZ, 0xd ;  /* 0x000000b6a1b67211 */ /* 0x040fe400078968ff */
[----:B------:R-:W-:Y:S02]  /*18840*/  IADD3 R155, P5, PT, R162, R134, RZ ;  /* 0x00000086a29b7210 */ /* 0x000fe40007fbe0ff */
[----:B------:R-:W-:Y:S01]  /*18850*/  LOP3.LUT R156, R161, 0x7ffff, RZ, 0xc0, !PT ;  /* 0x0007ffffa19c7812 */ /* 0x000fe200078ec0ff */
[----:B------:R-:W-:Y:S01]  /*18860*/  IMAD.X R152, RZ, RZ, R152, P4 ;  /* 0x000000ffff987224 */ /* 0x000fe200020e0698 */
[----:B------:R-:W-:Y:S02]  /*18870*/  IADD3 R154, P4, PT, R155, R140, RZ ;  /* 0x0000008c9b9a7210 */ /* 0x000fe40007f9e0ff */
[----:B------:R-:W-:Y:S01]  /*18880*/  IADD3.X R158, P5, PT, R190, R135, RZ, P5, !PT ;  /* 0x00000087be9e7210 */ /* 0x000fe20002fbe4ff */
[----:B------:R-:W-:Y:S01]  /*18890*/  IMAD.WIDE.U32 R134, R160, R178, RZ ;  /* 0x000000b2a0867225 */ /* 0x000fe200078e00ff */
[----:B------:R-:W-:-:S02]  /*188a0*/  IADD3 R165, P6, PT, R173, R150, RZ ;  /* 0x00000096ada57210 */ /* 0x000fc40007fde0ff */
[----:B------:R-:W-:Y:S01]  /*188b0*/  IADD3.X R150, P2, PT, R196, R127, RZ, P2, !PT ;  /* 0x0000007fc4967210 */ /* 0x000fe2000175e4ff */
[-C--:B------:R-:W-:Y:S01]  /*188c0*/  IMAD.WIDE.U32 R126, R156, R178.reuse, RZ ;  /* 0x000000b29c7e7225 */ /* 0x080fe200078e00ff */
[----:B------:R-:W-:Y:S02]  /*188d0*/  IADD3.X R158, P4, PT, R158, R141, RZ, P4, !PT ;  /* 0x0000008d9e9e7210 */ /* 0x000fe4000279e4ff */
[----:B------:R-:W-:Y:S01]  /*188e0*/  IADD3.X R162, P0, PT, R186, R169, RZ, P0, !PT ;  /* 0x000000a9baa27210 */ /* 0x000fe2000071e4ff */
[----:B------:R-:W-:Y:S01]  /*188f0*/  IMAD.WIDE.U32 R140, R152, R178, RZ ;  /* 0x000000b2988c7225 */ /* 0x000fe200078e00ff */
[----:B------:R-:W-:Y:S02]  /*18900*/  IADD3.X R155, P2, P1, R124, R120, R128, P2, P1 ;  /* 0x000000787c9b7210 */ /* 0x000fe40001142480 */
[----:B------:R-:W-:Y:S02]  /*18910*/  IADD3.X R157, P5, P4, R130, R122, R138, P4, P5 ;  /* 0x0000007a829d7210 */ /* 0x000fe400024aa48a */
[----:B------:R-:W-:-:S02]  /*18920*/  IADD3.X R162, P6, PT, R162, R151, RZ, P6, !PT ;  /* 0x00000097a2a27210 */ /* 0x000fc400037de4ff */
[----:B------:R-:W-:Y:S01]  /*18930*/  IADD3.X R159, PT, PT, R125, R121, R129, P2, P1 ;  /* 0x000000797d9f7210 */ /* 0x000fe200017e2481 */
[----:B------:R-:W-:Y:S01]  /*18940*/  IMAD.WIDE.U32 R126, P2, R171, R160, R126 ;  /* 0x000000a0ab7e7225 */ /* 0x000fe2000784007e */
[----:B------:R-:W-:Y:S02]  /*18950*/  IADD3.X R151, PT, PT, R131, R123, R139, P5, P4 ;  /* 0x0000007b83977210 */ /* 0x000fe40002fe848b */
[----:B------:R-:W-:Y:S01]  /*18960*/  IADD3.X R161, P0, P6, R132, R142, R136, P6, P0 ;  /* 0x0000008e84a17210 */ /* 0x000fe20003600488 */
[C---:B------:R-:W-:Y:S01]  /*18970*/  IMAD.WIDE.U32 R128, R182.reuse, 0x13, RZ ;  /* 0x00000013b6807825 */ /* 0x040fe200078e00ff */
[----:B------:R-:W-:Y:S02]  /*18980*/  IADD3 R167, P1, PT, R167, R134, RZ ;  /* 0x00000086a7a77210 */ /* 0x000fe40007f3e0ff */
[----:B------:R-:W-:Y:S01]  /*18990*/  IADD3.X R143, PT, PT, R133, R143, R137, P0, P6 ;  /* 0x0000008f858f7210 */ /* 0x000fe200007ec489 */
[----:B------:R-:W-:-:S04]  /*189a0*/  IMAD.WIDE.U32 R140, P4, R182, R171, R140 ;  /* 0x000000abb68c7225 */ /* 0x000fc8000788008c */
[----:B------:R-:W-:Y:S01]  /*189b0*/  IMAD.WIDE.U32 R122, R182, R178, RZ ;  /* 0x000000b2b67a7225 */ /* 0x000fe200078e00ff */
[----:B------:R-:W-:-:S03]  /*189c0*/  IADD3.X R125, PT, PT, RZ, RZ, RZ, P4, !PT ;  /* 0x000000ffff7d7210 */ /* 0x000fc600027fe4ff */
[----:B------:R-:W-:Y:S01]  /*189d0*/  IMAD R131, R152, 0x13, RZ ;  /* 0x0000001398837824 */ /* 0x000fe200078e02ff */
[----:B------:R-:W-:Y:S01]  /*189e0*/  IADD3 R142, P0, PT, R123, R140, RZ ;  /* 0x0000008c7b8e7210 */ /* 0x000fe20007f1e0ff */
[----:B------:R-:W-:Y:S01]  /*189f0*/  IMAD.X R121, RZ, RZ, RZ, P2 ;  /* 0x000000ffff797224 */ /* 0x000fe200010e06ff */
[----:B------:R-:W-:Y:S01]  /*18a00*/  IADD3 R166, P2, PT, R135, R126, RZ ;  /* 0x0000007e87a67210 */ /* 0x000fe20007f5e0ff */
[----:B------:R-:W-:Y:S01]  /*18a10*/  IMAD.MOV.U32 R120, RZ, RZ, R127 ;  /* 0x000000ffff787224 */ /* 0x000fe200078e007f */
[----:B------:R-:W-:Y:S01]  /*18a20*/  IADD3 R123, PT, PT, R129, R131, RZ ;  /* 0x00000083817b7210 */ /* 0x000fe20007ffe0ff */
[----:B------:R-:W-:-:S04]  /*18a30*/  IMAD.WIDE.U32 R126, R183, R128, RZ ;  /* 0x00000080b77e7225 */ /* 0x000fc800078e00ff */
[----:B------:R-:W-:Y:S02]  /*18a40*/  IMAD.MOV.U32 R124, RZ, RZ, R141 ;  /* 0x000000ffff7c7224 */ /* 0x000fe400078e008d */
[----:B------:R-:W-:-:S04]  /*18a50*/  IMAD.WIDE.U32 R134, R152, R170, RZ ;  /* 0x000000aa98867225 */ /* 0x000fc800078e00ff */
[----:B------:R-:W-:-:S04]  /*18a60*/  IMAD.WIDE.U32.X R124, R152, R171, R124, P0 ;  /* 0x000000ab987c7225 */ /* 0x000fc800000e047c */
[----:B------:R-:W-:-:S04]  /*18a70*/  IMAD.WIDE.U32 R130, R156, R170, RZ ;  /* 0x000000aa9c827225 */ /* 0x000fc800078e00ff */
[----:B------:R-:W-:-:S04]  /*18a80*/  IMAD.WIDE.U32 R126, P0, R123, R185, R126 ;  /* 0x000000b97b7e7225 */ /* 0x000fc8000780007e */
[----:B------:R-:W-:-:S04]  /*18a90*/  IMAD.WIDE.U32 R128, R185, R128, RZ ;  /* 0x00000080b9807225 */ /* 0x000fc800078e00ff */
[----:B------:R-:W-:Y:S01]  /*18aa0*/  IMAD.WIDE.U32 R132, R182, R170, RZ ;  /* 0x000000aab6847225 */ /* 0x000fe200078e00ff */
[----:B------:R-:W-:-:S03]  /*18ab0*/  IADD3 R164, P5, PT, R129, R126, RZ ;  /* 0x0000007e81a47210 */ /* 0x000fc60007fbe0ff */
[----:B------:R-:W-:Y:S01]  /*18ac0*/  IMAD.WIDE.U32 R138, P6, R182, R191, R134 ;  /* 0x000000bfb68a7225 */ /* 0x000fe200078c0086 */
[----:B------:R-:W-:-:S03]  /*18ad0*/  MOV R134, R127 ;  /* 0x0000007f00867202 */ /* 0x000fc60000000f00 */
[----:B------:R-:W-:-:S04]  /*18ae0*/  IMAD.WIDE.U32 R136, R160, R170, RZ ;  /* 0x000000aaa0887225 */ /* 0x000fc800078e00ff */
[----:B------:R-:W-:Y:S01]  /*18af0*/  IMAD.X R135, RZ, RZ, RZ, P0 ;  /* 0x000000ffff877224 */ /* 0x000fe200000e06ff */
[----:B------:R-:W-:Y:S01]  /*18b00*/  IADD3 R138, P0, PT, R133, R138, RZ ;  /* 0x0000008a858a7210 */ /* 0x000fe20007f1e0ff */
[----:B------:R-:W-:-:S04]  /*18b10*/  IMAD.WIDE.U32 R130, P4, R191, R160, R130 ;  /* 0x000000a0bf827225 */ /* 0x000fc80007880082 */
[----:B------:R-:W-:Y:S01]  /*18b20*/  IMAD.X R141, RZ, RZ, RZ, P6 ;  /* 0x000000ffff8d7224 */ /* 0x000fe200030e06ff */
[----:B------:R-:W-:Y:S01]  /*18b30*/  IADD3 R133, P6, PT, R165, R136, RZ ;  /* 0x00000088a5857210 */ /* 0x000fe20007fde0ff */
[----:B------:R-:W-:Y:S01]  /*18b40*/  IMAD.MOV.U32 R140, RZ, RZ, R139 ;  /* 0x000000ffff8c7224 */ /* 0x000fe200078e008b */
[----:B------:R-:W-:Y:S01]  /*18b50*/  MOV R126, R131 ;  /* 0x00000083007e7202 */ /* 0x000fe20000000f00 */
[----:B------:R-:W-:Y:S01]  /*18b60*/  IMAD.WIDE.U32.X R134, R123, R183, R134, P5 ;  /* 0x000000b77b867225 */ /* 0x000fe200028e0486 */
[----:B------:R-:W-:-:S03]  /*18b70*/  IADD3 R137, P5, PT, R137, R130, RZ ;  /* 0x0000008289897210 */ /* 0x000fc60007fbe0ff */
[----:B------:R-:W-:Y:S01]  /*18b80*/  IMAD.WIDE.U32.X R120, R156, R171, R120, P2 ;  /* 0x000000ab9c787225 */ /* 0x000fe200010e0478 */
[----:B------:R-:W-:-:S03]  /*18b90*/  IADD3 R167, P2, PT, R167, R132, RZ ;  /* 0x00000084a7a77210 */ /* 0x000fc60007f5e0ff */
[----:B------:R-:W-:Y:S01]  /*18ba0*/  IMAD.X R127, RZ, RZ, RZ, P4 ;  /* 0x000000ffff7f7224 */ /* 0x000fe200020e06ff */
[----:B------:R-:W-:Y:S01]  /*18bb0*/  IADD3 R132, P4, PT, R133, R128, RZ ;  /* 0x0000008085847210 */ /* 0x000fe20007f9e0ff */
[----:B------:R-:W-:Y:S01]  /*18bc0*/  IMAD.WIDE.U32.X R140, R152, R191, R140, P0 ;  /* 0x000000bf988c7225 */ /* 0x000fe200000e048c */
[----:B------:R-:W-:Y:S02]  /*18bd0*/  IADD3.X R153, P0, PT, R153, R166, RZ, P1, !PT ;  /* 0x000000a699997210 */ /* 0x000fe40000f1e4ff */
[----:B------:R-:W-:Y:S01]  /*18be0*/  IADD3.X R133, P1, PT, R162, R137, RZ, P6, !PT ;  /* 0x00000089a2857210 */ /* 0x000fe2000373e4ff */
[----:B------:R-:W-:Y:S01]  /*18bf0*/  IMAD.WIDE.U32.X R126, R156, R191, R126, P5 ;  /* 0x000000bf9c7e7225 */ /* 0x000fe200028e047e */
[----:B------:R-:W-:Y:S02]  /*18c00*/  IADD3.X R165, P2, PT, R153, R138, RZ, P2, !PT ;  /* 0x0000008a99a57210 */ /* 0x000fe4000175e4ff */
[----:B------:R-:W-:Y:S01]  /*18c10*/  IADD3.X R133, P4, PT, R133, R164, RZ, P4, !PT ;  /* 0x000000a485857210 */ /* 0x000fe2000279e4ff */
[----:B------:R-:W-:Y:S01]  /*18c20*/  IMAD.WIDE.U32 R128, R174, R170, RZ ;  /* 0x000000aaae807225 */ /* 0x000fe200078e00ff */
[----:B------:R-:W-:-:S02]  /*18c30*/  IADD3.X R153, P2, P0, R140, R146, R120, P2, P0 ;  /* 0x000000928c997210 */ /* 0x000fc40001040478 */
[----:B------:R-:W-:Y:S01]  /*18c40*/  IADD3.X R146, P1, P4, R134, R161, R126, P4, P1 ;  /* 0x000000a186927210 */ /* 0x000fe2000242247e */
[----:B------:R-:W-:Y:S01]  /*18c50*/  IMAD.WIDE.U32 R130, R181, R160, RZ ;  /* 0x000000a0b5827225 */ /* 0x000fe200078e00ff */
[----:B------:R-:W-:Y:S02]  /*18c60*/  IADD3.X R162, PT, PT, R141, R147, R121, P2, P0 ;  /* 0x000000938da27210 */ /* 0x000fe400017e0479 */
[----:B------:R-:W-:Y:S01]  /*18c70*/  IADD3.X R147, PT, PT, R135, R143, R127, P1, P4 ;  /* 0x0000008f87937210 */ /* 0x000fe20000fe847f */
        /* <DEDUP_REMOVED lines=8> */
[----:B------:R-:W-:Y:S01]  /*18d00*/  IMAD.WIDE.U32 R120, P0, R152, R179, R120 ;  /* 0x000000b398787225 */ /* 0x000fe20007800078 */
[C---:B------:R-:W-:Y:S02]  /*18d10*/  SHF.L.W.U32.HI R128, R133.reuse, 0xd, R146 ;  /* 0x0000000d85807819 */ /* 0x040fe40000010e92 */
[----:B------:R-:W-:Y:S01]  /*18d20*/  SHF.L.W.U32.HI R146, R146, 0xd, R147 ;  /* 0x0000000d92927819 */ /* 0x000fe20000010e93 */
[----:B------:R-:W-:Y:S01]  /*18d30*/  IMAD.WIDE.U32 R136, P4, R156, R187, R136 ;  /* 0x000000bb9c887225 */ /* 0x000fe20007880088 */
[----:B------:R-:W-:Y:S02]  /*18d40*/  IADD3.X R123, PT, PT, RZ, RZ, RZ, P0, !PT ;  /* 0x000000ffff7b7210 */ /* 0x000fe400007fe4ff */
[----:B------:R-:W-:Y:S01]  /*18d50*/  LOP3.LUT R133, R133, 0x7ffff, RZ, 0xc0, !PT ;  /* 0x0007ffff85857812 */ /* 0x000fe200078ec0ff */
[----:B------:R-:W-:-:S04]  /*18d60*/  IMAD.WIDE.U32 R126, R179, R160, RZ ;  /* 0x000000a0b37e7225 */ /* 0x000fc800078e00ff */
[----:B------:R-:W-:Y:S01]  /*18d70*/  IMAD.MOV.U32 R134, RZ, RZ, R131 ;  /* 0x000000ffff867224 */ /* 0x000fe200078e0083 */
[----:B------:R-:W-:Y:S01]  /*18d80*/  IADD3.X R131, PT, PT, RZ, RZ, RZ, P5, !PT ;  /* 0x000000ffff837210 */ /* 0x000fe20002ffe4ff */
[----:B------:R-:W-:Y:S01]  /*18d90*/  IMAD.WIDE.U32 R140, R187, R160, RZ ;  /* 0x000000a0bb8c7225 */ /* 0x000fe200078e00ff */
[----:B------:R-:W-:Y:S02]  /*18da0*/  IADD3 R167, P5, PT, R128, R167, RZ ;  /* 0x000000a780a77210 */ /* 0x000fe40007fbe0ff */
[----:B------:R-:W-:Y:S01]  /*18db0*/  IADD3 R143, P0, PT, R154, R126, RZ ;  /* 0x0000007e9a8f7210 */ /* 0x000fe20007f1e0ff */
[----:B------:R-:W-:Y:S01]  /*18dc0*/  IMAD.X R139, RZ, RZ, RZ, P4 ;  /* 0x000000ffff8b7224 */ /* 0x000fe200020e06ff */
[----:B------:R-:W-:Y:S01]  /*18dd0*/  IADD3 R169, P4, PT, R127, R130, RZ ;  /* 0x000000827fa97210 */ /* 0x000fe20007f9e0ff */
[----:B------:R-:W-:Y:S01]  /*18de0*/  IMAD.WIDE.U32 R126, R183, R160, RZ ;  /* 0x000000a0b77e7225 */ /* 0x000fe200078e00ff */
[----:B------:R-:W-:Y:S02]  /*18df0*/  IADD3 R171, P6, PT, R141, R136, RZ ;  /* 0x000000888dab7210 */ /* 0x000fe40007fde0ff */
[----:B------:R-:W-:Y:S01]  /*18e00*/  IADD3.X R146, P5, PT, R146, R165, RZ, P5, !PT ;  /* 0x000000a592927210 */ /* 0x000fe20002fbe4ff */
[----:B------:R-:W-:-:S02]  /*18e10*/  IMAD.MOV.U32 R138, RZ, RZ, R137 ;  /* 0x000000ffff8a7224 */ /* 0x000fc400078e0089 */
[----:B------:R-:W-:Y:S01]  /*18e20*/  IMAD.MOV.U32 R130, RZ, RZ, R129 ;  /* 0x000000ffff827224 */ /* 0x000fe200078e0081 */
[----:B------:R-:W-:Y:S01]  /*18e30*/  LEA.HI.X R147, P5, R147, R153, RZ, 0xd, P5 ;  /* 0x0000009993937211 */ /* 0x000fe200028b6cff */
[----:B------:R-:W-:-:S04]  /*18e40*/  IMAD.WIDE.U32.X R138, R156, R189, R138, P6 ;  /* 0x000000bd9c8a7225 */ /* 0x000fc800030e048a */
[----:B------:R-:W-:-:S04]  /*18e50*/  IMAD.WIDE.U32 R128, R179, R182, RZ ;  /* 0x000000b6b3807225 */ /* 0x000fc800078e00ff */
[----:B------:R-:W-:-:S04]  /*18e60*/  IMAD.WIDE.U32 R160, R185, R160, RZ ;  /* 0x000000a0b9a07225 */ /* 0x000fc800078e00ff */
[----:B------:R-:W-:-:S04]  /*18e70*/  IMAD.WIDE.U32 R126, P6, R156, R185, R126 ;  /* 0x000000b99c7e7225 */ /* 0x000fc800078c007e */
[----:B------:R-:W-:Y:S01]  /*18e80*/  IMAD.WIDE.U32.X R134, R156, R181, R134, P4 ;  /* 0x000000b59c867225 */ /* 0x000fe200020e0486 */
[----:B------:R-:W-:Y:S02]  /*18e90*/  IADD3 R201, P4, PT, R201, R140, RZ ;  /* 0x0000008cc9c97210 */ /* 0x000fe40007f9e0ff */
[----:B------:R-:W-:Y:S01]  /*18ea0*/  MOV R136, R127 ;  /* 0x0000007f00887202 */ /* 0x000fe20000000f00 */
[----:B------:R-:W-:Y:S01]  /*18eb0*/  IMAD.WIDE.U32.X R130, R174, R191, R130, P1 ;  /* 0x000000bfae827225 */ /* 0x000fe200008e0482 */
[----:B------:R-:W-:Y:S02]  /*18ec0*/  IADD3 R141, P1, PT, R143, R122, RZ ;  /* 0x0000007a8f8d7210 */ /* 0x000fe40007f3e0ff */
[----:B------:R-:W-:Y:S01]  /*18ed0*/  IADD3.X R143, P0, PT, R158, R169, RZ, P0, !PT ;  /* 0x000000a99e8f7210 */ /* 0x000fe2000071e4ff */
[----:B------:R-:W-:Y:S01]  /*18ee0*/  IMAD.X R140, RZ, RZ, R162, P5 ;  /* 0x000000ffff8c7224 */ /* 0x000fe200028e06a2 */
[----:B------:R-:W-:Y:S01]  /*18ef0*/  IADD3 R153, P5, PT, R129, R120, RZ ;  /* 0x0000007881997210 */ /* 0x000fe20007fbe0ff */
[----:B------:R-:W-:Y:S01]  /*18f00*/  IMAD.X R137, RZ, RZ, RZ, P6 ;  /* 0x000000ffff897224 */ /* 0x000fe200030e06ff */
[----:B------:R-:W-:Y:S01]  /*18f10*/  IADD3 R154, P6, PT, R161, R126, RZ ;  /* 0x0000007ea19a7210 */ /* 0x000fe20007fde0ff */
[----:B------:R-:W-:Y:S01]  /*18f20*/  IMAD.MOV.U32 R122, RZ, RZ, R121 ;  /* 0x000000ffff7a7224 */ /* 0x000fe200078e0079 */
[----:B------:R-:W-:-:S02]  /*18f30*/  SHF.L.W.U32.HI R126, R146, 0xd, R147 ;  /* 0x0000000d927e7819 */ /* 0x000fc40000010e93 */
[----:B------:R-:W-:Y:S01]  /*18f40*/  IADD3.X R142, P1, PT, R143, R142, RZ, P1, !PT ;  /* 0x0000008e8f8e7210 */ /* 0x000fe20000f3e4ff */
[----:B------:R-:W-:Y:S01]  /*18f50*/  IMAD.WIDE.U32.X R120, R152, R181, R122, P5 ;  /* 0x000000b598787225 */ /* 0x000fe200028e047a */
[----:B------:R-:W-:Y:S02]  /*18f60*/  IADD3 R122, P5, PT, R126, R141, RZ ;  /* 0x0000008d7e7a7210 */ /* 0x000fe40007fbe0ff */
[----:B------:R-:W-:Y:S01]  /*18f70*/  SHF.L.W.U32.HI R123, R147, 0xd, R140 ;  /* 0x0000000d937b7819 */ /* 0x000fe20000010e8c */
[----:B------:R-:W-:Y:S01]  /*18f80*/  IMAD.WIDE.U32.X R136, R156, R183, R136, P6 ;  /* 0x000000b79c887225 */ /* 0x000fe200030e0488 */
[----:B------:R-:W-:Y:S02]  /*18f90*/  IADD3.X R157, P0, P6, R124, R157, R134, P1, P0 ;  /* 0x0000009d7c9d7210 */ /* 0x000fe40000e00486 */
[----:B------:R-:W-:Y:S01]  /*18fa0*/  IADD3.X R143, P5, PT, R123, R142, RZ, P5, !PT ;  /* 0x0000008e7b8f7210 */ /* 0x000fe20002fbe4ff */
[----:B------:R-:W-:Y:S01]  /*18fb0*/  IMAD.WIDE.U32 R126, R189, R182, RZ ;  /* 0x000000b6bd7e7225 */ /* 0x000fe200078e00ff */
[----:B------:R-:W-:-:S02]  /*18fc0*/  IADD3.X R141, PT, PT, R125, R151, R135, P0, P6 ;  /* 0x000000977d8d7210 */ /* 0x000fc400007ec487 */
[----:B------:R-:W-:Y:S01]  /*18fd0*/  IADD3 R123, P0, PT, R201, R128, RZ ;  /* 0x00000080c97b7210 */ /* 0x000fe20007f1e0ff */
[----:B------:R-:W-:Y:S01]  /*18fe0*/  IMAD.WIDE.U32 R182, R187, R182, RZ ;  /* 0x000000b6bbb67225 */ /* 0x000fe200078e00ff */
[----:B------:R-:W-:Y:S02]  /*18ff0*/  LEA.HI.X R128, P5, R140, R157, RZ, 0xd, P5 ;  /* 0x0000009d8c807211 */ /* 0x000fe400028b6cff */
[----:B------:R-:W-:Y:S01]  /*19000*/  IADD3.X R150, P4, PT, R150, R171, RZ, P4, !PT ;  /* 0x000000ab96967210 */ /* 0x000fe2000279e4ff */
[----:B------:R-:W-:Y:S01]  /*19010*/  IMAD.WIDE.U32 R126, P6, R152, R187, R126 ;  /* 0x000000bb987e7225 */ /* 0x000fe200078c007e */
[----:B------:R-:W-:Y:S02]  /*19020*/  SHF.L.W.U32.HI R158, R143, 0xd, R128 ;  /* 0x0000000d8f9e7819 */ /* 0x000fe40000010e80 */
[----:B------:R-:W-:Y:S01]  /*19030*/  IADD3 R161, P1, PT, R163, R160, RZ ;  /* 0x000000a0a3a17210 */ /* 0x000fe20007f3e0ff */
[----:B------:R-:W-:Y:S01]  /*19040*/  IMAD.X R141, RZ, RZ, R141, P5 ;  /* 0x000000ffff8d7224 */ /* 0x000fe200028e068d */
[----:B------:R-:W-:Y:S01]  /*19050*/  IADD3.X R125, PT, PT, RZ, RZ, RZ, P6, !PT ;  /* 0x000000ffff7d7210 */ /* 0x000fe200037fe4ff */
[----:B------:R-:W-:Y:S01]  /*19060*/  IMAD.MOV.U32 R124, RZ, RZ, R127 ;  /* 0x000000ffff7c7224 */ /* 0x000fe200078e007f */
[----:B------:R-:W-:-:S02]  /*19070*/  IADD3 R134, P5, PT, R183, R126, RZ ;  /* 0x0000007eb7867210 */ /* 0x000fc40007fbe0ff */
[----:B------:R-:W-:Y:S02]  /*19080*/  IADD3.X R126, P6, PT, R150, R153, RZ, P0, !PT ;  /* 0x00000099967e7210 */ /* 0x000fe400007de4ff */
[----:B------:R-:W-:Y:S01]  /*19090*/  IADD3 R158, P0, PT, R158, R123, RZ ;  /* 0x0000007b9e9e7210 */ /* 0x000fe20007f1e0ff */
[----:B------:R-:W-:Y:S01]  /*190a0*/  IMAD.WIDE.U32.X R152, R152, R189, R124, P5 ;  /* 0x000000bd98987225 */ /* 0x000fe200028e047c */
[----:B------:R-:W-:Y:S02]  /*190b0*/  SHF.L.W.U32.HI R123, R128, 0xd, R141 ;  /* 0x0000000d807b7819 */ /* 0x000fe40000010e8d */
[----:B------:R-:W-:Y:S01]  /*190c0*/  IADD3.X R129, P2, PT, R188, R173, RZ, P2, !PT ;  /* 0x000000adbc817210 */ /* 0x000fe2000175e4ff */
[----:B------:R-:W-:Y:S01]  /*190d0*/  IMAD.WIDE.U32 R150, R158, 0x13, RZ ;  /* 0x000000139e967825 */ /* 0x000fe200078e00ff */
[----:B------:R-:W-:Y:S02]  /*190e0*/  LOP3.LUT R125, R143, 0x7ffff, RZ, 0xc0, !PT ;  /* 0x0007ffff8f7d7812 */ /* 0x000fe400078ec0ff */
[----:B------:R-:W-:Y:S01]  /*190f0*/  IADD3.X R135, P0, PT, R123, R126, RZ, P0, !PT ;  /* 0x0000007e7b877210 */ /* 0x000fe2000071e4ff */
[----:B------:R-:W-:Y:S01]  /*19100*/  IMAD.WIDE.U32 R126, R122, 0x26, RZ ;  /* 0x000000267a7e7825 */ /* 0x000fe200078e00ff */
[----:B------:R-:W-:-:S02]  /*19110*/  IADD3.X R124, P6, P4, R120, R155, R138, P6, P4 ;  /* 0x0000009b787c7210 */ /* 0x000fc400034c848a */
[----:B------:R-:W-:Y:S01]  /*19120*/  IADD3 R182, P5, PT, R161, R182, RZ ;  /* 0x000000b6a1b67210 */ /* 0x000fe20007fbe0ff */
[----:B------:R-:W-:Y:S01]  /*19130*/  IMAD R155, R125, 0x26, RZ ;  /* 0x000000267d9b7824 */ /* 0x000fe200078e02ff */
[----:B------:R-:W-:Y:S02]  /*19140*/  IADD3.X R129, P1, PT, R129, R154, RZ, P1, !PT ;  /* 0x0000009a81817210 */ /* 0x000fe40000f3e4ff */
[----:B------:R-:W-:Y:S01]  /*19150*/  LEA.HI.X R124, P0, R141, R124, RZ, 0xd, P0 ;  /* 0x0000007c8d7c7211 */ /* 0x000fe20000016cff */
[----:B------:R-:W-:Y:S01]  /*19160*/  IMAD.WIDE.U32 R140, R122, R122, RZ ;  /* 0x0000007a7a8c7225 */ /* 0x000fe200078e00ff */
[----:B------:R-:W-:Y:S02]  /*19170*/  IADD3.X R159, PT, PT, R121, R159, R139, P6, P4 ;  /* 0x0000009f799f7210 */ /* 0x000fe400037e848b */
[----:B------:R-:W-:Y:S01]  /*19180*/  IADD3.X R123, P3, P2, R130, R144, R148, P2, P3 ;  /* 0x00000090827b7210 */ /* 0x000fe20001266494 */
[----:B------:R-:W-:Y:S01]  /*19190*/  IMAD.WIDE.U32 R120, R125, R122, RZ ;  /* 0x0000007a7d787225 */ /* 0x000fe200078e00ff */
[----:B------:R-:W-:-:S02]  /*191a0*/  IADD3.X R129, P5, PT, R129, R134, RZ, P5, !PT ;  /* 0x0000008681817210 */ /* 0x000fc40002fbe4ff */
[----:B------:R-:W-:Y:S01]  /*191b0*/  IADD3 R155, PT, PT, R127, R155, RZ ;  /* 0x0000009b7f9b7210 */ /* 0x000fe20007ffe0ff */
[----:B------:R-:W-:Y:S01]  /*191c0*/  IMAD.X R127, RZ, RZ, R159, P0 ;  /* 0x000000ffff7f7224 */ /* 0x000fe200000e069f */
[----:B------:R-:W-:Y:S01]  /*191d0*/  IADD3.X R131, PT, PT, R131, R145, R149, P3, P2 ;  /* 0x0000009183837210 */ /* 0x000fe20001fe4495 */
[----:B------:R-:W-:Y:S01]  /*191e0*/  IMAD.WIDE.U32 R120, P2, R125, R122, R120 ;  /* 0x0000007a7d787225 */ /* 0x000fe20007840078 */
[----:B------:R-:W-:Y:S02]  /*191f0*/  IADD3.X R138, P1, P5, R152, R123, R136, P5, P1 ;  /* 0x0000007b988a7210 */ /* 0x000fe40002d22488 */
[----:B------:R-:W-:Y:S01]  /*19200*/  SHF.L.W.U32.HI R165, R135, 0xd, R124 ;  /* 0x0000000d87a57819 */ /* 0x000fe20000010e7c */
[----:B------:R-:W-:Y:S01]  /*19210*/  IMAD.WIDE.U32 R144, R158, R150, RZ ;  /* 0x000000969e907225 */ /* 0x000fe200078e00ff */
[----:B------:R-:W-:Y:S02]  /*19220*/  IADD3.X R152, PT, PT, R153, R131, R137, P1, P5 ;  /* 0x0000008399987210 */ /* 0x000fe40000fea489 */
[----:B------:R-:W-:Y:S01]  /*19230*/  IADD3 R165, P1, PT, R165, R182, RZ ;  /* 0x000000b6a5a57210 */ /* 0x000fe20007f3e0ff */
[----:B------:R-:W-:Y:S01]  /*19240*/  IMAD.X R131, RZ, RZ, RZ, P2 ;  /* 0x000000ffff837224 */ /* 0x000fe200010e06ff */
[----:B------:R-:W-:-:S02]  /*19250*/  SHF.L.W.U32.HI R124, R124, 0xd, R127 ;  /* 0x0000000d7c7c7819 */ /* 0x000fc40000010e7f */
[----:B------:R-:W-:Y:S02]  /*19260*/  LOP3.LUT R128, R135, 0x7ffff, RZ, 0xc0, !PT ;  /* 0x0007ffff87807812 */ /* 0x000fe400078ec0ff */
[----:B------:R-:W-:Y:S02]  /*19270*/  IADD3.X R129, P0, PT, R124, R129, RZ, P1, !PT ;  /* 0x000000817c817210 */ /* 0x000fe40000f1e4ff */
[----:B------:R-:W-:Y:S01]  /*19280*/  IADD3 R123, P5, PT, R141, R120, RZ ;  /* 0x000000788d7b7210 */ /* 0x000fe20007fbe0ff */
[----:B------:R-:W-:Y:S01]  /*19290*/  IMAD.WIDE.U32 R136, R128, R126, RZ ;  /* 0x0000007e80887225 */ /* 0x000fe200078e00ff */
[----:B------:R-:W-:Y:S02]  /*192a0*/  LEA.HI.X R124, P0, R127, R138, RZ, 0xd, P0 ;  /* 0x0000008a7f7c7211 */ /* 0x000fe40000016cff */
[----:B------:R-:W-:Y:S01]  /*192b0*/  MOV R130, R121 ;  /* 0x0000007900827202 */ /* 0x000fe20000000f00 */
[----:B------:R-:W-:Y:S01]  /*192c0*/  IMAD.WIDE.U32 R120, R165, R126, RZ ;  /* 0x0000007ea5787225 */ /* 0x000fe200078e00ff */
[----:B------:R-:W-:-:S02]  /*192d0*/  LOP3.LUT R179, R129, 0x7ffff, RZ, 0xc0, !PT ;  /* 0x0007ffff81b37812 */ /* 0x000fc400078ec0ff */
[----:B------:R-:W-:Y:S01]  /*192e0*/  SHF.L.W.U32.HI R129, R129, 0xd, R124 ;  /* 0x0000000d81817819 */ /* 0x000fe20000010e7c */
[----:B------:R-:W-:-:S04]  /*192f0*/  IMAD.WIDE.U32 R136, P1, R155, R158, R136 ;  /* 0x0000009e9b887225 */ /* 0x000fc80007820088 */
[----:B------:R-:W-:Y:S01]  /*19300*/  IMAD.X R127, RZ, RZ, R152, P0 ;  /* 0x000000ffff7f7224 */ /* 0x000fe200000e0698 */
[----:B------:R-:W-:Y:S01]  /*19310*/  MOV R138, R137 ;  /* 0x00000089008a7202 */ /* 0x000fe20000000f00 */
[----:B------:R-:W-:Y:S02]  /*19320*/  IMAD R135, R128, 0x13, RZ ;  /* 0x0000001380877824 */ /* 0x000fe400078e02ff */
[----:B------:R-:W-:Y:S01]  /*19330*/  IMAD.X R139, RZ, RZ, RZ, P1 ;  /* 0x000000ffff8b7224 */ /* 0x000fe200008e06ff */
[----:B------:R-:W-:Y:S01]  /*19340*/  IADD3 R159, P1, PT, R120, R144, RZ ;  /* 0x00000090789f7210 */ /* 0x000fe20007f3e0ff */
[----:B------:R-:W-:Y:S01]  /*19350*/  IMAD.WIDE.U32 R142, R128, R150, RZ ;  /* 0x00000096808e7225 */ /* 0x000fe200078e00ff */
[----:B------:R-:W-:-:S03]  /*19360*/  SHF.L.W.U32.HI R120, R124, 0xd, R127 ;  /* 0x0000000d7c787819 */ /* 0x000fc60000010e7f */
[----:B------:R-:W-:Y:S02]  /*19370*/  IMAD.IADD R162, R151, 0x1, R135 ;  /* 0x0000000197a27824 */ /* 0x000fe400078e0287 */
[----:B------:R-:W-:-:S04]  /*19380*/  IMAD.WIDE.U32 R134, R158, R126, RZ ;  /* 0x0000007e9e867225 */ /* 0x000fc800078e00ff */
[----:B------:R-:W-:Y:S01]  /*19390*/  IMAD.WIDE.U32 R132, R129, 0x13, R132 ;  /* 0x0000001381847825 */ /* 0x000fe200078e0084 */
[----:B------:R-:W-:-:S03]  /*193a0*/  IADD3 R160, P3, PT, R135, R136, RZ ;  /* 0x0000008887a07210 */ /* 0x000fc60007f7e0ff */
[----:B------:R-:W-:Y:S01]  /*193b0*/  IMAD R129, R120, 0x13, RZ ;  /* 0x0000001378817824 */ /* 0x000fe200078e02ff */
[----:B------:R-:W-:Y:S01]  /*193c0*/  LOP3.LUT R120, R146, 0x7ffff, RZ, 0xc0, !PT ;  /* 0x0007ffff92787812 */ /* 0x000fe200078ec0ff */
[----:B------:R-:W-:Y:S01]  /*193d0*/  IMAD.WIDE.U32 R142, P4, R162, R158, R142 ;  /* 0x0000009ea28e7225 */ /* 0x000fe2000788008e */
[----:B------:R-:W-:-:S03]  /*193e0*/  SHF.L.U32 R169, R132, 0x1, RZ ;  /* 0x0000000184a97819 */ /* 0x000fc600000006ff */
[----:B------:R-:W-:Y:S01]  /*193f0*/  IMAD.WIDE.U32 R126, R179, R126, RZ ;  /* 0x0000007eb37e7225 */ /* 0x000fe200078e00ff */
[----:B------:R-:W-:Y:S02]  /*19400*/  IADD3 R141, P2, PT, R145, R142, RZ ;  /* 0x0000008e918d7210 */ /* 0x000fe40007f5e0ff */
[----:B------:R-:W-:Y:S01]  /*19410*/  MOV R148, R143 ;  /* 0x0000008f00947202 */ /* 0x000fe20000000f00 */
[----:B------:R-:W-:Y:S01]  /*19420*/  IMAD.WIDE.U32 R136, R158, 0x26, RZ ;  /* 0x000000269e887825 */ /* 0x000fe200078e00ff */
[----:B------:R-:W-:-:S03]  /*19430*/  LOP3.LUT R169, R169, 0xfffffffe, RZ, 0xc0, !PT ;  /* 0xfffffffea9a97812 */ /* 0x000fc600078ec0ff */
[----:B------:R-:W-:Y:S02]  /*19440*/  IMAD.IADD R124, R133, 0x1, R129 ;  /* 0x00000001857c7824 */ /* 0x000fe400078e0281 */
[----:B------:R-:W-:Y:S02]  /*19450*/  IMAD R135, R128, 0x26, RZ ;  /* 0x0000002680877824 */ /* 0x000fe400078e02ff */
[----:B------:R-:W-:Y:S01]  /*19460*/  IMAD.WIDE.U32 R142, P0, R155, R165, R126 ;  /* 0x000000a59b8e7225 */ /* 0x000fe2000780007e */
[----:B------:R-:W-:-:S03]  /*19470*/  LEA.HI R167, P6, R124, R167, RZ, 0xd ;  /* 0x000000a77ca77211 */ /* 0x000fc600078d68ff */
[----:B------:R-:W-:Y:S01]  /*19480*/  IMAD.WIDE.U32 R126, R132, R132, RZ ;  /* 0x00000084847e7225 */ /* 0x000fe200078e00ff */
[----:B------:R-:W-:-:S03]  /*19490*/  IADD3.X R145, PT, PT, RZ, RZ, RZ, P0, !PT ;  /* 0x000000ffff917210 */ /* 0x000fc600007fe4ff */
[----:B------:R-:W-:Y:S01]  /*194a0*/  IMAD.WIDE.U32 R146, R179, R136, RZ ;  /* 0x00000088b3927225 */ /* 0x000fe200078e00ff */
[----:B------:R-:W-:-:S03]  /*194b0*/  IADD3 R161, P0, PT, R126, R134, RZ ;  /* 0x000000867ea17210 */ /* 0x000fc60007f1e0ff */
[----:B------:R-:W-:Y:S02]  /*194c0*/  IMAD.IADD R156, R137, 0x1, R135 ;  /* 0x00000001899c7824 */ /* 0x000fe400078e0287 */
[----:B------:R-:W-:Y:S01]  /*194d0*/  IMAD.X R149, RZ, RZ, RZ, P4 ;  /* 0x000000ffff957224 */ /* 0x000fe200020e06ff */
[----:B------:R-:W-:Y:S01]  /*194e0*/  IADD3 R174, P4, PT, R121, R142, RZ ;  /* 0x0000008e79ae7210 */ /* 0x000fe20007f9e0ff */
[----:B------:R-:W-:Y:S02]  /*194f0*/  IMAD.X R126, RZ, RZ, R120, P6 ;  /* 0x000000ffff7e7224 */ /* 0x000fe400030e0678 */
[----:B------:R-:W-:Y:S01]  /*19500*/  IMAD.WIDE.U32 R120, P6, R156, R165, R146 ;  /* 0x000000a59c787225 */ /* 0x000fe200078c0092 */
[----:B------:R-:W-:Y:S02]  /*19510*/  IADD3.X R174, P1, PT, R174, R141, RZ, P1, !PT ;  /* 0x0000008daeae7210 */ /* 0x000fe40000f3e4ff */
[----:B------:R-:W-:Y:S01]  /*19520*/  SHF.L.U64.HI R141, R132, 0x1, R124 ;  /* 0x00000001848d7819 */ /* 0x000fe2000001027c */
[----:B------:R-:W-:Y:S01]  /*19530*/  IMAD.WIDE.U32 R146, R167, 0x26, RZ ;  /* 0x00000026a7927825 */ /* 0x000fe200078e00ff */
[----:B------:R-:W-:-:S02]  /*19540*/  LOP3.LUT R124, R124, 0x7ffff, RZ, 0xc0, !PT ;  /* 0x0007ffff7c7c7812 */ /* 0x000fc400078ec0ff */
[----:B------:R-:W-:Y:S01]  /*19550*/  LOP3.LUT R141, R141, 0xfffff, RZ, 0xc0, !PT ;  /* 0x000fffff8d8d7812 */ /* 0x000fe200078ec0ff */
[----:B------:R-:W-:Y:S01]  /*19560*/  IMAD.WIDE.U32 R136, R165, R136, RZ ;  /* 0x00000088a5887225 */ /* 0x000fe200078e00ff */
[----:B------:R-:W-:-:S03]  /*19570*/  SHF.L.U64.HI R173, R167, 0x1, R126 ;  /* 0x00000001a7ad7819 */ /* 0x000fc6000001027e */
[----:B------:R-:W-:Y:S02]  /*19580*/  IMAD R135, R126, 0x26, RZ ;  /* 0x000000267e877824 */ /* 0x000fe400078e02ff */
[----:B------:R-:W-:Y:S01]  /*19590*/  IMAD.MOV.U32 R144, RZ, RZ, R143 ;  /* 0x000000ffff907224 */ /* 0x000fe200078e008f */
[----:B------:R-:W-:Y:S01]  /*195a0*/  IADD3.X R143, PT, PT, RZ, RZ, RZ, P6, !PT ;  /* 0x000000ffff8f7210 */ /* 0x000fe200037fe4ff */
[----:B------:R-:W-:Y:S01]  /*195b0*/  IMAD.WIDE.U32 R152, R179, R146, RZ ;  /* 0x00000092b3987225 */ /* 0x000fe200078e00ff */
[----:B------:R-:W-:-:S03]  /*195c0*/  IADD3 R129, P6, PT, R137, R120, RZ ;  /* 0x0000007889817210 */ /* 0x000fc60007fde0ff */
[----:B------:R-:W-:Y:S02]  /*195d0*/  IMAD.IADD R137, R147, 0x1, R135 ;  /* 0x0000000193897824 */ /* 0x000fe400078e0287 */
[----:B------:R-:W-:-:S04]  /*195e0*/  IMAD.WIDE.U32.X R138, R155, R128, R138, P3 ;  /* 0x000000809b8a7225 */ /* 0x000fc800018e048a */
[----:B------:R-:W-:-:S04]  /*195f0*/  IMAD.WIDE.U32.X R144, R155, R179, R144, P4 ;  /* 0x000000b39b907225 */ /* 0x000fc800020e0490 */
[----:B------:R-:W-:-:S04]  /*19600*/  IMAD.WIDE.U32 R152, P3, R137, R165, R152 ;  /* 0x000000a589987225 */ /* 0x000fc80007860098 */
[----:B------:R-:W-:-:S04]  /*19610*/  IMAD.WIDE.U32 R146, R165, R146, RZ ;  /* 0x00000092a5927225 */ /* 0x000fc800078e00ff */
[----:B------:R-:W-:-:S04]  /*19620*/  IMAD.WIDE.U32 R154, R141, R167, RZ ;  /* 0x000000a78d9a7225 */ /* 0x000fc800078e00ff */
[----:B------:R-:W-:Y:S02]  /*19630*/  IMAD.MOV.U32 R142, RZ, RZ, R121 ;  /* 0x000000ffff8e7224 */ /* 0x000fe400078e0079 */
[----:B------:R-:W-:Y:S01]  /*19640*/  IMAD.X R135, RZ, RZ, RZ, P3 ;  /* 0x000000ffff877224 */ /* 0x000fe200018e06ff */
[----:B------:R-:W-:Y:S01]  /*19650*/  IADD3 R164, P3, PT, R147, R152, RZ ;  /* 0x0000009893a47210 */ /* 0x000fe20007f7e0ff */
[----:B------:R-:W-:-:S04]  /*19660*/  IMAD.WIDE.U32 R120, R124, R132, RZ ;  /* 0x000000847c787225 */ /* 0x000fc800078e00ff */
[----:B------:R-:W-:-:S04]  /*19670*/  IMAD.WIDE.U32.X R142, R156, R179, R142, P6 ;  /* 0x000000b39c8e7225 */ /* 0x000fc800030e048e */
[----:B------:R-:W-:Y:S02]  /*19680*/  IMAD.MOV.U32 R134, RZ, RZ, R153 ;  /* 0x000000ffff867224 */ /* 0x000fe400078e0099 */
[----:B------:R-:W-:-:S04]  /*19690*/  IMAD.WIDE.U32 R152, P6, R169, R126, R154 ;  /* 0x0000007ea9987225 */ /* 0x000fc800078c009a */
[----:B------:R-:W-:Y:S01]  /*196a0*/  IMAD.WIDE.U32 R154, R169, R167, RZ ;  /* 0x000000a7a99a7225 */ /* 0x000fe200078e00ff */
[----:B------:R-:W-:-:S03]  /*196b0*/  IADD3.X R157, PT, PT, RZ, RZ, RZ, P6, !PT ;  /* 0x000000ffff9d7210 */ /* 0x000fc600037fe4ff */
[----:B------:R-:W-:-:S04]  /*196c0*/  IMAD.WIDE.U32 R120, P4, R124, R132, R120 ;  /* 0x000000847c787225 */ /* 0x000fc80007880078 */
[----:B------:R-:W-:Y:S01]  /*196d0*/  IMAD.WIDE.U32.X R134, R137, R179, R134, P3 ;  /* 0x000000b389867225 */ /* 0x000fe200018e0486 */
[----:B------:R-:W-:Y:S02]  /*196e0*/  IADD3 R170, P3, PT, R159, R154, RZ ;  /* 0x0000009a9faa7210 */ /* 0x000fe40007f7e0ff */
[----:B------:R-:W-:Y:S01]  /*196f0*/  MOV R154, R121 ;  /* 0x00000079009a7202 */ /* 0x000fe20000000f00 */
[----:B------:R-:W-:Y:S01]  /*19700*/  IMAD.WIDE.U32.X R148, R162, R128, R148, P2 ;  /* 0x00000080a2947225 */ /* 0x000fe200010e0494 */
[----:B------:R-:W-:-:S03]  /*19710*/  IADD3 R137, P2, PT, R155, R152, RZ ;  /* 0x000000989b897210 */ /* 0x000fc60007f5e0ff */
[----:B------:R-:W-:Y:S01]  /*19720*/  IMAD.MOV.U32 R156, RZ, RZ, R153 ;  /* 0x000000ffff9c7224 */ /* 0x000fe200078e0099 */
[----:B------:R-:W-:Y:S01]  /*19730*/  IADD3.X R174, P6, PT, R174, R137, RZ, P3, !PT ;  /* 0x00000089aeae7210 */ /* 0x000fe20001fde4ff */
[----:B------:R-:W-:Y:S01]  /*19740*/  IMAD.X R155, RZ, RZ, RZ, P4 ;  /* 0x000000ffff9b7224 */ /* 0x000fe200020e06ff */
[----:B------:R-:W-:Y:S01]  /*19750*/  IADD3 R127, P4, PT, R127, R120, RZ ;  /* 0x000000787f7f7210 */ /* 0x000fe20007f9e0ff */
[----:B------:R-:W-:Y:S01]  /*19760*/  IMAD.WIDE.U32.X R152, R141, R126, R156, P2 ;  /* 0x0000007e8d987225 */ /* 0x000fe200010e049c */
[----:B------:R-:W-:Y:S02]  /*19770*/  IADD3 R120, P2, PT, R161, R146, RZ ;  /* 0x00000092a1787210 */ /* 0x000fe40007f5e0ff */
[----:B------:R-:W-:Y:S01]  /*19780*/  IADD3.X R127, P0, PT, R160, R127, RZ, P0, !PT ;  /* 0x0000007fa07f7210 */ /* 0x000fe2000071e4ff */
[----:B------:R-:W-:-:S03]  /*19790*/  IMAD.WIDE.U32 R146, R167, R167, RZ ;  /* 0x000000a7a7927225 */ /* 0x000fc600078e00ff */
[----:B------:R-:W-:Y:S01]  /*197a0*/  IADD3.X R121, P3, PT, R127, R164, RZ, P2, !PT ;  /* 0x000000a47f797210 */ /* 0x000fe2000177e4ff */
[----:B------:R-:W-:Y:S01]  /*197b0*/  IMAD.WIDE.U32.X R154, R124, R124, R154, P4 ;  /* 0x0000007c7c9a7225 */ /* 0x000fe200020e049a */
[----:B------:R-:W-:Y:S02]  /*197c0*/  IADD3.X R166, P4, P1, R152, R148, R144, P6, P1 ;  /* 0x0000009498a67210 */ /* 0x000fe40003182490 */
[----:B------:R-:W-:Y:S01]  /*197d0*/  IADD3 R127, P2, PT, R146, R136, RZ ;  /* 0x00000088927f7210 */ /* 0x000fe20007f5e0ff */
[----:B------:R-:W-:Y:S01]  /*197e0*/  IMAD.WIDE.U32 R136, R125, R169, RZ ;  /* 0x000000a97d887225 */ /* 0x000fe200078e00ff */
[----:B------:R-:W-:Y:S02]  /*197f0*/  IADD3.X R168, PT, PT, R153, R149, R145, P4, P1 ;  /* 0x0000009599a87210 */ /* 0x000fe400027e2491 */
[----:B------:R-:W-:Y:S01]  /*19800*/  IADD3.X R146, P0, P3, R134, R154, R138, P3, P0 ;  /* 0x0000009a86927210 */ /* 0x000fe20001b0048a */
[----:B------:R-:W-:-:S03]  /*19810*/  IMAD.WIDE.U32 R144, R128, R169, RZ ;  /* 0x000000a980907225 */ /* 0x000fc600078e00ff */
[----:B------:R-:W-:Y:S01]  /*19820*/  IADD3.X R163, PT, PT, R135, R155, R139, P0, P3 ;  /* 0x0000009b87a37210 */ /* 0x000fe200007e648b */
[----:B------:R-:W-:Y:S01]  /*19830*/  IMAD.WIDE.U32 R156, R126, R167, RZ ;  /* 0x000000a77e9c7225 */ /* 0x000fe200078e00ff */
[C---:B------:R-:W-:Y:S02]  /*19840*/  SHF.L.W.U32.HI R159, R121.reuse, 0xd, R146 ;  /* 0x0000000d799f7819 */ /* 0x040fe40000010e92 */
[----:B------:R-:W-:Y:S01]  /*19850*/  SHF.L.W.U32.HI R163, R146, 0xd, R163 ;  /* 0x0000000d92a37819 */ /* 0x000fe20000010ea3 */
[----:B------:R-:W-:Y:S01]  /*19860*/  IMAD.WIDE.U32 R138, R122, R169, RZ ;  /* 0x000000a97a8a7225 */ /* 0x000fe200078e00ff */
[----:B------:R-:W-:-:S03]  /*19870*/  LOP3.LUT R121, R121, 0x7ffff, RZ, 0xc0, !PT ;  /* 0x0007ffff79797812 */ /* 0x000fc600078ec0ff */
[----:B------:R-:W-:Y:S01]  /*19880*/  IMAD.WIDE.U32 R134, P6, R141, R122, R136 ;  /* 0x0000007a8d867225 */ /* 0x000fe200078c0088 */
[----:B------:R-:W-:-:S03]  /*19890*/  IADD3 R164, P0, PT, R127, R138, RZ ;  /* 0x0000008a7fa47210 */ /* 0x000fc60007f1e0ff */
[----:B------:R-:W-:Y:S01]  /*198a0*/  IMAD.WIDE.U32 R160, R179, R169, RZ ;  /* 0x000000a9b3a07225 */ /* 0x000fe200078e00ff */
[----:B------:R-:W-:Y:S02]  /*198b0*/  IADD3 R178, P3, PT, R139, R134, RZ ;  /* 0x000000868bb27210 */ /* 0x000fe40007f7e0ff */
[----:B------:R-:W-:Y:S01]  /*198c0*/  MOV R152, R135 ;  /* 0x0000008700987202 */ /* 0x000fe20000000f00 */
[----:B------:R-:W-:-:S04]  /*198d0*/  IMAD.WIDE.U32 R136, P1, R141, R158, R144 ;  /* 0x0000009e8d887225 */ /* 0x000fc80007820090 */
[----:B------:R-:W-:Y:S01]  /*198e0*/  IMAD.WIDE.U32 R156, P4, R167, R126, R156 ;  /* 0x0000007ea79c7225 */ /* 0x000fe2000788009c */
[----:B------:R-:W-:-:S03]  /*198f0*/  MOV R138, R137 ;  /* 0x00000089008a7202 */ /* 0x000fc60000000f00 */
[----:B------:R-:W-:-:S04]  /*19900*/  IMAD.WIDE.U32 R148, R158, R169, RZ ;  /* 0x000000a99e947225 */ /* 0x000fc800078e00ff */
[----:B------:R-:W-:Y:S01]  /*19910*/  IMAD.X R155, RZ, RZ, RZ, P4 ;  /* 0x000000ffff9b7224 */ /* 0x000fe200020e06ff */
[----:B------:R-:W-:Y:S01]  /*19920*/  IADD3 R177, P4, PT, R149, R136, RZ ;  /* 0x0000008895b17210 */ /* 0x000fe20007f9e0ff */
[----:B------:R-:W-:Y:S02]  /*19930*/  IMAD.X R153, RZ, RZ, RZ, P6 ;  /* 0x000000ffff997224 */ /* 0x000fe400030e06ff */
[----:B------:R-:W-:-:S04]  /*19940*/  IMAD.WIDE.U32 R160, P6, R141, R165, R160 ;  /* 0x000000a58da07225 */ /* 0x000fc800078c00a0 */
[----:B------:R-:W-:-:S04]  /*19950*/  IMAD.WIDE.U32 R144, R165, R169, RZ ;  /* 0x000000a9a5907225 */ /* 0x000fc800078e00ff */
[----:B------:R-:W-:-:S04]  /*19960*/  IMAD.WIDE.U32 R136, R165, 0x13, RZ ;  /* 0x00000013a5887825 */ /* 0x000fc800078e00ff */
[----:B------:R-:W-:Y:S02]  /*19970*/  IMAD R127, R179, 0x13, RZ ;  /* 0x00000013b37f7824 */ /* 0x000fe400078e02ff */
[----:B------:R-:W-:Y:S01]  /*19980*/  IMAD.X R139, RZ, RZ, RZ, P1 ;  /* 0x000000ffff8b7224 */ /* 0x000fe200008e06ff */
[----:B------:R-:W-:Y:S01]  /*19990*/  IADD3 R176, P1, PT, R147, R156, RZ ;  /* 0x0000009c93b07210 */ /* 0x000fe20007f3e0ff */
[----:B------:R-:W-:Y:S01]  /*199a0*/  IMAD.X R135, RZ, RZ, RZ, P6 ;  /* 0x000000ffff877224 */ /* 0x000fe200030e06ff */
[----:B------:R-:W-:Y:S01]  /*199b0*/  IADD3 R180, P6, PT, R145, R160, RZ ;  /* 0x000000a091b47210 */ /* 0x000fe20007fde0ff */
[----:B------:R-:W-:Y:S01]  /*199c0*/  IMAD.MOV.U32 R134, RZ, RZ, R161 ;  /* 0x000000ffff867224 */ /* 0x000fe200078e00a1 */
[----:B------:R-:W-:Y:S01]  /*199d0*/  IADD3 R172, PT, PT, R137, R127, RZ ;  /* 0x0000007f89ac7210 */ /* 0x000fe20007ffe0ff */
[----:B------:R-:W-:Y:S01]  /*199e0*/  IMAD.WIDE.U32 R160, R179, R136, RZ ;  /* 0x00000088b3a07225 */ /* 0x000fe200078e00ff */
[----:B------:R-:W-:-:S03]  /*199f0*/  IADD3.X R129, P2, PT, R129, R176, RZ, P2, !PT ;  /* 0x000000b081817210 */ /* 0x000fc6000175e4ff */
[----:B------:R-:W-:Y:S01]  /*19a00*/  IMAD.WIDE.U32.X R146, R141, R125, R152, P3 ;  /* 0x0000007d8d927225 */ /* 0x000fe200018e0498 */
[----:B------:R-:W-:-:S03]  /*19a10*/  IADD3 R159, P3, PT, R159, R170, RZ ;  /* 0x000000aa9f9f7210 */ /* 0x000fc60007f7e0ff */
[----:B------:R-:W-:Y:S01]  /*19a20*/  IMAD.MOV.U32 R154, RZ, RZ, R157 ;  /* 0x000000ffff9a7224 */ /* 0x000fe200078e009d */
[----:B------:R-:W-:Y:S01]  /*19a30*/  IADD3.X R163, P3, PT, R163, R174, RZ, P3, !PT ;  /* 0x000000aea3a37210 */ /* 0x000fe20001f7e4ff */
[----:B------:R-:W-:-:S04]  /*19a40*/  IMAD.WIDE.U32 R156, R165, R136, RZ ;  /* 0x00000088a59c7225 */ /* 0x000fc800078e00ff */
[----:B------:R-:W-:-:S04]  /*19a50*/  IMAD.WIDE.U32.X R138, R141, R128, R138, P4 ;  /* 0x000000808d8a7225 */ /* 0x000fc800020e048a */
[----:B------:R-:W-:-:S04]  /*19a60*/  IMAD.WIDE.U32 R152, P4, R172, R165, R160 ;  /* 0x000000a5ac987225 */ /* 0x000fc800078800a0 */
[----:B------:R-:W-:Y:S01]  /*19a70*/  IMAD.WIDE.U32.X R154, R126, R126, R154, P1 ;  /* 0x0000007e7e9a7225 */ /* 0x000fe200008e049a */
[----:B------:R-:W-:Y:S02]  /*19a80*/  IADD3 R127, P1, PT, R148, R156, RZ ;  /* 0x0000009c947f7210 */ /* 0x000fe40007f3e0ff */
[----:B------:R-:W-:Y:S01]  /*19a90*/  IADD3.X R148, P3, PT, RZ, R166, RZ, P3, !PT ;  /* 0x000000a6ff947210 */ /* 0x000fe20001f7e4ff */
[----:B------:R-:W-:Y:S01]  /*19aa0*/  IMAD.WIDE.U32.X R134, R141, R179, R134, P6 ;  /* 0x000000b38d867225 */ /* 0x000fe200030e0486 */
[----:B------:R-:W-:Y:S02]  /*19ab0*/  IADD3 R170, P6, PT, R157, R152, RZ ;  /* 0x000000989daa7210 */ /* 0x000fe40007fde0ff */
[----:B------:R-:W-:Y:S01]  /*19ac0*/  IADD3.X R152, P0, PT, R129, R178, RZ, P0, !PT ;  /* 0x000000b281987210 */ /* 0x000fe2000071e4ff */
[----:B------:R-:W-:Y:S01]  /*19ad0*/  IMAD.SHL.U32 R171, R167, 0x2, RZ ;  /* 0x00000002a7ab7824 */ /* 0x000fe200078e00ff */
[----:B------:R-:W-:Y:S01]  /*19ae0*/  SHF.L.W.U32.HI R169, R163, 0xd, R148 ;  /* 0x0000000da3a97819 */ /* 0x000fe20000010e94 */
[----:B------:R-:W-:Y:S01]  /*19af0*/  IMAD.X R149, RZ, RZ, RZ, P4 ;  /* 0x000000ffff957224 */ /* 0x000fe200020e06ff */
[----:B------:R-:W-:Y:S01]  /*19b00*/  IADD3.X R145, PT, PT, RZ, R168, RZ, P3, !PT ;  /* 0x000000a8ff917210 */ /* 0x000fe20001ffe4ff */
[----:B------:R-:W-:Y:S01]  /*19b10*/  IMAD.WIDE.U32 R160, R125, R171, RZ ;  /* 0x000000ab7da07225 */ /* 0x000fe200078e00ff */
[----:B------:R-:W-:-:S02]  /*19b20*/  IADD3.X R129, P2, P4, R146, R154, R142, P0, P2 ;  /* 0x0000009a92817210 */ /* 0x000fc4000044448e */
[----:B------:R-:W-:Y:S01]  /*19b30*/  IADD3 R169, P3, PT, R169, R164, RZ ;  /* 0x000000a4a9a97210 */ /* 0x000fe20007f7e0ff */
[----:B------:R-:W-:Y:S01]  /*19b40*/  IMAD.WIDE.U32 R156, R122, R171, RZ ;  /* 0x000000ab7a9c7225 */ /* 0x000fe200078e00ff */
[----:B------:R-:W-:Y:S02]  /*19b50*/  SHF.L.W.U32.HI R175, R148, 0xd, R145 ;  /* 0x0000000d94af7819 */ /* 0x000fe40000010e91 */
[----:B------:R-:W-:Y:S01]  /*19b60*/  LOP3.LUT R163, R163, 0x7ffff, RZ, 0xc0, !PT ;  /* 0x0007ffffa3a37812 */ /* 0x000fe200078ec0ff */
[----:B------:R-:W-:Y:S01]  /*19b70*/  IMAD.MOV.U32 R148, RZ, RZ, R153 ;  /* 0x000000ffff947224 */ /* 0x000fe200078e0099 */
[----:B------:R-:W-:Y:S01]  /*19b80*/  IADD3.X R153, PT, PT, R147, R155, R143, P2, P4 ;  /* 0x0000009b93997210 */ /* 0x000fe200017e848f */
[----:B------:R-:W-:Y:S01]  /*19b90*/  IMAD.WIDE.U32 R160, P0, R173, R122, R160 ;  /* 0x0000007aada07225 */ /* 0x000fe200078000a0 */
[----:B------:R-:W-:Y:S02]  /*19ba0*/  IADD3.X R175, P2, PT, R175, R152, RZ, P3, !PT ;  /* 0x00000098afaf7210 */ /* 0x000fe40001f5e4ff */
[----:B------:R-:W-:Y:S01]  /*19bb0*/  IADD3 R146, P3, PT, R127, R156, RZ ;  /* 0x0000009c7f927210 */ /* 0x000fe20007f7e0ff */
[----:B------:R-:W-:Y:S01]  /*19bc0*/  IMAD.X R141, RZ, RZ, RZ, P0 ;  /* 0x000000ffff8d7224 */ /* 0x000fe200000e06ff */
[----:B------:R-:W-:Y:S01]  /*19bd0*/  LEA.HI.X R156, P2, R145, R129, RZ, 0xd, P2 ;  /* 0x00000081919c7211 */ /* 0x000fe20001056cff */
[----:B------:R-:W-:Y:S01]  /*19be0*/  IMAD.WIDE.U32.X R148, R172, R179, R148, P6 ;  /* 0x000000b3ac947225 */ /* 0x000fe200030e0494 */
[----:B------:R-:W-:-:S02]  /*19bf0*/  IADD3 R142, P4, PT, R157, R160, RZ ;  /* 0x000000a09d8e7210 */ /* 0x000fc40007f9e0ff */
[----:B------:R-:W-:Y:S01]  /*19c00*/  IADD3.X R147, P1, PT, R170, R177, RZ, P1, !PT ;  /* 0x000000b1aa937210 */ /* 0x000fe20000f3e4ff */
[----:B------:R-:W-:Y:S01]  /*19c10*/  IMAD.X R153, RZ, RZ, R153, P2 ;  /* 0x000000ffff997224 */ /* 0x000fe200010e0699 */
[----:B------:R-:W-:Y:S01]  /*19c20*/  IADD3 R127, P0, PT, R144, R140, RZ ;  /* 0x0000008c907f7210 */ /* 0x000fe20007f1e0ff */
[----:B------:R-:W-:Y:S01]  /*19c30*/  IMAD.WIDE.U32 R144, R158, R171, RZ ;  /* 0x000000ab9e907225 */ /* 0x000fe200078e00ff */
[----:B------:R-:W-:Y:S02]  /*19c40*/  MOV R140, R161 ;  /* 0x000000a1008c7202 */ /* 0x000fe40000000f00 */
[----:B------:R-:W-:Y:S01]  /*19c50*/  IADD3.X R147, P3, PT, R147, R142, RZ, P3, !PT ;  /* 0x0000008e93937210 */ /* 0x000fe20001f7e4ff */
[----:B------:R-:W-:Y:S01]  /*19c60*/  IMAD.WIDE.U32 R142, R128, R171, RZ ;  /* 0x000000ab808e7225 */ /* 0x000fe200078e00ff */
[----:B------:R-:W-:Y:S02]  /*19c70*/  SHF.L.W.U32.HI R129, R175, 0xd, R156 ;  /* 0x0000000daf817819 */ /* 0x000fe40000010e9c */
[----:B------:R-:W-:Y:S01]  /*19c80*/  SHF.L.W.U32.HI R156, R156, 0xd, R153 ;  /* 0x0000000d9c9c7819 */ /* 0x000fe20000010e99 */
[----:B------:R-:W-:Y:S01]  /*19c90*/  IMAD.WIDE.U32.X R140, R173, R125, R140, P4 ;  /* 0x0000007dad8c7225 */ /* 0x000fe200020e048c */
[----:B------:R-:W-:-:S02]  /*19ca0*/  IADD3 R129, P2, PT, R129, R146, RZ ;  /* 0x0000009281817210 */ /* 0x000fc40007f5e0ff */
[----:B------:R-:W-:Y:S01]  /*19cb0*/  IADD3.X R123, P0, PT, R123, R180, RZ, P0, !PT ;  /* 0x000000b47b7b7210 */ /* 0x000fe2000071e4ff */
[----:B------:R-:W-:Y:S01]  /*19cc0*/  IMAD.WIDE.U32 R142, P4, R173, R158, R142 ;  /* 0x0000009ead8e7225 */ /* 0x000fe2000788008e */
[----:B------:R-:W-:Y:S02]  /*19cd0*/  IADD3.X R156, P2, PT, R156, R147, RZ, P2, !PT ;  /* 0x000000939c9c7210 */ /* 0x000fe4000175e4ff */
[----:B------:R-:W-:Y:S01]  /*19ce0*/  IADD3.X R138, P3, P1, R140, R138, R148, P3, P1 ;  /* 0x0000008a8c8a7210 */ /* 0x000fe20001962494 */
[----:B------:R-:W-:Y:S01]  /*19cf0*/  IMAD.X R147, RZ, RZ, RZ, P4 ;  /* 0x000000ffff937224 */ /* 0x000fe200020e06ff */
[----:B------:R-:W-:Y:S02]  /*19d00*/  IADD3 R140, P4, PT, R127, R144, RZ ;  /* 0x000000907f8c7210 */ /* 0x000fe40007f9e0ff */
[----:B------:R-:W-:Y:S02]  /*19d10*/  LEA.HI.X R127, P2, R153, R138, RZ, 0xd, P2 ;  /* 0x0000008a997f7211 */ /* 0x000fe40001056cff */
[----:B------:R-:W-:Y:S01]  /*19d20*/  IADD3.X R141, PT, PT, R141, R139, R149, P3, P1 ;  /* 0x0000008b8d8d7210 */ /* 0x000fe20001fe2495 */
[----:B------:R-:W-:Y:S01]  /*19d30*/  IMAD.WIDE.U32.X R138, R125, R125, R130, P5 ;  /* 0x0000007d7d8a7225 */ /* 0x000fe200028e0482 */
[----:B------:R-:W-:-:S02]  /*19d40*/  IADD3 R142, P6, PT, R145, R142, RZ ;  /* 0x0000008e918e7210 */ /* 0x000fc40007fde0ff */
[----:B------:R-:W-:Y:S01]  /*19d50*/  MOV R146, R143 ;  /* 0x0000008f00927202 */ /* 0x000fe20000000f00 */
[----:B------:R-:W-:Y:S01]  /*19d60*/  IMAD.X R141, RZ, RZ, R141, P2 ;  /* 0x000000ffff8d7224 */ /* 0x000fe200010e068d */
[----:B------:R-:W-:Y:S02]  /*19d70*/  IADD3.X R142, P4, PT, R123, R142, RZ, P4, !PT ;  /* 0x0000008e7b8e7210 */ /* 0x000fe4000279e4ff */
[----:B------:R-:W-:Y:S01]  /*19d80*/  SHF.L.W.U32.HI R123, R156, 0xd, R127 ;  /* 0x0000000d9c7b7819 */ /* 0x000fe20000010e7f */
[----:B------:R-:W-:Y:S01]  /*19d90*/  IMAD.WIDE.U32.X R146, R173, R128, R146, P6 ;  /* 0x00000080ad927225 */ /* 0x000fe200030e0492 */
[----:B------:R-:W-:Y:S02]  /*19da0*/  SHF.L.W.U32.HI R127, R127, 0xd, R141 ;  /* 0x0000000d7f7f7819 */ /* 0x000fe40000010e8d */
[----:B------:R-:W-:Y:S02]  /*19db0*/  IADD3 R131, P1, PT, R123, R140, RZ ;  /* 0x0000008c7b837210 */ /* 0x000fe40007f3e0ff */
[----:B------:R-:W-:-:S02]  /*19dc0*/  IADD3.X R130, P0, P4, R146, R134, R138, P4, P0 ;  /* 0x0000008692827210 */ /* 0x000fc4000240048a */
[----:B------:R-:W-:Y:S02]  /*19dd0*/  IADD3.X R127, P1, PT, R127, R142, RZ, P1, !PT ;  /* 0x0000008e7f7f7210 */ /* 0x000fe40000f3e4ff */
[----:B------:R-:W-:Y:S02]  /*19de0*/  IADD3.X R123, PT, PT, R147, R135, R139, P0, P4 ;  /* 0x00000087937b7210 */ /* 0x000fe400007e848b */
[----:B------:R-:W-:-:S04]  /*19df0*/  LEA.HI.X R130, P0, R141, R130, RZ, 0xd, P1 ;  /* 0x000000828d827211 */ /* 0x000fc80000816cff */
[----:B------:R-:W-:Y:S01]  /*19e00*/  SHF.L.W.U32.HI R135, R127, 0xd, R130 ;  /* 0x0000000d7f877819 */ /* 0x000fe20000010e82 */
[----:B------:R-:W-:-:S04]  /*19e10*/  IMAD.X R123, RZ, RZ, R123, P0 ;  /* 0x000000ffff7b7224 */ /* 0x000fc800000e067b */
[----:B------:R-:W-:Y:S01]  /*19e20*/  IMAD.WIDE.U32 R134, R135, 0x13, R120 ;  /* 0x0000001387867825 */ /* 0x000fe200078e0078 */
[----:B------:R-:W-:Y:S02]  /*19e30*/  SHF.L.W.U32.HI R123, R130, 0xd, R123 ;  /* 0x0000000d827b7819 */ /* 0x000fe40000010e7b */
[C---:B0-----:R-:W-:Y:S01]  /*19e40*/  IADD3 R120, P0, PT, R202.reuse, UR4, RZ ;  /* 0x00000004ca787c10 */ /* 0x041fe2000ff1e0ff */
[----:B------:R-:W-:Y:S01]  /*19e50*/  IMAD.MOV.U32 R164, RZ, RZ, R134 ;  /* 0x000000ffffa47224 */ /* 0x000fe200078e0086 */
[----:B------:R-:W-:Y:S01]  /*19e60*/  UMOV UR4, URZ ;  /* 0x000000ff00047c82 */ /* 0x000fe20008000000 */
[----:B------:R-:W-:Y:S01]  /*19e70*/  IMAD R123, R123, 0x13, RZ ;  /* 0x000000137b7b7824 */ /* 0x000fe200078e02ff */
[----:B------:R-:W-:-:S03]  /*19e80*/  LEA.HI.X.SX32 R121, R202, UR5, 0x1, P0 ;  /* 0x00000005ca797c11 */ /* 0x000fc600080f0eff */
[----:B------:R-:W-:-:S05]  /*19e90*/  IMAD.IADD R130, R135, 0x1, R123 ;  /* 0x0000000187827824 */ /* 0x000fca00078e027b */
[C---:B------:R-:W-:Y:S02]  /*19ea0*/  LEA.HI R159, P1, R130.reuse, R159, RZ, 0xd ;  /* 0x0000009f829f7211 */ /* 0x040fe400078368ff */
[----:B------:R-:W-:Y:S02]  /*19eb0*/  LOP3.LUT R183, R130, 0x7ffff, RZ, 0xc0, !PT ;  /* 0x0007ffff82b77812 */ /* 0x000fe400078ec0ff */
[----:B------:R-:W-:-:S09]  /*19ec0*/  IADD3.X R173, PT, PT, RZ, R163, RZ, P1, !PT ;  /* 0x000000a3ffad7210 */ /* 0x000fd20000ffe4ff */
.L_x_31:
[----:B------:R-:W-:Y:S01]  /*19ed0*/  IMAD.WIDE.U32 R148, R159, 0x26, RZ ;  /* 0x000000269f947825 */ /* 0x000fe200078e00ff */
[----:B------:R-:W-:Y:S01]  /*19ee0*/  LOP3.LUT R123, R127, 0x7ffff, RZ, 0xc0, !PT ;  /* 0x0007ffff7f7b7812 */ /* 0x000fe200078ec0ff */
[----:B------:R-:W-:Y:S01]  /*19ef0*/  UIADD3 UR4, UPT, UPT, UR4, 0x1, URZ ;  /* 0x0000000104047890 */ /* 0x000fe2000fffe0ff */
[----:B------:R-:W-:Y:S01]  /*19f00*/  SHF.L.U64.HI R130, R164, 0x1, R183 ;  /* 0x00000001a4827819 */ /* 0x000fe200000102b7 */
[----:B------:R-:W-:Y:S01]  /*19f10*/  IMAD.WIDE.U32 R142, R183, R164, RZ ;  /* 0x000000a4b78e7225 */ /* 0x000fe200078e00ff */
[----:B------:R-:W-:Y:S01]  /*19f20*/  LOP3.LUT R163, R175, 0x7ffff, RZ, 0xc0, !PT ;  /* 0x0007ffffafa37812 */ /* 0x000fe200078ec0ff */
[----:B------:R-:W-:Y:S02]  /*19f30*/  UISETP.NE.AND UP0, UPT, UR4, 0x4, UPT ;  /* 0x000000040400788c */ /* 0x000fe4000bf05270 */
[----:B------:R-:W-:Y:S02]  /*19f40*/  IMAD R127, R173, 0x26, RZ ;  /* 0x00000026ad7f7824 */ /* 0x000fe400078e02ff */
[----:B------:R-:W-:-:S04]  /*19f50*/  IMAD.WIDE.U32 R146, R169, 0x26, RZ ;  /* 0x00000026a9927825 */ /* 0x000fc800078e00ff */
[----:B------:R-:W-:-:S04]  /*19f60*/  IMAD.WIDE.U32 R140, R123, R148, RZ ;  /* 0x000000947b8c7225 */ /* 0x000fc800078e00ff */
[----:B------:R-:W-:-:S04]  /*19f70*/  IMAD.WIDE.U32 R142, P0, R164, R183, R142 ;  /* 0x000000b7a48e7225 */ /* 0x000fc8000780008e */
[----:B------:R-:W-:Y:S01]  /*19f80*/  IMAD.IADD R160, R149, 0x1, R127 ;  /* 0x0000000195a07824 */ /* 0x000fe200078e027f */
[----:B------:R-:W-:Y:S01]  /*19f90*/  MOV R138, R143 ;  /* 0x0000008f008a7202 */ /* 0x000fe20000000f00 */
[----:B------:R-:W-:-:S04]  /*19fa0*/  IMAD.WIDE.U32 R144, R164, R164, RZ ;  /* 0x000000a4a4907225 */ /* 0x000fc800078e00ff */
[----:B------:R-:W-:Y:S01]  /*19fb0*/  IMAD.WIDE.U32 R134, R146, R129, RZ ;  /* 0x0000008192867225 */ /* 0x000fe200078e00ff */
[----:B------:R-:W-:-:S03]  /*19fc0*/  IADD3 R168, P2, PT, R145, R142, RZ ;  /* 0x0000008e91a87210 */ /* 0x000fc60007f5e0ff */
[----:B------:R-:W-:Y:S01]  /*19fd0*/  IMAD.X R139, RZ, RZ, RZ, P0 ;  /* 0x000000ffff8b7224 */ /* 0x000fe200000e06ff */
[----:B------:R-:W-:Y:S01]  /*19fe0*/  IADD3 R127, P1, PT, R144, R134, RZ ;  /* 0x00000086907f7210 */ /* 0x000fe20007f3e0ff */
[----:B------:R-:W-:-:S04]  /*19ff0*/  IMAD.WIDE.U32 R148, R131, R148, RZ ;  /* 0x0000009483947225 */ /* 0x000fc800078e00ff */
[----:B------:R-:W-:Y:S01]  /*1a000*/  IMAD.WIDE.U32 R140, P0, R131, R160, R140 ;  /* 0x000000a0838c7225 */ /* 0x000fe2000780008c */
[----:B------:R-:W-:Y:S02]  /*1a010*/  IADD3 R134, P6, PT, R127, R148, RZ ;  /* 0x000000947f867210 */ /* 0x000fe40007fde0ff */
[----:B------:R-:W-:Y:S01]  /*1a020*/  LOP3.LUT R127, R156, 0x7ffff, RZ, 0xc0, !PT ;  /* 0x0007ffff9c7f7812 */ /* 0x000fe200078ec0ff */
[----:B------:R-:W-:Y:S01]  /*1a030*/  IMAD.WIDE.U32 R154, R130, R159, RZ ;  /* 0x0000009f829a7225 */ /* 0x000fe200078e00ff */
[----:B------:R-:W-:Y:S02]  /*1a040*/  IADD3 R174, P4, PT, R149, R140, RZ ;  /* 0x0000008c95ae7210 */ /* 0x000fe40007f9e0ff */
[----:B------:R-:W-:Y:S01]  /*1a050*/  IADD3.X R171, PT, PT, RZ, RZ, RZ, P0, !PT ;  /* 0x000000ffffab7210 */ /* 0x000fe200007fe4ff */
[----:B------:R-:W-:Y:S02]  /*1a060*/  IMAD.SHL.U32 R164, R164, 0x2, RZ ;  /* 0x00000002a4a47824 */ /* 0x000fe400078e00ff */
[----:B------:R-:W-:-:S02]  /*1a070*/  IMAD R149, R163, 0x26, RZ ;  /* 0x00000026a3957824 */ /* 0x000fc400078e02ff */
[----:B------:R-:W-:-:S04]  /*1a080*/  IMAD.WIDE.U32 R152, R131, R146, RZ ;  /* 0x0000009283987225 */ /* 0x000fc800078e00ff */
[----:B------:R-:W-:-:S04]  /*1a090*/  IMAD.WIDE.U32 R142, R164, R159, RZ ;  /* 0x0000009fa48e7225 */ /* 0x000fc800078e00ff */
[----:B------:R-:W-:Y:S01]  /*1a0a0*/  IMAD.WIDE.U32 R154, P5, R173, R164, R154 ;  /* 0x000000a4ad9a7225 */ /* 0x000fe200078a009a */
[----:B------:R-:W-:-:S03]  /*1a0b0*/  IADD3 R157, P0, PT, R142, R152, RZ ;  /* 0x000000988e9d7210 */ /* 0x000fc60007f1e0ff */
[----:B------:R-:W-:Y:S02]  /*1a0c0*/  IMAD.IADD R156, R147, 0x1, R149 ;  /* 0x00000001939c7824 */ /* 0x000fe400078e0295 */
[----:B------:R-:W-:Y:S01]  /*1a0d0*/  IMAD.WIDE.U32.X R138, R183, R183, R138, P2 ;  /* 0x000000b7b78a7225 */ /* 0x000fe200010e048a */
[----:B------:R-:W-:-:S03]  /*1a0e0*/  IADD3 R181, P2, PT, R143, R154, RZ ;  /* 0x0000009a8fb57210 */ /* 0x000fc60007f5e0ff */
[----:B------:R-:W-:-:S04]  /*1a0f0*/  IMAD.WIDE.U32 R148, R123, R146, RZ ;  /* 0x000000927b947225 */ /* 0x000fc800078e00ff */
[----:B------:R-:W-:-:S04]  /*1a100*/  IMAD.WIDE.U32 R144, R129, 0x13, RZ ;  /* 0x0000001381907825 */ /* 0x000fc800078e00ff */
[----:B------:R-:W-:Y:S02]  /*1a110*/  IMAD R161, R127, 0x13, RZ ;  /* 0x000000137fa17824 */ /* 0x000fe400078e02ff */
[----:B------:R-:W-:-:S04]  /*1a120*/  IMAD.WIDE.U32 R142, R156, R129, RZ ;  /* 0x000000819c8e7225 */ /* 0x000fc800078e00ff */
[----:B------:R-:W-:Y:S02]  /*1a130*/  IMAD.MOV.U32 R170, RZ, RZ, R141 ;  /* 0x000000ffffaa7224 */ /* 0x000fe400078e008d */
[----:B------:R-:W-:Y:S02]  /*1a140*/  IMAD.IADD R154, R145, 0x1, R161 ;  /* 0x00000001919a7824 */ /* 0x000fe400078e02a1 */
[----:B------:R-:W-:Y:S01]  /*1a150*/  IMAD.WIDE.U32 R140, P3, R131, R156, R148 ;  /* 0x0000009c838c7225 */ /* 0x000fe20007860094 */
[----:B------:R-:W-:-:S03]  /*1a160*/  IADD3.X R149, PT, PT, RZ, RZ, RZ, P5, !PT ;  /* 0x000000ffff957210 */ /* 0x000fc60002ffe4ff */
[----:B------:R-:W-:-:S04]  /*1a170*/  IMAD.WIDE.U32 R146, P5, R127, R146, R142 ;  /* 0x000000927f927225 */ /* 0x000fc800078a008e */
[----:B------:R-:W-:Y:S01]  /*1a180*/  IMAD.WIDE.U32 R142, R154, R129, RZ ;  /* 0x000000819a8e7225 */ /* 0x000fe200078e00ff */
[----:B------:R-:W-:-:S03]  /*1a190*/  IADD3.X R161, PT, PT, RZ, RZ, RZ, P5, !PT ;  /* 0x000000ffffa17210 */ /* 0x000fc60002ffe4ff */
[----:B------:R-:W-:Y:S01]  /*1a1a0*/  IMAD.WIDE.U32.X R170, R160, R123, R170, P4 ;  /* 0x0000007ba0aa7225 */ /* 0x000fe200020e04aa */
[----:B------:R-:W-:-:S03]  /*1a1b0*/  IADD3 R176, P4, PT, R153, R140, RZ ;  /* 0x0000008c99b07210 */ /* 0x000fc60007f9e0ff */
        /* <DEDUP_REMOVED lines=8> */
[----:B------:R-:W-:Y:S01]  /*1a240*/  IMAD.MOV.U32 R160, RZ, RZ, R147 ;  /* 0x000000ffffa07224 */ /* 0x000fe200078e0093 */
[----:B------:R-:W-:Y:S01]  /*1a250*/  IADD3.X R147, PT, PT, RZ, RZ, RZ, P5, !PT ;  /* 0x000000ffff937210 */ /* 0x000fe20002ffe4ff */
[----:B------:R-:W-:Y:S01]  /*1a260*/  IMAD.WIDE.U32.X R140, R156, R123, R152, P4 ;  /* 0x0000007b9c8c7225 */ /* 0x000fe200020e0498 */
[----:B------:R-:W-:-:S03]  /*1a270*/  IADD3 R178, P4, PT, R145, R142, RZ ;  /* 0x0000008e91b27210 */ /* 0x000fc60007f9e0ff */
[----:B------:R-:W-:Y:S01]  /*1a280*/  IMAD.WIDE.U32.X R160, R156, R127, R160, P3 ;  /* 0x0000007f9ca07225 */ /* 0x000fe200018e04a0 */
[----:B------:R-:W-:-:S03]  /*1a290*/  IADD3 R166, P3, PT, R157, R144, RZ ;  /* 0x000000909da67210 */ /* 0x000fc60007f7e0ff */
[----:B------:R-:W-:Y:S01]  /*1a2a0*/  IMAD.WIDE.U32 R156, R173, R159, RZ ;  /* 0x0000009fad9c7225 */ /* 0x000fe200078e00ff */
[----:B------:R-:W-:Y:S02]  /*1a2b0*/  IADD3.X R181, P3, PT, R181, R178, RZ, P3, !PT ;  /* 0x000000b2b5b57210 */ /* 0x000fe40001f7e4ff */
[----:B------:R-:W-:Y:S01]  /*1a2c0*/  IADD3.X R180, P1, P6, R170, R160, R138, P6, P1 ;  /* 0x000000a0aab47210 */ /* 0x000fe2000362248a */
[----:B------:R-:W-:Y:S02]  /*1a2d0*/  IMAD.MOV.U32 R146, RZ, RZ, R143 ;  /* 0x000000ffff927224 */ /* 0x000fe400078e008f */
[----:B------:R-:W-:Y:S01]  /*1a2e0*/  IMAD.WIDE.U32 R144, R129, 0x26, RZ ;  /* 0x0000002681907825 */ /* 0x000fe200078e00ff */
[----:B------:R-:W-:-:S03]  /*1a2f0*/  IADD3.X R171, PT, PT, R171, R161, R139, P1, P6 ;  /* 0x000000a1abab7210 */ /* 0x000fc60000fec48b */
[----:B------:R-:W-:Y:S02]  /*1a300*/  IMAD R175, R127, 0x26, RZ ;  /* 0x000000267faf7824 */ /* 0x000fe400078e02ff */
[----:B------:R-:W-:-:S03]  /*1a310*/  IMAD.WIDE.U32.X R142, R154, R127, R146, P4 ;  /* 0x0000007f9a8e7225 */ /* 0x000fc600020e0492 */
[----:B------:R-:W-:Y:S01]  /*1a320*/  IADD3 R176, PT, PT, R145, R175, RZ ;  /* 0x000000af91b07210 */ /* 0x000fe20007ffe0ff */
[----:B------:R-:W-:Y:S02]  /*1a330*/  IMAD.MOV.U32 R148, RZ, RZ, R155 ;  /* 0x000000ffff947224 */ /* 0x000fe400078e009b */
[----:B------:R-:W-:-:S04]  /*1a340*/  IMAD.WIDE.U32 R152, R159, R159, RZ ;  /* 0x0000009f9f987225 */ /* 0x000fc800078e00ff */
[----:B------:R-:W-:-:S04]  /*1a350*/  IMAD.WIDE.U32 R146, R169, R164, RZ ;  /* 0x000000a4a9927225 */ /* 0x000fc800078e00ff */
[----:B------:R-:W-:-:S04]  /*1a360*/  IMAD.WIDE.U32 R156, P4, R159, R173, R156 ;  /* 0x000000ad9f9c7225 */ /* 0x000fc8000788009c */
[----:B------:R-:W-:Y:S01]  /*1a370*/  IMAD.WIDE.U32.X R148, R173, R130, R148, P2 ;  /* 0x00000082ad947225 */ /* 0x000fe200010e0494 */
[----:B------:R-:W-:Y:S02]  /*1a380*/  IADD3 R177, P2, PT, R146, R152, RZ ;  /* 0x0000009892b17210 */ /* 0x000fe40007f5e0ff */
[----:B------:R-:W-:Y:S01]  /*1a390*/  IADD3 R168, P5, PT, R153, R156, RZ ;  /* 0x0000009c99a87210 */ /* 0x000fe20007fbe0ff */
[----:B------:R-:W-:Y:S01]  /*1a3a0*/  IMAD.MOV.U32 R152, RZ, RZ, R157 ;  /* 0x000000ffff987224 */ /* 0x000fe200078e009d */
[----:B------:R-:W-:Y:S01]  /*1a3b0*/  IADD3.X R175, P0, P3, R142, R140, R148, P3, P0 ;  /* 0x0000008c8eaf7210 */ /* 0x000fe20001b00494 */
[----:B------:R-:W-:-:S03]  /*1a3c0*/  IMAD.WIDE.U32 R156, R176, R131, RZ ;  /* 0x00000083b09c7225 */ /* 0x000fc600078e00ff */
[----:B------:R-:W-:Y:S01]  /*1a3d0*/  IADD3.X R178, PT, PT, R143, R141, R149, P0, P3 ;  /* 0x0000008d8fb27210 */ /* 0x000fe200007e6495 */
[----:B------:R-:W-:Y:S02]  /*1a3e0*/  IMAD.X R153, RZ, RZ, RZ, P4 ;  /* 0x000000ffff997224 */ /* 0x000fe400020e06ff */
[----:B------:R-:W-:-:S04]  /*1a3f0*/  IMAD.WIDE.U32 R154, R163, R164, RZ ;  /* 0x000000a4a39a7225 */ /* 0x000fc800078e00ff */
[----:B------:R-:W-:Y:S01]  /*1a400*/  IMAD.WIDE.U32.X R152, R173, R173, R152, P5 ;  /* 0x000000adad987225 */ /* 0x000fe200028e0498 */
[----:B------:R-:W-:-:S03]  /*1a410*/  SHF.L.U64.HI R173, R159, 0x1, R173 ;  /* 0x000000019fad7819 */ /* 0x000fc600000102ad */
[----:B------:R-:W-:-:S04]  /*1a420*/  IMAD.WIDE.U32 R156, P5, R123, R144, R156 ;  /* 0x000000907b9c7225 */ /* 0x000fc800078a009c */
[----:B------:R-:W-:Y:S01]  /*1a430*/  IMAD.WIDE.U32 R138, R144, R131, RZ ;  /* 0x00000083908a7225 */ /* 0x000fe200078e00ff */
[----:B------:R-:W-:-:S03]  /*1a440*/  MOV R148, R157 ;  /* 0x0000009d00947202 */ /* 0x000fc60000000f00 */
[----:B------:R-:W-:Y:S01]  /*1a450*/  IMAD.WIDE.U32 R144, R131, 0x13, RZ ;  /* 0x0000001383907825 */ /* 0x000fe200078e00ff */
[----:B------:R-:W-:Y:S02]  /*1a460*/  IADD3 R185, P6, PT, R139, R156, RZ ;  /* 0x0000009c8bb97210 */ /* 0x000fe40007fde0ff */
[----:B------:R-:W-:Y:S01]  /*1a470*/  IADD3 R177, P0, PT, R177, R138, RZ ;  /* 0x0000008ab1b17210 */ /* 0x000fe20007f1e0ff */
[----:B------:R-:W-:Y:S02]  /*1a480*/  IMAD R141, R123, 0x13, RZ ;  /* 0x000000137b8d7824 */ /* 0x000fe400078e02ff */
[----:B------:R-:W-:-:S03]  /*1a490*/  IMAD.WIDE.U32 R154, P4, R169, R130, R154 ;  /* 0x00000082a99a7225 */ /* 0x000fc6000788009a */
[----:B------:R-:W-:Y:S01]  /*1a4a0*/  IADD3 R174, PT, PT, R145, R141, RZ ;  /* 0x0000008d91ae7210 */ /* 0x000fe20007ffe0ff */
[----:B------:R-:W-:Y:S01]  /*1a4b0*/  IMAD.SHL.U32 R182, R159, 0x2, RZ ;  /* 0x000000029fb67824 */ /* 0x000fe200078e00ff */
[----:B------:R-:W-:Y:S01]  /*1a4c0*/  IADD3 R183, P1, PT, R147, R154, RZ ;  /* 0x0000009a93b77210 */ /* 0x000fe20007f3e0ff */
[----:B------:R-:W-:-:S03]  /*1a4d0*/  IMAD.WIDE.U32 R142, R127, R164, RZ ;  /* 0x000000a47f8e7225 */ /* 0x000fc600078e00ff */
[----:B------:R-:W-:Y:S01]  /*1a4e0*/  IADD3.X R168, P2, PT, R168, R183, RZ, P2, !PT ;  /* 0x000000b7a8a87210 */ /* 0x000fe2000175e4ff */
[----:B------:R-:W-:-:S03]  /*1a4f0*/  IMAD.WIDE.U32 R160, R129, R164, RZ ;  /* 0x000000a481a07225 */ /* 0x000fc600078e00ff */
[----:B------:R-:W-:Y:S01]  /*1a500*/  IADD3.X R168, P0, PT, R168, R185, RZ, P0, !PT ;  /* 0x000000b9a8a87210 */ /* 0x000fe2000071e4ff */
[----:B------:R-:W-:-:S04]  /*1a510*/  IMAD.WIDE.U32 R140, R169, R182, RZ ;  /* 0x000000b6a98c7225 */ /* 0x000fc800078e00ff */
[----:B------:R-:W-:-:S04]  /*1a520*/  IMAD.WIDE.U32 R146, R174, R131, RZ ;  /* 0x00000083ae927225 */ /* 0x000fc800078e00ff */
[----:B------:R-:W-:Y:S02]  /*1a530*/  IMAD.X R149, RZ, RZ, RZ, P5 ;  /* 0x000000ffff957224 */ /* 0x000fe400028e06ff */
[----:B------:R-:W-:-:S04]  /*1a540*/  IMAD.WIDE.U32 R156, R163, R182, RZ ;  /* 0x000000b6a39c7225 */ /* 0x000fc800078e00ff */
[----:B------:R-:W-:Y:S02]  /*1a550*/  IMAD.MOV.U32 R138, RZ, RZ, R155 ;  /* 0x000000ffff8a7224 */ /* 0x000fe400078e009b */
[----:B------:R-:W-:-:S04]  /*1a560*/  IMAD.WIDE.U32 R142, P3, R129, R130, R142 ;  /* 0x00000082818e7225 */ /* 0x000fc8000786008e */
[----:B------:R-:W-:Y:S01]  /*1a570*/  IMAD.X R139, RZ, RZ, RZ, P4 ;  /* 0x000000ffff8b7224 */ /* 0x000fe200020e06ff */
[----:B------:R-:W-:Y:S01]  /*1a580*/  IADD3 R159, P4, PT, R160, R140, RZ ;  /* 0x0000008ca09f7210 */ /* 0x000fe20007f9e0ff */
[----:B------:R-:W-:Y:S01]  /*1a590*/  IMAD.WIDE.U32 R154, R144, R131, RZ ;  /* 0x00000083909a7225 */ /* 0x000fe200078e00ff */
[----:B------:R-:W-:Y:S02]  /*1a5a0*/  IADD3 R142, P5, PT, R161, R142, RZ ;  /* 0x0000008ea18e7210 */ /* 0x000fe40007fbe0ff */
[----:B------:R-:W-:Y:S01]  /*1a5b0*/  SHF.L.W.U32.HI R140, R180, 0xd, R171 ;  /* 0x0000000db48c7819 */ /* 0x000fe20000010eab */
[----:B------:R-:W-:-:S04]  /*1a5c0*/  IMAD.WIDE.U32.X R148, R176, R123, R148, P6 ;  /* 0x0000007bb0947225 */ /* 0x000fc800030e0494 */
[----:B------:R-:W-:Y:S01]  /*1a5d0*/  IMAD.WIDE.U32 R146, P6, R123, R144, R146 ;  /* 0x000000907b927225 */ /* 0x000fe200078c0092 */
[----:B------:R-:W-:-:S03]  /*1a5e0*/  MOV R144, R143 ;  /* 0x0000008f00907202 */ /* 0x000fc60000000f00 */
[----:B------:R-:W-:Y:S01]  /*1a5f0*/  IMAD.X R145, RZ, RZ, RZ, P3 ;  /* 0x000000ffff917224 */ /* 0x000fe200018e06ff */
[----:B------:R-:W-:Y:S01]  /*1a600*/  IADD3.X R161, PT, PT, RZ, RZ, RZ, P6, !PT ;  /* 0x000000ffffa17210 */ /* 0x000fe200037fe4ff */
[----:B------:R-:W-:Y:S01]  /*1a610*/  IMAD.WIDE.U32.X R138, R130, R163, R138, P1 ;  /* 0x000000a3828a7225 */ /* 0x000fe200008e048a */
[----:B------:R-:W-:Y:S02]  /*1a620*/  IADD3 R170, P1, PT, R159, R154, RZ ;  /* 0x0000009a9faa7210 */ /* 0x000fe40007f3e0ff */
[----:B------:R-:W-:Y:S01]  /*1a630*/  SHF.L.W.U32.HI R159, R135, 0xd, R180 ;  /* 0x0000000d879f7819 */ /* 0x000fe20000010eb4 */
[----:B------:R-:W-:Y:S01]  /*1a640*/  IMAD.WIDE.U32 R156, P3, R169, R173, R156 ;  /* 0x000000ada99c7225 */ /* 0x000fe2000786009c */
[----:B------:R-:W-:Y:S02]  /*1a650*/  IADD3 R154, P6, PT, R155, R146, RZ ;  /* 0x000000929b9a7210 */ /* 0x000fe40007fde0ff */
[----:B------:R-:W-:Y:S01]  /*1a660*/  LOP3.LUT R135, R135, 0x7ffff, RZ, 0xc0, !PT ;  /* 0x0007ffff87877812 */ /* 0x000fe200078ec0ff */
[----:B------:R-:W-:-:S02]  /*1a670*/  IMAD.MOV.U32 R160, RZ, RZ, R147 ;  /* 0x000000ffffa07224 */ /* 0x000fc400078e0093 */
        /* <DEDUP_REMOVED lines=11> */
[----:B------:R-:W-:-:S02]  /*1a730*/  SHF.L.W.U32.HI R156, R166, 0xd, R155 ;  /* 0x0000000da69c7819 */ /* 0x000fc40000010e9b */
[----:B------:R-:W-:Y:S01]  /*1a740*/  IADD3.X R148, P0, P5, R148, R138, R152, P0, P2 ;  /* 0x0000008a94947210 */ /* 0x000fe20000504498 */
[----:B------:R-:W-:Y:S01]  /*1a750*/  IMAD.X R154, RZ, RZ, R178, P3 ;  /* 0x000000ffff9a7224 */ /* 0x000fe200018e06b2 */
[----:B------:R-:W-:Y:S01]  /*1a760*/  LOP3.LUT R166, R166, 0x7ffff, RZ, 0xc0, !PT ;  /* 0x0007ffffa6a67812 */ /* 0x000fe200078ec0ff */
[----:B------:R-:W-:Y:S01]  /*1a770*/  IMAD.WIDE.U32 R140, P3, R169, R163, R140 ;  /* 0x000000a3a98c7225 */ /* 0x000fe2000786008c */
[----:B------:R-:W-:Y:S02]  /*1a780*/  IADD3.X R149, PT, PT, R149, R139, R153, P0, P5 ;  /* 0x0000008b95957210 */ /* 0x000fe400007ea499 */
[----:B------:R-:W-:Y:S01]  /*1a790*/  SHF.L.W.U32.HI R175, R155, 0xd, R154 ;  /* 0x0000000d9baf7819 */ /* 0x000fe20000010e9a */
[----:B------:R-:W-:-:S04]  /*1a7a0*/  IMAD.WIDE.U32 R154, R169, R169, RZ ;  /* 0x000000a9a99a7225 */ /* 0x000fc800078e00ff */
[----:B------:R-:W-:Y:S01]  /*1a7b0*/  IMAD.WIDE.U32.X R146, R173, R163, R146, P6 ;  /* 0x000000a3ad927225 */ /* 0x000fe200030e0492 */
[----:B------:R-:W-:-:S03]  /*1a7c0*/  IADD3 R169, P6, PT, R156, R177, RZ ;  /* 0x000000b19ca97210 */ /* 0x000fc60007fde0ff */
[----:B------:R-:W-:Y:S01]  /*1a7d0*/  IMAD.WIDE.U32 R156, R129, R182, RZ ;  /* 0x000000b6819c7225 */ /* 0x000fe200078e00ff */
[----:B------:R-:W-:Y:S02]  /*1a7e0*/  IADD3.X R175, P0, PT, R175, R168, RZ, P6, !PT ;  /* 0x000000a8afaf7210 */ /* 0x000fe4000371e4ff */
[----:B------:R-:W-:Y:S01]  /*1a7f0*/  IADD3.X R152, P4, P5, R160, R144, R146, P1, P4 ;  /* 0x00000090a0987210 */ /* 0x000fe20000d88492 */
[----:B------:R-:W-:Y:S01]  /*1a800*/  IMAD.WIDE.U32 R142, R127, R182, RZ ;  /* 0x000000b67f8e7225 */ /* 0x000fe200078e00ff */
[----:B------:R-:W-:Y:S02]  /*1a810*/  IADD3 R153, P1, PT, R156, R154, RZ ;  /* 0x0000009a9c997210 */ /* 0x000fe40007f3e0ff */
[----:B------:R-:W-:Y:S01]  /*1a820*/  IADD3.X R156, P0, PT, RZ, R148, RZ, P0, !PT ;  /* 0x00000094ff9c7210 */ /* 0x000fe2000071e4ff */
[----:B------:R-:W-:Y:S01]  /*1a830*/  IMAD.WIDE.U32 R138, R123, R164, RZ ;  /* 0x000000a47b8a7225 */ /* 0x000fe200078e00ff */
[----:B------:R-:W-:Y:S02]  /*1a840*/  IADD3.X R160, PT, PT, R161, R145, R147, P4, P5 ;  /* 0x00000091a1a07210 */ /* 0x000fe400027ea493 */
[----:B------:R-:W-:Y:S01]  /*1a850*/  IADD3.X R145, PT, PT, RZ, R149, RZ, P0, !PT ;  /* 0x00000095ff917210 */ /* 0x000fe200007fe4ff */
[----:B------:R-:W-:Y:S01]  /*1a860*/  IMAD.WIDE.U32 R142, P2, R129, R173, R142 ;  /* 0x000000ad818e7225 */ /* 0x000fe2000784008e */
[----:B------:R-:W-:-:S02]  /*1a870*/  SHF.L.W.U32.HI R129, R175, 0xd, R156 ;  /* 0x0000000daf817819 */ /* 0x000fc40000010e9c */
[----:B------:R-:W-:Y:S01]  /*1a880*/  SHF.L.W.U32.HI R156, R156, 0xd, R145 ;  /* 0x0000000d9c9c7819 */ /* 0x000fe20000010e91 */
[----:B------:R-:W-:Y:S01]  /*1a890*/  IMAD.WIDE.U32 R148, R131, R164, RZ ;  /* 0x000000a483947225 */ /* 0x000fe200078e00ff */
[----:B------:R-:W-:Y:S02]  /*1a8a0*/  IADD3 R129, P0, PT, R129, R170, RZ ;  /* 0x000000aa81817210 */ /* 0x000fe40007f1e0ff */
[----:B------:R-:W-:Y:S01]  /*1a8b0*/  IADD3 R154, P6, PT, R155, R140, RZ ;  /* 0x0000008c9b9a7210 */ /* 0x000fe20007fde0ff */
[----:B------:R-:W-:Y:S01]  /*1a8c0*/  IMAD.WIDE.U32 R138, P4, R131, R130, R138 ;  /* 0x00000082838a7225 */ /* 0x000fe2000788008a */
[----:B------:R-:W-:Y:S02]  /*1a8d0*/  IADD3.X R156, P0, PT, R156, R171, RZ, P0, !PT ;  /* 0x000000ab9c9c7210 */ /* 0x000fe4000071e4ff */
[----:B------:R-:W-:Y:S01]  /*1a8e0*/  IADD3 R157, P5, PT, R157, R142, RZ ;  /* 0x0000008e9d9d7210 */ /* 0x000fe20007fbe0ff */
[----:B------:R-:W-:Y:S01]  /*1a8f0*/  IMAD.X R145, RZ, RZ, RZ, P3 ;  /* 0x000000ffff917224 */ /* 0x000fe200018e06ff */
[----:B------:R-:W-:Y:S01]  /*1a900*/  IADD3 R140, P3, PT, R153, R148, RZ ;  /* 0x00000094998c7210 */ /* 0x000fe20007f7e0ff */
[----:B------:R-:W-:Y:S01]  /*1a910*/  IMAD.X R147, RZ, RZ, RZ, P2 ;  /* 0x000000ffff937224 */ /* 0x000fe200010e06ff */
[----:B------:R-:W-:Y:S01]  /*1a920*/  IADD3 R153, P2, PT, R149, R138, RZ ;  /* 0x0000008a95997210 */ /* 0x000fe20007f5e0ff */
[----:B------:R-:W-:Y:S01]  /*1a930*/  IMAD.MOV.U32 R144, RZ, RZ, R141 ;  /* 0x000000ffff907224 */ /* 0x000fe200078e008d */
[----:B------:R-:W-:Y:S01]  /*1a940*/  IADD3.X R149, PT, PT, RZ, RZ, RZ, P4, !PT ;  /* 0x000000ffff957210 */ /* 0x000fe200027fe4ff */
[----:B------:R-:W-:Y:S01]  /*1a950*/  IMAD.MOV.U32 R146, RZ, RZ, R143 ;  /* 0x000000ffff927224 */ /* 0x000fe200078e008f */
[----:B------:R-:W-:Y:S01]  /*1a960*/  MOV R148, R139 ;  /* 0x0000008b00947202 */ /* 0x000fe20000000f00 */
[----:B------:R-:W-:Y:S01]  /*1a970*/  IMAD.WIDE.U32.X R144, R163, R163, R144, P6 ;  /* 0x000000a3a3907225 */ /* 0x000fe200030e0490 */
[----:B------:R-:W-:-:S02]  /*1a980*/  IADD3.X R141, P0, PT, RZ, R152, RZ, P0, !PT ;  /* 0x00000098ff8d7210 */ /* 0x000fc4000071e4ff */
[----:B------:R-:W-:Y:S01]  /*1a990*/  IADD3.X R138, P1, PT, R154, R157, RZ, P1, !PT ;  /* 0x0000009d9a8a7210 */ /* 0x000fe20000f3e4ff */
[----:B------:R-:W-:Y:S01]  /*1a9a0*/  IMAD.WIDE.U32.X R148, R130, R123, R148, P2 ;  /* 0x0000007b82947225 */ /* 0x000fe200010e0494 */
        /* <DEDUP_REMOVED lines=20> */
[----:B------:R-:W-:Y:S07]  /*1aaf0*/  BRA.U UP0, `(.L_x_31) ;  /* 0xfffffff100f47547 */ /* 0x000fee000b83ffff */
[----:B------:R-:W-:Y:S01]  /*1ab00*/  IMAD.WIDE.U32 R144, R183, R132, RZ ;  /* 0x00000084b7907225 */ /* 0x000fe200078e00ff */
[----:B------:R-:W-:Y:S01]  /*1ab10*/  LOP3.LUT R175, R175, 0x7ffff, RZ, 0xc0, !PT ;  /* 0x0007ffffafaf7812 */ /* 0x000fe200078ec0ff */
[----:B------:R-:W-:Y:S01]  /*1ab20*/  UMOV UR4, URZ ;  /* 0x000000ff00047c82 */ /* 0x000fe20008000000 */
[----:B------:R-:W-:Y:S01]  /*1ab30*/  LOP3.LUT R127, R127, 0x7ffff, RZ, 0xc0, !PT ;  /* 0x0007ffff7f7f7812 */ /* 0x000fe200078ec0ff */
[----:B------:R-:W-:-:S04]  /*1ab40*/  IMAD.WIDE.U32 R140, R173, R136, RZ ;  /* 0x00000088ad8c7225 */ /* 0x000fc800078e00ff */
[----:B------:R-:W-:-:S04]  /*1ab50*/  IMAD.WIDE.U32 R144, P0, R164, R124, R144 ;  /* 0x0000007ca4907225 */ /* 0x000fc80007800090 */
[----:B------:R-:W-:Y:S01]  /*1ab60*/  IMAD.WIDE.U32 R134, R164, R132, RZ ;  /* 0x00000084a4867225 */ /* 0x000fe200078e00ff */
[----:B------:R-:W-:-:S03]  /*1ab70*/  IADD3.X R143, PT, PT, RZ, RZ, RZ, P0, !PT ;  /* 0x000000ffff8f7210 */ /* 0x000fc600007fe4ff */
[----:B------:R-:W-:Y:S01]  /*1ab80*/  IMAD.WIDE.U32 R138, R159, R136, RZ ;  /* 0x000000889f8a7225 */ /* 0x000fe200078e00ff */
[----:B------:R-:W-:-:S03]  /*1ab90*/  IADD3 R130, P0, PT, R135, R144, RZ ;  /* 0x0000009087827210 */ /* 0x000fc60007f1e0ff */
[----:B------:R-:W-:Y:S01]  /*1aba0*/  IMAD.WIDE.U32 R140, P1, R159, R172, R140 ;  /* 0x000000ac9f8c7225 */ /* 0x000fe2000782008c */
[----:B------:R-:W-:-:S03]  /*1abb0*/  IADD3 R171, P2, PT, R134, R138, RZ ;  /* 0x0000008a86ab7210 */ /* 0x000fc60007f5e0ff */
[----:B------:R-:W-:Y:S01]  /*1abc0*/  IMAD.WIDE.U32 R146, R175, R150, RZ ;  /* 0x00000096af927225 */ /* 0x000fe200078e00ff */
[----:B------:R-:W-:Y:S02]  /*1abd0*/  IADD3 R123, P3, PT, R139, R140, RZ ;  /* 0x0000008c8b7b7210 */ /* 0x000fe40007f7e0ff */
[----:B------:R-:W-:Y:S01]  /*1abe0*/  MOV R134, R141 ;  /* 0x0000008d00867202 */ /* 0x000fe20000000f00 */
[----:B------:R-:W-:Y:S01]  /*1abf0*/  IMAD.X R135, RZ, RZ, RZ, P1 ;  /* 0x000000ffff877224 */ /* 0x000fe200008e06ff */
[----:B------:R-:W-:Y:S01]  /*1ac00*/  IADD3.X R123, P2, PT, R123, R130, RZ, P2, !PT ;  /* 0x000000827b7b7210 */ /* 0x000fe2000175e4ff */
[----:B------:R-:W-:-:S04]  /*1ac10*/  IMAD.WIDE.U32 R138, P1, R169, R162, R146 ;  /* 0x000000a2a98a7225 */ /* 0x000fc80007820092 */
[----:B------:R-:W-:-:S04]  /*1ac20*/  IMAD.WIDE.U32 R146, R169, R150, RZ ;  /* 0x00000096a9927225 */ /* 0x000fc800078e00ff */
        /* <DEDUP_REMOVED lines=8> */
[----:B------:R-:W-:-:S04]  /*1acb0*/  IMAD.WIDE.U32 R144, P5, R164, R126, R144 ;  /* 0x0000007ea4907225 */ /* 0x000fc800078a0090 */
[----:B------:R-:W-:Y:S01]  /*1acc0*/  IMAD.WIDE.U32 R148, R164, R167, RZ ;  /* 0x000000a7a4947225 */ /* 0x000fe200078e00ff */
[----:B------:R-:W-:-:S03]  /*1acd0*/  IADD3.X R147, PT, PT, RZ, RZ, RZ, P5, !PT ;  /* 0x000000ffff937210 */ /* 0x000fc60002ffe4ff */
[----:B------:R-:W-:-:S04]  /*1ace0*/  IMAD.WIDE.U32 R138, R159, R132, RZ ;  /* 0x000000849f8a7225 */ /* 0x000fc800078e00ff */
[----:B------:R-:W-:-:S04]  /*1acf0*/  IMAD.WIDE.U32 R154, P1, R159, R124, R154 ;  /* 0x0000007c9f9a7225 */ /* 0x000fc8000782009a */
[----:B------:R-:W-:Y:S01]  /*1ad00*/  IMAD.WIDE.U32.X R142, R183, R124, R142, P0 ;  /* 0x0000007cb78e7225 */ /* 0x000fe200000e048e */
[----:B------:R-:W-:Y:S02]  /*1ad10*/  IADD3 R161, P0, PT, R148, R138, RZ ;  /* 0x0000008a94a17210 */ /* 0x000fe40007f1e0ff */
        /* <DEDUP_REMOVED lines=14> */
[----:B------:R-:W-:Y:S01]  /*1ae00*/  IMAD.MOV.U32 R146, RZ, RZ, R145 ;  /* 0x000000ffff927224 */ /* 0x000fe200078e0091 */
[----:B------:R-:W-:Y:S01]  /*1ae10*/  IADD3.X R160, P6, PT, R160, R133, RZ, P6, !PT ;  /* 0x00000085a0a07210 */ /* 0x000fe200037de4ff */
[----:B------:R-:W-:Y:S01]  /*1ae20*/  IMAD.WIDE.U32 R138, R173, R167, RZ ;  /* 0x000000a7ad8a7225 */ /* 0x000fe200078e00ff */
[----:B------:R-:W-:-:S03]  /*1ae30*/  LOP3.LUT R133, R156, 0x7ffff, RZ, 0xc0, !PT ;  /* 0x0007ffff9c857812 */ /* 0x000fc600078ec0ff */
[----:B------:R-:W-:Y:S02]  /*1ae40*/  IMAD.X R145, RZ, RZ, RZ, P1 ;  /* 0x000000ffff917224 */ /* 0x000fe400008e06ff */
[----:B------:R-:W-:Y:S02]  /*1ae50*/  IMAD.MOV.U32 R144, RZ, RZ, R155 ;  /* 0x000000ffff907224 */ /* 0x000fe400078e009b */
[----:B------:R-:W-:-:S04]  /*1ae60*/  IMAD.WIDE.U32 R140, R122, R164, RZ ;  /* 0x000000a47a8c7225 */ /* 0x000fc800078e00ff */
[----:B------:R-:W-:-:S04]  /*1ae70*/  IMAD.WIDE.U32 R148, R159, R167, RZ ;  /* 0x000000a79f947225 */ /* 0x000fc800078e00ff */
[----:B------:R-:W-:Y:S01]  /*1ae80*/  IMAD.WIDE.U32 R134, P1, R183, R122, R134 ;  /* 0x0000007ab7867225 */ /* 0x000fe20007820086 */
[----:B------:R-:W-:-:S03]  /*1ae90*/  IADD3 R185, P4, PT, R140, R148, RZ ;  /* 0x000000948cb97210 */ /* 0x000fc60007f9e0ff */
[----:B------:R-:W-:-:S04]  /*1aea0*/  IMAD.WIDE.U32.X R144, R173, R124, R144, P5 ;  /* 0x0000007cad907225 */ /* 0x000fc800028e0490 */
[----:B------:R-:W-:Y:S02]  /*1aeb0*/  IMAD.MOV.U32 R142, RZ, RZ, R153 ;  /* 0x000000ffff8e7224 */ /* 0x000fe400078e0099 */
[----:B------:R-:W-:-:S04]  /*1aec0*/  IMAD.WIDE.U32 R138, P5, R159, R126, R138 ;  /* 0x0000007e9f8a7225 */ /* 0x000fc800078a008a */
[----:B------:R-:W-:Y:S01]  /*1aed0*/  IMAD.WIDE.U32.X R146, R183, R126, R146, P3 ;  /* 0x0000007eb7927225 */ /* 0x000fe200018e0492 */
[----:B------:R-:W-:-:S03]  /*1aee0*/  IADD3 R177, P3, PT, R141, R134, RZ ;  /* 0x000000868db17210 */ /* 0x000fc60007f7e0ff */
[----:B------:R-:W-:-:S04]  /*1aef0*/  IMAD.WIDE.U32 R140, R122, 0x13, RZ ;  /* 0x000000137a8c7825 */ /* 0x000fc800078e00ff */
[----:B------:R-:W-:Y:S01]  /*1af00*/  IMAD.WIDE.U32.X R142, R175, R172, R142, P2 ;  /* 0x000000acaf8e7225 */ /* 0x000fe200010e048e */
[----:B------:R-:W-:-:S03]  /*1af10*/  IADD3 R170, P2, PT, R149, R138, RZ ;  /* 0x0000008a95aa7210 */ /* 0x000fc60007f5e0ff */
[----:B------:R-:W-:Y:S01]  /*1af20*/  IMAD R151, R125, 0x13, RZ ;  /* 0x000000137d977824 */ /* 0x000fe200078e02ff */
[----:B------:R-:W-:Y:S01]  /*1af30*/  IADD3.X R163, P0, P6, R142, R146, R144, P6, P0 ;  /* 0x000000928ea37210 */ /* 0x000fe20003600490 */
[----:B------:R-:W-:Y:S01]  /*1af40*/  IMAD.WIDE.U32 R148, R167, 0x13, RZ ;  /* 0x00000013a7947825 */ /* 0x000fe200078e00ff */
[----:B------:R-:W-:Y:S02]  /*1af50*/  IADD3.X R170, P4, PT, R170, R177, RZ, P4, !PT ;  /* 0x000000b1aaaa7210 */ /* 0x000fe4000279e4ff */
[----:B------:R-:W-:Y:S01]  /*1af60*/  IADD3 R151, PT, PT, R141, R151, RZ ;  /* 0x000000978d977210 */ /* 0x000fe20007ffe0ff */
[----:B------:R-:W-:Y:S01]  /*1af70*/  IMAD.WIDE.U32 R154, R133, R140, RZ ;  /* 0x0000008c859a7225 */ /* 0x000fe200078e00ff */
[----:B------:R-:W-:Y:S02]  /*1af80*/  IADD3.X R137, PT, PT, R143, R147, R145, P0, P6 ;  /* 0x000000938f897210 */ /* 0x000fe400007ec491 */
[----:B------:R-:W-:Y:S01]  /*1af90*/  IADD3.X R147, PT, PT, RZ, RZ, RZ, P5, !PT ;  /* 0x000000ffff937210 */ /* 0x000fe20002ffe4ff */
[----:B------:R-:W-:-:S02]  /*1afa0*/  IMAD R141, R126, 0x13, RZ ;  /* 0x000000137e8d7824 */ /* 0x000fc400078e02ff */
[----:B------:R-:W-:-:S04]  /*1afb0*/  IMAD.WIDE.U32 R156, R127, R148, RZ ;  /* 0x000000947f9c7225 */ /* 0x000fc800078e00ff */
[----:B------:R-:W-:Y:S02]  /*1afc0*/  IMAD.IADD R130, R149, 0x1, R141 ;  /* 0x0000000195827824 */ /* 0x000fe400078e028d */
[----:B------:R-:W-:-:S04]  /*1afd0*/  IMAD.WIDE.U32 R142, R129, R140, RZ ;  /* 0x0000008c818e7225 */ /* 0x000fc800078e00ff */
[----:B------:R-:W-:Y:S01]  /*1afe0*/  IMAD.WIDE.U32 R154, P6, R151, R129, R154 ;  /* 0x00000081979a7225 */ /* 0x000fe200078c009a */
[----:B------:R-:W-:-:S03]  /*1aff0*/  IADD3 R141, P0, PT, R171, R142, RZ ;  /* 0x0000008eab8d7210 */ /* 0x000fc60007f1e0ff */
[----:B------:R-:W-:Y:S01]  /*1b000*/  IMAD.MOV.U32 R144, RZ, RZ, R135 ;  /* 0x000000ffff907224 */ /* 0x000fe200078e0087 */
[----:B------:R-:W-:Y:S01]  /*1b010*/  IADD3.X R153, PT, PT, RZ, RZ, RZ, P6, !PT ;  /* 0x000000ffff997210 */ /* 0x000fe200037fe4ff */
[----:B------:R-:W-:-:S04]  /*1b020*/  IMAD.WIDE.U32 R134, R175, R132, RZ ;  /* 0x00000084af867225 */ /* 0x000fc800078e00ff */
[----:B------:R-:W-:-:S04]  /*1b030*/  IMAD.WIDE.U32 R156, P5, R130, R131, R156 ;  /* 0x00000083829c7225 */ /* 0x000fc800078a009c */
[----:B------:R-:W-:-:S04]  /*1b040*/  IMAD.WIDE.U32 R148, R131, R148, RZ ;  /* 0x0000009483947225 */ /* 0x000fc800078e00ff */
[----:B------:R-:W-:Y:S01]  /*1b050*/  IMAD.X R145, RZ, RZ, RZ, P1 ;  /* 0x000000ffff917224 */ /* 0x000fe200008e06ff */
[----:B------:R-:W-:Y:S01]  /*1b060*/  IADD3 R154, P1, PT, R143, R154, RZ ;  /* 0x0000009a8f9a7210 */ /* 0x000fe20007f3e0ff */
[----:B------:R-:W-:Y:S01]  /*1b070*/  IMAD.X R143, RZ, RZ, RZ, P5 ;  /* 0x000000ffff8f7224 */ /* 0x000fe200028e06ff */
[----:B------:R-:W-:Y:S01]  /*1b080*/  IADD3 R156, P6, PT, R149, R156, RZ ;  /* 0x0000009c959c7210 */ /* 0x000fe20007fde0ff */
[----:B------:R-:W-:Y:S01]  /*1b090*/  IMAD.MOV.U32 R146, RZ, RZ, R139 ;  /* 0x000000ffff927224 */ /* 0x000fe200078e008b */
[----:B------:R-:W-:Y:S01]  /*1b0a0*/  IADD3.X R123, P0, PT, R123, R154, RZ, P0, !PT ;  /* 0x0000009a7b7b7210 */ /* 0x000fe2000071e4ff */
[----:B------:R-:W-:-:S04]  /*1b0b0*/  IMAD.WIDE.U32 R134, P5, R169, R124, R134 ;  /* 0x0000007ca9867225 */ /* 0x000fc800078a0086 */
[----:B------:R-:W-:Y:S01]  /*1b0c0*/  IMAD.WIDE.U32 R138, R169, R132, RZ ;  /* 0x00000084a98a7225 */ /* 0x000fe200078e00ff */
[----:B------:R-:W-:-:S03]  /*1b0d0*/  IADD3.X R149, PT, PT, RZ, RZ, RZ, P5, !PT ;  /* 0x000000ffff957210 */ /* 0x000fc60002ffe4ff */
[----:B------:R-:W-:Y:S01]  /*1b0e0*/  IMAD.MOV.U32 R142, RZ, RZ, R157 ;  /* 0x000000ffff8e7224 */ /* 0x000fe200078e009d */
[----:B------:R-:W-:Y:S01]  /*1b0f0*/  IADD3 R139, P5, PT, R139, R134, RZ ;  /* 0x000000868b8b7210 */ /* 0x000fe20007fbe0ff */
[----:B------:R-:W-:-:S04]  /*1b100*/  IMAD.WIDE.U32.X R144, R183, R125, R144, P3 ;  /* 0x0000007db7907225 */ /* 0x000fc800018e0490 */
[----:B------:R-:W-:Y:S01]  /*1b110*/  IMAD.WIDE.U32.X R142, R127, R130, R142, P6 ;  /* 0x000000827f8e7225 */ /* 0x000fe200030e048e */
[----:B------:R-:W-:Y:S02]  /*1b120*/  IADD3 R185, P6, PT, R185, R138, RZ ;  /* 0x0000008ab9b97210 */ /* 0x000fe40007fde0ff */
[----:B------:R-:W-:Y:S01]  /*1b130*/  IADD3 R130, P3, PT, R141, R148, RZ ;  /* 0x000000948d827210 */ /* 0x000fe20007f7e0ff */
[----:B------:R-:W-:Y:S01]  /*1b140*/  IMAD.MOV.U32 R148, RZ, RZ, R135 ;  /* 0x000000ffff947224 */ /* 0x000fe200078e0087 */
[----:B------:R-:W-:Y:S01]  /*1b150*/  IADD3.X R170, P6, PT, R170, R139, RZ, P6, !PT ;  /* 0x0000008baaaa7210 */ /* 0x000fe200037de4ff */
[----:B------:R-:W-:Y:S01]  /*1b160*/  IMAD.WIDE.U32 R138, R128, R164, RZ ;  /* 0x000000a4808a7225 */ /* 0x000fe200078e00ff */
[----:B------:R-:W-:-:S03]  /*1b170*/  IADD3.X R123, P3, PT, R123, R156, RZ, P3, !PT ;  /* 0x0000009c7b7b7210 */ /* 0x000fc60001f7e4ff */
[----:B------:R-:W-:Y:S02]  /*1b180*/  IMAD.MOV.U32 R152, RZ, RZ, R155 ;  /* 0x000000ffff987224 */ /* 0x000fe400078e009b */
[----:B------:R-:W-:-:S04]  /*1b190*/  IMAD.WIDE.U32.X R146, R173, R126, R146, P2 ;  /* 0x0000007ead927225 */ /* 0x000fc800010e0492 */
[----:B------:R-:W-:-:S04]  /*1b1a0*/  IMAD.WIDE.U32.X R148, R175, R124, R148, P5 ;  /* 0x0000007caf947225 */ /* 0x000fc800028e0494 */
[----:B------:R-:W-:Y:S01]  /*1b1b0*/  IMAD.WIDE.U32 R156, R158, R164, RZ ;  /* 0x000000a49e9c7225 */ /* 0x000fe200078e00ff */
[----:B------:R-:W-:-:S03]  /*1b1c0*/  IADD3.X R171, P4, P6, R148, R144, R146, P6, P4 ;  /* 0x0000009094ab7210 */ /* 0x000fc60003688492 */
[----:B------:R-:W-:-:S04]  /*1b1d0*/  IMAD.WIDE.U32 R134, R122, R159, RZ ;  /* 0x0000009f7a867225 */ /* 0x000fc800078e00ff */
[----:B------:R-:W-:-:S04]  /*1b1e0*/  IMAD.WIDE.U32 R138, P5, R183, R158, R138 ;  /* 0x0000009eb78a7225 */ /* 0x000fc800078a008a */
[----:B------:R-:W-:Y:S01]  /*1b1f0*/  IMAD.WIDE.U32.X R152, R133, R151, R152, P1 ;  /* 0x0000009785987225 */ /* 0x000fe200008e0498 */
[----:B------:R-:W-:Y:S02]  /*1b200*/  IADD3 R177, P1, PT, R156, R134, RZ ;  /* 0x000000869cb17210 */ /* 0x000fe40007f3e0ff */
[----:B------:R-:W-:Y:S01]  /*1b210*/  IADD3 R168, P2, PT, R157, R138, RZ ;  /* 0x0000008a9da87210 */ /* 0x000fe20007f5e0ff */
[----:B------:R-:W-:Y:S01]  /*1b220*/  IMAD.WIDE.U32 R154, R133, R150, RZ ;  /* 0x00000096859a7225 */ /* 0x000fe200078e00ff */
[----:B------:R-:W-:Y:S02]  /*1b230*/  IADD3.X R166, P0, P3, R142, R181, R152, P3, P0 ;  /* 0x000000b58ea67210 */ /* 0x000fe40001b00498 */
[----:B------:R-:W-:Y:S01]  /*1b240*/  IADD3.X R181, PT, PT, R149, R145, R147, P4, P6 ;  /* 0x0000009195b57210 */ /* 0x000fe200027ec493 */
        /* <DEDUP_REMOVED lines=13> */
[----:B------:R-:W-:Y:S02]  /*1b320*/  IMAD.MOV.U32 R140, RZ, RZ, R155 ;  /* 0x000000ffff8c7224 */ /* 0x000fe400078e009b */
[----:B------:R-:W-:Y:S01]  /*1b330*/  IMAD.X R143, RZ, RZ, RZ, P0 ;  /* 0x000000ffff8f7224 */ /* 0x000fe200000e06ff */
[----:B------:R-:W-:Y:S01]  /*1b340*/  IADD3 R174, P0, PT, R161, R146, RZ ;  /* 0x00000092a1ae7210 */ /* 0x000fe20007f1e0ff */
[----:B------:R-:W-:-:S04]  /*1b350*/  IMAD.WIDE.U32 R146, R127, R150, RZ ;  /* 0x000000967f927225 */ /* 0x000fc800078e00ff */
[----:B------:R-:W-:-:S04]  /*1b360*/  IMAD.WIDE.U32.X R140, R133, R162, R140, P4 ;  /* 0x000000a2858c7225 */ /* 0x000fc800020e048c */
[----:B------:R-:W-:-:S04]  /*1b370*/  IMAD.WIDE.U32 R144, P4, R129, R172, R144 ;  /* 0x000000ac81907225 */ /* 0x000fc80007880090 */
[----:B------:R-:W-:Y:S01]  /*1b380*/  IMAD.WIDE.U32.X R142, R127, R151, R142, P6 ;  /* 0x000000977f8e7225 */ /* 0x000fe200030e048e */
[----:B------:R-:W-:-:S03]  /*1b390*/  MOV R154, R145 ;  /* 0x00000091009a7202 */ /* 0x000fc60000000f00 */
[----:B------:R-:W-:-:S04]  /*1b3a0*/  IMAD.WIDE.U32 R146, P6, R131, R162, R146 ;  /* 0x000000a283927225 */ /* 0x000fc800078c0092 */
[----:B------:R-:W-:-:S04]  /*1b3b0*/  IMAD.WIDE.U32 R150, R131, R150, RZ ;  /* 0x0000009683967225 */ /* 0x000fc800078e00ff */
[----:B------:R-:W-:Y:S01]  /*1b3c0*/  IMAD.X R155, RZ, RZ, RZ, P4 ;  /* 0x000000ffff9b7224 */ /* 0x000fe200020e06ff */
[----:B------:R-:W-:Y:S01]  /*1b3d0*/  IADD3.X R176, P4, PT, R176, R153, RZ, P0, !PT ;  /* 0x00000099b0b07210 */ /* 0x000fe2000079e4ff */
[----:B------:R-:W-:Y:S01]  /*1b3e0*/  IMAD.X R149, RZ, RZ, RZ, P6 ;  /* 0x000000ffff957224 */ /* 0x000fe200030e06ff */
[----:B------:R-:W-:Y:S01]  /*1b3f0*/  IADD3 R151, P6, PT, R151, R146, RZ ;  /* 0x0000009297977210 */ /* 0x000fe20007fde0ff */
[----:B------:R-:W-:Y:S01]  /*1b400*/  IMAD.MOV.U32 R148, RZ, RZ, R147 ;  /* 0x000000ffff947224 */ /* 0x000fe200078e0093 */
[----:B------:R-:W-:Y:S01]  /*1b410*/  IADD3.X R178, P3, P4, R142, R163, R140, P4, P3 ;  /* 0x000000a38eb27210 */ /* 0x000fe2000246648c */
[----:B------:R-:W-:-:S03]  /*1b420*/  IMAD.WIDE.U32 R160, R129, R136, RZ ;  /* 0x0000008881a07225 */ /* 0x000fc600078e00ff */
[----:B------:R-:W-:Y:S01]  /*1b430*/  IADD3.X R180, PT, PT, R143, R137, R141, P3, P4 ;  /* 0x000000898fb47210 */ /* 0x000fe20001fe848d */
[----:B------:R-:W-:Y:S01]  /*1b440*/  IMAD.WIDE.U32.X R148, R127, R162, R148, P6 ;  /* 0x000000a27f947225 */ /* 0x000fe200030e0494 */
[----:B------:R-:W-:-:S03]  /*1b450*/  IADD3 R189, P0, PT, R161, R144, RZ ;  /* 0x00000090a1bd7210 */ /* 0x000fc60007f1e0ff */
[----:B------:R-:W-:-:S04]  /*1b460*/  IMAD.WIDE.U32 R142, R125, R159, RZ ;  /* 0x0000009f7d8e7225 */ /* 0x000fc800078e00ff */
[----:B------:R-:W-:-:S04]  /*1b470*/  IMAD.WIDE.U32 R162, R127, R136, RZ ;  /* 0x000000887fa27225 */ /* 0x000fc800078e00ff */
[----:B------:R-:W-:-:S04]  /*1b480*/  IMAD.WIDE.U32 R144, R179, R164, RZ ;  /* 0x000000a4b3907225 */ /* 0x000fc800078e00ff */
[----:B------:R-:W-:-:S04]  /*1b490*/  IMAD.WIDE.U32 R152, R128, R159, RZ ;  /* 0x0000009f80987225 */ /* 0x000fc800078e00ff */
[----:B------:R-:W-:-:S04]  /*1b4a0*/  IMAD.WIDE.U32 R142, P3, R173, R122, R142 ;  /* 0x0000007aad8e7225 */ /* 0x000fc8000786008e */
[----:B------:R-:W-:Y:S01]  /*1b4b0*/  IMAD.WIDE.U32 R156, R175, R167, RZ ;  /* 0x000000a7af9c7225 */ /* 0x000fe200078e00ff */
[----:B------:R-:W-:-:S03]  /*1b4c0*/  IADD3.X R161, PT, PT, RZ, RZ, RZ, P3, !PT ;  /* 0x000000ffffa17210 */ /* 0x000fc60001ffe4ff */
[----:B------:R-:W-:-:S04]  /*1b4d0*/  IMAD.WIDE.U32 R136, R131, R136, RZ ;  /* 0x0000008883887225 */ /* 0x000fc800078e00ff */
[----:B------:R-:W-:-:S04]  /*1b4e0*/  IMAD.WIDE.U32 R162, P4, R131, R172, R162 ;  /* 0x000000ac83a27225 */ /* 0x000fc800078800a2 */
[----:B------:R-:W-:Y:S01]  /*1b4f0*/  IMAD.X R147, RZ, RZ, RZ, P5 ;  /* 0x000000ffff937224 */ /* 0x000fe200028e06ff */
[----:B------:R-:W-:Y:S01]  /*1b500*/  IADD3 R137, P3, PT, R137, R162, RZ ;  /* 0x000000a289897210 */ /* 0x000fe20007f7e0ff */
[----:B------:R-:W-:-:S04]  /*1b510*/  IMAD.WIDE.U32.X R154, R133, R172, R154, P0 ;  /* 0x000000ac859a7225 */ /* 0x000fc800000e049a */
[----:B------:R-:W-:-:S04]  /*1b520*/  IMAD.WIDE.U32 R144, P6, R183, R165, R144 ;  /* 0x000000a5b7907225 */ /* 0x000fc800078c0090 */
[----:B------:R-:W-:-:S04]  /*1b530*/  IMAD.WIDE.U32 R140, R165, R164, RZ ;  /* 0x000000a4a58c7225 */ /* 0x000fc800078e00ff */
[----:B------:R-:W-:-:S04]  /*1b540*/  IMAD.WIDE.U32 R152, P5, R173, R158, R152 ;  /* 0x0000009ead987225 */ /* 0x000fc800078a0098 */
[----:B------:R-:W-:-:S04]  /*1b550*/  IMAD.WIDE.U32 R156, P0, R169, R126, R156 ;  /* 0x0000007ea99c7225 */ /* 0x000fc8000780009c */
[----:B------:R-:W-:Y:S01]  /*1b560*/  IMAD.X R165, RZ, RZ, RZ, P4 ;  /* 0x000000ffffa57224 */ /* 0x000fe200020e06ff */
[----:B------:R-:W-:Y:S01]  /*1b570*/  IADD3 R191, P4, PT, R135, R142, RZ ;  /* 0x0000008e87bf7210 */ /* 0x000fe20007f9e0ff */
[----:B------:R-:W-:-:S04]  /*1b580*/  IMAD.WIDE.U32 R158, R158, R159, RZ ;  /* 0x0000009f9e9e7225 */ /* 0x000fc800078e00ff */
[----:B------:R-:W-:Y:S01]  /*1b590*/  IMAD.MOV.U32 R164, RZ, RZ, R163 ;  /* 0x000000ffffa47224 */ /* 0x000fe200078e00a3 */
[----:B------:R-:W-:Y:S01]  /*1b5a0*/  IADD3.X R163, PT, PT, RZ, RZ, RZ, P0, !PT ;  /* 0x000000ffffa37210 */ /* 0x000fe200007fe4ff */
[----:B------:R-:W-:Y:S02]  /*1b5b0*/  IMAD.MOV.U32 R146, RZ, RZ, R139 ;  /* 0x000000ffff927224 */ /* 0x000fe400078e008b */
[----:B------:R-:W-:Y:S01]  /*1b5c0*/  IMAD.WIDE.U32.X R134, R127, R172, R164, P3 ;  /* 0x000000ac7f867225 */ /* 0x000fe200018e04a4 */
[----:B------:R-:W-:Y:S02]  /*1b5d0*/  IADD3 R165, P0, PT, R140, R158, RZ ;  /* 0x0000009e8ca57210 */ /* 0x000fe40007f1e0ff */
[----:B------:R-:W-:Y:S01]  /*1b5e0*/  IADD3 R158, P3, PT, R141, R144, RZ ;  /* 0x000000908d9e7210 */ /* 0x000fe20007f7e0ff */
[----:B------:R-:W-:Y:S01]  /*1b5f0*/  IMAD.WIDE.U32.X R146, R183, R128, R146, P2 ;  /* 0x00000080b7927225 */ /* 0x000fe200010e0492 */
[----:B------:R-:W-:Y:S02]  /*1b600*/  IADD3 R185, P2, PT, R185, R160, RZ ;  /* 0x000000a0b9b97210 */ /* 0x000fe40007f5e0ff */
[----:B------:R-:W-:Y:S01]  /*1b610*/  MOV R160, R143 ;  /* 0x0000008f00a07202 */ /* 0x000fe20000000f00 */
[----:B------:R-:W-:Y:S01]  /*1b620*/  IMAD.X R139, RZ, RZ, RZ, P6 ;  /* 0x000000ffff8b7224 */ /* 0x000fe200030e06ff */
[----:B------:R-:W-:Y:S01]  /*1b630*/  IADD3 R159, P6, PT, R159, R152, RZ ;  /* 0x000000989f9f7210 */ /* 0x000fe20007fde0ff */
[----:B------:R-:W-:Y:S01]  /*1b640*/  IMAD.WIDE.U32 R140, R169, R167, RZ ;  /* 0x000000a7a98c7225 */ /* 0x000fe200078e00ff */
[----:B------:R-:W-:-:S02]  /*1b650*/  MOV R144, R153 ;  /* 0x0000009900907202 */ /* 0x000fc40000000f00 */
[----:B------:R-:W-:Y:S01]  /*1b660*/  IADD3.X R170, P2, PT, R170, R189, RZ, P2, !PT ;  /* 0x000000bdaaaa7210 */ /* 0x000fe2000175e4ff */
[----:B------:R-:W-:Y:S01]  /*1b670*/  IMAD.MOV.U32 R138, RZ, RZ, R145 ;  /* 0x000000ffff8a7224 */ /* 0x000fe200078e0091 */
[----:B------:R-:W-:Y:S01]  /*1b680*/  IADD3.X R164, P1, PT, R191, R168, RZ, P1, !PT ;  /* 0x000000a8bfa47210 */ /* 0x000fe20000f3e4ff */
[----:B------:R-:W-:Y:S01]  /*1b690*/  IMAD.WIDE.U32 R142, R175, R122, RZ ;  /* 0x0000007aaf8e7225 */ /* 0x000fe200078e00ff */
[----:B------:R-:W-:Y:S02]  /*1b6a0*/  SHF.L.W.U32.HI R153, R123, 0xd, R166 ;  /* 0x0000000d7b997819 */ /* 0x000fe40000010ea6 */
[----:B------:R-:W-:Y:S01]  /*1b6b0*/  IADD3.X R158, P0, PT, R159, R158, RZ, P0, !PT ;  /* 0x0000009e9f9e7210 */ /* 0x000fe2000071e4ff */
[----:B------:R-:W-:Y:S01]  /*1b6c0*/  IMAD.WIDE.U32.X R138, R183, R179, R138, P3 ;  /* 0x000000b3b78a7225 */ /* 0x000fe200018e048a */
[----:B------:R-:W-:-:S03]  /*1b6d0*/  IADD3 R177, P3, PT, R177, R140, RZ ;  /* 0x0000008cb1b17210 */ /* 0x000fc60007f7e0ff */
[----:B------:R-:W-:Y:S01]  /*1b6e0*/  IMAD.WIDE.U32.X R160, R173, R125, R160, P4 ;  /* 0x0000007dada07225 */ /* 0x000fe200020e04a0 */
[----:B------:R-:W-:-:S03]  /*1b6f0*/  IADD3 R179, P4, PT, R141, R156, RZ ;  /* 0x0000009c8db37210 */ /* 0x000fc60007f9e0ff */
[----:B------:R-:W-:Y:S01]  /*1b700*/  IMAD.X R145, RZ, RZ, RZ, P5 ;  /* 0x000000ffff917224 */ /* 0x000fe200028e06ff */
[----:B------:R-:W-:Y:S01]  /*1b710*/  IADD3.X R164, P3, PT, R164, R179, RZ, P3, !PT ;  /* 0x000000b3a4a47210 */ /* 0x000fe20001f7e4ff */
[----:B------:R-:W-:-:S04]  /*1b720*/  IMAD.WIDE.U32 R142, P5, R169, R125, R142 ;  /* 0x0000007da98e7225 */ /* 0x000fc800078a008e */
[----:B------:R-:W-:-:S04]  /*1b730*/  IMAD.WIDE.U32 R140, R169, R122, RZ ;  /* 0x0000007aa98c7225 */ /* 0x000fc800078e00ff */
[----:B------:R-:W-:Y:S02]  /*1b740*/  IMAD.MOV.U32 R162, RZ, RZ, R157 ;  /* 0x000000ffffa27224 */ /* 0x000fe400078e009d */
[----:B------:R-:W-:Y:S01]  /*1b750*/  IMAD.WIDE.U32.X R144, R173, R128, R144, P6 ;  /* 0x00000080ad907225 */ /* 0x000fe200030e0490 */
[----:B------:R-:W-:-:S03]  /*1b760*/  IADD3 R173, P6, PT, R141, R142, RZ ;  /* 0x0000008e8dad7210 */ /* 0x000fc60007fde0ff */
[----:B------:R-:W-:Y:S01]  /*1b770*/  IMAD.WIDE.U32.X R162, R175, R126, R162, P4 ;  /* 0x0000007eafa27225 */ /* 0x000fe200020e04a2 */
[----:B------:R-:W-:Y:S02]  /*1b780*/  IADD3 R157, P4, PT, R165, R140, RZ ;  /* 0x0000008ca59d7210 */ /* 0x000fe40007f9e0ff */
[----:B------:R-:W-:Y:S01]  /*1b790*/  MOV R140, R143 ;  /* 0x0000008f008c7202 */ /* 0x000fe20000000f00 */
[----:B------:R-:W-:Y:S01]  /*1b7a0*/  IMAD.X R141, RZ, RZ, RZ, P5 ;  /* 0x000000ffff8d7224 */ /* 0x000fe200028e06ff */
[----:B------:R-:W-:Y:S01]  /*1b7b0*/  IADD3 R169, P5, PT, R185, R150, RZ ;  /* 0x00000096b9a97210 */ /* 0x000fe20007fbe0ff */
[----:B------:R-:W-:Y:S01]  /*1b7c0*/  IMAD.WIDE.U32 R142, R133, R132, RZ ;  /* 0x00000084858e7225 */ /* 0x000fe200078e00ff */
[----:B------:R-:W-:Y:S02]  /*1b7d0*/  IADD3.X R165, P1, P3, R162, R146, R160, P3, P1 ;  /* 0x00000092a2a57210 */ /* 0x000fe40001b224a0 */
[----:B------:R-:W-:Y:S01]  /*1b7e0*/  IADD3.X R168, P5, PT, R170, R151, RZ, P5, !PT ;  /* 0x00000097aaa87210 */ /* 0x000fe20002fbe4ff */
[----:B------:R-:W-:Y:S01]  /*1b7f0*/  IMAD.WIDE.U32.X R140, R175, R125, R140, P6 ;  /* 0x0000007daf8c7225 */ /* 0x000fe200030e048c */
[----:B------:R-:W-:-:S02]  /*1b800*/  IADD3 R156, P6, PT, R153, R174, RZ ;  /* 0x000000ae999c7210 */ /* 0x000fc40007fde0ff */
[----:B------:R-:W-:Y:S01]  /*1b810*/  SHF.L.W.U32.HI R125, R166, 0xd, R187 ;  /* 0x0000000da67d7819 */ /* 0x000fe20000010ebb */
[----:B------:R-:W-:Y:S01]  /*1b820*/  IMAD.WIDE.U32 R150, R127, R132, RZ ;  /* 0x000000847f967225 */ /* 0x000fe200078e00ff */
[----:B------:R-:W-:Y:S02]  /*1b830*/  IADD3.X R171, P2, P5, R148, R171, R154, P5, P2 ;  /* 0x000000ab94ab7210 */ /* 0x000fe40002d4449a */
[----:B------:R-:W-:Y:S01]  /*1b840*/  IADD3.X R176, P6, PT, R125, R176, RZ, P6, !PT ;  /* 0x000000b07db07210 */ /* 0x000fe200037de4ff */
[----:B------:R-:W-:Y:S01]  /*1b850*/  IMAD.WIDE.U32 R152, R131, R132, RZ ;  /* 0x0000008483987225 */ /* 0x000fe200078e00ff */
[----:B------:R-:W-:Y:S02]  /*1b860*/  IADD3.X R181, PT, PT, R149, R181, R155, P2, P5 ;  /* 0x000000b595b57210 */ /* 0x000fe400017ea49b */
[----:B------:R-:W-:Y:S01]  /*1b870*/  LEA.HI.X R125, P6, R187, R178, RZ, 0xd, P6 ;  /* 0x000000b2bb7d7211 */ /* 0x000fe200030d6cff */
[----:B------:R-:W-:Y:S01]  /*1b880*/  IMAD.WIDE.U32 R148, R133, R167, RZ ;  /* 0x000000a785947225 */ /* 0x000fe200078e00ff */
[----:B------:R-:W-:-:S02]  /*1b890*/  IADD3.X R161, PT, PT, R163, R147, R161, P1, P3 ;  /* 0x00000093a3a17210 */ /* 0x000fc40000fe64a1 */
[----:B------:R-:W-:Y:S01]  /*1b8a0*/  SHF.L.W.U32.HI R122, R176, 0xd, R125 ;  /* 0x0000000db07a7819 */ /* 0x000fe20000010e7d */
[----:B------:R-:W-:-:S04]  /*1b8b0*/  IMAD.WIDE.U32 R142, P2, R129, R124, R142 ;  /* 0x0000007c818e7225 */ /* 0x000fc8000784008e */
[----:B------:R-:W-:-:S04]  /*1b8c0*/  IMAD.WIDE.U32 R154, R129, R132, RZ ;  /* 0x00000084819a7225 */ /* 0x000fc800078e00ff */
[----:B------:R-:W-:Y:S01]  /*1b8d0*/  IMAD.WIDE.U32 R148, P3, R129, R126, R148 ;  /* 0x0000007e81947225 */ /* 0x000fe20007860094 */
[----:B------:R-:W-:-:S03]  /*1b8e0*/  IADD3 R163, P1, PT, R155, R142, RZ ;  /* 0x0000008e9ba37210 */ /* 0x000fc60007f3e0ff */
[----:B------:R-:W-:Y:S02]  /*1b8f0*/  IMAD.X R180, RZ, RZ, R180, P6 ;  /* 0x000000ffffb47224 */ /* 0x000fe400030e06b4 */
[----:B------:R-:W-:Y:S02]  /*1b900*/  IMAD.MOV.U32 R146, RZ, RZ, R143 ;  /* 0x000000ffff927224 */ /* 0x000fe400078e008f */
[----:B------:R-:W-:Y:S01]  /*1b910*/  IMAD.WIDE.U32 R142, R129, R167, RZ ;  /* 0x000000a7818e7225 */ /* 0x000fe200078e00ff */
[----:B------:R-:W-:Y:S02]  /*1b920*/  IADD3.X R129, PT, PT, RZ, RZ, RZ, P3, !PT ;  /* 0x000000ffff817210 */ /* 0x000fe40001ffe4ff */
[----:B------:R-:W-:Y:S01]  /*1b930*/  IADD3 R122, P3, PT, R122, R169, RZ ;  /* 0x000000a97a7a7210 */ /* 0x000fe20007f7e0ff */
[----:B------:R-:W-:Y:S01]  /*1b940*/  IMAD.MOV.U32 R128, RZ, RZ, R149 ;  /* 0x000000ffff807224 */ /* 0x000fe200078e0095 */
[----:B------:R-:W-:Y:S01]  /*1b950*/  SHF.L.W.U32.HI R125, R125, 0xd, R180 ;  /* 0x0000000d7d7d7819 */ /* 0x000fe20000010eb4 */
[----:B------:R-:W-:Y:S01]  /*1b960*/  IMAD.X R147, RZ, RZ, RZ, P2 ;  /* 0x000000ffff937224 */ /* 0x000fe200010e06ff */
[----:B------:R-:W-:Y:S01]  /*1b970*/  IADD3 R167, P6, PT, R143, R148, RZ ;  /* 0x000000948fa77210 */ /* 0x000fe20007fde0ff */
[----:B------:R-:W-:Y:S01]  /*1b980*/  IMAD.WIDE.U32 R150, P5, R131, R124, R150 ;  /* 0x0000007c83967225 */ /* 0x000fe200078a0096 */
[----:B------:R-:W-:-:S02]  /*1b990*/  IADD3.X R143, P3, PT, R125, R168, RZ, P3, !PT ;  /* 0x000000a87d8f7210 */ /* 0x000fc40001f7e4ff */
[----:B------:R-:W-:Y:S01]  /*1b9a0*/  IADD3 R131, P2, PT, R177, R154, RZ ;  /* 0x0000009ab1837210 */ /* 0x000fe20007f5e0ff */
[C---:B------:R-:W-:Y:S01]  /*1b9b0*/  IMAD.WIDE.U32.X R128, R133.reuse, R126, R128, P6 ;  /* 0x0000007e85807225 */ /* 0x040fe200030e0480 */
[----:B------:R-:W-:Y:S02]  /*1b9c0*/  LEA.HI.X R126, P3, R180, R171, RZ, 0xd, P3 ;  /* 0x000000abb47e7211 */ /* 0x000fe40001876cff */
[----:B------:R-:W-:Y:S01]  /*1b9d0*/  IADD3.X R148, P2, PT, R164, R163, RZ, P2, !PT ;  /* 0x000000a3a4947210 */ /* 0x000fe2000175e4ff */
[----:B------:R-:W-:Y:S01]  /*1b9e0*/  IMAD.WIDE.U32.X R146, R133, R124, R146, P1 ;  /* 0x0000007c85927225 */ /* 0x000fe200008e0492 */
[----:B------:R-:W-:Y:S02]  /*1b9f0*/  IADD3 R155, P1, PT, R157, R142, RZ ;  /* 0x0000008e9d9b7210 */ /* 0x000fe40007f3e0ff */
[----:B------:R-:W-:Y:S01]  /*1ba00*/  IADD3 R142, P6, PT, R131, R136, RZ ;  /* 0x00000088838e7210 */ /* 0x000fe20007fde0ff */
[----:B------:R-:W-:Y:S01]  /*1ba10*/  IMAD.X R131, RZ, RZ, R181, P3 ;  /* 0x000000ffff837224 */ /* 0x000fe200018e06b5 */
[----:B------:R-:W-:Y:S01]  /*1ba20*/  SHF.L.W.U32.HI R125, R143, 0xd, R126 ;  /* 0x0000000d8f7d7819 */ /* 0x000fe20000010e7e */
[----:B------:R-:W-:Y:S01]  /*1ba30*/  IMAD.MOV.U32 R132, RZ, RZ, R151 ;  /* 0x000000ffff847224 */ /* 0x000fe200078e0097 */
[----:B------:R-:W-:-:S02]  /*1ba40*/  IADD3.X R133, PT, PT, RZ, RZ, RZ, P5, !PT ;  /* 0x000000ffff857210 */ /* 0x000fc40002ffe4ff */
[----:B------:R-:W-:Y:S02]  /*1ba50*/  IADD3 R150, P5, PT, R153, R150, RZ ;  /* 0x0000009699967210 */ /* 0x000fe40007fbe0ff */
[----:B------:R-:W-:Y:S02]  /*1ba60*/  IADD3.X R175, P6, PT, R148, R137, RZ, P6, !PT ;  /* 0x0000008994af7210 */ /* 0x000fe400037de4ff */
[----:B------:R-:W-:Y:S01]  /*1ba70*/  IADD3 R125, P3, PT, R125, R142, RZ ;  /* 0x0000008e7d7d7210 */ /* 0x000fe20007f7e0ff */
[----:B------:R-:W-:Y:S01]  /*1ba80*/  IMAD.WIDE.U32.X R132, R127, R124, R132, P5 ;  /* 0x0000007c7f847225 */ /* 0x000fe200028e0484 */
[----:B------:R-:W-:Y:S02]  /*1ba90*/  SHF.L.W.U32.HI R126, R126, 0xd, R131 ;  /* 0x0000000d7e7e7819 */ /* 0x000fe40000010e83 */
[----:B------:R-:W-:Y:S02]  /*1baa0*/  IADD3.X R136, P4, PT, R158, R173, RZ, P4, !PT ;  /* 0x000000ad9e887210 */ /* 0x000fe4000279e4ff */
[----:B------:R-:W-:-:S02]  /*1bab0*/  IADD3.X R175, P3, PT, R126, R175, RZ, P3, !PT ;  /* 0x000000af7eaf7210 */ /* 0x000fc40001f7e4ff */
[----:B------:R-:W-:Y:S02]  /*1bac0*/  IADD3.X R124, P6, P2, R134, R165, R146, P6, P2 ;  /* 0x000000a5867c7210 */ /* 0x000fe400032c4492 */
[----:B------:R-:W-:Y:S02]  /*1bad0*/  IADD3 R153, P5, PT, R155, R152, RZ ;  /* 0x000000989b997210 */ /* 0x000fe40007fbe0ff */
[----:B------:R-:W-:Y:S02]  /*1bae0*/  IADD3.X R137, P1, PT, R136, R167, RZ, P1, !PT ;  /* 0x000000a788897210 */ /* 0x000fe40000f3e4ff */
[----:B------:R-:W-:Y:S02]  /*1baf0*/  LEA.HI.X R124, P3, R131, R124, RZ, 0xd, P3 ;  /* 0x0000007c837c7211 */ /* 0x000fe40001876cff */
[----:B------:R-:W-:Y:S02]  /*1bb00*/  IADD3.X R149, P4, P0, R140, R138, R144, P4, P0 ;  /* 0x0000008a8c957210 */ /* 0x000fe40002080490 */
[----:B------:R-:W-:-:S02]  /*1bb10*/  IADD3.X R131, PT, PT, R135, R161, R147, P6, P2 ;  /* 0x000000a187837210 */ /* 0x000fc400037e4493 */
[----:B------:R-:W-:Y:S02]  /*1bb20*/  LOP3.LUT R127, R143, 0x7ffff, RZ, 0xc0, !PT ;  /* 0x0007ffff8f7f7812 */ /* 0x000fe400078ec0ff */
[----:B------:R-:W-:Y:S01]  /*1bb30*/  IADD3.X R137, P5, PT, R137, R150, RZ, P5, !PT ;  /* 0x0000009689897210 */ /* 0x000fe20002fbe4ff */
[----:B------:R-:W-:Y:S01]  /*1bb40*/  IMAD.X R131, RZ, RZ, R131, P3 ;  /* 0x000000ffff837224 */ /* 0x000fe200018e0683 */
[----:B------:R-:W-:Y:S01]  /*1bb50*/  IADD3.X R139, PT, PT, R141, R139, R145, P4, P0 ;  /* 0x0000008b8d8b7210 */ /* 0x000fe200027e0491 */
[----:B------:R-:W-:Y:S01]  /*1bb60*/  IMAD.WIDE.U32 R140, R122, 0x26, RZ ;  /* 0x000000267a8c7825 */ /* 0x000fe200078e00ff */
[C---:B------:R-:W-:Y:S02]  /*1bb70*/  SHF.L.W.U32.HI R126, R175.reuse, 0xd, R124 ;  /* 0x0000000daf7e7819 */ /* 0x040fe40000010e7c */
[----:B------:R-:W-:Y:S01]  /*1bb80*/  LOP3.LUT R175, R175, 0x7ffff, RZ, 0xc0, !PT ;  /* 0x0007ffffafaf7812 */ /* 0x000fe200078ec0ff */
[----:B------:R-:W-:Y:S01]  /*1bb90*/  IMAD.WIDE.U32 R134, R127, R122, RZ ;  /* 0x0000007a7f867225 */ /* 0x000fe200078e00ff */
[----:B------:R-:W-:-:S02]  /*1bba0*/  IADD3.X R144, P1, P5, R132, R149, R128, P5, P1 ;  /* 0x0000009584907210 */ /* 0x000fc40002d22480 */
[----:B------:R-:W-:Y:S01]  /*1bbb0*/  IADD3 R126, P0, PT, R126, R153, RZ ;  /* 0x000000997e7e7210 */ /* 0x000fe20007f1e0ff */
[----:B------:R-:W-:Y:S01]  /*1bbc0*/  IMAD R157, R127, 0x26, RZ ;  /* 0x000000267f9d7824 */ /* 0x000fe200078e02ff */
[----:B------:R-:W-:Y:S01]  /*1bbd0*/  SHF.L.W.U32.HI R124, R124, 0xd, R131 ;  /* 0x0000000d7c7c7819 */ /* 0x000fe20000010e83 */
[----:B------:R-:W-:Y:S01]  /*1bbe0*/  IMAD.WIDE.U32 R146, R175, R140, RZ ;  /* 0x0000008caf927225 */ /* 0x000fe200078e00ff */
[----:B------:R-:W-:Y:S02]  /*1bbf0*/  IADD3.X R150, PT, PT, R133, R139, R129, P1, P5 ;  /* 0x0000008b85967210 */ /* 0x000fe40000fea481 */
[----:B------:R-:W-:Y:S01]  /*1bc00*/  IADD3 R157, PT, PT, R141, R157, RZ ;  /* 0x0000009d8d9d7210 */ /* 0x000fe20007ffe0ff */
[----:B------:R-:W-:Y:S01]  /*1bc10*/  IMAD.WIDE.U32 R132, P1, R127, R122, R134 ;  /* 0x0000007a7f847225 */ /* 0x000fe20007820086 */
[----:B------:R-:W-:-:S03]  /*1bc20*/  IADD3.X R141, P0, PT, R124, R137, RZ, P0, !PT ;  /* 0x000000897c8d7210 */ /* 0x000fc6000071e4ff */
[----:B------:R-:W-:Y:S01]  /*1bc30*/  IMAD.X R135, RZ, RZ, RZ, P1 ;  /* 0x000000ffff877224 */ /* 0x000fe200008e06ff */
[----:B------:R-:W-:Y:S01]  /*1bc40*/  LEA.HI.X R124, P0, R131, R144, RZ, 0xd, P0 ;  /* 0x00000090837c7211 */ /* 0x000fe20000016cff */
[----:B------:R-:W-:Y:S01]  /*1bc50*/  IMAD.WIDE.U32 R146, P1, R157, R125, R146 ;  /* 0x0000007d9d927225 */ /* 0x000fe20007820092 */
[----:B------:R-:W-:Y:S02]  /*1bc60*/  LOP3.LUT R131, R123, 0x7ffff, RZ, 0xc0, !PT ;  /* 0x0007ffff7b837812 */ /* 0x000fe400078ec0ff */
[----:B------:R-:W-:Y:S01]  /*1bc70*/  SHF.L.W.U32.HI R123, R141, 0xd, R124 ;  /* 0x0000000d8d7b7819 */ /* 0x000fe20000010e7c */
[----:B------:R-:W-:Y:S01]  /*1bc80*/  IMAD.WIDE.U32 R136, R125, R140, RZ ;  /* 0x0000008c7d887225 */ /* 0x000fe200078e00ff */
[----:B------:R-:W-:Y:S02]  /*1bc90*/  LOP3.LUT R177, R141, 0x7ffff, RZ, 0xc0, !PT ;  /* 0x0007ffff8db17812 */ /* 0x000fe400078ec0ff */
[----:B------:R-:W-:Y:S01]  /*1bca0*/  MOV R134, R133 ;  /* 0x0000008500867202 */ /* 0x000fe20000000f00 */
[----:B------:R-:W-:Y:S01]  /*1bcb0*/  IMAD.WIDE.U32 R128, R125, 0x13, RZ ;  /* 0x000000137d807825 */ /* 0x000fe200078e00ff */
[----:B------:R-:W-:-:S02]  /*1bcc0*/  IADD3 R162, P3, PT, R137, R146, RZ ;  /* 0x0000009289a27210 */ /* 0x000fc40007f7e0ff */
[----:B------:R-:W-:Y:S01]  /*1bcd0*/  MOV R144, R147 ;  /* 0x0000009300907202 */ /* 0x000fe20000000f00 */
[----:B------:R-:W-:Y:S02]  /*1bce0*/  IMAD.X R137, RZ, RZ, R150, P0 ;  /* 0x000000ffff897224 */ /* 0x000fe400000e0696 */
[----:B------:R-:W-:Y:S02]  /*1bcf0*/  IMAD R145, R175, 0x13, RZ ;  /* 0x00000013af917824 */ /* 0x000fe400078e02ff */
[----:B------:R-:W-:Y:S01]  /*1bd00*/  IMAD.WIDE.U32 R138, R122, R122, RZ ;  /* 0x0000007a7a8a7225 */ /* 0x000fe200078e00ff */
[----:B------:R-:W-:-:S03]  /*1bd10*/  SHF.L.W.U32.HI R124, R124, 0xd, R137 ;  /* 0x0000000d7c7c7819 */ /* 0x000fc60000010e89 */
[----:B------:R-:W-:Y:S01]  /*1bd20*/  IMAD.WIDE.U32 R142, R175, R128, RZ ;  /* 0x00000080af8e7225 */ /* 0x000fe200078e00ff */
[----:B------:R-:W-:-:S03]  /*1bd30*/  IADD3 R139, P5, PT, R139, R132, RZ ;  /* 0x000000848b8b7210 */ /* 0x000fc60007fbe0ff */
[----:B------:R-:W-:Y:S02]  /*1bd40*/  IMAD.IADD R174, R129, 0x1, R145 ;  /* 0x0000000181ae7824 */ /* 0x000fe400078e0291 */
[----:B------:R-:W-:Y:S01]  /*1bd50*/  IMAD.WIDE.U32 R130, R123, 0x13, R130 ;  /* 0x000000137b827825 */ /* 0x000fe200078e0082 */
[----:B------:R-:W-:-:S03]  /*1bd60*/  LOP3.LUT R123, R176, 0x7ffff, RZ, 0xc0, !PT ;  /* 0x0007ffffb07b7812 */ /* 0x000fc600078ec0ff */
[----:B------:R-:W-:Y:S01]  /*1bd70*/  IMAD R137, R124, 0x13, RZ ;  /* 0x000000137c897824 */ /* 0x000fe200078e02ff */
[----:B------:R-:W-:Y:S01]  /*1bd80*/  SHF.L.U32 R168, R130, 0x1, RZ ;  /* 0x0000000182a87819 */ /* 0x000fe200000006ff */
[----:B------:R-:W-:-:S03]  /*1bd90*/  IMAD.WIDE.U32 R132, R126, R140, RZ ;  /* 0x0000008c7e847225 */ /* 0x000fc600078e00ff */
[----:B------:R-:W-:Y:S01]  /*1bda0*/  LOP3.LUT R168, R168, 0xfffffffe, RZ, 0xc0, !PT ;  /* 0xfffffffea8a87812 */ /* 0x000fe200078ec0ff */
[----:B------:R-:W-:-:S04]  /*1bdb0*/  IMAD.WIDE.U32 R146, R177, R140, RZ ;  /* 0x0000008cb1927225 */ /* 0x000fc800078e00ff */
[----:B------:R-:W-:-:S04]  /*1bdc0*/  IMAD.WIDE.U32 R148, R125, R128, RZ ;  /* 0x000000807d947225 */ /* 0x000fc800078e00ff */
[----:B------:R-:W-:-:S04]  /*1bdd0*/  IMAD.WIDE.U32 R142, P4, R174, R125, R142 ;  /* 0x0000007dae8e7225 */ /* 0x000fc8000788008e */
[----:B------:R-:W-:Y:S01]  /*1bde0*/  IMAD.WIDE.U32 R140, R125, 0x26, RZ ;  /* 0x000000267d8c7825 */ /* 0x000fe200078e00ff */
[----:B------:R-:W-:Y:S02]  /*1bdf0*/  IADD3 R155, P2, PT, R149, R142, RZ ;  /* 0x0000008e959b7210 */ /* 0x000fe40007f5e0ff */
[----:B------:R-:W-:Y:S01]  /*1be00*/  MOV R150, R143 ;  /* 0x0000008f00967202 */ /* 0x000fe20000000f00 */
[----:B------:R-:W-:Y:S02]  /*1be10*/  IMAD.IADD R137, R131, 0x1, R137 ;  /* 0x0000000183897824 */ /* 0x000fe400078e0289 */
[----:B------:R-:W-:Y:S02]  /*1be20*/  IMAD R159, R175, 0x26, RZ ;  /* 0x00000026af9f7824 */ /* 0x000fe400078e02ff */
[----:B------:R-:W-:Y:S01]  /*1be30*/  IMAD.WIDE.U32 R142, P0, R157, R126, R146 ;  /* 0x0000007e9d8e7225 */ /* 0x000fe20007800092 */
[----:B------:R-:W-:Y:S02]  /*1be40*/  LEA.HI R176, P6, R137, R156, RZ, 0xd ;  /* 0x0000009c89b07211 */ /* 0x000fe400078d68ff */
[----:B------:R-:W-:Y:S01]  /*1be50*/  SHF.L.U64.HI R161, R130, 0x1, R137 ;  /* 0x0000000182a17819 */ /* 0x000fe20000010289 */
[----:B------:R-:W-:Y:S01]  /*1be60*/  IMAD.WIDE.U32 R152, R177, R140, RZ ;  /* 0x0000008cb1987225 */ /* 0x000fe200078e00ff */
[----:B------:R-:W-:-:S02]  /*1be70*/  IADD3.X R147, PT, PT, RZ, RZ, RZ, P0, !PT ;  /* 0x000000ffff937210 */ /* 0x000fc400007fe4ff */
[----:B------:R-:W-:Y:S01]  /*1be80*/  LOP3.LUT R161, R161, 0xfffff, RZ, 0xc0, !PT ;  /* 0x000fffffa1a17812 */ /* 0x000fe200078ec0ff */
[----:B------:R-:W-:Y:S01]  /*1be90*/  IMAD.IADD R159, R141, 0x1, R159 ;  /* 0x000000018d9f7824 */ /* 0x000fe200078e029f */
[----:B------:R-:W-:Y:S01]  /*1bea0*/  LOP3.LUT R124, R137, 0x7ffff, RZ, 0xc0, !PT ;  /* 0x0007ffff897c7812 */ /* 0x000fe200078ec0ff */
[----:B------:R-:W-:Y:S01]  /*1beb0*/  IMAD.X R145, RZ, RZ, RZ, P1 ;  /* 0x000000ffff917224 */ /* 0x000fe200008e06ff */
[----:B------:R-:W-:Y:S01]  /*1bec0*/  IADD3 R167, P1, PT, R132, R148, RZ ;  /* 0x0000009484a77210 */ /* 0x000fe20007f3e0ff */
[----:B------:R-:W-:Y:S01]  /*1bed0*/  IMAD.X R151, RZ, RZ, RZ, P4 ;  /* 0x000000ffff977224 */ /* 0x000fe200020e06ff */
[----:B------:R-:W-:Y:S01]  /*1bee0*/  IADD3 R166, P4, PT, R133, R142, RZ ;  /* 0x0000008e85a67210 */ /* 0x000fe20007f9e0ff */
[----:B------:R-:W-:Y:S02]  /*1bef0*/  IMAD.X R123, RZ, RZ, R123, P6 ;  /* 0x000000ffff7b7224 */ /* 0x000fe400030e067b */
[----:B------:R-:W-:Y:S01]  /*1bf00*/  IMAD.WIDE.U32 R132, P6, R159, R126, R152 ;  /* 0x0000007e9f847225 */ /* 0x000fe200078c0098 */
[----:B------:R-:W-:-:S03]  /*1bf10*/  IADD3.X R166, P1, PT, R166, R155, RZ, P1, !PT ;  /* 0x0000009ba6a67210 */ /* 0x000fc60000f3e4ff */
[----:B------:R-:W-:-:S04]  /*1bf20*/  IMAD.WIDE.U32 R152, R176, 0x26, RZ ;  /* 0x00000026b0987825 */ /* 0x000fc800078e00ff */
[----:B------:R-:W-:-:S04]  /*1bf30*/  IMAD.WIDE.U32 R140, R126, R140, RZ ;  /* 0x0000008c7e8c7225 */ /* 0x000fc800078e00ff */
        /* <DEDUP_REMOVED lines=8> */
[----:B------:R-:W-:-:S04]  /*1bfc0*/  IMAD.WIDE.U32 R148, R130, R130, RZ ;  /* 0x0000008282947225 */ /* 0x000fc800078e00ff */
[----:B------:R-:W-:Y:S01]  /*1bfd0*/  IMAD.WIDE.U32 R154, P3, R141, R126, R154 ;  /* 0x0000007e8d9a7225 */ /* 0x000fe2000786009a */
[----:B------:R-:W-:-:S03]  /*1bfe0*/  IADD3 R163, P0, PT, R148, R136, RZ ;  /* 0x0000008894a37210 */ /* 0x000fc60007f1e0ff */
[----:B------:R-:W-:-:S04]  /*1bff0*/  IMAD.WIDE.U32 R152, R126, R152, RZ ;  /* 0x000000987e987225 */ /* 0x000fc800078e00ff */
[----:B------:R-:W-:-:S04]  /*1c000*/  IMAD.WIDE.U32 R156, R161, R176, RZ ;  /* 0x000000b0a19c7225 */ /* 0x000fc800078e00ff */
[----:B------:R-:W-:Y:S02]  /*1c010*/  IMAD.MOV.U32 R142, RZ, RZ, R133 ;  /* 0x000000ffff8e7224 */ /* 0x000fe400078e0085 */
[----:B------:R-:W-:Y:S01]  /*1c020*/  IMAD.X R133, RZ, RZ, RZ, P3 ;  /* 0x000000ffff857224 */ /* 0x000fe200018e06ff */
[----:B------:R-:W-:Y:S01]  /*1c030*/  IADD3 R164, P3, PT, R153, R154, RZ ;  /* 0x0000009a99a47210 */ /* 0x000fe20007f7e0ff */
[----:B------:R-:W-:-:S04]  /*1c040*/  IMAD.WIDE.U32.X R142, R159, R177, R142, P6 ;  /* 0x000000b19f8e7225 */ /* 0x000fc800030e048e */
[----:B------:R-:W-:Y:S02]  /*1c050*/  IMAD.MOV.U32 R132, RZ, RZ, R155 ;  /* 0x000000ffff847224 */ /* 0x000fe400078e009b */
[----:B------:R-:W-:-:S04]  /*1c060*/  IMAD.WIDE.U32 R136, R124, R130, RZ ;  /* 0x000000827c887225 */ /* 0x000fc800078e00ff */
[----:B------:R-:W-:-:S04]  /*1c070*/  IMAD.WIDE.U32 R154, P6, R168, R123, R156 ;  /* 0x0000007ba89a7225 */ /* 0x000fc800078c009c */
[----:B------:R-:W-:Y:S01]  /*1c080*/  IMAD.WIDE.U32 R156, R168, R176, RZ ;  /* 0x000000b0a89c7225 */ /* 0x000fe200078e00ff */
[----:B------:R-:W-:-:S03]  /*1c090*/  IADD3.X R159, PT, PT, RZ, RZ, RZ, P6, !PT ;  /* 0x000000ffff9f7210 */ /* 0x000fc600037fe4ff */
[----:B------:R-:W-:Y:S01]  /*1c0a0*/  IMAD.WIDE.U32.X R150, R174, R175, R150, P2 ;  /* 0x000000afae967225 */ /* 0x000fe200010e0496 */
[----:B------:R-:W-:-:S03]  /*1c0b0*/  IADD3 R157, P2, PT, R157, R154, RZ ;  /* 0x0000009a9d9d7210 */ /* 0x000fc60007f5e0ff */
[----:B------:R-:W-:-:S04]  /*1c0c0*/  IMAD.WIDE.U32 R136, P4, R124, R130, R136 ;  /* 0x000000827c887225 */ /* 0x000fc80007880088 */
[----:B------:R-:W-:Y:S02]  /*1c0d0*/  IMAD.MOV.U32 R158, RZ, RZ, R155 ;  /* 0x000000ffff9e7224 */ /* 0x000fe400078e009b */
[----:B------:R-:W-:Y:S01]  /*1c0e0*/  IMAD.WIDE.U32.X R132, R141, R177, R132, P3 ;  /* 0x000000b18d847225 */ /* 0x000fe200018e0484 */
[----:B------:R-:W-:-:S03]  /*1c0f0*/  IADD3 R167, P3, PT, R167, R156, RZ ;  /* 0x0000009ca7a77210 */ /* 0x000fc60007f7e0ff */
[----:B------:R-:W-:Y:S01]  /*1c100*/  IMAD.X R153, RZ, RZ, RZ, P4 ;  /* 0x000000ffff997224 */ /* 0x000fe200020e06ff */
[----:B------:R-:W-:Y:S01]  /*1c110*/  IADD3 R141, P4, PT, R149, R136, RZ ;  /* 0x00000088958d7210 */ /* 0x000fe20007f9e0ff */
[----:B------:R-:W-:Y:S01]  /*1c120*/  IMAD.WIDE.U32.X R154, R161, R123, R158, P2 ;  /* 0x0000007ba19a7225 */ /* 0x000fe200010e049e */
[----:B------:R-:W-:Y:S02]  /*1c130*/  IADD3 R136, P2, PT, R163, R152, RZ ;  /* 0x00000098a3887210 */ /* 0x000fe40007f5e0ff */
[----:B------:R-:W-:Y:S01]  /*1c140*/  MOV R152, R137 ;  /* 0x0000008900987202 */ /* 0x000fe20000000f00 */
[----:B------:R-:W-:Y:S01]  /*1c150*/  IMAD.WIDE.U32 R148, R176, R176, RZ ;  /* 0x000000b0b0947225 */ /* 0x000fe200078e00ff */
[----:B------:R-:W-:Y:S02]  /*1c160*/  IADD3.X R141, P0, PT, R162, R141, RZ, P0, !PT ;  /* 0x0000008da28d7210 */ /* 0x000fe4000071e4ff */
[----:B------:R-:W-:Y:S01]  /*1c170*/  IADD3.X R166, P6, PT, R166, R157, RZ, P3, !PT ;  /* 0x0000009da6a67210 */ /* 0x000fe20001fde4ff */
[----:B------:R-:W-:Y:S01]  /*1c180*/  IMAD.WIDE.U32.X R152, R124, R124, R152, P4 ;  /* 0x0000007c7c987225 */ /* 0x000fe200020e0498 */
[----:B------:R-:W-:-:S02]  /*1c190*/  IADD3.X R137, P3, PT, R141, R164, RZ, P2, !PT ;  /* 0x000000a48d897210 */ /* 0x000fc4000177e4ff */
[----:B------:R-:W-:Y:S01]  /*1c1a0*/  IADD3.X R173, P4, P1, R154, R150, R146, P6, P1 ;  /* 0x000000969aad7210 */ /* 0x000fe20003182492 */
[----:B------:R-:W-:Y:S01]  /*1c1b0*/  IMAD.WIDE.U32 R156, R123, R176, RZ ;  /* 0x000000b07b9c7225 */ /* 0x000fe200078e00ff */
[----:B------:R-:W-:Y:S02]  /*1c1c0*/  IADD3 R163, P2, PT, R148, R140, RZ ;  /* 0x0000008c94a37210 */ /* 0x000fe40007f5e0ff */
[----:B------:R-:W-:Y:S01]  /*1c1d0*/  IADD3.X R162, P0, P3, R132, R152, R144, P3, P0 ;  /* 0x0000009884a27210 */ /* 0x000fe20001b00490 */
[-C--:B------:R-:W-:Y:S01]  /*1c1e0*/  IMAD.WIDE.U32 R140, R127, R168.reuse, RZ ;  /* 0x000000a87f8c7225 */ /* 0x080fe200078e00ff */
[----:B------:R-:W-:Y:S02]  /*1c1f0*/  IADD3.X R165, PT, PT, R155, R151, R147, P4, P1 ;  /* 0x000000979ba57210 */ /* 0x000fe400027e2493 */
[----:B------:R-:W-:Y:S01]  /*1c200*/  IADD3.X R169, PT, PT, R133, R153, R145, P0, P3 ;  /* 0x0000009985a97210 */ /* 0x000fe200007e6491 */
[----:B------:R-:W-:-:S04]  /*1c210*/  IMAD.WIDE.U32 R146, R175, R168, RZ ;  /* 0x000000a8af927225 */ /* 0x000fc800078e00ff */
[----:B------:R-:W-:-:S04]  /*1c220*/  IMAD.WIDE.U32 R158, R177, R168, RZ ;  /* 0x000000a8b19e7225 */ /* 0x000fc800078e00ff */
[----:B------:R-:W-:-:S04]  /*1c230*/  IMAD.WIDE.U32 R140, P6, R161, R122, R140 ;  /* 0x0000007aa18c7225 */ /* 0x000fc800078c008c */
[----:B------:R-:W-:Y:S01]  /*1c240*/  IMAD.WIDE.U32 R144, R122, R168, RZ ;  /* 0x000000a87a907225 */ /* 0x000fe200078e00ff */
[----:B------:R-:W-:-:S03]  /*1c250*/  MOV R152, R141 ;  /* 0x0000008d00987202 */ /* 0x000fc60000000f00 */
[----:B------:R-:W-:Y:S01]  /*1c260*/  IMAD.WIDE.U32 R132, P1, R161, R125, R146 ;  /* 0x0000007da1847225 */ /* 0x000fe20007820092 */
[----:B------:R-:W-:Y:S02]  /*1c270*/  IADD3 R170, P3, PT, R145, R140, RZ ;  /* 0x0000008c91aa7210 */ /* 0x000fe40007f7e0ff */
[----:B------:R-:W-:Y:S01]  /*1c280*/  IADD3 R164, P0, PT, R163, R144, RZ ;  /* 0x00000090a3a47210 */ /* 0x000fe20007f1e0ff */
[----:B------:R-:W-:Y:S01]  /*1c290*/  IMAD.WIDE.U32 R156, P4, R176, R123, R156 ;  /* 0x0000007bb09c7225 */ /* 0x000fe2000788009c */
[----:B------:R-:W-:-:S03]  /*1c2a0*/  MOV R144, R133 ;  /* 0x0000008500907202 */ /* 0x000fc60000000f00 */
[----:B------:R-:W-:-:S04]  /*1c2b0*/  IMAD.WIDE.U32 R150, R125, R168, RZ ;  /* 0x000000a87d967225 */ /* 0x000fc800078e00ff */
[----:B------:R-:W-:Y:S02]  /*1c2c0*/  IMAD.X R153, RZ, RZ, RZ, P6 ;  /* 0x000000ffff997224 */ /* 0x000fe400030e06ff */
[----:B------:R-:W-:-:S04]  /*1c2d0*/  IMAD.WIDE.U32 R158, P6, R161, R126, R158 ;  /* 0x0000007ea19e7225 */ /* 0x000fc800078c009e */
[----:B------:R-:W-:-:S04]  /*1c2e0*/  IMAD.WIDE.U32 R146, R126, R168, RZ ;  /* 0x000000a87e927225 */ /* 0x000fc800078e00ff */
[----:B------:R-:W-:Y:S01]  /*1c2f0*/  IMAD.X R145, RZ, RZ, RZ, P1 ;  /* 0x000000ffff917224 */ /* 0x000fe200008e06ff */
[----:B------:R-:W-:Y:S01]  /*1c300*/  IADD3 R163, P1, PT, R149, R156, RZ ;  /* 0x0000009c95a37210 */ /* 0x000fe20007f3e0ff */
[----:B------:R-:W-:Y:S01]  /*1c310*/  IMAD.X R155, RZ, RZ, RZ, P4 ;  /* 0x000000ffff9b7224 */ /* 0x000fe200020e06ff */
[----:B------:R-:W-:Y:S01]  /*1c320*/  IADD3 R168, P4, PT, R151, R132, RZ ;  /* 0x0000008497a87210 */ /* 0x000fe20007f9e0ff */
[----:B------:R-:W-:Y:S01]  /*1c330*/  IMAD.X R141, RZ, RZ, RZ, P6 ;  /* 0x000000ffff8d7224 */ /* 0x000fe200030e06ff */
[----:B------:R-:W-:Y:S01]  /*1c340*/  IADD3 R172, P6, PT, R147, R158, RZ ;  /* 0x0000009e93ac7210 */ /* 0x000fe20007fde0ff */
[----:B------:R-:W-:Y:S01]  /*1c350*/  IMAD.WIDE.U32 R132, R126, 0x13, RZ ;  /* 0x000000137e847825 */ /* 0x000fe200078e00ff */
[----:B------:R-:W-:Y:S02]  /*1c360*/  SHF.L.W.U32.HI R147, R162, 0xd, R169 ;  /* 0x0000000da2937819 */ /* 0x000fe40000010ea9 */
[----:B------:R-:W-:Y:S01]  /*1c370*/  SHF.L.W.U32.HI R162, R137, 0xd, R162 ;  /* 0x0000000d89a27819 */ /* 0x000fe20000010ea2 */
[C---:B------:R-:W-:Y:S01]  /*1c380*/  IMAD R149, R177.reuse, 0x13, RZ ;  /* 0x00000013b1957824 */ /* 0x040fe200078e02ff */
[----:B------:R-:W-:Y:S01]  /*1c390*/  IADD3.X R151, P2, PT, R160, R163, RZ, P2, !PT ;  /* 0x000000a3a0977210 */ /* 0x000fe2000175e4ff */
[----:B------:R-:W-:Y:S01]  /*1c3a0*/  IMAD.MOV.U32 R140, RZ, RZ, R159 ;  /* 0x000000ffff8c7224 */ /* 0x000fe200078e009f */
[----:B------:R-:W-:Y:S01]  /*1c3b0*/  SHF.L.U64.HI R169, R176, 0x1, R123 ;  /* 0x00000001b0a97819 */ /* 0x000fe2000001027b */
[----:B------:R-:W-:Y:S01]  /*1c3c0*/  IMAD.WIDE.U32 R158, R177, R132, RZ ;  /* 0x00000084b19e7225 */ /* 0x000fe200078e00ff */
[----:B------:R-:W-:-:S02]  /*1c3d0*/  IADD3 R178, PT, PT, R133, R149, RZ ;  /* 0x0000009585b27210 */ /* 0x000fc40007ffe0ff */
[----:B------:R-:W-:Y:S01]  /*1c3e0*/  LOP3.LUT R137, R137, 0x7ffff, RZ, 0xc0, !PT ;  /* 0x0007ffff89897812 */ /* 0x000fe200078ec0ff */
[----:B------:R-:W-:Y:S01]  /*1c3f0*/  IMAD.WIDE.U32.X R148, R161, R127, R152, P3 ;  /* 0x0000007fa1947225 */ /* 0x000fe200018e0498 */
[----:B------:R-:W-:-:S03]  /*1c400*/  IADD3 R162, P3, PT, R162, R167, RZ ;  /* 0x000000a7a2a27210 */ /* 0x000fc60007f7e0ff */
[----:B------:R-:W-:Y:S01]  /*1c410*/  IMAD.MOV.U32 R154, RZ, RZ, R157 ;  /* 0x000000ffff9a7224 */ /* 0x000fe200078e009d */
[----:B------:R-:W-:Y:S01]  /*1c420*/  IADD3.X R160, P3, PT, R147, R166, RZ, P3, !PT ;  /* 0x000000a693a07210 */ /* 0x000fe20001f7e4ff */
[----:B------:R-:W-:-:S03]  /*1c430*/  IMAD.WIDE.U32.X R144, R161, R175, R144, P4 ;  /* 0x000000afa1907225 */ /* 0x000fc600020e0490 */
[----:B------:R-:W-:Y:S01]  /*1c440*/  IADD3.X R173, P3, PT, RZ, R173, RZ, P3, !PT ;  /* 0x000000adffad7210 */ /* 0x000fe20001f7e4ff */
[----:B------:R-:W-:-:S03]  /*1c450*/  IMAD.WIDE.U32 R156, R126, R132, RZ ;  /* 0x000000847e9c7225 */ /* 0x000fc600078e00ff */
[----:B------:R-:W-:Y:S01]  /*1c460*/  SHF.L.W.U32.HI R167, R160, 0xd, R173 ;  /* 0x0000000da0a77819 */ /* 0x000fe20000010ead */
[----:B------:R-:W-:Y:S01]  /*1c470*/  IMAD.WIDE.U32 R152, P4, R178, R126, R158 ;  /* 0x0000007eb2987225 */ /* 0x000fe2000788009e */
[----:B------:R-:W-:-:S03]  /*1c480*/  LOP3.LUT R160, R160, 0x7ffff, RZ, 0xc0, !PT ;  /* 0x0007ffffa0a07812 */ /* 0x000fc600078ec0ff */
[----:B------:R-:W-:Y:S01]  /*1c490*/  IMAD.WIDE.U32.X R140, R161, R177, R140, P6 ;  /* 0x000000b1a18c7225 */ /* 0x000fe200030e048c */
[----:B------:R-:W-:Y:S02]  /*1c4a0*/  IADD3 R163, P6, PT, R157, R152, RZ ;  /* 0x000000989da37210 */ /* 0x000fe40007fde0ff */
[----:B------:R-:W-:Y:S01]  /*1c4b0*/  IADD3.X R152, P0, PT, R151, R170, RZ, P0, !PT ;  /* 0x000000aa97987210 */ /* 0x000fe2000071e4ff */
[----:B------:R-:W-:Y:S01]  /*1c4c0*/  IMAD.WIDE.U32.X R154, R123, R123, R154, P1 ;  /* 0x0000007b7b9a7225 */ /* 0x000fe200008e049a */
[----:B------:R-:W-:Y:S02]  /*1c4d0*/  IADD3.X R161, PT, PT, RZ, R165, RZ, P3, !PT ;  /* 0x000000a5ffa17210 */ /* 0x000fe40001ffe4ff */
[----:B------:R-:W-:Y:S01]  /*1c4e0*/  IADD3 R167, P3, PT, R167, R164, RZ ;  /* 0x000000a4a7a77210 */ /* 0x000fe20007f7e0ff */
[----:B------:R-:W-:Y:S01]  /*1c4f0*/  IMAD.SHL.U32 R166, R176, 0x2, RZ ;  /* 0x00000002b0a67824 */ /* 0x000fe200078e00ff */
[----:B------:R-:W-:Y:S01]  /*1c500*/  SHF.L.W.U32.HI R173, R173, 0xd, R161 ;  /* 0x0000000dadad7819 */ /* 0x000fe20000010ea1 */
[----:B------:R-:W-:Y:S01]  /*1c510*/  IMAD.X R151, RZ, RZ, RZ, P4 ;  /* 0x000000ffff977224 */ /* 0x000fe200020e06ff */
[----:B------:R-:W-:Y:S01]  /*1c520*/  IADD3.X R154, P2, P4, R148, R154, R142, P0, P2 ;  /* 0x0000009a949a7210 */ /* 0x000fe2000044448e */
[----:B------:R-:W-:Y:S01]  /*1c530*/  IMAD.WIDE.U32 R158, R127, R166, RZ ;  /* 0x000000a67f9e7225 */ /* 0x000fe200078e00ff */
[----:B------:R-:W-:-:S02]  /*1c540*/  IADD3 R147, P1, PT, R150, R156, RZ ;  /* 0x0000009c96937210 */ /* 0x000fc40007f3e0ff */
[----:B------:R-:W-:Y:S01]  /*1c550*/  IADD3.X R149, PT, PT, R149, R155, R143, P2, P4 ;  /* 0x0000009b95957210 */ /* 0x000fe200017e848f */
[----:B------:R-:W-:Y:S01]  /*1c560*/  IMAD.WIDE.U32 R156, R122, R166, RZ ;  /* 0x000000a67a9c7225 */ /* 0x000fe200078e00ff */
[----:B------:R-:W-:Y:S02]  /*1c570*/  IADD3.X R173, P2, PT, R173, R152, RZ, P3, !PT ;  /* 0x00000098adad7210 */ /* 0x000fe40001f5e4ff */
[----:B------:R-:W-:Y:S01]  /*1c580*/  IADD3.X R155, P1, PT, R163, R168, RZ, P1, !PT ;  /* 0x000000a8a39b7210 */ /* 0x000fe20000f3e4ff */
[----:B------:R-:W-:Y:S01]  /*1c590*/  IMAD.WIDE.U32 R158, P0, R169, R122, R158 ;  /* 0x0000007aa99e7225 */ /* 0x000fe2000780009e */
[----:B------:R-:W-:Y:S02]  /*1c5a0*/  LEA.HI.X R154, P2, R161, R154, RZ, 0xd, P2 ;  /* 0x0000009aa19a7211 */ /* 0x000fe40001056cff */
[----:B------:R-:W-:Y:S01]  /*1c5b0*/  IADD3 R148, P3, PT, R147, R156, RZ ;  /* 0x0000009c93947210 */ /* 0x000fe20007f7e0ff */
[----:B------:R-:W-:Y:S01]  /*1c5c0*/  IMAD.MOV.U32 R150, RZ, RZ, R153 ;  /* 0x000000ffff967224 */ /* 0x000fe200078e0099 */
[----:B------:R-:W-:Y:S01]  /*1c5d0*/  IADD3 R156, P4, PT, R157, R158, RZ ;  /* 0x0000009e9d9c7210 */ /* 0x000fe20007f9e0ff */
[----:B------:R-:W-:Y:S01]  /*1c5e0*/  IMAD.X R143, RZ, RZ, RZ, P0 ;  /* 0x000000ffff8f7224 */ /* 0x000fe200000e06ff */
[----:B------:R-:W-:Y:S01]  /*1c5f0*/  MOV R142, R159 ;  /* 0x0000009f008e7202 */ /* 0x000fe20000000f00 */
[----:B------:R-:W-:Y:S01]  /*1c600*/  IMAD.X R157, RZ, RZ, R149, P2 ;  /* 0x000000ffff9d7224 */ /* 0x000fe200010e0695 */
[----:B------:R-:W-:Y:S01]  /*1c610*/  IADD3 R153, P0, PT, R146, R138, RZ ;  /* 0x0000008a92997210 */ /* 0x000fe20007f1e0ff */
[----:B------:R-:W-:Y:S01]  /*1c620*/  IMAD.WIDE.U32 R146, R175, R166, RZ ;  /* 0x000000a6af927225 */ /* 0x000fe200078e00ff */
[----:B------:R-:W-:-:S02]  /*1c630*/  SHF.L.W.U32.HI R163, R173, 0xd, R154 ;  /* 0x0000000dada37819 */ /* 0x000fc40000010e9a */
[----:B------:R-:W-:Y:S01]  /*1c640*/  IADD3.X R155, P3, PT, R155, R156, RZ, P3, !PT ;  /* 0x0000009c9b9b7210 */ /* 0x000fe20001f7e4ff */
[----:B------:R-:W-:Y:S01]  /*1c650*/  IMAD.WIDE.U32.X R150, R178, R177, R150, P6 ;  /* 0x000000b1b2967225 */ /* 0x000fe200030e0496 */
[----:B------:R-:W-:Y:S02]  /*1c660*/  IADD3 R163, P2, PT, R163, R148, RZ ;  /* 0x00000094a3a37210 */ /* 0x000fe40007f5e0ff */
[----:B------:R-:W-:Y:S01]  /*1c670*/  SHF.L.W.U32.HI R154, R154, 0xd, R157 ;  /* 0x0000000d9a9a7819 */ /* 0x000fe20000010e9d */
[----:B------:R-:W-:Y:S01]  /*1c680*/  IMAD.WIDE.U32.X R142, R169, R127, R142, P4 ;  /* 0x0000007fa98e7225 */ /* 0x000fe200020e048e */
[----:B------:R-:W-:Y:S02]  /*1c690*/  IADD3.X R152, P0, PT, R139, R172, RZ, P0, !PT ;  /* 0x000000ac8b987210 */ /* 0x000fe4000071e4ff */
[----:B------:R-:W-:Y:S01]  /*1c6a0*/  IADD3.X R154, P2, PT, R154, R155, RZ, P2, !PT ;  /* 0x0000009b9a9a7210 */ /* 0x000fe2000175e4ff */
[----:B------:R-:W-:Y:S01]  /*1c6b0*/  IMAD.WIDE.U32 R146, P4, R169, R125, R146 ;  /* 0x0000007da9927225 */ /* 0x000fe20007880092 */
[----:B------:R-:W-:-:S03]  /*1c6c0*/  IADD3.X R138, P3, P1, R142, R144, R150, P3, P1 ;  /* 0x000000908e8a7210 */ /* 0x000fc60001962496 */
[----:B------:R-:W-:Y:S01]  /*1c6d0*/  IMAD.WIDE.U32 R148, R125, R166, RZ ;  /* 0x000000a67d947225 */ /* 0x000fe200078e00ff */
[----:B------:R-:W-:-:S03]  /*1c6e0*/  IADD3.X R143, PT, PT, R143, R145, R151, P3, P1 ;  /* 0x000000918f8f7210 */ /* 0x000fc60001fe2497 */
[----:B------:R-:W-:Y:S01]  /*1c6f0*/  IMAD.X R139, RZ, RZ, RZ, P4 ;  /* 0x000000ffff8b7224 */ /* 0x000fe200020e06ff */
[----:B------:R-:W-:Y:S01]  /*1c700*/  IADD3 R142, P4, PT, R153, R148, RZ ;  /* 0x00000094998e7210 */ /* 0x000fe20007f9e0ff */
[----:B------:R-:W-:Y:S01]  /*1c710*/  IMAD.WIDE.U32.X R134, R127, R127, R134, P5 ;  /* 0x0000007f7f867225 */ /* 0x000fe200028e0486 */
[----:B------:R-:W-:Y:S02]  /*1c720*/  LEA.HI.X R153, P2, R157, R138, RZ, 0xd, P2 ;  /* 0x0000008a9d997211 */ /* 0x000fe40001056cff */
[----:B------:R-:W-:Y:S02]  /*1c730*/  IADD3 R149, P6, PT, R149, R146, RZ ;  /* 0x0000009295957210 */ /* 0x000fe40007fde0ff */
[----:B------:R-:W-:Y:S01]  /*1c740*/  MOV R138, R147 ;  /* 0x00000093008a7202 */ /* 0x000fe20000000f00 */
[----:B------:R-:W-:Y:S01]  /*1c750*/  IMAD.X R143, RZ, RZ, R143, P2 ;  /* 0x000000ffff8f7224 */ /* 0x000fe200010e068f */
        /* <DEDUP_REMOVED lines=12> */
[----:B------:R-:W-:-:S05]  /*1c820*/  SHF.L.W.U32.HI R134, R134, 0xd, R135 ;  /* 0x0000000d86867819 */ /* 0x000fca0000010e87 */
[----:B------:R-:W-:-:S05]  /*1c830*/  IMAD R171, R134, 0x13, RZ ;  /* 0x0000001386ab7824 */ /* 0x000fca00078e02ff */
[----:B------:R-:W-:-:S04]  /*1c840*/  IADD3 R171, PT, PT, R165, R171, RZ ;  /* 0x000000aba5ab7210 */ /* 0x000fc80007ffe0ff */
[C---:B------:R-:W-:Y:S02]  /*1c850*/  LEA.HI R162, P0, R171.reuse, R162, RZ, 0xd ;  /* 0x000000a2aba27211 */ /* 0x040fe400078168ff */
[----:B------:R-:W-:-:S03]  /*1c860*/  LOP3.LUT R171, R171, 0x7ffff, RZ, 0xc0, !PT ;  /* 0x0007ffffabab7812 */ /* 0x000fc600078ec0ff */
[----:B------:R-:W-:-:S08]  /*1c870*/  IMAD.X R165, RZ, RZ, R160, P0 ;  /* 0x000000ffffa57224 */ /* 0x000fd000000e06a0 */
.L_x_32:
[----:B------:R-:W-:Y:S01]  /*1c880*/  IMAD.WIDE.U32 R140, R171, R164, RZ ;  /* 0x000000a4ab8c7225 */ /* 0x000fe200078e00ff */
[----:B------:R-:W-:Y:S01]  /*1c890*/  LOP3.LUT R159, R149, 0x7ffff, RZ, 0xc0, !PT ;  /* 0x0007ffff959f7812 */ /* 0x000fe200078ec0ff */
[----:B------:R-:W-:Y:S01]  /*1c8a0*/  UIADD3 UR4, UPT, UPT, UR4, 0x1, URZ ;  /* 0x0000000104047890 */ /* 0x000fe2000fffe0ff */
[----:B------:R-:W-:Y:S01]  /*1c8b0*/  SHF.L.U64.HI R158, R164, 0x1, R171 ;  /* 0x00000001a49e7819 */ /* 0x000fe200000102ab */
[----:B------:R-:W-:Y:S01]  /*1c8c0*/  IMAD.WIDE.U32 R146, R162, 0x26, RZ ;  /* 0x00000026a2927825 */ /* 0x000fe200078e00ff */
[----:B------:R-:W-:Y:S01]  /*1c8d0*/  LOP3.LUT R160, R173, 0x7ffff, RZ, 0xc0, !PT ;  /* 0x0007ffffada07812 */ /* 0x000fe200078ec0ff */
[----:B------:R-:W-:Y:S01]  /*1c8e0*/  UISETP.NE.AND UP0, UPT, UR4, 0x9, UPT ;  /* 0x000000090400788c */ /* 0x000fe2000bf05270 */
[----:B------:R-:W-:Y:S01]  /*1c8f0*/  LOP3.LUT R169, R154, 0x7ffff, RZ, 0xc0, !PT ;  /* 0x0007ffff9aa97812 */ /* 0x000fe200078ec0ff */
[----:B------:R-:W-:Y:S01]  /*1c900*/  IMAD R155, R165, 0x26, RZ ;  /* 0x00000026a59b7824 */ /* 0x000fe200078e02ff */
[----:B------:R-:W-:Y:S01]  /*1c910*/  SHF.L.U32 R182, R162, 0x1, RZ ;  /* 0x00000001a2b67819 */ /* 0x000fe200000006ff */
[----:B------:R-:W-:-:S04]  /*1c920*/  IMAD.WIDE.U32 R144, R167, 0x26, RZ ;  /* 0x00000026a7907825 */ /* 0x000fc800078e00ff */
[----:B------:R-:W-:-:S04]  /*1c930*/  IMAD.WIDE.U32 R140, P0, R164, R171, R140 ;  /* 0x000000aba48c7225 */ /* 0x000fc8000780008c */
[----:B------:R-:W-:Y:S01]  /*1c940*/  IMAD.WIDE.U32 R138, R159, R146, RZ ;  /* 0x000000929f8a7225 */ /* 0x000fe200078e00ff */
[----:B------:R-:W-:-:S03]  /*1c950*/  IADD3.X R137, PT, PT, RZ, RZ, RZ, P0, !PT ;  /* 0x000000ffff897210 */ /* 0x000fc600007fe4ff */
[----:B------:R-:W-:Y:S02]  /*1c960*/  IMAD.IADD R155, R147, 0x1, R155 ;  /* 0x00000001939b7824 */ /* 0x000fe400078e029b */
[----:B------:R-:W-:-:S04]  /*1c970*/  IMAD.WIDE.U32 R142, R164, R164, RZ ;  /* 0x000000a4a48e7225 */ /* 0x000fc800078e00ff */
[----:B------:R-:W-:Y:S01]  /*1c980*/  IMAD.WIDE.U32 R134, R144, R163, RZ ;  /* 0x000000a390867225 */ /* 0x000fe200078e00ff */
[----:B------:R-:W-:-:S03]  /*1c990*/  IADD3 R168, P2, PT, R143, R140, RZ ;  /* 0x0000008c8fa87210 */ /* 0x000fc60007f5e0ff */
[----:B------:R-:W-:Y:S01]  /*1c9a0*/  IMAD.WIDE.U32 R146, R161, R146, RZ ;  /* 0x00000092a1927225 */ /* 0x000fe200078e00ff */
[----:B------:R-:W-:-:S03]  /*1c9b0*/  IADD3 R149, P1, PT, R142, R134, RZ ;  /* 0x000000868e957210 */ /* 0x000fc60007f3e0ff */
[----:B------:R-:W-:Y:S01]  /*1c9c0*/  IMAD.WIDE.U32 R138, P0, R161, R155, R138 ;  /* 0x0000009ba18a7225 */ /* 0x000fe2000780008a */
[----:B------:R-:W-:-:S03]  /*1c9d0*/  IADD3 R134, P6, PT, R149, R146, RZ ;  /* 0x0000009295867210 */ /* 0x000fc60007fde0ff */
[----:B------:R-:W-:Y:S01]  /*1c9e0*/  IMAD.WIDE.U32 R150, R158, R162, RZ ;  /* 0x000000a29e967225 */ /* 0x000fe200078e00ff */
[----:B------:R-:W-:-:S03]  /*1c9f0*/  IADD3 R170, P4, PT, R147, R138, RZ ;  /* 0x0000008a93aa7210 */ /* 0x000fc60007f9e0ff */
[----:B------:R-:W-:Y:S02]  /*1ca00*/  IMAD.SHL.U32 R164, R164, 0x2, RZ ;  /* 0x00000002a4a47824 */ /* 0x000fe400078e00ff */
[----:B------:R-:W-:Y:S02]  /*1ca10*/  IMAD R147, R160, 0x26, RZ ;  /* 0x00000026a0937824 */ /* 0x000fe400078e02ff */
[----:B------:R-:W-:Y:S02]  /*1ca20*/  IMAD.MOV.U32 R136, RZ, RZ, R141 ;  /* 0x000000ffff887224 */ /* 0x000fe400078e008d */
        /* <DEDUP_REMOVED lines=37> */
[----:B------:R-:W-:-:S04]  /*1cc80*/  IMAD.WIDE.U32 R152, R165, R162, RZ ;  /* 0x000000a2a5987225 */ /* 0x000fc800078e00ff */
[----:B------:R-:W-:Y:S02]  /*1cc90*/  IMAD.MOV.U32 R144, RZ, RZ, R141 ;  /* 0x000000ffff907224 */ /* 0x000fe400078e008d */
[----:B------:R-:W-:-:S04]  /*1cca0*/  IMAD.WIDE.U32 R142, R163, 0x26, RZ ;  /* 0x00000026a38e7825 */ /* 0x000fc800078e00ff */
[----:B------:R-:W-:-:S04]  /*1ccb0*/  IMAD.WIDE.U32.X R140, R150, R169, R144, P4 ;  /* 0x000000a9968c7225 */ /* 0x000fc800020e0490 */
[----:B------:R-:W-:Y:S02]  /*1ccc0*/  IMAD R171, R169, 0x26, RZ ;  /* 0x00000026a9ab7824 */ /* 0x000fe400078e02ff */
[----:B------:R-:W-:Y:S02]  /*1ccd0*/  IMAD.MOV.U32 R146, RZ, RZ, R151 ;  /* 0x000000ffff927224 */ /* 0x000fe400078e0097 */
        /* <DEDUP_REMOVED lines=11> */
[----:B------:R-:W-:Y:S02]  /*1cd90*/  IADD3.X R171, PT, PT, R157, R155, R137, P1, P6 ;  /* 0x0000009b9dab7210 */ /* 0x000fe40000fec489 */
[----:B------:R-:W-:Y:S01]  /*1cda0*/  IADD3.X R180, PT, PT, R141, R139, R147, P0, P3 ;  /* 0x0000008b8db47210 */ /* 0x000fe200007e6493 */
[----:B------:R-:W-:Y:S01]  /*1cdb0*/  IMAD.WIDE.U32 R150, R160, R164, RZ ;  /* 0x000000a4a0967225 */ /* 0x000fe200078e00ff */
[----:B------:R-:W-:-:S03]  /*1cdc0*/  SHF.L.U64.HI R157, R162, 0x1, R165 ;  /* 0x00000001a29d7819 */ /* 0x000fc600000102a5 */
[----:B------:R-:W-:-:S04]  /*1cdd0*/  IMAD.WIDE.U32.X R148, R165, R165, R148, P5 ;  /* 0x000000a5a5947225 */ /* 0x000fc800028e0494 */
[----:B------:R-:W-:-:S04]  /*1cde0*/  IMAD.WIDE.U32 R152, P5, R159, R142, R152 ;  /* 0x0000008e9f987225 */ /* 0x000fc800078a0098 */
[----:B------:R-:W-:-:S04]  /*1cdf0*/  IMAD.WIDE.U32 R136, R142, R161, RZ ;  /* 0x000000a18e887225 */ /* 0x000fc800078e00ff */
[----:B------:R-:W-:Y:S01]  /*1ce00*/  IMAD.WIDE.U32 R142, R161, 0x13, RZ ;  /* 0x00000013a18e7825 */ /* 0x000fe200078e00ff */
[----:B------:R-:W-:Y:S02]  /*1ce10*/  IADD3 R185, P6, PT, R137, R152, RZ ;  /* 0x0000009889b97210 */ /* 0x000fe40007fde0ff */
[----:B------:R-:W-:Y:S01]  /*1ce20*/  IADD3 R179, P0, PT, R179, R136, RZ ;  /* 0x00000088b3b37210 */ /* 0x000fe20007f1e0ff */
[----:B------:R-:W-:Y:S02]  /*1ce30*/  IMAD R139, R159, 0x13, RZ ;  /* 0x000000139f8b7824 */ /* 0x000fe400078e02ff */
[----:B------:R-:W-:-:S04]  /*1ce40*/  IMAD.WIDE.U32 R150, P4, R167, R158, R150 ;  /* 0x0000009ea7967225 */ /* 0x000fc80007880096 */
[----:B------:R-:W-:Y:S01]  /*1ce50*/  IMAD.IADD R172, R143, 0x1, R139 ;  /* 0x000000018fac7824 */ /* 0x000fe200078e028b */
[----:B------:R-:W-:Y:S01]  /*1ce60*/  IADD3 R183, P1, PT, R145, R150, RZ ;  /* 0x0000009691b77210 */ /* 0x000fe20007f3e0ff */
[----:B------:R-:W-:Y:S01]  /*1ce70*/  IMAD.WIDE.U32 R140, R169, R164, RZ ;  /* 0x000000a4a98c7225 */ /* 0x000fe200078e00ff */
[----:B------:R-:W-:-:S03]  /*1ce80*/  IADD3.X R137, PT, PT, RZ, RZ, RZ, P4, !PT ;  /* 0x000000ffff897210 */ /* 0x000fc600027fe4ff */
[----:B------:R-:W-:-:S04]  /*1ce90*/  IMAD.WIDE.U32 R144, R172, R161, RZ ;  /* 0x000000a1ac907225 */ /* 0x000fc800078e00ff */
[----:B------:R-:W-:-:S04]  /*1cea0*/  IMAD.WIDE.U32 R154, R163, R164, RZ ;  /* 0x000000a4a39a7225 */ /* 0x000fc800078e00ff */
[----:B------:R-:W-:-:S04]  /*1ceb0*/  IMAD.WIDE.U32 R138, R167, R182, RZ ;  /* 0x000000b6a78a7225 */ /* 0x000fc800078e00ff */
[----:B------:R-:W-:Y:S01]  /*1cec0*/  IMAD.X R147, RZ, RZ, RZ, P5 ;  /* 0x000000ffff937224 */ /* 0x000fe200028e06ff */
[----:B------:R-:W-:Y:S01]  /*1ced0*/  IADD3 R165, P4, PT, R154, R138, RZ ;  /* 0x0000008a9aa57210 */ /* 0x000fe20007f9e0ff */
[----:B------:R-:W-:Y:S02]  /*1cee0*/  IMAD.MOV.U32 R146, RZ, RZ, R153 ;  /* 0x000000ffff927224 */ /* 0x000fe400078e0099 */
[----:B------:R-:W-:-:S04]  /*1cef0*/  IMAD.WIDE.U32 R140, P3, R163, R158, R140 ;  /* 0x0000009ea38c7225 */ /* 0x000fc8000786008c */
[----:B------:R-:W-:Y:S01]  /*1cf00*/  IMAD.WIDE.U32 R152, R160, R182, RZ ;  /* 0x000000b6a0987225 */ /* 0x000fe200078e00ff */
[----:B------:R-:W-:Y:S02]  /*1cf10*/  IADD3 R138, P5, PT, R155, R140, RZ ;  /* 0x0000008c9b8a7210 */ /* 0x000fe40007fbe0ff */
[----:B------:R-:W-:Y:S01]  /*1cf20*/  IADD3.X R143, PT, PT, RZ, RZ, RZ, P3, !PT ;  /* 0x000000ffff8f7210 */ /* 0x000fe20001ffe4ff */
        /* <DEDUP_REMOVED lines=14> */
[----:B------:R-:W-:Y:S02]  /*1d010*/  SHF.L.W.U32.HI R156, R156, 0xd, R171 ;  /* 0x0000000d9c9c7819 */ /* 0x000fe40000010eab */
[----:B------:R-:W-:Y:S01]  /*1d020*/  IADD3 R162, P3, PT, R151, R166, RZ ;  /* 0x000000a697a27210 */ /* 0x000fe20007f7e0ff */
[----:B------:R-:W-:Y:S01]  /*1d030*/  IMAD.MOV.U32 R144, RZ, RZ, R153 ;  /* 0x000000ffff907224 */ /* 0x000fe200078e0099 */
[----:B------:R-:W-:Y:S01]  /*1d040*/  IADD3 R171, P6, PT, R139, R152, RZ ;  /* 0x000000988bab7210 */ /* 0x000fe20007fde0ff */
[----:B------:R-:W-:Y:S01]  /*1d050*/  IMAD.WIDE.U32.X R142, R158, R169, R142, P5 ;  /* 0x000000a99e8e7225 */ /* 0x000fe200028e048e */
[----:B------:R-:W-:-:S02]  /*1d060*/  IADD3.X R156, P3, PT, R156, R181, RZ, P3, !PT ;  /* 0x000000b59c9c7210 */ /* 0x000fc40001f7e4ff */
[----:B------:R-:W-:Y:S01]  /*1d070*/  IADD3.X R171, P4, PT, R171, R138, RZ, P4, !PT ;  /* 0x0000008aabab7210 */ /* 0x000fe2000279e4ff */
[----:B------:R-:W-:Y:S01]  /*1d080*/  IMAD.WIDE.U32 R138, R160, R167, RZ ;  /* 0x000000a7a08a7225 */ /* 0x000fe200078e00ff */
[----:B------:R-:W-:Y:S02]  /*1d090*/  IADD3.X R151, P3, PT, RZ, R173, RZ, P3, !PT ;  /* 0x000000adff977210 */ /* 0x000fe40001f7e4ff */
[----:B------:R-:W-:Y:S01]  /*1d0a0*/  IADD3.X R166, P2, PT, R168, R183, RZ, P2, !PT ;  /* 0x000000b7a8a67210 */ /* 0x000fe2000175e4ff */
[----:B------:R-:W-:Y:S01]  /*1d0b0*/  IMAD.WIDE.U32.X R144, R157, R160, R144, P6 ;  /* 0x000000a09d907225 */ /* 0x000fe200030e0490 */
[----:B------:R-:W-:Y:S02]  /*1d0c0*/  IADD3.X R171, P1, PT, R171, R150, RZ, P1, !PT ;  /* 0x00000096abab7210 */ /* 0x000fe40000f3e4ff */
[----:B------:R-:W-:Y:S01]  /*1d0d0*/  IADD3.X R150, PT, PT, RZ, R180, RZ, P3, !PT ;  /* 0x000000b4ff967210 */ /* 0x000fe20001ffe4ff */
[----:B------:R-:W-:Y:S01]  /*1d0e0*/  IMAD.WIDE.U32 R138, P3, R167, R160, R138 ;  /* 0x000000a0a78a7225 */ /* 0x000fe2000786008a */
[----:B------:R-:W-:-:S02]  /*1d0f0*/  IADD3.X R166, P0, PT, R166, R185, RZ, P0, !PT ;  /* 0x000000b9a6a67210 */ /* 0x000fc4000071e4ff */
[----:B------:R-:W-:Y:S01]  /*1d100*/  SHF.L.W.U32.HI R152, R156, 0xd, R151 ;  /* 0x0000000d9c987819 */ /* 0x000fe20000010e97 */
[----:B------:R-:W-:Y:S01]  /*1d110*/  IMAD.WIDE.U32 R140, R169, R182, RZ ;  /* 0x000000b6a98c7225 */ /* 0x000fe200078e00ff */
[----:B------:R-:W-:Y:S02]  /*1d120*/  SHF.L.W.U32.HI R173, R151, 0xd, R150 ;  /* 0x0000000d97ad7819 */ /* 0x000fe40000010e96 */
[----:B------:R-:W-:Y:S01]  /*1d130*/  IADD3.X R148, P0, P5, R146, R136, R148, P0, P2 ;  /* 0x0000008892947210 */ /* 0x000fe20000504494 */
        /* <DEDUP_REMOVED lines=14> */
[----:B------:R-:W-:Y:S01]  /*1d220*/  IMAD.WIDE.U32 R164, R161, R164, RZ ;  /* 0x000000a4a1a47225 */ /* 0x000fe200078e00ff */
[----:B------:R-:W-:-:S02]  /*1d230*/  MOV R144, R141 ;  /* 0x0000008d00907202 */ /* 0x000fc40000000f00 */
[----:B------:R-:W-:Y:S01]  /*1d240*/  SHF.L.W.U32.HI R154, R154, 0xd, R143 ;  /* 0x0000000d9a9a7819 */ /* 0x000fe20000010e8f */
[----:B------:R-:W-:Y:S01]  /*1d250*/  IMAD.WIDE.U32 R136, P4, R161, R158, R136 ;  /* 0x0000009ea1887225 */ /* 0x000fe20007880088 */
[----:B------:R-:W-:Y:S02]  /*1d260*/  IADD3 R150, P6, PT, R151, R138, RZ ;  /* 0x0000008a97967210 */ /* 0x000fe40007fde0ff */
[----:B------:R-:W-:Y:S01]  /*1d270*/  IADD3.X R154, P0, PT, R154, R171, RZ, P0, !PT ;  /* 0x000000ab9a9a7210 */ /* 0x000fe2000071e4ff */
[----:B------:R-:W-:Y:S01]  /*1d280*/  IMAD.X R143, RZ, RZ, RZ, P3 ;  /* 0x000000ffff8f7224 */ /* 0x000fe200018e06ff */
[----:B------:R-:W-:Y:S01]  /*1d290*/  IADD3 R153, P5, PT, R153, R140, RZ ;  /* 0x0000008c99997210 */ /* 0x000fe20007fbe0ff */
[----:B------:R-:W-:Y:S01]  /*1d2a0*/  IMAD.MOV.U32 R142, RZ, RZ, R139 ;  /* 0x000000ffff8e7224 */ /* 0x000fe200078e008b */
[----:B------:R-:W-:Y:S01]  /*1d2b0*/  IADD3.X R141, P0, PT, RZ, R146, RZ, P0, !PT ;  /* 0x00000092ff8d7210 */ /* 0x000fe2000071e4ff */
[----:B------:R-:W-:Y:S01]  /*1d2c0*/  IMAD.MOV.U32 R146, RZ, RZ, R137 ;  /* 0x000000ffff927224 */ /* 0x000fe200078e0089 */
[----:B------:R-:W-:Y:S01]  /*1d2d0*/  IADD3 R138, P3, PT, R147, R164, RZ ;  /* 0x000000a4938a7210 */ /* 0x000fe20007f7e0ff */
[----:B------:R-:W-:Y:S01]  /*1d2e0*/  IMAD.X R147, RZ, RZ, RZ, P4 ;  /* 0x000000ffff937224 */ /* 0x000fe200020e06ff */
[----:B------:R-:W-:Y:S01]  /*1d2f0*/  IADD3.X R145, PT, PT, RZ, RZ, RZ, P2, !PT ;  /* 0x000000ffff917210 */ /* 0x000fe200017fe4ff */
[----:B------:R-:W-:Y:S01]  /*1d300*/  IMAD.X R140, RZ, RZ, R155, P0 ;  /* 0x000000ffff8c7224 */ /* 0x000fe200000e069b */
[----:B------:R-:W-:Y:S01]  /*1d310*/  IADD3 R164, P2, PT, R165, R136, RZ ;  /* 0x00000088a5a47210 */ /* 0x000fe20007f5e0ff */
[----:B------:R-:W-:Y:S01]  /*1d320*/  IMAD.WIDE.U32.X R142, R160, R160, R142, P6 ;  /* 0x000000a0a08e7225 */ /* 0x000fe200030e048e */
[----:B------:R-:W-:-:S02]  /*1d330*/  IADD3.X R139, P1, PT, R150, R153, RZ, P1, !PT ;  /* 0x00000099968b7210 */ /* 0x000fc40000f3e4ff */
[----:B------:R-:W-:Y:S01]  /*1d340*/  SHF.L.W.U32.HI R161, R154, 0xd, R141 ;  /* 0x0000000d9aa17819 */ /* 0x000fe20000010e8d */
        /* <DEDUP_REMOVED lines=11> */
[----:B------:R-:W-:Y:S02]  /*1d400*/  IADD3.X R137, PT, PT, RZ, R142, RZ, P0, !PT ;  /* 0x0000008eff897210 */ /* 0x000fe400007fe4ff */
[----:B------:R-:W-:-:S02]  /*1d410*/  SHF.L.W.U32.HI R165, R149, 0xd, R136 ;  /* 0x0000000d95a57819 */ /* 0x000fc40000010e88 */
[----:B------:R-:W-:-:S03]  /*1d420*/  SHF.L.W.U32.HI R136, R136, 0xd, R137 ;  /* 0x0000000d88887819 */ /* 0x000fc60000010e89 */
[----:B------:R-:W-:-:S04]  /*1d430*/  IMAD.WIDE.U32 R164, R165, 0x13, R134 ;  /* 0x00000013a5a47825 */ /* 0x000fc800078e0086 */
[----:B------:R-:W-:-:S04]  /*1d440*/  IMAD R171, R136, 0x13, RZ ;  /* 0x0000001388ab7824 */ /* 0x000fc800078e02ff */
[----:B------:R-:W-:-:S05]  /*1d450*/  IMAD.IADD R171, R165, 0x1, R171 ;  /* 0x00000001a5ab7824 */ /* 0x000fca00078e02ab */
        /* <DEDUP_REMOVED lines=9> */
[----:B------:R-:W-:-:S04]  /*1d4f0*/  IMAD.WIDE.U32 R134, R164, R130, RZ ;  /* 0x00000082a4867225 */ /* 0x000fc800078e00ff */
[----:B------:R-:W-:-:S04]  /*1d500*/  IMAD.WIDE.U32 R136, P0, R164, R124, R136 ;  /* 0x0000007ca4887225 */ /* 0x000fc80007800088 */
[C---:B------:R-:W-:Y:S01]  /*1d510*/  IMAD.WIDE.U32 R138, P1, R162.reuse, R178, R138 ;  /* 0x000000b2a28a7225 */ /* 0x040fe2000782008a */
[----:B------:R-:W-:Y:S02]  /*1d520*/  IADD3 R135, P4, PT, R135, R136, RZ ;  /* 0x0000008887877210 */ /* 0x000fe40007f9e0ff */
[----:B------:R-:W-:Y:S01]  /*1d530*/  IADD3.X R159, PT, PT, RZ, RZ, RZ, P0, !PT ;  /* 0x000000ffff9f7210 */ /* 0x000fe200007fe4ff */
[----:B------:R-:W-:Y:S01]  /*1d540*/  IMAD.WIDE.U32 R140, R162, R132, RZ ;  /* 0x00000084a28c7225 */ /* 0x000fe200078e00ff */
[----:B------:R-:W-:Y:S02]  /*1d550*/  MOV R156, R139 ;  /* 0x0000008b009c7202 */ /* 0x000fe40000000f00 */
[----:B------:R-:W-:Y:S01]  /*1d560*/  LOP3.LUT R139, R149, 0x7ffff, RZ, 0xc0, !PT ;  /* 0x0007ffff958b7812 */ /* 0x000fe200078ec0ff */
[----:B------:R-:W-:Y:S01]  /*1d570*/  IMAD.X R157, RZ, RZ, RZ, P1 ;  /* 0x000000ffff9d7224 */ /* 0x000fe200008e06ff */
[----:B------:R-:W-:Y:S01]  /*1d580*/  IADD3 R169, P3, PT, R134, R140, RZ ;  /* 0x0000008c86a97210 */ /* 0x000fe20007f7e0ff */
[----:B------:R-:W-:Y:S01]  /*1d590*/  IMAD.WIDE.U32 R152, R173, R128, RZ ;  /* 0x00000080ad987225 */ /* 0x000fe200078e00ff */
[----:B------:R-:W-:-:S03]  /*1d5a0*/  IADD3 R138, P1, PT, R141, R138, RZ ;  /* 0x0000008a8d8a7210 */ /* 0x000fc60007f3e0ff */
[----:B------:R-:W-:Y:S01]  /*1d5b0*/  IMAD.MOV.U32 R158, RZ, RZ, R137 ;  /* 0x000000ffff9e7224 */ /* 0x000fe200078e0089 */
[----:B------:R-:W-:Y:S01]  /*1d5c0*/  IADD3.X R138, P3, PT, R138, R135, RZ, P3, !PT ;  /* 0x000000878a8a7210 */ /* 0x000fe20001f7e4ff */
[----:B------:R-:W-:-:S04]  /*1d5d0*/  IMAD.WIDE.U32 R134, R122, 0x13, RZ ;  /* 0x000000137a867825 */ /* 0x000fc800078e00ff */
[----:B------:R-:W-:-:S04]  /*1d5e0*/  IMAD.WIDE.U32 R140, R167, R128, RZ ;  /* 0x00000080a78c7225 */ /* 0x000fc800078e00ff */
[----:B------:R-:W-:Y:S01]  /*1d5f0*/  IMAD.WIDE.U32 R152, P0, R167, R174, R152 ;  /* 0x000000aea7987225 */ /* 0x000fe20007800098 */
[----:B------:R-:W-:-:S03]  /*1d600*/  IADD3 R169, P2, PT, R169, R140, RZ ;  /* 0x0000008ca9a97210 */ /* 0x000fc60007f5e0ff */
[----:B------:R-:W-:Y:S01]  /*1d610*/  IMAD R179, R127, 0x13, RZ ;  /* 0x000000137fb37824 */ /* 0x000fe200078e02ff */
[----:B------:R-:W-:Y:S01]  /*1d620*/  IADD3 R181, P5, PT, R141, R152, RZ ;  /* 0x000000988db57210 */ /* 0x000fe20007fbe0ff */
[----:B------:R-:W-:Y:S01]  /*1d630*/  IMAD.WIDE.U32 R136, R176, 0x13, RZ ;  /* 0x00000013b0887825 */ /* 0x000fe200078e00ff */
[----:B------:R-:W-:Y:S02]  /*1d640*/  IADD3.X R155, PT, PT, RZ, RZ, RZ, P0, !PT ;  /* 0x000000ffff9b7210 */ /* 0x000fe400007fe4ff */
[----:B------:R-:W-:Y:S01]  /*1d650*/  MOV R154, R153 ;  /* 0x00000099009a7202 */ /* 0x000fe20000000f00 */
[----:B------:R-:W-:Y:S01]  /*1d660*/  IMAD.WIDE.U32 R148, R147, R134, RZ ;  /* 0x0000008693947225 */ /* 0x000fe200078e00ff */
[----:B------:R-:W-:-:S03]  /*1d670*/  IADD3.X R138, P2, PT, R138, R181, RZ, P2, !PT ;  /* 0x000000b58a8a7210 */ /* 0x000fc6000175e4ff */
[----:B------:R-:W-:Y:S02]  /*1d680*/  IMAD R143, R123, 0x13, RZ ;  /* 0x000000137b8f7824 */ /* 0x000fe400078e02ff */
[----:B------:R-:W-:Y:S02]  /*1d690*/  IMAD.IADD R179, R135, 0x1, R179 ;  /* 0x0000000187b37824 */ /* 0x000fe400078e02b3 */
[----:B------:R-:W-:-:S04]  /*1d6a0*/  IMAD.WIDE.U32 R140, R139, R136, RZ ;  /* 0x000000888b8c7225 */ /* 0x000fc800078e00ff */
[----:B------:R-:W-:Y:S02]  /*1d6b0*/  IMAD.IADD R180, R137, 0x1, R143 ;  /* 0x0000000189b47824 */ /* 0x000fe400078e028f */
[----:B------:R-:W-:-:S04]  /*1d6c0*/  IMAD.WIDE.U32 R144, R163, R134, RZ ;  /* 0x00000086a3907225 */ /* 0x000fc800078e00ff */
[----:B------:R-:W-:Y:S01]  /*1d6d0*/  IMAD.WIDE.U32 R148, P6, R179, R163, R148 ;  /* 0x000000a3b3947225 */ /* 0x000fe200078c0094 */
[----:B------:R-:W-:-:S03]  /*1d6e0*/  IADD3 R169, P0, PT, R169, R144, RZ ;  /* 0x00000090a9a97210 */ /* 0x000fc60007f1e0ff */
[----:B------:R-:W-:-:S04]  /*1d6f0*/  IMAD.WIDE.U32.X R158, R171, R124, R158, P4 ;  /* 0x0000007cab9e7225 */ /* 0x000fc800020e049e */
[----:B------:R-:W-:-:S04]  /*1d700*/  IMAD.WIDE.U32 R142, R161, R136, RZ ;  /* 0x00000088a18e7225 */ /* 0x000fc800078e00ff */
[----:B------:R-:W-:-:S04]  /*1d710*/  IMAD.WIDE.U32 R140, P4, R180, R161, R140 ;  /* 0x000000a1b48c7225 */ /* 0x000fc8000788008c */
[----:B------:R-:W-:Y:S01]  /*1d720*/  IMAD.X R151, RZ, RZ, RZ, P6 ;  /* 0x000000ffff977224 */ /* 0x000fe200030e06ff */
[----:B------:R-:W-:Y:S01]  /*1d730*/  IADD3 R183, P6, PT, R145, R148, RZ ;  /* 0x0000009491b77210 */ /* 0x000fe20007fde0ff */
[----:B------:R-:W-:Y:S01]  /*1d740*/  IMAD.X R145, RZ, RZ, RZ, P4 ;  /* 0x000000ffff917224 */ /* 0x000fe200020e06ff */
[----:B------:R-:W-:Y:S01]  /*1d750*/  IADD3 R143, P4, PT, R143, R140, RZ ;  /* 0x0000008c8f8f7210 */ /* 0x000fe20007f9e0ff */
[----:B------:R-:W-:Y:S01]  /*1d760*/  IMAD.WIDE.U32.X R156, R165, R178, R156, P1 ;  /* 0x000000b2a59c7225 */ /* 0x000fe200008e049c */
[----:B------:R-:W-:Y:S02]  /*1d770*/  IADD3 R146, P1, PT, R169, R142, RZ ;  /* 0x0000008ea9927210 */ /* 0x000fe40007f3e0ff */
[----:B------:R-:W-:Y:S01]  /*1d780*/  IADD3.X R138, P0, PT, R138, R183, RZ, P0, !PT ;  /* 0x000000b78a8a7210 */ /* 0x000fe2000071e4ff */
[----:B------:R-:W-:-:S03]  /*1d790*/  IMAD.WIDE.U32.X R154, R173, R174, R154, P5 ;  /* 0x000000aead9a7225 */ /* 0x000fc600028e049a */
[----:B------:R-:W-:Y:S01]  /*1d7a0*/  IADD3.X R138, P1, PT, R138, R143, RZ, P1, !PT ;  /* 0x0000008f8a8a7210 */ /* 0x000fe20000f3e4ff */
[----:B------:R-:W-:Y:S01]  /*1d7b0*/  IMAD.MOV.U32 R150, RZ, RZ, R149 ;  /* 0x000000ffff967224 */ /* 0x000fe200078e0095 */
[----:B------:R-:W-:Y:S01]  /*1d7c0*/  IADD3.X R169, P2, P3, R154, R158, R156, P2, P3 ;  /* 0x0000009e9aa97210 */ /* 0x000fe2000134649c */
[----:B------:R-:W-:Y:S02]  /*1d7d0*/  IMAD.MOV.U32 R144, RZ, RZ, R141 ;  /* 0x000000ffff907224 */ /* 0x000fe400078e008d */
[----:B------:R-:W-:Y:S01]  /*1d7e0*/  IMAD.WIDE.U32 R142, R171, R176, RZ ;  /* 0x000000b0ab8e7225 */ /* 0x000fe200078e00ff */
[----:B------:R-:W-:-:S03]  /*1d7f0*/  IADD3.X R157, PT, PT, R155, R159, R157, P2, P3 ;  /* 0x0000009f9b9d7210 */ /* 0x000fc600017e649d */
        /* <DEDUP_REMOVED lines=8> */
[----:B------:R-:W-:Y:S01]  /*1d880*/  IMAD.WIDE.U32 R142, P5, R164, R123, R142 ;  /* 0x0000007ba48e7225 */ /* 0x000fe200078a008e */
[----:B------:R-:W-:-:S03]  /*1d890*/  IADD3 R187, P2, PT, R152, R148, RZ ;  /* 0x0000009498bb7210 */ /* 0x000fc60007f5e0ff */
[----:B------:R-:W-:Y:S01]  /*1d8a0*/  IMAD.WIDE.U32 R144, R122, R164, RZ ;  /* 0x000000a47a907225 */ /* 0x000fe200078e00ff */
[----:B------:R-:W-:Y:S02]  /*1d8b0*/  IADD3 R183, P1, PT, R153, R142, RZ ;  /* 0x0000008e99b77210 */ /* 0x000fe40007f3e0ff */
[----:B------:R-:W-:Y:S01]  /*1d8c0*/  IADD3.X R151, PT, PT, RZ, RZ, RZ, P5, !PT ;  /* 0x000000ffff977210 */ /* 0x000fe20002ffe4ff */
[----:B------:R-:W-:-:S04]  /*1d8d0*/  IMAD.WIDE.U32 R156, R162, R176, RZ ;  /* 0x000000b0a29c7225 */ /* 0x000fc800078e00ff */
[----:B------:R-:W-:Y:S01]  /*1d8e0*/  IMAD.WIDE.U32 R154, P4, R171, R122, R154 ;  /* 0x0000007aab9a7225 */ /* 0x000fe2000788009a */
[----:B------:R-:W-:-:S03]  /*1d8f0*/  IADD3 R181, P0, PT, R144, R156, RZ ;  /* 0x0000009c90b57210 */ /* 0x000fc60007f1e0ff */
[----:B------:R-:W-:Y:S01]  /*1d900*/  IMAD.WIDE.U32 R140, P3, R162, R124, R140 ;  /* 0x0000007ca28c7225 */ /* 0x000fe2000786008c */
[----:B------:R-:W-:Y:S02]  /*1d910*/  IADD3 R189, P5, PT, R145, R154, RZ ;  /* 0x0000009a91bd7210 */ /* 0x000fe40007fbe0ff */
[----:B------:R-:W-:Y:S01]  /*1d920*/  MOV R142, R155 ;  /* 0x0000009b008e7202 */ /* 0x000fe20000000f00 */
[----:B------:R-:W-:Y:S01]  /*1d930*/  IMAD.WIDE.U32 R152, R173, R132, RZ ;  /* 0x00000084ad987225 */ /* 0x000fe200078e00ff */
[----:B------:R-:W-:Y:S02]  /*1d940*/  IADD3 R172, P6, PT, R149, R140, RZ ;  /* 0x0000008c95ac7210 */ /* 0x000fe40007fde0ff */
[----:B------:R-:W-:Y:S01]  /*1d950*/  MOV R148, R141 ;  /* 0x0000008d00947202 */ /* 0x000fe20000000f00 */
[----:B------:R-:W-:Y:S01]  /*1d960*/  IMAD.WIDE.U32 R144, R165, R176, RZ ;  /* 0x000000b0a5907225 */ /* 0x000fe200078e00ff */
[----:B------:R-:W-:-:S03]  /*1d970*/  IADD3.X R172, P2, PT, R172, R183, RZ, P2, !PT ;  /* 0x000000b7acac7210 */ /* 0x000fc6000175e4ff */
[----:B------:R-:W-:Y:S02]  /*1d980*/  IMAD.X R149, RZ, RZ, RZ, P3 ;  /* 0x000000ffff957224 */ /* 0x000fe400018e06ff */
[----:B------:R-:W-:Y:S02]  /*1d990*/  IMAD.MOV.U32 R150, RZ, RZ, R143 ;  /* 0x000000ffff967224 */ /* 0x000fe400078e008f */
[----:B------:R-:W-:-:S04]  /*1d9a0*/  IMAD.WIDE.U32 R152, P3, R167, R178, R152 ;  /* 0x000000b2a7987225 */ /* 0x000fc80007860098 */
[----:B------:R-:W-:-:S04]  /*1d9b0*/  IMAD.WIDE.U32 R158, R167, R132, RZ ;  /* 0x00000084a79e7225 */ /* 0x000fc800078e00ff */
[----:B------:R-:W-:-:S04]  /*1d9c0*/  IMAD.WIDE.U32.X R150, R171, R123, R150, P1 ;  /* 0x0000007bab967225 */ /* 0x000fc800008e0496 */
[----:B------:R-:W-:-:S04]  /*1d9d0*/  IMAD.WIDE.U32 R144, P1, R162, R123, R144 ;  /* 0x0000007ba2907225 */ /* 0x000fc80007820090 */
[----:B------:R-:W-:Y:S01]  /*1d9e0*/  IMAD.X R141, RZ, RZ, RZ, P3 ;  /* 0x000000ffff8d7224 */ /* 0x000fe200018e06ff */
[----:B------:R-:W-:Y:S01]  /*1d9f0*/  IADD3 R187, P3, PT, R187, R158, RZ ;  /* 0x0000009ebbbb7210 */ /* 0x000fe20007f7e0ff */
[----:B------:R-:W-:Y:S01]  /*1da00*/  IMAD.WIDE.U32.X R148, R165, R124, R148, P6 ;  /* 0x0000007ca5947225 */ /* 0x000fe200030e0494 */
[----:B------:R-:W-:-:S03]  /*1da10*/  IADD3 R185, P6, PT, R159, R152, RZ ;  /* 0x000000989fb97210 */ /* 0x000fc60007fde0ff */
[----:B------:R-:W-:Y:S01]  /*1da20*/  IMAD.WIDE.U32 R158, R173, R130, RZ ;  /* 0x00000082ad9e7225 */ /* 0x000fe200078e00ff */
[----:B------:R-:W-:-:S03]  /*1da30*/  IADD3.X R172, P3, PT, R172, R185, RZ, P3, !PT ;  /* 0x000000b9acac7210 */ /* 0x000fc60001f7e4ff */
[----:B------:R-:W-:Y:S02]  /*1da40*/  IMAD.MOV.U32 R140, RZ, RZ, R153 ;  /* 0x000000ffff8c7224 */ /* 0x000fe400078e0099 */
[----:B------:R-:W-:Y:S01]  /*1da50*/  IMAD.X R143, RZ, RZ, RZ, P4 ;  /* 0x000000ffff8f7224 */ /* 0x000fe200020e06ff */
        /* <DEDUP_REMOVED lines=8> */
[----:B------:R-:W-:Y:S01]  /*1dae0*/  IADD3.X R181, P2, P3, R140, R150, R148, P3, P2 ;  /* 0x000000968cb57210 */ /* 0x000fe20001b44494 */
[----:B------:R-:W-:Y:S01]  /*1daf0*/  IMAD.MOV.U32 R152, RZ, RZ, R159 ;  /* 0x000000ffff987224 */ /* 0x000fe200078e009f */
[----:B------:R-:W-:Y:S01]  /*1db00*/  IADD3.X R153, PT, PT, RZ, RZ, RZ, P6, !PT ;  /* 0x000000ffff997210 */ /* 0x000fe200037fe4ff */
[----:B------:R-:W-:Y:S01]  /*1db10*/  IMAD.WIDE.U32 R144, R127, R162, RZ ;  /* 0x000000a27f907225 */ /* 0x000fe200078e00ff */
[----:B------:R-:W-:Y:S02]  /*1db20*/  IADD3 R157, P6, PT, R157, R158, RZ ;  /* 0x0000009e9d9d7210 */ /* 0x000fe40007fde0ff */
[----:B------:R-:W-:Y:S01]  /*1db30*/  IADD3.X R185, PT, PT, R141, R151, R149, P2, P3 ;  /* 0x000000978db97210 */ /* 0x000fe200017e6495 */
[----:B------:R-:W-:Y:S01]  /*1db40*/  IMAD.WIDE.U32 R148, R175, R164, RZ ;  /* 0x000000a4af947225 */ /* 0x000fe200078e00ff */
[----:B------:R-:W-:-:S03]  /*1db50*/  IADD3.X R168, P1, PT, R168, R157, RZ, P1, !PT ;  /* 0x0000009da8a87210 */ /* 0x000fc60000f3e4ff */
[----:B------:R-:W-:-:S04]  /*1db60*/  IMAD.WIDE.U32.X R142, R171, R127, R142, P5 ;  /* 0x0000007fab8e7225 */ /* 0x000fc800028e048e */
        /* <DEDUP_REMOVED lines=14> */
[----:B------:R-:W-:-:S03]  /*1dc50*/  IADD3.X R182, P1, PT, R182, R159, RZ, P1, !PT ;  /* 0x0000009fb6b67210 */ /* 0x000fc60000f3e4ff */
[----:B------:R-:W-:Y:S01]  /*1dc60*/  IMAD.WIDE.U32 R140, P4, R163, R174, R144 ;  /* 0x000000aea38c7225 */ /* 0x000fe20007880090 */
[----:B------:R-:W-:-:S03]  /*1dc70*/  MOV R144, R151 ;  /* 0x0000009700907202 */ /* 0x000fc60000000f00 */
[----:B------:R-:W-:Y:S01]  /*1dc80*/  IMAD.WIDE.U32 R154, R139, R134, RZ ;  /* 0x000000868b9a7225 */ /* 0x000fe200078e00ff */
[----:B------:R-:W-:Y:S02]  /*1dc90*/  IADD3 R191, P0, PT, R153, R140, RZ ;  /* 0x0000008c99bf7210 */ /* 0x000fe40007f1e0ff */
[----:B------:R-:W-:Y:S01]  /*1dca0*/  MOV R150, R141 ;  /* 0x0000008d00967202 */ /* 0x000fe20000000f00 */
[----:B------:R-:W-:-:S04]  /*1dcb0*/  IMAD.WIDE.U32 R156, R173, R176, RZ ;  /* 0x000000b0ad9c7225 */ /* 0x000fc800078e00ff */
[----:B------:R-:W-:Y:S01]  /*1dcc0*/  IMAD.X R145, RZ, RZ, RZ, P3 ;  /* 0x000000ffff917224 */ /* 0x000fe200018e06ff */
[----:B------:R-:W-:Y:S01]  /*1dcd0*/  IADD3 R187, P3, PT, R187, R152, RZ ;  /* 0x00000098bbbb7210 */ /* 0x000fe20007f7e0ff */
[----:B------:R-:W-:-:S04]  /*1dce0*/  IMAD.WIDE.U32 R152, P2, R179, R161, R154 ;  /* 0x000000a1b3987225 */ /* 0x000fc8000784009a */
[----:B------:R-:W-:Y:S02]  /*1dcf0*/  IMAD.X R151, RZ, RZ, RZ, P4 ;  /* 0x000000ffff977224 */ /* 0x000fe400020e06ff */
[----:B------:R-:W-:-:S04]  /*1dd00*/  IMAD.WIDE.U32 R154, R161, R134, RZ ;  /* 0x00000086a19a7225 */ /* 0x000fc800078e00ff */
[----:B------:R-:W-:Y:S02]  /*1dd10*/  IMAD.MOV.U32 R142, RZ, RZ, R149 ;  /* 0x000000ffff8e7224 */ /* 0x000fe400078e0095 */
[----:B------:R-:W-:-:S04]  /*1dd20*/  IMAD.WIDE.U32 R158, R167, R176, RZ ;  /* 0x000000b0a79e7225 */ /* 0x000fc800078e00ff */
[----:B------:R-:W-:-:S04]  /*1dd30*/  IMAD.WIDE.U32 R156, P4, R167, R123, R156 ;  /* 0x0000007ba79c7225 */ /* 0x000fc8000788009c */
[----:B------:R-:W-:Y:S01]  /*1dd40*/  IMAD.WIDE.U32.X R150, R147, R174, R150, P0 ;  /* 0x000000ae93967225 */ /* 0x000fe200000e0496 */
[----:B------:R-:W-:Y:S02]  /*1dd50*/  IADD3 R155, P0, PT, R155, R152, RZ ;  /* 0x000000989b9b7210 */ /* 0x000fe40007f1e0ff */
[----:B------:R-:W-:Y:S01]  /*1dd60*/  MOV R140, R157 ;  /* 0x0000009d008c7202 */ /* 0x000fe20000000f00 */
[----:B------:R-:W-:Y:S01]  /*1dd70*/  IMAD.X R149, RZ, RZ, RZ, P2 ;  /* 0x000000ffff957224 */ /* 0x000fe200010e06ff */
[----:B------:R-:W-:Y:S01]  /*1dd80*/  IADD3 R189, P2, PT, R189, R158, RZ ;  /* 0x0000009ebdbd7210 */ /* 0x000fe20007f5e0ff */
[----:B------:R-:W-:Y:S01]  /*1dd90*/  IMAD.WIDE.U32.X R142, R171, R175, R142, P6 ;  /* 0x000000afab8e7225 */ /* 0x000fe200030e048e */
[----:B------:R-:W-:-:S03]  /*1dda0*/  IADD3 R159, P6, PT, R159, R156, RZ ;  /* 0x0000009c9f9f7210 */ /* 0x000fc60007fde0ff */
[----:B------:R-:W-:Y:S01]  /*1ddb0*/  IMAD.X R141, RZ, RZ, RZ, P4 ;  /* 0x000000ffff8d7224 */ /* 0x000fe200020e06ff */
[----:B------:R-:W-:Y:S01]  /*1ddc0*/  IADD3 R184, P4, PT, R187, R154, RZ ;  /* 0x0000009abbb87210 */ /* 0x000fe20007f9e0ff */
[----:B------:R-:W-:Y:S01]  /*1ddd0*/  IMAD.MOV.U32 R148, RZ, RZ, R153 ;  /* 0x000000ffff947224 */ /* 0x000fe200078e0099 */
[----:B------:R-:W-:Y:S01]  /*1dde0*/  IADD3.X R154, P3, PT, R172, R191, RZ, P3, !PT ;  /* 0x000000bfac9a7210 */ /* 0x000fe20001f7e4ff */
[----:B------:R-:W-:Y:S01]  /*1ddf0*/  IMAD.WIDE.U32 R152, R177, R164, RZ ;  /* 0x000000a4b1987225 */ /* 0x000fe200078e00ff */
[----:B------:R-:W-:Y:S02]  /*1de00*/  IADD3.X R172, P2, PT, R182, R159, RZ, P2, !PT ;  /* 0x0000009fb6ac7210 */ /* 0x000fe4000175e4ff */
[----:B------:R-:W-:Y:S01]  /*1de10*/  IADD3.X R182, P4, PT, R154, R155, RZ, P4, !PT ;  /* 0x0000009b9ab67210 */ /* 0x000fe2000279e4ff */
[----:B------:R-:W-:-:S04]  /*1de20*/  IMAD.WIDE.U32.X R144, R165, R127, R144, P5 ;  /* 0x0000007fa5907225 */ /* 0x000fc800028e0490 */
[----:B------:R-:W-:-:S04]  /*1de30*/  IMAD.WIDE.U32 R156, R126, R164, RZ ;  /* 0x000000a47e9c7225 */ /* 0x000fc800078e00ff */
[----:B------:R-:W-:-:S04]  /*1de40*/  IMAD.WIDE.U32 R154, R125, R162, RZ ;  /* 0x000000a27d9a7225 */ /* 0x000fc800078e00ff */
[----:B------:R-:W-:-:S04]  /*1de50*/  IMAD.WIDE.U32 R152, P5, R171, R126, R152 ;  /* 0x0000007eab987225 */ /* 0x000fc800078a0098 */
[----:B------:R-:W-:Y:S01]  /*1de60*/  IMAD.WIDE.U32.X R140, R173, R123, R140, P6 ;  /* 0x0000007bad8c7225 */ /* 0x000fe200030e048c */
[----:B------:R-:W-:-:S03]  /*1de70*/  IADD3 R207, P6, PT, R157, R152, RZ ;  /* 0x000000989dcf7210 */ /* 0x000fc60007fde0ff */
[----:B------:R-:W-:Y:S01]  /*1de80*/  IMAD.WIDE.U32.X R148, R139, R179, R148, P0 ;  /* 0x000000b38b947225 */ /* 0x000fe200000e0494 */
[----:B------:R-:W-:-:S03]  /*1de90*/  IADD3 R191, P0, PT, R156, R154, RZ ;  /* 0x0000009a9cbf7210 */ /* 0x000fc60007f1e0ff */
[----:B------:R-:W-:Y:S01]  /*1dea0*/  IMAD.WIDE.U32 R158, R175, R162, RZ ;  /* 0x000000a2af9e7225 */ /* 0x000fe200078e00ff */
[----:B------:R-:W-:Y:S02]  /*1deb0*/  IADD3.X R162, P1, P2, R140, R142, R144, P2, P1 ;  /* 0x0000008e8ca27210 */ /* 0x000fe40001222490 */
[----:B------:R-:W-:Y:S01]  /*1dec0*/  IADD3.X R187, P3, P4, R148, R181, R150, P4, P3 ;  /* 0x000000b594bb7210 */ /* 0x000fe20002466496 */
[----:B------:R-:W-:Y:S01]  /*1ded0*/  IMAD.WIDE.U32 R156, R147, R132, RZ ;  /* 0x00000084939c7225 */ /* 0x000fe200078e00ff */
[----:B------:R-:W-:Y:S02]  /*1dee0*/  IADD3.X R181, PT, PT, R141, R143, R145, P1, P2 ;  /* 0x0000008f8db57210 */ /* 0x000fe40000fe4491 */
[----:B------:R-:W-:Y:S01]  /*1def0*/  IADD3.X R185, PT, PT, R149, R185, R151, P3, P4 ;  /* 0x000000b995b97210 */ /* 0x000fe20001fe8497 */
[----:B------:R-:W-:Y:S01]  /*1df00*/  IMAD.WIDE.U32 R158, P2, R165, R125, R158 ;  /* 0x0000007da59e7225 */ /* 0x000fe2000784009e */
[----:B------:R-:W-:-:S03]  /*1df10*/  MOV R144, R153 ;  /* 0x0000009900907202 */ /* 0x000fc60000000f00 */
[----:B------:R-:W-:Y:S01]  /*1df20*/  IMAD.WIDE.U32 R140, R139, R128, RZ ;  /* 0x000000808b8c7225 */ /* 0x000fe200078e00ff */
[----:B------:R-:W-:-:S03]  /*1df30*/  IADD3 R158, P4, PT, R155, R158, RZ ;  /* 0x0000009e9b9e7210 */ /* 0x000fc60007f9e0ff */
[----:B------:R-:W-:-:S04]  /*1df40*/  IMAD.WIDE.U32 R156, P3, R163, R178, R156 ;  /* 0x000000b2a39c7225 */ /* 0x000fc8000786009c */
[----:B------:R-:W-:-:S04]  /*1df50*/  IMAD.WIDE.U32 R142, R163, R132, RZ ;  /* 0x00000084a38e7225 */ /* 0x000fc800078e00ff */
[----:B------:R-:W-:Y:S01]  /*1df60*/  IMAD.X R145, RZ, RZ, RZ, P5 ;  /* 0x000000ffff917224 */ /* 0x000fe200028e06ff */
[----:B------:R-:W-:Y:S01]  /*1df70*/  IADD3 R155, P5, PT, R143, R156, RZ ;  /* 0x0000009c8f9b7210 */ /* 0x000fe20007fbe0ff */
[----:B------:R-:W-:Y:S01]  /*1df80*/  IMAD.X R149, RZ, RZ, RZ, P3 ;  /* 0x000000ffff957224 */ /* 0x000fe200018e06ff */
[----:B------:R-:W-:Y:S01]  /*1df90*/  IADD3 R203, P3, PT, R166, R142, RZ ;  /* 0x0000008ea6cb7210 */ /* 0x000fe20007f7e0ff */
[----:B------:R-:W-:-:S03]  /*1dfa0*/  IMAD.WIDE.U32 R140, P1, R161, R174, R140 ;  /* 0x000000aea18c7225 */ /* 0x000fc6000782008c */
[----:B------:R-:W-:Y:S01]  /*1dfb0*/  IADD3.X R168, P3, PT, R168, R155, RZ, P3, !PT ;  /* 0x0000009ba8a87210 */ /* 0x000fe20001f7e4ff */
[----:B------:R-:W-:Y:S01]  /*1dfc0*/  IMAD.WIDE.U32 R142, R161, R128, RZ ;  /* 0x00000080a18e7225 */ /* 0x000fe200078e00ff */
[----:B------:R-:W-:-:S03]  /*1dfd0*/  MOV R152, R141 ;  /* 0x0000008d00987202 */ /* 0x000fc60000000f00 */
[----:B------:R-:W-:Y:S02]  /*1dfe0*/  IMAD.MOV.U32 R148, RZ, RZ, R157 ;  /* 0x000000ffff947224 */ /* 0x000fe400078e009d */
[----:B------:R-:W-:Y:S01]  /*1dff0*/  IMAD.X R153, RZ, RZ, RZ, P1 ;  /* 0x000000ffff997224 */ /* 0x000fe200008e06ff */
[----:B------:R-:W-:Y:S01]  /*1e000*/  IADD3 R203, P1, PT, R203, R142, RZ ;  /* 0x0000008ecbcb7210 */ /* 0x000fe20007f3e0ff */
[----:B------:R-:W-:Y:S01]  /*1e010*/  IMAD.WIDE.U32.X R148, R147, R178, R148, P5 ;  /* 0x000000b293947225 */ /* 0x000fe200028e0494 */
[----:B------:R-:W-:-:S03]  /*1e020*/  IADD3 R205, P5, PT, R143, R140, RZ ;  /* 0x0000008c8fcd7210 */ /* 0x000fc60007fbe0ff */
[----:B------:R-:W-:Y:S01]  /*1e030*/  IMAD.WIDE.U32 R150, R147, R130, RZ ;  /* 0x0000008293967225 */ /* 0x000fe200078e00ff */
[----:B------:R-:W-:Y:S02]  /*1e040*/  IADD3.X R205, P1, PT, R168, R205, RZ, P1, !PT ;  /* 0x000000cda8cd7210 */ /* 0x000fe40000f3e4ff */
[----:B------:R-:W-:Y:S01]  /*1e050*/  IADD3.X R168, P0, PT, R158, R207, RZ, P0, !PT ;  /* 0x000000cf9ea87210 */ /* 0x000fe2000071e4ff */
[----:B------:R-:W-:-:S04]  /*1e060*/  IMAD.WIDE.U32.X R152, R139, R174, R152, P5 ;  /* 0x000000ae8b987225 */ /* 0x000fc800028e0498 */
[----:B------:R-:W-:Y:S01]  /*1e070*/  IMAD.WIDE.U32.X R144, R171, R177, R144, P6 ;  /* 0x000000b1ab907225 */ /* 0x000fe200030e0490 */
[----:B------:R-:W-:-:S03]  /*1e080*/  IADD3.X R201, P1, P3, R152, R170, R148, P1, P3 ;  /* 0x000000aa98c97210 */ /* 0x000fc60000b26494 */
[----:B------:R-:W-:Y:S01]  /*1e090*/  IMAD.WIDE.U32 R154, R173, R122, RZ ;  /* 0x0000007aad9a7225 */ /* 0x000fe200078e00ff */
[----:B------:R-:W-:Y:S02]  /*1e0a0*/  IADD3.X R183, PT, PT, R153, R183, R149, P1, P3 ;  /* 0x000000b799b77210 */ /* 0x000fe40000fe6495 */
[----:B------:R-:W-:Y:S01]  /*1e0b0*/  SHF.L.W.U32.HI R149, R138, 0xd, R169 ;  /* 0x0000000d8a957819 */ /* 0x000fe20000010ea9 */
[----:B------:R-:W-:Y:S01]  /*1e0c0*/  IMAD.WIDE.U32 R140, R163, R130, RZ ;  /* 0x00000082a38c7225 */ /* 0x000fe200078e00ff */
[----:B------:R-:W-:-:S03]  /*1e0d0*/  SHF.L.W.U32.HI R169, R169, 0xd, R160 ;  /* 0x0000000da9a97819 */ /* 0x000fc60000010ea0 */
[----:B------:R-:W-:-:S04]  /*1e0e0*/  IMAD.WIDE.U32 R150, P6, R163, R124, R150 ;  /* 0x0000007ca3967225 */ /* 0x000fc800078c0096 */
[----:B------:R-:W-:Y:S01]  /*1e0f0*/  IMAD.X R143, RZ, RZ, RZ, P2 ;  /* 0x000000ffff8f7224 */ /* 0x000fe200010e06ff */
[----:B------:R-:W-:Y:S01]  /*1e100*/  IADD3 R189, P2, PT, R189, R140, RZ ;  /* 0x0000008cbdbd7210 */ /* 0x000fe20007f5e0ff */
[----:B------:R-:W-:Y:S01]  /*1e110*/  IMAD.MOV.U32 R142, RZ, RZ, R159 ;  /* 0x000000ffff8e7224 */ /* 0x000fe200078e009f */
[----:B------:R-:W-:Y:S01]  /*1e120*/  IADD3 R171, P5, PT, R141, R150, RZ ;  /* 0x000000968dab7210 */ /* 0x000fe20007fbe0ff */
[----:B------:R-:W-:Y:S01]  /*1e130*/  IMAD.WIDE.U32 R154, P3, R167, R127, R154 ;  /* 0x0000007fa79a7225 */ /* 0x000fe2000786009a */
[----:B------:R-:W-:Y:S02]  /*1e140*/  IADD3.X R159, PT, PT, RZ, RZ, RZ, P6, !PT ;  /* 0x000000ffff9f7210 */ /* 0x000fe400037fe4ff */
[----:B------:R-:W-:Y:S01]  /*1e150*/  IADD3 R184, P6, PT, R149, R184, RZ ;  /* 0x000000b895b87210 */ /* 0x000fe20007fde0ff */
[----:B------:R-:W-:Y:S01]  /*1e160*/  IMAD.WIDE.U32 R156, R167, R122, RZ ;  /* 0x0000007aa79c7225 */ /* 0x000fe200078e00ff */
[----:B------:R-:W-:Y:S02]  /*1e170*/  MOV R158, R151 ;  /* 0x00000097009e7202 */ /* 0x000fe40000000f00 */
[----:B------:R-:W-:Y:S01]  /*1e180*/  IADD3.X R171, P2, PT, R172, R171, RZ, P2, !PT ;  /* 0x000000abacab7210 */ /* 0x000fe2000175e4ff */
[----:B------:R-:W-:-:S04]  /*1e190*/  IMAD.WIDE.U32 R140, R139, R132, RZ ;  /* 0x000000848b8c7225 */ /* 0x000fc800078e00ff */
[----:B------:R-:W-:Y:S01]  /*1e1a0*/  IMAD.WIDE.U32.X R142, R165, R175, R142, P4 ;  /* 0x000000afa58e7225 */ /* 0x000fe200020e048e */
[----:B------:R-:W-:-:S03]  /*1e1b0*/  IADD3 R167, P4, PT, R157, R154, RZ ;  /* 0x0000009a9da77210 */ /* 0x000fc60007f9e0ff */
[----:B------:R-:W-:-:S04]  /*1e1c0*/  IMAD.WIDE.U32 R152, R147, R176, RZ ;  /* 0x000000b093987225 */ /* 0x000fc800078e00ff */
[----:B------:R-:W-:Y:S01]  /*1e1d0*/  IMAD.X R157, RZ, RZ, RZ, P3 ;  /* 0x000000ffff9d7224 */ /* 0x000fe200018e06ff */
[----:B------:R-:W-:Y:S01]  /*1e1e0*/  IADD3.X R166, P3, PT, R169, R182, RZ, P6, !PT ;  /* 0x000000b6a9a67210 */ /* 0x000fe2000377e4ff */
[----:B------:R-:W-:-:S03]  /*1e1f0*/  IMAD.WIDE.U32 R140, P1, R161, R178, R140 ;  /* 0x000000b2a18c7225 */ /* 0x000fc6000782008c */
[----:B------:R-:W-:Y:S01]  /*1e200*/  LEA.HI.X R187, P3, R160, R187, RZ, 0xd, P3 ;  /* 0x000000bba0bb7211 */ /* 0x000fe20001876cff */
[----:B------:R-:W-:Y:S01]  /*1e210*/  IMAD.X R149, RZ, RZ, RZ, P1 ;  /* 0x000000ffff957224 */ /* 0x000fe200008e06ff */
[----:B------:R-:W-:Y:S01]  /*1e220*/  IADD3 R191, P1, PT, R191, R156, RZ ;  /* 0x0000009cbfbf7210 */ /* 0x000fe20007f3e0ff */
[C---:B------:R-:W-:Y:S01]  /*1e230*/  IMAD.WIDE.U32 R152, P6, R163.reuse, R123, R152 ;  /* 0x0000007ba3987225 */ /* 0x040fe200078c0098 */
[C---:B------:R-:W-:Y:S02]  /*1e240*/  SHF.L.W.U32.HI R198, R166.reuse, 0xd, R187 ;  /* 0x0000000da6c67819 */ /* 0x040fe40000010ebb */
[----:B------:R-:W-:Y:S01]  /*1e250*/  IADD3.X R160, PT, PT, RZ, R185, RZ, P3, !PT ;  /* 0x000000b9ffa07210 */ /* 0x000fe20001ffe4ff */
[----:B------:R-:W-:Y:S01]  /*1e260*/  IMAD.WIDE.U32 R150, R163, R176, RZ ;  /* 0x000000b0a3967225 */ /* 0x000fe200078e00ff */
[----:B------:R-:W-:-:S03]  /*1e270*/  LOP3.LUT R190, R166, 0x7ffff, RZ, 0xc0, !PT ;  /* 0x0007ffffa6be7812 */ /* 0x000fc600078ec0ff */
[----:B------:R-:W-:Y:S02]  /*1e280*/  IMAD.MOV.U32 R156, RZ, RZ, R155 ;  /* 0x000000ffff9c7224 */ /* 0x000fe400078e009b */
[----:B------:R-:W-:-:S04]  /*1e290*/  IMAD.WIDE.U32 R164, R161, R132, RZ ;  /* 0x00000084a1a47225 */ /* 0x000fc800078e00ff */
[----:B------:R-:W-:Y:S01]  /*1e2a0*/  IMAD.WIDE.U32.X R158, R147, R124, R158, P5 ;  /* 0x0000007c939e7225 */ /* 0x000fe200028e049e */
[----:B------:R-:W-:Y:S02]  /*1e2b0*/  IADD3 R186, P5, PT, R151, R152, RZ ;  /* 0x0000009897ba7210 */ /* 0x000fe40007fbe0ff */
[----:B------:R-:W-:Y:S01]  /*1e2c0*/  IADD3 R200, P3, PT, R165, R140, RZ ;  /* 0x0000008ca5c87210 */ /* 0x000fe20007f7e0ff */
[----:B------:R-:W-:Y:S01]  /*1e2d0*/  IMAD.WIDE.U32.X R156, R173, R127, R156, P4 ;  /* 0x0000007fad9c7225 */ /* 0x000fe200020e049c */
[----:B------:R-:W-:Y:S02]  /*1e2e0*/  IADD3 R163, P4, PT, R191, R150, RZ ;  /* 0x00000096bfa37210 */ /* 0x000fe40007f9e0ff */
[----:B------:R-:W-:Y:S01]  /*1e2f0*/  SHF.L.W.U32.HI R140, R187, 0xd, R160 ;  /* 0x0000000dbb8c7819 */ /* 0x000fe20000010ea0 */
[----:B------:R-:W-:Y:S01]  /*1e300*/  IMAD.X R155, RZ, RZ, RZ, P6 ;  /* 0x000000ffff9b7224 */ /* 0x000fe200030e06ff */
[----:B------:R-:W-:Y:S01]  /*1e310*/  IADD3 R198, P6, PT, R198, R203, RZ ;  /* 0x000000cbc6c67210 */ /* 0x000fe20007fde0ff */
[----:B------:R-:W-:-:S02]  /*1e320*/  IMAD.MOV.U32 R154, RZ, RZ, R153 ;  /* 0x000000ffff9a7224 */ /* 0x000fc400078e0099 */
[----:B------:R-:W-:-:S04]  /*1e330*/  IMAD.WIDE.U32 R150, R139, R130, RZ ;  /* 0x000000828b967225 */ /* 0x000fc800078e00ff */
[----:B------:R-:W-:Y:S01]  /*1e340*/  IMAD.WIDE.U32.X R154, R147, R123, R154, P5 ;  /* 0x0000007b939a7225 */ /* 0x000fe200028e049a */
[----:B------:R-:W-:-:S03]  /*1e350*/  IADD3.X R182, P5, PT, R140, R205, RZ, P6, !PT ;  /* 0x000000cd8cb67210 */ /* 0x000fc600037be4ff */
[----:B------:R-:W-:Y:S01]  /*1e360*/  IMAD.WIDE.U32 R150, P6, R161, R124, R150 ;  /* 0x0000007ca1967225 */ /* 0x000fe200078c0096 */
[----:B------:R-:W-:-:S03]  /*1e370*/  LEA.HI.X R147, P5, R160, R201, RZ, 0xd, P5 ;  /* 0x000000c9a0937211 */ /* 0x000fc600028b6cff */
[----:B------:R-:W-:Y:S01]  /*1e380*/  IMAD.WIDE.U32 R152, R161, R130, RZ ;  /* 0x00000082a1987225 */ /* 0x000fe200078e00ff */
[----:B------:R-:W-:Y:S02]  /*1e390*/  SHF.L.W.U32.HI R170, R182, 0xd, R147 ;  /* 0x0000000db6aa7819 */ /* 0x000fe40000010e93 */
[----:B------:R-:W-:Y:S01]  /*1e3a0*/  IADD3.X R161, P1, PT, R168, R167, RZ, P1, !PT ;  /* 0x000000a7a8a17210 */ /* 0x000fe20000f3e4ff */
[----:B------:R-:W-:Y:S01]  /*1e3b0*/  IMAD.MOV.U32 R148, RZ, RZ, R141 ;  /* 0x000000ffff947224 */ /* 0x000fe200078e008d */
[----:B------:R-:W-:Y:S01]  /*1e3c0*/  IADD3.X R141, PT, PT, RZ, RZ, RZ, P6, !PT ;  /* 0x000000ffff8d7210 */ /* 0x000fe200037fe4ff */
[----:B------:R-:W-:Y:S01]  /*1e3d0*/  IMAD.MOV.U32 R140, RZ, RZ, R151 ;  /* 0x000000ffff8c7224 */ /* 0x000fe200078e0097 */
[----:B------:R-:W-:Y:S01]  /*1e3e0*/  IADD3 R160, P6, PT, R153, R150, RZ ;  /* 0x0000009699a07210 */ /* 0x000fe20007fde0ff */
[----:B------:R-:W-:Y:S01]  /*1e3f0*/  IMAD.WIDE.U32.X R148, R139, R178, R148, P3 ;  /* 0x000000b28b947225 */ /* 0x000fe200018e0494 */
[----:B------:R-:W-:Y:S02]  /*1e400*/  IADD3 R165, P3, PT, R189, R164, RZ ;  /* 0x000000a4bda57210 */ /* 0x000fe40007f7e0ff */
[----:B------:R-:W-:Y:S01]  /*1e410*/  LOP3.LUT R182, R182, 0x7ffff, RZ, 0xc0, !PT ;  /* 0x0007ffffb6b67812 */ /* 0x000fe200078ec0ff */
[----:B------:R-:W-:Y:S01]  /*1e420*/  IMAD.X R150, RZ, RZ, R183, P5 ;  /* 0x000000ffff967224 */ /* 0x000fe200028e06b7 */
[----:B------:R-:W-:Y:S01]  /*1e430*/  IADD3.X R200, P5, PT, R171, R200, RZ, P3, !PT ;  /* 0x000000c8abc87210 */ /* 0x000fe20001fbe4ff */
[----:B------:R-:W-:Y:S01]  /*1e440*/  IMAD.WIDE.U32.X R140, R139, R124, R140, P6 ;  /* 0x0000007c8b8c7225 */ /* 0x000fe200030e048c */
[----:B------:R-:W-:-:S02]  /*1e450*/  IADD3 R170, P3, PT, R170, R165, RZ ;  /* 0x000000a5aaaa7210 */ /* 0x000fc40007f7e0ff */
[----:B------:R-:W-:Y:S01]  /*1e460*/  SHF.L.W.U32.HI R147, R147, 0xd, R150 ;  /* 0x0000000d93937819 */ /* 0x000fe20000010e96 */
[----:B------:R-:W-:Y:S01]  /*1e470*/  IMAD R173, R182, 0x26, RZ ;  /* 0x00000026b6ad7824 */ /* 0x000fe200078e02ff */
[----:B------:R-:W-:Y:S02]  /*1e480*/  IADD3 R152, P6, PT, R163, R152, RZ ;  /* 0x00000098a3987210 */ /* 0x000fe40007fde0ff */
[----:B------:R-:W-:Y:S02]  /*1e490*/  IADD3.X R139, P4, PT, R161, R186, RZ, P4, !PT ;  /* 0x000000baa18b7210 */ /* 0x000fe4000279e4ff */
[----:B------:R-:W-:Y:S02]  /*1e4a0*/  IADD3.X R200, P3, PT, R147, R200, RZ, P3, !PT ;  /* 0x000000c893c87210 */ /* 0x000fe40001f7e4ff */
[----:B------:R-:W-:Y:S02]  /*1e4b0*/  IADD3.X R151, P5, P2, R148, R162, R158, P5, P2 ;  /* 0x000000a294977210 */ /* 0x000fe40002aa449e */
[----:B------:R-:W-:-:S02]  /*1e4c0*/  IADD3.X R162, P6, PT, R139, R160, RZ, P6, !PT ;  /* 0x000000a08ba27210 */ /* 0x000fc400037de4ff */
[----:B------:R-:W-:Y:S02]  /*1e4d0*/  LEA.HI.X R139, P3, R150, R151, RZ, 0xd, P3 ;  /* 0x00000097968b7211 */ /* 0x000fe40001876cff */
[----:B------:R-:W-:Y:S02]  /*1e4e0*/  IADD3.X R150, PT, PT, R149, R181, R159, P5, P2 ;  /* 0x000000b595967210 */ /* 0x000fe40002fe449f */
[----:B------:R-:W-:Y:S02]  /*1e4f0*/  IADD3.X R147, P1, P0, R156, R144, R142, P1, P0 ;  /* 0x000000909c937210 */ /* 0x000fe4000082048e */
[----:B------:R-:W-:Y:S01]  /*1e500*/  SHF.L.W.U32.HI R165, R200, 0xd, R139 ;  /* 0x0000000dc8a57819 */ /* 0x000fe20000010e8b */
[----:B------:R-:W-:Y:S01]  /*1e510*/  IMAD.X R150, RZ, RZ, R150, P3 ;  /* 0x000000ffff967224 */ /* 0x000fe200018e0696 */
[----:B------:R-:W-:Y:S01]  /*1e520*/  IADD3.X R163, PT, PT, R157, R145, R143, P1, P0 ;  /* 0x000000919da37210 */ /* 0x000fe20000fe048f */
[----:B------:R-:W-:Y:S01]  /*1e530*/  IMAD.WIDE.U32 R142, R182, R198, RZ ;  /* 0x000000c6b68e7225 */ /* 0x000fe200078e00ff */
[----:B------:R-:W-:-:S02]  /*1e540*/  IADD3.X R147, P4, P6, R140, R147, R154, P6, P4 ;  /* 0x000000938c937210 */ /* 0x000fc4000368849a */
[----:B------:R-:W-:Y:S01]  /*1e550*/  IADD3 R165, P0, PT, R165, R152, RZ ;  /* 0x00000098a5a57210 */ /* 0x000fe20007f1e0ff */
[C---:B------:R-:W-:Y:S01]  /*1e560*/  IMAD.WIDE.U32 R152, R198.reuse, R198, RZ ;  /* 0x000000c6c6987225 */ /* 0x040fe200078e00ff */
[----:B------:R-:W-:Y:S02]  /*1e570*/  IADD3.X R163, PT, PT, R141, R163, R155, P4, P6 ;  /* 0x000000a38da37210 */ /* 0x000fe400027ec49b */
[----:B------:R-:W-:Y:S01]  /*1e580*/  SHF.L.W.U32.HI R139, R139, 0xd, R150 ;  /* 0x0000000d8b8b7819 */ /* 0x000fe20000010e96 */
[----:B------:R-:W-:Y:S01]  /*1e590*/  IMAD.WIDE.U32 R140, R198, 0x26, RZ ;  /* 0x00000026c68c7825 */ /* 0x000fe200078e00ff */
[----:B------:R-:W-:Y:S02]  /*1e5a0*/  LOP3.LUT R200, R200, 0x7ffff, RZ, 0xc0, !PT ;  /* 0x0007ffffc8c87812 */ /* 0x000fe400078ec0ff */
[----:B------:R-:W-:Y:S01]  /*1e5b0*/  IADD3.X R162, P0, PT, R139, R162, RZ, P0, !PT ;  /* 0x000000a28ba27210 */ /* 0x000fe2000071e4ff */
[----:B------:R-:W-:Y:S01]  /*1e5c0*/  IMAD.WIDE.U32 R142, P1, R182, R198, R142 ;  /* 0x000000c6b68e7225 */ /* 0x000fe2000782008e */
[----:B------:R-:W-:-:S02]  /*1e5d0*/  IADD3 R173, PT, PT, R141, R173, RZ ;  /* 0x000000ad8dad7210 */ /* 0x000fc40007ffe0ff */
[----:B------:R-:W-:Y:S01]  /*1e5e0*/  LEA.HI.X R139, P0, R150, R147, RZ, 0xd, P0 ;  /* 0x00000093968b7211 */ /* 0x000fe20000016cff */
[----:B------:R-:W-:Y:S01]  /*1e5f0*/  IMAD.WIDE.U32 R144, R170, 0x13, RZ ;  /* 0x00000013aa907825 */ /* 0x000fe200078e00ff */
[----:B------:R-:W-:Y:S02]  /*1e600*/  IADD3 R171, P5, PT, R153, R142, RZ ;  /* 0x0000008e99ab7210 */ /* 0x000fe40007fbe0ff */
[----:B------:R-:W-:Y:S01]  /*1e610*/  MOV R148, R143 ;  /* 0x0000008f00947202 */ /* 0x000fe20000000f00 */
[----:B------:R-:W-:Y:S01]  /*1e620*/  IMAD.WIDE.U32 R160, R200, R140, RZ ;  /* 0x0000008cc8a07225 */ /* 0x000fe200078e00ff */
[----:B------:R-:W-:Y:S02]  /*1e630*/  LOP3.LUT R147, R138, 0x7ffff, RZ, 0xc0, !PT ;  /* 0x0007ffff8a937812 */ /* 0x000fe400078ec0ff */
[----:B------:R-:W-:Y:S01]  /*1e640*/  LOP3.LUT R181, R162, 0x7ffff, RZ, 0xc0, !PT ;  /* 0x0007ffffa2b57812 */ /* 0x000fe200078ec0ff */
[----:B------:R-:W-:Y:S02]  /*1e650*/  IMAD.X R149, RZ, RZ, RZ, P1 ;  /* 0x000000ffff957224 */ /* 0x000fe400008e06ff */
[----:B------:R-:W-:-:S04]  /*1e660*/  IMAD.WIDE.U32 R160, P1, R173, R170, R160 ;  /* 0x000000aaada07225 */ /* 0x000fc800078200a0 */
[----:B------:R-:W-:Y:S01]  /*1e670*/  IMAD.WIDE.U32 R142, R170, R144, RZ ;  /* 0x00000090aa8e7225 */ /* 0x000fe200078e00ff */
[----:B------:R-:W-:-:S03]  /*1e680*/  MOV R150, R161 ;  /* 0x000000a100967202 */ /* 0x000fc60000000f00 */
[----:B------:R-:W-:-:S04]  /*1e690*/  IMAD.WIDE.U32 R156, R165, R140, RZ ;  /* 0x0000008ca59c7225 */ /* 0x000fc800078e00ff */
[----:B------:R-:W-:Y:S02]  /*1e6a0*/  IMAD R141, R200, 0x13, RZ ;  /* 0x00000013c88d7824 */ /* 0x000fe400078e02ff */
[----:B------:R-:W-:Y:S02]  /*1e6b0*/  IMAD.X R138, RZ, RZ, R163, P0 ;  /* 0x000000ffff8a7224 */ /* 0x000fe400000e06a3 */
[----:B------:R-:W-:Y:S01]  /*1e6c0*/  IMAD.X R151, RZ, RZ, RZ, P1 ;  /* 0x000000ffff977224 */ /* 0x000fe200008e06ff */
[----:B------:R-:W-:Y:S01]  /*1e6d0*/  IADD3 R187, P1, PT, R156, R142, RZ ;  /* 0x0000008e9cbb7210 */ /* 0x000fe20007f3e0ff */
[----:B------:R-:W-:Y:S01]  /*1e6e0*/  IMAD.IADD R164, R145, 0x1, R141 ;  /* 0x0000000191a47824 */ /* 0x000fe200078e028d */
[----:B------:R-:W-:Y:S01]  /*1e6f0*/  SHF.L.W.U32.HI R141, R162, 0xd, R139 ;  /* 0x0000000da28d7819 */ /* 0x000fe20000010e8b */
[----:B------:R-:W-:Y:S01]  /*1e700*/  IMAD.WIDE.U32 R154, R200, R144, RZ ;  /* 0x00000090c89a7225 */ /* 0x000fe200078e00ff */
[----:B------:R-:W-:-:S03]  /*1e710*/  SHF.L.W.U32.HI R142, R139, 0xd, R138 ;  /* 0x0000000d8b8e7819 */ /* 0x000fc60000010e8a */
[----:B------:R-:W-:-:S04]  /*1e720*/  IMAD.WIDE.U32 R146, R141, 0x13, R146 ;  /* 0x000000138d927825 */ /* 0x000fc800078e0092 */
[----:B------:R-:W-:Y:S01]  /*1e730*/  IMAD R201, R142, 0x13, RZ ;  /* 0x000000138ec97824 */ /* 0x000fe200078e02ff */
[----:B------:R-:W-:Y:S01]  /*1e740*/  SHF.L.U32 R191, R146, 0x1, RZ ;  /* 0x0000000192bf7819 */ /* 0x000fe200000006ff */
[----:B------:R-:W-:-:S03]  /*1e750*/  IMAD.WIDE.U32 R154, P4, R164, R170, R154 ;  /* 0x000000aaa49a7225 */ /* 0x000fc6000788009a */
[----:B------:R-:W-:Y:S01]  /*1e760*/  LOP3.LUT R191, R191, 0xfffffffe, RZ, 0xc0, !PT ;  /* 0xfffffffebfbf7812 */ /* 0x000fe200078ec0ff */
[----:B------:R-:W-:Y:S01]  /*1e770*/  IMAD.WIDE.U32 R138, R181, R140, RZ ;  /* 0x0000008cb58a7225 */ /* 0x000fe200078e00ff */
[----:B------:R-:W-:Y:S02]  /*1e780*/  IADD3 R172, P2, PT, R143, R154, RZ ;  /* 0x0000009a8fac7210 */ /* 0x000fe40007f5e0ff */
[----:B------:R-:W-:Y:S01]  /*1e790*/  MOV R142, R155 ;  /* 0x0000009b008e7202 */ /* 0x000fe20000000f00 */
[----:B------:R-:W-:-:S04]  /*1e7a0*/  IMAD.WIDE.U32 R158, R170, R140, RZ ;  /* 0x0000008caa9e7225 */ /* 0x000fc800078e00ff */
[----:B------:R-:W-:Y:S01]  /*1e7b0*/  IMAD.WIDE.U32 R140, R170, 0x26, RZ ;  /* 0x00000026aa8c7825 */ /* 0x000fe200078e00ff */
[----:B------:R-:W-:-:S03]  /*1e7c0*/  IADD3 R185, P3, PT, R159, R160, RZ ;  /* 0x000000a09fb97210 */ /* 0x000fc60007f7e0ff */
[----:B------:R-:W-:Y:S02]  /*1e7d0*/  IMAD.IADD R201, R147, 0x1, R201 ;  /* 0x0000000193c97824 */ /* 0x000fe400078e02c9 */
[----:B------:R-:W-:Y:S02]  /*1e7e0*/  IMAD R153, R200, 0x26, RZ ;  /* 0x00000026c8997824 */ /* 0x000fe400078e02ff */
[----:B------:R-:W-:Y:S01]  /*1e7f0*/  IMAD.WIDE.U32 R154, P0, R173, R165, R138 ;  /* 0x000000a5ad9a7225 */ /* 0x000fe2000780008a */
[C---:B------:R-:W-:Y:S02]  /*1e800*/  LEA.HI R196, P6, R201.reuse, R184, RZ, 0xd ;  /* 0x000000b8c9c47211 */ /* 0x040fe400078d68ff */
[----:B------:R-:W-:Y:S01]  /*1e810*/  LOP3.LUT R188, R201, 0x7ffff, RZ, 0xc0, !PT ;  /* 0x0007ffffc9bc7812 */ /* 0x000fe200078ec0ff */
[----:B------:R-:W-:Y:S01]  /*1e820*/  IMAD.WIDE.U32 R168, R146, R146, RZ ;  /* 0x0000009292a87225 */ /* 0x000fe200078e00ff */
[----:B------:R-:W-:-:S03]  /*1e830*/  IADD3.X R161, PT, PT, RZ, RZ, RZ, P0, !PT ;  /* 0x000000ffffa17210 */ /* 0x000fc600007fe4ff */
[----:B------:R-:W-:Y:S01]  /*1e840*/  IMAD.WIDE.U32 R138, R181, R140, RZ ;  /* 0x0000008cb58a7225 */ /* 0x000fe200078e00ff */
[----:B------:R-:W-:-:S03]  /*1e850*/  IADD3 R189, P0, PT, R168, R158, RZ ;  /* 0x0000009ea8bd7210 */ /* 0x000fc60007f1e0ff */
[----:B------:R-:W-:Y:S01]  /*1e860*/  IMAD.IADD R156, R141, 0x1, R153 ;  /* 0x000000018d9c7824 */ /* 0x000fe200078e0299 */
[----:B------:R-:W-:Y:S01]  /*1e870*/  SHF.L.U64.HI R153, R146, 0x1, R201 ;  /* 0x0000000192997819 */ /* 0x000fe200000102c9 */
[----:B------:R-:W-:Y:S02]  /*1e880*/  IMAD.X R190, RZ, RZ, R190, P6 ;  /* 0x000000ffffbe7224 */ /* 0x000fe400030e06be */
[----:B------:R-:W-:Y:S01]  /*1e890*/  IMAD.WIDE.U32 R158, R196, 0x26, RZ ;  /* 0x00000026c49e7825 */ /* 0x000fe200078e00ff */
[----:B------:R-:W-:-:S03]  /*1e8a0*/  LOP3.LUT R153, R153, 0xfffff, RZ, 0xc0, !PT ;  /* 0x000fffff99997812 */ /* 0x000fc600078ec0ff */
[----:B------:R-:W-:-:S04]  /*1e8b0*/  IMAD.WIDE.U32 R138, P6, R156, R165, R138 ;  /* 0x000000a59c8a7225 */ /* 0x000fc800078c008a */
[----:B------:R-:W-:Y:S01]  /*1e8c0*/  IMAD.WIDE.U32 R140, R165, R140, RZ ;  /* 0x0000008ca58c7225 */ /* 0x000fe200078e00ff */
[----:B------:R-:W-:-:S03]  /*1e8d0*/  IADD3.X R167, PT, PT, RZ, RZ, RZ, P6, !PT ;  /* 0x000000ffffa77210 */ /* 0x000fc600037fe4ff */
[----:B------:R-:W-:Y:S01]  /*1e8e0*/  IMAD.MOV.U32 R160, RZ, RZ, R155 ;  /* 0x000000ffffa07224 */ /* 0x000fe200078e009b */
[----:B------:R-:W-:Y:S01]  /*1e8f0*/  IADD3 R183, P6, PT, R141, R138, RZ ;  /* 0x0000008a8db77210 */ /* 0x000fe20007fde0ff */
[----:B------:R-:W-:Y:S02]  /*1e900*/  IMAD R155, R190, 0x26, RZ ;  /* 0x00000026be9b7824 */ /* 0x000fe400078e02ff */
[----:B------:R-:W-:-:S04]  /*1e910*/  IMAD.WIDE.U32 R162, R181, R158, RZ ;  /* 0x0000009eb5a27225 */ /* 0x000fc800078e00ff */
[----:B------:R-:W-:Y:S02]  /*1e920*/  IMAD.IADD R141, R159, 0x1, R155 ;  /* 0x000000019f8d7824 */ /* 0x000fe400078e029b */
[----:B------:R-:W-:Y:S01]  /*1e930*/  IMAD.X R143, RZ, RZ, RZ, P4 ;  /* 0x000000ffff8f7224 */ /* 0x000fe200020e06ff */
[----:B------:R-:W-:Y:S01]  /*1e940*/  IADD3 R157, P4, PT, R157, R154, RZ ;  /* 0x0000009a9d9d7210 */ /* 0x000fe20007f9e0ff */
[----:B------:R-:W-:-:S03]  /*1e950*/  IMAD.WIDE.U32.X R150, R173, R200, R150, P3 ;  /* 0x000000c8ad967225 */ /* 0x000fc600018e0496 */
[----:B------:R-:W-:Y:S01]  /*1e960*/  IADD3.X R168, P1, PT, R157, R172, RZ, P1, !PT ;  /* 0x000000ac9da87210 */ /* 0x000fe20000f3e4ff */
        /* <DEDUP_REMOVED lines=8> */
[----:B------:R-:W-:-:S04]  /*1e9f0*/  IMAD.WIDE.U32.X R166, R156, R181, R166, P6 ;  /* 0x000000b59ca67225 */ /* 0x000fc800030e04a6 */
[----:B------:R-:W-:Y:S02]  /*1ea00*/  IMAD.MOV.U32 R156, RZ, RZ, R163 ;  /* 0x000000ffff9c7224 */ /* 0x000fe400078e00a3 */
[----:B------:R-:W-:-:S04]  /*1ea10*/  IMAD.WIDE.U32 R154, P6, R191, R190, R154 ;  /* 0x000000bebf9a7225 */ /* 0x000fc800078c009a */
[----:B------:R-:W-:Y:S01]  /*1ea20*/  IMAD.WIDE.U32 R172, R191, R196, RZ ;  /* 0x000000c4bfac7225 */ /* 0x000fe200078e00ff */
[----:B------:R-:W-:-:S03]  /*1ea30*/  IADD3.X R163, PT, PT, RZ, RZ, RZ, P6, !PT ;  /* 0x000000ffffa37210 */ /* 0x000fc600037fe4ff */
[----:B------:R-:W-:Y:S01]  /*1ea40*/  IMAD.WIDE.U32.X R156, R141, R181, R156, P3 ;  /* 0x000000b58d9c7225 */ /* 0x000fe200018e049c */
[----:B------:R-:W-:-:S03]  /*1ea50*/  IADD3 R184, P3, PT, R187, R172, RZ ;  /* 0x000000acbbb87210 */ /* 0x000fc60007f7e0ff */
[----:B------:R-:W-:-:S04]  /*1ea60*/  IMAD.WIDE.U32 R138, P4, R188, R146, R138 ;  /* 0x00000092bc8a7225 */ /* 0x000fc8000788008a */
        /* <DEDUP_REMOVED lines=8> */
[----:B------:R-:W-:Y:S01]  /*1eaf0*/  MOV R158, R139 ;  /* 0x0000008b009e7202 */ /* 0x000fe20000000f00 */
[----:B------:R-:W-:Y:S01]  /*1eb00*/  IMAD.WIDE.U32.X R148, R182, R182, R148, P5 ;  /* 0x000000b6b6947225 */ /* 0x000fe200028e0494 */
[----:B------:R-:W-:-:S03]  /*1eb10*/  IADD3.X R185, P0, PT, R185, R154, RZ, P0, !PT ;  /* 0x0000009ab9b97210 */ /* 0x000fc6000071e4ff */
        /* <DEDUP_REMOVED lines=23> */
[----:B------:R-:W-:Y:S01]  /*1ec90*/  IMAD.X R173, RZ, RZ, RZ, P6 ;  /* 0x000000ffffad7224 */ /* 0x000fe200030e06ff */
[----:B------:R-:W-:Y:S01]  /*1eca0*/  SHF.L.W.U32.HI R160, R162, 0xd, R163 ;  /* 0x0000000da2a07819 */ /* 0x000fe20000010ea3 */
[----:B------:R-:W-:-:S04]  /*1ecb0*/  IMAD.WIDE.U32 R156, P6, R153, R165, R156 ;  /* 0x000000a5999c7225 */ /* 0x000fc800078c009c */
[----:B------:R-:W-:-:S04]  /*1ecc0*/  IMAD.WIDE.U32 R154, R165, R191, RZ ;  /* 0x000000bfa59a7225 */ /* 0x000fc800078e00ff */
[----:B------:R-:W-:Y:S01]  /*1ecd0*/  IMAD.X R169, RZ, RZ, RZ, P4 ;  /* 0x000000ffffa97224 */ /* 0x000fe200020e06ff */
[----:B------:R-:W-:Y:S01]  /*1ece0*/  IADD3 R201, P4, PT, R159, R142, RZ ;  /* 0x0000008e9fc97210 */ /* 0x000fe20007f9e0ff */
[----:B------:R-:W-:-:S04]  /*1ecf0*/  IMAD.WIDE.U32 R142, R165, 0x13, RZ ;  /* 0x00000013a58e7825 */ /* 0x000fc800078e00ff */
[----:B------:R-:W-:Y:S01]  /*1ed00*/  IMAD.X R141, RZ, RZ, RZ, P6 ;  /* 0x000000ffff8d7224 */ /* 0x000fe200030e06ff */
[----:B------:R-:W-:Y:S01]  /*1ed10*/  IADD3 R186, P6, PT, R155, R156, RZ ;  /* 0x0000009c9bba7210 */ /* 0x000fe20007fde0ff */
[----:B------:R-:W-:Y:S01]  /*1ed20*/  IMAD.MOV.U32 R140, RZ, RZ, R157 ;  /* 0x000000ffff8c7224 */ /* 0x000fe200078e009d */
[----:B------:R-:W-:Y:S01]  /*1ed30*/  SHF.L.W.U32.HI R155, R139, 0xd, R162 ;  /* 0x0000000d8b9b7819 */ /* 0x000fe20000010ea2 */
[----:B------:R-:W-:Y:S01]  /*1ed40*/  IMAD R157, R181, 0x13, RZ ;  /* 0x00000013b59d7824 */ /* 0x000fe200078e02ff */
[----:B------:R-:W-:Y:S01]  /*1ed50*/  LOP3.LUT R139, R139, 0x7ffff, RZ, 0xc0, !PT ;  /* 0x0007ffff8b8b7812 */ /* 0x000fe200078ec0ff */
[----:B------:R-:W-:-:S03]  /*1ed60*/  IMAD.WIDE.U32 R162, R181, R142, RZ ;  /* 0x0000008eb5a27225 */ /* 0x000fc600078e00ff */
[----:B------:R-:W-:Y:S01]  /*1ed70*/  IADD3 R202, PT, PT, R143, R157, RZ ;  /* 0x0000009d8fca7210 */ /* 0x000fe20007ffe0ff */
[----:B------:R-:W-:Y:S01]  /*1ed80*/  IMAD.WIDE.U32.X R172, R153, R182, R172, P3 ;  /* 0x000000b699ac7225 */ /* 0x000fe200018e04ac */
[----:B------:R-:W-:Y:S02]  /*1ed90*/  IADD3 R184, P3, PT, R155, R184, RZ ;  /* 0x000000b89bb87210 */ /* 0x000fe40007f7e0ff */
[----:B------:R-:W-:Y:S01]  /*1eda0*/  IADD3.X R155, P2, PT, R183, R206, RZ, P2, !PT ;  /* 0x000000ceb79b7210 */ /* 0x000fe2000175e4ff */
[----:B------:R-:W-:Y:S01]  /*1edb0*/  IMAD.MOV.U32 R168, RZ, RZ, R161 ;  /* 0x000000ffffa87224 */ /* 0x000fe200078e00a1 */
[----:B------:R-:W-:Y:S01]  /*1edc0*/  IADD3.X R183, P3, PT, R160, R187, RZ, P3, !PT ;  /* 0x000000bba0b77210 */ /* 0x000fe20001f7e4ff */
[----:B------:R-:W-:Y:S01]  /*1edd0*/  IMAD.WIDE.U32 R156, R165, R142, RZ ;  /* 0x0000008ea59c7225 */ /* 0x000fe200078e00ff */
[----:B------:R-:W-:-:S03]  /*1ede0*/  SHF.L.U64.HI R187, R196, 0x1, R190 ;  /* 0x00000001c4bb7819 */ /* 0x000fc600000102be */
[----:B------:R-:W-:-:S04]  /*1edf0*/  IMAD.WIDE.U32.X R150, R153, R200, R150, P4 ;  /* 0x000000c899967225 */ /* 0x000fc800020e0496 */
[----:B------:R-:W-:-:S04]  /*1ee00*/  IMAD.WIDE.U32 R162, P4, R202, R165, R162 ;  /* 0x000000a5caa27225 */ /* 0x000fc800078800a2 */
[----:B------:R-:W-:Y:S01]  /*1ee10*/  IMAD.WIDE.U32.X R140, R153, R181, R140, P6 ;  /* 0x000000b5998c7225 */ /* 0x000fe200030e048c */
[----:B------:R-:W-:Y:S02]  /*1ee20*/  IADD3 R206, P6, PT, R157, R162, RZ ;  /* 0x000000a29dce7210 */ /* 0x000fe40007fde0ff */
[----:B------:R-:W-:Y:S01]  /*1ee30*/  IADD3.X R162, P0, PT, R155, R208, RZ, P0, !PT ;  /* 0x000000d09ba27210 */ /* 0x000fe2000071e4ff */
[----:B------:R-:W-:Y:S01]  /*1ee40*/  IMAD.WIDE.U32.X R168, R190, R190, R168, P1 ;  /* 0x000000bebea87225 */ /* 0x000fe200008e04a8 */
[----:B------:R-:W-:Y:S02]  /*1ee50*/  IADD3 R153, P1, PT, R158, R156, RZ ;  /* 0x0000009c9e997210 */ /* 0x000fe40007f3e0ff */
[----:B------:R-:W-:Y:S01]  /*1ee60*/  IADD3.X R156, P3, PT, RZ, R185, RZ, P3, !PT ;  /* 0x000000b9ff9c7210 */ /* 0x000fe20001f7e4ff */
[----:B------:R-:W-:Y:S02]  /*1ee70*/  IMAD.SHL.U32 R185, R196, 0x2, RZ ;  /* 0x00000002c4b97824 */ /* 0x000fe400078e00ff */
[----:B------:R-:W-:Y:S01]  /*1ee80*/  IMAD.X R157, RZ, RZ, RZ, P4 ;  /* 0x000000ffff9d7224 */ /* 0x000fe200020e06ff */
[----:B------:R-:W-:Y:S01]  /*1ee90*/  SHF.L.W.U32.HI R191, R183, 0xd, R156 ;  /* 0x0000000db7bf7819 */ /* 0x000fe20000010e9c */
[----:B------:R-:W-:Y:S01]  /*1eea0*/  IMAD.WIDE.U32 R158, R182, R185, RZ ;  /* 0x000000b9b69e7225 */ /* 0x000fe200078e00ff */
[----:B------:R-:W-:-:S02]  /*1eeb0*/  IADD3.X R189, PT, PT, RZ, R189, RZ, P3, !PT ;  /* 0x000000bdffbd7210 */ /* 0x000fc40001ffe4ff */
[----:B------:R-:W-:Y:S01]  /*1eec0*/  IADD3.X R166, P2, P4, R172, R168, R166, P0, P2 ;  /* 0x000000a8aca67210 */ /* 0x000fe200004444a6 */
[----:B------:R-:W-:Y:S01]  /*1eed0*/  IMAD.WIDE.U32 R160, R198, R185, RZ ;  /* 0x000000b9c6a07225 */ /* 0x000fe200078e00ff */
[----:B------:R-:W-:Y:S02]  /*1eee0*/  IADD3 R191, P3, PT, R191, R204, RZ ;  /* 0x000000ccbfbf7210 */ /* 0x000fe40007f7e0ff */
[----:B------:R-:W-:Y:S01]  /*1eef0*/  SHF.L.W.U32.HI R209, R156, 0xd, R189 ;  /* 0x0000000d9cd17819 */ /* 0x000fe20000010ebd */
[----:B------:R-:W-:Y:S01]  /*1ef00*/  IMAD.WIDE.U32 R158, P0, R187, R198, R158 ;  /* 0x000000c6bb9e7225 */ /* 0x000fe2000780009e */
[----:B------:R-:W-:Y:S02]  /*1ef10*/  IADD3.X R167, PT, PT, R173, R169, R167, P2, P4 ;  /* 0x000000a9ada77210 */ /* 0x000fe400017e84a7 */
[----:B------:R-:W-:Y:S01]  /*1ef20*/  IADD3.X R209, P2, PT, R209, R162, RZ, P3, !PT ;  /* 0x000000a2d1d17210 */ /* 0x000fe20001f5e4ff */
[----:B------:R-:W-:Y:S01]  /*1ef30*/  IMAD.MOV.U32 R156, RZ, RZ, R163 ;  /* 0x000000ffff9c7224 */ /* 0x000fe200078e00a3 */
[----:B------:R-:W-:Y:S01]  /*1ef40*/  IADD3 R160, P3, PT, R153, R160, RZ ;  /* 0x000000a099a07210 */ /* 0x000fe20007f7e0ff */
[----:B------:R-:W-:Y:S01]  /*1ef50*/  IMAD.X R153, RZ, RZ, RZ, P0 ;  /* 0x000000ffff997224 */ /* 0x000fe200000e06ff */
[----:B------:R-:W-:-:S02]  /*1ef60*/  LEA.HI.X R166, P2, R189, R166, RZ, 0xd, P2 ;  /* 0x000000a6bda67211 */ /* 0x000fc40001056cff */
[----:B------:R-:W-:Y:S01]  /*1ef70*/  IADD3 R163, P0, PT, R154, R152, RZ ;  /* 0x000000989aa37210 */ /* 0x000fe20007f1e0ff */
[----:B------:R-:W-:Y:S01]  /*1ef80*/  IMAD.WIDE.U32 R154, R200, R185, RZ ;  /* 0x000000b9c89a7225 */ /* 0x000fe200078e00ff */
[----:B------:R-:W-:Y:S02]  /*1ef90*/  IADD3 R161, P4, PT, R161, R158, RZ ;  /* 0x0000009ea1a17210 */ /* 0x000fe40007f9e0ff */
[----:B------:R-:W-:Y:S01]  /*1efa0*/  IADD3.X R162, P1, PT, R206, R201, RZ, P1, !PT ;  /* 0x000000c9cea27210 */ /* 0x000fe20000f3e4ff */
[----:B------:R-:W-:Y:S01]  /*1efb0*/  IMAD.X R167, RZ, RZ, R167, P2 ;  /* 0x000000ffffa77224 */ /* 0x000fe200010e06a7 */
[----:B------:R-:W-:Y:S01]  /*1efc0*/  MOV R152, R159 ;  /* 0x0000009f00987202 */ /* 0x000fe20000000f00 */
[----:B------:R-:W-:Y:S01]  /*1efd0*/  IMAD.WIDE.U32.X R158, R202, R181, R156, P6 ;  /* 0x000000b5ca9e7225 */ /* 0x000fe200030e049c */
[----:B------:R-:W-:Y:S02]  /*1efe0*/  SHF.L.W.U32.HI R205, R209, 0xd, R166 ;  /* 0x0000000dd1cd7819 */ /* 0x000fe40000010ea6 */
[----:B------:R-:W-:Y:S01]  /*1eff0*/  IADD3.X R162, P3, PT, R162, R161, RZ, P3, !PT ;  /* 0x000000a1a2a27210 */ /* 0x000fe20001f7e4ff */
[----:B------:R-:W-:Y:S01]  /*1f000*/  IMAD.WIDE.U32 R156, R170, R185, RZ ;  /* 0x000000b9aa9c7225 */ /* 0x000fe200078e00ff */
[----:B------:R-:W-:-:S02]  /*1f010*/  IADD3 R205, P2, PT, R205, R160, RZ ;  /* 0x000000a0cdcd7210 */ /* 0x000fc40007f5e0ff */
[----:B------:R-:W-:Y:S01]  /*1f020*/  SHF.L.W.U32.HI R203, R166, 0xd, R167 ;  /* 0x0000000da6cb7819 */ /* 0x000fe20000010ea7 */
[----:B------:R-:W-:Y:S01]  /*1f030*/  IMAD.WIDE.U32.X R160, R187, R182, R152, P4 ;  /* 0x000000b6bba07225 */ /* 0x000fe200020e0498 */
[----:B------:R-:W-:Y:S02]  /*1f040*/  IADD3.X R171, P0, PT, R171, R186, RZ, P0, !PT ;  /* 0x000000baabab7210 */ /* 0x000fe4000071e4ff */
[----:B------:R-:W-:Y:S01]  /*1f050*/  IADD3.X R203, P2, PT, R203, R162, RZ, P2, !PT ;  /* 0x000000a2cbcb7210 */ /* 0x000fe2000175e4ff */
[----:B------:R-:W-:Y:S01]  /*1f060*/  IMAD.WIDE.U32 R154, P4, R187, R170, R154 ;  /* 0x000000aabb9a7225 */ /* 0x000fe2000788009a */
[----:B------:R-:W-:Y:S02]  /*1f070*/  IADD3.X R152, P3, P1, R160, R150, R158, P3, P1 ;  /* 0x00000096a0987210 */ /* 0x000fe4000196249e */
[----:B------:R-:W-:Y:S01]  /*1f080*/  LOP3.LUT R183, R183, 0x7ffff, RZ, 0xc0, !PT ;  /* 0x0007ffffb7b77812 */ /* 0x000fe200078ec0ff */
[----:B------:R-:W-:Y:S01]  /*1f090*/  IMAD.X R153, RZ, RZ, RZ, P4 ;  /* 0x000000ffff997224 */ /* 0x000fe200020e06ff */
[----:B------:R-:W-:-:S02]  /*1f0a0*/  IADD3 R150, P4, PT, R163, R156, RZ ;  /* 0x0000009ca3967210 */ /* 0x000fc40007f9e0ff */
[----:B------:R-:W-:Y:S02]  /*1f0b0*/  LEA.HI.X R156, P2, R167, R152, RZ, 0xd, P2 ;  /* 0x00000098a79c7211 */ /* 0x000fe40001056cff */
[----:B------:R-:W-:Y:S02]  /*1f0c0*/  IADD3.X R151, PT, PT, R161, R151, R159, P3, P1 ;  /* 0x00000097a1977210 */ /* 0x000fe40001fe249f */
        /* <DEDUP_REMOVED lines=22> */
.L_x_33:
[----:B------:R-:W-:Y:S01]  /*1f230*/  IMAD.WIDE.U32 R154, R191, 0x26, RZ ;  /* 0x00000026bf9a7825 */ /* 0x000fe200078e00ff */
[----:B------:R-:W-:Y:S01]  /*1f240*/  LOP3.LUT R173, R189, 0x7ffff, RZ, 0xc0, !PT ;  /* 0x0007ffffbdad7812 */ /* 0x000fe200078ec0ff */
[----:B------:R-:W-:Y:S01]  /*1f250*/  UIADD3 UR4, UPT, UPT, UR4, 0x1, URZ ;  /* 0x0000000104047890 */ /* 0x000fe2000fffe0ff */
[----:B------:R-:W-:Y:S01]  /*1f260*/  SHF.L.U64.HI R172, R169, 0x1, R139 ;  /* 0x00000001a9ac7819 */ /* 0x000fe2000001028b */
[----:B------:R-:W-:Y:S01]  /*1f270*/  IMAD.WIDE.U32 R150, R171, 0x26, RZ ;  /* 0x00000026ab967825 */ /* 0x000fe200078e00ff */
[----:B------:R-:W-:Y:S01]  /*1f280*/  LOP3.LUT R184, R209, 0x7ffff, RZ, 0xc0, !PT ;  /* 0x0007ffffd1b87812 */ /* 0x000fe200078ec0ff */
[----:B------:R-:W-:Y:S01]  /*1f290*/  UISETP.NE.AND UP0, UPT, UR4, 0x13, UPT ;  /* 0x000000130400788c */ /* 0x000fe2000bf05270 */
[----:B------:R-:W-:Y:S01]  /*1f2a0*/  SHF.L.U32 R186, R169, 0x1, RZ ;  /* 0x00000001a9ba7819 */ /* 0x000fe200000006ff */
[----:B------:R-:W-:Y:S02]  /*1f2b0*/  IMAD R141, R213, 0x26, RZ ;  /* 0x00000026d58d7824 */ /* 0x000fe400078e02ff */
[----:B------:R-:W-:-:S03]  /*1f2c0*/  IMAD.WIDE.U32 R156, R139, R169, RZ ;  /* 0x000000a98b9c7225 */ /* 0x000fc600078e00ff */
[----:B------:R-:W-:Y:S01]  /*1f2d0*/  IADD3 R166, PT, PT, R151, R141, RZ ;  /* 0x0000008d97a67210 */ /* 0x000fe20007ffe0ff */
[----:B------:R-:W-:-:S04]  /*1f2e0*/  IMAD.WIDE.U32 R158, R169, R169, RZ ;  /* 0x000000a9a99e7225 */ /* 0x000fc800078e00ff */
[----:B------:R-:W-:-:S04]  /*1f2f0*/  IMAD.WIDE.U32 R148, R154, R205, RZ ;  /* 0x000000cd9a947225 */ /* 0x000fc800078e00ff */
[----:B------:R-:W-:Y:S01]  /*1f300*/  IMAD.WIDE.U32 R152, R173, R150, RZ ;  /* 0x00000096ad987225 */ /* 0x000fe200078e00ff */
[----:B------:R-:W-:-:S03]  /*1f310*/  IADD3 R161, P1, PT, R158, R148, RZ ;  /* 0x000000949ea17210 */ /* 0x000fc60007f3e0ff */
[----:B------:R-:W-:-:S04]  /*1f320*/  IMAD.WIDE.U32 R150, R185, R150, RZ ;  /* 0x00000096b9967225 */ /* 0x000fc800078e00ff */
[----:B------:R-:W-:Y:S01]  /*1f330*/  IMAD.WIDE.U32 R156, P0, R169, R139, R156 ;  /* 0x0000008ba99c7225 */ /* 0x000fe2000780009c */
[----:B------:R-:W-:-:S03]  /*1f340*/  IADD3 R138, P6, PT, R161, R150, RZ ;  /* 0x00000096a18a7210 */ /* 0x000fc60007fde0ff */
[----:B------:R-:W-:Y:S01]  /*1f350*/  IMAD.X R141, RZ, RZ, RZ, P0 ;  /* 0x000000ffff8d7224 */ /* 0x000fe200000e06ff */
[----:B------:R-:W-:Y:S01]  /*1f360*/  IADD3 R189, P2, PT, R159, R156, RZ ;  /* 0x0000009c9fbd7210 */ /* 0x000fe20007f5e0ff */
[----:B------:R-:W-:-:S04]  /*1f370*/  IMAD.WIDE.U32 R152, P0, R185, R166, R152 ;  /* 0x000000a6b9987225 */ /* 0x000fc80007800098 */
[----:B------:R-:W-:Y:S01]  /*1f380*/  IMAD.WIDE.U32 R160, R172, R171, RZ ;  /* 0x000000abaca07225 */ /* 0x000fe200078e00ff */
[----:B------:R-:W-:Y:S02]  /*1f390*/  IADD3 R187, P4, PT, R151, R152, RZ ;  /* 0x0000009897bb7210 */ /* 0x000fe40007f9e0ff */
[----:B------:R-:W-:Y:S01]  /*1f3a0*/  MOV R168, R153 ;  /* 0x0000009900a87202 */ /* 0x000fe20000000f00 */
[----:B------:R-:W-:Y:S02]  /*1f3b0*/  IMAD.MOV.U32 R140, RZ, RZ, R157 ;  /* 0x000000ffff8c7224 */ /* 0x000fe400078e009d */
[----:B------:R-:W-:Y:S02]  /*1f3c0*/  IMAD R163, R184, 0x26, RZ ;  /* 0x00000026b8a37824 */ /* 0x000fe400078e02ff */
[----:B------:R-:W-:Y:S01]  /*1f3d0*/  IMAD.WIDE.U32.X R140, R139, R139, R140, P2 ;  /* 0x0000008b8b8c7225 */ /* 0x000fe200010e048c */
[----:B------:R-:W-:-:S03]  /*1f3e0*/  LOP3.LUT R139, R203, 0x7ffff, RZ, 0xc0, !PT ;  /* 0x0007ffffcb8b7812 */ /* 0x000fc600078ec0ff */
[----:B------:R-:W-:-:S04]  /*1f3f0*/  IMAD.WIDE.U32 R158, R185, R154, RZ ;  /* 0x0000009ab99e7225 */ /* 0x000fc800078e00ff */
[----:B------:R-:W-:-:S04]  /*1f400*/  IMAD.WIDE.U32 R150, R186, R171, RZ ;  /* 0x000000abba967225 */ /* 0x000fc800078e00ff */
[----:B------:R-:W-:-:S04]  /*1f410*/  IMAD.WIDE.U32 R160, P5, R213, R186, R160 ;  /* 0x000000bad5a07225 */ /* 0x000fc800078a00a0 */
[----:B------:R-:W-:Y:S01]  /*1f420*/  IMAD.IADD R206, R155, 0x1, R163 ;  /* 0x000000019bce7824 */ /* 0x000fe200078e02a3 */
[----:B------:R-:W-:Y:S01]  /*1f430*/  IADD3 R201, P2, PT, R151, R160, RZ ;  /* 0x000000a097c97210 */ /* 0x000fe20007f5e0ff */
[----:B------:R-:W-:Y:S01]  /*1f440*/  IMAD.X R169, RZ, RZ, RZ, P0 ;  /* 0x000000ffffa97224 */ /* 0x000fe200000e06ff */
[----:B------:R-:W-:Y:S01]  /*1f450*/  IADD3 R183, P0, PT, R150, R158, RZ ;  /* 0x0000009e96b77210 */ /* 0x000fe20007f1e0ff */
[----:B------:R-:W-:-:S04]  /*1f460*/  IMAD.WIDE.U32 R162, R173, R154, RZ ;  /* 0x0000009aada27225 */ /* 0x000fc800078e00ff */
[----:B------:R-:W-:-:S04]  /*1f470*/  IMAD.WIDE.U32 R156, R205, 0x13, RZ ;  /* 0x00000013cd9c7825 */ /* 0x000fc800078e00ff */
[----:B------:R-:W-:Y:S02]  /*1f480*/  IMAD R167, R139, 0x13, RZ ;  /* 0x000000138ba77824 */ /* 0x000fe400078e02ff */
[----:B------:R-:W-:-:S04]  /*1f490*/  IMAD.WIDE.U32 R150, R206, R205, RZ ;  /* 0x000000cdce967225 */ /* 0x000fc800078e00ff */
[----:B------:R-:W-:Y:S02]  /*1f4a0*/  IMAD.IADD R204, R157, 0x1, R167 ;  /* 0x000000019dcc7824 */ /* 0x000fe400078e02a7 */
[----:B------:R-:W-:Y:S01]  /*1f4b0*/  IMAD.WIDE.U32 R152, P3, R185, R206, R162 ;  /* 0x000000ceb9987225 */ /* 0x000fe200078600a2 */
[----:B------:R-:W-:-:S03]  /*1f4c0*/  MOV R162, R161 ;  /* 0x000000a100a27202 */ /* 0x000fc60000000f00 */
[----:B------:R-:W-:Y:S01]  /*1f4d0*/  IMAD.X R163, RZ, RZ, RZ, P5 ;  /* 0x000000ffffa37224 */ /* 0x000fe200028e06ff */
[----:B------:R-:W-:Y:S01]  /*1f4e0*/  MOV R160, R153 ;  /* 0x0000009900a07202 */ /* 0x000fe20000000f00 */
[----:B------:R-:W-:-:S04]  /*1f4f0*/  IMAD.WIDE.U32 R154, P5, R139, R154, R150 ;  /* 0x0000009a8b9a7225 */ /* 0x000fc800078a0096 */
[----:B------:R-:W-:-:S04]  /*1f500*/  IMAD.WIDE.U32 R150, R204, R205, RZ ;  /* 0x000000cdcc967225 */ /* 0x000fc800078e00ff */
[----:B------:R-:W-:Y:S01]  /*1f510*/  IMAD.WIDE.U32.X R168, R166, R173, R168, P4 ;  /* 0x000000ada6a87225 */ /* 0x000fe200020e04a8 */
[----:B------:R-:W-:-:S03]  /*1f520*/  IADD3 R158, P4, PT, R159, R152, RZ ;  /* 0x000000989f9e7210 */ /* 0x000fc60007f9e0ff */
[----:B------:R-:W-:Y:S01]  /*1f530*/  IMAD.X R161, RZ, RZ, RZ, P3 ;  /* 0x000000ffffa17224 */ /* 0x000fe200018e06ff */
[----:B------:R-:W-:Y:S01]  /*1f540*/  IADD3 R152, P3, PT, R149, R154, RZ ;  /* 0x0000009a95987210 */ /* 0x000fe20007f7e0ff */
[----:B------:R-:W-:Y:S01]  /*1f550*/  IMAD.X R167, RZ, RZ, RZ, P5 ;  /* 0x000000ffffa77224 */ /* 0x000fe200028e06ff */
[----:B------:R-:W-:Y:S01]  /*1f560*/  IADD3.X R201, P0, PT, R201, R158, RZ, P0, !PT ;  /* 0x0000009ec9c97210 */ /* 0x000fe2000071e4ff */
[----:B------:R-:W-:-:S04]  /*1f570*/  IMAD.WIDE.U32 R148, P5, R139, R156, R150 ;  /* 0x0000009c8b947225 */ /* 0x000fc800078a0096 */
[----:B------:R-:W-:Y:S01]  /*1f580*/  IMAD.WIDE.U32 R150, R156, R205, RZ ;  /* 0x000000cd9c967225 */ /* 0x000fe200078e00ff */
[----:B------:R-:W-:-:S03]  /*1f590*/  MOV R158, R149 ;  /* 0x00000095009e7202 */ /* 0x000fc60000000f00 */
[----:B------:R-:W-:Y:S02]  /*1f5a0*/  IMAD.MOV.U32 R166, RZ, RZ, R155 ;  /* 0x000000ffffa67224 */ /* 0x000fe400078e009b */
[----:B------:R-:W-:Y:S01]  /*1f5b0*/  IMAD.WIDE.U32.X R160, R206, R173, R160, P4 ;  /* 0x000000adcea07225 */ /* 0x000fe200020e04a0 */
[----:B------:R-:W-:-:S03]  /*1f5c0*/  IADD3 R208, P4, PT, R151, R148, RZ ;  /* 0x0000009497d07210 */ /* 0x000fc60007f9e0ff */
[----:B------:R-:W-:-:S04]  /*1f5d0*/  IMAD.WIDE.U32 R154, R213, R171, RZ ;  /* 0x000000abd59a7225 */ /* 0x000fc800078e00ff */
[----:B------:R-:W-:Y:S02]  /*1f5e0*/  IMAD.X R159, RZ, RZ, RZ, P5 ;  /* 0x000000ffff9f7224 */ /* 0x000fe400028e06ff */
[-C--:B------:R-:W-:Y:S01]  /*1f5f0*/  IMAD.WIDE.U32.X R166, R206, R139.reuse, R166, P3 ;  /* 0x0000008bcea67225 */ /* 0x080fe200018e04a6 */
        /* <DEDUP_REMOVED lines=10> */
[----:B------:R-:W-:-:S04]  /*1f6a0*/  IMAD.WIDE.U32 R148, P4, R171, R213, R154 ;  /* 0x000000d5ab947225 */ /* 0x000fc8000788009a */
[----:B------:R-:W-:Y:S01]  /*1f6b0*/  IMAD.WIDE.U32 R156, R191, R186, RZ ;  /* 0x000000babf9c7225 */ /* 0x000fe200078e00ff */
[----:B------:R-:W-:-:S03]  /*1f6c0*/  IADD3 R189, P5, PT, R153, R148, RZ ;  /* 0x0000009499bd7210 */ /* 0x000fc60007fbe0ff */
[----:B------:R-:W-:-:S04]  /*1f6d0*/  IMAD.WIDE.U32 R154, R184, R186, RZ ;  /* 0x000000bab89a7225 */ /* 0x000fc800078e00ff */
[----:B------:R-:W-:Y:S02]  /*1f6e0*/  IMAD.IADD R212, R151, 0x1, R203 ;  /* 0x0000000197d47824 */ /* 0x000fe400078e02cb */
[----:B------:R-:W-:Y:S01]  /*1f6f0*/  IMAD.WIDE.U32.X R162, R213, R172, R162, P2 ;  /* 0x000000acd5a27225 */ /* 0x000fe200010e04a2 */
[----:B------:R-:W-:Y:S02]  /*1f700*/  IADD3 R209, P2, PT, R156, R152, RZ ;  /* 0x000000989cd17210 */ /* 0x000fe40007f5e0ff */
[----:B------:R-:W-:Y:S01]  /*1f710*/  MOV R152, R149 ;  /* 0x0000009500987202 */ /* 0x000fe20000000f00 */
[----:B------:R-:W-:Y:S01]  /*1f720*/  IMAD.X R153, RZ, RZ, RZ, P4 ;  /* 0x000000ffff997224 */ /* 0x000fe200020e06ff */
[----:B------:R-:W-:Y:S01]  /*1f730*/  IADD3.X R168, P0, P3, R158, R160, R162, P3, P0 ;  /* 0x000000a09ea87210 */ /* 0x000fe20001b004a2 */
[----:B------:R-:W-:-:S03]  /*1f740*/  IMAD.WIDE.U32 R154, P4, R191, R172, R154 ;  /* 0x000000acbf9a7225 */ /* 0x000fc6000788009a */
[----:B------:R-:W-:Y:S01]  /*1f750*/  IADD3.X R203, PT, PT, R159, R161, R163, P0, P3 ;  /* 0x000000a19fcb7210 */ /* 0x000fe200007e64a3 */
[----:B------:R-:W-:Y:S01]  /*1f760*/  IMAD.WIDE.U32 R148, R212, R185, RZ ;  /* 0x000000b9d4947225 */ /* 0x000fe200078e00ff */
[----:B------:R-:W-:Y:S02]  /*1f770*/  IADD3 R208, P1, PT, R157, R154, RZ ;  /* 0x0000009a9dd07210 */ /* 0x000fe40007f3e0ff */
[----:B------:R-:W-:Y:S01]  /*1f780*/  MOV R158, R155 ;  /* 0x0000009b009e7202 */ /* 0x000fe20000000f00 */
[----:B------:R-:W-:Y:S01]  /*1f790*/  IMAD.WIDE.U32.X R152, R213, R213, R152, P5 ;  /* 0x000000d5d5987225 */ /* 0x000fe200028e0498 */
[----:B------:R-:W-:Y:S02]  /*1f7a0*/  SHF.L.U64.HI R213, R171, 0x1, R213 ;  /* 0x00000001abd57819 */ /* 0x000fe400000102d5 */
[----:B------:R-:W-:Y:S01]  /*1f7b0*/  IADD3.X R208, P2, PT, R189, R208, RZ, P2, !PT ;  /* 0x000000d0bdd07210 */ /* 0x000fe2000175e4ff */
[----:B------:R-:W-:-:S04]  /*1f7c0*/  IMAD.WIDE.U32 R156, P5, R173, R150, R148 ;  /* 0x00000096ad9c7225 */ /* 0x000fc800078a0094 */
[----:B------:R-:W-:Y:S01]  /*1f7d0*/  IMAD.WIDE.U32 R160, R185, 0x13, RZ ;  /* 0x00000013b9a07825 */ /* 0x000fe200078e00ff */
[----:B------:R-:W-:-:S03]  /*1f7e0*/  IADD3.X R167, PT, PT, RZ, RZ, RZ, P5, !PT ;  /* 0x000000ffffa77210 */ /* 0x000fc60002ffe4ff */
[----:B------:R-:W-:Y:S02]  /*1f7f0*/  IMAD R149, R173, 0x13, RZ ;  /* 0x00000013ad957824 */ /* 0x000fe400078e02ff */
[----:B------:R-:W-:-:S04]  /*1f800*/  IMAD.WIDE.U32 R140, R150, R185, RZ ;  /* 0x000000b9968c7225 */ /* 0x000fc800078e00ff */
[----:B------:R-:W-:Y:S01]  /*1f810*/  IMAD.WIDE.U32 R150, R139, R186, RZ ;  /* 0x000000ba8b967225 */ /* 0x000fe200078e00ff */
[----:B------:R-:W-:Y:S02]  /*1f820*/  IADD3 R169, P0, PT, R209, R140, RZ ;  /* 0x0000008cd1a97210 */ /* 0x000fe40007f1e0ff */
[----:B------:R-:W-:Y:S01]  /*1f830*/  IADD3 R209, P6, PT, R141, R156, RZ ;  /* 0x0000009c8dd17210 */ /* 0x000fe20007fde0ff */
[----:B------:R-:W-:Y:S02]  /*1f840*/  IMAD.SHL.U32 R206, R171, 0x2, RZ ;  /* 0x00000002abce7824 */ /* 0x000fe400078e00ff */
[----:B------:R-:W-:Y:S01]  /*1f850*/  IMAD.IADD R210, R161, 0x1, R149 ;  /* 0x00000001a1d27824 */ /* 0x000fe200078e0295 */
[----:B------:R-:W-:Y:S01]  /*1f860*/  IADD3.X R208, P0, PT, R208, R209, RZ, P0, !PT ;  /* 0x000000d1d0d07210 */ /* 0x000fe2000071e4ff */
[----:B------:R-:W-:-:S04]  /*1f870*/  IMAD.WIDE.U32 R162, R205, R186, RZ ;  /* 0x000000bacda27225 */ /* 0x000fc800078e00ff */
[----:B------:R-:W-:-:S04]  /*1f880*/  IMAD.WIDE.U32 R148, R191, R206, RZ ;  /* 0x000000cebf947225 */ /* 0x000fc800078e00ff */
[----:B------:R-:W-:-:S04]  /*1f890*/  IMAD.WIDE.U32 R150, P3, R205, R172, R150 ;  /* 0x000000accd967225 */ /* 0x000fc80007860096 */
[----:B------:R-:W-:Y:S01]  /*1f8a0*/  IMAD.WIDE.U32 R140, R210, R185, RZ ;  /* 0x000000b9d28c7225 */ /* 0x000fe200078e00ff */
[----:B------:R-:W-:-:S03]  /*1f8b0*/  IADD3 R211, P5, PT, R163, R150, RZ ;  /* 0x00000096a3d37210 */ /* 0x000fc60007fbe0ff */
[----:B------:R-:W-:Y:S02]  /*1f8c0*/  IMAD.MOV.U32 R166, RZ, RZ, R157 ;  /* 0x000000ffffa67224 */ /* 0x000fe400078e009d */
[----:B------:R-:W-:Y:S01]  /*1f8d0*/  IMAD.X R159, RZ, RZ, RZ, P4 ;  /* 0x000000ffff9f7224 */ /* 0x000fe200020e06ff */
[----:B------:R-:W-:Y:S01]  /*1f8e0*/  IADD3 R171, P4, PT, R162, R148, RZ ;  /* 0x00000094a2ab7210 */ /* 0x000fe20007f9e0ff */
[----:B------:R-:W-:-:S04]  /*1f8f0*/  IMAD.WIDE.U32.X R156, R212, R173, R166, P6 ;  /* 0x000000add49c7225 */ /* 0x000fc800030e04a6 */
[----:B------:R-:W-:-:S04]  /*1f900*/  IMAD.WIDE.U32 R162, R184, R206, RZ ;  /* 0x000000ceb8a27225 */ /* 0x000fc800078e00ff */
[----:B------:R-:W-:-:S04]  /*1f910*/  IMAD.WIDE.U32 R140, P6, R173, R160, R140 ;  /* 0x000000a0ad8c7225 */ /* 0x000fc800078c008c */
[----:B------:R-:W-:Y:S01]  /*1f920*/  IMAD.WIDE.U32 R160, R160, R185, RZ ;  /* 0x000000b9a0a07225 */ /* 0x000fe200078e00ff */
[----:B------:R-:W-:-:S03]  /*1f930*/  MOV R154, R141 ;  /* 0x0000008d009a7202 */ /* 0x000fc60000000f00 */
[----:B------:R-:W-:Y:S02]  /*1f940*/  IMAD.X R167, RZ, RZ, RZ, P3 ;  /* 0x000000ffffa77224 */ /* 0x000fe400018e06ff */
[----:B------:R-:W-:Y:S01]  /*1f950*/  IMAD.X R155, RZ, RZ, RZ, P6 ;  /* 0x000000ffff9b7224 */ /* 0x000fe200030e06ff */
[----:B------:R-:W-:Y:S01]  /*1f960*/  IADD3 R161, P6, PT, R161, R140, RZ ;  /* 0x0000008ca1a17210 */ /* 0x000fe20007fde0ff */
[----:B------:R-:W-:Y:S01]  /*1f970*/  IMAD.WIDE.U32 R162, P3, R191, R213, R162 ;  /* 0x000000d5bfa27225 */ /* 0x000fe200078600a2 */
[----:B------:R-:W-:Y:S02]  /*1f980*/  SHF.L.W.U32.HI R140, R187, 0xd, R204 ;  /* 0x0000000dbb8c7819 */ /* 0x000fe40000010ecc */
[----:B------:R-:W-:Y:S01]  /*1f990*/  SHF.L.W.U32.HI R204, R204, 0xd, R207 ;  /* 0x0000000dcccc7819 */ /* 0x000fe20000010ecf */
[----:B------:R-:W-:Y:S01]  /*1f9a0*/  IMAD.X R141, RZ, RZ, RZ, P3 ;  /* 0x000000ffff8d7224 */ /* 0x000fe200018e06ff */
[----:B------:R-:W-:Y:S01]  /*1f9b0*/  IADD3 R183, P3, PT, R140, R183, RZ ;  /* 0x000000b78cb77210 */ /* 0x000fe20007f7e0ff */
[----:B------:R-:W-:Y:S01]  /*1f9c0*/  IMAD.WIDE.U32.X R154, R210, R173, R154, P6 ;  /* 0x000000add29a7225 */ /* 0x000fe200030e049a */
[----:B------:R-:W-:-:S02]  /*1f9d0*/  IADD3 R148, P6, PT, R149, R162, RZ ;  /* 0x000000a295947210 */ /* 0x000fc40007fde0ff */
[----:B------:R-:W-:Y:S01]  /*1f9e0*/  IADD3.X R201, P3, PT, R204, R201, RZ, P3, !PT ;  /* 0x000000c9ccc97210 */ /* 0x000fe20001f7e4ff */
[----:B------:R-:W-:Y:S01]  /*1f9f0*/  IMAD.WIDE.U32.X R158, R172, R184, R158, P1 ;  /* 0x000000b8ac9e7225 */ /* 0x000fe200008e049e */
[----:B------:R-:W-:Y:S02]  /*1fa00*/  IADD3.X R204, P4, PT, R148, R211, RZ, P4, !PT ;  /* 0x000000d394cc7210 */ /* 0x000fe4000279e4ff */
[----:B------:R-:W-:Y:S01]  /*1fa10*/  IADD3.X R168, P3, PT, RZ, R168, RZ, P3, !PT ;  /* 0x000000a8ffa87210 */ /* 0x000fe20001f7e4ff */
[----:B------:R-:W-:Y:S01]  /*1fa20*/  IMAD.WIDE.U32 R148, R184, R191, RZ ;  /* 0x000000bfb8947225 */ /* 0x000fe200078e00ff */
[----:B------:R-:W-:Y:S02]  /*1fa30*/  IADD3 R171, P1, PT, R171, R160, RZ ;  /* 0x000000a0abab7210 */ /* 0x000fe40007f3e0ff */
[----:B------:R-:W-:Y:S01]  /*1fa40*/  MOV R140, R163 ;  /* 0x000000a3008c7202 */ /* 0x000fe20000000f00 */
[----:B------:R-:W-:Y:S01]  /*1fa50*/  IMAD.MOV.U32 R166, RZ, RZ, R151 ;  /* 0x000000ffffa67224 */ /* 0x000fe200078e0097 */
[----:B------:R-:W-:Y:S01]  /*1fa60*/  SHF.L.W.U32.HI R162, R201, 0xd, R168 ;  /* 0x0000000dc9a27819 */ /* 0x000fe20000010ea8 */
[----:B------:R-:W-:Y:S01]  /*1fa70*/  IMAD.X R203, RZ, RZ, R203, P3 ;  /* 0x000000ffffcb7224 */ /* 0x000fe200018e06cb */
[----:B------:R-:W-:Y:S01]  /*1fa80*/  IADD3.X R204, P1, PT, R204, R161, RZ, P1, !PT ;  /* 0x000000a1cccc7210 */ /* 0x000fe20000f3e4ff */
[----:B------:R-:W-:Y:S01]  /*1fa90*/  IMAD.WIDE.U32.X R166, R172, R139, R166, P5 ;  /* 0x0000008baca67225 */ /* 0x000fe200028e04a6 */
[----:B------:R-:W-:-:S02]  /*1faa0*/  IADD3.X R156, P0, P5, R156, R158, R152, P0, P2 ;  /* 0x0000009e9c9c7210 */ /* 0x000fc40000504498 */
[----:B------:R-:W-:Y:S01]  /*1fab0*/  SHF.L.W.U32.HI R209, R168, 0xd, R203 ;  /* 0x0000000da8d17819 */ /* 0x000fe20000010ecb */
[----:B------:R-:W-:Y:S01]  /*1fac0*/  IMAD.WIDE.U32 R148, P3, R191, R184, R148 ;  /* 0x000000b8bf947225 */ /* 0x000fe20007860094 */
[----:B------:R-:W-:Y:S02]  /*1fad0*/  IADD3.X R203, PT, PT, R157, R159, R153, P0, P5 ;  /* 0x0000009f9dcb7210 */ /* 0x000fe400007ea499 */
[----:B------:R-:W-:Y:S01]  /*1fae0*/  LOP3.LUT R201, R201, 0x7ffff, RZ, 0xc0, !PT ;  /* 0x0007ffffc9c97812 */ /* 0x000fe200078ec0ff */
        /* <DEDUP_REMOVED lines=8> */
[----:B------:R-:W-:Y:S01]  /*1fb70*/  IADD3.X R166, PT, PT, R155, R167, R141, P4, P5 ;  /* 0x000000a79ba67210 */ /* 0x000fe200027ea48d */
[----:B------:R-:W-:Y:S01]  /*1fb80*/  IMAD.WIDE.U32 R162, R205, R206, RZ ;  /* 0x000000cecda27225 */ /* 0x000fe200078e00ff */
[----:B------:R-:W-:Y:S02]  /*1fb90*/  SHF.L.W.U32.HI R140, R209, 0xd, R154 ;  /* 0x0000000dd18c7819 */ /* 0x000fe40000010e9a */
[----:B------:R-:W-:Y:S01]  /*1fba0*/  IADD3.X R141, PT, PT, RZ, RZ, RZ, P3, !PT ;  /* 0x000000ffff8d7210 */ /* 0x000fe20001ffe4ff */
[----:B------:R-:W-:Y:S01]  /*1fbb0*/  IMAD.X R203, RZ, RZ, R203, P0 ;  /* 0x000000ffffcb7224 */ /* 0x000fe200000e06cb */
[----:B------:R-:W-:Y:S01]  /*1fbc0*/  IADD3 R159, P1, PT, R162, R160, RZ ;  /* 0x000000a0a29f7210 */ /* 0x000fe20007f3e0ff */
[----:B------:R-:W-:Y:S01]  /*1fbd0*/  IMAD.WIDE.U32 R150, P2, R205, R213, R150 ;  /* 0x000000d5cd967225 */ /* 0x000fe20007840096 */
[----:B------:R-:W-:-:S02]  /*1fbe0*/  IADD3 R205, P0, PT, R140, R171, RZ ;  /* 0x000000ab8ccd7210 */ /* 0x000fc40007f1e0ff */
[----:B------:R-:W-:Y:S01]  /*1fbf0*/  SHF.L.W.U32.HI R203, R154, 0xd, R203 ;  /* 0x0000000d9acb7819 */ /* 0x000fe20000010ecb */
[----:B------:R-:W-:Y:S01]  /*1fc00*/  IMAD.WIDE.U32 R156, R185, R186, RZ ;  /* 0x000000bab99c7225 */ /* 0x000fe200078e00ff */
[----:B------:R-:W-:Y:S02]  /*1fc10*/  IADD3 R160, P6, PT, R161, R148, RZ ;  /* 0x00000094a1a07210 */ /* 0x000fe40007fde0ff */
[----:B------:R-:W-:Y:S01]  /*1fc20*/  IADD3.X R203, P0, PT, R203, R204, RZ, P0, !PT ;  /* 0x000000cccbcb7210 */ /* 0x000fe2000071e4ff */
[----:B------:R-:W-:Y:S01]  /*1fc30*/  IMAD.WIDE.U32 R152, P4, R185, R172, R152 ;  /* 0x000000acb9987225 */ /* 0x000fe20007880098 */
[----:B------:R-:W-:Y:S02]  /*1fc40*/  IADD3 R163, P5, PT, R163, R150, RZ ;  /* 0x00000096a3a37210 */ /* 0x000fe40007fbe0ff */
[----:B------:R-:W-:Y:S01]  /*1fc50*/  IADD3 R148, P3, PT, R159, R156, RZ ;  /* 0x0000009c9f947210 */ /* 0x000fe20007f7e0ff */
[----:B------:R-:W-:Y:S01]  /*1fc60*/  IMAD.X R155, RZ, RZ, RZ, P2 ;  /* 0x000000ffff9b7224 */ /* 0x000fe200010e06ff */
[----:B------:R-:W-:Y:S01]  /*1fc70*/  IADD3 R159, P2, PT, R157, R152, RZ ;  /* 0x000000989d9f7210 */ /* 0x000fe20007f5e0ff */
[----:B------:R-:W-:Y:S01]  /*1fc80*/  IMAD.MOV.U32 R154, RZ, RZ, R151 ;  /* 0x000000ffff9a7224 */ /* 0x000fe200078e0097 */
[----:B------:R-:W-:Y:S01]  /*1fc90*/  IADD3.X R152, P0, PT, RZ, R158, RZ, P0, !PT ;  /* 0x0000009eff987210 */ /* 0x000fe2000071e4ff */
[----:B------:R-:W-:Y:S01]  /*1fca0*/  IMAD.X R157, RZ, RZ, RZ, P4 ;  /* 0x000000ffff9d7224 */ /* 0x000fe200020e06ff */
[----:B------:R-:W-:Y:S01]  /*1fcb0*/  MOV R140, R149 ;  /* 0x00000095008c7202 */ /* 0x000fe20000000f00 */
[----:B------:R-:W-:Y:S01]  /*1fcc0*/  IMAD.MOV.U32 R156, RZ, RZ, R153 ;  /* 0x000000ffff9c7224 */ /* 0x000fe200078e0099 */
        /* <DEDUP_REMOVED lines=29> */
[----:B------:R-:W-:Y:S01]  /*1fea0*/  IMAD.WIDE.U32 R140, R213, R142, RZ ;  /* 0x0000008ed58c7225 */ /* 0x000fe200078e00ff */
[----:B------:R-:W-:-:S03]  /*1feb0*/  LOP3.LUT R189, R189, 0x7ffff, RZ, 0xc0, !PT ;  /* 0x0007ffffbdbd7812 */ /* 0x000fc600078ec0ff */
[----:B------:R-:W-:-:S04]  /*1fec0*/  IMAD.WIDE.U32 R150, R169, R146, RZ ;  /* 0x00000092a9967225 */ /* 0x000fc800078e00ff */
[----:B------:R-:W-:-:S04]  /*1fed0*/  IMAD.WIDE.U32 R156, R171, R142, RZ ;  /* 0x0000008eab9c7225 */ /* 0x000fc800078e00ff */
[----:B------:R-:W-:Y:S01]  /*1fee0*/  IMAD.WIDE.U32 R154, P0, R169, R188, R154 ;  /* 0x000000bca99a7225 */ /* 0x000fe2000780009a */
[----:B------:R-:W-:-:S03]  /*1fef0*/  IADD3 R183, P2, PT, R150, R156, RZ ;  /* 0x0000009c96b77210 */ /* 0x000fc60007f5e0ff */
[----:B------:R-:W-:-:S04]  /*1ff00*/  IMAD.WIDE.U32 R140, P1, R171, R202, R140 ;  /* 0x000000caab8c7225 */ /* 0x000fc8000782008c */
[----:B------:R-:W-:Y:S01]  /*1ff10*/  IMAD.WIDE.U32 R148, R209, R144, RZ ;  /* 0x00000090d1947225 */ /* 0x000fe200078e00ff */
[----:B------:R-:W-:-:S03]  /*1ff20*/  IADD3 R147, P3, PT, R157, R140, RZ ;  /* 0x0000008c9d937210 */ /* 0x000fc60007f7e0ff */
[----:B------:R-:W-:Y:S01]  /*1ff30*/  IMAD.X R153, RZ, RZ, RZ, P0 ;  /* 0x000000ffff997224 */ /* 0x000fe200000e06ff */
[----:B------:R-:W-:Y:S01]  /*1ff40*/  IADD3 R138, P0, PT, R151, R154, RZ ;  /* 0x0000009a978a7210 */ /* 0x000fe20007f1e0ff */
[----:B------:R-:W-:Y:S01]  /*1ff50*/  IMAD.WIDE.U32 R156, R191, R144, RZ ;  /* 0x00000090bf9c7225 */ /* 0x000fe200078e00ff */
[----:B------:R-:W-:Y:S02]  /*1ff60*/  IADD3.X R151, PT, PT, RZ, RZ, RZ, P1, !PT ;  /* 0x000000ffff977210 */ /* 0x000fe40000ffe4ff */
[----:B------:R-:W-:Y:S01]  /*1ff70*/  IADD3.X R147, P2, PT, R147, R138, RZ, P2, !PT ;  /* 0x0000008a93937210 */ /* 0x000fe2000175e4ff */
[----:B------:R-:W-:Y:S01]  /*1ff80*/  IMAD.WIDE.U32 R148, P1, R191, R164, R148 ;  /* 0x000000a4bf947225 */ /* 0x000fe20007820094 */
[----:B------:R-:W-:-:S03]  /*1ff90*/  IADD3 R183, P6, PT, R183, R156, RZ ;  /* 0x0000009cb7b77210 */ /* 0x000fc60007fde0ff */
[----:B------:R-:W-:Y:S01]  /*1ffa0*/  IMAD.MOV.U32 R152, RZ, RZ, R155 ;  /* 0x000000ffff987224 */ /* 0x000fe200078e009b */
[----:B------:R-:W-:Y:S01]  /*1ffb0*/  IADD3 R156, P4, PT, R157, R148, RZ ;  /* 0x000000949d9c7210 */ /* 0x000fe20007f9e0ff */
[----:B------:R-:W-:Y:S01]  /*1ffc0*/  IMAD.MOV.U32 R150, RZ, RZ, R141 ;  /* 0x000000ffff967224 */ /* 0x000fe200078e008d */
[----:B------:R-:W-:Y:S01]  /*1ffd0*/  IADD3.X R141, PT, PT, RZ, RZ, RZ, P1, !PT ;  /* 0x000000ffff8d7210 */ /* 0x000fe20000ffe4ff */
[----:B------:R-:W-:Y:S01]  /*1ffe0*/  IMAD.WIDE.U32 R154, R139, R196, RZ ;  /* 0x000000c48b9a7225 */ /* 0x000fe200078e00ff */
[----:B------:R-:W-:-:S03]  /*1fff0*/  IADD3.X R147, P6, PT, R147, R156, RZ, P6, !PT ;  /* 0x0000009c93937210 */ /* 0x000fc600037de4ff */
[----:B------:R-:W-:-:S04]  /*20000*/  IMAD.WIDE.U32 R162, R213, R146, RZ ;  /* 0x00000092d5a27225 */ /* 0x000fc800078e00ff */
[----:B------:R-:W-:Y:S02]  /*20010*/  IMAD.MOV.U32 R140, RZ, RZ, R149 ;  /* 0x000000ffff8c7224 */ /* 0x000fe400078e0095 */
[----:B------:R-:W-:-:S04]  /*20020*/  IMAD.WIDE.U32 R158, R169, R196, RZ ;  /* 0x000000c4a99e7225 */ /* 0x000fc800078e00ff */
[----:B------:R-:W-:-:S04]  /*20030*/  IMAD.WIDE.U32 R148, R171, R146, RZ ;  /* 0x00000092ab947225 */ /* 0x000fc800078e00ff */
[----:B------:R-:W-:Y:S01]  /*20040*/  IMAD.WIDE.U32.X R152, R139, R188, R152, P0 ;  /* 0x000000bc8b987225 */ /* 0x000fe200000e0498 */
[----:B------:R-:W-:-:S03]  /*20050*/  IADD3 R173, P0, PT, R158, R148, RZ ;  /* 0x000000949ead7210 */ /* 0x000fc60007f1e0ff */
[----:B------:R-:W-:-:S04]  /*20060*/  IMAD.WIDE.U32.X R150, R213, R202, R150, P3 ;  /* 0x000000cad5967225 */ /* 0x000fc800018e0496 */
[----:B------:R-:W-:-:S04]  /*20070*/  IMAD.WIDE.U32.X R140, R209, R164, R140, P4 ;  /* 0x000000a4d18c7225 */ /* 0x000fc800020e048c */
[----:B------:R-:W-:Y:S01]  /*20080*/  IMAD.WIDE.U32 R154, P5, R169, R190, R154 ;  /* 0x000000bea99a7225 */ /* 0x000fe200078a009a */
[----:B------:R-:W-:-:S03]  /*20090*/  IADD3.X R187, P2, P6, R140, R152, R150, P6, P2 ;  /* 0x000000988cbb7210 */ /* 0x000fc60003644496 */
[----:B------:R-:W-:Y:S01]  /*200a0*/  IMAD.WIDE.U32 R162, P1, R171, R188, R162 ;  /* 0x000000bcaba27225 */ /* 0x000fe200078200a2 */
[----:B------:R-:W-:Y:S02]  /*200b0*/  IADD3 R158, P3, PT, R159, R154, RZ ;  /* 0x0000009a9f9e7210 */ /* 0x000fe40007f7e0ff */
[----:B------:R-:W-:Y:S01]  /*200c0*/  IADD3.X R207, PT, PT, R141, R153, R151, P2, P6 ;  /* 0x000000998dcf7210 */ /* 0x000fe200017ec497 */
[----:B------:R-:W-:Y:S01]  /*200d0*/  IMAD.WIDE.U32 R156, R209, R142, RZ ;  /* 0x0000008ed19c7225 */ /* 0x000fe200078e00ff */
[----:B------:R-:W-:Y:S02]  /*200e0*/  IADD3 R145, P4, PT, R149, R162, RZ ;  /* 0x000000a295917210 */ /* 0x000fe40007f9e0ff */
[----:B------:R-:W-:Y:S01]  /*200f0*/  MOV R160, R155 ;  /* 0x0000009b00a07202 */ /* 0x000fe20000000f00 */
[----:B------:R-:W-:Y:S01]  /*20100*/  IMAD.X R161, RZ, RZ, RZ, P5 ;  /* 0x000000ffffa17224 */ /* 0x000fe200028e06ff */
[----:B------:R-:W-:Y:S01]  /*20110*/  IADD3.X R145, P0, PT, R145, R158, RZ, P0, !PT ;  /* 0x0000009e91917210 */ /* 0x000fe2000071e4ff */
[----:B------:R-:W-:Y:S01]  /*20120*/  IMAD.WIDE.U32 R148, R191, R142, RZ ;  /* 0x0000008ebf947225 */ /* 0x000fe200078e00ff */
[----:B------:R-:W-:-:S03]  /*20130*/  MOV R158, R163 ;  /* 0x000000a3009e7202 */ /* 0x000fc60000000f00 */
[----:B------:R-:W-:Y:S01]  /*20140*/  IMAD.WIDE.U32 R156, P5, R191, R202, R156 ;  /* 0x000000cabf9c7225 */ /* 0x000fe200078a009c */
[----:B------:R-:W-:-:S03]  /*20150*/  IADD3 R173, P6, PT, R173, R148, RZ ;  /* 0x00000094adad7210 */ /* 0x000fc60007fde0ff */
[----:B------:R-:W-:Y:S01]  /*20160*/  IMAD.WIDE.U32 R140, R182, R169, RZ ;  /* 0x000000a9b68c7225 */ /* 0x000fe200078e00ff */
[----:B------:R-:W-:-:S03]  /*20170*/  IADD3 R138, P2, PT, R149, R156, RZ ;  /* 0x0000009c958a7210 */ /* 0x000fc60007f5e0ff */
[----:B------:R-:W-:Y:S01]  /*20180*/  IMAD.WIDE.U32 R152, R213, R196, RZ ;  /* 0x000000c4d5987225 */ /* 0x000fe200078e00ff */
[----:B------:R-:W-:-:S03]  /*20190*/  IADD3.X R145, P6, PT, R145, R138, RZ, P6, !PT ;  /* 0x0000008a91917210 */ /* 0x000fc600037de4ff */
[----:B------:R-:W-:Y:S02]  /*201a0*/  IMAD.X R159, RZ, RZ, RZ, P1 ;  /* 0x000000ffff9f7224 */ /* 0x000fe400008e06ff */
[----:B------:R-:W-:Y:S02]  /*201b0*/  IMAD.X R155, RZ, RZ, RZ, P5 ;  /* 0x000000ffff9b7224 */ /* 0x000fe400028e06ff */
[----:B------:R-:W-:Y:S02]  /*201c0*/  IMAD.MOV.U32 R154, RZ, RZ, R157 ;  /* 0x000000ffff9a7224 */ /* 0x000fe400078e009d */
[----:B------:R-:W-:-:S04]  /*201d0*/  IMAD.WIDE.U32 R148, R198, R169, RZ ;  /* 0x000000a9c6947225 */ /* 0x000fc800078e00ff */
[----:B------:R-:W-:-:S04]  /*201e0*/  IMAD.WIDE.U32 R150, R171, R196, RZ ;  /* 0x000000c4ab967225 */ /* 0x000fc800078e00ff */
[----:B------:R-:W-:Y:S01]  /*201f0*/  IMAD.WIDE.U32 R140, P1, R139, R198, R140 ;  /* 0x000000c68b8c7225 */ /* 0x000fe2000782008c */
[----:B------:R-:W-:-:S03]  /*20200*/  IADD3 R201, P5, PT, R148, R150, RZ ;  /* 0x0000009694c97210 */ /* 0x000fc60007fbe0ff */
[----:B------:R-:W-:Y:S01]  /*20210*/  IMAD.WIDE.U32.X R158, R213, R188, R158, P4 ;  /* 0x000000bcd59e7225 */ /* 0x000fe200020e049e */
[----:B------:R-:W-:Y:S02]  /*20220*/  MOV R166, R141 ;  /* 0x0000008d00a67202 */ /* 0x000fe40000000f00 */
[----:B------:R-:W-:Y:S01]  /*20230*/  IADD3.X R167, PT, PT, RZ, RZ, RZ, P1, !PT ;  /* 0x000000ffffa77210 */ /* 0x000fe20000ffe4ff */
[----:B------:R-:W-:-:S04]  /*20240*/  IMAD.WIDE.U32 R152, P4, R171, R190, R152 ;  /* 0x000000beab987225 */ /* 0x000fc80007880098 */
[----:B------:R-:W-:Y:S01]  /*20250*/  IMAD.WIDE.U32.X R160, R139, R190, R160, P3 ;  /* 0x000000be8ba07225 */ /* 0x000fe200018e04a0 */
[----:B------:R-:W-:-:S03]  /*20260*/  IADD3 R211, P3, PT, R149, R140, RZ ;  /* 0x0000008c95d37210 */ /* 0x000fc60007f7e0ff */
[----:B------:R-:W-:Y:S01]  /*20270*/  IMAD.WIDE.U32.X R154, R209, R202, R154, P2 ;  /* 0x000000cad19a7225 */ /* 0x000fe200010e049a */
[----:B------:R-:W-:-:S03]  /*20280*/  IADD3 R186, P2, PT, R151, R152, RZ ;  /* 0x0000009897ba7210 */ /* 0x000fc60007f5e0ff */
[----:B------:R-:W-:Y:S01]  /*20290*/  IMAD.WIDE.U32 R148, R198, 0x13, RZ ;  /* 0x00000013c6947825 */ /* 0x000fe200078e00ff */
[----:B------:R-:W-:Y:S02]  /*202a0*/  IADD3.X R217, P0, P6, R154, R160, R158, P6, P0 ;  /* 0x000000a09ad97210 */ /* 0x000fe4000360049e */
[----:B------:R-:W-:Y:S01]  /*202b0*/  IADD3.X R186, P5, PT, R186, R211, RZ, P5, !PT ;  /* 0x000000d3baba7210 */ /* 0x000fe20002fbe4ff */
[----:B------:R-:W-:Y:S02]  /*202c0*/  IMAD R143, R182, 0x13, RZ ;  /* 0x00000013b68f7824 */ /* 0x000fe400078e02ff */
[----:B------:R-:W-:-:S04]  /*202d0*/  IMAD.WIDE.U32 R150, R196, 0x13, RZ ;  /* 0x00000013c4967825 */ /* 0x000fc800078e00ff */
[----:B------:R-:W-:Y:S01]  /*202e0*/  IMAD.IADD R168, R149, 0x1, R143 ;  /* 0x0000000195a87824 */ /* 0x000fe200078e028f */
[----:B------:R-:W-:Y:S01]  /*202f0*/  IADD3.X R143, PT, PT, R155, R161, R159, P0, P6 ;  /* 0x000000a19b8f7210 */ /* 0x000fe200007ec49f */
[----:B------:R-:W-:Y:S02]  /*20300*/  IMAD R149, R190, 0x13, RZ ;  /* 0x00000013be957824 */ /* 0x000fe400078e02ff */
[----:B------:R-:W-:-:S04]  /*20310*/  IMAD.WIDE.U32 R156, R203, R148, RZ ;  /* 0x00000094cb9c7225 */ /* 0x000fc800078e00ff */
[----:B------:R-:W-:-:S04]  /*20320*/  IMAD.WIDE.U32 R160, R189, R150, RZ ;  /* 0x00000096bda07225 */ /* 0x000fc800078e00ff */
[----:B------:R-:W-:Y:S02]  /*20330*/  IMAD.IADD R138, R151, 0x1, R149 ;  /* 0x00000001978a7824 */ /* 0x000fe400078e0295 */
[----:B------:R-:W-:-:S04]  /*20340*/  IMAD.WIDE.U32 R154, R205, R148, RZ ;  /* 0x00000094cd9a7225 */ /* 0x000fc800078e00ff */
[----:B------:R-:W-:Y:S01]  /*20350*/  IMAD.WIDE.U32 R156, P6, R168, R205, R156 ;  /* 0x000000cda89c7225 */ /* 0x000fe200078c009c */
[----:B------:R-:W-:-:S03]  /*20360*/  IADD3 R183, P0, PT, R183, R154, RZ ;  /* 0x0000009ab7b77210 */ /* 0x000fc60007f1e0ff */
[----:B------:R-:W-:Y:S01]  /*20370*/  IMAD.X R163, RZ, RZ, RZ, P4 ;  /* 0x000000ffffa37224 */ /* 0x000fe200020e06ff */
[----:B------:R-:W-:Y:S01]  /*20380*/  IADD3 R156, P1, PT, R155, R156, RZ ;  /* 0x0000009c9b9c7210 */ /* 0x000fe20007f3e0ff */
[----:B------:R-:W-:Y:S01]  /*20390*/  IMAD.WIDE.U32 R140, R185, R150, RZ ;  /* 0x00000096b98c7225 */ /* 0x000fe200078e00ff */
[----:B------:R-:W-:Y:S02]  /*203a0*/  MOV R158, R157 ;  /* 0x0000009d009e7202 */ /* 0x000fe40000000f00 */
[----:B------:R-:W-:Y:S01]  /*203b0*/  IADD3.X R147, P0, PT, R147, R156, RZ, P0, !PT ;  /* 0x0000009c93937210 */ /* 0x000fe2000071e4ff */
[----:B------:R-:W-:-:S04]  /*203c0*/  IMAD.WIDE.U32 R160, P4, R138, R185, R160 ;  /* 0x000000b98aa07225 */ /* 0x000fc800078800a0 */
[----:B------:R-:W-:Y:S01]  /*203d0*/  IMAD.WIDE.U32 R150, R209, R146, RZ ;  /* 0x00000092d1967225 */ /* 0x000fe200078e00ff */
[----:B------:R-:W-:-:S03]  /*203e0*/  IADD3.X R155, PT, PT, RZ, RZ, RZ, P4, !PT ;  /* 0x000000ffff9b7210 */ /* 0x000fc600027fe4ff */
[----:B------:R-:W-:Y:S01]  /*203f0*/  IMAD.X R159, RZ, RZ, RZ, P6 ;  /* 0x000000ffff9f7224 */ /* 0x000fe200030e06ff */
[----:B------:R-:W-:Y:S01]  /*20400*/  IADD3 R172, P6, PT, R141, R160, RZ ;  /* 0x000000a08dac7210 */ /* 0x000fe20007fde0ff */
[----:B------:R-:W-:Y:S02]  /*20410*/  IMAD.MOV.U32 R162, RZ, RZ, R153 ;  /* 0x000000ffffa27224 */ /* 0x000fe400078e0099 */
[----:B------:R-:W-:-:S04]  /*20420*/  IMAD.WIDE.U32 R152, R191, R146, RZ ;  /* 0x00000092bf987225 */ /* 0x000fc800078e00ff */
[----:B------:R-:W-:-:S04]  /*20430*/  IMAD.WIDE.U32 R150, P4, R191, R188, R150 ;  /* 0x000000bcbf967225 */ /* 0x000fc80007880096 */
[----:B------:R-:W-:Y:S02]  /*20440*/  IMAD.MOV.U32 R154, RZ, RZ, R161 ;  /* 0x000000ffff9a7224 */ /* 0x000fe400078e00a1 */
[----:B------:R-:W-:Y:S02]  /*20450*/  IMAD.X R141, RZ, RZ, RZ, P4 ;  /* 0x000000ffff8d7224 */ /* 0x000fe400020e06ff */
[----:B------:R-:W-:Y:S01]  /*20460*/  IMAD.WIDE.U32.X R154, R189, R138, R154, P6 ;  /* 0x0000008abd9a7225 */ /* 0x000fe200030e049a */
[----:B------:R-:W-:Y:S02]  /*20470*/  IADD3 R138, P4, PT, R183, R140, RZ ;  /* 0x0000008cb78a7210 */ /* 0x000fe40007f9e0ff */
[----:B------:R-:W-:Y:S01]  /*20480*/  IADD3 R201, P6, PT, R201, R152, RZ ;  /* 0x00000098c9c97210 */ /* 0x000fe20007fde0ff */
[----:B------:R-:W-:Y:S01]  /*20490*/  IMAD.WIDE.U32.X R166, R139, R182, R166, P3 ;  /* 0x000000b68ba67225 */ /* 0x000fe200018e04a6 */
[----:B------:R-:W-:Y:S02]  /*204a0*/  IADD3 R153, P3, PT, R153, R150, RZ ;  /* 0x0000009699997210 */ /* 0x000fe40007f7e0ff */
        /* <DEDUP_REMOVED lines=12> */
[----:B------:R-:W-:Y:S01]  /*20570*/  IMAD.WIDE.U32.X R158, R203, R168, R158, P1 ;  /* 0x000000a8cb9e7225 */ /* 0x000fe200008e049e */
[----:B------:R-:W-:-:S03]  /*20580*/  IADD3 R160, P1, PT, R153, R160, RZ ;  /* 0x000000a099a07210 */ /* 0x000fc60007f3e0ff */
        /* <DEDUP_REMOVED lines=16> */
[----:B------:R-:W-:-:S04]  /*20690*/  IMAD.WIDE.U32 R148, R203, R142, RZ ;  /* 0x0000008ecb947225 */ /* 0x000fc800078e00ff */
[----:B------:R-:W-:-:S04]  /*206a0*/  IMAD.WIDE.U32 R150, R189, R144, RZ ;  /* 0x00000090bd967225 */ /* 0x000fc800078e00ff */
[----:B------:R-:W-:Y:S02]  /*206b0*/  IMAD.MOV.U32 R140, RZ, RZ, R153 ;  /* 0x000000ffff8c7224 */ /* 0x000fe400078e0099 */
[----:B------:R-:W-:-:S04]  /*206c0*/  IMAD.WIDE.U32.X R152, R203, R164, R154, P5 ;  /* 0x000000a4cb987225 */ /* 0x000fc800028e049a */
[----:B------:R-:W-:-:S04]  /*206d0*/  IMAD.WIDE.U32 R148, P5, R205, R202, R148 ;  /* 0x000000cacd947225 */ /* 0x000fc800078a0094 */
[----:B------:R-:W-:Y:S01]  /*206e0*/  IMAD.WIDE.U32.X R140, R189, R168, R140, P6 ;  /* 0x000000a8bd8c7225 */ /* 0x000fe200030e048c */
[----:B------:R-:W-:Y:S02]  /*206f0*/  IADD3.X R167, PT, PT, RZ, RZ, RZ, P5, !PT ;  /* 0x000000ffffa77210 */ /* 0x000fe40002ffe4ff */
[----:B------:R-:W-:Y:S01]  /*20700*/  IADD3.X R204, P5, PT, R204, R159, RZ, P0, !PT ;  /* 0x0000009fcccc7210 */ /* 0x000fe200007be4ff */
[----:B------:R-:W-:-:S03]  /*20710*/  IMAD.WIDE.U32 R150, P6, R185, R164, R150 ;  /* 0x000000a4b9967225 */ /* 0x000fc600078c0096 */
[----:B------:R-:W-:Y:S01]  /*20720*/  IADD3.X R208, P4, P5, R140, R217, R152, P5, P4 ;  /* 0x000000d98cd07210 */ /* 0x000fe20002d88498 */
[----:B------:R-:W-:Y:S01]  /*20730*/  IMAD.WIDE.U32 R144, R185, R144, RZ ;  /* 0x00000090b9907225 */ /* 0x000fe200078e00ff */
[----:B------:R-:W-:Y:S02]  /*20740*/  MOV R154, R151 ;  /* 0x00000097009a7202 */ /* 0x000fe40000000f00 */
[----:B------:R-:W-:Y:S01]  /*20750*/  IADD3.X R210, PT, PT, R141, R143, R153, P4, P5 ;  /* 0x0000008f8dd27210 */ /* 0x000fe200027ea499 */
[----:B------:R-:W-:Y:S01]  /*20760*/  IMAD.WIDE.U32 R172, R205, R142, RZ ;  /* 0x0000008ecdac7225 */ /* 0x000fe200078e00ff */
[----:B------:R-:W-:-:S03]  /*20770*/  MOV R152, R161 ;  /* 0x000000a100987202 */ /* 0x000fc60000000f00 */
[----:B------:R-:W-:Y:S01]  /*20780*/  IMAD.X R155, RZ, RZ, RZ, P6 ;  /* 0x000000ffff9b7224 */ /* 0x000fe200030e06ff */
[----:B------:R-:W-:Y:S01]  /*20790*/  IADD3 R206, P6, PT, R145, R150, RZ ;  /* 0x0000009691ce7210 */ /* 0x000fe20007fde0ff */
[----:B------:R-:W-:Y:S01]  /*207a0*/  IMAD.WIDE.U32 R162, R189, R142, RZ ;  /* 0x0000008ebda27225 */ /* 0x000fe200078e00ff */
[----:B------:R-:W-:-:S03]  /*207b0*/  IADD3 R215, P0, PT, R173, R148, RZ ;  /* 0x00000094add77210 */ /* 0x000fc60007f1e0ff */
[----:B------:R-:W-:Y:S02]  /*207c0*/  IMAD.MOV.U32 R166, RZ, RZ, R149 ;  /* 0x000000ffffa67224 */ /* 0x000fe400078e0095 */
[----:B------:R-:W-:-:S04]  /*207d0*/  IMAD.WIDE.U32.X R148, R189, R164, R154, P6 ;  /* 0x000000a4bd947225 */ /* 0x000fc800030e049a */
[----:B------:R-:W-:-:S04]  /*207e0*/  IMAD.WIDE.U32 R150, R181, R169, RZ ;  /* 0x000000a9b5967225 */ /* 0x000fc800078e00ff */
[----:B------:R-:W-:-:S04]  /*207f0*/  IMAD.WIDE.U32 R158, R182, R171, RZ ;  /* 0x000000abb69e7225 */ /* 0x000fc800078e00ff */
[----:B------:R-:W-:-:S04]  /*20800*/  IMAD.WIDE.U32 R140, R200, R171, RZ ;  /* 0x000000abc88c7225 */ /* 0x000fc800078e00ff */
[----:B------:R-:W-:-:S04]  /*20810*/  IMAD.WIDE.U32 R154, R165, R169, RZ ;  /* 0x000000a9a59a7225 */ /* 0x000fc800078e00ff */
[----:B------:R-:W-:-:S04]  /*20820*/  IMAD.WIDE.U32 R162, P5, R185, R202, R162 ;  /* 0x000000cab9a27225 */ /* 0x000fc800078a00a2 */
[----:B------:R-:W-:-:S04]  /*20830*/  IMAD.WIDE.U32 R168, R209, R196, RZ ;  /* 0x000000c4d1a87225 */ /* 0x000fc800078e00ff */
[----:B------:R-:W-:-:S04]  /*20840*/  IMAD.WIDE.U32 R142, R185, R142, RZ ;  /* 0x0000008eb98e7225 */ /* 0x000fc800078e00ff */
[----:B------:R-:W-:Y:S01]  /*20850*/  IMAD.WIDE.U32 R150, P6, R139, R165, R150 ;  /* 0x000000a58b967225 */ /* 0x000fe200078c0096 */
[----:B------:R-:W-:Y:S02]  /*20860*/  IADD3.X R165, PT, PT, RZ, RZ, RZ, P5, !PT ;  /* 0x000000ffffa57210 */ /* 0x000fe40002ffe4ff */
[----:B------:R-:W-:Y:S01]  /*20870*/  IADD3 R143, P5, PT, R143, R162, RZ ;  /* 0x000000a28f8f7210 */ /* 0x000fe20007fbe0ff */
[----:B------:R-:W-:Y:S02]  /*20880*/  IMAD.X R153, RZ, RZ, RZ, P3 ;  /* 0x000000ffff997224 */ /* 0x000fe400018e06ff */
[----:B------:R-:W-:-:S04]  /*20890*/  IMAD.WIDE.U32 R158, P4, R213, R198, R158 ;  /* 0x000000c6d59e7225 */ /* 0x000fc8000788009e */
[----:B------:R-:W-:-:S04]  /*208a0*/  IMAD.WIDE.U32 R140, P3, R213, R170, R140 ;  /* 0x000000aad58c7225 */ /* 0x000fc8000786008c */
[----:B------:R-:W-:-:S04]  /*208b0*/  IMAD.WIDE.U32.X R166, R203, R202, R166, P0 ;  /* 0x000000cacba67225 */ /* 0x000fc800000e04a6 */
[----:B------:R-:W-:-:S04]  /*208c0*/  IMAD.WIDE.U32 R168, P0, R191, R190, R168 ;  /* 0x000000bebfa87225 */ /* 0x000fc800078000a8 */
[----:B------:R-:W-:-:S04]  /*208d0*/  IMAD.WIDE.U32 R170, R170, R171, RZ ;  /* 0x000000abaaaa7225 */ /* 0x000fc800078e00ff */
[----:B------:R-:W-:Y:S02]  /*208e0*/  IMAD.MOV.U32 R164, RZ, RZ, R163 ;  /* 0x000000ffffa47224 */ /* 0x000fe400078e00a3 */
[----:B------:R-:W-:Y:S01]  /*208f0*/  IMAD.X R173, RZ, RZ, RZ, P4 ;  /* 0x000000ffffad7224 */ /* 0x000fe200020e06ff */
[----:B------:R-:W-:Y:S01]  /*20900*/  IADD3 R217, P4, PT, R157, R158, RZ ;  /* 0x0000009e9dd97210 */ /* 0x000fe20007f9e0ff */
[----:B------:R-:W-:Y:S01]  /*20910*/  IMAD.X R145, RZ, RZ, RZ, P0 ;  /* 0x000000ffff917224 */ /* 0x000fe200000e06ff */
[----:B------:R-:W-:Y:S01]  /*20920*/  IADD3 R157, P0, PT, R154, R170, RZ ;  /* 0x000000aa9a9d7210 */ /* 0x000fe20007f1e0ff */
[----:B------:R-:W-:Y:S01]  /*20930*/  IMAD.WIDE.U32.X R164, R189, R202, R164, P5 ;  /* 0x000000cabda47225 */ /* 0x000fe200028e04a4 */
[----:B------:R-:W-:Y:S02]  /*20940*/  IADD3 R162, P5, PT, R155, R150, RZ ;  /* 0x000000969ba27210 */ /* 0x000fe40007fbe0ff */
[----:B------:R-:W-:Y:S01]  /*20950*/  MOV R154, R151 ;  /* 0x00000097009a7202 */ /* 0x000fe20000000f00 */
[----:B------:R-:W-:Y:S01]  /*20960*/  IMAD.X R155, RZ, RZ, RZ, P6 ;  /* 0x000000ffff9b7224 */ /* 0x000fe200030e06ff */
[----:B------:R-:W-:Y:S01]  /*20970*/  IADD3.X R170, P2, PT, R217, R160, RZ, P2, !PT ;  /* 0x000000a0d9aa7210 */ /* 0x000fe2000175e4ff */
[----:B------:R-:W-:Y:S01]  /*20980*/  IMAD.WIDE.U32.X R152, R139, R200, R152, P1 ;  /* 0x000000c88b987225 */ /* 0x000fe200008e0498 */
[----:B------:R-:W-:-:S02]  /*20990*/  IADD3 R201, P1, PT, R201, R172, RZ ;  /* 0x000000acc9c97210 */ /* 0x000fc40007f3e0ff */
[----:B------:R-:W-:Y:S01]  /*209a0*/  IADD3 R171, P6, PT, R171, R140, RZ ;  /* 0x0000008cabab7210 */ /* 0x000fe20007fde0ff */
[----:B------:R-:W-:Y:S01]  /*209b0*/  IMAD.WIDE.U32.X R154, R139, R181, R154, P5 ;  /* 0x000000b58b9a7225 */ /* 0x000fe200028e049a */
[----:B------:R-:W-:Y:S02]  /*209c0*/  IADD3 R139, P5, PT, R201, R144, RZ ;  /* 0x00000090c98b7210 */ /* 0x000fe40007fbe0ff */
[----:B------:R-:W-:Y:S01]  /*209d0*/  IADD3.X R215, P1, PT, R186, R215, RZ, P1, !PT ;  /* 0x000000d7bad77210 */ /* 0x000fe20000f3e4ff */
[----:B------:R-:W-:Y:S01]  /*209e0*/  IMAD.MOV.U32 R172, RZ, RZ, R159 ;  /* 0x000000ffffac7224 */ /* 0x000fe200078e009f */
[----:B------:R-:W-:Y:S01]  /*209f0*/  MOV R144, R169 ;  /* 0x000000a900907202 */ /* 0x000fe20000000f00 */
[----:B------:R-:W-:Y:S01]  /*20a00*/  IMAD.WIDE.U32 R150, R191, R196, RZ ;  /* 0x000000c4bf967225 */ /* 0x000fe200078e00ff */
[----:B------:R-:W-:Y:S02]  /*20a10*/  IADD3.X R206, P5, PT, R215, R206, RZ, P5, !PT ;  /* 0x000000ced7ce7210 */ /* 0x000fe40002fbe4ff */
[----:B------:R-:W-:Y:S01]  /*20a20*/  IADD3.X R162, P0, PT, R171, R162, RZ, P0, !PT ;  /* 0x000000a2aba27210 */ /* 0x000fe2000071e4ff */
[----:B------:R-:W-:Y:S01]  /*20a30*/  IMAD.MOV.U32 R160, RZ, RZ, R141 ;  /* 0x000000ffffa07224 */ /* 0x000fe200078e008d */
[----:B------:R-:W-:Y:S01]  /*20a40*/  IADD3.X R183, P1, P5, R148, R183, R166, P5, P1 ;  /* 0x000000b794b77210 */ /* 0x000fe20002d224a6 */
[----:B------:R-:W-:Y:S01]  /*20a50*/  IMAD.WIDE.U32 R158, R209, R198, RZ ;  /* 0x000000c6d19e7225 */ /* 0x000fe200078e00ff */
[----:B------:R-:W-:-:S02]  /*20a60*/  SHF.L.W.U32.HI R148, R147, 0xd, R156 ;  /* 0x0000000d93947819 */ /* 0x000fc40000010e9c */
[----:B------:R-:W-:Y:S01]  /*20a70*/  IADD3.X R211, PT, PT, R149, R211, R167, P1, P5 ;  /* 0x000000d395d37210 */ /* 0x000fe20000fea4a7 */
[----:B------:R-:W-:Y:S01]  /*20a80*/  IMAD.WIDE.U32 R140, R191, R198, RZ ;  /* 0x000000c6bf8c7225 */ /* 0x000fe200078e00ff */
[----:B------:R-:W-:-:S03]  /*20a90*/  IADD3 R187, P5, PT, R148, R187, RZ ;  /* 0x000000bb94bb7210 */ /* 0x000fc60007fbe0ff */
[----:B------:R-:W-:Y:S01]  /*20aa0*/  IMAD.X R161, RZ, RZ, RZ, P3 ;  /* 0x000000ffffa17224 */ /* 0x000fe200018e06ff */
[----:B------:R-:W-:Y:S01]  /*20ab0*/  IADD3 R181, P3, PT, R184, R150, RZ ;  /* 0x00000096b8b57210 */ /* 0x000fe20007f7e0ff */
[----:B------:R-:W-:Y:S01]  /*20ac0*/  IMAD.WIDE.U32.X R172, R213, R182, R172, P4 ;  /* 0x000000b6d5ac7225 */ /* 0x000fe200020e04ac */
[----:B------:R-:W-:Y:S02]  /*20ad0*/  IADD3 R201, P4, PT, R151, R168, RZ ;  /* 0x000000a897c97210 */ /* 0x000fe40007f9e0ff */
[----:B------:R-:W-:Y:S01]  /*20ae0*/  IADD3 R167, P1, PT, R157, R140, RZ ;  /* 0x0000008c9da77210 */ /* 0x000fe20007f3e0ff */
[----:B------:R-:W-:Y:S01]  /*20af0*/  IMAD.WIDE.U32.X R160, R213, R200, R160, P6 ;  /* 0x000000c8d5a07225 */ /* 0x000fe200030e04a0 */
[----:B------:R-:W-:-:S03]  /*20b00*/  SHF.L.W.U32.HI R157, R156, 0xd, R207 ;  /* 0x0000000d9c9d7819 */ /* 0x000fc60000010ecf */
[----:B------:R-:W-:Y:S01]  /*20b10*/  IMAD.WIDE.U32 R150, R203, R146, RZ ;  /* 0x00000092cb967225 */ /* 0x000fe200078e00ff */
[----:B------:R-:W-:-:S03]  /*20b20*/  IADD3.X R204, P5, PT, R157, R204, RZ, P5, !PT ;  /* 0x000000cc9dcc7210 */ /* 0x000fc60002fbe4ff */
[----:B------:R-:W-:Y:S01]  /*20b30*/  IMAD.WIDE.U32 R158, P6, R191, R182, R158 ;  /* 0x000000b6bf9e7225 */ /* 0x000fe200078c009e */
[----:B------:R-:W-:-:S03]  /*20b40*/  LEA.HI.X R207, P5, R207, R208, RZ, 0xd, P5 ;  /* 0x000000d0cfcf7211 */ /* 0x000fc600028b6cff */
[----:B------:R-:W-:Y:S01]  /*20b50*/  IMAD.WIDE.U32.X R144, R209, R190, R144, P4 ;  /* 0x000000bed1907225 */ /* 0x000fe200020e0490 */
[----:B------:R-:W-:-:S03]  /*20b60*/  IADD3.X R166, P4, PT, R170, R201, RZ, P3, !PT ;  /* 0x000000c9aaa67210 */ /* 0x000fc60001f9e4ff */
[----:B------:R-:W-:Y:S01]  /*20b70*/  IMAD.X R149, RZ, RZ, RZ, P6 ;  /* 0x000000ffff957224 */ /* 0x000fe200030e06ff */
[----:B------:R-:W-:Y:S01]  /*20b80*/  IADD3 R163, P6, PT, R141, R158, RZ ;  /* 0x0000009e8da37210 */ /* 0x000fe20007fde0ff */
[----:B------:R-:W-:-:S03]  /*20b90*/  IMAD.WIDE.U32 R150, P3, R205, R188, R150 ;  /* 0x000000bccd967225 */ /* 0x000fc60007860096 */
[----:B------:R-:W-:Y:S01]  /*20ba0*/  IADD3.X R163, P1, PT, R162, R163, RZ, P1, !PT ;  /* 0x000000a3a2a37210 */ /* 0x000fe20000f3e4ff */
[----:B------:R-:W-:-:S04]  /*20bb0*/  IMAD.WIDE.U32 R140, R205, R146, RZ ;  /* 0x00000092cd8c7225 */ /* 0x000fc800078e00ff */
[----:B------:R-:W-:Y:S01]  /*20bc0*/  IMAD.MOV.U32 R148, RZ, RZ, R159 ;  /* 0x000000ffff947224 */ /* 0x000fe200078e009f */
[----:B------:R-:W-:Y:S01]  /*20bd0*/  IADD3.X R159, PT, PT, RZ, RZ, RZ, P3, !PT ;  /* 0x000000ffff9f7210 */ /* 0x000fe20001ffe4ff */
[----:B------:R-:W-:Y:S01]  /*20be0*/  IMAD.WIDE.U32 R156, R203, R196, RZ ;  /* 0x000000c4cb9c7225 */ /* 0x000fe200078e00ff */
[----:B------:R-:W-:Y:S02]  /*20bf0*/  IADD3 R169, P3, PT, R181, R140, RZ ;  /* 0x0000008cb5a97210 */ /* 0x000fe40007f7e0ff */
[----:B------:R-:W-:Y:S01]  /*20c00*/  IADD3.X R181, P2, P4, R144, R152, R172, P4, P2 ;  /* 0x0000009890b57210 */ /* 0x000fe200024444ac */
[----:B------:R-:W-:Y:S01]  /*20c10*/  IMAD.X R210, RZ, RZ, R210, P5 ;  /* 0x000000ffffd27224 */ /* 0x000fe200028e06d2 */
[----:B------:R-:W-:Y:S01]  /*20c20*/  SHF.L.W.U32.HI R140, R204, 0xd, R207 ;  /* 0x0000000dcc8c7819 */ /* 0x000fe20000010ecf */
[----:B------:R-:W-:Y:S01]  /*20c30*/  IMAD.WIDE.U32.X R148, R209, R182, R148, P6 ;  /* 0x000000b6d1947225 */ /* 0x000fe200030e0494 */
[----:B------:R-:W-:Y:S02]  /*20c40*/  IADD3.X R191, PT, PT, R145, R153, R173, P2, P4 ;  /* 0x0000009991bf7210 */ /* 0x000fe400017e84ad */
[----:B------:R-:W-:Y:S01]  /*20c50*/  IADD3 R173, P4, PT, R140, R139, RZ ;  /* 0x0000008b8cad7210 */ /* 0x000fe20007f9e0ff */
[----:B------:R-:W-:Y:S01]  /*20c60*/  IMAD.WIDE.U32 R156, P2, R205, R190, R156 ;  /* 0x000000becd9c7225 */ /* 0x000fe2000784009c */
[----:B------:R-:W-:-:S02]  /*20c70*/  SHF.L.W.U32.HI R139, R207, 0xd, R210 ;  /* 0x0000000dcf8b7819 */ /* 0x000fc40000010ed2 */
[----:B------:R-:W-:Y:S01]  /*20c80*/  IADD3 R201, P6, PT, R141, R150, RZ ;  /* 0x000000968dc97210 */ /* 0x000fe20007fde0ff */
[----:B------:R-:W-:Y:S01]  /*20c90*/  IMAD.WIDE.U32 R144, R205, R196, RZ ;  /* 0x000000c4cd907225 */ /* 0x000fe200078e00ff */
[----:B------:R-:W-:Y:S02]  /*20ca0*/  IADD3.X R206, P4, PT, R139, R206, RZ, P4, !PT ;  /* 0x000000ce8bce7210 */ /* 0x000fe4000279e4ff */
[----:B------:R-:W-:Y:S01]  /*20cb0*/  IADD3.X R153, PT, PT, RZ, RZ, RZ, P2, !PT ;  /* 0x000000ffff997210 */ /* 0x000fe200017fe4ff */
[----:B------:R-:W-:Y:S01]  /*20cc0*/  IMAD.MOV.U32 R152, RZ, RZ, R157 ;  /* 0x000000ffff987224 */ /* 0x000fe200078e009d */
[----:B------:R-:W-:Y:S01]  /*20cd0*/  IADD3 R156, P2, PT, R145, R156, RZ ;  /* 0x0000009c919c7210 */ /* 0x000fe20007f5e0ff */
[----:B------:R-:W-:Y:S01]  /*20ce0*/  IMAD.WIDE.U32 R140, R189, R146, RZ ;  /* 0x00000092bd8c7225 */ /* 0x000fe200078e00ff */
[----:B------:R-:W-:Y:S02]  /*20cf0*/  LEA.HI.X R183, P4, R210, R183, RZ, 0xd, P4 ;  /* 0x000000b7d2b77211 */ /* 0x000fe40002096cff */
[----:B------:R-:W-:Y:S01]  /*20d00*/  IADD3 R169, P5, PT, R169, R142, RZ ;  /* 0x0000008ea9a97210 */ /* 0x000fe20007fbe0ff */
[----:B------:R-:W-:Y:S01]  /*20d10*/  IMAD.MOV.U32 R158, RZ, RZ, R151 ;  /* 0x000000ffff9e7224 */ /* 0x000fe200078e0097 */
[----:B------:R-:W-:Y:S01]  /*20d20*/  SHF.L.W.U32.HI R170, R206, 0xd, R183 ;  /* 0x0000000dceaa7819 */ /* 0x000fe20000010eb7 */
[----:B------:R-:W-:Y:S01]  /*20d30*/  IMAD.WIDE.U32.X R152, R203, R190, R152, P2 ;  /* 0x000000becb987225 */ /* 0x000fe200010e0498 */
[----:B------:R-:W-:-:S02]  /*20d40*/  IADD3 R145, P2, PT, R167, R144, RZ ;  /* 0x00000090a7917210 */ /* 0x000fc40007f5e0ff */
[----:B------:R-:W-:Y:S01]  /*20d50*/  IADD3.X R157, P1, P0, R148, R154, R160, P1, P0 ;  /* 0x0000009a949d7210 */ /* 0x000fe200008204a0 */
[----:B------:R-:W-:Y:S01]  /*20d60*/  IMAD.WIDE.U32 R150, R185, R146, RZ ;  /* 0x00000092b9967225 */ /* 0x000fe200078e00ff */
[----:B------:R-:W-:Y:S02]  /*20d70*/  IADD3.X R146, P3, PT, R166, R201, RZ, P3, !PT ;  /* 0x000000c9a6927210 */ /* 0x000fe40001f7e4ff */
[----:B------:R-:W-:Y:S01]  /*20d80*/  LOP3.LUT R172, R206, 0x7ffff, RZ, 0xc0, !PT ;  /* 0x0007ffffceac7812 */ /* 0x000fe200078ec0ff */
[----:B------:R-:W-:Y:S01]  /*20d90*/  IMAD.X R144, RZ, RZ, R211, P4 ;  /* 0x000000ffff907224 */ /* 0x000fe200020e06d3 */
[----:B------:R-:W-:Y:S01]  /*20da0*/  IADD3.X R146, P5, PT, R146, R143, RZ, P5, !PT ;  /* 0x0000008f92927210 */ /* 0x000fe20002fbe4ff */
[-C--:B------:R-:W-:Y:S01]  /*20db0*/  IMAD.WIDE.U32.X R158, R203, R188.reuse, R158, P6 ;  /* 0x000000bccb9e7225 */ /* 0x080fe200030e049e */
[----:B------:R-:W-:Y:S02]  /*20dc0*/  IADD3 R170, P4, PT, R170, R169, RZ ;  /* 0x000000a9aaaa7210 */ /* 0x000fe40007f9e0ff */
[----:B------:R-:W-:Y:S01]  /*20dd0*/  SHF.L.W.U32.HI R139, R183, 0xd, R144 ;  /* 0x0000000db78b7819 */ /* 0x000fe20000010e90 */
[----:B------:R-:W-:Y:S01]  /*20de0*/  IMAD.WIDE.U32 R140, P6, R185, R188, R140 ;  /* 0x000000bcb98c7225 */ /* 0x000fe200078c008c */
[----:B------:R-:W-:-:S02]  /*20df0*/  IADD3.X R149, PT, PT, R149, R155, R161, P1, P0 ;  /* 0x0000009b95957210 */ /* 0x000fc40000fe04a1 */
[----:B------:R-:W-:Y:S01]  /*20e00*/  LOP3.LUT R203, R204, 0x7ffff, RZ, 0xc0, !PT ;  /* 0x0007ffffcccb7812 */ /* 0x000fe200078ec0ff */
[----:B------:R-:W-:Y:S01]  /*20e10*/  IMAD.MOV.U32 R142, RZ, RZ, R141 ;  /* 0x000000ffff8e7224 */ /* 0x000fe200078e008d */
[----:B------:R-:W-:Y:S01]  /*20e20*/  IADD3.X R143, PT, PT, RZ, RZ, RZ, P6, !PT ;  /* 0x000000ffff8f7210 */ /* 0x000fe200037fe4ff */
[----:B------:R-:W-:Y:S01]  /*20e30*/  IMAD.WIDE.U32 R154, R170, 0x13, RZ ;  /* 0x00000013aa9a7825 */ /* 0x000fe200078e00ff */
[----:B------:R-:W-:Y:S02]  /*20e40*/  IADD3 R166, P6, PT, R151, R140, RZ ;  /* 0x0000008c97a67210 */ /* 0x000fe40007fde0ff */
[----:B------:R-:W-:Y:S02]  /*20e50*/  IADD3.X R140, P4, PT, R139, R146, RZ, P4, !PT ;  /* 0x000000928b8c7210 */ /* 0x000fe4000279e4ff */
[----:B------:R-:W-:Y:S01]  /*20e60*/  IADD3.X R139, P3, P5, R164, R181, R158, P5, P3 ;  /* 0x000000b5a48b7210 */ /* 0x000fe20002d6649e */
[----:B------:R-:W-:Y:S01]  /*20e70*/  IMAD.WIDE.U32.X R142, R189, R188, R142, P6 ;  /* 0x000000bcbd8e7225 */ /* 0x000fe200030e048e */
[----:B------:R-:W-:-:S02]  /*20e80*/  IADD3 R150, P6, PT, R145, R150, RZ ;  /* 0x0000009691967210 */ /* 0x000fc40007fde0ff */
[----:B------:R-:W-:Y:S01]  /*20e90*/  LEA.HI.X R139, P4, R144, R139, RZ, 0xd, P4 ;  /* 0x0000008b908b7211 */ /* 0x000fe20002096cff */
[C---:B------:R-:W-:Y:S01]  /*20ea0*/  IMAD.WIDE.U32 R144, R172.reuse, R173, RZ ;  /* 0x000000adac907225 */ /* 0x040fe200078e00ff */
[----:B------:R-:W-:Y:S02]  /*20eb0*/  IADD3.X R160, PT, PT, R165, R191, R159, P3, P5 ;  /* 0x000000bfa5a07210 */ /* 0x000fe40001fea49f */
[----:B------:R-:W-:Y:S01]  /*20ec0*/  IADD3.X R141, P2, PT, R163, R156, RZ, P2, !PT ;  /* 0x0000009ca38d7210 */ /* 0x000fe2000175e4ff */
[----:B------:R-:W-:Y:S01]  /*20ed0*/  IMAD R165, R172, 0x26, RZ ;  /* 0x00000026aca57824 */ /* 0x000fe200078e02ff */
[----:B------:R-:W-:Y:S01]  /*20ee0*/  SHF.L.W.U32.HI R171, R140, 0xd, R139 ;  /* 0x0000000d8cab7819 */ /* 0x000fe20000010e8b */
[----:B------:R-:W-:Y:S01]  /*20ef0*/  IMAD.X R160, RZ, RZ, R160, P4 ;  /* 0x000000ffffa07224 */ /* 0x000fe200020e06a0 */
[----:B------:R-:W-:Y:S01]  /*20f00*/  IADD3.X R148, P6, PT, R141, R166, RZ, P6, !PT ;  /* 0x000000a68d947210 */ /* 0x000fe200037de4ff */
[----:B------:R-:W-:Y:S01]  /*20f10*/  IMAD.WIDE.U32 R144, P1, R172, R173, R144 ;  /* 0x000000adac907225 */ /* 0x000fe20007820090 */
[----:B------:R-:W-:-:S02]  /*20f20*/  IADD3 R171, P0, PT, R171, R150, RZ ;  /* 0x00000096abab7210 */ /* 0x000fc40007f1e0ff */
[----:B------:R-:W-:Y:S01]  /*20f30*/  LOP3.LUT R181, R140, 0x7ffff, RZ, 0xc0, !PT ;  /* 0x0007ffff8cb57812 */ /* 0x000fe200078ec0ff */
[----:B------:R-:W-:Y:S01]  /*20f40*/  IMAD.WIDE.U32 R150, R173, 0x26, RZ ;  /* 0x00000026ad967825 */ /* 0x000fe200078e00ff */
[----:B------:R-:W-:Y:S02]  /*20f50*/  IADD3.X R157, P2, P6, R142, R157, R152, P6, P2 ;  /* 0x0000009d8e9d7210 */ /* 0x000fe40003644498 */
[----:B------:R-:W-:Y:S01]  /*20f60*/  SHF.L.W.U32.HI R139, R139, 0xd, R160 ;  /* 0x0000000d8b8b7819 */ /* 0x000fe20000010ea0 */
[----:B------:R-:W-:Y:S01]  /*20f70*/  IMAD R159, R181, 0x13, RZ ;  /* 0x00000013b59f7824 */ /* 0x000fe200078e02ff */
[----:B------:R-:W-:Y:S01]  /*20f80*/  IADD3.X R146, PT, PT, R143, R149, R153, P2, P6 ;  /* 0x000000958f927210 */ /* 0x000fe200017ec499 */
[----:B------:R-:W-:Y:S01]  /*20f90*/  IMAD.WIDE.U32 R152, R181, R150, RZ ;  /* 0x00000096b5987225 */ /* 0x000fe200078e00ff */
[----:B------:R-:W-:Y:S02]  /*20fa0*/  IADD3.X R161, P0, PT, R139, R148, RZ, P0, !PT ;  /* 0x000000948ba17210 */ /* 0x000fe4000071e4ff */
[----:B------:R-:W-:Y:S01]  /*20fb0*/  IADD3 R165, PT, PT, R151, R165, RZ ;  /* 0x000000a597a57210 */ /* 0x000fe20007ffe0ff */
[----:B------:R-:W-:Y:S01]  /*20fc0*/  IMAD.WIDE.U32 R148, R181, R154, RZ ;  /* 0x0000009ab5947225 */ /* 0x000fe200078e00ff */
[----:B------:R-:W-:-:S02]  /*20fd0*/  LOP3.LUT R183, R161, 0x7ffff, RZ, 0xc0, !PT ;  /* 0x0007ffffa1b77812 */ /* 0x000fc400078ec0ff */
[----:B------:R-:W-:Y:S01]  /*20fe0*/  MOV R142, R145 ;  /* 0x00000091008e7202 */ /* 0x000fe20000000f00 */
[----:B------:R-:W-:Y:S01]  /*20ff0*/  IMAD.IADD R159, R155, 0x1, R159 ;  /* 0x000000019b9f7824 */ /* 0x000fe200078e029f */
[----:B------:R-:W-:Y:S01]  /*21000*/  LEA.HI.X R160, P0, R160, R157, RZ, 0xd, P0 ;  /* 0x0000009da0a07211 */ /* 0x000fe20000016cff */
[----:B------:R-:W-:Y:S01]  /*21010*/  IMAD.WIDE.U32 R140, R173, R173, RZ ;  /* 0x000000adad8c7225 */ /* 0x000fe200078e00ff */
[----:B------:R-:W-:-:S03]  /*21020*/  LOP3.LUT R139, R147, 0x7ffff, RZ, 0xc0, !PT ;  /* 0x0007ffff938b7812 */ /* 0x000fc600078ec0ff */
[----:B------:R-:W-:Y:S01]  /*21030*/  IMAD.X R143, RZ, RZ, RZ, P1 ;  /* 0x000000ffff8f7224 */ /* 0x000fe200008e06ff */
[----:B------:R-:W-:Y:S01]  /*21040*/  IADD3 R182, P5, PT, R141, R144, RZ ;  /* 0x000000908db67210 */ /* 0x000fe20007fbe0ff */
[----:B------:R-:W-:-:S04]  /*21050*/  IMAD.WIDE.U32 R152, P1, R165, R170, R152 ;  /* 0x000000aaa5987225 */ /* 0x000fc80007820098 */
[----:B------:R-:W-:-:S04]  /*21060*/  IMAD.WIDE.U32 R148, P2, R159, R170, R148 ;  /* 0x000000aa9f947225 */ /* 0x000fc80007840094 */
[----:B------:R-:W-:-:S04]  /*21070*/  IMAD.WIDE.U32 R154, R170, R154, RZ ;  /* 0x0000009aaa9a7225 */ /* 0x000fc800078e00ff */
[----:B------:R-:W-:-:S04]  /*21080*/  IMAD.WIDE.U32 R144, R170, R150, RZ ;  /* 0x00000096aa907225 */ /* 0x000fc800078e00ff */
[----:B------:R-:W-:Y:S01]  /*21090*/  IMAD.MOV.U32 R162, RZ, RZ, R153 ;  /* 0x000000ffffa27224 */ /* 0x000fe200078e0099 */
[----:B------:R-:W-:Y:S01]  /*210a0*/  IADD3.X R153, PT, PT, RZ, RZ, RZ, P2, !PT ;  /* 0x000000ffff997210 */ /* 0x000fe200017fe4ff */
[----:B------:R-:W-:Y:S01]  /*210b0*/  IMAD.WIDE.U32 R156, R171, R150, RZ ;  /* 0x00000096ab9c7225 */ /* 0x000fe200078e00ff */
[----:B------:R-:W-:Y:S02]  /*210c0*/  IADD3 R169, P2, PT, R155, R148, RZ ;  /* 0x000000949ba97210 */ /* 0x000fe40007f5e0ff */
[----:B------:R-:W-:Y:S01]  /*210d0*/  SHF.L.W.U32.HI R155, R161, 0xd, R160 ;  /* 0x0000000da19b7819 */ /* 0x000fe20000010ea0 */
[----:B------:R-:W-:Y:S01]  /*210e0*/  IMAD.WIDE.U32 R150, R183, R150, RZ ;  /* 0x00000096b7967225 */ /* 0x000fe200078e00ff */
[----:B------:R-:W-:-:S03]  /*210f0*/  IADD3 R141, P3, PT, R156, R154, RZ ;  /* 0x0000009a9c8d7210 */ /* 0x000fc60007f7e0ff */
[----:B------:R-:W-:Y:S01]  /*21100*/  IMAD.X R163, RZ, RZ, RZ, P1 ;  /* 0x000000ffffa37224 */ /* 0x000fe200008e06ff */
[----:B------:R-:W-:Y:S01]  /*21110*/  IADD3 R184, P1, PT, R145, R152, RZ ;  /* 0x0000009891b87210 */ /* 0x000fe20007f3e0ff */
[----:B------:R-:W-:Y:S02]  /*21120*/  IMAD.MOV.U32 R152, RZ, RZ, R149 ;  /* 0x000000ffff987224 */ /* 0x000fe400078e0095 */
[----:B------:R-:W-:-:S04]  /*21130*/  IMAD.WIDE.U32 R148, R170, 0x26, RZ ;  /* 0x00000026aa947825 */ /* 0x000fc800078e00ff */
[----:B------:R-:W-:Y:S02]  /*21140*/  IMAD.X R145, RZ, RZ, R146, P0 ;  /* 0x000000ffff917224 */ /* 0x000fe400000e0692 */
[----:B------:R-:W-:-:S03]  /*21150*/  IMAD.WIDE.U32 R154, R155, 0x13, R138 ;  /* 0x000000139b9a7825 */ /* 0x000fc600078e008a */
[----:B------:R-:W-:Y:S01]  /*21160*/  SHF.L.W.U32.HI R160, R160, 0xd, R145 ;  /* 0x0000000da0a07819 */ /* 0x000fe20000010e91 */
[----:B------:R-:W-:Y:S01]  /*21170*/  IMAD R161, R181, 0x26, RZ ;  /* 0x00000026b5a17824 */ /* 0x000fe200078e02ff */
[----:B------:R-:W-:Y:S01]  /*21180*/  SHF.L.U32 R186, R154, 0x1, RZ ;  /* 0x000000019aba7819 */ /* 0x000fe200000006ff */
[----:B------:R-:W-:-:S03]  /*21190*/  IMAD.WIDE.U32 R150, P0, R165, R171, R150 ;  /* 0x000000aba5967225 */ /* 0x000fc60007800096 */
[----:B------:R-:W-:Y:S01]  /*211a0*/  IADD3 R161, PT, PT, R149, R161, RZ ;  /* 0x000000a195a17210 */ /* 0x000fe20007ffe0ff */
[----:B------:R-:W-:Y:S01]  /*211b0*/  IMAD.WIDE.U32.X R146, R159, R181, R152, P2 ;  /* 0x000000b59f927225 */ /* 0x000fe200010e0498 */
[----:B------:R-:W-:Y:S02]  /*211c0*/  IADD3 R164, P2, PT, R157, R150, RZ ;  /* 0x000000969da47210 */ /* 0x000fe40007f5e0ff */
[----:B------:R-:W-:Y:S01]  /*211d0*/  LOP3.LUT R186, R186, 0xfffffffe, RZ, 0xc0, !PT ;  /* 0xfffffffebaba7812 */ /* 0x000fe200078ec0ff */
[----:B------:R-:W-:Y:S01]  /*211e0*/  IMAD.WIDE.U32 R138, R183, R148, RZ ;  /* 0x00000094b78a7225 */ /* 0x000fe200078e00ff */
[----:B------:R-:W-:-:S03]  /*211f0*/  IADD3.X R164, P3, PT, R164, R169, RZ, P3, !PT ;  /* 0x000000a9a4a47210 */ /* 0x000fc60001f7e4ff */
[----:B------:R-:W-:-:S04]  /*21200*/  IMAD.WIDE.U32 R152, R154, R154, RZ ;  /* 0x0000009a9a987225 */ /* 0x000fc800078e00ff */
[----:B------:R-:W-:-:S04]  /*21210*/  IMAD.WIDE.U32 R156, R171, 0x13, RZ ;  /* 0x00000013ab9c7825 */ /* 0x000fc800078e00ff */
[----:B------:R-:W-:Y:S02]  /*21220*/  IMAD R167, R183, 0x13, RZ ;  /* 0x00000013b7a77824 */ /* 0x000fe400078e02ff */
[----:B------:R-:W-:Y:S01]  /*21230*/  IMAD.X R145, RZ, RZ, RZ, P0 ;  /* 0x000000ffff917224 */ /* 0x000fe200000e06ff */
[----:B------:R-:W-:Y:S01]  /*21240*/  IADD3 R189, P0, PT, R152, R144, RZ ;  /* 0x0000009098bd7210 */ /* 0x000fe20007f1e0ff */
[----:B------:R-:W-:-:S04]  /*21250*/  IMAD.WIDE.U32 R138, P4, R161, R171, R138 ;  /* 0x000000aba18a7225 */ /* 0x000fc8000788008a */
[----:B------:R-:W-:-:S04]  /*21260*/  IMAD.WIDE.U32 R148, R171, R148, RZ ;  /* 0x00000094ab947225 */ /* 0x000fc800078e00ff */
[----:B------:R-:W-:Y:S02]  /*21270*/  IMAD.IADD R152, R157, 0x1, R167 ;  /* 0x000000019d987824 */ /* 0x000fe400078e02a7 */
[----:B------:R-:W-:-:S04]  /*21280*/  IMAD.WIDE.U32 R158, R183, R156, RZ ;  /* 0x0000009cb79e7225 */ /* 0x000fc800078e00ff */
[----:B------:R-:W-:Y:S02]  /*21290*/  IMAD R157, R160, 0x13, RZ ;  /* 0x00000013a09d7824 */ /* 0x000fe400078e02ff */
[----:B------:R-:W-:Y:S01]  /*212a0*/  IMAD.MOV.U32 R144, RZ, RZ, R151 ;  /* 0x000000ffff907224 */ /* 0x000fe200078e0097 */
[----:B------:R-:W-:Y:S01]  /*212b0*/  IADD3.X R151, PT, PT, RZ, RZ, RZ, P4, !PT ;  /* 0x000000ffff977210 */ /* 0x000fe200027fe4ff */
[----:B------:R-:W-:Y:S01]  /*212c0*/  IMAD.WIDE.U32.X R162, R165, R181, R162, P1 ;  /* 0x000000b5a5a27225 */ /* 0x000fe200008e04a2 */
[----:B------:R-:W-:Y:S02]  /*212d0*/  IADD3 R149, P4, PT, R149, R138, RZ ;  /* 0x0000008a95957210 */ /* 0x000fe40007f9e0ff */
[----:B------:R-:W-:Y:S01]  /*212e0*/  IADD3 R138, PT, PT, R155, R157, RZ ;  /* 0x0000009d9b8a7210 */ /* 0x000fe20007ffe0ff */
[----:B------:R-:W-:-:S04]  /*212f0*/  IMAD.WIDE.U32 R158, P1, R152, R171, R158 ;  /* 0x000000ab989e7225 */ /* 0x000fc8000782009e */
[----:B------:R-:W-:Y:S01]  /*21300*/  IMAD.WIDE.U32.X R144, R165, R183, R144, P2 ;  /* 0x000000b7a5907225 */ /* 0x000fe200010e0490 */
[----:B------:R-:W-:-:S03]  /*21310*/  LOP3.LUT R165, R138, 0x7ffff, RZ, 0xc0, !PT ;  /* 0x0007ffff8aa57812 */ /* 0x000fc600078ec0ff */
[----:B------:R-:W-:Y:S02]  /*21320*/  IMAD.MOV.U32 R150, RZ, RZ, R139 ;  /* 0x000000ffff967224 */ /* 0x000fe400078e008b */
[----:B------:R-:W-:-:S04]  /*21330*/  IMAD.WIDE.U32 R156, R171, R156, RZ ;  /* 0x0000009cab9c7225 */ /* 0x000fc800078e00ff */
[----:B------:R-:W-:Y:S01]  /*21340*/  IMAD.X R139, RZ, RZ, RZ, P1 ;  /* 0x000000ffff8b7224 */ /* 0x000fe200008e06ff */
[----:B------:R-:W-:Y:S01]  /*21350*/  LEA.HI R201, P1, R138, R187, RZ, 0xd ;  /* 0x000000bb8ac97211 */ /* 0x000fe200078368ff */
[----:B------:R-:W-:Y:S01]  /*21360*/  IMAD.WIDE.U32.X R150, R161, R183, R150, P4 ;  /* 0x000000b7a1967225 */ /* 0x000fe200020e0496 */
[----:B------:R-:W-:Y:S02]  /*21370*/  SHF.L.U64.HI R187, R154, 0x1, R138 ;  /* 0x000000019abb7819 */ /* 0x000fe4000001028a */
[----:B------:R-:W-:Y:S01]  /*21380*/  IADD3 R185, P2, PT, R157, R158, RZ ;  /* 0x0000009e9db97210 */ /* 0x000fe20007f5e0ff */
[----:B------:R-:W-:Y:S01]  /*21390*/  IMAD.WIDE.U32 R160, R165, R154, RZ ;  /* 0x0000009aa5a07225 */ /* 0x000fe200078e00ff */
[----:B------:R-:W-:-:S03]  /*213a0*/  LOP3.LUT R187, R187, 0xfffff, RZ, 0xc0, !PT ;  /* 0x000fffffbbbb7812 */ /* 0x000fc600078ec0ff */
[----:B------:R-:W-:Y:S02]  /*213b0*/  IMAD.MOV.U32 R138, RZ, RZ, R159 ;  /* 0x000000ffff8a7224 */ /* 0x000fe400078e009f */
[----:B------:R-:W-:Y:S02]  /*213c0*/  IMAD.X R203, RZ, RZ, R203, P1 ;  /* 0x000000ffffcb7224 */ /* 0x000fe400008e06cb */
[----:B------:R-:W-:-:S04]  /*213d0*/  IMAD.WIDE.U32.X R138, R152, R183, R138, P2 ;  /* 0x000000b7988a7225 */ /* 0x000fc800010e048a */
[----:B------:R-:W-:-:S04]  /*213e0*/  IMAD.WIDE.U32 R160, P2, R165, R154, R160 ;  /* 0x0000009aa5a07225 */ /* 0x000fc800078400a0 */
[----:B------:R-:W-:Y:S01]  /*213f0*/  IMAD.WIDE.U32 R154, R187, R201, RZ ;  /* 0x000000c9bb9a7225 */ /* 0x000fe200078e00ff */
[----:B------:R-:W-:-:S03]  /*21400*/  MOV R166, R161 ;  /* 0x000000a100a67202 */ /* 0x000fc60000000f00 */
[----:B------:R-:W-:-:S04]  /*21410*/  IMAD.WIDE.U32 R158, R201, 0x26, RZ ;  /* 0x00000026c99e7825 */ /* 0x000fc800078e00ff */
[----:B------:R-:W-:Y:S01]  /*21420*/  IMAD.X R167, RZ, RZ, RZ, P2 ;  /* 0x000000ffffa77224 */ /* 0x000fe200010e06ff */
[----:B------:R-:W-:Y:S01]  /*21430*/  IADD3 R205, P2, PT, R153, R160, RZ ;  /* 0x000000a099cd7210 */ /* 0x000fe20007f5e0ff */
[----:B------:R-:W-:Y:S02]  /*21440*/  IMAD R157, R203, 0x26, RZ ;  /* 0x00000026cb9d7824 */ /* 0x000fe400078e02ff */
[----:B------:R-:W-:-:S04]  /*21450*/  IMAD.WIDE.U32 R152, R186, R201, RZ ;  /* 0x000000c9ba987225 */ /* 0x000fc800078e00ff */
[----:B------:R-:W-:Y:S01]  /*21460*/  IMAD.WIDE.U32 R154, P1, R186, R203, R154 ;  /* 0x000000cbba9a7225 */ /* 0x000fe2000782009a */
[----:B------:R-:W-:-:S03]  /*21470*/  IADD3 R188, P4, PT, R141, R152, RZ ;  /* 0x000000988dbc7210 */ /* 0x000fc60007f9e0ff */
[----:B------:R-:W-:Y:S01]  /*21480*/  IMAD.WIDE.U32 R168, R183, R158, RZ ;  /* 0x0000009eb7a87225 */ /* 0x000fe200078e00ff */
[----:B------:R-:W-:-:S03]  /*21490*/  MOV R160, R155 ;  /* 0x0000009b00a07202 */ /* 0x000fc60000000f00 */
        /* <DEDUP_REMOVED lines=8> */
[----:B------:R-:W-:Y:S01]  /*21520*/  IMAD.X R165, RZ, RZ, RZ, P2 ;  /* 0x000000ffffa57224 */ /* 0x000fe200010e06ff */
[----:B------:R-:W-:Y:S01]  /*21530*/  IADD3 R207, P2, PT, R159, R168, RZ ;  /* 0x000000a89fcf7210 */ /* 0x000fe20007f5e0ff */
[----:B------:R-:W-:-:S04]  /*21540*/  IMAD.WIDE.U32.X R160, R187, R203, R160, P1 ;  /* 0x000000cbbba07225 */ /* 0x000fc800008e04a0 */
[----:B------:R-:W-:Y:S01]  /*21550*/  IMAD.WIDE.U32 R154, R170, R186, RZ ;  /* 0x000000baaa9a7225 */ /* 0x000fe200078e00ff */
[----:B------:R-:W-:Y:S02]  /*21560*/  IADD3.X R160, P4, P6, R160, R146, R144, P4, P3 ;  /* 0x00000092a0a07210 */ /* 0x000fe40002686490 */
[----:B------:R-:W-:Y:S01]  /*21570*/  IADD3.X R184, P3, PT, R184, R205, RZ, P0, !PT ;  /* 0x000000cdb8b87210 */ /* 0x000fe2000077e4ff */
[----:B------:R-:W-:Y:S01]  /*21580*/  IMAD.WIDE.U32 R152, P1, R201, R203, R152 ;  /* 0x000000cbc9987225 */ /* 0x000fe20007820098 */
[----:B------:R-:W-:-:S03]  /*21590*/  IADD3.X R190, PT, PT, R161, R147, R145, P4, P6 ;  /* 0x00000093a1be7210 */ /* 0x000fc600027ec491 */
[----:B------:R-:W-:Y:S01]  /*215a0*/  IMAD.MOV.U32 R164, RZ, RZ, R169 ;  /* 0x000000ffffa47224 */ /* 0x000fe200078e00a9 */
[----:B------:R-:W-:Y:S01]  /*215b0*/  IADD3.X R141, PT, PT, RZ, RZ, RZ, P1, !PT ;  /* 0x000000ffff8d7210 */ /* 0x000fe20000ffe4ff */
[----:B------:R-:W-:Y:S01]  /*215c0*/  IMAD.WIDE.U32 R144, R172, R186, RZ ;  /* 0x000000baac907225 */ /* 0x000fe200078e00ff */
[----:B------:R-:W-:-:S03]  /*215d0*/  SHF.L.U64.HI R169, R201, 0x1, R203 ;  /* 0x00000001c9a97819 */ /* 0x000fc600000102cb */
[----:B------:R-:W-:Y:S01]  /*215e0*/  IMAD.WIDE.U32.X R164, R157, R183, R164, P2 ;  /* 0x000000b79da47225 */ /* 0x000fe200010e04a4 */
[----:B------:R-:W-:Y:S02]  /*215f0*/  IADD3 R191, P2, PT, R154, R156, RZ ;  /* 0x0000009c9abf7210 */ /* 0x000fe40007f5e0ff */
[----:B------:R-:W-:Y:S01]  /*21600*/  IADD3 R154, P1, PT, R189, R158, RZ ;  /* 0x0000009ebd9a7210 */ /* 0x000fe20007f3e0ff */
[----:B------:R-:W-:-:S04]  /*21610*/  IMAD.WIDE.U32 R156, R201, R201, RZ ;  /* 0x000000c9c99c7225 */ /* 0x000fc800078e00ff */
[----:B------:R-:W-:Y:S01]  /*21620*/  IMAD.WIDE.U32 R158, R171, R186, RZ ;  /* 0x000000baab9e7225 */ /* 0x000fe200078e00ff */
[----:B------:R-:W-:-:S03]  /*21630*/  IADD3 R198, P4, PT, R157, R152, RZ ;  /* 0x000000989dc67210 */ /* 0x000fc60007f9e0ff */
[----:B------:R-:W-:Y:S01]  /*21640*/  IMAD.SHL.U32 R168, R201, 0x2, RZ ;  /* 0x00000002c9a87824 */ /* 0x000fe200078e00ff */
[----:B------:R-:W-:Y:S01]  /*21650*/  IADD3 R189, P0, PT, R158, R140, RZ ;  /* 0x0000008c9ebd7210 */ /* 0x000fe20007f1e0ff */
[----:B------:R-:W-:Y:S01]  /*21660*/  IMAD.MOV.U32 R140, RZ, RZ, R153 ;  /* 0x000000ffff8c7224 */ /* 0x000fe200078e0099 */
[----:B------:R-:W-:Y:S01]  /*21670*/  IADD3.X R158, P1, PT, R184, R207, RZ, P1, !PT ;  /* 0x000000cfb89e7210 */ /* 0x000fe20000f3e4ff */
[----:B------:R-:W-:-:S04]  /*21680*/  IMAD.WIDE.U32 R152, R173, R186, RZ ;  /* 0x000000baad987225 */ /* 0x000fc800078e00ff */
[----:B------:R-:W-:Y:S01]  /*21690*/  IMAD.WIDE.U32.X R140, R203, R203, R140, P4 ;  /* 0x000000cbcb8c7225 */ /* 0x000fe200020e048c */
[----:B------:R-:W-:Y:S02]  /*216a0*/  IADD3.X R203, P1, P6, R164, R166, R162, P1, P3 ;  /* 0x000000a6a4cb7210 */ /* 0x000fe40000e264a2 */
[----:B------:R-:W-:Y:S01]  /*216b0*/  IADD3 R201, P3, PT, R156, R148, RZ ;  /* 0x000000949cc97210 */ /* 0x000fe20007f7e0ff */
[----:B------:R-:W-:Y:S01]  /*216c0*/  IMAD.WIDE.U32 R146, P4, R187, R173, R144 ;  /* 0x000000adbb927225 */ /* 0x000fe20007880090 */
[----:B------:R-:W-:Y:S02]  /*216d0*/  IADD3.X R162, PT, PT, R165, R167, R163, P1, P6 ;  /* 0x000000a7a5a27210 */ /* 0x000fe40000fec4a3 */
[----:B------:R-:W-:Y:S01]  /*216e0*/  SHF.L.W.U32.HI R161, R158, 0xd, R203 ;  /* 0x0000000d9ea17819 */ /* 0x000fe20000010ecb */
[----:B------:R-:W-:Y:S01]  /*216f0*/  IMAD.WIDE.U32 R144, R172, R168, RZ ;  /* 0x000000a8ac907225 */ /* 0x000fe200078e00ff */
[----:B------:R-:W-:Y:S02]  /*21700*/  IADD3.X R157, PT, PT, RZ, RZ, RZ, P4, !PT ;  /* 0x000000ffff9d7210 */ /* 0x000fe400027fe4ff */
[----:B------:R-:W-:Y:S01]  /*21710*/  SHF.L.W.U32.HI R163, R203, 0xd, R162 ;  /* 0x0000000dcba37819 */ /* 0x000fe20000010ea2 */
[----:B------:R-:W-:Y:S01]  /*21720*/  IMAD.MOV.U32 R156, RZ, RZ, R147 ;  /* 0x000000ffff9c7224 */ /* 0x000fe200078e0093 */
[----:B------:R-:W-:Y:S01]  /*21730*/  IADD3 R166, P4, PT, R161, R188, RZ ;  /* 0x000000bca1a67210 */ /* 0x000fe20007f9e0ff */
[----:B------:R-:W-:Y:S01]  /*21740*/  IMAD.WIDE.U32 R144, P6, R169, R173, R144 ;  /* 0x000000ada9907225 */ /* 0x000fe200078c0090 */
[----:B------:R-:W-:-:S02]  /*21750*/  IADD3 R164, P1, PT, R153, R146, RZ ;  /* 0x0000009299a47210 */ /* 0x000fc40007f3e0ff */
[----:B------:R-:W-:Y:S01]  /*21760*/  IADD3.X R163, P4, PT, R163, R196, RZ, P4, !PT ;  /* 0x000000c4a3a37210 */ /* 0x000fe2000279e4ff */
[----:B------:R-:W-:Y:S01]  /*21770*/  IMAD.WIDE.U32 R146, R173, R168, RZ ;  /* 0x000000a8ad927225 */ /* 0x000fe200078e00ff */
[----:B------:R-:W-:Y:S02]  /*21780*/  IADD3.X R149, P3, PT, R149, R198, RZ, P3, !PT ;  /* 0x000000c695957210 */ /* 0x000fe40001f7e4ff */
[----:B------:R-:W-:Y:S01]  /*21790*/  IADD3.X R184, P4, PT, RZ, R160, RZ, P4, !PT ;  /* 0x000000a0ffb87210 */ /* 0x000fe2000279e4ff */
[----:B------:R-:W-:Y:S01]  /*217a0*/  IMAD.WIDE.U32.X R156, R187, R172, R156, P1 ;  /* 0x000000acbb9c7225 */ /* 0x000fe200008e049c */
[----:B------:R-:W-:Y:S02]  /*217b0*/  IADD3 R162, P1, PT, R201, R152, RZ ;  /* 0x00000098c9a27210 */ /* 0x000fe40007f3e0ff */
[----:B------:R-:W-:Y:S01]  /*217c0*/  MOV R152, R145 ;  /* 0x0000009100987202 */ /* 0x000fe20000000f00 */
[----:B------:R-:W-:Y:S01]  /*217d0*/  IMAD.X R153, RZ, RZ, RZ, P6 ;  /* 0x000000ffff997224 */ /* 0x000fe200030e06ff */
[----:B------:R-:W-:Y:S01]  /*217e0*/  IADD3 R188, P6, PT, R147, R144, RZ ;  /* 0x0000009093bc7210 */ /* 0x000fe20007fde0ff */
[----:B------:R-:W-:Y:S01]  /*217f0*/  IMAD.WIDE.U32.X R144, R172, R172, R142, P5 ;  /* 0x000000acac907225 */ /* 0x000fe200028e048e */
[----:B------:R-:W-:-:S02]  /*21800*/  SHF.L.W.U32.HI R143, R163, 0xd, R184 ;  /* 0x0000000da38f7819 */ /* 0x000fc40000010eb8 */
[----:B------:R-:W-:Y:S01]  /*21810*/  IADD3.X R164, P1, PT, R149, R164, RZ, P1, !PT ;  /* 0x000000a495a47210 */ /* 0x000fe20000f3e4ff */
[----:B------:R-:W-:Y:S01]  /*21820*/  IMAD.X R167, RZ, RZ, R190, P4 ;  /* 0x000000ffffa77224 */ /* 0x000fe200020e06be */
[----:B------:R-:W-:Y:S01]  /*21830*/  IADD3 R143, P4, PT, R143, R162, RZ ;  /* 0x000000a28f8f7210 */ /* 0x000fe20007f9e0ff */
[----:B------:R-:W-:Y:S01]  /*21840*/  IMAD.WIDE.U32 R160, R181, R186, RZ ;  /* 0x000000bab5a07225 */ /* 0x000fe200078e00ff */
[----:B------:R-:W-:Y:S02]  /*21850*/  IADD3.X R162, P1, P5, R156, R140, R150, P1, P3 ;  /* 0x0000008c9ca27210 */ /* 0x000fe40000d26496 */
[----:B------:R-:W-:Y:S01]  /*21860*/  SHF.L.W.U32.HI R165, R184, 0xd, R167 ;  /* 0x0000000db8a57819 */ /* 0x000fe20000010ea7 */
[----:B------:R-:W-:Y:S01]  /*21870*/  IMAD.WIDE.U32 R148, R183, R186, RZ ;  /* 0x000000bab7947225 */ /* 0x000fe200078e00ff */
[----:B------:R-:W-:Y:S02]  /*21880*/  IADD3.X R142, PT, PT, R157, R141, R151, P1, P5 ;  /* 0x0000008d9d8e7210 */ /* 0x000fe40000fea497 */
[----:B------:R-:W-:Y:S01]  /*21890*/  IADD3.X R165, P4, PT, R165, R164, RZ, P4, !PT ;  /* 0x000000a4a5a57210 */ /* 0x000fe2000279e4ff */
[----:B------:R-:W-:Y:S01]  /*218a0*/  IMAD.WIDE.U32 R160, P3, R187, R170, R160 ;  /* 0x000000aabba07225 */ /* 0x000fe200078600a0 */
[----:B------:R-:W-:-:S02]  /*218b0*/  IADD3 R140, P1, PT, R191, R146, RZ ;  /* 0x00000092bf8c7210 */ /* 0x000fc40007f3e0ff */
[----:B------:R-:W-:Y:S01]  /*218c0*/  LOP3.LUT R163, R163, 0x7ffff, RZ, 0xc0, !PT ;  /* 0x0007ffffa3a37812 */ /* 0x000fe200078ec0ff */
[----:B------:R-:W-:Y:S01]  /*218d0*/  IMAD.X R147, RZ, RZ, RZ, P3 ;  /* 0x000000ffff937224 */ /* 0x000fe200018e06ff */
[----:B------:R-:W-:Y:S01]  /*218e0*/  IADD3 R146, P5, PT, R155, R160, RZ ;  /* 0x000000a09b927210 */ /* 0x000fe20007fbe0ff */
[----:B------:R-:W-:Y:S01]  /*218f0*/  IMAD.WIDE.U32.X R152, R169, R172, R152, P6 ;  /* 0x000000aca9987225 */ /* 0x000fe200030e0498 */
[----:B------:R-:W-:Y:S02]  /*21900*/  LEA.HI.X R162, P3, R167, R162, RZ, 0xd, P4 ;  /* 0x000000a2a7a27211 */ /* 0x000fe40002076cff */
[----:B------:R-:W-:Y:S01]  /*21910*/  IADD3.X R155, P2, PT, R185, R146, RZ, P2, !PT ;  /* 0x00000092b99b7210 */ /* 0x000fe2000175e4ff */
[----:B------:R-:W-:Y:S01]  /*21920*/  IMAD.MOV.U32 R146, RZ, RZ, R161 ;  /* 0x000000ffff927224 */ /* 0x000fe200078e00a1 */
[----:B------:R-:W-:Y:S01]  /*21930*/  SHF.L.W.U32.HI R141, R165, 0xd, R162 ;  /* 0x0000000da58d7819 */ /* 0x000fe20000010ea2 */
[----:B------:R-:W-:Y:S01]  /*21940*/  IMAD.X R142, RZ, RZ, R142, P3 ;  /* 0x000000ffff8e7224 */ /* 0x000fe200018e068e */
[----:B------:R-:W-:Y:S01]  /*21950*/  IADD3.X R155, P1, PT, R155, R188, RZ, P1, !PT ;  /* 0x000000bc9b9b7210 */ /* 0x000fe20000f3e4ff */
[----:B------:R-:W-:Y:S01]  /*21960*/  IMAD.WIDE.U32 R156, R181, R168, RZ ;  /* 0x000000a8b59c7225 */ /* 0x000fe200078e00ff */
[----:B------:R-:W-:-:S02]  /*21970*/  IADD3 R141, P3, PT, R141, R140, RZ ;  /* 0x0000008c8d8d7210 */ /* 0x000fc40007f7e0ff */
[----:B------:R-:W-:Y:S01]  /*21980*/  SHF.L.W.U32.HI R162, R162, 0xd, R142 ;  /* 0x0000000da2a27819 */ /* 0x000fe20000010e8e */
[----:B------:R-:W-:-:S03]  /*21990*/  IMAD.WIDE.U32 R148, P6, R187, R171, R148 ;  /* 0x000000abbb947225 */ /* 0x000fc600078c0094 */
[----:B------:R-:W-:Y:S01]  /*219a0*/  IADD3.X R162, P3, PT, R162, R155, RZ, P3, !PT ;  /* 0x0000009ba2a27210 */ /* 0x000fe20001f7e4ff */
[----:B------:R-:W-:Y:S01]  /*219b0*/  IMAD.WIDE.U32.X R146, R187, R181, R146, P5 ;  /* 0x000000b5bb927225 */ /* 0x000fe200028e0492 */
[----:B------:R-:W-:Y:S02]  /*219c0*/  IADD3.X R151, PT, PT, RZ, RZ, RZ, P6, !PT ;  /* 0x000000ffff977210 */ /* 0x000fe400037fe4ff */
[----:B------:R-:W-:Y:S01]  /*219d0*/  IADD3 R159, P4, PT, R159, R148, RZ ;  /* 0x000000949f9f7210 */ /* 0x000fe20007f9e0ff */
[----:B------:R-:W-:Y:S01]  /*219e0*/  IMAD.WIDE.U32 R156, P5, R169, R170, R156 ;  /* 0x000000aaa99c7225 */ /* 0x000fe200078a009c */
[----:B------:R-:W-:Y:S02]  /*219f0*/  IADD3.X R167, P6, P2, R152, R146, R138, P1, P2 ;  /* 0x0000009298a77210 */ /* 0x000fe40000ac448a */
[----:B------:R-:W-:Y:S01]  /*21a00*/  MOV R150, R149 ;  /* 0x0000009500967202 */ /* 0x000fe20000000f00 */
[----:B------:R-:W-:Y:S01]  /*21a10*/  IMAD.WIDE.U32 R170, R170, R168, RZ ;  /* 0x000000a8aaaa7225 */ /* 0x000fe200078e00ff */
[----:B------:R-:W-:-:S02]  /*21a20*/  LEA.HI.X R167, P3, R142, R167, RZ, 0xd, P3 ;  /* 0x000000a78ea77211 */ /* 0x000fc40001876cff */
[----:B------:R-:W-:Y:S01]  /*21a30*/  IADD3.X R139, PT, PT, R153, R147, R139, P6, P2 ;  /* 0x00000093998b7210 */ /* 0x000fe200037e448b */
[----:B------:R-:W-:Y:S01]  /*21a40*/  IMAD.X R149, RZ, RZ, RZ, P5 ;  /* 0x000000ffff957224 */ /* 0x000fe200028e06ff */
[----:B------:R-:W-:Y:S01]  /*21a50*/  IADD3 R171, P5, PT, R171, R156, RZ ;  /* 0x0000009cabab7210 */ /* 0x000fe20007fbe0ff */
[----:B------:R-:W-:Y:S01]  /*21a60*/  IMAD.MOV.U32 R148, RZ, RZ, R157 ;  /* 0x000000ffff947224 */ /* 0x000fe200078e009d */
[----:B------:R-:W-:Y:S01]  /*21a70*/  IADD3.X R140, P0, PT, R182, R159, RZ, P0, !PT ;  /* 0x0000009fb68c7210 */ /* 0x000fe2000071e4ff */
[----:B------:R-:W-:Y:S01]  /*21a80*/  IMAD.WIDE.U32.X R150, R187, R183, R150, P4 ;  /* 0x000000b7bb967225 */ /* 0x000fe200020e0496 */
[----:B------:R-:W-:Y:S02]  /*21a90*/  IADD3 R189, P1, PT, R189, R170, RZ ;  /* 0x000000aabdbd7210 */ /* 0x000fe40007f3e0ff */
        /* <DEDUP_REMOVED lines=21> */
.L_x_34:
[----:B------:R-:W-:Y:S01]  /*21bf0*/  IMAD.WIDE.U32 R152, R143, 0x26, RZ ;  /* 0x000000268f987825 */ /* 0x000fe200078e00ff */
[----:B------:R-:W-:Y:S01]  /*21c00*/  LOP3.LUT R167, R167, 0x7ffff, RZ, 0xc0, !PT ;  /* 0x0007ffffa7a77812 */ /* 0x000fe200078ec0ff */
[----:B------:R-:W-:Y:S01]  /*21c10*/  UIADD3 UR4, UPT, UPT, UR4, 0x1, URZ ;  /* 0x0000000104047890 */ /* 0x000fe2000fffe0ff */
[----:B------:R-:W-:Y:S01]  /*21c20*/  SHF.L.U64.HI R140, R164, 0x1, R173 ;  /* 0x00000001a48c7819 */ /* 0x000fe200000102ad */
[----:B------:R-:W-:Y:S01]  /*21c30*/  IMAD.WIDE.U32 R146, R166, 0x26, RZ ;  /* 0x00000026a6927825 */ /* 0x000fe200078e00ff */
[----:B------:R-:W-:Y:S01]  /*21c40*/  LOP3.LUT R142, R165, 0x7ffff, RZ, 0xc0, !PT ;  /* 0x0007ffffa58e7812 */ /* 0x000fe200078ec0ff */
[----:B------:R-:W-:Y:S01]  /*21c50*/  UISETP.NE.AND UP0, UPT, UR4, 0x9, UPT ;  /* 0x000000090400788c */ /* 0x000fe2000bf05270 */
[----:B------:R-:W-:Y:S01]  /*21c60*/  LOP3.LUT R171, R162, 0x7ffff, RZ, 0xc0, !PT ;  /* 0x0007ffffa2ab7812 */ /* 0x000fe200078ec0ff */
[----:B------:R-:W-:Y:S02]  /*21c70*/  IMAD R139, R183, 0x26, RZ ;  /* 0x00000026b78b7824 */ /* 0x000fe400078e02ff */
[----:B------:R-:W-:-:S04]  /*21c80*/  IMAD.WIDE.U32 R148, R173, R164, RZ ;  /* 0x000000a4ad947225 */ /* 0x000fc800078e00ff */
[----:B------:R-:W-:Y:S02]  /*21c90*/  IMAD.IADD R160, R147, 0x1, R139 ;  /* 0x0000000193a07824 */ /* 0x000fe400078e028b */
[----:B------:R-:W-:-:S04]  /*21ca0*/  IMAD.WIDE.U32 R154, R164, R164, RZ ;  /* 0x000000a4a49a7225 */ /* 0x000fc800078e00ff */
[----:B------:R-:W-:-:S04]  /*21cb0*/  IMAD.WIDE.U32 R138, R152, R141, RZ ;  /* 0x0000008d988a7225 */ /* 0x000fc800078e00ff */
[----:B------:R-:W-:Y:S01]  /*21cc0*/  IMAD.WIDE.U32 R150, R167, R146, RZ ;  /* 0x00000092a7967225 */ /* 0x000fe200078e00ff */
[----:B------:R-:W-:-:S03]  /*21cd0*/  IADD3 R157, P1, PT, R154, R138, RZ ;  /* 0x0000008a9a9d7210 */ /* 0x000fc60007f3e0ff */
[----:B------:R-:W-:-:S04]  /*21ce0*/  IMAD.WIDE.U32 R148, P0, R164, R173, R148 ;  /* 0x000000ada4947225 */ /* 0x000fc80007800094 */
[----:B------:R-:W-:Y:S01]  /*21cf0*/  IMAD.WIDE.U32 R146, R169, R146, RZ ;  /* 0x00000092a9927225 */ /* 0x000fe200078e00ff */
[----:B------:R-:W-:Y:S02]  /*21d00*/  IADD3.X R145, PT, PT, RZ, RZ, RZ, P0, !PT ;  /* 0x000000ffff917210 */ /* 0x000fe400007fe4ff */
[----:B------:R-:W-:Y:S01]  /*21d10*/  IADD3 R172, P2, PT, R155, R148, RZ ;  /* 0x000000949bac7210 */ /* 0x000fe20007f5e0ff */
        /* <DEDUP_REMOVED lines=11> */
[----:B------:R-:W-:-:S04]  /*21dd0*/  IMAD.WIDE.U32 R148, R141, 0x13, RZ ;  /* 0x000000138d947825 */ /* 0x000fc800078e00ff */
[----:B------:R-:W-:Y:S02]  /*21de0*/  IMAD R161, R171, 0x13, RZ ;  /* 0x00000013aba17824 */ /* 0x000fe400078e02ff */
[----:B------:R-:W-:Y:S01]  /*21df0*/  IMAD.WIDE.U32.X R144, R173, R173, R144, P2 ;  /* 0x000000adad907225 */ /* 0x000fe200010e0490 */
[----:B------:R-:W-:-:S03]  /*21e00*/  IADD3 R156, P2, PT, R147, R156, RZ ;  /* 0x0000009c939c7210 */ /* 0x000fc60007f5e0ff */
[----:B------:R-:W-:Y:S01]  /*21e10*/  IMAD.X R165, RZ, RZ, RZ, P0 ;  /* 0x000000ffffa57224 */ /* 0x000fe200000e06ff */
[----:B------:R-:W-:Y:S01]  /*21e20*/  IADD3 R173, P0, PT, R146, R154, RZ ;  /* 0x0000009a92ad7210 */ /* 0x000fe20007f1e0ff */
[----:B------:R-:W-:Y:S01]  /*21e30*/  IMAD.WIDE.U32 R146, R170, R141, RZ ;  /* 0x0000008daa927225 */ /* 0x000fe200078e00ff */
[----:B------:R-:W-:-:S03]  /*21e40*/  IADD3 R154, PT, PT, R149, R161, RZ ;  /* 0x000000a1959a7210 */ /* 0x000fc60007ffe0ff */
[----:B------:R-:W-:-:S04]  /*21e50*/  IMAD.WIDE.U32 R158, R167, R152, RZ ;  /* 0x00000098a79e7225 */ /* 0x000fc800078e00ff */
[----:B------:R-:W-:Y:S02]  /*21e60*/  IMAD.X R161, RZ, RZ, RZ, P5 ;  /* 0x000000ffffa17224 */ /* 0x000fe400028e06ff */
[----:B------:R-:W-:Y:S02]  /*21e70*/  IMAD.MOV.U32 R164, RZ, RZ, R151 ;  /* 0x000000ffffa47224 */ /* 0x000fe400078e0097 */
[----:B------:R-:W-:-:S04]  /*21e80*/  IMAD.WIDE.U32 R152, P5, R171, R152, R146 ;  /* 0x00000098ab987225 */ /* 0x000fc800078a0092 */
[----:B------:R-:W-:Y:S01]  /*21e90*/  IMAD.WIDE.U32 R150, P3, R169, R170, R158 ;  /* 0x000000aaa9967225 */ /* 0x000fe2000786009e */
[----:B------:R-:W-:-:S03]  /*21ea0*/  MOV R162, R153 ;  /* 0x0000009900a27202 */ /* 0x000fc60000000f00 */
[----:B------:R-:W-:Y:S01]  /*21eb0*/  IMAD.WIDE.U32 R146, R154, R141, RZ ;  /* 0x0000008d9a927225 */ /* 0x000fe200078e00ff */
[----:B------:R-:W-:Y:S02]  /*21ec0*/  IADD3.X R159, PT, PT, RZ, RZ, RZ, P3, !PT ;  /* 0x000000ffff9f7210 */ /* 0x000fe40001ffe4ff */
[----:B------:R-:W-:Y:S01]  /*21ed0*/  IADD3 R139, P3, PT, R139, R152, RZ ;  /* 0x000000988b8b7210 */ /* 0x000fe20007f7e0ff */
[----:B------:R-:W-:Y:S01]  /*21ee0*/  IMAD.WIDE.U32.X R164, R160, R167, R164, P4 ;  /* 0x000000a7a0a47225 */ /* 0x000fe200020e04a4 */
[----:B------:R-:W-:Y:S02]  /*21ef0*/  IADD3 R155, P4, PT, R155, R150, RZ ;  /* 0x000000969b9b7210 */ /* 0x000fe40007f9e0ff */
[----:B------:R-:W-:Y:S01]  /*21f00*/  IADD3.X R139, P1, PT, R172, R139, RZ, P1, !PT ;  /* 0x0000008bac8b7210 */ /* 0x000fe20000f3e4ff */
[----:B------:R-:W-:Y:S02]  /*21f10*/  IMAD.X R163, RZ, RZ, RZ, P5 ;  /* 0x000000ffffa37224 */ /* 0x000fe400028e06ff */
[----:B------:R-:W-:Y:S01]  /*21f20*/  IMAD.WIDE.U32 R146, P5, R171, R148, R146 ;  /* 0x00000094ab927225 */ /* 0x000fe200078a0092 */
[----:B------:R-:W-:-:S02]  /*21f30*/  IADD3.X R139, P6, PT, R139, R182, RZ, P6, !PT ;  /* 0x000000b68b8b7210 */ /* 0x000fc400037de4ff */
[----:B------:R-:W-:Y:S01]  /*21f40*/  SHF.L.U32 R182, R166, 0x1, RZ ;  /* 0x00000001a6b67819 */ /* 0x000fe200000006ff */
[----:B------:R-:W-:-:S04]  /*21f50*/  IMAD.WIDE.U32 R148, R148, R141, RZ ;  /* 0x0000008d94947225 */ /* 0x000fc800078e00ff */
[----:B------:R-:W-:Y:S02]  /*21f60*/  IMAD.MOV.U32 R158, RZ, RZ, R151 ;  /* 0x000000ffff9e7224 */ /* 0x000fe400078e0097 */
[----:B------:R-:W-:-:S04]  /*21f70*/  IMAD.WIDE.U32.X R162, R170, R171, R162, P3 ;  /* 0x000000abaaa27225 */ /* 0x000fc800018e04a2 */
[----:B------:R-:W-:Y:S01]  /*21f80*/  IMAD.WIDE.U32.X R158, R170, R167, R158, P4 ;  /* 0x000000a7aa9e7225 */ /* 0x000fe200020e049e */
[----:B------:R-:W-:Y:S02]  /*21f90*/  IADD3 R170, P3, PT, R173, R148, RZ ;  /* 0x00000094adaa7210 */ /* 0x000fe40007f7e0ff */
[----:B------:R-:W-:Y:S01]  /*21fa0*/  IADD3 R184, P4, PT, R149, R146, RZ ;  /* 0x0000009295b87210 */ /* 0x000fe20007f9e0ff */
[----:B------:R-:W-:Y:S01]  /*21fb0*/  IMAD.MOV.U32 R160, RZ, RZ, R157 ;  /* 0x000000ffffa07224 */ /* 0x000fe200078e009d */
[----:B------:R-:W-:Y:S01]  /*21fc0*/  IADD3.X R173, P0, PT, R156, R155, RZ, P0, !PT ;  /* 0x0000009b9cad7210 */ /* 0x000fe2000071e4ff */
[----:B------:R-:W-:Y:S01]  /*21fd0*/  IMAD.X R157, RZ, RZ, RZ, P5 ;  /* 0x000000ffff9d7224 */ /* 0x000fe200028e06ff */
[----:B------:R-:W-:Y:S01]  /*21fe0*/  IADD3.X R164, P1, P6, R164, R162, R144, P6, P1 ;  /* 0x000000a2a4a47210 */ /* 0x000fe20003622490 */
[----:B------:R-:W-:Y:S01]  /*21ff0*/  IMAD.WIDE.U32 R152, R183, R166, RZ ;  /* 0x000000a6b7987225 */ /* 0x000fe200078e00ff */
[----:B------:R-:W-:Y:S02]  /*22000*/  IADD3.X R173, P3, PT, R173, R184, RZ, P3, !PT ;  /* 0x000000b8adad7210 */ /* 0x000fe40001f7e4ff */
[----:B------:R-:W-:Y:S01]  /*22010*/  IADD3.X R189, PT, PT, R165, R163, R145, P1, P6 ;  /* 0x000000a3a5bd7210 */ /* 0x000fe20000fec491 */
[----:B------:R-:W-:-:S02]  /*22020*/  IMAD.MOV.U32 R156, RZ, RZ, R147 ;  /* 0x000000ffff9c7224 */ /* 0x000fc400078e0093 */
[----:B------:R-:W-:-:S04]  /*22030*/  IMAD.WIDE.U32 R146, R141, 0x26, RZ ;  /* 0x000000268d927825 */ /* 0x000fc800078e00ff */
[----:B------:R-:W-:-:S04]  /*22040*/  IMAD.WIDE.U32.X R156, R154, R171, R156, P4 ;  /* 0x000000ab9a9c7225 */ /* 0x000fc800020e049c */
[----:B------:R-:W-:Y:S02]  /*22050*/  IMAD R181, R171, 0x26, RZ ;  /* 0x00000026abb57824 */ /* 0x000fe400078e02ff */
[----:B------:R-:W-:-:S04]  /*22060*/  IMAD.WIDE.U32 R148, R166, R166, RZ ;  /* 0x000000a6a6947225 */ /* 0x000fc800078e00ff */
[----:B------:R-:W-:-:S04]  /*22070*/  IMAD.WIDE.U32 R154, R143, R168, RZ ;  /* 0x000000a88f9a7225 */ /* 0x000fc800078e00ff */
[----:B------:R-:W-:-:S04]  /*22080*/  IMAD.WIDE.U32 R152, P4, R166, R183, R152 ;  /* 0x000000b7a6987225 */ /* 0x000fc80007880098 */
[----:B------:R-:W-:Y:S01]  /*22090*/  IMAD.WIDE.U32.X R160, R183, R140, R160, P2 ;  /* 0x0000008cb7a07225 */ /* 0x000fe200010e04a0 */
[----:B------:R-:W-:Y:S02]  /*220a0*/  IADD3 R185, P2, PT, R154, R148, RZ ;  /* 0x000000949ab97210 */ /* 0x000fe40007f5e0ff */
[----:B------:R-:W-:Y:S01]  /*220b0*/  IADD3 R172, P5, PT, R149, R152, RZ ;  /* 0x0000009895ac7210 */ /* 0x000fe20007fbe0ff */
[----:B------:R-:W-:Y:S01]  /*220c0*/  IMAD.IADD R184, R147, 0x1, R181 ;  /* 0x0000000193b87824 */ /* 0x000fe200078e02b5 */
[----:B------:R-:W-:Y:S01]  /*220d0*/  IADD3.X R181, P0, P3, R156, R158, R160, P3, P0 ;  /* 0x0000009e9cb57210 */ /* 0x000fe20001b004a0 */
[----:B------:R-:W-:Y:S01]  /*220e0*/  IMAD.MOV.U32 R148, RZ, RZ, R153 ;  /* 0x000000ffff947224 */ /* 0x000fe200078e0099 */
[----:B------:R-:W-:Y:S01]  /*220f0*/  IADD3.X R149, PT, PT, RZ, RZ, RZ, P4, !PT ;  /* 0x000000ffff957210 */ /* 0x000fe200027fe4ff */
[----:B------:R-:W-:Y:S01]  /*22100*/  IMAD.WIDE.U32 R150, R142, R168, RZ ;  /* 0x000000a88e967225 */ /* 0x000fe200078e00ff */
[----:B------:R-:W-:-:S03]  /*22110*/  IADD3.X R187, PT, PT, R157, R159, R161, P0, P3 ;  /* 0x0000009f9dbb7210 */ /* 0x000fc600007e64a1 */
[----:B------:R-:W-:-:S04]  /*22120*/  IMAD.WIDE.U32 R152, R184, R169, RZ ;  /* 0x000000a9b8987225 */ /* 0x000fc800078e00ff */
[----:B------:R-:W-:-:S04]  /*22130*/  IMAD.WIDE.U32 R158, R169, 0x13, RZ ;  /* 0x00000013a99e7825 */ /* 0x000fc800078e00ff */
[----:B------:R-:W-:Y:S02]  /*22140*/  IMAD R145, R167, 0x13, RZ ;  /* 0x00000013a7917824 */ /* 0x000fe400078e02ff */
[----:B------:R-:W-:Y:S01]  /*22150*/  IMAD.WIDE.U32.X R148, R183, R183, R148, P5 ;  /* 0x000000b7b7947225 */ /* 0x000fe200028e0494 */
[----:B------:R-:W-:-:S03]  /*22160*/  SHF.L.U64.HI R183, R166, 0x1, R183 ;  /* 0x00000001a6b77819 */ /* 0x000fc600000102b7 */
[----:B------:R-:W-:-:S04]  /*22170*/  IMAD.WIDE.U32 R150, P4, R143, R140, R150 ;  /* 0x0000008c8f967225 */ /* 0x000fc80007880096 */
[----:B------:R-:W-:Y:S01]  /*22180*/  IMAD.WIDE.U32 R160, P5, R167, R146, R152 ;  /* 0x00000092a7a07225 */ /* 0x000fe200078a0098 */
[----:B------:R-:W-:Y:S02]  /*22190*/  IADD3 R191, P1, PT, R155, R150, RZ ;  /* 0x000000969bbf7210 */ /* 0x000fe40007f3e0ff */
[----:B------:R-:W-:Y:S01]  /*221a0*/  IADD3.X R157, PT, PT, RZ, RZ, RZ, P4, !PT ;  /* 0x000000ffff9d7210 */ /* 0x000fe200027fe4ff */
[----:B------:R-:W-:-:S04]  /*221b0*/  IMAD.WIDE.U32 R146, R146, R169, RZ ;  /* 0x000000a992927225 */ /* 0x000fc800078e00ff */
[----:B------:R-:W-:Y:S01]  /*221c0*/  IMAD.IADD R186, R159, 0x1, R145 ;  /* 0x000000019fba7824 */ /* 0x000fe200078e0291 */
[----:B------:R-:W-:Y:S01]  /*221d0*/  IADD3 R185, P0, PT, R185, R146, RZ ;  /* 0x00000092b9b97210 */ /* 0x000fe20007f1e0ff */
[----:B------:R-:W-:Y:S01]  /*221e0*/  IMAD.WIDE.U32 R152, R171, R168, RZ ;  /* 0x000000a8ab987225 */ /* 0x000fe200078e00ff */
[----:B------:R-:W-:-:S03]  /*221f0*/  IADD3 R201, P6, PT, R147, R160, RZ ;  /* 0x000000a093c97210 */ /* 0x000fc60007fde0ff */
[----:B------:R-:W-:-:S04]  /*22200*/  IMAD.WIDE.U32 R154, R186, R169, RZ ;  /* 0x000000a9ba9a7225 */ /* 0x000fc800078e00ff */
[----:B------:R-:W-:Y:S02]  /*22210*/  IMAD.X R147, RZ, RZ, RZ, P5 ;  /* 0x000000ffff937224 */ /* 0x000fe400028e06ff */
[----:B------:R-:W-:Y:S02]  /*22220*/  IMAD.MOV.U32 R146, RZ, RZ, R161 ;  /* 0x000000ffff927224 */ /* 0x000fe400078e00a1 */
[----:B------:R-:W-:-:S04]  /*22230*/  IMAD.WIDE.U32 R162, R141, R168, RZ ;  /* 0x000000a88da27225 */ /* 0x000fc800078e00ff */
[----:B------:R-:W-:-:S04]  /*22240*/  IMAD.WIDE.U32 R144, R143, R182, RZ ;  /* 0x000000b68f907225 */ /* 0x000fc800078e00ff */
[----:B------:R-:W-:Y:S01]  /*22250*/  IMAD.WIDE.U32 R152, P3, R141, R140, R152 ;  /* 0x0000008c8d987225 */ /* 0x000fe20007860098 */
[----:B------:R-:W-:-:S03]  /*22260*/  IADD3 R165, P4, PT, R162, R144, RZ ;  /* 0x00000090a2a57210 */ /* 0x000fc60007f9e0ff */
[----:B------:R-:W-:Y:S01]  /*22270*/  IMAD.WIDE.U32.X R146, R184, R167, R146, P6 ;  /* 0x000000a7b8927225 */ /* 0x000fe200030e0492 */
[----:B------:R-:W-:Y:S02]  /*22280*/  IADD3 R203, P5, PT, R163, R152, RZ ;  /* 0x00000098a3cb7210 */ /* 0x000fe40007fbe0ff */
[----:B------:R-:W-:Y:S01]  /*22290*/  IADD3.X R163, PT, PT, RZ, RZ, RZ, P3, !PT ;  /* 0x000000ffffa37210 */ /* 0x000fe20001ffe4ff */
[----:B------:R-:W-:-:S04]  /*222a0*/  IMAD.WIDE.U32 R160, R142, R182, RZ ;  /* 0x000000b68ea07225 */ /* 0x000fc800078e00ff */
[----:B------:R-:W-:-:S04]  /*222b0*/  IMAD.WIDE.U32 R154, P6, R167, R158, R154 ;  /* 0x0000009ea79a7225 */ /* 0x000fc800078c009a */
[----:B------:R-:W-:Y:S02]  /*222c0*/  IMAD.MOV.U32 R156, RZ, RZ, R151 ;  /* 0x000000ffff9c7224 */ /* 0x000fe400078e0097 */
[----:B------:R-:W-:-:S04]  /*222d0*/  IMAD.WIDE.U32 R158, R158, R169, RZ ;  /* 0x000000a99e9e7225 */ /* 0x000fc800078e00ff */
        /* <DEDUP_REMOVED lines=44> */
[----:B------:R-:W-:-:S02]  /*225a0*/  MOV R150, R153 ;  /* 0x0000009900967202 */ /* 0x000fc40000000f00 */
[----:B------:R-:W-:Y:S01]  /*225b0*/  SHF.L.W.U32.HI R162, R162, 0xd, R149 ;  /* 0x0000000da2a27819 */ /* 0x000fe20000010e95 */
[----:B------:R-:W-:Y:S01]  /*225c0*/  IMAD.WIDE.U32 R168, R169, R168, RZ ;  /* 0x000000a8a9a87225 */ /* 0x000fe200078e00ff */
[----:B------:R-:W-:Y:S02]  /*225d0*/  IADD3 R158, P6, PT, R159, R144, RZ ;  /* 0x000000909f9e7210 */ /* 0x000fe40007fde0ff */
[----:B------:R-:W-:Y:S01]  /*225e0*/  IADD3.X R162, P0, PT, R162, R173, RZ, P0, !PT ;  /* 0x000000ada2a27210 */ /* 0x000fe2000071e4ff */
[----:B------:R-:W-:Y:S01]  /*225f0*/  IMAD.X R149, RZ, RZ, RZ, P3 ;  /* 0x000000ffff957224 */ /* 0x000fe200018e06ff */
[----:B------:R-:W-:Y:S01]  /*22600*/  IADD3 R161, P5, PT, R161, R152, RZ ;  /* 0x00000098a1a17210 */ /* 0x000fe20007fbe0ff */
[----:B------:R-:W-:Y:S01]  /*22610*/  IMAD.X R155, RZ, RZ, RZ, P4 ;  /* 0x000000ffff9b7224 */ /* 0x000fe200020e06ff */
[----:B------:R-:W-:Y:S01]  /*22620*/  IADD3.X R153, P0, PT, RZ, R154, RZ, P0, !PT ;  /* 0x0000009aff997210 */ /* 0x000fe2000071e4ff */
[----:B------:R-:W-:Y:S01]  /*22630*/  IMAD.MOV.U32 R148, RZ, RZ, R145 ;  /* 0x000000ffff947224 */ /* 0x000fe200078e0091 */
[----:B------:R-:W-:Y:S01]  /*22640*/  IADD3 R144, P3, PT, R157, R168, RZ ;  /* 0x000000a89d907210 */ /* 0x000fe20007f7e0ff */
[----:B------:R-:W-:Y:S01]  /*22650*/  IMAD.MOV.U32 R154, RZ, RZ, R147 ;  /* 0x000000ffff9a7224 */ /* 0x000fe200078e0093 */
[----:B------:R-:W-:Y:S01]  /*22660*/  IADD3.X R151, PT, PT, RZ, RZ, RZ, P2, !PT ;  /* 0x000000ffff977210 */ /* 0x000fe200017fe4ff */
[----:B------:R-:W-:Y:S01]  /*22670*/  IMAD.WIDE.U32.X R148, R142, R142, R148, P6 ;  /* 0x0000008e8e947225 */ /* 0x000fe200030e0494 */
[----:B------:R-:W-:-:S02]  /*22680*/  IADD3 R168, P2, PT, R169, R146, RZ ;  /* 0x00000092a9a87210 */ /* 0x000fc40007f5e0ff */
[----:B------:R-:W-:Y:S01]  /*22690*/  IADD3.X R145, P1, PT, R158, R161, RZ, P1, !PT ;  /* 0x000000a19e917210 */ /* 0x000fe20000f3e4ff */
[----:B------:R-:W-:Y:S01]  /*226a0*/  IMAD.X R146, RZ, RZ, R163, P0 ;  /* 0x000000ffff927224 */ /* 0x000fe200000e06a3 */
[----:B------:R-:W-:Y:S01]  /*226b0*/  SHF.L.W.U32.HI R169, R162, 0xd, R153 ;  /* 0x0000000da2a97819 */ /* 0x000fe20000010e99 */
[----:B------:R-:W-:Y:S01]  /*226c0*/  IMAD.WIDE.U32.X R150, R183, R171, R150, P5 ;  /* 0x000000abb7967225 */ /* 0x000fe200028e0496 */
[----:B------:R-:W-:Y:S02]  /*226d0*/  IADD3.X R142, P3, PT, R145, R168, RZ, P3, !PT ;  /* 0x000000a8918e7210 */ /* 0x000fe40001f7e4ff */
[----:B------:R-:W-:Y:S01]  /*226e0*/  IADD3 R169, P0, PT, R169, R144, RZ ;  /* 0x00000090a9a97210 */ /* 0x000fe20007f1e0ff */
[----:B------:R-:W-:Y:S01]  /*226f0*/  IMAD.WIDE.U32.X R154, R140, R167, R154, P2 ;  /* 0x000000a78c9a7225 */ /* 0x000fe200010e049a */
[----:B------:R-:W-:Y:S02]  /*22700*/  SHF.L.W.U32.HI R167, R153, 0xd, R146 ;  /* 0x0000000d99a77819 */ /* 0x000fe40000010e92 */
[----:B------:R-:W-:-:S02]  /*22710*/  LOP3.LUT R139, R139, 0x7ffff, RZ, 0xc0, !PT ;  /* 0x0007ffff8b8b7812 */ /* 0x000fc400078ec0ff */
[----:B------:R-:W-:Y:S02]  /*22720*/  IADD3.X R140, P1, P3, R154, R150, R148, P3, P1 ;  /* 0x000000969a8c7210 */ /* 0x000fe40001b22494 */
[----:B------:R-:W-:Y:S02]  /*22730*/  IADD3.X R167, P0, PT, R167, R142, RZ, P0, !PT ;  /* 0x0000008ea7a77210 */ /* 0x000fe4000071e4ff */
[----:B------:R-:W-:Y:S02]  /*22740*/  IADD3.X R147, PT, PT, R155, R151, R149, P1, P3 ;  /* 0x000000979b937210 */ /* 0x000fe40000fe6495 */
[----:B------:R-:W-:Y:S02]  /*22750*/  LEA.HI.X R140, P0, R146, R140, RZ, 0xd, P0 ;  /* 0x0000008c928c7211 */ /* 0x000fe40000016cff */
[----:B------:R-:W-:Y:S02]  /*22760*/  LOP3.LUT R183, R164, 0x7ffff, RZ, 0xc0, !PT ;  /* 0x0007ffffa4b77812 */ /* 0x000fe400078ec0ff */
[----:B------:R-:W-:-:S02]  /*22770*/  IADD3.X R147, PT, PT, RZ, R147, RZ, P0, !PT ;  /* 0x00000093ff937210 */ /* 0x000fc400007fe4ff */
        /* <DEDUP_REMOVED lines=9> */
[----:B------:R-:W-:Y:S08]  /*22810*/  BRA.U UP0, `(.L_x_34) ;  /* 0xfffffff100f47547 */ /* 0x000ff0000b83ffff */
        /* <DEDUP_REMOVED lines=10> */
[----:B------:R-:W-:Y:S01]  /*228c0*/  IMAD.WIDE.U32 R146, R183, R132, RZ ;  /* 0x00000084b7927225 */ /* 0x000fe200078e00ff */
[----:B------:R-:W-:Y:S02]  /*228d0*/  IADD3 R140, P1, PT, R139, R148, RZ ;  /* 0x000000948b8c7210 */ /* 0x000fe40007f3e0ff */
[----:B------:R-:W-:Y:S01]  /*228e0*/  MOV R160, R149 ;  /* 0x0000009500a07202 */ /* 0x000fe20000000f00 */
        /* <DEDUP_REMOVED lines=8> */
[----:B------:R-:W-:Y:S01]  /*22970*/  IMAD.X R159, RZ, RZ, RZ, P5 ;  /* 0x000000ffff9f7224 */ /* 0x000fe200028e06ff */
[----:B------:R-:W-:Y:S01]  /*22980*/  IADD3 R131, P4, PT, R155, R146, RZ ;  /* 0x000000929b837210 */ /* 0x000fe20007f9e0ff */
[----:B------:R-:W-:-:S03]  /*22990*/  IMAD.WIDE.U32 R144, R143, R128, RZ ;  /* 0x000000808f907225 */ /* 0x000fc600078e00ff */
[----:B------:R-:W-:Y:S01]  /*229a0*/  IADD3.X R131, P3, PT, R131, R140, RZ, P3, !PT ;  /* 0x0000008c83837210 */ /* 0x000fe20001f7e4ff */
[----:B------:R-:W-:-:S04]  /*229b0*/  IMAD.WIDE.U32 R138, P5, R143, R174, R138 ;  /* 0x000000ae8f8a7225 */ /* 0x000fc800078a008a */
[----:B------:R-:W-:Y:S01]  /*229c0*/  IMAD.WIDE.U32.X R160, R173, R124, R160, P1 ;  /* 0x0000007cada07225 */ /* 0x000fe200008e04a0 */
[----:B------:R-:W-:Y:S02]  /*229d0*/  IADD3 R181, P1, PT, R181, R144, RZ ;  /* 0x00000090b5b57210 */ /* 0x000fe40007f3e0ff */
[----:B------:R-:W-:Y:S01]  /*229e0*/  MOV R154, R139 ;  /* 0x0000008b009a7202 */ /* 0x000fe20000000f00 */
[----:B------:R-:W-:Y:S01]  /*229f0*/  IMAD.X R155, RZ, RZ, RZ, P5 ;  /* 0x000000ffff9b7224 */ /* 0x000fe200028e06ff */
[----:B------:R-:W-:Y:S01]  /*22a00*/  IADD3 R144, P5, PT, R145, R138, RZ ;  /* 0x0000008a91907210 */ /* 0x000fe20007fbe0ff */
[----:B------:R-:W-:Y:S02]  /*22a10*/  IMAD.MOV.U32 R158, RZ, RZ, R147 ;  /* 0x000000ffff9e7224 */ /* 0x000fe400078e0093 */
[----:B------:R-:W-:-:S04]  /*22a20*/  IMAD.WIDE.U32 R146, R183, R130, RZ ;  /* 0x00000082b7927225 */ /* 0x000fc800078e00ff */
[----:B------:R-:W-:Y:S01]  /*22a30*/  IMAD.WIDE.U32.X R158, R183, R178, R158, P4 ;  /* 0x000000b2b79e7225 */ /* 0x000fe200020e049e */
[----:B------:R-:W-:-:S03]  /*22a40*/  IADD3.X R131, P4, PT, R131, R144, RZ, P1, !PT ;  /* 0x0000009083837210 */ /* 0x000fc60000f9e4ff */
[----:B------:R-:W-:-:S04]  /*22a50*/  IMAD.WIDE.U32.X R154, R185, R174, R154, P5 ;  /* 0x000000aeb99a7225 */ /* 0x000fc800028e049a */
[----:B------:R-:W-:Y:S01]  /*22a60*/  IMAD.WIDE.U32 R144, R127, R164, RZ ;  /* 0x000000a47f907225 */ /* 0x000fe200078e00ff */
[----:B------:R-:W-:Y:S02]  /*22a70*/  IADD3.X R165, P3, P4, R154, R160, R158, P4, P3 ;  /* 0x000000a09aa57210 */ /* 0x000fe4000246649e */
[----:B------:R-:W-:Y:S01]  /*22a80*/  MOV R158, R151 ;  /* 0x00000097009e7202 */ /* 0x000fe20000000f00 */
[----:B------:R-:W-:Y:S01]  /*22a90*/  IMAD.WIDE.U32 R146, P1, R166, R124, R146 ;  /* 0x0000007ca6927225 */ /* 0x000fe20007820092 */
[----:B------:R-:W-:-:S03]  /*22aa0*/  IADD3.X R163, PT, PT, R155, R161, R159, P3, P4 ;  /* 0x000000a19ba37210 */ /* 0x000fc60001fe849f */
[----:B------:R-:W-:Y:S01]  /*22ab0*/  IMAD.WIDE.U32 R148, R122, R164, RZ ;  /* 0x000000a47a947225 */ /* 0x000fe200078e00ff */
[----:B------:R-:W-:-:S03]  /*22ac0*/  IADD3 R129, P5, PT, R153, R146, RZ ;  /* 0x0000009299817210 */ /* 0x000fc60007fbe0ff */
[----:B------:R-:W-:Y:S01]  /*22ad0*/  IMAD.WIDE.U32 R156, R166, R176, RZ ;  /* 0x000000b0a69c7225 */ /* 0x000fe200078e00ff */
[----:B------:R-:W-:-:S03]  /*22ae0*/  IADD3.X R129, P0, PT, R129, R142, RZ, P0, !PT ;  /* 0x0000008e81817210 */ /* 0x000fc6000071e4ff */
[----:B------:R-:W-:Y:S01]  /*22af0*/  IMAD.WIDE.U32 R144, P3, R173, R122, R144 ;  /* 0x0000007aad907225 */ /* 0x000fe20007860090 */
[----:B------:R-:W-:-:S03]  /*22b00*/  IADD3 R189, P4, PT, R148, R156, RZ ;  /* 0x0000009c94bd7210 */ /* 0x000fc60007f9e0ff */
[----:B------:R-:W-:Y:S01]  /*22b10*/  IMAD.WIDE.U32 R138, R185, R132, RZ ;  /* 0x00000084b98a7225 */ /* 0x000fe200078e00ff */
[----:B------:R-:W-:-:S03]  /*22b20*/  MOV R146, R145 ;  /* 0x0000009100927202 */ /* 0x000fc60000000f00 */
[----:B------:R-:W-:Y:S01]  /*22b30*/  IMAD.X R155, RZ, RZ, RZ, P1 ;  /* 0x000000ffff9b7224 */ /* 0x000fe200008e06ff */
[----:B------:R-:W-:Y:S01]  /*22b40*/  IADD3 R187, P1, PT, R149, R144, RZ ;  /* 0x0000009095bb7210 */ /* 0x000fe20007f3e0ff */
        /* <DEDUP_REMOVED lines=8> */
[----:B------:R-:W-:-:S03]  /*22bd0*/  IMAD.WIDE.U32 R152, R183, R176, RZ ;  /* 0x000000b0b7987225 */ /* 0x000fc600078e00ff */
[----:B------:R-:W-:Y:S01]  /*22be0*/  IADD3.X R129, P2, PT, R129, R148, RZ, P2, !PT ;  /* 0x0000009481817210 */ /* 0x000fe2000175e4ff */
[----:B------:R-:W-:Y:S02]  /*22bf0*/  IMAD.MOV.U32 R154, RZ, RZ, R147 ;  /* 0x000000ffff9a7224 */ /* 0x000fe400078e0093 */
[----:B------:R-:W-:-:S04]  /*22c00*/  IMAD.WIDE.U32 R138, R171, R134, RZ ;  /* 0x00000086ab8a7225 */ /* 0x000fc800078e00ff */
[----:B------:R-:W-:-:S04]  /*22c10*/  IMAD.WIDE.U32.X R154, R183, R124, R154, P5 ;  /* 0x0000007cb79a7225 */ /* 0x000fc800028e049a */
[----:B------:R-:W-:-:S04]  /*22c20*/  IMAD.WIDE.U32.X R150, R185, R178, R150, P6 ;  /* 0x000000b2b9967225 */ /* 0x000fc800030e0496 */
[----:B------:R-:W-:Y:S01]  /*22c30*/  IMAD.WIDE.U32 R152, P5, R166, R123, R152 ;  /* 0x0000007ba6987225 */ /* 0x000fe200078a0098 */
[----:B------:R-:W-:-:S03]  /*22c40*/  IADD3.X R161, P0, P2, R150, R158, R154, P2, P0 ;  /* 0x0000009e96a17210 */ /* 0x000fc6000120049a */
[----:B------:R-:W-:Y:S01]  /*22c50*/  IMAD.X R147, RZ, RZ, RZ, P3 ;  /* 0x000000ffff937224 */ /* 0x000fe200018e06ff */
[----:B------:R-:W-:Y:S01]  /*22c60*/  IADD3 R168, P3, PT, R157, R152, RZ ;  /* 0x000000989da87210 */ /* 0x000fe20007f7e0ff */
[----:B------:R-:W-:Y:S01]  /*22c70*/  IMAD.WIDE.U32 R148, R141, R134, RZ ;  /* 0x000000868d947225 */ /* 0x000fe200078e00ff */
[----:B------:R-:W-:Y:S02]  /*22c80*/  IADD3.X R133, PT, PT, R151, R159, R155, P0, P2 ;  /* 0x0000009f97857210 */ /* 0x000fe400007e449b */
[----:B------:R-:W-:Y:S01]  /*22c90*/  IADD3.X R168, P4, PT, R168, R187, RZ, P4, !PT ;  /* 0x000000bba8a87210 */ /* 0x000fe2000279e4ff */
        /* <DEDUP_REMOVED lines=8> */
[----:B------:R-:W-:Y:S01]  /*22d20*/  IMAD.WIDE.U32 R144, R185, R130, RZ ;  /* 0x00000082b9907225 */ /* 0x000fe200078e00ff */
[----:B------:R-:W-:-:S03]  /*22d30*/  IADD3.X R159, PT, PT, RZ, RZ, RZ, P5, !PT ;  /* 0x000000ffff9f7210 */ /* 0x000fc60002ffe4ff */
[----:B------:R-:W-:-:S04]  /*22d40*/  IMAD.WIDE.U32 R150, R169, R136, RZ ;  /* 0x00000088a9967225 */ /* 0x000fc800078e00ff */
[----:B------:R-:W-:Y:S02]  /*22d50*/  IMAD.MOV.U32 R148, RZ, RZ, R153 ;  /* 0x000000ffff947224 */ /* 0x000fe400078e0099 */
[----:B------:R-:W-:Y:S01]  /*22d60*/  IMAD.X R153, RZ, RZ, RZ, P6 ;  /* 0x000000ffff997224 */ /* 0x000fe200030e06ff */
[----:B------:R-:W-:Y:S01]  /*22d70*/  IADD3 R140, P6, PT, R151, R156, RZ ;  /* 0x0000009c978c7210 */ /* 0x000fe20007fde0ff */
        /* <DEDUP_REMOVED lines=8> */
[----:B------:R-:W-:-:S03]  /*22e00*/  IADD3.X R131, P1, PT, R131, R140, RZ, P1, !PT ;  /* 0x0000008c83837210 */ /* 0x000fc60000f3e4ff */
[----:B------:R-:W-:Y:S01]  /*22e10*/  IMAD.WIDE.U32.X R180, R137, R180, R158, P6 ;  /* 0x000000b489b47225 */ /* 0x000fe200030e049e */
[----:B------:R-:W-:-:S03]  /*22e20*/  IADD3 R189, P6, PT, R189, R154, RZ ;  /* 0x0000009abdbd7210 */ /* 0x000fc60007fde0ff */
        /* <DEDUP_REMOVED lines=20> */
[----:B------:R-:W-:-:S03]  /*22f70*/  IADD3.X R135, PT, PT, RZ, RZ, RZ, P0, !PT ;  /* 0x000000ffff877210 */ /* 0x000fc600007fe4ff */
[----:B------:R-:W-:Y:S01]  /*22f80*/  IMAD.WIDE.U32 R148, R169, R134, RZ ;  /* 0x00000086a9947225 */ /* 0x000fe200078e00ff */
[----:B------:R-:W-:-:S03]  /*22f90*/  IADD3 R172, P4, PT, R147, R154, RZ ;  /* 0x0000009a93ac7210 */ /* 0x000fc60007f9e0ff */
[----:B------:R-:W-:Y:S01]  /*22fa0*/  IMAD.X R153, RZ, RZ, RZ, P6 ;  /* 0x000000ffff997224 */ /* 0x000fe200030e06ff */
[----:B------:R-:W-:Y:S01]  /*22fb0*/  IADD3 R159, P6, PT, R149, R156, RZ ;  /* 0x0000009c959f7210 */ /* 0x000fe20007fde0ff */
[----:B------:R-:W-:Y:S01]  /*22fc0*/  IMAD.MOV.U32 R152, RZ, RZ, R155 ;  /* 0x000000ffff987224 */ /* 0x000fe200078e009b */
[----:B------:R-:W-:Y:S01]  /*22fd0*/  IADD3 R170, P0, PT, R151, R148, RZ ;  /* 0x0000009497aa7210 */ /* 0x000fe20007f1e0ff */
[----:B------:R-:W-:Y:S01]  /*22fe0*/  IMAD.WIDE.U32 R148, R171, R132, RZ ;  /* 0x00000084ab947225 */ /* 0x000fe200078e00ff */
[----:B------:R-:W-:-:S03]  /*22ff0*/  IADD3.X R172, P1, PT, R129, R172, RZ, P1, !PT ;  /* 0x000000ac81ac7210 */ /* 0x000fc60000f3e4ff */
        /* <DEDUP_REMOVED lines=11> */
[----:B------:R-:W-:Y:S01]  /*230b0*/  MOV R152, R139 ;  /* 0x0000008b00987202 */ /* 0x000fe20000000f00 */
[----:B------:R-:W-:Y:S01]  /*230c0*/  IMAD.WIDE.U32 R134, R141, R132, RZ ;  /* 0x000000848d867225 */ /* 0x000fe200078e00ff */
[----:B------:R-:W-:-:S03]  /*230d0*/  SHF.L.W.U32.HI R139, R131, 0xd, R138 ;  /* 0x0000000d838b7819 */ /* 0x000fc60000010e8a */
[----:B------:R-:W-:Y:S01]  /*230e0*/  IMAD.X R157, RZ, RZ, RZ, P6 ;  /* 0x000000ffff9d7224 */ /* 0x000fe200030e06ff */
[----:B------:R-:W-:Y:S01]  /*230f0*/  IADD3 R147, P6, PT, R147, R150, RZ ;  /* 0x0000009693937210 */ /* 0x000fe20007fde0ff */
[----:B------:R-:W-:Y:S01]  /*23100*/  IMAD.WIDE.U32 R158, R127, R166, RZ ;  /* 0x000000a67f9e7225 */ /* 0x000fe200078e00ff */
[----:B------:R-:W-:-:S03]  /*23110*/  IADD3 R179, P0, PT, R135, R148, RZ ;  /* 0x0000009487b37210 */ /* 0x000fc60007f1e0ff */
[----:B------:R-:W-:-:S04]  /*23120*/  IMAD.WIDE.U32 R162, R137, R132, RZ ;  /* 0x0000008489a27225 */ /* 0x000fc800078e00ff */
[----:B------:R-:W-:Y:S02]  /*23130*/  IMAD.MOV.U32 R128, RZ, RZ, R149 ;  /* 0x000000ffff807224 */ /* 0x000fe400078e0095 */
[----:B------:R-:W-:Y:S01]  /*23140*/  IMAD.WIDE.U32.X R148, R137, R174, R156, P6 ;  /* 0x000000ae89947225 */ /* 0x000fe200030e049c */
[----:B------:R-:W-:-:S03]  /*23150*/  IADD3.X R174, PT, PT, R155, R133, R153, P1, P4 ;  /* 0x000000859bae7210 */ /* 0x000fc60000fe8499 */
[----:B------:R-:W-:-:S04]  /*23160*/  IMAD.WIDE.U32 R150, R177, R164, RZ ;  /* 0x000000a4b1967225 */ /* 0x000fc800078e00ff */
[----:B------:R-:W-:-:S04]  /*23170*/  IMAD.WIDE.U32 R132, R169, R132, RZ ;  /* 0x00000084a9847225 */ /* 0x000fc800078e00ff */
[----:B------:R-:W-:-:S04]  /*23180*/  IMAD.WIDE.U32 R156, R126, R164, RZ ;  /* 0x000000a47e9c7225 */ /* 0x000fc800078e00ff */
[----:B------:R-:W-:-:S04]  /*23190*/  IMAD.WIDE.U32 R158, P1, R183, R122, R158 ;  /* 0x0000007ab79e7225 */ /* 0x000fc8000782009e */
[----:B------:R-:W-:-:S04]  /*231a0*/  IMAD.WIDE.U32 R162, P4, R169, R178, R162 ;  /* 0x000000b2a9a27225 */ /* 0x000fc800078800a2 */
[----:B------:R-:W-:Y:S01]  /*231b0*/  IMAD.WIDE.U32 R164, R185, R176, RZ ;  /* 0x000000b0b9a47225 */ /* 0x000fe200078e00ff */
[----:B------:R-:W-:-:S03]  /*231c0*/  IADD3.X R155, PT, PT, RZ, RZ, RZ, P4, !PT ;  /* 0x000000ffff9b7210 */ /* 0x000fc600027fe4ff */
[----:B------:R-:W-:Y:S01]  /*231d0*/  IMAD.X R135, RZ, RZ, RZ, P1 ;  /* 0x000000ffff877224 */ /* 0x000fe200008e06ff */
[----:B------:R-:W-:Y:S01]  /*231e0*/  IADD3 R133, P1, PT, R133, R162, RZ ;  /* 0x000000a285857210 */ /* 0x000fe20007f3e0ff */
[----:B------:R-:W-:-:S04]  /*231f0*/  IMAD.WIDE.U32 R160, R175, R166, RZ ;  /* 0x000000a6afa07225 */ /* 0x000fc800078e00ff */
[----:B------:R-:W-:-:S04]  /*23200*/  IMAD.WIDE.U32 R166, R125, R166, RZ ;  /* 0x000000a67da67225 */ /* 0x000fc800078e00ff */
[----:B------:R-:W-:Y:S02]  /*23210*/  IMAD.MOV.U32 R154, RZ, RZ, R163 ;  /* 0x000000ffff9a7224 */ /* 0x000fe400078e00a3 */
[----:B------:R-:W-:-:S04]  /*23220*/  IMAD.WIDE.U32 R150, P6, R173, R126, R150 ;  /* 0x0000007ead967225 */ /* 0x000fc800078c0096 */
[----:B------:R-:W-:Y:S02]  /*23230*/  IMAD.X R153, RZ, RZ, RZ, P5 ;  /* 0x000000ffff997224 */ /* 0x000fe400028e06ff */
[----:B------:R-:W-:-:S04]  /*23240*/  IMAD.WIDE.U32 R164, P4, R143, R123, R164 ;  /* 0x0000007b8fa47225 */ /* 0x000fc800078800a4 */
[----:B------:R-:W-:Y:S01]  /*23250*/  IMAD.WIDE.U32.X R128, R171, R178, R128, P0 ;  /* 0x000000b2ab807225 */ /* 0x000fe200000e0480 */
[----:B------:R-:W-:Y:S02]  /*23260*/  IADD3 R203, P0, PT, R145, R158, RZ ;  /* 0x0000009e91cb7210 */ /* 0x000fe40007f1e0ff */
[----:B------:R-:W-:Y:S01]  /*23270*/  MOV R144, R165 ;  /* 0x000000a500907202 */ /* 0x000fe20000000f00 */
[----:B------:R-:W-:Y:S01]  /*23280*/  IMAD.WIDE.U32.X R154, R137, R178, R154, P1 ;  /* 0x000000b2899a7225 */ /* 0x000fe200008e049a */
[----:B------:R-:W-:Y:S02]  /*23290*/  IADD3 R201, P1, PT, R156, R166, RZ ;  /* 0x000000a69cc97210 */ /* 0x000fe40007f3e0ff */
[----:B------:R-:W-:Y:S01]  /*232a0*/  MOV R156, R151 ;  /* 0x00000097009c7202 */ /* 0x000fe20000000f00 */
[----:B------:R-:W-:-:S04]  /*232b0*/  IMAD.WIDE.U32 R160, P5, R183, R125, R160 ;  /* 0x0000007db7a07225 */ /* 0x000fc800078a00a0 */
[----:B------:R-:W-:Y:S01]  /*232c0*/  IMAD.X R145, RZ, RZ, RZ, P4 ;  /* 0x000000ffff917224 */ /* 0x000fe200020e06ff */
[----:B------:R-:W-:Y:S01]  /*232d0*/  IADD3 R125, P4, PT, R157, R150, RZ ;  /* 0x000000969d7d7210 */ /* 0x000fe20007f9e0ff */
[----:B------:R-:W-:Y:S01]  /*232e0*/  IMAD.WIDE.U32.X R152, R173, R175, R152, P3 ;  /* 0x000000afad987225 */ /* 0x000fe200018e0498 */
[----:B------:R-:W-:-:S03]  /*232f0*/  IADD3 R189, P3, PT, R189, R134, RZ ;  /* 0x00000086bdbd7210 */ /* 0x000fc60007f7e0ff */
[----:B------:R-:W-:Y:S01]  /*23300*/  IMAD.X R157, RZ, RZ, RZ, P6 ;  /* 0x000000ffff9d7224 */ /* 0x000fe200030e06ff */
[----:B------:R-:W-:Y:S01]  /*23310*/  IADD3 R166, P6, PT, R167, R160, RZ ;  /* 0x000000a0a7a67210 */ /* 0x000fe20007fde0ff */
[----:B------:R-:W-:Y:S01]  /*23320*/  IMAD.WIDE.U32 R162, R143, R176, RZ ;  /* 0x000000b08fa27225 */ /* 0x000fe200078e00ff */
[----:B------:R-:W-:Y:S02]  /*23330*/  IADD3.X R168, P3, PT, R168, R179, RZ, P3, !PT ;  /* 0x000000b3a8a87210 */ /* 0x000fe40001f7e4ff */
[----:B------:R-:W-:Y:S01]  /*23340*/  IADD3.X R125, P1, PT, R166, R125, RZ, P1, !PT ;  /* 0x0000007da67d7210 */ /* 0x000fe20000f3e4ff */
[----:B------:R-:W-:Y:S02]  /*23350*/  IMAD.MOV.U32 R134, RZ, RZ, R159 ;  /* 0x000000ffff867224 */ /* 0x000fe400078e009f */
[----:B------:R-:W-:-:S04]  /*23360*/  IMAD.WIDE.U32 R150, R185, R122, RZ ;  /* 0x0000007ab9967225 */ /* 0x000fc800078e00ff */
[----:B------:R-:W-:Y:S01]  /*23370*/  IMAD.WIDE.U32.X R156, R173, R177, R156, P4 ;  /* 0x000000b1ad9c7225 */ /* 0x000fe200020e049c */
[----:B------:R-:W-:-:S03]  /*23380*/  IADD3 R167, P4, PT, R140, R162, RZ ;  /* 0x000000a28ca77210 */ /* 0x000fc60007f9e0ff */
[----:B------:R-:W-:Y:S01]  /*23390*/  IMAD.WIDE.U32.X R134, R183, R127, R134, P0 ;  /* 0x0000007fb7867225 */ /* 0x000fe200000e0486 */
[----:B------:R-:W-:-:S03]  /*233a0*/  IADD3 R173, P0, PT, R163, R164, RZ ;  /* 0x000000a4a3ad7210 */ /* 0x000fc60007f1e0ff */
[----:B------:R-:W-:Y:S02]  /*233b0*/  IMAD.X R159, RZ, RZ, RZ, P5 ;  /* 0x000000ffff9f7224 */ /* 0x000fe400028e06ff */
[----:B------:R-:W-:-:S04]  /*233c0*/  IMAD.WIDE.U32 R162, R143, R122, RZ ;  /* 0x0000007a8fa27225 */ /* 0x000fc800078e00ff */
[----:B------:R-:W-:-:S04]  /*233d0*/  IMAD.WIDE.U32 R150, P5, R143, R127, R150 ;  /* 0x0000007f8f967225 */ /* 0x000fc800078a0096 */
[----:B------:R-:W-:Y:S02]  /*233e0*/  IMAD.MOV.U32 R158, RZ, RZ, R161 ;  /* 0x000000ffff9e7224 */ /* 0x000fe400078e00a1 */
[----:B------:R-:W-:Y:S01]  /*233f0*/  IMAD.WIDE.U32.X R144, R185, R123, R144, P0 ;  /* 0x0000007bb9907225 */ /* 0x000fe200000e0490 */
[----:B------:R-:W-:-:S03]  /*23400*/  IADD3 R161, P0, PT, R201, R162, RZ ;  /* 0x000000a2c9a17210 */ /* 0x000fc60007f1e0ff */
[----:B------:R-:W-:Y:S01]  /*23410*/  IMAD.WIDE.U32.X R158, R183, R175, R158, P6 ;  /* 0x000000afb79e7225 */ /* 0x000fe200030e049e */
[----:B------:R-:W-:Y:S02]  /*23420*/  IADD3 R162, P6, PT, R163, R150, RZ ;  /* 0x00000096a3a27210 */ /* 0x000fe40007fde0ff */
[----:B------:R-:W-:Y:S01]  /*23430*/  IADD3.X R150, P2, PT, R203, R142, RZ, P2, !PT ;  /* 0x0000008ecb967210 */ /* 0x000fe2000175e4ff */
[----:B------:R-:W-:Y:S01]  /*23440*/  IMAD.X R143, RZ, RZ, RZ, P5 ;  /* 0x000000ffff8f7224 */ /* 0x000fe200028e06ff */
[----:B------:R-:W-:Y:S01]  /*23450*/  IADD3 R163, P5, PT, R189, R146, RZ ;  /* 0x00000092bda37210 */ /* 0x000fe20007fbe0ff */
[----:B------:R-:W-:Y:S01]  /*23460*/  IMAD.MOV.U32 R142, RZ, RZ, R151 ;  /* 0x000000ffff8e7224 */ /* 0x000fe200078e0097 */
[----:B------:R-:W-:Y:S02]  /*23470*/  IADD3.X R150, P4, PT, R150, R173, RZ, P4, !PT ;  /* 0x000000ad96967210 */ /* 0x000fe4000279e4ff */
[----:B------:R-:W-:Y:S01]  /*23480*/  IADD3.X R165, P5, PT, R168, R147, RZ, P5, !PT ;  /* 0x00000093a8a57210 */ /* 0x000fe20002fbe4ff */
[----:B------:R-:W-:Y:S01]  /*23490*/  IMAD.WIDE.U32.X R142, R185, R127, R142, P6 ;  /* 0x0000007fb98e7225 */ /* 0x000fe200030e048e */
[----:B------:R-:W-:-:S02]  /*234a0*/  IADD3 R170, P6, PT, R139, R170, RZ ;  /* 0x000000aa8baa7210 */ /* 0x000fc40007fde0ff */
[----:B------:R-:W-:Y:S01]  /*234b0*/  IADD3.X R187, P3, P5, R148, R187, R128, P5, P3 ;  /* 0x000000bb94bb7210 */ /* 0x000fe20002d66480 */
[----:B------:R-:W-:Y:S01]  /*234c0*/  IMAD.WIDE.U32 R126, R171, R130, RZ ;  /* 0x00000082ab7e7225 */ /* 0x000fe200078e00ff */
[----:B------:R-:W-:Y:S02]  /*234d0*/  SHF.L.W.U32.HI R147, R138, 0xd, R181 ;  /* 0x0000000d8a937819 */ /* 0x000fe40000010eb5 */
[----:B------:R-:W-:Y:S01]  /*234e0*/  IADD3.X R191, PT, PT, R149, R191, R129, P3, P5 ;  /* 0x000000bf95bf7210 */ /* 0x000fe20001fea481 */
[----:B------:R-:W-:Y:S01]  /*234f0*/  IMAD.WIDE.U32 R128, R171, R176, RZ ;  /* 0x000000b0ab807225 */ /* 0x000fe200078e00ff */
[----:B------:R-:W-:Y:S02]  /*23500*/  IADD3.X R172, P6, PT, R147, R172, RZ, P6, !PT ;  /* 0x000000ac93ac7210 */ /* 0x000fe400037de4ff */
[----:B------:R-:W-:Y:S01]  /*23510*/  IADD3.X R151, P2, P4, R144, R152, R134, P4, P2 ;  /* 0x0000009890977210 */ /* 0x000fe20002444486 */
[----:B------:R-:W-:Y:S01]  /*23520*/  IMAD.WIDE.U32 R126, P3, R141, R124, R126 ;  /* 0x0000007c8d7e7225 */ /* 0x000fe2000786007e */
[----:B------:R-:W-:-:S02]  /*23530*/  LEA.HI.X R181, P6, R181, R180, RZ, 0xd, P6 ;  /* 0x000000b4b5b57211 */ /* 0x000fc400030d6cff */
[----:B------:R-:W-:Y:S01]  /*23540*/  IADD3.X R153, PT, PT, R145, R153, R135, P2, P4 ;  /* 0x0000009991997210 */ /* 0x000fe200017e8487 */
[C---:B------:R-:W-:Y:S01]  /*23550*/  IMAD.WIDE.U32 R128, P4, R141.reuse, R123, R128 ;  /* 0x0000007b8d807225 */ /* 0x040fe20007880080 */
[----:B------:R-:W-:Y:S02]  /*23560*/  SHF.L.W.U32.HI R122, R172, 0xd, R181 ;  /* 0x0000000dac7a7819 */ /* 0x000fe40000010eb5 */
[----:B------:R-:W-:Y:S01]  /*23570*/  IADD3.X R174, PT, PT, RZ, R174, RZ, P6, !PT ;  /* 0x000000aeffae7210 */ /* 0x000fe200037fe4ff */
[----:B------:R-:W-:Y:S01]  /*23580*/  IMAD.WIDE.U32 R176, R141, R176, RZ ;  /* 0x000000b08db07225 */ /* 0x000fe200078e00ff */
[----:B------:R-:W-:-:S03]  /*23590*/  IADD3.X R135, PT, PT, RZ, RZ, RZ, P3, !PT ;  /* 0x000000ffff877210 */ /* 0x000fc60001ffe4ff */
[----:B------:R-:W-:Y:S01]  /*235a0*/  IMAD.WIDE.U32 R148, R141, R130, RZ ;  /* 0x000000828d947225 */ /* 0x000fe200078e00ff */
[----:B------:R-:W-:Y:S02]  /*235b0*/  IADD3 R141, P6, PT, R177, R128, RZ ;  /* 0x00000080b18d7210 */ /* 0x000fe40007fde0ff */
[----:B------:R-:W-:Y:S01]  /*235c0*/  SHF.L.W.U32.HI R128, R181, 0xd, R174 ;  /* 0x0000000db5807819 */ /* 0x000fe20000010eae */
[----:B------:R-:W-:Y:S01]  /*235d0*/  IMAD.WIDE.U32 R138, R137, R130, RZ ;  /* 0x00000082898a7225 */ /* 0x000fe200078e00ff */
[----:B------:R-:W-:Y:S02]  /*235e0*/  IADD3 R149, P2, PT, R149, R126, RZ ;  /* 0x0000007e95957210 */ /* 0x000fe40007f5e0ff */
[----:B------:R-:W-:Y:S01]  /*235f0*/  IADD3 R145, P3, PT, R167, R148, RZ ;  /* 0x00000094a7917210 */ /* 0x000fe20007f7e0ff */
[----:B------:R-:W-:Y:S02]  /*23600*/  IMAD.MOV.U32 R134, RZ, RZ, R127 ;  /* 0x000000ffff867224 */ /* 0x000fe400078e007f */
[----:B------:R-:W-:Y:S01]  /*23610*/  IMAD.X R127, RZ, RZ, RZ, P4 ;  /* 0x000000ffff7f7224 */ /* 0x000fe200020e06ff */
[----:B------:R-:W-:Y:S01]  /*23620*/  IADD3 R122, P4, PT, R122, R163, RZ ;  /* 0x000000a37a7a7210 */ /* 0x000fe20007f9e0ff */
[----:B------:R-:W-:Y:S01]  /*23630*/  IMAD.MOV.U32 R126, RZ, RZ, R129 ;  /* 0x000000ffff7e7224 */ /* 0x000fe200078e0081 */
[----:B------:R-:W-:Y:S01]  /*23640*/  IADD3.X R148, P3, PT, R150, R149, RZ, P3, !PT ;  /* 0x0000009596947210 */ /* 0x000fe20001f7e4ff */
[----:B------:R-:W-:Y:S01]  /*23650*/  IMAD.WIDE.U32 R138, P5, R169, R124, R138 ;  /* 0x0000007ca98a7225 */ /* 0x000fe200078a008a */
[----:B------:R-:W-:-:S03]  /*23660*/  IADD3.X R140, P4, PT, R128, R165, RZ, P4, !PT ;  /* 0x000000a5808c7210 */ /* 0x000fc6000279e4ff */
[----:B------:R-:W-:-:S04]  /*23670*/  IMAD.WIDE.U32 R146, R169, R130, RZ ;  /* 0x00000082a9927225 */ /* 0x000fc800078e00ff */
[----:B------:R-:W-:Y:S01]  /*23680*/  IMAD.WIDE.U32.X R126, R171, R123, R126, P6 ;  /* 0x0000007bab7e7225 */ /* 0x000fe200030e047e */
[----:B------:R-:W-:Y:S02]  /*23690*/  IADD3 R144, P6, PT, R145, R132, RZ ;  /* 0x0000008491907210 */ /* 0x000fe40007fde0ff */
[----:B------:R-:W-:Y:S01]  /*236a0*/  IADD3.X R132, P0, PT, R125, R162, RZ, P0, !PT ;  /* 0x000000a27d847210 */ /* 0x000fe2000071e4ff */
[----:B------:R-:W-:Y:S01]  /*236b0*/  IMAD.X R129, RZ, RZ, RZ, P5 ;  /* 0x000000ffff817224 */ /* 0x000fe200028e06ff */
[----:B------:R-:W-:Y:S01]  /*236c0*/  IADD3 R145, P5, PT, R147, R138, RZ ;  /* 0x0000008a93917210 */ /* 0x000fe20007fbe0ff */
[----:B------:R-:W-:Y:S01]  /*236d0*/  IMAD.WIDE.U32.X R134, R171, R124, R134, P2 ;  /* 0x0000007cab867225 */ /* 0x000fe200010e0486 */
[----:B------:R-:W-:Y:S02]  /*236e0*/  LEA.HI.X R125, P4, R174, R187, RZ, 0xd, P4 ;  /* 0x000000bbae7d7211 */ /* 0x000fe40002096cff */
[----:B------:R-:W-:Y:S01]  /*236f0*/  IADD3 R177, P2, PT, R161, R176, RZ ;  /* 0x000000b0a1b17210 */ /* 0x000fe20007f5e0ff */
[----:B------:R-:W-:Y:S01]  /*23700*/  IMAD.MOV.U32 R128, RZ, RZ, R139 ;  /* 0x000000ffff807224 */ /* 0x000fe200078e008b */
[----:B------:R-:W-:-:S02]  /*23710*/  SHF.L.W.U32.HI R123, R140, 0xd, R125 ;  /* 0x0000000d8c7b7819 */ /* 0x000fc40000010e7d */
[----:B------:R-:W-:Y:S01]  /*23720*/  IADD3.X R130, PT, PT, RZ, R191, RZ, P4, !PT ;  /* 0x000000bfff827210 */ /* 0x000fe200027fe4ff */
[----:B------:R-:W-:Y:S01]  /*23730*/  IMAD.WIDE.U32.X R128, R137, R124, R128, P5 ;  /* 0x0000007c89807225 */ /* 0x000fe200028e0480 */
[----:B------:R-:W-:Y:S02]  /*23740*/  IADD3 R147, P5, PT, R177, R146, RZ ;  /* 0x00000092b1937210 */ /* 0x000fe40007fbe0ff */
[----:B------:R-:W-:Y:S02]  /*23750*/  IADD3.X R146, P2, PT, R132, R141, RZ, P2, !PT ;  /* 0x0000008d84927210 */ /* 0x000fe4000175e4ff */
[----:B------:R-:W-:Y:S02]  /*23760*/  IADD3.X R138, P6, PT, R148, R133, RZ, P6, !PT ;  /* 0x00000085948a7210 */ /* 0x000fe400037de4ff */
[----:B------:R-:W-:Y:S02]  /*23770*/  IADD3 R123, P4, PT, R123, R144, RZ ;  /* 0x000000907b7b7210 */ /* 0x000fe40007f9e0ff */
[----:B------:R-:W-:-:S02]  /*23780*/  SHF.L.W.U32.HI R125, R125, 0xd, R130 ;  /* 0x0000000d7d7d7819 */ /* 0x000fc40000010e82 */
[----:B------:R-:W-:Y:S02]  /*23790*/  IADD3.X R133, P1, P0, R142, R156, R158, P0, P1 ;  /* 0x0000009c8e857210 */ /* 0x000fe4000002249e */
[----:B------:R-:W-:Y:S02]  /*237a0*/  IADD3.X R146, P5, PT, R146, R145, RZ, P5, !PT ;  /* 0x0000009192927210 */ /* 0x000fe40002fbe4ff */
[----:B------:R-:W-:Y:S02]  /*237b0*/  IADD3.X R137, P4, PT, R125, R138, RZ, P4, !PT ;  /* 0x0000008a7d897210 */ /* 0x000fe4000279e4ff */
[----:B------:R-:W-:Y:S02]  /*237c0*/  IADD3.X R139, P6, P3, R154, R151, R134, P6, P3 ;  /* 0x000000979a8b7210 */ /* 0x000fe400033c6486 */
[----:B------:R-:W-:Y:S02]  /*237d0*/  IADD3.X R143, PT, PT, R143, R157, R159, P1, P0 ;  /* 0x0000009d8f8f7210 */ /* 0x000fe40000fe049f */
[----:B------:R-:W-:-:S02]  /*237e0*/  IADD3.X R144, P2, P5, R128, R133, R126, P5, P2 ;  /* 0x0000008580907210 */ /* 0x000fc40002d4447e */
[----:B------:R-:W-:Y:S02]  /*237f0*/  LOP3.LUT R125, R140, 0x7ffff, RZ, 0xc0, !PT ;  /* 0x0007ffff8c7d7812 */ /* 0x000fe400078ec0ff */
[----:B------:R-:W-:Y:S01]  /*23800*/  LEA.HI.X R130, P4, R130, R139, RZ, 0xd, P4 ;  /* 0x0000008b82827211 */ /* 0x000fe20002096cff */
[CC--:B------:R-:W-:Y:S01]  /*23810*/  IMAD.WIDE.U32 R138, R122.reuse, R122.reuse, RZ ;  /* 0x0000007a7a8a7225 */ /* 0x0c0fe200078e00ff */
[----:B------:R-:W-:Y:S02]  /*23820*/  IADD3.X R134, PT, PT, R155, R153, R135, P6, P3 ;  /* 0x000000999b867210 */ /* 0x000fe400037e6487 */
[----:B------:R-:W-:Y:S01]  /*23830*/  IADD3.X R152, PT, PT, R129, R143, R127, P2, P5 ;  /* 0x0000008f81987210 */ /* 0x000fe200017ea47f */
[----:B------:R-:W-:Y:S01]  /*23840*/  IMAD.WIDE.U32 R142, R122, 0x26, RZ ;  /* 0x000000267a8e7825 */ /* 0x000fe200078e00ff */
[C---:B------:R-:W-:Y:S02]  /*23850*/  SHF.L.W.U32.HI R124, R137.reuse, 0xd, R130 ;  /* 0x0000000d897c7819 */ /* 0x040fe40000010e82 */
[----:B------:R-:W-:Y:S01]  /*23860*/  LOP3.LUT R126, R137, 0x7ffff, RZ, 0xc0, !PT ;  /* 0x0007ffff897e7812 */ /* 0x000fe200078ec0ff */
[----:B------:R-:W-:Y:S01]  /*23870*/  IMAD.WIDE.U32 R132, R125, R122, RZ ;  /* 0x0000007a7d847225 */ /* 0x000fe200078e00ff */
[----:B------:R-:W-:-:S02]  /*23880*/  IADD3.X R137, PT, PT, RZ, R134, RZ, P4, !PT ;  /* 0x00000086ff897210 */ /* 0x000fc400027fe4ff */
[----:B------:R-:W-:Y:S01]  /*23890*/  IADD3 R124, P0, PT, R124, R147, RZ ;  /* 0x000000937c7c7210 */ /* 0x000fe20007f1e0ff */
[----:B------:R-:W-:Y:S01]  /*238a0*/  IMAD R157, R125, 0x26, RZ ;  /* 0x000000267d9d7824 */ /* 0x000fe200078e02ff */
[----:B------:R-:W-:Y:S01]  /*238b0*/  SHF.L.W.U32.HI R127, R130, 0xd, R137 ;  /* 0x0000000d827f7819 */ /* 0x000fe20000010e89 */
[----:B------:R-:W-:Y:S01]  /*238c0*/  IMAD.WIDE.U32 R128, R123, 0x13, RZ ;  /* 0x000000137b807825 */ /* 0x000fe200078e00ff */
[----:B------:R-:W-:-:S03]  /*238d0*/  LOP3.LUT R177, R172, 0x7ffff, RZ, 0xc0, !PT ;  /* 0x0007ffffacb17812 */ /* 0x000fc600078ec0ff */
[----:B------:R-:W-:-:S04]  /*238e0*/  IMAD.WIDE.U32 R148, R126, R142, RZ ;  /* 0x0000008e7e947225 */ /* 0x000fc800078e00ff */
[----:B------:R-:W-:Y:S02]  /*238f0*/  IMAD R141, R126, 0x13, RZ ;  /* 0x000000137e8d7824 */ /* 0x000fe400078e02ff */
[----:B------:R-:W-:-:S04]  /*23900*/  IMAD.WIDE.U32 R132, P1, R125, R122, R132 ;  /* 0x0000007a7d847225 */ /* 0x000fc80007820084 */
[----:B------:R-:W-:Y:S01]  /*23910*/  IMAD.IADD R157, R143, 0x1, R157 ;  /* 0x000000018f9d7824 */ /* 0x000fe200078e029d */
[----:B------:R-:W-:Y:S01]  /*23920*/  IADD3.X R143, P0, PT, R127, R146, RZ, P0, !PT ;  /* 0x000000927f8f7210 */ /* 0x000fe2000071e4ff */
[----:B------:R-:W-:Y:S01]  /*23930*/  IMAD.X R135, RZ, RZ, RZ, P1 ;  /* 0x000000ffff877224 */ /* 0x000fe200008e06ff */
[----:B------:R-:W-:Y:S01]  /*23940*/  IADD3 R127, PT, PT, R129, R141, RZ ;  /* 0x0000008d817f7210 */ /* 0x000fe20007ffe0ff */
[----:B------:R-:W-:Y:S01]  /*23950*/  IMAD.WIDE.U32 R148, P1, R157, R123, R148 ;  /* 0x0000007b9d947225 */ /* 0x000fe20007820094 */
[----:B------:R-:W-:Y:S02]  /*23960*/  LEA.HI.X R130, P0, R137, R144, RZ, 0xd, P0 ;  /* 0x0000009089827211 */ /* 0x000fe40000016cff */
[----:B------:R-:W-:Y:S01]  /*23970*/  IADD3 R139, P5, PT, R139, R132, RZ ;  /* 0x000000848b8b7210 */ /* 0x000fe20007fbe0ff */
[----:B------:R-:W-:Y:S01]  /*23980*/  IMAD.WIDE.U32 R140, R123, R142, RZ ;  /* 0x0000008e7b8c7225 */ /* 0x000fe200078e00ff */
[----:B------:R-:W-:Y:S02]  /*23990*/  LOP3.LUT R137, R131, 0x7ffff, RZ, 0xc0, !PT ;  /* 0x0007ffff83897812 */ /* 0x000fe400078ec0ff */
[----:B------:R-:W-:Y:S01]  /*239a0*/  SHF.L.W.U32.HI R131, R143, 0xd, R130 ;  /* 0x0000000d8f837819 */ /* 0x000fe20000010e82 */
[----:B------:R-:W-:Y:S01]  /*239b0*/  IMAD.MOV.U32 R134, RZ, RZ, R133 ;  /* 0x000000ffff867224 */ /* 0x000fe200078e0085 */
[----:B------:R-:W-:Y:S01]  /*239c0*/  IADD3 R162, P3, PT, R141, R148, RZ ;  /* 0x000000948da27210 */ /* 0x000fe20007f7e0ff */
[----:B------:R-:W-:Y:S01]  /*239d0*/  IMAD.WIDE.U32 R150, R123, R128, RZ ;  /* 0x000000807b967225 */ /* 0x000fe200078e00ff */
[----:B------:R-:W-:-:S02]  /*239e0*/  IADD3.X R141, PT, PT, RZ, R152, RZ, P0, !PT ;  /* 0x00000098ff8d7210 */ /* 0x000fc400007fe4ff */
[----:B------:R-:W-:Y:S01]  /*239f0*/  LOP3.LUT R175, R143, 0x7ffff, RZ, 0xc0, !PT ;  /* 0x0007ffff8faf7812 */ /* 0x000fe200078ec0ff */
[----:B------:R-:W-:-:S04]  /*23a00*/  IMAD.WIDE.U32 R132, R124, R142, RZ ;  /* 0x0000008e7c847225 */ /* 0x000fc800078e00ff */
[----:B------:R-:W-:Y:S01]  /*23a10*/  IMAD.X R145, RZ, RZ, RZ, P1 ;  /* 0x000000ffff917224 */ /* 0x000fe200008e06ff */
[----:B------:R-:W-:Y:S01]  /*23a20*/  IADD3 R167, P1, PT, R132, R150, RZ ;  /* 0x0000009684a77210 */ /* 0x000fe20007f3e0ff */
[----:B------:R-:W-:Y:S01]  /*23a30*/  IMAD.WIDE.U32 R146, R126, R128, RZ ;  /* 0x000000807e927225 */ /* 0x000fe200078e00ff */
[----:B------:R-:W-:-:S03]  /*23a40*/  SHF.L.W.U32.HI R132, R130, 0xd, R141 ;  /* 0x0000000d82847819 */ /* 0x000fc60000010e8d */
[----:B------:R-:W-:-:S04]  /*23a50*/  IMAD.WIDE.U32 R130, R131, 0x13, R136 ;  /* 0x0000001383827825 */ /* 0x000fc800078e0088 */
[----:B------:R-:W-:Y:S02]  /*23a60*/  IMAD R179, R132, 0x13, RZ ;  /* 0x0000001384b37824 */ /* 0x000fe400078e02ff */
[----:B------:R-:W-:-:S04]  /*23a70*/  IMAD.WIDE.U32 R142, R175, R142, RZ ;  /* 0x0000008eaf8e7225 */ /* 0x000fc800078e00ff */
[----:B------:R-:W-:-:S04]  /*23a80*/  IMAD.WIDE.U32 R136, R123, 0x26, RZ ;  /* 0x000000267b887825 */ /* 0x000fc800078e00ff */
[----:B------:R-:W-:Y:S02]  /*23a90*/  IMAD.IADD R179, R131, 0x1, R179 ;  /* 0x0000000183b37824 */ /* 0x000fe400078e02b3 */
[----:B------:R-:W-:Y:S02]  /*23aa0*/  IMAD R159, R126, 0x26, RZ ;  /* 0x000000267e9f7824 */ /* 0x000fe400078e02ff */
[----:B------:R-:W-:Y:S01]  /*23ab0*/  IMAD.WIDE.U32 R146, P4, R127, R123, R146 ;  /* 0x0000007b7f927225 */ /* 0x000fe20007880092 */
[----:B------:R-:W-:Y:S02]  /*23ac0*/  LEA.HI R174, P6, R179, R170, RZ, 0xd ;  /* 0x000000aab3ae7211 */ /* 0x000fe400078d68ff */
[----:B------:R-:W-:Y:S01]  /*23ad0*/  IADD3 R159, PT, PT, R137, R159, RZ ;  /* 0x0000009f899f7210 */ /* 0x000fe20007ffe0ff */
[----:B------:R-:W-:Y:S01]  /*23ae0*/  IMAD.WIDE.U32 R142, P0, R157, R124, R142 ;  /* 0x0000007c9d8e7225 */ /* 0x000fe2000780008e */
[----:B------:R-:W-:Y:S02]  /*23af0*/  IADD3 R155, P2, PT, R151, R146, RZ ;  /* 0x00000092979b7210 */ /* 0x000fe40007f5e0ff */
[----:B------:R-:W-:Y:S01]  /*23b00*/  SHF.L.U64.HI R161, R130, 0x1, R179 ;  /* 0x0000000182a17819 */ /* 0x000fe200000102b3 */
[----:B------:R-:W-:Y:S01]  /*23b10*/  IMAD.WIDE.U32 R152, R175, R136, RZ ;  /* 0x00000088af987225 */ /* 0x000fe200078e00ff */
[----:B------:R-:W-:-:S02]  /*23b20*/  MOV R146, R143 ;  /* 0x0000008f00927202 */ /* 0x000fc40000000f00 */
[----:B------:R-:W-:Y:S01]  /*23b30*/  LOP3.LUT R161, R161, 0xfffff, RZ, 0xc0, !PT ;  /* 0x000fffffa1a17812 */ /* 0x000fe200078ec0ff */
[----:B------:R-:W-:Y:S01]  /*23b40*/  IMAD.MOV.U32 R144, RZ, RZ, R149 ;  /* 0x000000ffff907224 */ /* 0x000fe200078e0095 */
[----:B------:R-:W-:Y:S01]  /*23b50*/  LOP3.LUT R179, R179, 0x7ffff, RZ, 0xc0, !PT ;  /* 0x0007ffffb3b37812 */ /* 0x000fe200078ec0ff */
[----:B------:R-:W-:-:S04]  /*23b60*/  IMAD.WIDE.U32 R148, R130, R130, RZ ;  /* 0x0000008282947225 */ /* 0x000fc800078e00ff */
[----:B------:R-:W-:Y:S01]  /*23b70*/  IMAD.X R151, RZ, RZ, RZ, P4 ;  /* 0x000000ffff977224 */ /* 0x000fe200020e06ff */
[----:B------:R-:W-:Y:S01]  /*23b80*/  IADD3 R166, P4, PT, R133, R142, RZ ;  /* 0x0000008e85a67210 */ /* 0x000fe20007f9e0ff */
[----:B------:R-:W-:Y:S02]  /*23b90*/  IMAD.MOV.U32 R150, RZ, RZ, R147 ;  /* 0x000000ffff967224 */ /* 0x000fe400078e0093 */
[----:B------:R-:W-:Y:S01]  /*23ba0*/  IMAD.X R177, RZ, RZ, R177, P6 ;  /* 0x000000ffffb17224 */ /* 0x000fe200030e06b1 */
[----:B------:R-:W-:Y:S01]  /*23bb0*/  IADD3.X R166, P1, PT, R166, R155, RZ, P1, !PT ;  /* 0x0000009ba6a67210 */ /* 0x000fe20000f3e4ff */
[----:B------:R-:W-:Y:S01]  /*23bc0*/  IMAD.X R147, RZ, RZ, RZ, P0 ;  /* 0x000000ffff937224 */ /* 0x000fe200000e06ff */
[----:B------:R-:W-:Y:S01]  /*23bd0*/  IADD3 R163, P0, PT, R148, R140, RZ ;  /* 0x0000008c94a37210 */ /* 0x000fe20007f1e0ff */
[----:B------:R-:W-:-:S04]  /*23be0*/  IMAD.WIDE.U32 R132, P6, R159, R124, R152 ;  /* 0x0000007c9f847225 */ /* 0x000fc800078c0098 */
[----:B------:R-:W-:-:S04]  /*23bf0*/  IMAD.WIDE.U32 R152, R174, 0x26, RZ ;  /* 0x00000026ae987825 */ /* 0x000fc800078e00ff */
[----:B------:R-:W-:-:S04]  /*23c00*/  IMAD.WIDE.U32 R140, R124, R136, RZ ;  /* 0x000000887c8c7225 */ /* 0x000fc800078e00ff */
[----:B------:R-:W-:Y:S02]  /*23c10*/  IMAD R137, R177, 0x26, RZ ;  /* 0x00000026b1897824 */ /* 0x000fe400078e02ff */
[----:B------:R-:W-:Y:S01]  /*23c20*/  IMAD.X R143, RZ, RZ, RZ, P6 ;  /* 0x000000ffff8f7224 */ /* 0x000fe200030e06ff */
[----:B------:R-:W-:Y:S01]  /*23c30*/  IADD3 R160, P6, PT, R141, R132, RZ ;  /* 0x000000848da07210 */ /* 0x000fe20007fde0ff */
[----:B------:R-:W-:Y:S01]  /*23c40*/  IMAD.WIDE.U32 R154, R175, R152, RZ ;  /* 0x00000098af9a7225 */ /* 0x000fe200078e00ff */
[----:B------:R-:W-:-:S03]  /*23c50*/  IADD3 R141, PT, PT, R153, R137, RZ ;  /* 0x00000089998d7210 */ /* 0x000fc60007ffe0ff */
[----:B------:R-:W-:Y:S02]  /*23c60*/  IMAD.SHL.U32 R171, R130, 0x2, RZ ;  /* 0x0000000282ab7824 */ /* 0x000fe400078e00ff */
[----:B------:R-:W-:-:S03]  /*23c70*/  IMAD.WIDE.U32.X R144, R157, R126, R144, P3 ;  /* 0x0000007e9d907225 */ /* 0x000fc600018e0490 */
[----:B------:R-:W-:Y:S01]  /*23c80*/  LOP3.LUT R171, R171, 0xfffffffe, RZ, 0xc0, !PT ;  /* 0xfffffffeabab7812 */ /* 0x000fe200078ec0ff */
[----:B------:R-:W-:-:S04]  /*23c90*/  IMAD.WIDE.U32.X R146, R157, R175, R146, P4 ;  /* 0x000000af9d927225 */ /* 0x000fc800020e0492 */
[----:B------:R-:W-:-:S04]  /*23ca0*/  IMAD.WIDE.U32 R154, P3, R141, R124, R154 ;  /* 0x0000007c8d9a7225 */ /* 0x000fc8000786009a */
[----:B------:R-:W-:-:S04]  /*23cb0*/  IMAD.WIDE.U32 R152, R124, R152, RZ ;  /* 0x000000987c987225 */ /* 0x000fc800078e00ff */
[----:B------:R-:W-:-:S04]  /*23cc0*/  IMAD.WIDE.U32 R156, R161, R174, RZ ;  /* 0x000000aea19c7225 */ /* 0x000fc800078e00ff */
[----:B------:R-:W-:Y:S01]  /*23cd0*/  IMAD.MOV.U32 R142, RZ, RZ, R133 ;  /* 0x000000ffff8e7224 */ /* 0x000fe200078e0085 */
[----:B------:R-:W-:Y:S01]  /*23ce0*/  IADD3.X R133, PT, PT, RZ, RZ, RZ, P3, !PT ;  /* 0x000000ffff857210 */ /* 0x000fe20001ffe4ff */
[----:B------:R-:W-:Y:S01]  /*23cf0*/  IMAD.WIDE.U32 R136, R179, R130, RZ ;  /* 0x00000082b3887225 */ /* 0x000fe200078e00ff */
[----:B------:R-:W-:-:S03]  /*23d00*/  IADD3 R164, P3, PT, R153, R154, RZ ;  /* 0x0000009a99a47210 */ /* 0x000fc60007f7e0ff */
[----:B------:R-:W-:-:S04]  /*23d10*/  IMAD.WIDE.U32.X R142, R159, R175, R142, P6 ;  /* 0x000000af9f8e7225 */ /* 0x000fc800030e048e */
[----:B------:R-:W-:Y:S02]  /*23d20*/  IMAD.MOV.U32 R132, RZ, RZ, R155 ;  /* 0x000000ffff847224 */ /* 0x000fe400078e009b */
[----:B------:R-:W-:-:S04]  /*23d30*/  IMAD.WIDE.U32 R154, P6, R171, R177, R156 ;  /* 0x000000b1ab9a7225 */ /* 0x000fc800078c009c */
[----:B------:R-:W-:-:S04]  /*23d40*/  IMAD.WIDE.U32 R156, R171, R174, RZ ;  /* 0x000000aeab9c7225 */ /* 0x000fc800078e00ff */
[----:B------:R-:W-:-:S04]  /*23d50*/  IMAD.WIDE.U32 R136, P4, R179, R130, R136 ;  /* 0x00000082b3887225 */ /* 0x000fc80007880088 */
[----:B------:R-:W-:Y:S01]  /*23d60*/  IMAD.WIDE.U32.X R150, R127, R126, R150, P2 ;  /* 0x0000007e7f967225 */ /* 0x000fe200010e0496 */
[----:B------:R-:W-:Y:S02]  /*23d70*/  IADD3 R157, P2, PT, R157, R154, RZ ;  /* 0x0000009a9d9d7210 */ /* 0x000fe40007f5e0ff */
[----:B------:R-:W-:Y:S01]  /*23d80*/  IADD3.X R153, PT, PT, RZ, RZ, RZ, P4, !PT ;  /* 0x000000ffff997210 */ /* 0x000fe200027fe4ff */
[----:B------:R-:W-:Y:S01]  /*23d90*/  IMAD.WIDE.U32.X R132, R141, R175, R132, P3 ;  /* 0x000000af8d847225 */ /* 0x000fe200018e0484 */
[----:B------:R-:W-:Y:S02]  /*23da0*/  IADD3 R141, P4, PT, R149, R136, RZ ;  /* 0x00000088958d7210 */ /* 0x000fe40007f9e0ff */
[----:B------:R-:W-:Y:S01]  /*23db0*/  IADD3 R167, P3, PT, R167, R156, RZ ;  /* 0x0000009ca7a77210 */ /* 0x000fe20007f7e0ff */
[----:B------:R-:W-:Y:S01]  /*23dc0*/  IMAD.X R159, RZ, RZ, RZ, P6 ;  /* 0x000000ffff9f7224 */ /* 0x000fe200030e06ff */
[----:B------:R-:W-:Y:S01]  /*23dd0*/  IADD3.X R141, P0, PT, R162, R141, RZ, P0, !PT ;  /* 0x0000008da28d7210 */ /* 0x000fe2000071e4ff */
[----:B------:R-:W-:Y:S01]  /*23de0*/  IMAD.MOV.U32 R158, RZ, RZ, R155 ;  /* 0x000000ffff9e7224 */ /* 0x000fe200078e009b */
[----:B------:R-:W-:Y:S01]  /*23df0*/  IADD3.X R166, P6, PT, R166, R157, RZ, P3, !PT ;  /* 0x0000009da6a67210 */ /* 0x000fe20001fde4ff */
[----:B------:R-:W-:-:S04]  /*23e00*/  IMAD.WIDE.U32 R148, R174, R174, RZ ;  /* 0x000000aeae947225 */ /* 0x000fc800078e00ff */
[----:B------:R-:W-:Y:S01]  /*23e10*/  IMAD.WIDE.U32.X R154, R161, R177, R158, P2 ;  /* 0x000000b1a19a7225 */ /* 0x000fe200010e049e */
[----:B------:R-:W-:-:S03]  /*23e20*/  IADD3 R136, P2, PT, R163, R152, RZ ;  /* 0x00000098a3887210 */ /* 0x000fc60007f5e0ff */
[----:B------:R-:W-:Y:S01]  /*23e30*/  IMAD.MOV.U32 R152, RZ, RZ, R137 ;  /* 0x000000ffff987224 */ /* 0x000fe200078e0089 */
[----:B------:R-:W-:Y:S01]  /*23e40*/  IADD3.X R137, P3, PT, R141, R164, RZ, P2, !PT ;  /* 0x000000a48d897210 */ /* 0x000fe2000177e4ff */
[----:B------:R-:W-:Y:S01]  /*23e50*/  IMAD.WIDE.U32 R156, R177, R174, RZ ;  /* 0x000000aeb19c7225 */ /* 0x000fe200078e00ff */
[----:B------:R-:W-:-:S03]  /*23e60*/  IADD3 R163, P2, PT, R148, R140, RZ ;  /* 0x0000008c94a37210 */ /* 0x000fc60007f5e0ff */
[----:B------:R-:W-:Y:S01]  /*23e70*/  IMAD.WIDE.U32.X R152, R179, R179, R152, P4 ;  /* 0x000000b3b3987225 */ /* 0x000fe200020e0498 */
[----:B------:R-:W-:-:S03]  /*23e80*/  IADD3.X R173, P4, P1, R154, R150, R146, P6, P1 ;  /* 0x000000969aad7210 */ /* 0x000fc60003182492 */
[----:B------:R-:W-:Y:S01]  /*23e90*/  IMAD.WIDE.U32 R140, R125, R171, RZ ;  /* 0x000000ab7d8c7225 */ /* 0x000fe200078e00ff */
[----:B------:R-:W-:Y:S02]  /*23ea0*/  IADD3.X R162, P0, P3, R132, R152, R144, P3, P0 ;  /* 0x0000009884a27210 */ /* 0x000fe40001b00490 */
[----:B------:R-:W-:Y:S01]  /*23eb0*/  IADD3.X R165, PT, PT, R155, R151, R147, P4, P1 ;  /* 0x000000979ba57210 */ /* 0x000fe200027e2493 */
[----:B------:R-:W-:Y:S01]  /*23ec0*/  IMAD.WIDE.U32 R146, R126, R171, RZ ;  /* 0x000000ab7e927225 */ /* 0x000fe200078e00ff */
[----:B------:R-:W-:-:S03]  /*23ed0*/  IADD3.X R169, PT, PT, R133, R153, R145, P0, P3 ;  /* 0x0000009985a97210 */ /* 0x000fc600007e6491 */
[----:B------:R-:W-:-:S04]  /*23ee0*/  IMAD.WIDE.U32 R140, P6, R161, R122, R140 ;  /* 0x0000007aa18c7225 */ /* 0x000fc800078c008c */
[----:B------:R-:W-:Y:S01]  /*23ef0*/  IMAD.WIDE.U32 R158, R175, R171, RZ ;  /* 0x000000abaf9e7225 */ /* 0x000fe200078e00ff */
[----:B------:R-:W-:-:S03]  /*23f00*/  IADD3.X R153, PT, PT, RZ, RZ, RZ, P6, !PT ;  /* 0x000000ffff997210 */ /* 0x000fc600037fe4ff */
[----:B------:R-:W-:-:S04]  /*23f10*/  IMAD.WIDE.U32 R144, R122, R171, RZ ;  /* 0x000000ab7a907225 */ /* 0x000fc800078e00ff */
[----:B------:R-:W-:Y:S01]  /*23f20*/  IMAD.WIDE.U32 R132, P1, R161, R123, R146 ;  /* 0x0000007ba1847225 */ /* 0x000fe20007820092 */
[----:B------:R-:W-:Y:S02]  /*23f30*/  IADD3 R168, P3, PT, R145, R140, RZ ;  /* 0x0000008c91a87210 */ /* 0x000fe40007f7e0ff */
[----:B------:R-:W-:Y:S01]  /*23f40*/  IADD3 R164, P0, PT, R163, R144, RZ ;  /* 0x00000090a3a47210 */ /* 0x000fe20007f1e0ff */
[----:B------:R-:W-:-:S04]  /*23f50*/  IMAD.WIDE.U32 R156, P4, R174, R177, R156 ;  /* 0x000000b1ae9c7225 */ /* 0x000fc8000788009c */
[----:B------:R-:W-:-:S04]  /*23f60*/  IMAD.WIDE.U32 R158, P6, R161, R124, R158 ;  /* 0x0000007ca19e7225 */ /* 0x000fc800078c009e */
[----:B------:R-:W-:Y:S01]  /*23f70*/  IMAD.WIDE.U32 R150, R123, R171, RZ ;  /* 0x000000ab7b967225 */ /* 0x000fe200078e00ff */
[----:B------:R-:W-:-:S03]  /*23f80*/  MOV R140, R159 ;  /* 0x0000009f008c7202 */ /* 0x000fc60000000f00 */
[----:B------:R-:W-:-:S04]  /*23f90*/  IMAD.WIDE.U32 R146, R124, R171, RZ ;  /* 0x000000ab7c927225 */ /* 0x000fc800078e00ff */
[----:B------:R-:W-:Y:S01]  /*23fa0*/  IMAD.X R145, RZ, RZ, RZ, P1 ;  /* 0x000000ffff917224 */ /* 0x000fe200008e06ff */
[----:B------:R-:W-:Y:S01]  /*23fb0*/  IADD3 R163, P1, PT, R149, R156, RZ ;  /* 0x0000009c95a37210 */ /* 0x000fe20007f3e0ff */
[----:B------:R-:W-:Y:S01]  /*23fc0*/  IMAD.MOV.U32 R152, RZ, RZ, R141 ;  /* 0x000000ffff987224 */ /* 0x000fe200078e008d */
[----:B------:R-:W-:Y:S01]  /*23fd0*/  IADD3.X R141, PT, PT, RZ, RZ, RZ, P6, !PT ;  /* 0x000000ffff8d7210 */ /* 0x000fe200037fe4ff */
[----:B------:R-:W-:Y:S01]  /*23fe0*/  IMAD.X R155, RZ, RZ, RZ, P4 ;  /* 0x000000ffff9b7224 */ /* 0x000fe200020e06ff */
[----:B------:R-:W-:Y:S01]  /*23ff0*/  IADD3 R170, P4, PT, R151, R132, RZ ;  /* 0x0000008497aa7210 */ /* 0x000fe20007f9e0ff */
[----:B------:R-:W-:Y:S01]  /*24000*/  IMAD.MOV.U32 R144, RZ, RZ, R133 ;  /* 0x000000ffff907224 */ /* 0x000fe200078e0085 */
[----:B------:R-:W-:Y:S01]  /*24010*/  IADD3 R172, P6, PT, R147, R158, RZ ;  /* 0x0000009e93ac7210 */ /* 0x000fe20007fde0ff */
[----:B------:R-:W-:Y:S01]  /*24020*/  IMAD.WIDE.U32 R132, R124, 0x13, RZ ;  /* 0x000000137c847825 */ /* 0x000fe200078e00ff */
[----:B------:R-:W-:Y:S02]  /*24030*/  SHF.L.W.U32.HI R147, R162, 0xd, R169 ;  /* 0x0000000da2937819 */ /* 0x000fe40000010ea9 */
[----:B------:R-:W-:Y:S01]  /*24040*/  SHF.L.W.U32.HI R162, R137, 0xd, R162 ;  /* 0x0000000d89a27819 */ /* 0x000fe20000010ea2 */
[C---:B------:R-:W-:Y:S01]  /*24050*/  IMAD R149, R175.reuse, 0x13, RZ ;  /* 0x00000013af957824 */ /* 0x040fe200078e02ff */
[----:B------:R-:W-:Y:S01]  /*24060*/  IADD3.X R151, P2, PT, R160, R163, RZ, P2, !PT ;  /* 0x000000a3a0977210 */ /* 0x000fe2000175e4ff */
[----:B------:R-:W-:Y:S01]  /*24070*/  IMAD.WIDE.U32 R158, R175, R132, RZ ;  /* 0x00000084af9e7225 */ /* 0x000fe200078e00ff */
[----:B------:R-:W-:-:S02]  /*24080*/  SHF.L.U64.HI R169, R174, 0x1, R177 ;  /* 0x00000001aea97819 */ /* 0x000fc400000102b1 */
[----:B------:R-:W-:Y:S01]  /*24090*/  LOP3.LUT R137, R137, 0x7ffff, RZ, 0xc0, !PT ;  /* 0x0007ffff89897812 */ /* 0x000fe200078ec0ff */
[----:B------:R-:W-:Y:S02]  /*240a0*/  IMAD.IADD R176, R133, 0x1, R149 ;  /* 0x0000000185b07824 */ /* 0x000fe400078e0295 */
[----:B------:R-:W-:Y:S01]  /*240b0*/  IMAD.WIDE.U32.X R148, R161, R125, R152, P3 ;  /* 0x0000007da1947225 */ /* 0x000fe200018e0498 */
[----:B------:R-:W-:-:S03]  /*240c0*/  IADD3 R162, P3, PT, R162, R167, RZ ;  /* 0x000000a7a2a27210 */ /* 0x000fc60007f7e0ff */
[----:B------:R-:W-:Y:S01]  /*240d0*/  IMAD.MOV.U32 R154, RZ, RZ, R157 ;  /* 0x000000ffff9a7224 */ /* 0x000fe200078e009d */
[----:B------:R-:W-:Y:S01]  /*240e0*/  IADD3.X R160, P3, PT, R147, R166, RZ, P3, !PT ;  /* 0x000000a693a07210 */ /* 0x000fe20001f7e4ff */
[----:B------:R-:W-:Y:S01]  /*240f0*/  IMAD.WIDE.U32.X R144, R161, R126, R144, P4 ;  /* 0x0000007ea1907225 */ /* 0x000fe200020e0490 */
[----:B------:R-:W-:Y:S02]  /*24100*/  SHF.L.U32 R166, R174, 0x1, RZ ;  /* 0x00000001aea67819 */ /* 0x000fe400000006ff */
        /* <DEDUP_REMOVED lines=9> */
[----:B------:R-:W-:Y:S02]  /*241a0*/  IADD3 R147, P1, PT, R150, R156, RZ ;  /* 0x0000009c96937210 */ /* 0x000fe40007f3e0ff */
[----:B------:R-:W-:Y:S01]  /*241b0*/  MOV R150, R153 ;  /* 0x0000009900967202 */ /* 0x000fe20000000f00 */
[----:B------:R-:W-:Y:S01]  /*241c0*/  IMAD.X R161, RZ, RZ, R165, P3 ;  /* 0x000000ffffa17224 */ /* 0x000fe200018e06a5 */
[----:B------:R-:W-:Y:S01]  /*241d0*/  IADD3 R167, P3, PT, R167, R164, RZ ;  /* 0x000000a4a7a77210 */ /* 0x000fe20007f7e0ff */
[----:B------:R-:W-:Y:S01]  /*241e0*/  IMAD.X R151, RZ, RZ, RZ, P4 ;  /* 0x000000ffff977224 */ /* 0x000fe200020e06ff */
[----:B------:R-:W-:Y:S01]  /*241f0*/  IADD3.X R154, P2, P4, R148, R154, R142, P0, P2 ;  /* 0x0000009a949a7210 */ /* 0x000fe2000044448e */
[----:B------:R-:W-:Y:S01]  /*24200*/  IMAD.WIDE.U32 R158, R125, R166, RZ ;  /* 0x000000a67d9e7225 */ /* 0x000fe200078e00ff */
[----:B------:R-:W-:-:S02]  /*24210*/  SHF.L.W.U32.HI R173, R173, 0xd, R161 ;  /* 0x0000000dadad7819 */ /* 0x000fc40000010ea1 */
[----:B------:R-:W-:Y:S01]  /*24220*/  IADD3.X R149, PT, PT, R149, R155, R143, P2, P4 ;  /* 0x0000009b95957210 */ /* 0x000fe200017e848f */
[----:B------:R-:W-:Y:S01]  /*24230*/  IMAD.WIDE.U32 R156, R122, R166, RZ ;  /* 0x000000a67a9c7225 */ /* 0x000fe200078e00ff */
[----:B------:R-:W-:Y:S02]  /*24240*/  IADD3.X R173, P2, PT, R173, R152, RZ, P3, !PT ;  /* 0x00000098adad7210 */ /* 0x000fe40001f5e4ff */
[----:B------:R-:W-:Y:S01]  /*24250*/  IADD3.X R155, P1, PT, R163, R170, RZ, P1, !PT ;  /* 0x000000aaa39b7210 */ /* 0x000fe20000f3e4ff */
[----:B------:R-:W-:Y:S01]  /*24260*/  IMAD.WIDE.U32 R158, P0, R169, R122, R158 ;  /* 0x0000007aa99e7225 */ /* 0x000fe2000780009e */
[----:B------:R-:W-:Y:S02]  /*24270*/  LEA.HI.X R154, P2, R161, R154, RZ, 0xd, P2 ;  /* 0x0000009aa19a7211 */ /* 0x000fe40001056cff */
[----:B------:R-:W-:Y:S01]  /*24280*/  IADD3 R148, P3, PT, R147, R156, RZ ;  /* 0x0000009c93947210 */ /* 0x000fe20007f7e0ff */
[----:B------:R-:W-:Y:S01]  /*24290*/  IMAD.X R143, RZ, RZ, RZ, P0 ;  /* 0x000000ffff8f7224 */ /* 0x000fe200000e06ff */
[----:B------:R-:W-:Y:S01]  /*242a0*/  IADD3 R156, P4, PT, R157, R158, RZ ;  /* 0x0000009e9d9c7210 */ /* 0x000fe20007f9e0ff */
[----:B------:R-:W-:Y:S01]  /*242b0*/  IMAD.MOV.U32 R142, RZ, RZ, R159 ;  /* 0x000000ffff8e7224 */ /* 0x000fe200078e009f */
[----:B------:R-:W-:Y:S01]  /*242c0*/  IADD3 R153, P0, PT, R146, R138, RZ ;  /* 0x0000008a92997210 */ /* 0x000fe20007f1e0ff */
[----:B------:R-:W-:Y:S01]  /*242d0*/  IMAD.WIDE.U32 R146, R126, R166, RZ ;  /* 0x000000a67e927225 */ /* 0x000fe200078e00ff */
[----:B------:R-:W-:-:S02]  /*242e0*/  SHF.L.W.U32.HI R163, R173, 0xd, R154 ;  /* 0x0000000dada37819 */ /* 0x000fc40000010e9a */
[----:B------:R-:W-:Y:S01]  /*242f0*/  IADD3.X R157, PT, PT, RZ, R149, RZ, P2, !PT ;  /* 0x00000095ff9d7210 */ /* 0x000fe200017fe4ff */
[----:B------:R-:W-:Y:S01]  /*24300*/  IMAD.WIDE.U32.X R150, R176, R175, R150, P6 ;  /* 0x000000afb0967225 */ /* 0x000fe200030e0496 */
[----:B------:R-:W-:Y:S02]  /*24310*/  IADD3.X R155, P3, PT, R155, R156, RZ, P3, !PT ;  /* 0x0000009c9b9b7210 */ /* 0x000fe40001f7e4ff */
[----:B------:R-:W-:Y:S01]  /*24320*/  IADD3 R163, P2, PT, R163, R148, RZ ;  /* 0x00000094a3a37210 */ /* 0x000fe20007f5e0ff */
[----:B------:R-:W-:Y:S01]  /*24330*/  IMAD.WIDE.U32.X R142, R169, R125, R142, P4 ;  /* 0x0000007da98e7225 */ /* 0x000fe200020e048e */
[----:B------:R-:W-:Y:S02]  /*24340*/  SHF.L.W.U32.HI R154, R154, 0xd, R157 ;  /* 0x0000000d9a9a7819 */ /* 0x000fe40000010e9d */
[----:B------:R-:W-:Y:S01]  /*24350*/  IADD3.X R152, P0, PT, R139, R172, RZ, P0, !PT ;  /* 0x000000ac8b987210 */ /* 0x000fe2000071e4ff */
[----:B------:R-:W-:Y:S01]  /*24360*/  IMAD.WIDE.U32 R146, P4, R169, R123, R146 ;  /* 0x0000007ba9927225 */ /* 0x000fe20007880092 */
[----:B------:R-:W-:-:S02]  /*24370*/  IADD3.X R154, P2, PT, R154, R155, RZ, P2, !PT ;  /* 0x0000009b9a9a7210 */ /* 0x000fc4000175e4ff */
[----:B------:R-:W-:Y:S01]  /*24380*/  IADD3.X R138, P3, P1, R142, R144, R150, P3, P1 ;  /* 0x000000908e8a7210 */ /* 0x000fe20001962496 */
[----:B------:R-:W-:-:S03]  /*24390*/  IMAD.WIDE.U32 R148, R123, R166, RZ ;  /* 0x000000a67b947225 */ /* 0x000fc600078e00ff */
[----:B------:R-:W-:Y:S01]  /*243a0*/  IADD3.X R143, PT, PT, R143, R145, R151, P3, P1 ;  /* 0x000000918f8f7210 */ /* 0x000fe20001fe2497 */
[----:B------:R-:W-:Y:S01]  /*243b0*/  IMAD.X R139, RZ, RZ, RZ, P4 ;  /* 0x000000ffff8b7224 */ /* 0x000fe200020e06ff */
[----:B------:R-:W-:Y:S01]  /*243c0*/  IADD3 R142, P4, PT, R153, R148, RZ ;  /* 0x00000094998e7210 */ /* 0x000fe20007f9e0ff */
[----:B------:R-:W-:Y:S01]  /*243d0*/  IMAD.WIDE.U32.X R134, R125, R125, R134, P5 ;  /* 0x0000007d7d867225 */ /* 0x000fe200028e0486 */
[----:B------:R-:W-:Y:S02]  /*243e0*/  LEA.HI.X R153, P2, R157, R138, RZ, 0xd, P2 ;  /* 0x0000008a9d997211 */ /* 0x000fe40001056cff */
[----:B------:R-:W-:Y:S01]  /*243f0*/  IADD3 R149, P6, PT, R149, R146, RZ ;  /* 0x0000009295957210 */ /* 0x000fe20007fde0ff */
[----:B------:R-:W-:Y:S01]  /*24400*/  IMAD.MOV.U32 R138, RZ, RZ, R147 ;  /* 0x000000ffff8a7224 */ /* 0x000fe200078e0093 */
[----:B------:R-:W-:Y:S02]  /*24410*/  SHF.L.W.U32.HI R161, R154, 0xd, R153 ;  /* 0x0000000d9aa17819 */ /* 0x000fe40000010e99 */
[----:B------:R-:W-:Y:S01]  /*24420*/  IADD3.X R143, PT, PT, RZ, R143, RZ, P2, !PT ;  /* 0x0000008fff8f7210 */ /* 0x000fe200017fe4ff */
[----:B------:R-:W-:Y:S01]  /*24430*/  IMAD.WIDE.U32.X R138, R169, R126, R138, P6 ;  /* 0x0000007ea98a7225 */ /* 0x000fe200030e048a */
[----:B------:R-:W-:-:S02]  /*24440*/  IADD3.X R149, P4, PT, R152, R149, RZ, P4, !PT ;  /* 0x0000009598957210 */ /* 0x000fc4000279e4ff */
        /* <DEDUP_REMOVED lines=10> */
[----:B------:R-:W-:-:S04]  /*244f0*/  IMAD R171, R134, 0x13, RZ ;  /* 0x0000001386ab7824 */ /* 0x000fc800078e02ff */
[----:B------:R-:W-:-:S05]  /*24500*/  IMAD.IADD R171, R165, 0x1, R171 ;  /* 0x00000001a5ab7824 */ /* 0x000fca00078e02ab */
[C---:B------:R-:W-:Y:S02]  /*24510*/  LEA.HI R162, P0, R171.reuse, R162, RZ, 0xd ;  /* 0x000000a2aba27211 */ /* 0x040fe400078168ff */
[----:B------:R-:W-:Y:S02]  /*24520*/  LOP3.LUT R171, R171, 0x7ffff, RZ, 0xc0, !PT ;  /* 0x0007ffffabab7812 */ /* 0x000fe400078ec0ff */
[----:B------:R-:W-:-:S09]  /*24530*/  IADD3.X R165, PT, PT, RZ, R160, RZ, P0, !PT ;  /* 0x000000a0ffa57210 */ /* 0x000fd200007fe4ff */
.L_x_35:
[----:B------:R-:W-:Y:S01]  /*24540*/  IMAD.WIDE.U32 R146, R162, 0x26, RZ ;  /* 0x00000026a2927825 */ /* 0x000fe200078e00ff */
[----:B------:R-:W-:Y:S01]  /*24550*/  LOP3.LUT R159, R149, 0x7ffff, RZ, 0xc0, !PT ;  /* 0x0007ffff959f7812 */ /* 0x000fe200078ec0ff */
[----:B------:R-:W-:Y:S01]  /*24560*/  UIADD3 UR4, UPT, UPT, UR4, 0x1, URZ ;  /* 0x0000000104047890 */ /* 0x000fe2000fffe0ff */
[----:B------:R-:W-:Y:S01]  /*24570*/  SHF.L.U64.HI R158, R164, 0x1, R171 ;  /* 0x00000001a49e7819 */ /* 0x000fe200000102ab */
[----:B------:R-:W-:Y:S01]  /*24580*/  IMAD.WIDE.U32 R140, R171, R164, RZ ;  /* 0x000000a4ab8c7225 */ /* 0x000fe200078e00ff */
[----:B------:R-:W-:Y:S01]  /*24590*/  LOP3.LUT R160, R173, 0x7ffff, RZ, 0xc0, !PT ;  /* 0x0007ffffada07812 */ /* 0x000fe200078ec0ff */
[----:B------:R-:W-:Y:S01]  /*245a0*/  UISETP.GE.U32.AND UP0, UPT, UR4, 0x31, UPT ;  /* 0x000000310400788c */ /* 0x000fe2000bf06070 */
[----:B------:R-:W-:Y:S01]  /*245b0*/  LOP3.LUT R169, R154, 0x7ffff, RZ, 0xc0, !PT ;  /* 0x0007ffff9aa97812 */ /* 0x000fe200078ec0ff */
        /* <DEDUP_REMOVED lines=13> */
[----:B------:R-:W-:-:S03]  /*24690*/  IADD3 R134, P6, PT, R149, R146, RZ ;  /* 0x0000009295867210 */ /* 0x000fc60007fde0ff */
[----:B------:R-:W-:Y:S01]  /*246a0*/  IMAD.WIDE.U32 R150, R158, R162, RZ ;  /* 0x000000a29e967225 */ /* 0x000fe200078e00ff */
[----:B------:R-:W-:Y:S02]  /*246b0*/  IADD3 R170, P4, PT, R147, R138, RZ ;  /* 0x0000008a93aa7210 */ /* 0x000fe40007f9e0ff */
[----:B------:R-:W-:Y:S01]  /*246c0*/  IADD3.X R157, PT, PT, RZ, RZ, RZ, P0, !PT ;  /* 0x000000ffff9d7210 */ /* 0x000fe200007fe4ff */
[----:B------:R-:W-:Y:S02]  /*246d0*/  IMAD.SHL.U32 R164, R164, 0x2, RZ ;  /* 0x00000002a4a47824 */ /* 0x000fe400078e00ff */
[----:B------:R-:W-:Y:S02]  /*246e0*/  IMAD R147, R160, 0x26, RZ ;  /* 0x00000026a0937824 */ /* 0x000fe400078e02ff */
        /* <DEDUP_REMOVED lines=16> */
[----:B------:R-:W-:-:S04]  /*247f0*/  IMAD.WIDE.U32 R140, R150, R163, RZ ;  /* 0x000000a3968c7225 */ /* 0x000fc800078e00ff */
        /* <DEDUP_REMOVED lines=21> */
[----:B------:R-:W-:-:S04]  /*24950*/  IMAD.WIDE.U32 R142, R163, 0x26, RZ ;  /* 0x00000026a38e7825 */ /* 0x000fc800078e00ff */
[----:B------:R-:W-:Y:S02]  /*24960*/  IMAD R171, R169, 0x26, RZ ;  /* 0x00000026a9ab7824 */ /* 0x000fe400078e02ff */
[----:B------:R-:W-:-:S03]  /*24970*/  IMAD.WIDE.U32.X R140, R150, R169, R144, P4 ;  /* 0x000000a9968c7225 */ /* 0x000fc600020e0490 */
[----:B------:R-:W-:Y:S01]  /*24980*/  IADD3 R170, PT, PT, R143, R171, RZ ;  /* 0x000000ab8faa7210 */ /* 0x000fe20007ffe0ff */
[----:B------:R-:W-:Y:S01]  /*24990*/  IMAD.MOV.U32 R146, RZ, RZ, R151 ;  /* 0x000000ffff927224 */ /* 0x000fe200078e0097 */
[----:B------:R-:W-:Y:S01]  /*249a0*/  IADD3.X R171, PT, PT, R157, R155, R137, P1, P6 ;  /* 0x0000009b9dab7210 */ /* 0x000fe20000fec489 */
[C---:B------:R-:W-:Y:S01]  /*249b0*/  IMAD.WIDE.U32 R148, R162.reuse, R162, RZ ;  /* 0x000000a2a2947225 */ /* 0x040fe200078e00ff */
[----:B------:R-:W-:-:S03]  /*249c0*/  SHF.L.U64.HI R157, R162, 0x1, R165 ;  /* 0x00000001a29d7819 */ /* 0x000fc600000102a5 */
        /* <DEDUP_REMOVED lines=11> */
[----:B------:R-:W-:-:S04]  /*24a80*/  IMAD.WIDE.U32.X R148, R165, R165, R148, P5 ;  /* 0x000000a5a5947225 */ /* 0x000fc800028e0494 */
        /* <DEDUP_REMOVED lines=11> */
[----:B------:R-:W-:-:S04]  /*24b40*/  IMAD.WIDE.U32 R140, R169, R164, RZ ;  /* 0x000000a4a98c7225 */ /* 0x000fc800078e00ff */
[----:B------:R-:W-:-:S04]  /*24b50*/  IMAD.WIDE.U32 R144, R172, R161, RZ ;  /* 0x000000a1ac907225 */ /* 0x000fc800078e00ff */
[----:B------:R-:W-:Y:S02]  /*24b60*/  IMAD.X R147, RZ, RZ, RZ, P5 ;  /* 0x000000ffff937224 */ /* 0x000fe400028e06ff */
[----:B------:R-:W-:-:S04]  /*24b70*/  IMAD.WIDE.U32 R154, R163, R164, RZ ;  /* 0x000000a4a39a7225 */ /* 0x000fc800078e00ff */
[----:B------:R-:W-:-:S04]  /*24b80*/  IMAD.WIDE.U32 R138, R167, R180, RZ ;  /* 0x000000b4a78a7225 */ /* 0x000fc800078e00ff */
[----:B------:R-:W-:-:S04]  /*24b90*/  IMAD.WIDE.U32 R140, P3, R163, R158, R140 ;  /* 0x0000009ea38c7225 */ /* 0x000fc8000786008c */
[----:B------:R-:W-:-:S04]  /*24ba0*/  IMAD.WIDE.U32.X R146, R170, R159, R146, P6 ;  /* 0x0000009faa927225 */ /* 0x000fc800030e0492 */
[----:B------:R-:W-:Y:S02]  /*24bb0*/  IMAD.MOV.U32 R136, RZ, RZ, R151 ;  /* 0x000000ffff887224 */ /* 0x000fe400078e0097 */
[----:B------:R-:W-:Y:S01]  /*24bc0*/  IMAD.X R137, RZ, RZ, RZ, P4 ;  /* 0x000000ffff897224 */ /* 0x000fe200020e06ff */
[----:B------:R-:W-:Y:S01]  /*24bd0*/  IADD3 R165, P4, PT, R154, R138, RZ ;  /* 0x0000008a9aa57210 */ /* 0x000fe20007f9e0ff */
[----:B------:R-:W-:Y:S01]  /*24be0*/  IMAD.WIDE.U32 R152, R160, R180, RZ ;  /* 0x000000b4a0987225 */ /* 0x000fe200078e00ff */
[----:B------:R-:W-:-:S03]  /*24bf0*/  IADD3 R138, P5, PT, R155, R140, RZ ;  /* 0x0000008c9b8a7210 */ /* 0x000fc60007fbe0ff */
[----:B------:R-:W-:-:S04]  /*24c00*/  IMAD.WIDE.U32 R144, P6, R159, R142, R144 ;  /* 0x0000008e9f907225 */ /* 0x000fc800078c0090 */
[----:B------:R-:W-:Y:S01]  /*24c10*/  IMAD.WIDE.U32 R150, R142, R161, RZ ;  /* 0x000000a18e967225 */ /* 0x000fe200078e00ff */
[----:B------:R-:W-:Y:S02]  /*24c20*/  IADD3.X R155, PT, PT, RZ, RZ, RZ, P6, !PT ;  /* 0x000000ffff9b7210 */ /* 0x000fe400037fe4ff */
[----:B------:R-:W-:Y:S01]  /*24c30*/  MOV R142, R141 ;  /* 0x0000008d008e7202 */ /* 0x000fe20000000f00 */
[----:B------:R-:W-:Y:S01]  /*24c40*/  IMAD.WIDE.U32.X R136, R158, R160, R136, P1 ;  /* 0x000000a09e887225 */ /* 0x000fe200008e0488 */
[----:B------:R-:W-:Y:S02]  /*24c50*/  IADD3 R170, P1, PT, R165, R150, RZ ;  /* 0x00000096a5aa7210 */ /* 0x000fe40007f3e0ff */
[----:B------:R-:W-:Y:S01]  /*24c60*/  IADD3 R150, P6, PT, R151, R144, RZ ;  /* 0x0000009097967210 */ /* 0x000fe20007fde0ff */
[----:B------:R-:W-:Y:S01]  /*24c70*/  IMAD.X R143, RZ, RZ, RZ, P3 ;  /* 0x000000ffff8f7224 */ /* 0x000fe200018e06ff */
[----:B------:R-:W-:Y:S01]  /*24c80*/  SHF.L.W.U32.HI R151, R135, 0xd, R156 ;  /* 0x0000000d87977819 */ /* 0x000fe20000010e9c */
[----:B------:R-:W-:Y:S01]  /*24c90*/  IMAD.WIDE.U32 R152, P3, R167, R157, R152 ;  /* 0x0000009da7987225 */ /* 0x000fe20007860098 */
[----:B------:R-:W-:-:S02]  /*24ca0*/  SHF.L.W.U32.HI R156, R156, 0xd, R171 ;  /* 0x0000000d9c9c7819 */ /* 0x000fc40000010eab */
[----:B------:R-:W-:Y:S01]  /*24cb0*/  LOP3.LUT R135, R135, 0x7ffff, RZ, 0xc0, !PT ;  /* 0x0007ffff87877812 */ /* 0x000fe200078ec0ff */
[----:B------:R-:W-:Y:S02]  /*24cc0*/  IMAD.MOV.U32 R154, RZ, RZ, R145 ;  /* 0x000000ffff9a7224 */ /* 0x000fe400078e0091 */
[----:B------:R-:W-:Y:S01]  /*24cd0*/  IMAD.X R145, RZ, RZ, RZ, P3 ;  /* 0x000000ffff917224 */ /* 0x000fe200018e06ff */
[----:B------:R-:W-:Y:S01]  /*24ce0*/  IADD3 R162, P3, PT, R151, R166, RZ ;  /* 0x000000a697a27210 */ /* 0x000fe20007f7e0ff */
[----:B------:R-:W-:Y:S01]  /*24cf0*/  IMAD.WIDE.U32.X R154, R172, R159, R154, P6 ;  /* 0x0000009fac9a7225 */ /* 0x000fe200030e049a */
[----:B------:R-:W-:Y:S02]  /*24d00*/  IADD3 R171, P6, PT, R139, R152, RZ ;  /* 0x000000988bab7210 */ /* 0x000fe40007fde0ff */
[----:B------:R-:W-:Y:S01]  /*24d10*/  IADD3.X R156, P3, PT, R156, R183, RZ, P3, !PT ;  /* 0x000000b79c9c7210 */ /* 0x000fe20001f7e4ff */
[----:B------:R-:W-:Y:S01]  /*24d20*/  IMAD.MOV.U32 R144, RZ, RZ, R153 ;  /* 0x000000ffff907224 */ /* 0x000fe200078e0099 */
[----:B------:R-:W-:Y:S01]  /*24d30*/  IADD3.X R171, P4, PT, R171, R138, RZ, P4, !PT ;  /* 0x0000008aabab7210 */ /* 0x000fe2000279e4ff */
[----:B------:R-:W-:Y:S01]  /*24d40*/  IMAD.WIDE.U32 R138, R160, R167, RZ ;  /* 0x000000a7a08a7225 */ /* 0x000fe200078e00ff */
[----:B------:R-:W-:-:S02]  /*24d50*/  IADD3.X R151, P3, PT, RZ, R173, RZ, P3, !PT ;  /* 0x000000adff977210 */ /* 0x000fc40001f7e4ff */
[----:B------:R-:W-:Y:S01]  /*24d60*/  IADD3.X R166, P2, PT, R168, R185, RZ, P2, !PT ;  /* 0x000000b9a8a67210 */ /* 0x000fe2000175e4ff */
[----:B------:R-:W-:Y:S01]  /*24d70*/  IMAD.WIDE.U32.X R142, R158, R169, R142, P5 ;  /* 0x000000a99e8e7225 */ /* 0x000fe200028e048e */
[----:B------:R-:W-:Y:S02]  /*24d80*/  IADD3.X R171, P1, PT, R171, R150, RZ, P1, !PT ;  /* 0x00000096abab7210 */ /* 0x000fe40000f3e4ff */
[----:B------:R-:W-:Y:S01]  /*24d90*/  IADD3.X R166, P0, PT, R166, R187, RZ, P0, !PT ;  /* 0x000000bba6a67210 */ /* 0x000fe2000071e4ff */
[----:B------:R-:W-:Y:S01]  /*24da0*/  IMAD.X R150, RZ, RZ, R178, P3 ;  /* 0x000000ffff967224 */ /* 0x000fe200018e06b2 */
[----:B------:R-:W-:Y:S01]  /*24db0*/  SHF.L.W.U32.HI R152, R156, 0xd, R151 ;  /* 0x0000000d9c987819 */ /* 0x000fe20000010e97 */
[----:B------:R-:W-:Y:S01]  /*24dc0*/  IMAD.WIDE.U32 R138, P3, R167, R160, R138 ;  /* 0x000000a0a78a7225 */ /* 0x000fe2000786008a */
[----:B------:R-:W-:Y:S02]  /*24dd0*/  IADD3.X R148, P0, P5, R146, R136, R148, P0, P2 ;  /* 0x0000008892947210 */ /* 0x000fe40000504494 */
[----:B------:R-:W-:Y:S01]  /*24de0*/  SHF.L.W.U32.HI R173, R151, 0xd, R150 ;  /* 0x0000000d97ad7819 */ /* 0x000fe20000010e96 */
[----:B------:R-:W-:Y:S01]  /*24df0*/  IMAD.WIDE.U32 R150, R167, R167, RZ ;  /* 0x000000a7a7967225 */ /* 0x000fe200078e00ff */
[----:B------:R-:W-:-:S02]  /*24e00*/  IADD3.X R149, PT, PT, R147, R137, R149, P0, P5 ;  /* 0x0000008993957210 */ /* 0x000fc400007ea495 */
[----:B------:R-:W-:Y:S01]  /*24e10*/  LOP3.LUT R156, R156, 0x7ffff, RZ, 0xc0, !PT ;  /* 0x0007ffff9c9c7812 */ /* 0x000fe200078ec0ff */
        /* <DEDUP_REMOVED lines=8> */
[----:B------:R-:W-:Y:S01]  /*24ea0*/  IMAD.WIDE.U32 R140, P2, R163, R157, R140 ;  /* 0x0000009da38c7225 */ /* 0x000fe2000784008c */
[----:B------:R-:W-:Y:S02]  /*24eb0*/  IADD3.X R143, PT, PT, RZ, R149, RZ, P0, !PT ;  /* 0x00000095ff8f7210 */ /* 0x000fe400007fe4ff */
[----:B------:R-:W-:Y:S01]  /*24ec0*/  SHF.L.W.U32.HI R163, R173, 0xd, R154 ;  /* 0x0000000dada37819 */ /* 0x000fe20000010e9a */
[----:B------:R-:W-:Y:S01]  /*24ed0*/  IMAD.WIDE.U32 R136, R159, R164, RZ ;  /* 0x000000a49f887225 */ /* 0x000fe200078e00ff */
[----:B------:R-:W-:-:S02]  /*24ee0*/  SHF.L.W.U32.HI R154, R154, 0xd, R143 ;  /* 0x0000000d9a9a7819 */ /* 0x000fc40000010e8f */
[----:B------:R-:W-:Y:S01]  /*24ef0*/  IADD3 R163, P0, PT, R163, R170, RZ ;  /* 0x000000aaa3a37210 */ /* 0x000fe20007f1e0ff */
[C---:B------:R-:W-:Y:S01]  /*24f00*/  IMAD.WIDE.U32 R164, R161.reuse, R164, RZ ;  /* 0x000000a4a1a47225 */ /* 0x040fe200078e00ff */
[----:B------:R-:W-:Y:S02]  /*24f10*/  IADD3 R147, P1, PT, R152, R150, RZ ;  /* 0x0000009698937210 */ /* 0x000fe40007f3e0ff */
[----:B------:R-:W-:Y:S01]  /*24f20*/  IADD3.X R154, P0, PT, R154, R171, RZ, P0, !PT ;  /* 0x000000ab9a9a7210 */ /* 0x000fe2000071e4ff */
[----:B------:R-:W-:Y:S01]  /*24f30*/  IMAD.WIDE.U32 R136, P4, R161, R158, R136 ;  /* 0x0000009ea1887225 */ /* 0x000fe20007880088 */
[----:B------:R-:W-:Y:S02]  /*24f40*/  IADD3 R150, P6, PT, R151, R138, RZ ;  /* 0x0000008a97967210 */ /* 0x000fe40007fde0ff */
[----:B------:R-:W-:Y:S01]  /*24f50*/  IADD3 R153, P5, PT, R153, R140, RZ ;  /* 0x0000008c99997210 */ /* 0x000fe20007fbe0ff */
[----:B------:R-:W-:Y:S01]  /*24f60*/  IMAD.MOV.U32 R144, RZ, RZ, R141 ;  /* 0x000000ffff907224 */ /* 0x000fe200078e008d */
[----:B------:R-:W-:Y:S01]  /*24f70*/  IADD3.X R141, P0, PT, RZ, R146, RZ, P0, !PT ;  /* 0x00000092ff8d7210 */ /* 0x000fe2000071e4ff */
[----:B------:R-:W-:Y:S01]  /*24f80*/  IMAD.X R143, RZ, RZ, RZ, P3 ;  /* 0x000000ffff8f7224 */ /* 0x000fe200018e06ff */
[----:B------:R-:W-:Y:S01]  /*24f90*/  IADD3 R138, P3, PT, R147, R164, RZ ;  /* 0x000000a4938a7210 */ /* 0x000fe20007f7e0ff */
[----:B------:R-:W-:Y:S01]  /*24fa0*/  IMAD.X R145, RZ, RZ, RZ, P2 ;  /* 0x000000ffff917224 */ /* 0x000fe200010e06ff */
[----:B------:R-:W-:Y:S01]  /*24fb0*/  IADD3 R164, P2, PT, R165, R136, RZ ;  /* 0x00000088a5a47210 */ /* 0x000fe20007f5e0ff */
[----:B------:R-:W-:Y:S01]  /*24fc0*/  IMAD.MOV.U32 R142, RZ, RZ, R139 ;  /* 0x000000ffff8e7224 */ /* 0x000fe200078e008b */
[----:B------:R-:W-:Y:S01]  /*24fd0*/  IADD3.X R147, PT, PT, RZ, RZ, RZ, P4, !PT ;  /* 0x000000ffff937210 */ /* 0x000fe200027fe4ff */
[----:B------:R-:W-:Y:S01]  /*24fe0*/  IMAD.X R140, RZ, RZ, R155, P0 ;  /* 0x000000ffff8c7224 */ /* 0x000fe200000e069b */
[----:B------:R-:W-:Y:S01]  /*24ff0*/  MOV R146, R137 ;  /* 0x0000008900927202 */ /* 0x000fe20000000f00 */
        /* <DEDUP_REMOVED lines=20> */
[----:B------:R-:W-:Y:S01]  /*25140*/  IMAD.X R165, RZ, RZ, R156, P0 ;  /* 0x000000ffffa57224 */ /* 0x000fe200000e069c */
[----:B------:R-:W-:Y:S07]  /*25150*/  BRA.U !UP0, `(.L_x_35) ;  /* 0xfffffff108f87547 */ /* 0x000fee000b83ffff */
        /* <DEDUP_REMOVED lines=8> */
[----:B------:R-:W-:-:S04]  /*251e0*/  IMAD.WIDE.U32 R136, P0, R164, R179, R136 ;  /* 0x000000b3a4887225 */ /* 0x000fc80007800088 */
[----:B------:R-:W-:Y:S01]  /*251f0*/  IMAD.WIDE.U32 R140, R162, R132, RZ ;  /* 0x00000084a28c7225 */ /* 0x000fe200078e00ff */
[----:B------:R-:W-:-:S03]  /*25200*/  IADD3 R135, P4, PT, R135, R136, RZ ;  /* 0x0000008887877210 */ /* 0x000fc60007f9e0ff */
[----:B------:R-:W-:Y:S01]  /*25210*/  IMAD.WIDE.U32 R152, R173, R128, RZ ;  /* 0x00000080ad987225 */ /* 0x000fe200078e00ff */
[----:B------:R-:W-:Y:S02]  /*25220*/  IADD3 R169, P3, PT, R134, R140, RZ ;  /* 0x0000008c86a97210 */ /* 0x000fe40007f7e0ff */
[----:B------:R-:W-:Y:S01]  /*25230*/  IADD3 R138, P1, PT, R141, R138, RZ ;  /* 0x0000008a8d8a7210 */ /* 0x000fe20007f3e0ff */
[----:B------:R-:W-:Y:S02]  /*25240*/  IMAD R145, R125, 0x13, RZ ;  /* 0x000000137d917824 */ /* 0x000fe400078e02ff */
[----:B------:R-:W-:Y:S01]  /*25250*/  IMAD.X R159, RZ, RZ, RZ, P0 ;  /* 0x000000ffff9f7224 */ /* 0x000fe200000e06ff */
[----:B------:R-:W-:Y:S01]  /*25260*/  IADD3.X R138, P3, PT, R138, R135, RZ, P3, !PT ;  /* 0x000000878a8a7210 */ /* 0x000fe20001f7e4ff */
[----:B------:R-:W-:-:S04]  /*25270*/  IMAD.WIDE.U32 R134, R122, 0x13, RZ ;  /* 0x000000137a867825 */ /* 0x000fc800078e00ff */
[----:B------:R-:W-:Y:S01]  /*25280*/  IMAD.MOV.U32 R158, RZ, RZ, R137 ;  /* 0x000000ffff9e7224 */ /* 0x000fe200078e0089 */
[----:B------:R-:W-:Y:S01]  /*25290*/  IADD3 R178, PT, PT, R135, R145, RZ ;  /* 0x0000009187b27210 */ /* 0x000fe20007ffe0ff */
[----:B------:R-:W-:Y:S01]  /*252a0*/  IMAD.MOV.U32 R156, RZ, RZ, R139 ;  /* 0x000000ffff9c7224 */ /* 0x000fe200078e008b */
[----:B------:R-:W-:Y:S01]  /*252b0*/  LOP3.LUT R139, R149, 0x7ffff, RZ, 0xc0, !PT ;  /* 0x0007ffff958b7812 */ /* 0x000fe200078ec0ff */
[----:B------:R-:W-:-:S04]  /*252c0*/  IMAD.WIDE.U32 R140, R167, R128, RZ ;  /* 0x00000080a78c7225 */ /* 0x000fc800078e00ff */
[----:B------:R-:W-:Y:S01]  /*252d0*/  IMAD.WIDE.U32 R152, P0, R167, R127, R152 ;  /* 0x0000007fa7987225 */ /* 0x000fe20007800098 */
[----:B------:R-:W-:-:S03]  /*252e0*/  IADD3 R169, P2, PT, R169, R140, RZ ;  /* 0x0000008ca9a97210 */ /* 0x000fc60007f5e0ff */
[----:B------:R-:W-:Y:S01]  /*252f0*/  IMAD.WIDE.U32 R136, R174, 0x13, RZ ;  /* 0x00000013ae887825 */ /* 0x000fe200078e00ff */
[----:B------:R-:W-:-:S03]  /*25300*/  IADD3 R181, P5, PT, R141, R152, RZ ;  /* 0x000000988db57210 */ /* 0x000fc60007fbe0ff */
[----:B------:R-:W-:Y:S01]  /*25310*/  IMAD.WIDE.U32 R148, R147, R134, RZ ;  /* 0x0000008693947225 */ /* 0x000fe200078e00ff */
[----:B------:R-:W-:-:S03]  /*25320*/  IADD3.X R138, P2, PT, R138, R181, RZ, P2, !PT ;  /* 0x000000b58a8a7210 */ /* 0x000fc6000175e4ff */
[----:B------:R-:W-:Y:S02]  /*25330*/  IMAD R143, R177, 0x13, RZ ;  /* 0x00000013b18f7824 */ /* 0x000fe400078e02ff */
[----:B------:R-:W-:-:S04]  /*25340*/  IMAD.WIDE.U32 R140, R139, R136, RZ ;  /* 0x000000888b8c7225 */ /* 0x000fc800078e00ff */
[----:B------:R-:W-:-:S04]  /*25350*/  IMAD.WIDE.U32 R148, P6, R178, R163, R148 ;  /* 0x000000a3b2947225 */ /* 0x000fc800078c0094 */
[----:B------:R-:W-:Y:S01]  /*25360*/  IMAD.IADD R180, R137, 0x1, R143 ;  /* 0x0000000189b47824 */ /* 0x000fe200078e028f */
[----:B------:R-:W-:Y:S01]  /*25370*/  IADD3.X R151, PT, PT, RZ, RZ, RZ, P6, !PT ;  /* 0x000000ffff977210 */ /* 0x000fe200037fe4ff */
[----:B------:R-:W-:Y:S01]  /*25380*/  IMAD.WIDE.U32 R144, R163, R134, RZ ;  /* 0x00000086a3907225 */ /* 0x000fe200078e00ff */
[----:B------:R-:W-:-:S03]  /*25390*/  MOV R150, R149 ;  /* 0x0000009500967202 */ /* 0x000fc60000000f00 */
[----:B------:R-:W-:Y:S01]  /*253a0*/  IMAD.WIDE.U32.X R158, R171, R179, R158, P4 ;  /* 0x000000b3ab9e7225 */ /* 0x000fe200020e049e */
[----:B------:R-:W-:-:S03]  /*253b0*/  IADD3 R183, P6, PT, R145, R148, RZ ;  /* 0x0000009491b77210 */ /* 0x000fc60007fde0ff */
[----:B------:R-:W-:-:S04]  /*253c0*/  IMAD.WIDE.U32 R142, R161, R136, RZ ;  /* 0x00000088a18e7225 */ /* 0x000fc800078e00ff */
[----:B------:R-:W-:-:S04]  /*253d0*/  IMAD.WIDE.U32 R140, P4, R180, R161, R140 ;  /* 0x000000a1b48c7225 */ /* 0x000fc8000788008c */
[----:B------:R-:W-:Y:S01]  /*253e0*/  IMAD.X R155, RZ, RZ, RZ, P0 ;  /* 0x000000ffff9b7224 */ /* 0x000fe200000e06ff */
[----:B------:R-:W-:Y:S01]  /*253f0*/  IADD3 R169, P0, PT, R169, R144, RZ ;  /* 0x00000090a9a97210 */ /* 0x000fe20007f1e0ff */
[----:B------:R-:W-:Y:S02]  /*25400*/  IMAD.MOV.U32 R154, RZ, RZ, R153 ;  /* 0x000000ffff9a7224 */ /* 0x000fe400078e0099 */
        /* <DEDUP_REMOVED lines=9> */
[----:B------:R-:W-:-:S03]  /*254a0*/  IMAD.WIDE.U32 R142, R171, R174, RZ ;  /* 0x000000aeab8e7225 */ /* 0x000fc600078e00ff */
        /* <DEDUP_REMOVED lines=12> */
[----:B------:R-:W-:-:S03]  /*25570*/  IADD3 R183, P1, PT, R153, R142, RZ ;  /* 0x0000008e99b77210 */ /* 0x000fc60007f3e0ff */
[----:B------:R-:W-:-:S04]  /*25580*/  IMAD.WIDE.U32 R156, R162, R174, RZ ;  /* 0x000000aea29c7225 */ /* 0x000fc800078e00ff */
[----:B------:R-:W-:Y:S01]  /*25590*/  IMAD.WIDE.U32 R154, P4, R171, R122, R154 ;  /* 0x0000007aab9a7225 */ /* 0x000fe2000788009a */
[----:B------:R-:W-:-:S03]  /*255a0*/  IADD3 R181, P0, PT, R144, R156, RZ ;  /* 0x0000009c90b57210 */ /* 0x000fc60007f1e0ff */
[----:B------:R-:W-:-:S04]  /*255b0*/  IMAD.WIDE.U32 R140, P3, R162, R179, R140 ;  /* 0x000000b3a28c7225 */ /* 0x000fc8000786008c */
[----:B------:R-:W-:Y:S01]  /*255c0*/  IMAD.WIDE.U32 R152, R173, R132, RZ ;  /* 0x00000084ad987225 */ /* 0x000fe200078e00ff */
[----:B------:R-:W-:Y:S02]  /*255d0*/  IADD3 R172, P6, PT, R149, R140, RZ ;  /* 0x0000008c95ac7210 */ /* 0x000fe40007fde0ff */
[----:B------:R-:W-:Y:S01]  /*255e0*/  IADD3.X R149, PT, PT, RZ, RZ, RZ, P3, !PT ;  /* 0x000000ffff957210 */ /* 0x000fe20001ffe4ff */
[----:B------:R-:W-:Y:S01]  /*255f0*/  IMAD.X R151, RZ, RZ, RZ, P5 ;  /* 0x000000ffff977224 */ /* 0x000fe200028e06ff */
[----:B------:R-:W-:Y:S01]  /*25600*/  IADD3 R189, P5, PT, R145, R154, RZ ;  /* 0x0000009a91bd7210 */ /* 0x000fe20007fbe0ff */
[----:B------:R-:W-:Y:S01]  /*25610*/  IMAD.WIDE.U32 R144, R165, R174, RZ ;  /* 0x000000aea5907225 */ /* 0x000fe200078e00ff */
[----:B------:R-:W-:-:S03]  /*25620*/  IADD3.X R172, P2, PT, R172, R183, RZ, P2, !PT ;  /* 0x000000b7acac7210 */ /* 0x000fc6000175e4ff */
[----:B------:R-:W-:Y:S02]  /*25630*/  IMAD.MOV.U32 R150, RZ, RZ, R143 ;  /* 0x000000ffff967224 */ /* 0x000fe400078e008f */
[----:B------:R-:W-:-:S04]  /*25640*/  IMAD.WIDE.U32 R152, P3, R167, R176, R152 ;  /* 0x000000b0a7987225 */ /* 0x000fc80007860098 */
[----:B------:R-:W-:Y:S01]  /*25650*/  IMAD.WIDE.U32 R158, R167, R132, RZ ;  /* 0x00000084a79e7225 */ /* 0x000fe200078e00ff */
[----:B------:R-:W-:-:S03]  /*25660*/  MOV R140, R153 ;  /* 0x00000099008c7202 */ /* 0x000fc60000000f00 */
[----:B------:R-:W-:Y:S01]  /*25670*/  IMAD.MOV.U32 R148, RZ, RZ, R141 ;  /* 0x000000ffff947224 */ /* 0x000fe200078e008d */
[----:B------:R-:W-:Y:S01]  /*25680*/  IADD3.X R141, PT, PT, RZ, RZ, RZ, P3, !PT ;  /* 0x000000ffff8d7210 */ /* 0x000fe20001ffe4ff */
[----:B------:R-:W-:Y:S01]  /*25690*/  IMAD.WIDE.U32.X R150, R171, R177, R150, P1 ;  /* 0x000000b1ab967225 */ /* 0x000fe200008e0496 */
[----:B------:R-:W-:-:S03]  /*256a0*/  IADD3 R187, P3, PT, R187, R158, RZ ;  /* 0x0000009ebbbb7210 */ /* 0x000fc60007f7e0ff */
[----:B------:R-:W-:-:S04]  /*256b0*/  IMAD.WIDE.U32 R144, P1, R162, R177, R144 ;  /* 0x000000b1a2907225 */ /* 0x000fc80007820090 */
[----:B------:R-:W-:Y:S01]  /*256c0*/  IMAD.WIDE.U32.X R148, R165, R179, R148, P6 ;  /* 0x000000b3a5947225 */ /* 0x000fe200030e0494 */
[----:B------:R-:W-:Y:S02]  /*256d0*/  IADD3 R185, P6, PT, R159, R152, RZ ;  /* 0x000000989fb97210 */ /* 0x000fe40007fde0ff */
[----:B------:R-:W-:Y:S01]  /*256e0*/  MOV R154, R145 ;  /* 0x00000091009a7202 */ /* 0x000fe20000000f00 */
[----:B------:R-:W-:Y:S01]  /*256f0*/  IMAD.WIDE.U32 R158, R173, R130, RZ ;  /* 0x00000082ad9e7225 */ /* 0x000fe200078e00ff */
[----:B------:R-:W-:-:S03]  /*25700*/  IADD3.X R172, P3, PT, R172, R185, RZ, P3, !PT ;  /* 0x000000b9acac7210 */ /* 0x000fc60001f7e4ff */
[----:B------:R-:W-:Y:S01]  /*25710*/  IMAD.X R143, RZ, RZ, RZ, P4 ;  /* 0x000000ffff8f7224 */ /* 0x000fe200020e06ff */
[----:B------:R-:W-:Y:S01]  /*25720*/  IADD3 R168, P4, PT, R157, R144, RZ ;  /* 0x000000909da87210 */ /* 0x000fe20007f9e0ff */
[----:B------:R-:W-:-:S03]  /*25730*/  IMAD.WIDE.U32 R156, R167, R130, RZ ;  /* 0x00000082a79c7225 */ /* 0x000fc600078e00ff */
[----:B------:R-:W-:Y:S01]  /*25740*/  IADD3.X R168, P0, PT, R168, R189, RZ, P0, !PT ;  /* 0x000000bda8a87210 */ /* 0x000fe2000071e4ff */
[----:B------:R-:W-:-:S04]  /*25750*/  IMAD.WIDE.U32.X R140, R173, R176, R140, P6 ;  /* 0x000000b0ad8c7225 */ /* 0x000fc800030e048c */
[----:B------:R-:W-:Y:S02]  /*25760*/  IMAD.MOV.U32 R142, RZ, RZ, R155 ;  /* 0x000000ffff8e7224 */ /* 0x000fe400078e009b */
[----:B------:R-:W-:-:S04]  /*25770*/  IMAD.WIDE.U32 R158, P6, R167, R179, R158 ;  /* 0x000000b3a79e7225 */ /* 0x000fc800078c009e */
[----:B------:R-:W-:Y:S01]  /*25780*/  IMAD.X R155, RZ, RZ, RZ, P1 ;  /* 0x000000ffff9b7224 */ /* 0x000fe200008e06ff */
[----:B------:R-:W-:Y:S01]  /*25790*/  IADD3 R166, P1, PT, R181, R156, RZ ;  /* 0x0000009cb5a67210 */ /* 0x000fe20007f3e0ff */
[----:B------:R-:W-:Y:S01]  /*257a0*/  IMAD.X R153, RZ, RZ, RZ, P6 ;  /* 0x000000ffff997224 */ /* 0x000fe200030e06ff */
[----:B------:R-:W-:Y:S01]  /*257b0*/  IADD3.X R181, P2, P3, R140, R150, R148, P3, P2 ;  /* 0x000000968cb57210 */ /* 0x000fe20001b44494 */
[----:B------:R-:W-:Y:S01]  /*257c0*/  IMAD.MOV.U32 R152, RZ, RZ, R159 ;  /* 0x000000ffff987224 */ /* 0x000fe200078e009f */
[----:B------:R-:W-:Y:S01]  /*257d0*/  IADD3 R157, P6, PT, R157, R158, RZ ;  /* 0x0000009e9d9d7210 */ /* 0x000fe20007fde0ff */
[----:B------:R-:W-:Y:S01]  /*257e0*/  IMAD.WIDE.U32 R144, R125, R162, RZ ;  /* 0x000000a27d907225 */ /* 0x000fe200078e00ff */
[----:B------:R-:W-:Y:S02]  /*257f0*/  IADD3.X R185, PT, PT, R141, R151, R149, P2, P3 ;  /* 0x000000978db97210 */ /* 0x000fe400017e6495 */
[----:B------:R-:W-:Y:S01]  /*25800*/  IADD3.X R168, P1, PT, R168, R157, RZ, P1, !PT ;  /* 0x0000009da8a87210 */ /* 0x000fe20000f3e4ff */
        /* <DEDUP_REMOVED lines=16> */
[----:B------:R-:W-:Y:S01]  /*25910*/  IMAD.WIDE.U32 R140, P4, R163, R127, R144 ;  /* 0x0000007fa38c7225 */ /* 0x000fe20007880090 */
[----:B------:R-:W-:Y:S02]  /*25920*/  IADD3.X R145, PT, PT, RZ, RZ, RZ, P3, !PT ;  /* 0x000000ffff917210 */ /* 0x000fe40001ffe4ff */
[----:B------:R-:W-:Y:S01]  /*25930*/  IADD3 R187, P3, PT, R187, R152, RZ ;  /* 0x00000098bbbb7210 */ /* 0x000fe20007f7e0ff */
[----:B------:R-:W-:Y:S01]  /*25940*/  IMAD.WIDE.U32 R154, R139, R134, RZ ;  /* 0x000000868b9a7225 */ /* 0x000fe200078e00ff */
[----:B------:R-:W-:-:S03]  /*25950*/  IADD3 R191, P0, PT, R153, R140, RZ ;  /* 0x0000008c99bf7210 */ /* 0x000fc60007f1e0ff */
[----:B------:R-:W-:-:S04]  /*25960*/  IMAD.WIDE.U32 R156, R173, R174, RZ ;  /* 0x000000aead9c7225 */ /* 0x000fc800078e00ff */
[----:B------:R-:W-:Y:S02]  /*25970*/  IMAD.X R143, RZ, RZ, RZ, P2 ;  /* 0x000000ffff8f7224 */ /* 0x000fe400010e06ff */
[----:B------:R-:W-:Y:S01]  /*25980*/  IMAD.MOV.U32 R144, RZ, RZ, R151 ;  /* 0x000000ffff907224 */ /* 0x000fe200078e0097 */
[----:B------:R-:W-:Y:S01]  /*25990*/  IADD3.X R151, PT, PT, RZ, RZ, RZ, P4, !PT ;  /* 0x000000ffff977210 */ /* 0x000fe200027fe4ff */
[----:B------:R-:W-:-:S04]  /*259a0*/  IMAD.WIDE.U32 R152, P2, R178, R161, R154 ;  /* 0x000000a1b2987225 */ /* 0x000fc8000784009a */
[----:B------:R-:W-:-:S04]  /*259b0*/  IMAD.WIDE.U32 R156, P4, R167, R177, R156 ;  /* 0x000000b1a79c7225 */ /* 0x000fc8000788009c */
[----:B------:R-:W-:-:S04]  /*259c0*/  IMAD.WIDE.U32 R154, R161, R134, RZ ;  /* 0x00000086a19a7225 */ /* 0x000fc800078e00ff */
[----:B------:R-:W-:Y:S01]  /*259d0*/  IMAD.MOV.U32 R150, RZ, RZ, R141 ;  /* 0x000000ffff967224 */ /* 0x000fe200078e008d */
[----:B------:R-:W-:Y:S01]  /*259e0*/  IADD3.X R141, PT, PT, RZ, RZ, RZ, P4, !PT ;  /* 0x000000ffff8d7210 */ /* 0x000fe200027fe4ff */
[----:B------:R-:W-:Y:S01]  /*259f0*/  IMAD.MOV.U32 R142, RZ, RZ, R149 ;  /* 0x000000ffff8e7224 */ /* 0x000fe200078e0095 */
[----:B------:R-:W-:Y:S01]  /*25a00*/  IADD3 R184, P4, PT, R187, R154, RZ ;  /* 0x0000009abbb87210 */ /* 0x000fe20007f9e0ff */
[----:B------:R-:W-:Y:S01]  /*25a10*/  IMAD.WIDE.U32 R158, R167, R174, RZ ;  /* 0x000000aea79e7225 */ /* 0x000fe200078e00ff */
[----:B------:R-:W-:-:S03]  /*25a20*/  IADD3.X R154, P3, PT, R172, R191, RZ, P3, !PT ;  /* 0x000000bfac9a7210 */ /* 0x000fc60001f7e4ff */
        /* <DEDUP_REMOVED lines=8> */
[----:B------:R-:W-:Y:S01]  /*25ab0*/  IMAD.WIDE.U32 R152, R175, R164, RZ ;  /* 0x000000a4af987225 */ /* 0x000fe200078e00ff */
[----:B------:R-:W-:-:S03]  /*25ac0*/  IADD3.X R182, P4, PT, R154, R155, RZ, P4, !PT ;  /* 0x0000009b9ab67210 */ /* 0x000fc6000279e4ff */
[----:B------:R-:W-:Y:S02]  /*25ad0*/  IMAD.MOV.U32 R140, RZ, RZ, R157 ;  /* 0x000000ffff8c7224 */ /* 0x000fe400078e009d */
        /* <DEDUP_REMOVED lines=15> */
[----:B------:R-:W-:-:S03]  /*25bd0*/  IADD3.X R145, PT, PT, RZ, RZ, RZ, P5, !PT ;  /* 0x000000ffff917210 */ /* 0x000fc60002ffe4ff */
[----:B------:R-:W-:Y:S01]  /*25be0*/  IMAD.WIDE.U32 R140, R139, R128, RZ ;  /* 0x000000808b8c7225 */ /* 0x000fe200078e00ff */
[----:B------:R-:W-:-:S03]  /*25bf0*/  IADD3 R158, P4, PT, R155, R158, RZ ;  /* 0x0000009e9b9e7210 */ /* 0x000fc60007f9e0ff */
[----:B------:R-:W-:-:S04]  /*25c00*/  IMAD.WIDE.U32 R156, P3, R163, R176, R156 ;  /* 0x000000b0a39c7225 */ /* 0x000fc8000786009c */
[----:B------:R-:W-:Y:S01]  /*25c10*/  IMAD.WIDE.U32 R142, R163, R132, RZ ;  /* 0x00000084a38e7225 */ /* 0x000fe200078e00ff */
[----:B------:R-:W-:-:S03]  /*25c20*/  MOV R148, R157 ;  /* 0x0000009d00947202 */ /* 0x000fc60000000f00 */
[----:B------:R-:W-:Y:S01]  /*25c30*/  IMAD.X R149, RZ, RZ, RZ, P3 ;  /* 0x000000ffff957224 */ /* 0x000fe200018e06ff */
[----:B------:R-:W-:Y:S01]  /*25c40*/  IADD3 R203, P3, PT, R166, R142, RZ ;  /* 0x0000008ea6cb7210 */ /* 0x000fe20007f7e0ff */
[----:B------:R-:W-:Y:S01]  /*25c50*/  IMAD.WIDE.U32 R140, P1, R161, R127, R140 ;  /* 0x0000007fa18c7225 */ /* 0x000fe2000782008c */
[----:B------:R-:W-:-:S03]  /*25c60*/  IADD3 R155, P5, PT, R143, R156, RZ ;  /* 0x0000009c8f9b7210 */ /* 0x000fc60007fbe0ff */
[----:B------:R-:W-:Y:S01]  /*25c70*/  IMAD.WIDE.U32 R142, R161, R128, RZ ;  /* 0x00000080a18e7225 */ /* 0x000fe200078e00ff */
[----:B------:R-:W-:-:S03]  /*25c80*/  IADD3.X R168, P3, PT, R168, R155, RZ, P3, !PT ;  /* 0x0000009ba8a87210 */ /* 0x000fc60001f7e4ff */
[----:B------:R-:W-:Y:S01]  /*25c90*/  IMAD.WIDE.U32.X R148, R147, R176, R148, P5 ;  /* 0x000000b093947225 */ /* 0x000fe200028e0494 */
[----:B------:R-:W-:Y:S02]  /*25ca0*/  IADD3 R205, P5, PT, R143, R140, RZ ;  /* 0x0000008c8fcd7210 */ /* 0x000fe40007fbe0ff */
[----:B------:R-:W-:Y:S01]  /*25cb0*/  IADD3.X R143, PT, PT, RZ, RZ, RZ, P2, !PT ;  /* 0x000000ffff8f7210 */ /* 0x000fe200017fe4ff */
[----:B------:R-:W-:Y:S02]  /*25cc0*/  IMAD.MOV.U32 R144, RZ, RZ, R153 ;  /* 0x000000ffff907224 */ /* 0x000fe400078e0099 */
[----:B------:R-:W-:Y:S01]  /*25cd0*/  IMAD.X R153, RZ, RZ, RZ, P1 ;  /* 0x000000ffff997224 */ /* 0x000fe200008e06ff */
[----:B------:R-:W-:Y:S01]  /*25ce0*/  IADD3 R203, P1, PT, R203, R142, RZ ;  /* 0x0000008ecbcb7210 */ /* 0x000fe20007f3e0ff */
[----:B------:R-:W-:Y:S02]  /*25cf0*/  IMAD.MOV.U32 R152, RZ, RZ, R141 ;  /* 0x000000ffff987224 */ /* 0x000fe400078e008d */
[----:B------:R-:W-:Y:S01]  /*25d00*/  IMAD.WIDE.U32 R150, R147, R130, RZ ;  /* 0x0000008293967225 */ /* 0x000fe200078e00ff */
[----:B------:R-:W-:-:S02]  /*25d10*/  IADD3.X R205, P1, PT, R168, R205, RZ, P1, !PT ;  /* 0x000000cda8cd7210 */ /* 0x000fc40000f3e4ff */
        /* <DEDUP_REMOVED lines=9> */
[----:B------:R-:W-:Y:S01]  /*25db0*/  IMAD.WIDE.U32 R150, P6, R163, R179, R150 ;  /* 0x000000b3a3967225 */ /* 0x000fe200078c0096 */
[----:B------:R-:W-:-:S03]  /*25dc0*/  IADD3 R189, P2, PT, R189, R140, RZ ;  /* 0x0000008cbdbd7210 */ /* 0x000fc60007f5e0ff */
[----:B------:R-:W-:Y:S01]  /*25dd0*/  IMAD.MOV.U32 R142, RZ, RZ, R159 ;  /* 0x000000ffff8e7224 */ /* 0x000fe200078e009f */
[----:B------:R-:W-:Y:S01]  /*25de0*/  IADD3 R171, P5, PT, R141, R150, RZ ;  /* 0x000000968dab7210 */ /* 0x000fe20007fbe0ff */
[----:B------:R-:W-:-:S03]  /*25df0*/  IMAD.WIDE.U32 R154, P3, R167, R125, R154 ;  /* 0x0000007da79a7225 */ /* 0x000fc6000786009a */
[----:B------:R-:W-:Y:S01]  /*25e00*/  IADD3.X R171, P2, PT, R172, R171, RZ, P2, !PT ;  /* 0x000000abacab7210 */ /* 0x000fe2000175e4ff */
[----:B------:R-:W-:-:S04]  /*25e10*/  IMAD.WIDE.U32 R156, R167, R122, RZ ;  /* 0x0000007aa79c7225 */ /* 0x000fc800078e00ff */
[----:B------:R-:W-:-:S04]  /*25e20*/  IMAD.WIDE.U32 R140, R139, R132, RZ ;  /* 0x000000848b8c7225 */ /* 0x000fc800078e00ff */
[----:B------:R-:W-:Y:S01]  /*25e30*/  IMAD.X R159, RZ, RZ, RZ, P6 ;  /* 0x000000ffff9f7224 */ /* 0x000fe200030e06ff */
[----:B------:R-:W-:Y:S01]  /*25e40*/  IADD3 R184, P6, PT, R149, R184, RZ ;  /* 0x000000b895b87210 */ /* 0x000fe20007fde0ff */
[----:B------:R-:W-:Y:S01]  /*25e50*/  IMAD.WIDE.U32.X R142, R165, R126, R142, P4 ;  /* 0x0000007ea58e7225 */ /* 0x000fe200020e048e */
[----:B------:R-:W-:-:S03]  /*25e60*/  IADD3 R167, P4, PT, R157, R154, RZ ;  /* 0x0000009a9da77210 */ /* 0x000fc60007f9e0ff */
[----:B------:R-:W-:Y:S01]  /*25e70*/  IMAD.X R157, RZ, RZ, RZ, P3 ;  /* 0x000000ffff9d7224 */ /* 0x000fe200018e06ff */
[----:B------:R-:W-:Y:S01]  /*25e80*/  IADD3.X R166, P3, PT, R169, R182, RZ, P6, !PT ;  /* 0x000000b6a9a67210 */ /* 0x000fe2000377e4ff */
[----:B------:R-:W-:-:S03]  /*25e90*/  IMAD.WIDE.U32 R140, P1, R161, R176, R140 ;  /* 0x000000b0a18c7225 */ /* 0x000fc6000782008c */
[----:B------:R-:W-:Y:S01]  /*25ea0*/  LEA.HI.X R187, P3, R160, R187, RZ, 0xd, P3 ;  /* 0x000000bba0bb7211 */ /* 0x000fe20001876cff */
[----:B------:R-:W-:Y:S01]  /*25eb0*/  IMAD.WIDE.U32 R152, R147, R174, RZ ;  /* 0x000000ae93987225 */ /* 0x000fe200078e00ff */
[----:B------:R-:W-:Y:S02]  /*25ec0*/  IADD3.X R149, PT, PT, RZ, RZ, RZ, P1, !PT ;  /* 0x000000ffff957210 */ /* 0x000fe40000ffe4ff */
[----:B------:R-:W-:Y:S01]  /*25ed0*/  IADD3 R191, P1, PT, R191, R156, RZ ;  /* 0x0000009cbfbf7210 */ /* 0x000fe20007f3e0ff */
[----:B------:R-:W-:Y:S01]  /*25ee0*/  IMAD.MOV.U32 R158, RZ, RZ, R151 ;  /* 0x000000ffff9e7224 */ /* 0x000fe200078e0097 */
[----:B------:R-:W-:Y:S01]  /*25ef0*/  MOV R156, R155 ;  /* 0x0000009b009c7202 */ /* 0x000fe20000000f00 */
[C---:B------:R-:W-:Y:S01]  /*25f00*/  IMAD.WIDE.U32 R152, P6, R163.reuse, R177, R152 ;  /* 0x000000b1a3987225 */ /* 0x040fe200078c0098 */
[C---:B------:R-:W-:Y:S02]  /*25f10*/  SHF.L.W.U32.HI R198, R166.reuse, 0xd, R187 ;  /* 0x0000000da6c67819 */ /* 0x040fe40000010ebb */
[----:B------:R-:W-:Y:S01]  /*25f20*/  MOV R148, R141 ;  /* 0x0000008d00947202 */ /* 0x000fe20000000f00 */
[----:B------:R-:W-:Y:S01]  /*25f30*/  IMAD.WIDE.U32 R150, R163, R174, RZ ;  /* 0x000000aea3967225 */ /* 0x000fe200078e00ff */
[----:B------:R-:W-:-:S03]  /*25f40*/  LOP3.LUT R190, R166, 0x7ffff, RZ, 0xc0, !PT ;  /* 0x0007ffffa6be7812 */ /* 0x000fc600078ec0ff */
[----:B------:R-:W-:-:S04]  /*25f50*/  IMAD.WIDE.U32 R164, R161, R132, RZ ;  /* 0x00000084a1a47225 */ /* 0x000fc800078e00ff */
[----:B------:R-:W-:Y:S01]  /*25f60*/  IMAD.X R160, RZ, RZ, R185, P3 ;  /* 0x000000ffffa07224 */ /* 0x000fe200018e06b9 */
[----:B------:R-:W-:Y:S01]  /*25f70*/  IADD3 R200, P3, PT, R165, R140, RZ ;  /* 0x0000008ca5c87210 */ /* 0x000fe20007f7e0ff */
[----:B------:R-:W-:Y:S01]  /*25f80*/  IMAD.WIDE.U32.X R158, R147, R179, R158, P5 ;  /* 0x000000b3939e7225 */ /* 0x000fe200028e049e */
[----:B------:R-:W-:Y:S02]  /*25f90*/  IADD3 R186, P5, PT, R151, R152, RZ ;  /* 0x0000009897ba7210 */ /* 0x000fe40007fbe0ff */
[----:B------:R-:W-:Y:S01]  /*25fa0*/  SHF.L.W.U32.HI R140, R187, 0xd, R160 ;  /* 0x0000000dbb8c7819 */ /* 0x000fe20000010ea0 */
[----:B------:R-:W-:Y:S01]  /*25fb0*/  IMAD.WIDE.U32.X R156, R173, R125, R156, P4 ;  /* 0x0000007dad9c7225 */ /* 0x000fe200020e049c */
[----:B------:R-:W-:-:S03]  /*25fc0*/  IADD3 R163, P4, PT, R191, R150, RZ ;  /* 0x00000096bfa37210 */ /* 0x000fc60007f9e0ff */
[----:B------:R-:W-:Y:S01]  /*25fd0*/  IMAD.X R155, RZ, RZ, RZ, P6 ;  /* 0x000000ffff9b7224 */ /* 0x000fe200030e06ff */
[----:B------:R-:W-:Y:S01]  /*25fe0*/  IADD3 R198, P6, PT, R198, R203, RZ ;  /* 0x000000cbc6c67210 */ /* 0x000fe20007fde0ff */
[----:B------:R-:W-:Y:S02]  /*25ff0*/  IMAD.MOV.U32 R154, RZ, RZ, R153 ;  /* 0x000000ffff9a7224 */ /* 0x000fe400078e0099 */
        /* <DEDUP_REMOVED lines=8> */
[----:B------:R-:W-:Y:S01]  /*26080*/  IMAD.WIDE.U32.X R148, R139, R176, R148, P3 ;  /* 0x000000b08b947225 */ /* 0x000fe200018e0494 */
[----:B------:R-:W-:Y:S02]  /*26090*/  IADD3 R165, P3, PT, R189, R164, RZ ;  /* 0x000000a4bda57210 */ /* 0x000fe40007f7e0ff */
[----:B------:R-:W-:Y:S01]  /*260a0*/  LOP3.LUT R182, R182, 0x7ffff, RZ, 0xc0, !PT ;  /* 0x0007ffffb6b67812 */ /* 0x000fe200078ec0ff */
[----:B------:R-:W-:Y:S01]  /*260b0*/  IMAD.X R141, RZ, RZ, RZ, P6 ;  /* 0x000000ffff8d7224 */ /* 0x000fe200030e06ff */
[----:B------:R-:W-:Y:S01]  /*260c0*/  IADD3 R160, P6, PT, R153, R150, RZ ;  /* 0x0000009699a07210 */ /* 0x000fe20007fde0ff */
[----:B------:R-:W-:Y:S01]  /*260d0*/  IMAD.MOV.U32 R140, RZ, RZ, R151 ;  /* 0x000000ffff8c7224 */ /* 0x000fe200078e0097 */
[----:B------:R-:W-:Y:S01]  /*260e0*/  IADD3.X R150, PT, PT, RZ, R183, RZ, P5, !PT ;  /* 0x000000b7ff967210 */ /* 0x000fe20002ffe4ff */
[----:B------:R-:W-:Y:S01]  /*260f0*/  IMAD R173, R182, 0x26, RZ ;  /* 0x00000026b6ad7824 */ /* 0x000fe200078e02ff */
[----:B------:R-:W-:Y:S01]  /*26100*/  IADD3.X R200, P5, PT, R171, R200, RZ, P3, !PT ;  /* 0x000000c8abc87210 */ /* 0x000fe20001fbe4ff */
[----:B------:R-:W-:Y:S01]  /*26110*/  IMAD.WIDE.U32.X R140, R139, R179, R140, P6 ;  /* 0x000000b38b8c7225 */ /* 0x000fe200030e048c */
[----:B------:R-:W-:-:S02]  /*26120*/  IADD3 R170, P3, PT, R170, R165, RZ ;  /* 0x000000a5aaaa7210 */ /* 0x000fc40007f7e0ff */
[----:B------:R-:W-:Y:S02]  /*26130*/  SHF.L.W.U32.HI R147, R147, 0xd, R150 ;  /* 0x0000000d93937819 */ /* 0x000fe40000010e96 */
        /* <DEDUP_REMOVED lines=8> */
[----:B------:R-:W-:Y:S01]  /*261c0*/  IADD3.X R163, PT, PT, R157, R145, R143, P1, P0 ;  /* 0x000000919da37210 */ /* 0x000fe20000fe048f */
[----:B------:R-:W-:Y:S01]  /*261d0*/  IMAD.WIDE.U32 R142, R182, R198, RZ ;  /* 0x000000c6b68e7225 */ /* 0x000fe200078e00ff */
[----:B------:R-:W-:Y:S02]  /*261e0*/  IADD3.X R147, P4, P6, R140, R147, R154, P6, P4 ;  /* 0x000000938c937210 */ /* 0x000fe4000368849a */
[----:B------:R-:W-:Y:S01]  /*261f0*/  SHF.L.W.U32.HI R165, R200, 0xd, R139 ;  /* 0x0000000dc8a57819 */ /* 0x000fe20000010e8b */
[----:B------:R-:W-:Y:S01]  /*26200*/  IMAD.WIDE.U32 R144, R170, 0x13, RZ ;  /* 0x00000013aa907825 */ /* 0x000fe200078e00ff */
[----:B------:R-:W-:-:S02]  /*26210*/  IADD3.X R150, PT, PT, RZ, R150, RZ, P3, !PT ;  /* 0x00000096ff967210 */ /* 0x000fc40001ffe4ff */
[----:B------:R-:W-:Y:S01]  /*26220*/  IADD3.X R163, PT, PT, R141, R163, R155, P4, P6 ;  /* 0x000000a38da37210 */ /* 0x000fe200027ec49b */
[----:B------:R-:W-:Y:S01]  /*26230*/  IMAD.WIDE.U32 R140, R198, 0x26, RZ ;  /* 0x00000026c68c7825 */ /* 0x000fe200078e00ff */
[----:B------:R-:W-:Y:S02]  /*26240*/  LOP3.LUT R200, R200, 0x7ffff, RZ, 0xc0, !PT ;  /* 0x0007ffffc8c87812 */ /* 0x000fe400078ec0ff */
[----:B------:R-:W-:Y:S01]  /*26250*/  IADD3 R165, P0, PT, R165, R152, RZ ;  /* 0x00000098a5a57210 */ /* 0x000fe20007f1e0ff */
[----:B------:R-:W-:Y:S01]  /*26260*/  IMAD.WIDE.U32 R142, P1, R182, R198, R142 ;  /* 0x000000c6b68e7225 */ /* 0x000fe2000782008e */
[----:B------:R-:W-:-:S03]  /*26270*/  SHF.L.W.U32.HI R139, R139, 0xd, R150 ;  /* 0x0000000d8b8b7819 */ /* 0x000fc60000010e96 */
[----:B------:R-:W-:Y:S01]  /*26280*/  IMAD.WIDE.U32 R152, R198, R198, RZ ;  /* 0x000000c6c6987225 */ /* 0x000fe200078e00ff */
[----:B------:R-:W-:-:S03]  /*26290*/  IADD3.X R162, P0, PT, R139, R162, RZ, P0, !PT ;  /* 0x000000a28ba27210 */ /* 0x000fc6000071e4ff */
[----:B------:R-:W-:Y:S01]  /*262a0*/  IMAD.WIDE.U32 R160, R200, R140, RZ ;  /* 0x0000008cc8a07225 */ /* 0x000fe200078e00ff */
[----:B------:R-:W-:Y:S02]  /*262b0*/  LEA.HI.X R139, P0, R150, R147, RZ, 0xd, P0 ;  /* 0x00000093968b7211 */ /* 0x000fe40000016cff */
[----:B------:R-:W-:Y:S01]  /*262c0*/  IADD3 R171, P5, PT, R153, R142, RZ ;  /* 0x0000008e99ab7210 */ /* 0x000fe20007fbe0ff */
[----:B------:R-:W-:Y:S01]  /*262d0*/  IMAD.IADD R173, R141, 0x1, R173 ;  /* 0x000000018dad7824 */ /* 0x000fe200078e02ad */
[----:B------:R-:W-:Y:S01]  /*262e0*/  LOP3.LUT R147, R138, 0x7ffff, RZ, 0xc0, !PT ;  /* 0x0007ffff8a937812 */ /* 0x000fe200078ec0ff */
[----:B------:R-:W-:Y:S01]  /*262f0*/  IMAD.X R149, RZ, RZ, RZ, P1 ;  /* 0x000000ffff957224 */ /* 0x000fe200008e06ff */
[----:B------:R-:W-:Y:S01]  /*26300*/  IADD3.X R138, PT, PT, RZ, R163, RZ, P0, !PT ;  /* 0x000000a3ff8a7210 */ /* 0x000fe200007fe4ff */
[----:B------:R-:W-:Y:S01]  /*26310*/  IMAD.MOV.U32 R148, RZ, RZ, R143 ;  /* 0x000000ffff947224 */ /* 0x000fe200078e008f */
[----:B------:R-:W-:Y:S01]  /*26320*/  LOP3.LUT R181, R162, 0x7ffff, RZ, 0xc0, !PT ;  /* 0x0007ffffa2b57812 */ /* 0x000fe200078ec0ff */
[----:B------:R-:W-:-:S02]  /*26330*/  IMAD R141, R200, 0x13, RZ ;  /* 0x00000013c88d7824 */ /* 0x000fc400078e02ff */
[----:B------:R-:W-:-:S03]  /*26340*/  IMAD.WIDE.U32 R160, P1, R173, R170, R160 ;  /* 0x000000aaada07225 */ /* 0x000fc600078200a0 */
[----:B------:R-:W-:Y:S01]  /*26350*/  IADD3 R164, PT, PT, R145, R141, RZ ;  /* 0x0000008d91a47210 */ /* 0x000fe20007ffe0ff */
[----:B------:R-:W-:Y:S01]  /*26360*/  IMAD.WIDE.U32 R142, R170, R144, RZ ;  /* 0x00000090aa8e7225 */ /* 0x000fe200078e00ff */
[----:B------:R-:W-:-:S03]  /*26370*/  SHF.L.W.U32.HI R141, R162, 0xd, R139 ;  /* 0x0000000da28d7819 */ /* 0x000fc60000010e8b */
        /* <DEDUP_REMOVED lines=8> */
[----:B------:R-:W-:Y:S01]  /*26400*/  IMAD.WIDE.U32 R154, P4, R164, R170, R154 ;  /* 0x000000aaa49a7225 */ /* 0x000fe2000788009a */
[----:B------:R-:W-:-:S03]  /*26410*/  IADD3 R185, P3, PT, R159, R160, RZ ;  /* 0x000000a09fb97210 */ /* 0x000fc60007f7e0ff */
[----:B------:R-:W-:Y:S01]  /*26420*/  IMAD.WIDE.U32 R138, R181, R140, RZ ;  /* 0x0000008cb58a7225 */ /* 0x000fe200078e00ff */
[----:B------:R-:W-:-:S03]  /*26430*/  IADD3 R172, P2, PT, R143, R154, RZ ;  /* 0x0000009a8fac7210 */ /* 0x000fc60007f5e0ff */
[----:B------:R-:W-:Y:S02]  /*26440*/  IMAD.IADD R201, R147, 0x1, R201 ;  /* 0x0000000193c97824 */ /* 0x000fe400078e02c9 */
[----:B------:R-:W-:-:S03]  /*26450*/  IMAD.WIDE.U32 R140, R170, 0x26, RZ ;  /* 0x00000026aa8c7825 */ /* 0x000fc600078e00ff */
[C---:B------:R-:W-:Y:S01]  /*26460*/  LEA.HI R196, P6, R201.reuse, R184, RZ, 0xd ;  /* 0x000000b8c9c47211 */ /* 0x040fe200078d68ff */
[----:B------:R-:W-:Y:S01]  /*26470*/  IMAD R153, R200, 0x26, RZ ;  /* 0x00000026c8997824 */ /* 0x000fe200078e02ff */
[----:B------:R-:W-:Y:S01]  /*26480*/  LOP3.LUT R188, R201, 0x7ffff, RZ, 0xc0, !PT ;  /* 0x0007ffffc9bc7812 */ /* 0x000fe200078ec0ff */
[----:B------:R-:W-:Y:S02]  /*26490*/  IMAD.MOV.U32 R142, RZ, RZ, R155 ;  /* 0x000000ffff8e7224 */ /* 0x000fe400078e009b */
[----:B------:R-:W-:Y:S01]  /*264a0*/  IMAD.WIDE.U32 R154, P0, R173, R165, R138 ;  /* 0x000000a5ad9a7225 */ /* 0x000fe2000780008a */
[----:B------:R-:W-:Y:S02]  /*264b0*/  IADD3 R156, PT, PT, R141, R153, RZ ;  /* 0x000000998d9c7210 */ /* 0x000fe40007ffe0ff */
[C---:B------:R-:W-:Y:S01]  /*264c0*/  SHF.L.U64.HI R153, R146.reuse, 0x1, R201 ;  /* 0x0000000192997819 */ /* 0x040fe200000102c9 */
[----:B------:R-:W-:Y:S01]  /*264d0*/  IMAD.WIDE.U32 R168, R146, R146, RZ ;  /* 0x0000009292a87225 */ /* 0x000fe200078e00ff */
[----:B------:R-:W-:-:S02]  /*264e0*/  MOV R160, R155 ;  /* 0x0000009b00a07202 */ /* 0x000fc40000000f00 */
[----:B------:R-:W-:Y:S01]  /*264f0*/  LOP3.LUT R153, R153, 0xfffff, RZ, 0xc0, !PT ;  /* 0x000fffff99997812 */ /* 0x000fe200078ec0ff */
[----:B------:R-:W-:-:S04]  /*26500*/  IMAD.WIDE.U32 R138, R181, R140, RZ ;  /* 0x0000008cb58a7225 */ /* 0x000fc800078e00ff */
[----:B------:R-:W-:Y:S02]  /*26510*/  IMAD.MOV.U32 R150, RZ, RZ, R161 ;  /* 0x000000ffff967224 */ /* 0x000fe400078e00a1 */
[----:B------:R-:W-:Y:S01]  /*26520*/  IMAD.X R161, RZ, RZ, RZ, P0 ;  /* 0x000000ffffa17224 */ /* 0x000fe200000e06ff */
[----:B------:R-:W-:Y:S01]  /*26530*/  IADD3 R189, P0, PT, R168, R158, RZ ;  /* 0x0000009ea8bd7210 */ /* 0x000fe20007f1e0ff */
[----:B------:R-:W-:Y:S02]  /*26540*/  IMAD.X R190, RZ, RZ, R190, P6 ;  /* 0x000000ffffbe7224 */ /* 0x000fe400030e06be */
[----:B------:R-:W-:-:S04]  /*26550*/  IMAD.WIDE.U32 R158, R196, 0x26, RZ ;  /* 0x00000026c49e7825 */ /* 0x000fc800078e00ff */
[----:B------:R-:W-:-:S04]  /*26560*/  IMAD.WIDE.U32 R138, P6, R156, R165, R138 ;  /* 0x000000a59c8a7225 */ /* 0x000fc800078c008a */
[----:B------:R-:W-:-:S04]  /*26570*/  IMAD.WIDE.U32 R140, R165, R140, RZ ;  /* 0x0000008ca58c7225 */ /* 0x000fc800078e00ff */
[----:B------:R-:W-:Y:S02]  /*26580*/  IMAD R155, R190, 0x26, RZ ;  /* 0x00000026be9b7824 */ /* 0x000fe400078e02ff */
[----:B------:R-:W-:Y:S01]  /*26590*/  IMAD.X R167, RZ, RZ, RZ, P6 ;  /* 0x000000ffffa77224 */ /* 0x000fe200030e06ff */
[----:B------:R-:W-:Y:S01]  /*265a0*/  IADD3 R183, P6, PT, R141, R138, RZ ;  /* 0x0000008a8db77210 */ /* 0x000fe20007fde0ff */
[----:B------:R-:W-:Y:S01]  /*265b0*/  IMAD.WIDE.U32 R162, R181, R158, RZ ;  /* 0x0000009eb5a27225 */ /* 0x000fe200078e00ff */
[----:B------:R-:W-:-:S03]  /*265c0*/  IADD3 R141, PT, PT, R159, R155, RZ ;  /* 0x0000009b9f8d7210 */ /* 0x000fc60007ffe0ff */
[----:B------:R-:W-:Y:S02]  /*265d0*/  IMAD.SHL.U32 R191, R146, 0x2, RZ ;  /* 0x0000000292bf7824 */ /* 0x000fe400078e00ff */
[----:B------:R-:W-:Y:S01]  /*265e0*/  IMAD.X R143, RZ, RZ, RZ, P4 ;  /* 0x000000ffff8f7224 */ /* 0x000fe200020e06ff */
[----:B------:R-:W-:Y:S01]  /*265f0*/  IADD3 R157, P4, PT, R157, R154, RZ ;  /* 0x0000009a9d9d7210 */ /* 0x000fe20007f9e0ff */
[----:B------:R-:W-:Y:S01]  /*26600*/  IMAD.WIDE.U32.X R150, R173, R200, R150, P3 ;  /* 0x000000c8ad967225 */ /* 0x000fe200018e0496 */
[----:B------:R-:W-:Y:S02]  /*26610*/  LOP3.LUT R191, R191, 0xfffffffe, RZ, 0xc0, !PT ;  /* 0xfffffffebfbf7812 */ /* 0x000fe400078ec0ff */
[----:B------:R-:W-:Y:S01]  /*26620*/  IADD3.X R168, P1, PT, R157, R172, RZ, P1, !PT ;  /* 0x000000ac9da87210 */ /* 0x000fe20000f3e4ff */
[----:B------:R-:W-:-:S04]  /*26630*/  IMAD.WIDE.U32 R162, P3, R141, R165, R162 ;  /* 0x000000a58da27225 */ /* 0x000fc800078600a2 */
[----:B------:R-:W-:Y:S01]  /*26640*/  IMAD.WIDE.U32 R158, R165, R158, RZ ;  /* 0x0000009ea59e7225 */ /* 0x000fe200078e00ff */
[----:B------:R-:W-:-:S03]  /*26650*/  IADD3.X R157, PT, PT, RZ, RZ, RZ, P3, !PT ;  /* 0x000000ffff9d7210 */ /* 0x000fc60001ffe4ff */
[----:B------:R-:W-:Y:S01]  /*26660*/  IMAD.WIDE.U32 R154, R153, R196, RZ ;  /* 0x000000c4999a7225 */ /* 0x000fe200078e00ff */
[----:B------:R-:W-:-:S03]  /*26670*/  IADD3 R186, P3, PT, R159, R162, RZ ;  /* 0x000000a29fba7210 */ /* 0x000fc60007f7e0ff */
[----:B------:R-:W-:Y:S02]  /*26680*/  IMAD.MOV.U32 R166, RZ, RZ, R139 ;  /* 0x000000ffffa67224 */ /* 0x000fe400078e008b */
[----:B------:R-:W-:-:S04]  /*26690*/  IMAD.WIDE.U32 R138, R188, R146, RZ ;  /* 0x00000092bc8a7225 */ /* 0x000fc800078e00ff */
[----:B------:R-:W-:-:S04]  /*266a0*/  IMAD.WIDE.U32.X R160, R173, R181, R160, P4 ;  /* 0x000000b5ada07225 */ /* 0x000fc800020e04a0 */
[----:B------:R-:W-:-:S04]  /*266b0*/  IMAD.WIDE.U32.X R166, R156, R181, R166, P6 ;  /* 0x000000b59ca67225 */ /* 0x000fc800030e04a6 */
[----:B------:R-:W-:Y:S02]  /*266c0*/  IMAD.MOV.U32 R156, RZ, RZ, R163 ;  /* 0x000000ffff9c7224 */ /* 0x000fe400078e00a3 */
[----:B------:R-:W-:-:S04]  /*266d0*/  IMAD.WIDE.U32 R154, P6, R191, R190, R154 ;  /* 0x000000bebf9a7225 */ /* 0x000fc800078c009a */
[----:B------:R-:W-:-:S04]  /*266e0*/  IMAD.WIDE.U32 R172, R191, R196, RZ ;  /* 0x000000c4bfac7225 */ /* 0x000fc800078e00ff */
[----:B------:R-:W-:-:S04]  /*266f0*/  IMAD.WIDE.U32 R138, P4, R188, R146, R138 ;  /* 0x00000092bc8a7225 */ /* 0x000fc8000788008a */
[----:B------:R-:W-:Y:S01]  /*26700*/  IMAD.WIDE.U32.X R156, R141, R181, R156, P3 ;  /* 0x000000b58d9c7225 */ /* 0x000fe200018e049c */
[----:B------:R-:W-:Y:S02]  /*26710*/  IADD3.X R159, PT, PT, RZ, RZ, RZ, P4, !PT ;  /* 0x000000ffff9f7210 */ /* 0x000fe400027fe4ff */
[----:B------:R-:W-:Y:S01]  /*26720*/  IADD3 R184, P3, PT, R187, R172, RZ ;  /* 0x000000acbbb87210 */ /* 0x000fe20007f7e0ff */
        /* <DEDUP_REMOVED lines=12> */
[----:B------:R-:W-:Y:S01]  /*267f0*/  IMAD.WIDE.U32.X R148, R182, R182, R148, P5 ;  /* 0x000000b6b6947225 */ /* 0x000fe200028e0494 */
        /* <DEDUP_REMOVED lines=15> */
[----:B------:R-:W-:-:S04]  /*268f0*/  IMAD.WIDE.U32 R142, P1, R153, R170, R142 ;  /* 0x000000aa998e7225 */ /* 0x000fc8000782008e */
[----:B------:R-:W-:-:S04]  /*26900*/  IMAD.WIDE.U32 R160, P4, R196, R190, R160 ;  /* 0x000000bec4a07225 */ /* 0x000fc800078800a0 */
[----:B------:R-:W-:Y:S01]  /*26910*/  IMAD.X R151, RZ, RZ, RZ, P1 ;  /* 0x000000ffff977224 */ /* 0x000fe200008e06ff */
[----:B------:R-:W-:Y:S01]  /*26920*/  IADD3 R206, P1, PT, R155, R160, RZ ;  /* 0x000000a09bce7210 */ /* 0x000fe20007f3e0ff */
[----:B------:R-:W-:Y:S01]  /*26930*/  IMAD.WIDE.U32 R156, P6, R153, R165, R156 ;  /* 0x000000a5999c7225 */ /* 0x000fe200078c009c */
[----:B------:R-:W-:-:S03]  /*26940*/  SHF.L.W.U32.HI R160, R162, 0xd, R163 ;  /* 0x0000000da2a07819 */ /* 0x000fc60000010ea3 */
[----:B------:R-:W-:Y:S01]  /*26950*/  IMAD.WIDE.U32 R158, R170, R191, RZ ;  /* 0x000000bfaa9e7225 */ /* 0x000fe200078e00ff */
[----:B------:R-:W-:-:S03]  /*26960*/  MOV R140, R157 ;  /* 0x0000009d008c7202 */ /* 0x000fc60000000f00 */
[----:B------:R-:W-:-:S04]  /*26970*/  IMAD.WIDE.U32 R154, R165, R191, RZ ;  /* 0x000000bfa59a7225 */ /* 0x000fc800078e00ff */
[----:B------:R-:W-:Y:S01]  /*26980*/  IMAD.MOV.U32 R172, RZ, RZ, R141 ;  /* 0x000000ffffac7224 */ /* 0x000fe200078e008d */
[----:B------:R-:W-:Y:S01]  /*26990*/  IADD3.X R141, PT, PT, RZ, RZ, RZ, P6, !PT ;  /* 0x000000ffff8d7210 */ /* 0x000fe200037fe4ff */
[----:B------:R-:W-:Y:S01]  /*269a0*/  IMAD.X R169, RZ, RZ, RZ, P4 ;  /* 0x000000ffffa97224 */ /* 0x000fe200020e06ff */
[----:B------:R-:W-:Y:S01]  /*269b0*/  IADD3 R201, P4, PT, R159, R142, RZ ;  /* 0x0000008e9fc97210 */ /* 0x000fe20007f9e0ff */
[----:B------:R-:W-:Y:S01]  /*269c0*/  IMAD.MOV.U32 R150, RZ, RZ, R143 ;  /* 0x000000ffff967224 */ /* 0x000fe200078e008f */
[----:B------:R-:W-:Y:S01]  /*269d0*/  IADD3 R186, P6, PT, R155, R156, RZ ;  /* 0x0000009c9bba7210 */ /* 0x000fe20007fde0ff */
[----:B------:R-:W-:Y:S01]  /*269e0*/  IMAD.WIDE.U32 R142, R165, 0x13, RZ ;  /* 0x00000013a58e7825 */ /* 0x000fe200078e00ff */
[C---:B------:R-:W-:Y:S02]  /*269f0*/  SHF.L.W.U32.HI R155, R139.reuse, 0xd, R162 ;  /* 0x0000000d8b9b7819 */ /* 0x040fe40000010ea2 */
[----:B------:R-:W-:Y:S01]  /*26a00*/  LOP3.LUT R139, R139, 0x7ffff, RZ, 0xc0, !PT ;  /* 0x0007ffff8b8b7812 */ /* 0x000fe200078ec0ff */
[----:B------:R-:W-:-:S02]  /*26a10*/  IMAD R157, R181, 0x13, RZ ;  /* 0x00000013b59d7824 */ /* 0x000fc400078e02ff */
[----:B------:R-:W-:Y:S01]  /*26a20*/  IMAD.WIDE.U32.X R172, R153, R182, R172, P3 ;  /* 0x000000b699ac7225 */ /* 0x000fe200018e04ac */
[----:B------:R-:W-:Y:S02]  /*26a30*/  IADD3 R184, P3, PT, R155, R184, RZ ;  /* 0x000000b89bb87210 */ /* 0x000fe40007f7e0ff */
[----:B------:R-:W-:Y:S01]  /*26a40*/  IADD3.X R155, P2, PT, R183, R206, RZ, P2, !PT ;  /* 0x000000ceb79b7210 */ /* 0x000fe2000175e4ff */
[----:B------:R-:W-:Y:S01]  /*26a50*/  IMAD.WIDE.U32 R162, R181, R142, RZ ;  /* 0x0000008eb5a27225 */ /* 0x000fe200078e00ff */
[----:B------:R-:W-:Y:S02]  /*26a60*/  IADD3.X R183, P3, PT, R160, R187, RZ, P3, !PT ;  /* 0x000000bba0b77210 */ /* 0x000fe40001f7e4ff */
[----:B------:R-:W-:Y:S01]  /*26a70*/  SHF.L.U64.HI R187, R196, 0x1, R190 ;  /* 0x00000001c4bb7819 */ /* 0x000fe200000102be */
[----:B------:R-:W-:Y:S02]  /*26a80*/  IMAD.IADD R202, R143, 0x1, R157 ;  /* 0x000000018fca7824 */ /* 0x000fe400078e029d */
[----:B------:R-:W-:-:S02]  /*26a90*/  IMAD.MOV.U32 R168, RZ, RZ, R161 ;  /* 0x000000ffffa87224 */ /* 0x000fc400078e00a1 */
[----:B------:R-:W-:-:S04]  /*26aa0*/  IMAD.WIDE.U32 R156, R165, R142, RZ ;  /* 0x0000008ea59c7225 */ /* 0x000fc800078e00ff */
[----:B------:R-:W-:-:S04]  /*26ab0*/  IMAD.WIDE.U32.X R150, R153, R200, R150, P4 ;  /* 0x000000c899967225 */ /* 0x000fc800020e0496 */
[----:B------:R-:W-:-:S04]  /*26ac0*/  IMAD.WIDE.U32.X R140, R153, R181, R140, P6 ;  /* 0x000000b5998c7225 */ /* 0x000fc800030e048c */
[----:B------:R-:W-:Y:S01]  /*26ad0*/  IMAD.WIDE.U32.X R168, R190, R190, R168, P1 ;  /* 0x000000bebea87225 */ /* 0x000fe200008e04a8 */
[----:B------:R-:W-:Y:S02]  /*26ae0*/  IADD3 R153, P1, PT, R158, R156, RZ ;  /* 0x0000009c9e997210 */ /* 0x000fe40007f3e0ff */
[----:B------:R-:W-:Y:S01]  /*26af0*/  IADD3.X R156, P3, PT, RZ, R185, RZ, P3, !PT ;  /* 0x000000b9ff9c7210 */ /* 0x000fe20001f7e4ff */
[----:B------:R-:W-:Y:S01]  /*26b00*/  IMAD.WIDE.U32 R162, P4, R202, R165, R162 ;  /* 0x000000a5caa27225 */ /* 0x000fe200078800a2 */
[----:B------:R-:W-:Y:S02]  /*26b10*/  SHF.L.U32 R185, R196, 0x1, RZ ;  /* 0x00000001c4b97819 */ /* 0x000fe400000006ff */
[----:B------:R-:W-:Y:S01]  /*26b20*/  SHF.L.W.U32.HI R191, R183, 0xd, R156 ;  /* 0x0000000db7bf7819 */ /* 0x000fe20000010e9c */
[----:B------:R-:W-:Y:S01]  /*26b30*/  IMAD.X R189, RZ, RZ, R189, P3 ;  /* 0x000000ffffbd7224 */ /* 0x000fe200018e06bd */
[----:B------:R-:W-:Y:S01]  /*26b40*/  IADD3 R206, P6, PT, R157, R162, RZ ;  /* 0x000000a29dce7210 */ /* 0x000fe20007fde0ff */
[----:B------:R-:W-:Y:S01]  /*26b50*/  IMAD.X R157, RZ, RZ, RZ, P4 ;  /* 0x000000ffff9d7224 */ /* 0x000fe200020e06ff */
[----:B------:R-:W-:Y:S01]  /*26b60*/  IADD3.X R162, P0, PT, R155, R208, RZ, P0, !PT ;  /* 0x000000d09ba27210 */ /* 0x000fe2000071e4ff */
[----:B------:R-:W-:Y:S01]  /*26b70*/  IMAD.WIDE.U32 R158, R182, R185, RZ ;  /* 0x000000b9b69e7225 */ /* 0x000fe200078e00ff */
[----:B------:R-:W-:-:S02]  /*26b80*/  IADD3 R191, P3, PT, R191, R204, RZ ;  /* 0x000000ccbfbf7210 */ /* 0x000fc40007f7e0ff */
[----:B------:R-:W-:Y:S01]  /*26b90*/  IADD3.X R166, P2, P4, R172, R168, R166, P0, P2 ;  /* 0x000000a8aca67210 */ /* 0x000fe200004444a6 */
[----:B------:R-:W-:Y:S01]  /*26ba0*/  IMAD.WIDE.U32 R160, R198, R185, RZ ;  /* 0x000000b9c6a07225 */ /* 0x000fe200078e00ff */
[----:B------:R-:W-:Y:S02]  /*26bb0*/  SHF.L.W.U32.HI R209, R156, 0xd, R189 ;  /* 0x0000000d9cd17819 */ /* 0x000fe40000010ebd */
[----:B------:R-:W-:Y:S01]  /*26bc0*/  IADD3.X R167, PT, PT, R173, R169, R167, P2, P4 ;  /* 0x000000a9ada77210 */ /* 0x000fe200017e84a7 */
[----:B------:R-:W-:Y:S01]  /*26bd0*/  IMAD.WIDE.U32 R158, P0, R187, R198, R158 ;  /* 0x000000c6bb9e7225 */ /* 0x000fe2000780009e */
[----:B------:R-:W-:Y:S02]  /*26be0*/  IADD3.X R209, P2, PT, R209, R162, RZ, P3, !PT ;  /* 0x000000a2d1d17210 */ /* 0x000fe40001f5e4ff */
[----:B------:R-:W-:Y:S01]  /*26bf0*/  IADD3 R160, P3, PT, R153, R160, RZ ;  /* 0x000000a099a07210 */ /* 0x000fe20007f7e0ff */
[----:B------:R-:W-:Y:S01]  /*26c00*/  IMAD.X R153, RZ, RZ, RZ, P0 ;  /* 0x000000ffff997224 */ /* 0x000fe200000e06ff */
[----:B------:R-:W-:-:S02]  /*26c10*/  LEA.HI.X R166, P2, R189, R166, RZ, 0xd, P2 ;  /* 0x000000a6bda67211 */ /* 0x000fc40001056cff */
[----:B------:R-:W-:Y:S02]  /*26c20*/  MOV R156, R163 ;  /* 0x000000a3009c7202 */ /* 0x000fe40000000f00 */
[----:B------:R-:W-:Y:S02]  /*26c30*/  IADD3 R161, P4, PT, R161, R158, RZ ;  /* 0x0000009ea1a17210 */ /* 0x000fe40007f9e0ff */
[----:B------:R-:W-:Y:S02]  /*26c40*/  IADD3.X R162, P1, PT, R206, R201, RZ, P1, !PT ;  /* 0x000000c9cea27210 */ /* 0x000fe40000f3e4ff */
        /* <DEDUP_REMOVED lines=13> */
[----:B------:R-:W-:-:S02]  /*26d20*/  IADD3.X R152, P3, P1, R160, R150, R158, P3, P1 ;  /* 0x00000096a0987210 */ /* 0x000fc4000196249e */
[----:B------:R-:W-:Y:S01]  /*26d30*/  LOP3.LUT R183, R183, 0x7ffff, RZ, 0xc0, !PT ;  /* 0x0007ffffb7b77812 */ /* 0x000fe200078ec0ff */
[----:B------:R-:W-:Y:S01]  /*26d40*/  IMAD.WIDE.U32 R156, R170, R185, RZ ;  /* 0x000000b9aa9c7225 */ /* 0x000fe200078e00ff */
[----:B------:R-:W-:-:S03]  /*26d50*/  IADD3.X R151, PT, PT, R161, R151, R159, P3, P1 ;  /* 0x00000097a1977210 */ /* 0x000fc60001fe249f */
[----:B------:R-:W-:Y:S01]  /*26d60*/  IMAD.X R153, RZ, RZ, RZ, P4 ;  /* 0x000000ffff997224 */ /* 0x000fe200020e06ff */
[----:B------:R-:W-:Y:S02]  /*26d70*/  IADD3 R150, P4, PT, R163, R156, RZ ;  /* 0x0000009ca3967210 */ /* 0x000fe40007f9e0ff */
[----:B------:R-:W-:Y:S01]  /*26d80*/  LEA.HI.X R156, P2, R167, R152, RZ, 0xd, P2 ;  /* 0x00000098a79c7211 */ /* 0x000fe20001056cff */
[----:B------:R-:W-:Y:S01]  /*26d90*/  IMAD.MOV.U32 R152, RZ, RZ, R155 ;  /* 0x000000ffff987224 */ /* 0x000fe200078e009b */
[----:B------:R-:W-:Y:S02]  /*26da0*/  IADD3 R154, P6, PT, R157, R154, RZ ;  /* 0x0000009a9d9a7210 */ /* 0x000fe40007fde0ff */
        /* <DEDUP_REMOVED lines=20> */
.L_x_36:
[----:B------:R-:W-:Y:S01]  /*26ef0*/  IMAD.WIDE.U32 R154, R191, 0x26, RZ ;  /* 0x00000026bf9a7825 */ /* 0x000fe200078e00ff */
[----:B------:R-:W-:Y:S01]  /*26f00*/  LOP3.LUT R173, R189, 0x7ffff, RZ, 0xc0, !PT ;  /* 0x0007ffffbdad7812 */ /* 0x000fe200078ec0ff */
[----:B------:R-:W-:Y:S01]  /*26f10*/  UIADD3 UR4, UPT, UPT, UR4, 0x1, URZ ;  /* 0x0000000104047890 */ /* 0x000fe2000fffe0ff */
[----:B------:R-:W-:Y:S01]  /*26f20*/  SHF.L.U64.HI R172, R169, 0x1, R139 ;  /* 0x00000001a9ac7819 */ /* 0x000fe2000001028b */
[----:B------:R-:W-:Y:S01]  /*26f30*/  IMAD.WIDE.U32 R156, R139, R169, RZ ;  /* 0x000000a98b9c7225 */ /* 0x000fe200078e00ff */
[----:B------:R-:W-:Y:S01]  /*26f40*/  LOP3.LUT R184, R209, 0x7ffff, RZ, 0xc0, !PT ;  /* 0x0007ffffd1b87812 */ /* 0x000fe200078ec0ff */
[----:B------:R-:W-:Y:S02]  /*26f50*/  UISETP.GE.U32.AND UP0, UPT, UR4, 0x63, UPT ;  /* 0x000000630400788c */ /* 0x000fe4000bf06070 */
[----:B------:R-:W-:-:S04]  /*26f60*/  IMAD.WIDE.U32 R150, R171, 0x26, RZ ;  /* 0x00000026ab967825 */ /* 0x000fc800078e00ff */
[----:B------:R-:W-:Y:S02]  /*26f70*/  IMAD R141, R213, 0x26, RZ ;  /* 0x00000026d58d7824 */ /* 0x000fe400078e02ff */
[----:B------:R-:W-:-:S04]  /*26f80*/  IMAD.WIDE.U32 R158, R169, R169, RZ ;  /* 0x000000a9a99e7225 */ /* 0x000fc800078e00ff */
[----:B------:R-:W-:-:S04]  /*26f90*/  IMAD.WIDE.U32 R148, R154, R205, RZ ;  /* 0x000000cd9a947225 */ /* 0x000fc800078e00ff */
[----:B------:R-:W-:Y:S01]  /*26fa0*/  IMAD.WIDE.U32 R156, P0, R169, R139, R156 ;  /* 0x0000008ba99c7225 */ /* 0x000fe2000780009c */
[----:B------:R-:W-:-:S03]  /*26fb0*/  IADD3 R161, P1, PT, R158, R148, RZ ;  /* 0x000000949ea17210 */ /* 0x000fc60007f3e0ff */
[----:B------:R-:W-:Y:S01]  /*26fc0*/  IMAD.WIDE.U32 R152, R173, R150, RZ ;  /* 0x00000096ad987225 */ /* 0x000fe200078e00ff */
[----:B------:R-:W-:-:S03]  /*26fd0*/  IADD3 R189, P2, PT, R159, R156, RZ ;  /* 0x0000009c9fbd7210 */ /* 0x000fc60007f5e0ff */
[----:B------:R-:W-:Y:S01]  /*26fe0*/  IMAD.IADD R166, R151, 0x1, R141 ;  /* 0x0000000197a67824 */ /* 0x000fe200078e028d */
[----:B------:R-:W-:Y:S01]  /*26ff0*/  IADD3.X R141, PT, PT, RZ, RZ, RZ, P0, !PT ;  /* 0x000000ffff8d7210 */ /* 0x000fe200007fe4ff */
[----:B------:R-:W-:-:S04]  /*27000*/  IMAD.WIDE.U32 R150, R185, R150, RZ ;  /* 0x00000096b9967225 */ /* 0x000fc800078e00ff */
[----:B------:R-:W-:Y:S01]  /*27010*/  IMAD.MOV.U32 R140, RZ, RZ, R157 ;  /* 0x000000ffff8c7224 */ /* 0x000fe200078e009d */
[----:B------:R-:W-:Y:S01]  /*27020*/  IADD3 R138, P6, PT, R161, R150, RZ ;  /* 0x00000096a18a7210 */ /* 0x000fe20007fde0ff */
[----:B------:R-:W-:-:S04]  /*27030*/  IMAD.WIDE.U32 R152, P0, R185, R166, R152 ;  /* 0x000000a6b9987225 */ /* 0x000fc80007800098 */
[----:B------:R-:W-:Y:S01]  /*27040*/  IMAD.WIDE.U32 R160, R172, R171, RZ ;  /* 0x000000abaca07225 */ /* 0x000fe200078e00ff */
[----:B------:R-:W-:-:S03]  /*27050*/  IADD3 R187, P4, PT, R151, R152, RZ ;  /* 0x0000009897bb7210 */ /* 0x000fc60007f9e0ff */
[----:B------:R-:W-:Y:S02]  /*27060*/  IMAD.SHL.U32 R186, R169, 0x2, RZ ;  /* 0x00000002a9ba7824 */ /* 0x000fe400078e00ff */
[----:B------:R-:W-:Y:S02]  /*27070*/  IMAD R163, R184, 0x26, RZ ;  /* 0x00000026b8a37824 */ /* 0x000fe400078e02ff */
[----:B------:R-:W-:Y:S01]  /*27080*/  IMAD.WIDE.U32.X R140, R139, R139, R140, P2 ;  /* 0x0000008b8b8c7225 */ /* 0x000fe200010e048c */
[----:B------:R-:W-:Y:S02]  /*27090*/  LOP3.LUT R139, R203, 0x7ffff, RZ, 0xc0, !PT ;  /* 0x0007ffffcb8b7812 */ /* 0x000fe400078ec0ff */
[----:B------:R-:W-:Y:S01]  /*270a0*/  IADD3 R206, PT, PT, R155, R163, RZ ;  /* 0x000000a39bce7210 */ /* 0x000fe20007ffe0ff */
[----:B------:R-:W-:-:S04]  /*270b0*/  IMAD.WIDE.U32 R158, R185, R154, RZ ;  /* 0x0000009ab99e7225 */ /* 0x000fc800078e00ff */
        /* <DEDUP_REMOVED lines=30> */
[----:B------:R-:W-:Y:S02]  /*272a0*/  IMAD.MOV.U32 R158, RZ, RZ, R149 ;  /* 0x000000ffff9e7224 */ /* 0x000fe400078e0095 */
[-C--:B------:R-:W-:Y:S01]  /*272b0*/  IMAD.WIDE.U32.X R166, R206, R139.reuse, R166, P3 ;  /* 0x0000008bcea67225 */ /* 0x080fe200018e04a6 */
[----:B------:R-:W-:Y:S02]  /*272c0*/  IADD3 R183, P3, PT, R183, R150, RZ ;  /* 0x00000096b7b77210 */ /* 0x000fe40007f7e0ff */
[----:B------:R-:W-:Y:S01]  /*272d0*/  IADD3.X R206, P1, PT, R189, R152, RZ, P1, !PT ;  /* 0x00000098bdce7210 */ /* 0x000fe20000f3e4ff */
[----:B------:R-:W-:Y:S01]  /*272e0*/  IMAD.WIDE.U32.X R158, R204, R139, R158, P4 ;  /* 0x0000008bcc9e7225 */ /* 0x000fe200020e049e */
[----:B------:R-:W-:Y:S02]  /*272f0*/  IADD3.X R201, P3, PT, R201, R208, RZ, P3, !PT ;  /* 0x000000d0c9c97210 */ /* 0x000fe40001f7e4ff */
[----:B------:R-:W-:Y:S01]  /*27300*/  IADD3.X R187, P6, PT, R206, R187, RZ, P6, !PT ;  /* 0x000000bbcebb7210 */ /* 0x000fe200037de4ff */
[----:B------:R-:W-:Y:S01]  /*27310*/  IMAD.WIDE.U32 R150, R205, 0x26, RZ ;  /* 0x00000026cd967825 */ /* 0x000fe200078e00ff */
[----:B------:R-:W-:-:S02]  /*27320*/  SHF.L.U32 R206, R171, 0x1, RZ ;  /* 0x00000001abce7819 */ /* 0x000fc400000006ff */
[----:B------:R-:W-:Y:S01]  /*27330*/  IADD3.X R204, P1, P6, R168, R166, R140, P6, P1 ;  /* 0x000000a6a8cc7210 */ /* 0x000fe2000362248c */
[----:B------:R-:W-:Y:S02]  /*27340*/  IMAD R203, R139, 0x26, RZ ;  /* 0x000000268bcb7824 */ /* 0x000fe400078e02ff */
[----:B------:R-:W-:Y:S01]  /*27350*/  IMAD.WIDE.U32 R152, R171, R171, RZ ;  /* 0x000000abab987225 */ /* 0x000fe200078e00ff */
[----:B------:R-:W-:-:S03]  /*27360*/  IADD3.X R207, PT, PT, R169, R167, R141, P1, P6 ;  /* 0x000000a7a9cf7210 */ /* 0x000fc60000fec48d */
[----:B------:R-:W-:-:S04]  /*27370*/  IMAD.WIDE.U32 R148, P4, R171, R213, R154 ;  /* 0x000000d5ab947225 */ /* 0x000fc8000788009a */
[----:B------:R-:W-:Y:S01]  /*27380*/  IMAD.WIDE.U32 R156, R191, R186, RZ ;  /* 0x000000babf9c7225 */ /* 0x000fe200078e00ff */
[----:B------:R-:W-:Y:S02]  /*27390*/  IADD3 R189, P5, PT, R153, R148, RZ ;  /* 0x0000009499bd7210 */ /* 0x000fe40007fbe0ff */
[----:B------:R-:W-:Y:S01]  /*273a0*/  IADD3.X R153, PT, PT, RZ, RZ, RZ, P4, !PT ;  /* 0x000000ffff997210 */ /* 0x000fe200027fe4ff */
[----:B------:R-:W-:-:S04]  /*273b0*/  IMAD.WIDE.U32 R154, R184, R186, RZ ;  /* 0x000000bab89a7225 */ /* 0x000fc800078e00ff */
[----:B------:R-:W-:Y:S02]  /*273c0*/  IMAD.IADD R212, R151, 0x1, R203 ;  /* 0x0000000197d47824 */ /* 0x000fe400078e02cb */
[----:B------:R-:W-:Y:S01]  /*273d0*/  IMAD.WIDE.U32.X R162, R213, R172, R162, P2 ;  /* 0x000000acd5a27225 */ /* 0x000fe200010e04a2 */
[----:B------:R-:W-:-:S03]  /*273e0*/  IADD3 R209, P2, PT, R156, R152, RZ ;  /* 0x000000989cd17210 */ /* 0x000fc60007f5e0ff */
[----:B------:R-:W-:Y:S01]  /*273f0*/  IMAD.MOV.U32 R152, RZ, RZ, R149 ;  /* 0x000000ffff987224 */ /* 0x000fe200078e0095 */
[----:B------:R-:W-:Y:S01]  /*27400*/  IADD3.X R168, P0, P3, R158, R160, R162, P3, P0 ;  /* 0x000000a09ea87210 */ /* 0x000fe20001b004a2 */
[----:B------:R-:W-:-:S03]  /*27410*/  IMAD.WIDE.U32 R154, P4, R191, R172, R154 ;  /* 0x000000acbf9a7225 */ /* 0x000fc6000788009a */
[----:B------:R-:W-:Y:S01]  /*27420*/  IADD3.X R203, PT, PT, R159, R161, R163, P0, P3 ;  /* 0x000000a19fcb7210 */ /* 0x000fe200007e64a3 */
[----:B------:R-:W-:Y:S01]  /*27430*/  IMAD.WIDE.U32 R148, R212, R185, RZ ;  /* 0x000000b9d4947225 */ /* 0x000fe200078e00ff */
[----:B------:R-:W-:Y:S02]  /*27440*/  IADD3 R208, P1, PT, R157, R154, RZ ;  /* 0x0000009a9dd07210 */ /* 0x000fe40007f3e0ff */
[----:B------:R-:W-:Y:S01]  /*27450*/  IADD3.X R159, PT, PT, RZ, RZ, RZ, P4, !PT ;  /* 0x000000ffff9f7210 */ /* 0x000fe200027fe4ff */
[----:B------:R-:W-:Y:S01]  /*27460*/  IMAD.WIDE.U32.X R152, R213, R213, R152, P5 ;  /* 0x000000d5d5987225 */ /* 0x000fe200028e0498 */
[----:B------:R-:W-:Y:S02]  /*27470*/  SHF.L.U64.HI R213, R171, 0x1, R213 ;  /* 0x00000001abd57819 */ /* 0x000fe400000102d5 */
[----:B------:R-:W-:Y:S01]  /*27480*/  IADD3.X R208, P2, PT, R189, R208, RZ, P2, !PT ;  /* 0x000000d0bdd07210 */ /* 0x000fe2000175e4ff */
[----:B------:R-:W-:-:S04]  /*27490*/  IMAD.WIDE.U32 R156, P5, R173, R150, R148 ;  /* 0x00000096ad9c7225 */ /* 0x000fc800078a0094 */
[----:B------:R-:W-:-:S04]  /*274a0*/  IMAD.WIDE.U32 R140, R150, R185, RZ ;  /* 0x000000b9968c7225 */ /* 0x000fc800078e00ff */
[----:B------:R-:W-:Y:S01]  /*274b0*/  IMAD.WIDE.U32 R160, R185, 0x13, RZ ;  /* 0x00000013b9a07825 */ /* 0x000fe200078e00ff */
[----:B------:R-:W-:Y:S02]  /*274c0*/  IADD3 R169, P0, PT, R209, R140, RZ ;  /* 0x0000008cd1a97210 */ /* 0x000fe40007f1e0ff */
[----:B------:R-:W-:Y:S01]  /*274d0*/  IADD3 R209, P6, PT, R141, R156, RZ ;  /* 0x0000009c8dd17210 */ /* 0x000fe20007fde0ff */
[----:B------:R-:W-:Y:S02]  /*274e0*/  IMAD R149, R173, 0x13, RZ ;  /* 0x00000013ad957824 */ /* 0x000fe400078e02ff */
[----:B------:R-:W-:Y:S01]  /*274f0*/  IMAD.WIDE.U32 R150, R139, R186, RZ ;  /* 0x000000ba8b967225 */ /* 0x000fe200078e00ff */
[----:B------:R-:W-:-:S03]  /*27500*/  IADD3.X R208, P0, PT, R208, R209, RZ, P0, !PT ;  /* 0x000000d1d0d07210 */ /* 0x000fc6000071e4ff */
[----:B------:R-:W-:Y:S02]  /*27510*/  IMAD.IADD R210, R161, 0x1, R149 ;  /* 0x00000001a1d27824 */ /* 0x000fe400078e0295 */
[----:B------:R-:W-:-:S04]  /*27520*/  IMAD.WIDE.U32 R162, R205, R186, RZ ;  /* 0x000000bacda27225 */ /* 0x000fc800078e00ff */
[----:B------:R-:W-:-:S04]  /*27530*/  IMAD.WIDE.U32 R148, R191, R206, RZ ;  /* 0x000000cebf947225 */ /* 0x000fc800078e00ff */
[----:B------:R-:W-:Y:S01]  /*27540*/  IMAD.WIDE.U32 R150, P3, R205, R172, R150 ;  /* 0x000000accd967225 */ /* 0x000fe20007860096 */
[----:B------:R-:W-:-:S03]  /*27550*/  IADD3 R171, P4, PT, R162, R148, RZ ;  /* 0x00000094a2ab7210 */ /* 0x000fc60007f9e0ff */
[----:B------:R-:W-:-:S04]  /*27560*/  IMAD.WIDE.U32 R140, R210, R185, RZ ;  /* 0x000000b9d28c7225 */ /* 0x000fc800078e00ff */
[----:B------:R-:W-:Y:S01]  /*27570*/  IMAD.X R167, RZ, RZ, RZ, P5 ;  /* 0x000000ffffa77224 */ /* 0x000fe200028e06ff */
[----:B------:R-:W-:Y:S01]  /*27580*/  IADD3 R211, P5, PT, R163, R150, RZ ;  /* 0x00000096a3d37210 */ /* 0x000fe20007fbe0ff */
[----:B------:R-:W-:Y:S02]  /*27590*/  IMAD.MOV.U32 R166, RZ, RZ, R157 ;  /* 0x000000ffffa67224 */ /* 0x000fe400078e009d */
[----:B------:R-:W-:-:S04]  /*275a0*/  IMAD.WIDE.U32 R162, R184, R206, RZ ;  /* 0x000000ceb8a27225 */ /* 0x000fc800078e00ff */
[----:B------:R-:W-:Y:S01]  /*275b0*/  IMAD.WIDE.U32.X R156, R212, R173, R166, P6 ;  /* 0x000000add49c7225 */ /* 0x000fe200030e04a6 */
[----:B------:R-:W-:-:S03]  /*275c0*/  IADD3.X R167, PT, PT, RZ, RZ, RZ, P3, !PT ;  /* 0x000000ffffa77210 */ /* 0x000fc60001ffe4ff */
[----:B------:R-:W-:-:S04]  /*275d0*/  IMAD.WIDE.U32 R140, P6, R173, R160, R140 ;  /* 0x000000a0ad8c7225 */ /* 0x000fc800078c008c */
[----:B------:R-:W-:-:S04]  /*275e0*/  IMAD.WIDE.U32 R160, R160, R185, RZ ;  /* 0x000000b9a0a07225 */ /* 0x000fc800078e00ff */
[----:B------:R-:W-:Y:S02]  /*275f0*/  IMAD.MOV.U32 R158, RZ, RZ, R155 ;  /* 0x000000ffff9e7224 */ /* 0x000fe400078e009b */
[----:B------:R-:W-:-:S04]  /*27600*/  IMAD.WIDE.U32 R162, P3, R191, R213, R162 ;  /* 0x000000d5bfa27225 */ /* 0x000fc800078600a2 */
[----:B------:R-:W-:Y:S01]  /*27610*/  IMAD.X R155, RZ, RZ, RZ, P6 ;  /* 0x000000ffff9b7224 */ /* 0x000fe200030e06ff */
[----:B------:R-:W-:Y:S01]  /*27620*/  IADD3 R161, P6, PT, R161, R140, RZ ;  /* 0x0000008ca1a17210 */ /* 0x000fe20007fde0ff */
[----:B------:R-:W-:Y:S01]  /*27630*/  IMAD.MOV.U32 R154, RZ, RZ, R141 ;  /* 0x000000ffff9a7224 */ /* 0x000fe200078e008d */
[----:B------:R-:W-:Y:S01]  /*27640*/  SHF.L.W.U32.HI R140, R187, 0xd, R204 ;  /* 0x0000000dbb8c7819 */ /* 0x000fe20000010ecc */
[----:B------:R-:W-:Y:S01]  /*27650*/  IMAD.WIDE.U32.X R158, R172, R184, R158, P1 ;  /* 0x000000b8ac9e7225 */ /* 0x000fe200008e049e */
[----:B------:R-:W-:Y:S02]  /*27660*/  IADD3.X R141, PT, PT, RZ, RZ, RZ, P3, !PT ;  /* 0x000000ffff8d7210 */ /* 0x000fe40001ffe4ff */
[----:B------:R-:W-:Y:S01]  /*27670*/  SHF.L.W.U32.HI R204, R204, 0xd, R207 ;  /* 0x0000000dcccc7819 */ /* 0x000fe20000010ecf */
[----:B------:R-:W-:Y:S01]  /*27680*/  IMAD.WIDE.U32.X R154, R210, R173, R154, P6 ;  /* 0x000000add29a7225 */ /* 0x000fe200030e049a */
[----:B------:R-:W-:Y:S02]  /*27690*/  IADD3 R183, P3, PT, R140, R183, RZ ;  /* 0x000000b78cb77210 */ /* 0x000fe40007f7e0ff */
[----:B------:R-:W-:Y:S01]  /*276a0*/  IADD3 R148, P6, PT, R149, R162, RZ ;  /* 0x000000a295947210 */ /* 0x000fe20007fde0ff */
[----:B------:R-:W-:Y:S01]  /*276b0*/  IMAD.MOV.U32 R166, RZ, RZ, R151 ;  /* 0x000000ffffa67224 */ /* 0x000fe200078e0097 */
[----:B------:R-:W-:Y:S01]  /*276c0*/  IADD3.X R201, P3, PT, R204, R201, RZ, P3, !PT ;  /* 0x000000c9ccc97210 */ /* 0x000fe20001f7e4ff */
[----:B------:R-:W-:Y:S01]  /*276d0*/  IMAD.MOV.U32 R140, RZ, RZ, R163 ;  /* 0x000000ffff8c7224 */ /* 0x000fe200078e00a3 */
[----:B------:R-:W-:Y:S01]  /*276e0*/  IADD3.X R204, P4, PT, R148, R211, RZ, P4, !PT ;  /* 0x000000d394cc7210 */ /* 0x000fe2000279e4ff */
[----:B------:R-:W-:Y:S01]  /*276f0*/  IMAD.WIDE.U32 R148, R184, R191, RZ ;  /* 0x000000bfb8947225 */ /* 0x000fe200078e00ff */
[----:B------:R-:W-:-:S02]  /*27700*/  IADD3.X R168, P3, PT, RZ, R168, RZ, P3, !PT ;  /* 0x000000a8ffa87210 */ /* 0x000fc40001f7e4ff */
[----:B------:R-:W-:Y:S01]  /*27710*/  IADD3 R171, P1, PT, R171, R160, RZ ;  /* 0x000000a0abab7210 */ /* 0x000fe20007f3e0ff */
[----:B------:R-:W-:Y:S01]  /*27720*/  IMAD.WIDE.U32.X R166, R172, R139, R166, P5 ;  /* 0x0000008baca67225 */ /* 0x000fe200028e04a6 */
[----:B------:R-:W-:Y:S02]  /*27730*/  IADD3.X R203, PT, PT, RZ, R203, RZ, P3, !PT ;  /* 0x000000cbffcb7210 */ /* 0x000fe40001ffe4ff */
[----:B------:R-:W-:Y:S01]  /*27740*/  SHF.L.W.U32.HI R162, R201, 0xd, R168 ;  /* 0x0000000dc9a27819 */ /* 0x000fe20000010ea8 */
[C---:B------:R-:W-:Y:S01]  /*27750*/  IMAD.WIDE.U32 R148, P3, R191.reuse, R184, R148 ;  /* 0x000000b8bf947225 */ /* 0x040fe20007860094 */
[----:B------:R-:W-:Y:S02]  /*27760*/  IADD3.X R204, P1, PT, R204, R161, RZ, P1, !PT ;  /* 0x000000a1cccc7210 */ /* 0x000fe40000f3e4ff */
[----:B------:R-:W-:Y:S01]  /*27770*/  IADD3.X R156, P0, P5, R156, R158, R152, P0, P2 ;  /* 0x0000009e9c9c7210 */ /* 0x000fe20000504498 */
[----:B------:R-:W-:Y:S01]  /*27780*/  IMAD.WIDE.U32 R160, R191, R191, RZ ;  /* 0x000000bfbfa07225 */ /* 0x000fe200078e00ff */
[----:B------:R-:W-:-:S02]  /*27790*/  SHF.L.W.U32.HI R209, R168, 0xd, R203 ;  /* 0x0000000da8d17819 */ /* 0x000fc40000010ecb */
[----:B------:R-:W-:Y:S01]  /*277a0*/  IADD3.X R203, PT, PT, R157, R159, R153, P0, P5 ;  /* 0x0000009f9dcb7210 */ /* 0x000fe200007ea499 */
[----:B------:R-:W-:Y:S01]  /*277b0*/  IMAD.WIDE.U32.X R140, R213, R184, R140, P6 ;  /* 0x000000b8d58c7225 */ /* 0x000fe200030e048c */
[----:B------:R-:W-:Y:S02]  /*277c0*/  IADD3 R191, P6, PT, R162, R169, RZ ;  /* 0x000000a9a2bf7210 */ /* 0x000fe40007fde0ff */
[----:B------:R-:W-:Y:S01]  /*277d0*/  LOP3.LUT R201, R201, 0x7ffff, RZ, 0xc0, !PT ;  /* 0x0007ffffc9c97812 */ /* 0x000fe200078ec0ff */
[----:B------:R-:W-:Y:S01]  /*277e0*/  IMAD.WIDE.U32 R150, R139, R206, RZ ;  /* 0x000000ce8b967225 */ /* 0x000fe200078e00ff */
[----:B------:R-:W-:Y:S02]  /*277f0*/  IADD3.X R209, P0, PT, R209, R208, RZ, P6, !PT ;  /* 0x000000d0d1d17210 */ /* 0x000fe4000371e4ff */
[----:B------:R-:W-:Y:S01]  /*27800*/  IADD3.X R158, P4, P5, R154, R166, R140, P1, P4 ;  /* 0x000000a69a9e7210 */ /* 0x000fe20000d8848c */
[----:B------:R-:W-:Y:S01]  /*27810*/  IMAD.WIDE.U32 R152, R173, R186, RZ ;  /* 0x000000baad987225 */ /* 0x000fe200078e00ff */
[----:B------:R-:W-:-:S02]  /*27820*/  IADD3.X R154, P0, PT, RZ, R156, RZ, P0, !PT ;  /* 0x0000009cff9a7210 */ /* 0x000fc4000071e4ff */
[----:B------:R-:W-:Y:S01]  /*27830*/  IADD3.X R166, PT, PT, R155, R167, R141, P4, P5 ;  /* 0x000000a79ba67210 */ /* 0x000fe200027ea48d */
        /* <DEDUP_REMOVED lines=9> */
[----:B------:R-:W-:Y:S01]  /*278d0*/  IADD3.X R203, P0, PT, R203, R204, RZ, P0, !PT ;  /* 0x000000cccbcb7210 */ /* 0x000fe2000071e4ff */
[----:B------:R-:W-:Y:S01]  /*278e0*/  IMAD.WIDE.U32 R152, P4, R185, R172, R152 ;  /* 0x000000acb9987225 */ /* 0x000fe20007880098 */
[----:B------:R-:W-:-:S02]  /*278f0*/  IADD3.X R155, PT, PT, RZ, RZ, RZ, P2, !PT ;  /* 0x000000ffff9b7210 */ /* 0x000fc400017fe4ff */
[----:B------:R-:W-:Y:S01]  /*27900*/  IADD3 R163, P5, PT, R163, R150, RZ ;  /* 0x00000096a3a37210 */ /* 0x000fe20007fbe0ff */
[----:B------:R-:W-:Y:S01]  /*27910*/  IMAD.X R141, RZ, RZ, RZ, P3 ;  /* 0x000000ffff8d7224 */ /* 0x000fe200018e06ff */
[----:B------:R-:W-:Y:S01]  /*27920*/  IADD3 R148, P3, PT, R159, R156, RZ ;  /* 0x0000009c9f947210 */ /* 0x000fe20007f7e0ff */
[----:B------:R-:W-:Y:S01]  /*27930*/  IMAD.MOV.U32 R140, RZ, RZ, R149 ;  /* 0x000000ffff8c7224 */ /* 0x000fe200078e0095 */
[----:B------:R-:W-:Y:S01]  /*27940*/  IADD3 R159, P2, PT, R157, R152, RZ ;  /* 0x000000989d9f7210 */ /* 0x000fe20007f5e0ff */
[----:B------:R-:W-:Y:S01]  /*27950*/  IMAD.X R157, RZ, RZ, RZ, P4 ;  /* 0x000000ffff9d7224 */ /* 0x000fe200020e06ff */
[----:B------:R-:W-:Y:S01]  /*27960*/  MOV R154, R151 ;  /* 0x00000097009a7202 */ /* 0x000fe20000000f00 */
[----:B------:R-:W-:Y:S01]  /*27970*/  IMAD.MOV.U32 R156, RZ, RZ, R153 ;  /* 0x000000ffff9c7224 */ /* 0x000fe200078e0099 */
[----:B------:R-:W-:Y:S01]  /*27980*/  IADD3.X R152, P0, PT, RZ, R158, RZ, P0, !PT ;  /* 0x0000009eff987210 */ /* 0x000fe2000071e4ff */
[----:B------:R-:W-:Y:S01]  /*27990*/  IMAD.WIDE.U32.X R140, R184, R184, R140, P6 ;  /* 0x000000b8b88c7225 */ /* 0x000fe200030e048c */
[----:B------:R-:W-:-:S02]  /*279a0*/  IADD3.X R150, P1, PT, R160, R163, RZ, P1, !PT ;  /* 0x000000a3a0967210 */ /* 0x000fc40000f3e4ff */
[----:B------:R-:W-:Y:S01]  /*279b0*/  SHF.L.W.U32.HI R185, R203, 0xd, R152 ;  /* 0x0000000dcbb97819 */ /* 0x000fe20000010e98 */
[----:B------:R-:W-:Y:S01]  /*279c0*/  IMAD.WIDE.U32.X R154, R213, R139, R154, P5 ;  /* 0x0000008bd59a7225 */ /* 0x000fe200028e049a */
[----:B------:R-:W-:-:S03]  /*279d0*/  IADD3.X R150, P3, PT, R150, R159, RZ, P3, !PT ;  /* 0x0000009f96967210 */ /* 0x000fc60001f7e4ff */
[----:B------:R-:W-:Y:S01]  /*279e0*/  IMAD.X R139, RZ, RZ, R166, P0 ;  /* 0x000000ffff8b7224 */ /* 0x000fe200000e06a6 */
[----:B------:R-:W-:Y:S01]  /*279f0*/  IADD3 R185, P0, PT, R185, R148, RZ ;  /* 0x00000094b9b97210 */ /* 0x000fe20007f1e0ff */
[----:B------:R-:W-:-:S03]  /*27a00*/  IMAD.WIDE.U32.X R156, R172, R173, R156, P2 ;  /* 0x000000adac9c7225 */ /* 0x000fc600010e049c */
        /* <DEDUP_REMOVED lines=27> */
[----:B------:R-:W-:Y:S01]  /*27bc0*/  IMAD.WIDE.U32 R140, P1, R171, R202, R140 ;  /* 0x000000caab8c7225 */ /* 0x000fe2000782008c */
[----:B------:R-:W-:-:S03]  /*27bd0*/  MOV R152, R155 ;  /* 0x0000009b00987202 */ /* 0x000fc60000000f00 */
[----:B------:R-:W-:Y:S01]  /*27be0*/  IMAD.WIDE.U32 R148, R209, R144, RZ ;  /* 0x00000090d1947225 */ /* 0x000fe200078e00ff */
[----:B------:R-:W-:-:S03]  /*27bf0*/  IADD3 R147, P3, PT, R157, R140, RZ ;  /* 0x0000008c9d937210 */ /* 0x000fc60007f7e0ff */
[----:B------:R-:W-:Y:S01]  /*27c00*/  IMAD.X R153, RZ, RZ, RZ, P0 ;  /* 0x000000ffff997224 */ /* 0x000fe200000e06ff */
[----:B------:R-:W-:Y:S01]  /*27c10*/  IADD3 R138, P0, PT, R151, R154, RZ ;  /* 0x0000009a978a7210 */ /* 0x000fe20007f1e0ff */
[----:B------:R-:W-:Y:S02]  /*27c20*/  IMAD.X R151, RZ, RZ, RZ, P1 ;  /* 0x000000ffff977224 */ /* 0x000fe400008e06ff */
[----:B------:R-:W-:Y:S01]  /*27c30*/  IMAD.WIDE.U32 R156, R191, R144, RZ ;  /* 0x00000090bf9c7225 */ /* 0x000fe200078e00ff */
[----:B------:R-:W-:-:S03]  /*27c40*/  IADD3.X R147, P2, PT, R147, R138, RZ, P2, !PT ;  /* 0x0000008a93937210 */ /* 0x000fc6000175e4ff */
[----:B------:R-:W-:Y:S01]  /*27c50*/  IMAD.WIDE.U32 R148, P1, R191, R164, R148 ;  /* 0x000000a4bf947225 */ /* 0x000fe20007820094 */
[----:B------:R-:W-:-:S03]  /*27c60*/  IADD3 R183, P6, PT, R183, R156, RZ ;  /* 0x0000009cb7b77210 */ /* 0x000fc60007fde0ff */
[----:B------:R-:W-:Y:S01]  /*27c70*/  IMAD.MOV.U32 R150, RZ, RZ, R141 ;  /* 0x000000ffff967224 */ /* 0x000fe200078e008d */
[----:B------:R-:W-:Y:S01]  /*27c80*/  IADD3 R156, P4, PT, R157, R148, RZ ;  /* 0x000000949d9c7210 */ /* 0x000fe20007f9e0ff */
[----:B------:R-:W-:Y:S01]  /*27c90*/  IMAD.X R141, RZ, RZ, RZ, P1 ;  /* 0x000000ffff8d7224 */ /* 0x000fe200008e06ff */
[----:B------:R-:W-:Y:S01]  /*27ca0*/  MOV R140, R149 ;  /* 0x00000095008c7202 */ /* 0x000fe20000000f00 */
[----:B------:R-:W-:Y:S01]  /*27cb0*/  IMAD.WIDE.U32 R154, R139, R196, RZ ;  /* 0x000000c48b9a7225 */ /* 0x000fe200078e00ff */
[----:B------:R-:W-:-:S03]  /*27cc0*/  IADD3.X R147, P6, PT, R147, R156, RZ, P6, !PT ;  /* 0x0000009c93937210 */ /* 0x000fc600037de4ff */
[----:B------:R-:W-:-:S04]  /*27cd0*/  IMAD.WIDE.U32 R162, R213, R146, RZ ;  /* 0x00000092d5a27225 */ /* 0x000fc800078e00ff */
[----:B------:R-:W-:-:S04]  /*27ce0*/  IMAD.WIDE.U32.X R152, R139, R188, R152, P0 ;  /* 0x000000bc8b987225 */ /* 0x000fc800000e0498 */
        /* <DEDUP_REMOVED lines=16> */
[----:B------:R-:W-:Y:S01]  /*27df0*/  IMAD.WIDE.U32 R156, P5, R191, R202, R156 ;  /* 0x000000cabf9c7225 */ /* 0x000fe200078a009c */
[----:B------:R-:W-:-:S03]  /*27e00*/  IADD3 R173, P6, PT, R173, R148, RZ ;  /* 0x00000094adad7210 */ /* 0x000fc60007fde0ff */
[----:B------:R-:W-:Y:S01]  /*27e10*/  IMAD.WIDE.U32 R140, R182, R169, RZ ;  /* 0x000000a9b68c7225 */ /* 0x000fe200078e00ff */
[----:B------:R-:W-:Y:S02]  /*27e20*/  IADD3 R138, P2, PT, R149, R156, RZ ;  /* 0x0000009c958a7210 */ /* 0x000fe40007f5e0ff */
[----:B------:R-:W-:Y:S01]  /*27e30*/  MOV R154, R157 ;  /* 0x0000009d009a7202 */ /* 0x000fe20000000f00 */
[----:B------:R-:W-:Y:S01]  /*27e40*/  IMAD.WIDE.U32 R152, R213, R196, RZ ;  /* 0x000000c4d5987225 */ /* 0x000fe200078e00ff */
[----:B------:R-:W-:-:S03]  /*27e50*/  IADD3.X R145, P6, PT, R145, R138, RZ, P6, !PT ;  /* 0x0000008a91917210 */ /* 0x000fc600037de4ff */
[----:B------:R-:W-:Y:S02]  /*27e60*/  IMAD.MOV.U32 R158, RZ, RZ, R163 ;  /* 0x000000ffff9e7224 */ /* 0x000fe400078e00a3 */
[----:B------:R-:W-:Y:S02]  /*27e70*/  IMAD.MOV.U32 R160, RZ, RZ, R155 ;  /* 0x000000ffffa07224 */ /* 0x000fe400078e009b */
[----:B------:R-:W-:-:S04]  /*27e80*/  IMAD.WIDE.U32 R148, R198, R169, RZ ;  /* 0x000000a9c6947225 */ /* 0x000fc800078e00ff */
[----:B------:R-:W-:-:S04]  /*27e90*/  IMAD.WIDE.U32 R150, R171, R196, RZ ;  /* 0x000000c4ab967225 */ /* 0x000fc800078e00ff */
[----:B------:R-:W-:-:S04]  /*27ea0*/  IMAD.WIDE.U32 R140, P1, R139, R198, R140 ;  /* 0x000000c68b8c7225 */ /* 0x000fc8000782008c */
[----:B------:R-:W-:Y:S01]  /*27eb0*/  IMAD.X R155, RZ, RZ, RZ, P5 ;  /* 0x000000ffff9b7224 */ /* 0x000fe200028e06ff */
[----:B------:R-:W-:Y:S01]  /*27ec0*/  IADD3 R201, P5, PT, R148, R150, RZ ;  /* 0x0000009694c97210 */ /* 0x000fe20007fbe0ff */
[----:B------:R-:W-:-:S04]  /*27ed0*/  IMAD.WIDE.U32.X R158, R213, R188, R158, P4 ;  /* 0x000000bcd59e7225 */ /* 0x000fc800020e049e */
[----:B------:R-:W-:-:S04]  /*27ee0*/  IMAD.WIDE.U32 R152, P4, R171, R190, R152 ;  /* 0x000000beab987225 */ /* 0x000fc80007880098 */
[----:B------:R-:W-:Y:S01]  /*27ef0*/  IMAD.WIDE.U32.X R160, R139, R190, R160, P3 ;  /* 0x000000be8ba07225 */ /* 0x000fe200018e04a0 */
[----:B------:R-:W-:Y:S02]  /*27f00*/  IADD3 R211, P3, PT, R149, R140, RZ ;  /* 0x0000008c95d37210 */ /* 0x000fe40007f7e0ff */
[----:B------:R-:W-:Y:S01]  /*27f10*/  MOV R162, R153 ;  /* 0x0000009900a27202 */ /* 0x000fe20000000f00 */
        /* <DEDUP_REMOVED lines=10> */
[----:B------:R-:W-:-:S03]  /*27fc0*/  IMAD.WIDE.U32 R156, R203, R148, RZ ;  /* 0x00000094cb9c7225 */ /* 0x000fc600078e00ff */
[----:B------:R-:W-:Y:S01]  /*27fd0*/  IADD3 R138, PT, PT, R151, R149, RZ ;  /* 0x00000095978a7210 */ /* 0x000fe20007ffe0ff */
[----:B------:R-:W-:-:S04]  /*27fe0*/  IMAD.WIDE.U32 R160, R189, R150, RZ ;  /* 0x00000096bda07225 */ /* 0x000fc800078e00ff */
[----:B------:R-:W-:Y:S02]  /*27ff0*/  IMAD.MOV.U32 R166, RZ, RZ, R141 ;  /* 0x000000ffffa67224 */ /* 0x000fe400078e008d */
[----:B------:R-:W-:-:S04]  /*28000*/  IMAD.WIDE.U32 R154, R205, R148, RZ ;  /* 0x00000094cd9a7225 */ /* 0x000fc800078e00ff */
[----:B------:R-:W-:Y:S01]  /*28010*/  IMAD.WIDE.U32 R156, P6, R168, R205, R156 ;  /* 0x000000cda89c7225 */ /* 0x000fe200078c009c */
[----:B------:R-:W-:-:S03]  /*28020*/  IADD3 R183, P0, PT, R183, R154, RZ ;  /* 0x0000009ab7b77210 */ /* 0x000fc60007f1e0ff */
[----:B------:R-:W-:Y:S02]  /*28030*/  IMAD.X R163, RZ, RZ, RZ, P4 ;  /* 0x000000ffffa37224 */ /* 0x000fe400020e06ff */
[----:B------:R-:W-:-:S04]  /*28040*/  IMAD.WIDE.U32 R140, R185, R150, RZ ;  /* 0x00000096b98c7225 */ /* 0x000fc800078e00ff */
[----:B------:R-:W-:-:S04]  /*28050*/  IMAD.WIDE.U32 R160, P4, R138, R185, R160 ;  /* 0x000000b98aa07225 */ /* 0x000fc800078800a0 */
[----:B------:R-:W-:Y:S01]  /*28060*/  IMAD.WIDE.U32 R150, R209, R146, RZ ;  /* 0x00000092d1967225 */ /* 0x000fe200078e00ff */
[----:B------:R-:W-:-:S03]  /*28070*/  MOV R154, R161 ;  /* 0x000000a1009a7202 */ /* 0x000fc60000000f00 */
[----:B------:R-:W-:Y:S01]  /*28080*/  IMAD.X R167, RZ, RZ, RZ, P1 ;  /* 0x000000ffffa77224 */ /* 0x000fe200008e06ff */
[----:B------:R-:W-:Y:S01]  /*28090*/  IADD3 R156, P1, PT, R155, R156, RZ ;  /* 0x0000009c9b9c7210 */ /* 0x000fe20007f3e0ff */
[----:B------:R-:W-:Y:S01]  /*280a0*/  IMAD.X R159, RZ, RZ, RZ, P6 ;  /* 0x000000ffff9f7224 */ /* 0x000fe200030e06ff */
[----:B------:R-:W-:Y:S01]  /*280b0*/  IADD3 R172, P6, PT, R141, R160, RZ ;  /* 0x000000a08dac7210 */ /* 0x000fe20007fde0ff */
[----:B------:R-:W-:Y:S01]  /*280c0*/  IMAD.X R155, RZ, RZ, RZ, P4 ;  /* 0x000000ffff9b7224 */ /* 0x000fe200020e06ff */
[----:B------:R-:W-:Y:S01]  /*280d0*/  IADD3.X R147, P0, PT, R147, R156, RZ, P0, !PT ;  /* 0x0000009c93937210 */ /* 0x000fe2000071e4ff */
[----:B------:R-:W-:-:S04]  /*280e0*/  IMAD.WIDE.U32 R150, P4, R191, R188, R150 ;  /* 0x000000bcbf967225 */ /* 0x000fc80007880096 */
[----:B------:R-:W-:-:S04]  /*280f0*/  IMAD.WIDE.U32 R152, R191, R146, RZ ;  /* 0x00000092bf987225 */ /* 0x000fc800078e00ff */
        /* <DEDUP_REMOVED lines=33> */
[----:B------:R-:W-:Y:S01]  /*28310*/  IMAD.X R155, RZ, RZ, RZ, P6 ;  /* 0x000000ffff9b7224 */ /* 0x000fe200030e06ff */
[----:B------:R-:W-:Y:S01]  /*28320*/  IADD3 R159, P6, PT, R149, R152, RZ ;  /* 0x00000098959f7210 */ /* 0x000fe20007fde0ff */
[----:B------:R-:W-:Y:S01]  /*28330*/  IMAD.X R141, RZ, RZ, RZ, P0 ;  /* 0x000000ffff8d7224 */ /* 0x000fe200000e06ff */
[----:B------:R-:W-:Y:S01]  /*28340*/  IADD3 R187, P0, PT, R173, R148, RZ ;  /* 0x00000094adbb7210 */ /* 0x000fe20007f1e0ff */
[----:B------:R-:W-:-:S04]  /*28350*/  IMAD.WIDE.U32 R148, R203, R142, RZ ;  /* 0x0000008ecb947225 */ /* 0x000fc800078e00ff */
[----:B------:R-:W-:-:S04]  /*28360*/  IMAD.WIDE.U32 R150, R189, R144, RZ ;  /* 0x00000090bd967225 */ /* 0x000fc800078e00ff */
[----:B------:R-:W-:Y:S02]  /*28370*/  IMAD.MOV.U32 R140, RZ, RZ, R153 ;  /* 0x000000ffff8c7224 */ /* 0x000fe400078e0099 */
[----:B------:R-:W-:-:S04]  /*28380*/  IMAD.WIDE.U32.X R152, R203, R164, R154, P5 ;  /* 0x000000a4cb987225 */ /* 0x000fc800028e049a */
[----:B------:R-:W-:-:S04]  /*28390*/  IMAD.WIDE.U32 R148, P5, R205, R202, R148 ;  /* 0x000000cacd947225 */ /* 0x000fc800078a0094 */
[----:B------:R-:W-:-:S04]  /*283a0*/  IMAD.WIDE.U32.X R140, R189, R168, R140, P6 ;  /* 0x000000a8bd8c7225 */ /* 0x000fc800030e048c */
[----:B------:R-:W-:-:S04]  /*283b0*/  IMAD.WIDE.U32 R150, P6, R185, R164, R150 ;  /* 0x000000a4b9967225 */ /* 0x000fc800078c0096 */
[----:B------:R-:W-:Y:S01]  /*283c0*/  IMAD.WIDE.U32 R144, R185, R144, RZ ;  /* 0x00000090b9907225 */ /* 0x000fe200078e00ff */
[----:B------:R-:W-:-:S03]  /*283d0*/  IADD3.X R155, PT, PT, RZ, RZ, RZ, P6, !PT ;  /* 0x000000ffff9b7210 */ /* 0x000fc600037fe4ff */
[----:B------:R-:W-:Y:S01]  /*283e0*/  IMAD.X R167, RZ, RZ, RZ, P5 ;  /* 0x000000ffffa77224 */ /* 0x000fe200028e06ff */
[----:B------:R-:W-:Y:S01]  /*283f0*/  IADD3.X R204, P5, PT, R204, R159, RZ, P0, !PT ;  /* 0x0000009fcccc7210 */ /* 0x000fe200007be4ff */
[----:B------:R-:W-:Y:S01]  /*28400*/  IMAD.WIDE.U32 R172, R205, R142, RZ ;  /* 0x0000008ecdac7225 */ /* 0x000fe200078e00ff */
[----:B------:R-:W-:Y:S02]  /*28410*/  IADD3 R206, P6, PT, R145, R150, RZ ;  /* 0x0000009691ce7210 */ /* 0x000fe40007fde0ff */
[----:B------:R-:W-:Y:S01]  /*28420*/  IADD3.X R208, P4, P5, R140, R217, R152, P5, P4 ;  /* 0x000000d98cd07210 */ /* 0x000fe20002d88498 */
[----:B------:R-:W-:Y:S01]  /*28430*/  IMAD.WIDE.U32 R162, R189, R142, RZ ;  /* 0x0000008ebda27225 */ /* 0x000fe200078e00ff */
[----:B------:R-:W-:Y:S02]  /*28440*/  IADD3 R215, P0, PT, R173, R148, RZ ;  /* 0x00000094add77210 */ /* 0x000fe40007f1e0ff */
[----:B------:R-:W-:Y:S01]  /*28450*/  IADD3.X R210, PT, PT, R141, R143, R153, P4, P5 ;  /* 0x0000008f8dd27210 */ /* 0x000fe200027ea499 */
[----:B------:R-:W-:Y:S01]  /*28460*/  IMAD.MOV.U32 R154, RZ, RZ, R151 ;  /* 0x000000ffff9a7224 */ /* 0x000fe200078e0097 */
[----:B------:R-:W-:Y:S01]  /*28470*/  IADD3.X R153, PT, PT, RZ, RZ, RZ, P3, !PT ;  /* 0x000000ffff997210 */ /* 0x000fe20001ffe4ff */
[----:B------:R-:W-:-:S04]  /*28480*/  IMAD.WIDE.U32 R150, R181, R169, RZ ;  /* 0x000000a9b5967225 */ /* 0x000fc800078e00ff */
[----:B------:R-:W-:Y:S02]  /*28490*/  IMAD.MOV.U32 R166, RZ, RZ, R149 ;  /* 0x000000ffffa67224 */ /* 0x000fe400078e0095 */
[----:B------:R-:W-:-:S04]  /*284a0*/  IMAD.WIDE.U32.X R148, R189, R164, R154, P6 ;  /* 0x000000a4bd947225 */ /* 0x000fc800030e049a */
[----:B------:R-:W-:-:S04]  /*284b0*/  IMAD.WIDE.U32 R158, R182, R171, RZ ;  /* 0x000000abb69e7225 */ /* 0x000fc800078e00ff */
[----:B------:R-:W-:-:S04]  /*284c0*/  IMAD.WIDE.U32 R142, R185, R142, RZ ;  /* 0x0000008eb98e7225 */ /* 0x000fc800078e00ff */
[----:B------:R-:W-:-:S04]  /*284d0*/  IMAD.WIDE.U32 R140, R200, R171, RZ ;  /* 0x000000abc88c7225 */ /* 0x000fc800078e00ff */
[----:B------:R-:W-:-:S04]  /*284e0*/  IMAD.WIDE.U32 R154, R165, R169, RZ ;  /* 0x000000a9a59a7225 */ /* 0x000fc800078e00ff */
[----:B------:R-:W-:-:S04]  /*284f0*/  IMAD.WIDE.U32 R162, P5, R185, R202, R162 ;  /* 0x000000cab9a27225 */ /* 0x000fc800078a00a2 */
[----:B------:R-:W-:Y:S01]  /*28500*/  IMAD.WIDE.U32 R168, R209, R196, RZ ;  /* 0x000000c4d1a87225 */ /* 0x000fe200078e00ff */
[----:B------:R-:W-:-:S03]  /*28510*/  MOV R164, R163 ;  /* 0x000000a300a47202 */ /* 0x000fc60000000f00 */
[----:B------:R-:W-:-:S04]  /*28520*/  IMAD.WIDE.U32 R150, P6, R139, R165, R150 ;  /* 0x000000a58b967225 */ /* 0x000fc800078c0096 */
[----:B------:R-:W-:Y:S01]  /*28530*/  IMAD.X R165, RZ, RZ, RZ, P5 ;  /* 0x000000ffffa57224 */ /* 0x000fe200028e06ff */
[----:B------:R-:W-:Y:S01]  /*28540*/  IADD3 R143, P5, PT, R143, R162, RZ ;  /* 0x000000a28f8f7210 */ /* 0x000fe20007fbe0ff */
[----:B------:R-:W-:-:S04]  /*28550*/  IMAD.WIDE.U32 R158, P4, R213, R198, R158 ;  /* 0x000000c6d59e7225 */ /* 0x000fc8000788009e */
[----:B------:R-:W-:-:S04]  /*28560*/  IMAD.WIDE.U32 R140, P3, R213, R170, R140 ;  /* 0x000000aad58c7225 */ /* 0x000fc8000786008c */
[----:B------:R-:W-:-:S04]  /*28570*/  IMAD.WIDE.U32.X R166, R203, R202, R166, P0 ;  /* 0x000000cacba67225 */ /* 0x000fc800000e04a6 */
        /* <DEDUP_REMOVED lines=8> */
[----:B------:R-:W-:Y:S01]  /*28600*/  IADD3.X R155, PT, PT, RZ, RZ, RZ, P6, !PT ;  /* 0x000000ffff9b7210 */ /* 0x000fe200037fe4ff */
[----:B------:R-:W-:Y:S01]  /*28610*/  IMAD.X R145, RZ, RZ, RZ, P0 ;  /* 0x000000ffff917224 */ /* 0x000fe200000e06ff */
[----:B------:R-:W-:Y:S01]  /*28620*/  IADD3 R157, P0, PT, R154, R170, RZ ;  /* 0x000000aa9a9d7210 */ /* 0x000fe20007f1e0ff */
[----:B------:R-:W-:Y:S01]  /*28630*/  IMAD.WIDE.U32.X R152, R139, R200, R152, P1 ;  /* 0x000000c88b987225 */ /* 0x000fe200008e0498 */
[----:B------:R-:W-:-:S02]  /*28640*/  IADD3 R201, P1, PT, R201, R172, RZ ;  /* 0x000000acc9c97210 */ /* 0x000fc40007f3e0ff */
[----:B------:R-:W-:Y:S01]  /*28650*/  IADD3.X R170, P2, PT, R217, R160, RZ, P2, !PT ;  /* 0x000000a0d9aa7210 */ /* 0x000fe2000175e4ff */
[----:B------:R-:W-:Y:S01]  /*28660*/  IMAD.MOV.U32 R154, RZ, RZ, R151 ;  /* 0x000000ffff9a7224 */ /* 0x000fe200078e0097 */
[----:B------:R-:W-:Y:S01]  /*28670*/  IADD3.X R215, P1, PT, R186, R215, RZ, P1, !PT ;  /* 0x000000d7bad77210 */ /* 0x000fe20000f3e4ff */
[----:B------:R-:W-:Y:S01]  /*28680*/  IMAD.MOV.U32 R172, RZ, RZ, R159 ;  /* 0x000000ffffac7224 */ /* 0x000fe200078e009f */
[----:B------:R-:W-:Y:S01]  /*28690*/  IADD3 R171, P6, PT, R171, R140, RZ ;  /* 0x0000008cabab7210 */ /* 0x000fe20007fde0ff */
[----:B------:R-:W-:Y:S01]  /*286a0*/  IMAD.WIDE.U32.X R154, R139, R181, R154, P5 ;  /* 0x000000b58b9a7225 */ /* 0x000fe200028e049a */
[----:B------:R-:W-:Y:S02]  /*286b0*/  IADD3 R139, P5, PT, R201, R144, RZ ;  /* 0x00000090c98b7210 */ /* 0x000fe40007fbe0ff */
[----:B------:R-:W-:Y:S01]  /*286c0*/  IADD3.X R162, P0, PT, R171, R162, RZ, P0, !PT ;  /* 0x000000a2aba27210 */ /* 0x000fe2000071e4ff */
[----:B------:R-:W-:Y:S01]  /*286d0*/  IMAD.WIDE.U32 R158, R209, R198, RZ ;  /* 0x000000c6d19e7225 */ /* 0x000fe200078e00ff */
[----:B------:R-:W-:-:S03]  /*286e0*/  IADD3.X R206, P5, PT, R215, R206, RZ, P5, !PT ;  /* 0x000000ced7ce7210 */ /* 0x000fc60002fbe4ff */
[----:B------:R-:W-:Y:S01]  /*286f0*/  IMAD.MOV.U32 R160, RZ, RZ, R141 ;  /* 0x000000ffffa07224 */ /* 0x000fe200078e008d */
[----:B------:R-:W-:Y:S01]  /*28700*/  IADD3.X R183, P1, P5, R148, R183, R166, P5, P1 ;  /* 0x000000b794b77210 */ /* 0x000fe20002d224a6 */
[----:B------:R-:W-:Y:S01]  /*28710*/  IMAD.WIDE.U32 R150, R191, R196, RZ ;  /* 0x000000c4bf967225 */ /* 0x000fe200078e00ff */
[----:B------:R-:W-:Y:S02]  /*28720*/  SHF.L.W.U32.HI R148, R147, 0xd, R156 ;  /* 0x0000000d93947819 */ /* 0x000fe40000010e9c */
[----:B------:R-:W-:Y:S01]  /*28730*/  IADD3.X R211, PT, PT, R149, R211, R167, P1, P5 ;  /* 0x000000d395d37210 */ /* 0x000fe20000fea4a7 */
[----:B------:R-:W-:Y:S01]  /*28740*/  IMAD.WIDE.U32 R140, R191, R198, RZ ;  /* 0x000000c6bf8c7225 */ /* 0x000fe200078e00ff */
[----:B------:R-:W-:Y:S02]  /*28750*/  IADD3 R181, P3, PT, R184, R150, RZ ;  /* 0x00000096b8b57210 */ /* 0x000fe40007f7e0ff */
[----:B------:R-:W-:Y:S01]  /*28760*/  IADD3 R187, P5, PT, R148, R187, RZ ;  /* 0x000000bb94bb7210 */ /* 0x000fe20007fbe0ff */
[----:B------:R-:W-:Y:S01]  /*28770*/  IMAD.WIDE.U32.X R172, R213, R182, R172, P4 ;  /* 0x000000b6d5ac7225 */ /* 0x000fe200020e04ac */
[----:B------:R-:W-:-:S02]  /*28780*/  IADD3 R201, P4, PT, R151, R168, RZ ;  /* 0x000000a897c97210 */ /* 0x000fc40007f9e0ff */
[----:B------:R-:W-:Y:S01]  /*28790*/  IADD3 R167, P1, PT, R157, R140, RZ ;  /* 0x0000008c9da77210 */ /* 0x000fe20007f3e0ff */
[----:B------:R-:W-:Y:S01]  /*287a0*/  IMAD.WIDE.U32.X R160, R213, R200, R160, P6 ;  /* 0x000000c8d5a07225 */ /* 0x000fe200030e04a0 */
[----:B------:R-:W-:-:S03]  /*287b0*/  SHF.L.W.U32.HI R157, R156, 0xd, R207 ;  /* 0x0000000d9c9d7819 */ /* 0x000fc60000010ecf */
[----:B------:R-:W-:Y:S01]  /*287c0*/  IMAD.WIDE.U32 R158, P6, R191, R182, R158 ;  /* 0x000000b6bf9e7225 */ /* 0x000fe200078c009e */
[----:B------:R-:W-:-:S03]  /*287d0*/  IADD3.X R204, P5, PT, R157, R204, RZ, P5, !PT ;  /* 0x000000cc9dcc7210 */ /* 0x000fc60002fbe4ff */
[----:B------:R-:W-:Y:S01]  /*287e0*/  IMAD.MOV.U32 R144, RZ, RZ, R169 ;  /* 0x000000ffff907224 */ /* 0x000fe200078e00a9 */
[----:B------:R-:W-:Y:S01]  /*287f0*/  IADD3.X R149, PT, PT, RZ, RZ, RZ, P6, !PT ;  /* 0x000000ffff957210 */ /* 0x000fe200037fe4ff */
[----:B------:R-:W-:Y:S01]  /*28800*/  IMAD.WIDE.U32 R150, R203, R146, RZ ;  /* 0x00000092cb967225 */ /* 0x000fe200078e00ff */
[----:B------:R-:W-:Y:S02]  /*28810*/  IADD3 R163, P6, PT, R141, R158, RZ ;  /* 0x0000009e8da37210 */ /* 0x000fe40007fde0ff */
[----:B------:R-:W-:Y:S01]  /*28820*/  LEA.HI.X R207, P5, R207, R208, RZ, 0xd, P5 ;  /* 0x000000d0cfcf7211 */ /* 0x000fe200028b6cff */
[----:B------:R-:W-:Y:S01]  /*28830*/  IMAD.WIDE.U32.X R144, R209, R190, R144, P4 ;  /* 0x000000bed1907225 */ /* 0x000fe200020e0490 */
[----:B------:R-:W-:Y:S02]  /*28840*/  IADD3.X R166, P4, PT, R170, R201, RZ, P3, !PT ;  /* 0x000000c9aaa67210 */ /* 0x000fe40001f9e4ff */
[----:B------:R-:W-:Y:S01]  /*28850*/  IADD3.X R163, P1, PT, R162, R163, RZ, P1, !PT ;  /* 0x000000a3a2a37210 */ /* 0x000fe20000f3e4ff */
[----:B------:R-:W-:-:S04]  /*28860*/  IMAD.WIDE.U32 R150, P3, R205, R188, R150 ;  /* 0x000000bccd967225 */ /* 0x000fc80007860096 */
[----:B------:R-:W-:Y:S01]  /*28870*/  IMAD.WIDE.U32 R140, R205, R146, RZ ;  /* 0x00000092cd8c7225 */ /* 0x000fe200078e00ff */
[----:B------:R-:W-:-:S03]  /*28880*/  MOV R158, R151 ;  /* 0x00000097009e7202 */ /* 0x000fc60000000f00 */
[----:B------:R-:W-:Y:S02]  /*28890*/  IMAD.MOV.U32 R148, RZ, RZ, R159 ;  /* 0x000000ffff947224 */ /* 0x000fe400078e009f */
[----:B------:R-:W-:Y:S01]  /*288a0*/  IMAD.X R159, RZ, RZ, RZ, P3 ;  /* 0x000000ffff9f7224 */ /* 0x000fe200018e06ff */
[----:B------:R-:W-:Y:S01]  /*288b0*/  IADD3 R169, P3, PT, R181, R140, RZ ;  /* 0x0000008cb5a97210 */ /* 0x000fe20007f7e0ff */
[----:B------:R-:W-:Y:S01]  /*288c0*/  IMAD.WIDE.U32 R156, R203, R196, RZ ;  /* 0x000000c4cb9c7225 */ /* 0x000fe200078e00ff */
[----:B------:R-:W-:Y:S02]  /*288d0*/  IADD3.X R181, P2, P4, R144, R152, R172, P4, P2 ;  /* 0x0000009890b57210 */ /* 0x000fe400024444ac */
[----:B------:R-:W-:Y:S01]  /*288e0*/  SHF.L.W.U32.HI R140, R204, 0xd, R207 ;  /* 0x0000000dcc8c7819 */ /* 0x000fe20000010ecf */
[----:B------:R-:W-:Y:S01]  /*288f0*/  IMAD.X R210, RZ, RZ, R210, P5 ;  /* 0x000000ffffd27224 */ /* 0x000fe200028e06d2 */
[----:B------:R-:W-:Y:S01]  /*28900*/  IADD3.X R191, PT, PT, R145, R153, R173, P2, P4 ;  /* 0x0000009991bf7210 */ /* 0x000fe200017e84ad */
[----:B------:R-:W-:Y:S01]  /*28910*/  IMAD.WIDE.U32 R156, P2, R205, R190, R156 ;  /* 0x000000becd9c7225 */ /* 0x000fe2000784009c */
[----:B------:R-:W-:-:S02]  /*28920*/  IADD3 R173, P4, PT, R140, R139, RZ ;  /* 0x0000008b8cad7210 */ /* 0x000fc40007f9e0ff */
[----:B------:R-:W-:Y:S01]  /*28930*/  SHF.L.W.U32.HI R139, R207, 0xd, R210 ;  /* 0x0000000dcf8b7819 */ /* 0x000fe20000010ed2 */
[----:B------:R-:W-:Y:S01]  /*28940*/  IMAD.WIDE.U32 R144, R205, R196, RZ ;  /* 0x000000c4cd907225 */ /* 0x000fe200078e00ff */
[----:B------:R-:W-:Y:S02]  /*28950*/  MOV R152, R157 ;  /* 0x0000009d00987202 */ /* 0x000fe40000000f00 */
[----:B------:R-:W-:Y:S01]  /*28960*/  IADD3.X R206, P4, PT, R139, R206, RZ, P4, !PT ;  /* 0x000000ce8bce7210 */ /* 0x000fe2000279e4ff */
[----:B------:R-:W-:Y:S01]  /*28970*/  IMAD.X R153, RZ, RZ, RZ, P2 ;  /* 0x000000ffff997224 */ /* 0x000fe200010e06ff */
[----:B------:R-:W-:Y:S01]  /*28980*/  IADD3 R156, P2, PT, R145, R156, RZ ;  /* 0x0000009c919c7210 */ /* 0x000fe20007f5e0ff */
[----:B------:R-:W-:Y:S01]  /*28990*/  IMAD.WIDE.U32.X R148, R209, R182, R148, P6 ;  /* 0x000000b6d1947225 */ /* 0x000fe200030e0494 */
[----:B------:R-:W-:Y:S02]  /*289a0*/  LEA.HI.X R183, P4, R210, R183, RZ, 0xd, P4 ;  /* 0x000000b7d2b77211 */ /* 0x000fe40002096cff */
[----:B------:R-:W-:Y:S01]  /*289b0*/  IADD3 R201, P6, PT, R141, R150, RZ ;  /* 0x000000968dc97210 */ /* 0x000fe20007fde0ff */
[----:B------:R-:W-:Y:S01]  /*289c0*/  IMAD.WIDE.U32 R140, R189, R146, RZ ;  /* 0x00000092bd8c7225 */ /* 0x000fe200078e00ff */
[----:B------:R-:W-:-:S02]  /*289d0*/  IADD3 R169, P5, PT, R169, R142, RZ ;  /* 0x0000008ea9a97210 */ /* 0x000fc40007fbe0ff */
[----:B------:R-:W-:Y:S01]  /*289e0*/  SHF.L.W.U32.HI R170, R206, 0xd, R183 ;  /* 0x0000000dceaa7819 */ /* 0x000fe20000010eb7 */
[----:B------:R-:W-:Y:S01]  /*289f0*/  IMAD.WIDE.U32.X R152, R203, R190, R152, P2 ;  /* 0x000000becb987225 */ /* 0x000fe200010e0498 */
[----:B------:R-:W-:Y:S02]  /*28a00*/  IADD3 R145, P2, PT, R167, R144, RZ ;  /* 0x00000090a7917210 */ /* 0x000fe40007f5e0ff */
[----:B------:R-:W-:Y:S01]  /*28a10*/  IADD3.X R157, P1, P0, R148, R154, R160, P1, P0 ;  /* 0x0000009a949d7210 */ /* 0x000fe200008204a0 */
[----:B------:R-:W-:Y:S01]  /*28a20*/  IMAD.WIDE.U32 R150, R185, R146, RZ ;  /* 0x00000092b9967225 */ /* 0x000fe200078e00ff */
[----:B------:R-:W-:Y:S02]  /*28a30*/  IADD3.X R146, P3, PT, R166, R201, RZ, P3, !PT ;  /* 0x000000c9a6927210 */ /* 0x000fe40001f7e4ff */
[----:B------:R-:W-:Y:S01]  /*28a40*/  LOP3.LUT R172, R206, 0x7ffff, RZ, 0xc0, !PT ;  /* 0x0007ffffceac7812 */ /* 0x000fe200078ec0ff */
[----:B------:R-:W-:Y:S01]  /*28a50*/  IMAD.X R144, RZ, RZ, R211, P4 ;  /* 0x000000ffff907224 */ /* 0x000fe200020e06d3 */
[----:B------:R-:W-:Y:S01]  /*28a60*/  IADD3.X R146, P5, PT, R146, R143, RZ, P5, !PT ;  /* 0x0000008f92927210 */ /* 0x000fe20002fbe4ff */
[----:B------:R-:W-:Y:S01]  /*28a70*/  IMAD.WIDE.U32.X R158, R203, R188, R158, P6 ;  /* 0x000000bccb9e7225 */ /* 0x000fe200030e049e */
[----:B------:R-:W-:-:S02]  /*28a80*/  IADD3 R170, P4, PT, R170, R169, RZ ;  /* 0x000000a9aaaa7210 */ /* 0x000fc40007f9e0ff */
[----:B------:R-:W-:Y:S01]  /*28a90*/  SHF.L.W.U32.HI R139, R183, 0xd, R144 ;  /* 0x0000000db78b7819 */ /* 0x000fe20000010e90 */
[----:B------:R-:W-:Y:S01]  /*28aa0*/  IMAD.WIDE.U32 R140, P6, R185, R188, R140 ;  /* 0x000000bcb98c7225 */ /* 0x000fe200078c008c */
[----:B------:R-:W-:Y:S02]  /*28ab0*/  IADD3.X R149, PT, PT, R149, R155, R161, P1, P0 ;  /* 0x0000009b95957210 */ /* 0x000fe40000fe04a1 */
[----:B------:R-:W-:Y:S01]  /*28ac0*/  LOP3.LUT R205, R204, 0x7ffff, RZ, 0xc0, !PT ;  /* 0x0007ffffcccd7812 */ /* 0x000fe200078ec0ff */
[----:B------:R-:W-:Y:S01]  /*28ad0*/  IMAD.X R143, RZ, RZ, RZ, P6 ;  /* 0x000000ffff8f7224 */ /* 0x000fe200030e06ff */
[----:B------:R-:W-:Y:S01]  /*28ae0*/  IADD3 R166, P6, PT, R151, R140, RZ ;  /* 0x0000008c97a67210 */ /* 0x000fe20007fde0ff */
[----:B------:R-:W-:Y:S01]  /*28af0*/  IMAD.WIDE.U32 R154, R170, 0x13, RZ ;  /* 0x00000013aa9a7825 */ /* 0x000fe200078e00ff */
[----:B------:R-:W-:Y:S02]  /*28b00*/  IADD3.X R140, P4, PT, R139, R146, RZ, P4, !PT ;  /* 0x000000928b8c7210 */ /* 0x000fe4000279e4ff */
[----:B------:R-:W-:-:S02]  /*28b10*/  MOV R142, R141 ;  /* 0x0000008d008e7202 */ /* 0x000fc40000000f00 */
[----:B------:R-:W-:Y:S02]  /*28b20*/  IADD3.X R139, P3, P5, R164, R181, R158, P5, P3 ;  /* 0x000000b5a48b7210 */ /* 0x000fe40002d6649e */
[----:B------:R-:W-:Y:S01]  /*28b30*/  IADD3.X R141, P2, PT, R163, R156, RZ, P2, !PT ;  /* 0x0000009ca38d7210 */ /* 0x000fe2000175e4ff */
[----:B------:R-:W-:Y:S01]  /*28b40*/  IMAD.WIDE.U32.X R142, R189, R188, R142, P6 ;  /* 0x000000bcbd8e7225 */ /* 0x000fe200030e048e */
[----:B------:R-:W-:Y:S02]  /*28b50*/  LEA.HI.X R139, P4, R144, R139, RZ, 0xd, P4 ;  /* 0x0000008b908b7211 */ /* 0x000fe40002096cff */
[----:B------:R-:W-:Y:S01]  /*28b60*/  IADD3.X R160, PT, PT, R165, R191, R159, P3, P5 ;  /* 0x000000bfa5a07210 */ /* 0x000fe20001fea49f */
[C---:B------:R-:W-:Y:S01]  /*28b70*/  IMAD R165, R172.reuse, 0x26, RZ ;  /* 0x00000026aca57824 */ /* 0x040fe200078e02ff */
[----:B------:R-:W-:Y:S01]  /*28b80*/  IADD3 R150, P6, PT, R145, R150, RZ ;  /* 0x0000009691967210 */ /* 0x000fe20007fde0ff */
[----:B------:R-:W-:Y:S01]  /*28b90*/  IMAD.WIDE.U32 R144, R172, R173, RZ ;  /* 0x000000adac907225 */ /* 0x000fe200078e00ff */
[----:B------:R-:W-:-:S02]  /*28ba0*/  SHF.L.W.U32.HI R171, R140, 0xd, R139 ;  /* 0x0000000d8cab7819 */ /* 0x000fc40000010e8b */
[----:B------:R-:W-:Y:S01]  /*28bb0*/  IADD3.X R148, P6, PT, R141, R166, RZ, P6, !PT ;  /* 0x000000a68d947210 */ /* 0x000fe200037de4ff */
[----:B------:R-:W-:Y:S01]  /*28bc0*/  IMAD.X R160, RZ, RZ, R160, P4 ;  /* 0x000000ffffa07224 */ /* 0x000fe200020e06a0 */
[----:B------:R-:W-:Y:S01]  /*28bd0*/  IADD3 R171, P0, PT, R171, R150, RZ ;  /* 0x00000096abab7210 */ /* 0x000fe20007f1e0ff */
[----:B------:R-:W-:Y:S01]  /*28be0*/  IMAD.WIDE.U32 R150, R173, 0x26, RZ ;  /* 0x00000026ad967825 */ /* 0x000fe200078e00ff */
[----:B------:R-:W-:Y:S02]  /*28bf0*/  LOP3.LUT R181, R140, 0x7ffff, RZ, 0xc0, !PT ;  /* 0x0007ffff8cb57812 */ /* 0x000fe400078ec0ff */
[----:B------:R-:W-:Y:S01]  /*28c00*/  IADD3.X R157, P2, P6, R142, R157, R152, P6, P2 ;  /* 0x0000009d8e9d7210 */ /* 0x000fe20003644498 */
[----:B------:R-:W-:Y:S01]  /*28c10*/  IMAD.WIDE.U32 R144, P1, R172, R173, R144 ;  /* 0x000000adac907225 */ /* 0x000fe20007820090 */
[----:B------:R-:W-:Y:S02]  /*28c20*/  SHF.L.W.U32.HI R139, R139, 0xd, R160 ;  /* 0x0000000d8b8b7819 */ /* 0x000fe40000010ea0 */
[----:B------:R-:W-:Y:S01]  /*28c30*/  IADD3.X R146, PT, PT, R143, R149, R153, P2, P6 ;  /* 0x000000958f927210 */ /* 0x000fe200017ec499 */
[----:B------:R-:W-:Y:S01]  /*28c40*/  IMAD R159, R181, 0x13, RZ ;  /* 0x00000013b59f7824 */ /* 0x000fe200078e02ff */
[----:B------:R-:W-:Y:S01]  /*28c50*/  IADD3.X R161, P0, PT, R139, R148, RZ, P0, !PT ;  /* 0x000000948ba17210 */ /* 0x000fe2000071e4ff */
[----:B------:R-:W-:Y:S01]  /*28c60*/  IMAD.WIDE.U32 R152, R181, R150, RZ ;  /* 0x00000096b5987225 */ /* 0x000fe200078e00ff */
[----:B------:R-:W-:-:S02]  /*28c70*/  IADD3.X R143, PT, PT, RZ, RZ, RZ, P1, !PT ;  /* 0x000000ffff8f7210 */ /* 0x000fc40000ffe4ff */
[----:B------:R-:W-:Y:S01]  /*28c80*/  LOP3.LUT R183, R161, 0x7ffff, RZ, 0xc0, !PT ;  /* 0x0007ffffa1b77812 */ /* 0x000fe200078ec0ff */
[----:B------:R-:W-:Y:S01]  /*28c90*/  IMAD.WIDE.U32 R148, R181, R154, RZ ;  /* 0x0000009ab5947225 */ /* 0x000fe200078e00ff */
[----:B------:R-:W-:Y:S02]  /*28ca0*/  LEA.HI.X R160, P0, R160, R157, RZ, 0xd, P0 ;  /* 0x0000009da0a07211 */ /* 0x000fe40000016cff */
[----:B------:R-:W-:Y:S01]  /*28cb0*/  LOP3.LUT R139, R147, 0x7ffff, RZ, 0xc0, !PT ;  /* 0x0007ffff938b7812 */ /* 0x000fe200078ec0ff */
[----:B------:R-:W-:Y:S02]  /*28cc0*/  IMAD.IADD R165, R151, 0x1, R165 ;  /* 0x0000000197a57824 */ /* 0x000fe400078e02a5 */
[----:B------:R-:W-:Y:S02]  /*28cd0*/  IMAD.IADD R159, R155, 0x1, R159 ;  /* 0x000000019b9f7824 */ /* 0x000fe400078e029f */
[----:B------:R-:W-:-:S04]  /*28ce0*/  IMAD.WIDE.U32 R140, R173, R173, RZ ;  /* 0x000000adad8c7225 */ /* 0x000fc800078e00ff */
[----:B------:R-:W-:Y:S01]  /*28cf0*/  IMAD.WIDE.U32 R152, P1, R165, R170, R152 ;  /* 0x000000aaa5987225 */ /* 0x000fe20007820098 */
[----:B------:R-:W-:-:S03]  /*28d00*/  IADD3 R182, P5, PT, R141, R144, RZ ;  /* 0x000000908db67210 */ /* 0x000fc60007fbe0ff */
[----:B------:R-:W-:Y:S01]  /*28d10*/  IMAD.WIDE.U32 R148, P2, R159, R170, R148 ;  /* 0x000000aa9f947225 */ /* 0x000fe20007840094 */
[----:B------:R-:W-:-:S03]  /*28d20*/  IADD3.X R163, PT, PT, RZ, RZ, RZ, P1, !PT ;  /* 0x000000ffffa37210 */ /* 0x000fc60000ffe4ff */
[----:B------:R-:W-:-:S04]  /*28d30*/  IMAD.WIDE.U32 R154, R170, R154, RZ ;  /* 0x0000009aaa9a7225 */ /* 0x000fc800078e00ff */
[----:B------:R-:W-:Y:S02]  /*28d40*/  IMAD.MOV.U32 R142, RZ, RZ, R145 ;  /* 0x000000ffff8e7224 */ /* 0x000fe400078e0091 */
[----:B------:R-:W-:-:S04]  /*28d50*/  IMAD.WIDE.U32 R144, R170, R150, RZ ;  /* 0x00000096aa907225 */ /* 0x000fc800078e00ff */
[----:B------:R-:W-:Y:S01]  /*28d60*/  IMAD.MOV.U32 R162, RZ, RZ, R153 ;  /* 0x000000ffffa27224 */ /* 0x000fe200078e0099 */
[----:B------:R-:W-:Y:S01]  /*28d70*/  IADD3 R184, P1, PT, R145, R152, RZ ;  /* 0x0000009891b87210 */ /* 0x000fe20007f3e0ff */
[----:B------:R-:W-:Y:S01]  /*28d80*/  IMAD.WIDE.U32 R156, R171, R150, RZ ;  /* 0x00000096ab9c7225 */ /* 0x000fe200078e00ff */
[----:B------:R-:W-:-:S03]  /*28d90*/  MOV R152, R149 ;  /* 0x0000009500987202 */ /* 0x000fc60000000f00 */
[----:B------:R-:W-:Y:S01]  /*28da0*/  IMAD.X R153, RZ, RZ, RZ, P2 ;  /* 0x000000ffff997224 */ /* 0x000fe200010e06ff */
[----:B------:R-:W-:Y:S01]  /*28db0*/  IADD3 R169, P2, PT, R155, R148, RZ ;  /* 0x000000949ba97210 */ /* 0x000fe20007f5e0ff */
[----:B------:R-:W-:Y:S01]  /*28dc0*/  IMAD.WIDE.U32 R150, R183, R150, RZ ;  /* 0x00000096b7967225 */ /* 0x000fe200078e00ff */
[----:B------:R-:W-:Y:S02]  /*28dd0*/  SHF.L.W.U32.HI R155, R161, 0xd, R160 ;  /* 0x0000000da19b7819 */ /* 0x000fe40000010ea0 */
[----:B------:R-:W-:Y:S01]  /*28de0*/  IADD3 R141, P3, PT, R156, R154, RZ ;  /* 0x0000009a9c8d7210 */ /* 0x000fe20007f7e0ff */
[----:B------:R-:W-:Y:S02]  /*28df0*/  IMAD.X R145, RZ, RZ, R146, P0 ;  /* 0x000000ffff917224 */ /* 0x000fe400000e0692 */
[----:B------:R-:W-:-:S03]  /*28e00*/  IMAD.WIDE.U32 R148, R170, 0x26, RZ ;  /* 0x00000026aa947825 */ /* 0x000fc600078e00ff */
[----:B------:R-:W-:Y:S01]  /*28e10*/  SHF.L.W.U32.HI R160, R160, 0xd, R145 ;  /* 0x0000000da0a07819 */ /* 0x000fe20000010e91 */
[----:B------:R-:W-:-:S04]  /*28e20*/  IMAD.WIDE.U32 R154, R155, 0x13, R138 ;  /* 0x000000139b9a7825 */ /* 0x000fc800078e008a */
[----:B------:R-:W-:-:S04]  /*28e30*/  IMAD.WIDE.U32 R150, P0, R165, R171, R150 ;  /* 0x000000aba5967225 */ /* 0x000fc80007800096 */
[----:B------:R-:W-:Y:S01]  /*28e40*/  IMAD R161, R181, 0x26, RZ ;  /* 0x00000026b5a17824 */ /* 0x000fe200078e02ff */
[----:B------:R-:W-:Y:S01]  /*28e50*/  IADD3.X R145, PT, PT, RZ, RZ, RZ, P0, !PT ;  /* 0x000000ffff917210 */ /* 0x000fe200007fe4ff */
[----:B------:R-:W-:Y:S01]  /*28e60*/  IMAD.WIDE.U32.X R146, R159, R181, R152, P2 ;  /* 0x000000b59f927225 */ /* 0x000fe200010e0498 */
[----:B------:R-:W-:-:S03]  /*28e70*/  IADD3 R164, P2, PT, R157, R150, RZ ;  /* 0x000000969da47210 */ /* 0x000fc60007f5e0ff */
[----:B------:R-:W-:Y:S01]  /*28e80*/  IMAD.WIDE.U32 R138, R183, R148, RZ ;  /* 0x00000094b78a7225 */ /* 0x000fe200078e00ff */
[----:B------:R-:W-:-:S03]  /*28e90*/  IADD3.X R164, P3, PT, R164, R169, RZ, P3, !PT ;  /* 0x000000a9a4a47210 */ /* 0x000fc60001f7e4ff */
[----:B------:R-:W-:-:S04]  /*28ea0*/  IMAD.WIDE.U32 R152, R154, R154, RZ ;  /* 0x0000009a9a987225 */ /* 0x000fc800078e00ff */
[----:B------:R-:W-:Y:S01]  /*28eb0*/  IMAD.WIDE.U32 R156, R171, 0x13, RZ ;  /* 0x00000013ab9c7825 */ /* 0x000fe200078e00ff */
[----:B------:R-:W-:-:S03]  /*28ec0*/  IADD3 R189, P0, PT, R152, R144, RZ ;  /* 0x0000009098bd7210 */ /* 0x000fc60007f1e0ff */
[----:B------:R-:W-:Y:S02]  /*28ed0*/  IMAD.IADD R161, R149, 0x1, R161 ;  /* 0x0000000195a17824 */ /* 0x000fe400078e02a1 */
[----:B------:R-:W-:Y:S02]  /*28ee0*/  IMAD R167, R183, 0x13, RZ ;  /* 0x00000013b7a77824 */ /* 0x000fe400078e02ff */
[----:B------:R-:W-:-:S03]  /*28ef0*/  IMAD.WIDE.U32 R138, P4, R161, R171, R138 ;  /* 0x000000aba18a7225 */ /* 0x000fc6000788008a */
[----:B------:R-:W-:Y:S01]  /*28f00*/  IADD3 R152, PT, PT, R157, R167, RZ ;  /* 0x000000a79d987210 */ /* 0x000fe20007ffe0ff */
[----:B------:R-:W-:-:S04]  /*28f10*/  IMAD.WIDE.U32 R148, R171, R148, RZ ;  /* 0x00000094ab947225 */ /* 0x000fc800078e00ff */
[----:B------:R-:W-:-:S04]  /*28f20*/  IMAD.WIDE.U32 R158, R183, R156, RZ ;  /* 0x0000009cb79e7225 */ /* 0x000fc800078e00ff */
[----:B------:R-:W-:Y:S02]  /*28f30*/  IMAD R157, R160, 0x13, RZ ;  /* 0x00000013a09d7824 */ /* 0x000fe400078e02ff */
[----:B------:R-:W-:Y:S02]  /*28f40*/  IMAD.MOV.U32 R144, RZ, RZ, R151 ;  /* 0x000000ffff907224 */ /* 0x000fe400078e0097 */
[----:B------:R-:W-:Y:S01]  /*28f50*/  IMAD.X R151, RZ, RZ, RZ, P4 ;  /* 0x000000ffff977224 */ /* 0x000fe200020e06ff */
[----:B------:R-:W-:Y:S01]  /*28f60*/  IADD3 R149, P4, PT, R149, R138, RZ ;  /* 0x0000008a95957210 */ /* 0x000fe20007f9e0ff */
[----:B------:R-:W-:-:S04]  /*28f70*/  IMAD.WIDE.U32.X R162, R165, R181, R162, P1 ;  /* 0x000000b5a5a27225 */ /* 0x000fc800008e04a2 */
[----:B------:R-:W-:Y:S02]  /*28f80*/  IMAD.IADD R138, R155, 0x1, R157 ;  /* 0x000000019b8a7824 */ /* 0x000fe400078e029d */
[----:B------:R-:W-:-:S04]  /*28f90*/  IMAD.WIDE.U32 R158, P1, R152, R171, R158 ;  /* 0x000000ab989e7225 */ /* 0x000fc8000782009e */
[----:B------:R-:W-:Y:S01]  /*28fa0*/  IMAD.WIDE.U32.X R144, R165, R183, R144, P2 ;  /* 0x000000b7a5907225 */ /* 0x000fe200010e0490 */
[----:B------:R-:W-:-:S03]  /*28fb0*/  LOP3.LUT R165, R138, 0x7ffff, RZ, 0xc0, !PT ;  /* 0x0007ffff8aa57812 */ /* 0x000fc600078ec0ff */
[----:B------:R-:W-:Y:S01]  /*28fc0*/  IMAD.MOV.U32 R150, RZ, RZ, R139 ;  /* 0x000000ffff967224 */ /* 0x000fe200078e008b */
[----:B------:R-:W-:Y:S01]  /*28fd0*/  IADD3.X R139, PT, PT, RZ, RZ, RZ, P1, !PT ;  /* 0x000000ffff8b7210 */ /* 0x000fe20000ffe4ff */
[----:B------:R-:W-:Y:S01]  /*28fe0*/  IMAD.WIDE.U32 R156, R171, R156, RZ ;  /* 0x0000009cab9c7225 */ /* 0x000fe200078e00ff */
[----:B------:R-:W-:Y:S02]  /*28ff0*/  LEA.HI R201, P1, R138, R187, RZ, 0xd ;  /* 0x000000bb8ac97211 */ /* 0x000fe400078368ff */
[----:B------:R-:W-:Y:S01]  /*29000*/  SHF.L.U64.HI R187, R154, 0x1, R138 ;  /* 0x000000019abb7819 */ /* 0x000fe2000001028a */
[----:B------:R-:W-:Y:S01]  /*29010*/  IMAD.WIDE.U32.X R150, R161, R183, R150, P4 ;  /* 0x000000b7a1967225 */ /* 0x000fe200020e0496 */
[----:B------:R-:W-:Y:S02]  /*29020*/  IADD3 R185, P2, PT, R157, R158, RZ ;  /* 0x0000009e9db97210 */ /* 0x000fe40007f5e0ff */
[----:B------:R-:W-:Y:S01]  /*29030*/  LOP3.LUT R187, R187, 0xfffff, RZ, 0xc0, !PT ;  /* 0x000fffffbbbb7812 */ /* 0x000fe200078ec0ff */
[----:B------:R-:W-:Y:S01]  /*29040*/  IMAD.WIDE.U32 R160, R165, R154, RZ ;  /* 0x0000009aa5a07225 */ /* 0x000fe200078e00ff */
[----:B------:R-:W-:-:S03]  /*29050*/  IADD3.X R205, PT, PT, RZ, R205, RZ, P1, !PT ;  /* 0x000000cdffcd7210 */ /* 0x000fc60000ffe4ff */
[----:B------:R-:W-:Y:S02]  /*29060*/  IMAD.MOV.U32 R138, RZ, RZ, R159 ;  /* 0x000000ffff8a7224 */ /* 0x000fe400078e009f */
[----:B------:R-:W-:Y:S02]  /*29070*/  IMAD.SHL.U32 R186, R154, 0x2, RZ ;  /* 0x000000029aba7824 */ /* 0x000fe400078e00ff */
[----:B------:R-:W-:-:S03]  /*29080*/  IMAD.WIDE.U32.X R138, R152, R183, R138, P2 ;  /* 0x000000b7988a7225 */ /* 0x000fc600010e048a */
[----:B------:R-:W-:Y:S01]  /*29090*/  LOP3.LUT R186, R186, 0xfffffffe, RZ, 0xc0, !PT ;  /* 0xfffffffebaba7812 */ /* 0x000fe200078ec0ff */
        /* <DEDUP_REMOVED lines=8> */
[----:B------:R-:W-:Y:S02]  /*29120*/  IMAD.MOV.U32 R166, RZ, RZ, R161 ;  /* 0x000000ffffa67224 */ /* 0x000fe400078e00a1 */
[----:B------:R-:W-:-:S04]  /*29130*/  IMAD.WIDE.U32 R152, R186, R201, RZ ;  /* 0x000000c9ba987225 */ /* 0x000fc800078e00ff */
[----:B------:R-:W-:Y:S01]  /*29140*/  IMAD.WIDE.U32 R154, P1, R186, R205, R154 ;  /* 0x000000cdba9a7225 */ /* 0x000fe2000782009a */
[----:B------:R-:W-:-:S03]  /*29150*/  IADD3 R188, P4, PT, R141, R152, RZ ;  /* 0x000000988dbc7210 */ /* 0x000fc60007f9e0ff */
[----:B------:R-:W-:-:S04]  /*29160*/  IMAD.WIDE.U32.X R166, R165, R165, R166, P2 ;  /* 0x000000a5a5a67225 */ /* 0x000fc800010e04a6 */
[----:B------:R-:W-:Y:S01]  /*29170*/  IMAD.X R161, RZ, RZ, RZ, P1 ;  /* 0x000000ffffa17224 */ /* 0x000fe200008e06ff */
[----:B------:R-:W-:Y:S01]  /*29180*/  IADD3 R203, P1, PT, R153, R154, RZ ;  /* 0x0000009a99cb7210 */ /* 0x000fe20007f3e0ff */
[----:B------:R-:W-:-:S03]  /*29190*/  IMAD.WIDE.U32 R168, P2, R157, R171, R168 ;  /* 0x000000ab9da87225 */ /* 0x000fc600078400a8 */
[----:B------:R-:W-:Y:S01]  /*291a0*/  IADD3.X R203, P4, PT, R164, R203, RZ, P4, !PT ;  /* 0x000000cba4cb7210 */ /* 0x000fe2000279e4ff */
[----:B------:R-:W-:Y:S01]  /*291b0*/  IMAD.WIDE.U32 R158, R171, R158, RZ ;  /* 0x0000009eab9e7225 */ /* 0x000fe200078e00ff */
[----:B------:R-:W-:-:S03]  /*291c0*/  IADD3.X R165, PT, PT, RZ, RZ, RZ, P2, !PT ;  /* 0x000000ffffa57210 */ /* 0x000fc600017fe4ff */
[----:B------:R-:W-:Y:S01]  /*291d0*/  IMAD.WIDE.U32 R152, R205, R201, RZ ;  /* 0x000000c9cd987225 */ /* 0x000fe200078e00ff */
[----:B------:R-:W-:-:S03]  /*291e0*/  IADD3 R209, P2, PT, R159, R168, RZ ;  /* 0x000000a89fd17210 */ /* 0x000fc60007f5e0ff */
[----:B------:R-:W-:Y:S02]  /*291f0*/  IMAD.MOV.U32 R160, RZ, RZ, R155 ;  /* 0x000000ffffa07224 */ /* 0x000fe400078e009b */
[----:B------:R-:W-:-:S04]  /*29200*/  IMAD.WIDE.U32 R154, R170, R186, RZ ;  /* 0x000000baaa9a7225 */ /* 0x000fc800078e00ff */
[----:B------:R-:W-:-:S04]  /*29210*/  IMAD.WIDE.U32.X R160, R187, R205, R160, P1 ;  /* 0x000000cdbba07225 */ /* 0x000fc800008e04a0 */
[----:B------:R-:W-:Y:S01]  /*29220*/  IMAD.MOV.U32 R164, RZ, RZ, R169 ;  /* 0x000000ffffa47224 */ /* 0x000fe200078e00a9 */
[----:B------:R-:W-:Y:S01]  /*29230*/  IADD3.X R160, P4, P6, R160, R146, R144, P4, P3 ;  /* 0x00000092a0a07210 */ /* 0x000fe20002686490 */
[----:B------:R-:W-:Y:S01]  /*29240*/  IMAD.WIDE.U32 R152, P1, R201, R205, R152 ;  /* 0x000000cdc9987225 */ /* 0x000fe20007820098 */
[----:B------:R-:W-:Y:S02]  /*29250*/  IADD3.X R146, P3, PT, R184, R207, RZ, P0, !PT ;  /* 0x000000cfb8927210 */ /* 0x000fe4000077e4ff */
[----:B------:R-:W-:Y:S01]  /*29260*/  IADD3.X R168, PT, PT, R161, R147, R145, P4, P6 ;  /* 0x00000093a1a87210 */ /* 0x000fe200027ec491 */
[----:B------:R-:W-:Y:S01]  /*29270*/  IMAD.WIDE.U32.X R164, R157, R183, R164, P2 ;  /* 0x000000b79da47225 */ /* 0x000fe200010e04a4 */
[----:B------:R-:W-:Y:S02]  /*29280*/  IADD3 R191, P2, PT, R154, R156, RZ ;  /* 0x0000009c9abf7210 */ /* 0x000fe40007f5e0ff */
[----:B------:R-:W-:Y:S01]  /*29290*/  SHF.L.U64.HI R169, R201, 0x1, R205 ;  /* 0x00000001c9a97819 */ /* 0x000fe200000102cd */
[----:B------:R-:W-:Y:S01]  /*292a0*/  IMAD.X R141, RZ, RZ, RZ, P1 ;  /* 0x000000ffff8d7224 */ /* 0x000fe200008e06ff */
[----:B------:R-:W-:Y:S01]  /*292b0*/  IADD3 R154, P1, PT, R189, R158, RZ ;  /* 0x0000009ebd9a7210 */ /* 0x000fe20007f3e0ff */
[----:B------:R-:W-:-:S04]  /*292c0*/  IMAD.WIDE.U32 R158, R171, R186, RZ ;  /* 0x000000baab9e7225 */ /* 0x000fc800078e00ff */
[----:B------:R-:W-:Y:S01]  /*292d0*/  IMAD.WIDE.U32 R156, R201, R201, RZ ;  /* 0x000000c9c99c7225 */ /* 0x000fe200078e00ff */
[----:B------:R-:W-:Y:S02]  /*292e0*/  IADD3 R189, P0, PT, R158, R140, RZ ;  /* 0x0000008c9ebd7210 */ /* 0x000fe40007f1e0ff */
[----:B------:R-:W-:Y:S01]  /*292f0*/  MOV R140, R153 ;  /* 0x00000099008c7202 */ /* 0x000fe20000000f00 */
[----:B------:R-:W-:Y:S01]  /*29300*/  IMAD.WIDE.U32 R144, R172, R186, RZ ;  /* 0x000000baac907225 */ /* 0x000fe200078e00ff */
[----:B------:R-:W-:Y:S02]  /*29310*/  IADD3 R190, P4, PT, R157, R152, RZ ;  /* 0x000000989dbe7210 */ /* 0x000fe40007f9e0ff */
[----:B------:R-:W-:Y:S01]  /*29320*/  IADD3.X R158, P1, PT, R146, R209, RZ, P1, !PT ;  /* 0x000000d1929e7210 */ /* 0x000fe20000f3e4ff */
[----:B------:R-:W-:Y:S02]  /*29330*/  IMAD.SHL.U32 R184, R201, 0x2, RZ ;  /* 0x00000002c9b87824 */ /* 0x000fe400078e00ff */
[----:B------:R-:W-:Y:S01]  /*29340*/  IMAD.WIDE.U32.X R140, R205, R205, R140, P4 ;  /* 0x000000cdcd8c7225 */ /* 0x000fe200020e048c */
[----:B------:R-:W-:-:S02]  /*29350*/  IADD3.X R205, P1, P6, R164, R166, R162, P1, P3 ;  /* 0x000000a6a4cd7210 */ /* 0x000fc40000e264a2 */
[----:B------:R-:W-:Y:S01]  /*29360*/  IADD3 R201, P3, PT, R156, R148, RZ ;  /* 0x000000949cc97210 */ /* 0x000fe20007f7e0ff */
[----:B------:R-:W-:Y:S01]  /*29370*/  IMAD.WIDE.U32 R146, P4, R187, R173, R144 ;  /* 0x000000adbb927225 */ /* 0x000fe20007880090 */
[----:B------:R-:W-:Y:S02]  /*29380*/  IADD3.X R162, PT, PT, R165, R167, R163, P1, P6 ;  /* 0x000000a7a5a27210 */ /* 0x000fe40000fec4a3 */
[----:B------:R-:W-:Y:S01]  /*29390*/  SHF.L.W.U32.HI R161, R158, 0xd, R205 ;  /* 0x0000000d9ea17819 */ /* 0x000fe20000010ecd */
[----:B------:R-:W-:Y:S01]  /*293a0*/  IMAD.WIDE.U32 R152, R173, R186, RZ ;  /* 0x000000baad987225 */ /* 0x000fe200078e00ff */
[----:B------:R-:W-:Y:S02]  /*293b0*/  SHF.L.W.U32.HI R162, R205, 0xd, R162 ;  /* 0x0000000dcda27819 */ /* 0x000fe40000010ea2 */
[----:B------:R-:W-:Y:S01]  /*293c0*/  MOV R156, R147 ;  /* 0x00000093009c7202 */ /* 0x000fe20000000f00 */
[----:B------:R-:W-:Y:S01]  /*293d0*/  IMAD.WIDE.U32 R144, R172, R184, RZ ;  /* 0x000000b8ac907225 */ /* 0x000fe200078e00ff */
[----:B------:R-:W-:-:S02]  /*293e0*/  IADD3 R148, P1, PT, R153, R146, RZ ;  /* 0x0000009299947210 */ /* 0x000fc40007f3e0ff */
[----:B------:R-:W-:Y:S01]  /*293f0*/  IADD3.X R149, P3, PT, R149, R190, RZ, P3, !PT ;  /* 0x000000be95957210 */ /* 0x000fe20001f7e4ff */
[----:B------:R-:W-:Y:S01]  /*29400*/  IMAD.X R157, RZ, RZ, RZ, P4 ;  /* 0x000000ffff9d7224 */ /* 0x000fe200020e06ff */
[----:B------:R-:W-:Y:S01]  /*29410*/  IADD3 R166, P4, PT, R161, R188, RZ ;  /* 0x000000bca1a67210 */ /* 0x000fe20007f9e0ff */
[----:B------:R-:W-:-:S03]  /*29420*/  IMAD.WIDE.U32 R144, P6, R169, R173, R144 ;  /* 0x000000ada9907225 */ /* 0x000fc600078c0090 */
[----:B------:R-:W-:Y:S01]  /*29430*/  IADD3.X R162, P4, PT, R162, R203, RZ, P4, !PT ;  /* 0x000000cba2a27210 */ /* 0x000fe2000279e4ff */
[----:B------:R-:W-:-:S03]  /*29440*/  IMAD.WIDE.U32 R146, R173, R184, RZ ;  /* 0x000000b8ad927225 */ /* 0x000fc600078e00ff */
[----:B------:R-:W-:Y:S01]  /*29450*/  IADD3.X R165, P4, PT, RZ, R160, RZ, P4, !PT ;  /* 0x000000a0ffa57210 */ /* 0x000fe2000279e4ff */
[----:B------:R-:W-:Y:S01]  /*29460*/  IMAD.WIDE.U32.X R156, R187, R172, R156, P1 ;  /* 0x000000acbb9c7225 */ /* 0x000fe200008e049c */
[----:B------:R-:W-:-:S03]  /*29470*/  IADD3 R164, P1, PT, R201, R152, RZ ;  /* 0x00000098c9a47210 */ /* 0x000fc60007f3e0ff */
[----:B------:R-:W-:Y:S01]  /*29480*/  IMAD.X R153, RZ, RZ, RZ, P6 ;  /* 0x000000ffff997224 */ /* 0x000fe200030e06ff */
[----:B------:R-:W-:Y:S01]  /*29490*/  IADD3 R188, P6, PT, R147, R144, RZ ;  /* 0x0000009093bc7210 */ /* 0x000fe20007fde0ff */
[----:B------:R-:W-:Y:S01]  /*294a0*/  IMAD.MOV.U32 R152, RZ, RZ, R145 ;  /* 0x000000ffff987224 */ /* 0x000fe200078e0091 */
[----:B------:R-:W-:Y:S01]  /*294b0*/  IADD3.X R147, P1, PT, R149, R148, RZ, P1, !PT ;  /* 0x0000009495937210 */ /* 0x000fe20000f3e4ff */
[----:B------:R-:W-:Y:S01]  /*294c0*/  IMAD.WIDE.U32.X R144, R172, R172, R142, P5 ;  /* 0x000000acac907225 */ /* 0x000fe200028e048e */
[----:B------:R-:W-:Y:S02]  /*294d0*/  SHF.L.W.U32.HI R143, R162, 0xd, R165 ;  /* 0x0000000da28f7819 */ /* 0x000fe40000010ea5 */
[----:B------:R-:W-:Y:S01]  /*294e0*/  IADD3.X R142, PT, PT, RZ, R168, RZ, P4, !PT ;  /* 0x000000a8ff8e7210 */ /* 0x000fe200027fe4ff */
[----:B------:R-:W-:Y:S01]  /*294f0*/  IMAD.WIDE.U32 R160, R181, R186, RZ ;  /* 0x000000bab5a07225 */ /* 0x000fe200078e00ff */
[----:B------:R-:W-:Y:S02]  /*29500*/  IADD3 R143, P4, PT, R143, R164, RZ ;  /* 0x000000a48f8f7210 */ /* 0x000fe40007f9e0ff */
[----:B------:R-:W-:Y:S01]  /*29510*/  SHF.L.W.U32.HI R168, R165, 0xd, R142 ;  /* 0x0000000da5a87819 */ /* 0x000fe20000010e8e */
[----:B------:R-:W-:Y:S01]  /*29520*/  IMAD.WIDE.U32 R148, R183, R186, RZ ;  /* 0x000000bab7947225 */ /* 0x000fe200078e00ff */
[----:B------:R-:W-:-:S02]  /*29530*/  IADD3.X R163, P1, P5, R156, R140, R150, P1, P3 ;  /* 0x0000008c9ca37210 */ /* 0x000fc40000d26496 */
[----:B------:R-:W-:Y:S01]  /*29540*/  IADD3.X R168, P4, PT, R168, R147, RZ, P4, !PT ;  /* 0x00000093a8a87210 */ /* 0x000fe2000279e4ff */
[----:B------:R-:W-:Y:S01]  /*29550*/  IMAD.WIDE.U32 R160, P3, R187, R170, R160 ;  /* 0x000000aabba07225 */ /* 0x000fe200078600a0 */
[----:B------:R-:W-:Y:S02]  /*29560*/  IADD3.X R150, PT, PT, R157, R141, R151, P1, P5 ;  /* 0x0000008d9d967210 */ /* 0x000fe40000fea497 */
[----:B------:R-:W-:Y:S01]  /*29570*/  IADD3 R140, P1, PT, R191, R146, RZ ;  /* 0x00000092bf8c7210 */ /* 0x000fe20007f3e0ff */
[----:B------:R-:W-:Y:S01]  /*29580*/  IMAD.WIDE.U32.X R152, R169, R172, R152, P6 ;  /* 0x000000aca9987225 */ /* 0x000fe200030e0498 */
[----:B------:R-:W-:Y:S02]  /*29590*/  IADD3 R146, P5, PT, R155, R160, RZ ;  /* 0x000000a09b927210 */ /* 0x000fe40007fbe0ff */
[----:B------:R-:W-:Y:S01]  /*295a0*/  LOP3.LUT R162, R162, 0x7ffff, RZ, 0xc0, !PT ;  /* 0x0007ffffa2a27812 */ /* 0x000fe200078ec0ff */
[----:B------:R-:W-:Y:S01]  /*295b0*/  IMAD.WIDE.U32 R148, P6, R187, R171, R148 ;  /* 0x000000abbb947225 */ /* 0x000fe200078c0094 */
[----:B------:R-:W-:-:S02]  /*295c0*/  IADD3.X R155, P2, PT, R185, R146, RZ, P2, !PT ;  /* 0x00000092b99b7210 */ /* 0x000fc4000175e4ff */
[----:B------:R-:W-:Y:S01]  /*295d0*/  MOV R146, R161 ;  /* 0x000000a100927202 */ /* 0x000fe20000000f00 */
[----:B------:R-:W-:Y:S01]  /*295e0*/  IMAD.X R147, RZ, RZ, RZ, P3 ;  /* 0x000000ffff937224 */ /* 0x000fe200018e06ff */
[----:B------:R-:W-:Y:S01]  /*295f0*/  LEA.HI.X R163, P3, R142, R163, RZ, 0xd, P4 ;  /* 0x000000a38ea37211 */ /* 0x000fe20002076cff */
[----:B------:R-:W-:Y:S01]  /*29600*/  IMAD.WIDE.U32 R156, R181, R184, RZ ;  /* 0x000000b8b59c7225 */ /* 0x000fe200078e00ff */
[----:B------:R-:W-:Y:S02]  /*29610*/  IADD3 R159, P4, PT, R159, R148, RZ ;  /* 0x000000949f9f7210 */ /* 0x000fe40007f9e0ff */
[----:B------:R-:W-:Y:S01]  /*29620*/  SHF.L.W.U32.HI R141, R168, 0xd, R163 ;  /* 0x0000000da88d7819 */ /* 0x000fe20000010ea3 */
[----:B------:R-:W-:Y:S01]  /*29630*/  IMAD.X R148, RZ, RZ, R150, P3 ;  /* 0x000000ffff947224 */ /* 0x000fe200018e0696 */
[----:B------:R-:W-:Y:S01]  /*29640*/  IADD3.X R155, P1, PT, R155, R188, RZ, P1, !PT ;  /* 0x000000bc9b9b7210 */ /* 0x000fe20000f3e4ff */
[----:B------:R-:W-:Y:S01]  /*29650*/  IMAD.WIDE.U32.X R146, R187, R181, R146, P5 ;  /* 0x000000b5bb927225 */ /* 0x000fe200028e0492 */
[----:B------:R-:W-:-:S02]  /*29660*/  IADD3 R141, P3, PT, R141, R140, RZ ;  /* 0x0000008c8d8d7210 */ /* 0x000fc40007f7e0ff */
[----:B------:R-:W-:Y:S01]  /*29670*/  SHF.L.W.U32.HI R142, R163, 0xd, R148 ;  /* 0x0000000da38e7819 */ /* 0x000fe20000010e94 */
[----:B------:R-:W-:Y:S01]  /*29680*/  IMAD.X R151, RZ, RZ, RZ, P6 ;  /* 0x000000ffff977224 */ /* 0x000fe200030e06ff */
[----:B------:R-:W-:Y:S01]  /*29690*/  IADD3.X R167, P6, P2, R152, R146, R138, P1, P2 ;  /* 0x0000009298a77210 */ /* 0x000fe20000ac448a */
[----:B------:R-:W-:Y:S01]  /*296a0*/  IMAD.WIDE.U32 R156, P5, R169, R170, R156 ;  /* 0x000000aaa99c7225 */ /* 0x000fe200078a009c */
[----:B------:R-:W-:Y:S02]  /*296b0*/  IADD3.X R142, P3, PT, R142, R155, RZ, P3, !PT ;  /* 0x0000009b8e8e7210 */ /* 0x000fe40001f7e4ff */
[----:B------:R-:W-:Y:S01]  /*296c0*/  IADD3.X R146, PT, PT, R153, R147, R139, P6, P2 ;  /* 0x0000009399927210 */ /* 0x000fe200037e448b */
[----:B------:R-:W-:Y:S01]  /*296d0*/  IMAD.WIDE.U32 R170, R170, R184, RZ ;  /* 0x000000b8aaaa7225 */ /* 0x000fe200078e00ff */
[----:B------:R-:W-:Y:S02]  /*296e0*/  LEA.HI.X R167, P3, R148, R167, RZ, 0xd, P3 ;  /* 0x000000a794a77211 */ /* 0x000fe40001876cff */
[----:B------:R-:W-:Y:S01]  /*296f0*/  IADD3.X R140, P0, PT, R182, R159, RZ, P0, !PT ;  /* 0x0000009fb68c7210 */ /* 0x000fe2000071e4ff */
[----:B------:R-:W-:Y:S01]  /*29700*/  IMAD.MOV.U32 R150, RZ, RZ, R149 ;  /* 0x000000ffff967224 */ /* 0x000fe200078e0095 */
[----:B------:R-:W-:Y:S01]  /*29710*/  IADD3.X R149, PT, PT, RZ, RZ, RZ, P5, !PT ;  /* 0x000000ffff957210 */ /* 0x000fe20002ffe4ff */
[----:B------:R-:W-:Y:S01]  /*29720*/  IMAD.MOV.U32 R148, RZ, RZ, R157 ;  /* 0x000000ffff947224 */ /* 0x000fe200078e009d */
[----:B------:R-:W-:Y:S01]  /*29730*/  IADD3 R171, P5, PT, R171, R156, RZ ;  /* 0x0000009cabab7210 */ /* 0x000fe20007fbe0ff */
[----:B------:R-:W-:Y:S01]  /*29740*/  IMAD.X R146, RZ, RZ, R146, P3 ;  /* 0x000000ffff927224 */ /* 0x000fe200018e0692 */
[----:B------:R-:W-:Y:S01]  /*29750*/  IADD3 R138, P1, PT, R189, R170, RZ ;  /* 0x000000aabd8a7210 */ /* 0x000fe20007f3e0ff */
[----:B------:R-:W-:Y:S01]  /*29760*/  IMAD.WIDE.U32.X R150, R187, R183, R150, P4 ;  /* 0x000000b7bb967225 */ /* 0x000fe200020e0496 */
[----:B------:R-:W-:-:S02]  /*29770*/  SHF.L.W.U32.HI R139, R142, 0xd, R167 ;  /* 0x0000000d8e8b7819 */ /* 0x000fc40000010ea7 */
[----:B------:R-:W-:Y:S01]  /*29780*/  IADD3.X R140, P1, PT, R140, R171, RZ, P1, !PT ;  /* 0x000000ab8c8c7210 */ /* 0x000fe20000f3e4ff */
[----:B------:R-:W-:Y:S01]  /*29790*/  IMAD.WIDE.U32.X R148, R169, R181, R148, P5 ;  /* 0x000000b5a9947225 */ /* 0x000fe200028e0494 */
[----:B------:R-:W-:Y:S02]  /*297a0*/  IADD3 R139, P2, PT, R139, R138, RZ ;  /* 0x0000008a8b8b7210 */ /* 0x000fe40007f5e0ff */
[----:B------:R-:W-:Y:S02]  /*297b0*/  SHF.L.W.U32.HI R167, R167, 0xd, R146 ;  /* 0x0000000da7a77819 */ /* 0x000fe40000010e92 */
[----:B------:R-:W-:Y:S02]  /*297c0*/  IADD3.X R138, P0, P1, R148, R150, R144, P1, P0 ;  /* 0x00000096948a7210 */ /* 0x000fe40000900490 */
[----:B------:R-:W-:Y:S02]  /*297d0*/  IADD3.X R167, P2, PT, R167, R140, RZ, P2, !PT ;  /* 0x0000008ca7a77210 */ /* 0x000fe4000175e4ff */
[----:B------:R-:W-:-:S02]  /*297e0*/  IADD3.X R145, PT, PT, R149, R151, R145, P0, P1 ;  /* 0x0000009795917210 */ /* 0x000fc400007e2491 */
[----:B------:R-:W-:Y:S02]  /*297f0*/  LEA.HI.X R138, P0, R146, R138, RZ, 0xd, P2 ;  /* 0x0000008a928a7211 */ /* 0x000fe40001016cff */
[----:B------:R-:W-:Y:S02]  /*29800*/  LOP3.LUT R155, R158, 0x7ffff, RZ, 0xc0, !PT ;  /* 0x0007ffff9e9b7812 */ /* 0x000fe400078ec0ff */
[----:B------:R-:W-:Y:S02]  /*29810*/  IADD3.X R145, PT, PT, RZ, R145, RZ, P0, !PT ;  /* 0x00000091ff917210 */ /* 0x000fe400007fe4ff */
[----:B------:R-:W-:Y:S02]  /*29820*/  SHF.L.W.U32.HI R159, R167, 0xd, R138 ;  /* 0x0000000da79f7819 */ /* 0x000fe40000010e8a */
[----:B------:R-:W-:-:S03]  /*29830*/  SHF.L.W.U32.HI R138, R138, 0xd, R145 ;  /* 0x0000000d8a8a7819 */ /* 0x000fc60000010e91 */
[----:B------:R-:W-:-:S04]  /*29840*/  IMAD.WIDE.U32 R158, R159, 0x13, R154 ;  /* 0x000000139f9e7825 */ /* 0x000fc800078e009a */
[----:B------:R-:W-:-:S04]  /*29850*/  IMAD R169, R138, 0x13, RZ ;  /* 0x000000138aa97824 */ /* 0x000fc800078e02ff */
[----:B------:R-:W-:-:S05]  /*29860*/  IMAD.IADD R169, R159, 0x1, R169 ;  /* 0x000000019fa97824 */ /* 0x000fca00078e02a9 */
[C---:B------:R-:W-:Y:S02]  /*29870*/  LEA.HI R166, P0, R169.reuse, R166, RZ, 0xd ;  /* 0x000000a6a9a67211 */ /* 0x040fe400078168ff */
[----:B------:R-:W-:-:S03]  /*29880*/  LOP3.LUT R169, R169, 0x7ffff, RZ, 0xc0, !PT ;  /* 0x0007ffffa9a97812 */ /* 0x000fc600078ec0ff */
[----:B------:R-:W-:-:S08]  /*29890*/  IMAD.X R171, RZ, RZ, R162, P0 ;  /* 0x000000ffffab7224 */ /* 0x000fd000000e06a2 */
.L_x_37:
[----:B------:R-:W-:Y:S01]  /*298a0*/  IMAD.WIDE.U32 R148, R166, 0x26, RZ ;  /* 0x00000026a6947825 */ /* 0x000fe200078e00ff */
[----:B------:R-:W-:Y:S01]  /*298b0*/  LOP3.LUT R167, R167, 0x7ffff, RZ, 0xc0, !PT ;  /* 0x0007ffffa7a77812 */ /* 0x000fe200078ec0ff */
[----:B------:R-:W-:Y:S01]  /*298c0*/  UIADD3 UR4, UPT, UPT, UR4, 0x1, URZ ;  /* 0x0000000104047890 */ /* 0x000fe2000fffe0ff */
[----:B------:R-:W-:Y:S01]  /*298d0*/  SHF.L.U64.HI R138, R158, 0x1, R169 ;  /* 0x000000019e8a7819 */ /* 0x000fe200000102a9 */
[----:B------:R-:W-:Y:S01]  /*298e0*/  IMAD R145, R171, 0x26, RZ ;  /* 0x00000026ab917824 */ /* 0x000fe200078e02ff */
[----:B------:R-:W-:Y:S01]  /*298f0*/  LOP3.LUT R173, R142, 0x7ffff, RZ, 0xc0, !PT ;  /* 0x0007ffff8ead7812 */ /* 0x000fe200078ec0ff */
[----:B------:R-:W-:Y:S01]  /*29900*/  IMAD.WIDE.U32 R154, R143, 0x26, RZ ;  /* 0x000000268f9a7825 */ /* 0x000fe200078e00ff */
[----:B------:R-:W-:Y:S01]  /*29910*/  LOP3.LUT R140, R168, 0x7ffff, RZ, 0xc0, !PT ;  /* 0x0007ffffa88c7812 */ /* 0x000fe200078ec0ff */
[----:B------:R-:W-:Y:S01]  /*29920*/  UISETP.GE.U32.AND UP0, UPT, UR4, 0x31, UPT ;  /* 0x000000310400788c */ /* 0x000fe2000bf06070 */
[----:B------:R-:W-:Y:S01]  /*29930*/  IADD3 R162, PT, PT, R149, R145, RZ ;  /* 0x0000009195a27210 */ /* 0x000fe20007ffe0ff */
[----:B------:R-:W-:Y:S01]  /*29940*/  IMAD.WIDE.U32 R150, R169, R158, RZ ;  /* 0x0000009ea9967225 */ /* 0x000fe200078e00ff */
[----:B------:R-:W-:-:S03]  /*29950*/  SHF.L.U32 R142, R158, 0x1, RZ ;  /* 0x000000019e8e7819 */ /* 0x000fc600000006ff */
        /* <DEDUP_REMOVED lines=13> */
[----:B------:R-:W-:Y:S02]  /*29a30*/  IMAD R161, R140, 0x26, RZ ;  /* 0x000000268ca17824 */ /* 0x000fe400078e02ff */
[----:B------:R-:W-:Y:S02]  /*29a40*/  IMAD.MOV.U32 R146, RZ, RZ, R151 ;  /* 0x000000ffff927224 */ /* 0x000fe400078e0097 */
[----:B------:R-:W-:-:S04]  /*29a50*/  IMAD.WIDE.U32 R156, R139, R154, RZ ;  /* 0x0000009a8b9c7225 */ /* 0x000fc800078e00ff */
[----:B------:R-:W-:-:S04]  /*29a60*/  IMAD.WIDE.U32 R148, R142, R166, RZ ;  /* 0x000000a68e947225 */ /* 0x000fc800078e00ff */
[----:B------:R-:W-:-:S04]  /*29a70*/  IMAD.WIDE.U32 R158, P5, R171, R142, R158 ;  /* 0x0000008eab9e7225 */ /* 0x000fc800078a009e */
[----:B------:R-:W-:Y:S02]  /*29a80*/  IMAD.IADD R170, R155, 0x1, R161 ;  /* 0x000000019baa7824 */ /* 0x000fe400078e02a1 */
[----:B------:R-:W-:Y:S01]  /*29a90*/  IMAD.WIDE.U32.X R146, R169, R169, R146, P2 ;  /* 0x000000a9a9927225 */ /* 0x000fe200010e0492 */
[----:B------:R-:W-:-:S03]  /*29aa0*/  IADD3 R158, P2, PT, R149, R158, RZ ;  /* 0x0000009e959e7210 */ /* 0x000fc60007f5e0ff */
[----:B------:R-:W-:Y:S01]  /*29ab0*/  IMAD.X R169, RZ, RZ, RZ, P0 ;  /* 0x000000ffffa97224 */ /* 0x000fe200000e06ff */
[----:B------:R-:W-:Y:S01]  /*29ac0*/  IADD3 R181, P0, PT, R148, R156, RZ ;  /* 0x0000009c94b57210 */ /* 0x000fe20007f1e0ff */
[----:B------:R-:W-:-:S04]  /*29ad0*/  IMAD.WIDE.U32 R150, R141, 0x13, RZ ;  /* 0x000000138d967825 */ /* 0x000fc800078e00ff */
[----:B------:R-:W-:Y:S02]  /*29ae0*/  IMAD R163, R173, 0x13, RZ ;  /* 0x00000013ada37824 */ /* 0x000fe400078e02ff */
[----:B------:R-:W-:-:S04]  /*29af0*/  IMAD.WIDE.U32 R148, R170, R141, RZ ;  /* 0x0000008daa947225 */ /* 0x000fc800078e00ff */
[----:B------:R-:W-:-:S04]  /*29b00*/  IMAD.WIDE.U32 R160, R167, R154, RZ ;  /* 0x0000009aa7a07225 */ /* 0x000fc800078e00ff */
[----:B------:R-:W-:Y:S02]  /*29b10*/  IMAD.IADD R156, R151, 0x1, R163 ;  /* 0x00000001979c7824 */ /* 0x000fe400078e02a3 */
[----:B------:R-:W-:Y:S02]  /*29b20*/  IMAD.X R163, RZ, RZ, RZ, P5 ;  /* 0x000000ffffa37224 */ /* 0x000fe400028e06ff */
[----:B------:R-:W-:-:S04]  /*29b30*/  IMAD.WIDE.U32 R154, P5, R173, R154, R148 ;  /* 0x0000009aad9a7225 */ /* 0x000fc800078a0094 */
        /* <DEDUP_REMOVED lines=8> */
[----:B------:R-:W-:Y:S01]  /*29bc0*/  MOV R162, R159 ;  /* 0x0000009f00a27202 */ /* 0x000fe20000000f00 */
        /* <DEDUP_REMOVED lines=9> */
[----:B------:R-:W-:Y:S01]  /*29c60*/  IADD3.X R181, P0, PT, R158, R157, RZ, P0, !PT ;  /* 0x0000009d9eb57210 */ /* 0x000fe2000071e4ff */
[----:B------:R-:W-:Y:S01]  /*29c70*/  IMAD.X R159, RZ, RZ, RZ, P5 ;  /* 0x000000ffff9f7224 */ /* 0x000fe200028e06ff */
[----:B------:R-:W-:Y:S01]  /*29c80*/  MOV R158, R149 ;  /* 0x00000095009e7202 */ /* 0x000fe20000000f00 */
[----:B------:R-:W-:Y:S01]  /*29c90*/  IMAD.WIDE.U32 R154, R171, R166, RZ ;  /* 0x000000a6ab9a7225 */ /* 0x000fe200078e00ff */
[----:B------:R-:W-:Y:S02]  /*29ca0*/  IADD3.X R181, P3, PT, R181, R184, RZ, P3, !PT ;  /* 0x000000b8b5b57210 */ /* 0x000fe40001f7e4ff */
[----:B------:R-:W-:Y:S01]  /*29cb0*/  IADD3.X R188, P1, P6, R168, R164, R146, P6, P1 ;  /* 0x000000a4a8bc7210 */ /* 0x000fe20003622492 */
[----:B------:R-:W-:-:S04]  /*29cc0*/  IMAD.WIDE.U32.X R158, R156, R173, R158, P4 ;  /* 0x000000ad9c9e7225 */ /* 0x000fc800020e049e */
[----:B------:R-:W-:-:S04]  /*29cd0*/  IMAD.WIDE.U32 R148, R141, 0x26, RZ ;  /* 0x000000268d947825 */ /* 0x000fc800078e00ff */
        /* <DEDUP_REMOVED lines=8> */
[----:B------:R-:W-:Y:S01]  /*29d60*/  MOV R150, R155 ;  /* 0x0000009b00967202 */ /* 0x000fe20000000f00 */
[----:B------:R-:W-:Y:S01]  /*29d70*/  IMAD.WIDE.U32 R152, R140, R142, RZ ;  /* 0x0000008e8c987225 */ /* 0x000fe200078e00ff */
[----:B------:R-:W-:Y:S02]  /*29d80*/  IADD3.X R168, P0, P3, R158, R160, R162, P3, P0 ;  /* 0x000000a09ea87210 */ /* 0x000fe40001b004a2 */
[----:B------:R-:W-:Y:S01]  /*29d90*/  IADD3.X R185, PT, PT, R169, R165, R147, P1, P6 ;  /* 0x000000a5a9b97210 */ /* 0x000fe20000fec493 */
[----:B------:R-:W-:Y:S01]  /*29da0*/  IMAD.WIDE.U32 R154, R184, R139, RZ ;  /* 0x0000008bb89a7225 */ /* 0x000fe200078e00ff */
[----:B------:R-:W-:-:S03]  /*29db0*/  IADD3.X R187, PT, PT, R159, R161, R163, P0, P3 ;  /* 0x000000a19fbb7210 */ /* 0x000fc600007e64a3 */
[----:B------:R-:W-:Y:S02]  /*29dc0*/  IMAD.X R151, RZ, RZ, RZ, P4 ;  /* 0x000000ffff977224 */ /* 0x000fe400020e06ff */
[----:B------:R-:W-:-:S04]  /*29dd0*/  IMAD.WIDE.U32 R160, R139, 0x13, RZ ;  /* 0x000000138ba07825 */ /* 0x000fc800078e00ff */
[----:B------:R-:W-:Y:S01]  /*29de0*/  IMAD.WIDE.U32.X R150, R171, R171, R150, P5 ;  /* 0x000000abab967225 */ /* 0x000fe200028e0496 */
[----:B------:R-:W-:-:S03]  /*29df0*/  SHF.L.U64.HI R171, R166, 0x1, R171 ;  /* 0x00000001a6ab7819 */ /* 0x000fc600000102ab */
[C---:B------:R-:W-:Y:S02]  /*29e00*/  IMAD R147, R167.reuse, 0x13, RZ ;  /* 0x00000013a7937824 */ /* 0x040fe400078e02ff */
[----:B------:R-:W-:-:S04]  /*29e10*/  IMAD.WIDE.U32 R162, P5, R167, R148, R154 ;  /* 0x00000094a7a27225 */ /* 0x000fc800078a009a */
[----:B------:R-:W-:-:S04]  /*29e20*/  IMAD.WIDE.U32 R152, P4, R143, R138, R152 ;  /* 0x0000008a8f987225 */ /* 0x000fc80007880098 */
[----:B------:R-:W-:Y:S01]  /*29e30*/  IMAD.WIDE.U32 R148, R148, R139, RZ ;  /* 0x0000008b94947225 */ /* 0x000fe200078e00ff */
[----:B------:R-:W-:Y:S02]  /*29e40*/  IADD3 R189, P1, PT, R157, R152, RZ ;  /* 0x000000989dbd7210 */ /* 0x000fe40007f3e0ff */
[----:B------:R-:W-:Y:S01]  /*29e50*/  MOV R158, R153 ;  /* 0x00000099009e7202 */ /* 0x000fe20000000f00 */
[----:B------:R-:W-:Y:S01]  /*29e60*/  IMAD.IADD R186, R161, 0x1, R147 ;  /* 0x00000001a1ba7824 */ /* 0x000fe200078e0293 */
[----:B------:R-:W-:Y:S01]  /*29e70*/  IADD3 R191, P6, PT, R149, R162, RZ ;  /* 0x000000a295bf7210 */ /* 0x000fe20007fde0ff */
[----:B------:R-:W-:Y:S01]  /*29e80*/  IMAD.SHL.U32 R182, R166, 0x2, RZ ;  /* 0x00000002a6b67824 */ /* 0x000fe200078e00ff */
[----:B------:R-:W-:Y:S01]  /*29e90*/  IADD3 R183, P0, PT, R183, R148, RZ ;  /* 0x00000094b7b77210 */ /* 0x000fe20007f1e0ff */
[----:B------:R-:W-:Y:S01]  /*29ea0*/  IMAD.WIDE.U32 R154, R173, R142, RZ ;  /* 0x0000008ead9a7225 */ /* 0x000fe200078e00ff */
[----:B------:R-:W-:Y:S02]  /*29eb0*/  IADD3.X R149, PT, PT, RZ, RZ, RZ, P5, !PT ;  /* 0x000000ffff957210 */ /* 0x000fe40002ffe4ff */
[----:B------:R-:W-:Y:S01]  /*29ec0*/  IADD3.X R172, P2, PT, R172, R189, RZ, P2, !PT ;  /* 0x000000bdacac7210 */ /* 0x000fe2000175e4ff */
[----:B------:R-:W-:-:S04]  /*29ed0*/  IMAD.WIDE.U32 R156, R186, R139, RZ ;  /* 0x0000008bba9c7225 */ /* 0x000fc800078e00ff */
[----:B------:R-:W-:Y:S02]  /*29ee0*/  IMAD.MOV.U32 R148, RZ, RZ, R163 ;  /* 0x000000ffff947224 */ /* 0x000fe400078e00a3 */
[----:B------:R-:W-:-:S04]  /*29ef0*/  IMAD.WIDE.U32 R164, R141, R142, RZ ;  /* 0x0000008e8da47225 */ /* 0x000fc800078e00ff */
[----:B------:R-:W-:-:S04]  /*29f00*/  IMAD.WIDE.U32 R146, R143, R182, RZ ;  /* 0x000000b68f927225 */ /* 0x000fc800078e00ff */
[----:B------:R-:W-:-:S04]  /*29f10*/  IMAD.WIDE.U32.X R148, R184, R167, R148, P6 ;  /* 0x000000a7b8947225 */ /* 0x000fc800030e0494 */
[----:B------:R-:W-:-:S04]  /*29f20*/  IMAD.WIDE.U32 R154, P3, R141, R138, R154 ;  /* 0x0000008a8d9a7225 */ /* 0x000fc8000786009a */
[----:B------:R-:W-:Y:S01]  /*29f30*/  IMAD.WIDE.U32 R156, P6, R167, R160, R156 ;  /* 0x000000a0a79c7225 */ /* 0x000fe200078c009c */
[----:B------:R-:W-:-:S03]  /*29f40*/  IADD3 R154, P5, PT, R165, R154, RZ ;  /* 0x0000009aa59a7210 */ /* 0x000fc60007fbe0ff */
[----:B------:R-:W-:Y:S01]  /*29f50*/  IMAD.X R159, RZ, RZ, RZ, P4 ;  /* 0x000000ffff9f7224 */ /* 0x000fe200020e06ff */
[----:B------:R-:W-:Y:S01]  /*29f60*/  IADD3 R169, P4, PT, R164, R146, RZ ;  /* 0x00000092a4a97210 */ /* 0x000fe20007f9e0ff */
[----:B------:R-:W-:Y:S01]  /*29f70*/  IMAD.WIDE.U32 R162, R140, R182, RZ ;  /* 0x000000b68ca27225 */ /* 0x000fe200078e00ff */
[----:B------:R-:W-:Y:S02]  /*29f80*/  MOV R152, R157 ;  /* 0x0000009d00987202 */ /* 0x000fe40000000f00 */
[----:B------:R-:W-:Y:S01]  /*29f90*/  SHF.L.W.U32.HI R146, R188, 0xd, R185 ;  /* 0x0000000dbc927819 */ /* 0x000fe20000010eb9 */
[----:B------:R-:W-:Y:S01]  /*29fa0*/  IMAD.WIDE.U32 R160, R160, R139, RZ ;  /* 0x0000008ba0a07225 */ /* 0x000fe200078e00ff */
[----:B------:R-:W-:-:S03]  /*29fb0*/  IADD3.X R185, P0, PT, R172, R191, RZ, P0, !PT ;  /* 0x000000bfacb97210 */ /* 0x000fc6000071e4ff */
[----:B------:R-:W-:Y:S01]  /*29fc0*/  IMAD.WIDE.U32.X R158, R138, R140, R158, P1 ;  /* 0x0000008c8a9e7225 */ /* 0x000fe200008e049e */
[----:B------:R-:W-:-:S03]  /*29fd0*/  IADD3 R184, P1, PT, R169, R160, RZ ;  /* 0x000000a0a9b87210 */ /* 0x000fc60007f3e0ff */
[----:B------:R-:W-:Y:S02]  /*29fe0*/  IMAD.X R165, RZ, RZ, RZ, P3 ;  /* 0x000000ffffa57224 */ /* 0x000fe400018e06ff */
        /* <DEDUP_REMOVED lines=8> */
[----:B------:R-:W-:-:S02]  /*2a070*/  IADD3 R147, P6, PT, R147, R162, RZ ;  /* 0x000000a293937210 */ /* 0x000fc40007fde0ff */
[----:B------:R-:W-:Y:S01]  /*2a080*/  IADD3.X R169, P3, PT, R146, R181, RZ, P3, !PT ;  /* 0x000000b592a97210 */ /* 0x000fe20001f7e4ff */
[----:B------:R-:W-:Y:S01]  /*2a090*/  IMAD.MOV.U32 R164, RZ, RZ, R155 ;  /* 0x000000ffffa47224 */ /* 0x000fe200078e009b */
[----:B------:R-:W-:Y:S01]  /*2a0a0*/  IADD3.X R181, P4, PT, R147, R154, RZ, P4, !PT ;  /* 0x0000009a93b57210 */ /* 0x000fe2000279e4ff */
[----:B------:R-:W-:Y:S01]  /*2a0b0*/  IMAD.WIDE.U32 R146, R140, R143, RZ ;  /* 0x0000008f8c927225 */ /* 0x000fe200078e00ff */
[----:B------:R-:W-:Y:S02]  /*2a0c0*/  IADD3.X R162, P3, PT, RZ, R168, RZ, P3, !PT ;  /* 0x000000a8ffa27210 */ /* 0x000fe40001f7e4ff */
[----:B------:R-:W-:Y:S01]  /*2a0d0*/  MOV R156, R163 ;  /* 0x000000a3009c7202 */ /* 0x000fe20000000f00 */
[----:B------:R-:W-:Y:S01]  /*2a0e0*/  IMAD.WIDE.U32 R154, R173, R182, RZ ;  /* 0x000000b6ad9a7225 */ /* 0x000fe200078e00ff */
[----:B------:R-:W-:-:S03]  /*2a0f0*/  IADD3.X R181, P1, PT, R181, R160, RZ, P1, !PT ;  /* 0x000000a0b5b57210 */ /* 0x000fc60000f3e4ff */
[----:B------:R-:W-:Y:S02]  /*2a100*/  IMAD.X R161, RZ, RZ, R187, P3 ;  /* 0x000000ffffa17224 */ /* 0x000fe400018e06bb */
[----:B------:R-:W-:Y:S01]  /*2a110*/  IMAD.WIDE.U32.X R164, R138, R173, R164, P5 ;  /* 0x000000ad8aa47225 */ /* 0x000fe200028e04a4 */
[----:B------:R-:W-:Y:S02]  /*2a120*/  IADD3.X R150, P0, P5, R148, R158, R150, P0, P2 ;  /* 0x0000009e94967210 */ /* 0x000fe40000504496 */
[----:B------:R-:W-:Y:S01]  /*2a130*/  SHF.L.W.U32.HI R168, R162, 0xd, R161 ;  /* 0x0000000da2a87819 */ /* 0x000fe20000010ea1 */
[----:B------:R-:W-:Y:S01]  /*2a140*/  IMAD.WIDE.U32 R146, P3, R143, R140, R146 ;  /* 0x0000008c8f927225 */ /* 0x000fe20007860092 */
[----:B------:R-:W-:-:S03]  /*2a150*/  SHF.L.W.U32.HI R162, R169, 0xd, R162 ;  /* 0x0000000da9a27819 */ /* 0x000fc60000010ea2 */
        /* <DEDUP_REMOVED lines=11> */
[----:B------:R-:W-:Y:S02]  /*2a210*/  IADD3 R159, P1, PT, R162, R160, RZ ;  /* 0x000000a0a29f7210 */ /* 0x000fe40007f3e0ff */
[----:B------:R-:W-:Y:S01]  /*2a220*/  IADD3 R160, P6, PT, R161, R146, RZ ;  /* 0x00000092a1a07210 */ /* 0x000fe20007fde0ff */
[----:B------:R-:W-:Y:S01]  /*2a230*/  IMAD.X R146, RZ, RZ, R141, P0 ;  /* 0x000000ffff927224 */ /* 0x000fe200000e068d */
[----:B------:R-:W-:-:S02]  /*2a240*/  SHF.L.W.U32.HI R141, R168, 0xd, R151 ;  /* 0x0000000da88d7819 */ /* 0x000fc40000010e97 */
[----:B------:R-:W-:Y:S01]  /*2a250*/  IADD3.X R164, PT, PT, R153, R165, R157, P4, P5 ;  /* 0x000000a599a47210 */ /* 0x000fe200027ea49d */
[----:B------:R-:W-:Y:S01]  /*2a260*/  IMAD.WIDE.U32 R156, R139, R142, RZ ;  /* 0x0000008e8b9c7225 */ /* 0x000fe200078e00ff */
[----:B------:R-:W-:Y:S02]  /*2a270*/  SHF.L.W.U32.HI R142, R151, 0xd, R146 ;  /* 0x0000000d978e7819 */ /* 0x000fe40000010e92 */
[----:B------:R-:W-:Y:S01]  /*2a280*/  IADD3 R141, P0, PT, R141, R184, RZ ;  /* 0x000000b88d8d7210 */ /* 0x000fe20007f1e0ff */
[----:B------:R-:W-:Y:S01]  /*2a290*/  IMAD.WIDE.U32 R148, P4, R139, R138, R148 ;  /* 0x0000008a8b947225 */ /* 0x000fe20007880094 */
[----:B------:R-:W-:Y:S02]  /*2a2a0*/  IADD3 R163, P5, PT, R163, R154, RZ ;  /* 0x0000009aa3a37210 */ /* 0x000fe40007fbe0ff */
[----:B------:R-:W-:Y:S01]  /*2a2b0*/  IADD3.X R142, P0, PT, R142, R181, RZ, P0, !PT ;  /* 0x000000b58e8e7210 */ /* 0x000fe2000071e4ff */
[----:B------:R-:W-:Y:S01]  /*2a2c0*/  IMAD.X R153, RZ, RZ, RZ, P2 ;  /* 0x000000ffff997224 */ /* 0x000fe200010e06ff */
[----:B------:R-:W-:-:S02]  /*2a2d0*/  IADD3.X R151, PT, PT, RZ, RZ, RZ, P3, !PT ;  /* 0x000000ffff977210 */ /* 0x000fc40001ffe4ff */
[----:B------:R-:W-:Y:S01]  /*2a2e0*/  IADD3.X R155, P0, PT, RZ, R158, RZ, P0, !PT ;  /* 0x0000009eff9b7210 */ /* 0x000fe2000071e4ff */
[----:B------:R-:W-:Y:S01]  /*2a2f0*/  IMAD.WIDE.U32.X R152, R171, R173, R152, P5 ;  /* 0x000000adab987225 */ /* 0x000fe200028e0498 */
[----:B------:R-:W-:Y:S02]  /*2a300*/  IADD3 R146, P3, PT, R159, R156, RZ ;  /* 0x0000009c9f927210 */ /* 0x000fe40007f7e0ff */
[----:B------:R-:W-:Y:S01]  /*2a310*/  IADD3 R154, P2, PT, R157, R148, RZ ;  /* 0x000000949d9a7210 */ /* 0x000fe20007f5e0ff */
[----:B------:R-:W-:Y:S01]  /*2a320*/  IMAD.X R157, RZ, RZ, RZ, P4 ;  /* 0x000000ffff9d7224 */ /* 0x000fe200020e06ff */
[----:B------:R-:W-:Y:S01]  /*2a330*/  MOV R150, R147 ;  /* 0x0000009300967202 */ /* 0x000fe20000000f00 */
[----:B------:R-:W-:Y:S01]  /*2a340*/  IMAD.MOV.U32 R156, RZ, RZ, R149 ;  /* 0x000000ffff9c7224 */ /* 0x000fe200078e0095 */
[----:B------:R-:W-:Y:S02]  /*2a350*/  IADD3.X R147, P1, PT, R160, R163, RZ, P1, !PT ;  /* 0x000000a3a0937210 */ /* 0x000fe40000f3e4ff */
[----:B------:R-:W-:Y:S01]  /*2a360*/  SHF.L.W.U32.HI R139, R142, 0xd, R155 ;  /* 0x0000000d8e8b7819 */ /* 0x000fe20000010e9b */
[----:B------:R-:W-:Y:S01]  /*2a370*/  IMAD.WIDE.U32.X R156, R138, R167, R156, P2 ;  /* 0x000000a78a9c7225 */ /* 0x000fe200010e049c */
[----:B------:R-:W-:-:S02]  /*2a380*/  IADD3.X R148, PT, PT, RZ, R164, RZ, P0, !PT ;  /* 0x000000a4ff947210 */ /* 0x000fc400007fe4ff */
[----:B------:R-:W-:Y:S01]  /*2a390*/  IADD3 R139, P0, PT, R139, R146, RZ ;  /* 0x000000928b8b7210 */ /* 0x000fe20007f1e0ff */
[----:B------:R-:W-:Y:S01]  /*2a3a0*/  IMAD.WIDE.U32.X R150, R140, R140, R150, P6 ;  /* 0x0000008c8c967225 */ /* 0x000fe200030e0496 */
[----:B------:R-:W-:Y:S02]  /*2a3b0*/  IADD3.X R140, P3, PT, R147, R154, RZ, P3, !PT ;  /* 0x0000009a938c7210 */ /* 0x000fe40001f7e4ff */
        /* <DEDUP_REMOVED lines=14> */
[----:B------:R-:W-:Y:S01]  /*2a4a0*/  IADD3.X R171, PT, PT, RZ, R171, RZ, P0, !PT ;  /* 0x000000abffab7210 */ /* 0x000fe200007fe4ff */
[----:B------:R-:W-:Y:S08]  /*2a4b0*/  BRA.U !UP0, `(.L_x_37) ;  /* 0xfffffff108f87547 */ /* 0x000ff0000b83ffff */
[-C--:B------:R-:W-:Y:S01]  /*2a4c0*/  IMAD.WIDE.U32 R150, R169, R130.reuse, RZ ;  /* 0x00000082a9967225 */ /* 0x080fe200078e00ff */
[----:B------:R-:W-:Y:S01]  /*2a4d0*/  LOP3.LUT R65, R168, 0x7ffff, RZ, 0xc0, !PT ;  /* 0x0007ffffa8417812 */ /* 0x000fe200078ec0ff */
[----:B------:R-:W-:Y:S01]  /*2a4e0*/  UMOV UR4, URZ ;  /* 0x000000ff00047c82 */ /* 0x000fe20008000000 */
[----:B------:R-:W-:Y:S01]  /*2a4f0*/  LOP3.LUT R63, R142, 0x7ffff, RZ, 0xc0, !PT ;  /* 0x0007ffff8e3f7812 */ /* 0x000fe200078ec0ff */
[----:B------:R-:W-:Y:S01]  /*2a500*/  IMAD.WIDE.U32 R144, R158, R130, RZ ;  /* 0x000000829e907225 */ /* 0x000fe200078e00ff */
[----:B------:R-:W-:Y:S01]  /*2a510*/  LOP3.LUT R61, R167, 0x7ffff, RZ, 0xc0, !PT ;  /* 0x0007ffffa73d7812 */ /* 0x000fe200078ec0ff */
[----:B------:R-:W0:Y:S02]  /*2a520*/  LDCU.128 UR24, c[0x3][0x90] ;  /* 0x00c01200ff1877ac */ /* 0x000e240008000c00 */
[----:B------:R-:W-:Y:S01]  /*2a530*/  IMAD.WIDE.U32 R156, R166, R132, RZ ;  /* 0x00000084a69c7225 */ /* 0x000fe200078e00ff */
[----:B------:R-:W1:Y:S03]  /*2a540*/  LDCU.128 UR20, c[0x3][0x80] ;  /* 0x00c01000ff1477ac */ /* 0x000e660008000c00 */
[----:B------:R-:W-:Y:S01]  /*2a550*/  IMAD.WIDE.U32 R152, R169, R174, RZ ;  /* 0x000000aea9987225 */ /* 0x000fe200078e00ff */
[----:B------:R-:W-:Y:S01]  /*2a560*/  IADD3 R69, P3, PT, R144, R156, RZ ;  /* 0x0000009c90457210 */ /* 0x000fe20007f7e0ff */
[----:B------:R-:W2:Y:S02]  /*2a570*/  LDCU.64 UR16, c[0x3][0x78] ;  /* 0x00c00f00ff1077ac */ /* 0x000ea40008000a00 */
[----:B------:R-:W-:-:S04]  /*2a580*/  IMAD.WIDE.U32 R150, P2, R158, R179, R150 ;  /* 0x000000b39e967225 */ /* 0x000fc80007840096 */
[----:B------:R-:W-:Y:S01]  /*2a590*/  IMAD.WIDE.U32 R148, R171, R132, RZ ;  /* 0x00000084ab947225 */ /* 0x000fe200078e00ff */
[----:B------:R-:W-:Y:S02]  /*2a5a0*/  IADD3 R138, P1, PT, R145, R150, RZ ;  /* 0x00000096918a7210 */ /* 0x000fe40007f3e0ff */
[----:B------:R-:W-:Y:S01]  /*2a5b0*/  MOV R164, R151 ;  /* 0x0000009700a47202 */ /* 0x000fe20000000f00 */
[----:B------:R-:W-:Y:S01]  /*2a5c0*/  IMAD.WIDE.U32 R146, R158, R174, RZ ;  /* 0x000000ae9e927225 */ /* 0x000fe200078e00ff */
[----:B0-----:R-:W-:Y:S02]  /*2a5d0*/  UIMAD.WIDE.U32 UR12, UR24, 0x13, URZ ;  /* 0x00000013180c78a5 */ /* 0x001fe4000f8e00ff */
[----:B------:R-:W-:Y:S01]  /*2a5e0*/  UIMAD UR6, UR25, 0x13, URZ ;  /* 0x00000013190678a4 */ /* 0x000fe2000f8e02ff */
[----:B------:R-:W-:Y:S01]  /*2a5f0*/  IMAD.WIDE.U32 R154, R166, R130, RZ ;  /* 0x00000082a69a7225 */ /* 0x000fe200078e00ff */
[----:B-1----:R-:W-:Y:S02]  /*2a600*/  UIMAD.WIDE.U32 UR10, UR22, 0x13, URZ ;  /* 0x00000013160a78a5 */ /* 0x002fe4000f8e00ff */
[----:B------:R-:W-:Y:S01]  /*2a610*/  UIADD3 UR6, UPT, UPT, UR13, UR6, URZ ;  /* 0x000000060d067290 */ /* 0x000fe2000fffe0ff */
[----:B------:R-:W-:Y:S01]  /*2a620*/  IMAD.WIDE.U32 R144, R65, R128, RZ ;  /* 0x0000008041907225 */ /* 0x000fe200078e00ff */
[----:B------:R-:W-:Y:S01]  /*2a630*/  IADD3 R85, P0, PT, R146, R154, RZ ;  /* 0x0000009a92557210 */ /* 0x000fe20007f1e0ff */
[----:B------:R-:W-:-:S02]  /*2a640*/  UIMAD.WIDE.U32 UR14, UR26, 0x13, URZ ;  /* 0x000000131a0e78a5 */ /* 0x000fc4000f8e00ff */
[----:B------:R-:W-:Y:S01]  /*2a650*/  IMAD.WIDE.U32 R152, P6, R158, R177, R152 ;  /* 0x000000b19e987225 */ /* 0x000fe200078c0098 */
[----:B------:R-:W-:Y:S02]  /*2a660*/  UIMAD UR5, UR27, 0x13, URZ ;  /* 0x000000131b0578a4 */ /* 0x000fe4000f8e02ff */
[----:B------:R-:W-:Y:S01]  /*2a670*/  UIMAD.WIDE.U32 UR8, UR20, 0x13, URZ ;  /* 0x00000013140878a5 */ /* 0x000fe2000f8e00ff */
[----:B------:R-:W-:Y:S01]  /*2a680*/  IMAD.WIDE.U32 R148, P5, R166, R176, R148 ;  /* 0x000000b0a6947225 */ /* 0x000fe200078a0094 */
[----:B------:R-:W-:Y:S02]  /*2a690*/  UIADD3 UR5, UPT, UPT, UR15, UR5, URZ ;  /* 0x000000050f057290 */ /* 0x000fe4000fffe0ff */
[----:B------:R-:W-:Y:S01]  /*2a6a0*/  UIMAD UR7, UR21, 0x13, URZ ;  /* 0x00000013150778a4 */ /* 0x000fe2000f8e02ff */
[----:B------:R-:W-:Y:S01]  /*2a6b0*/  IMAD.X R165, RZ, RZ, RZ, P2 ;  /* 0x000000ffffa57224 */ /* 0x000fe200010e06ff */
[----:B------:R-:W-:Y:S01]  /*2a6c0*/  IADD3 R152, P2, PT, R147, R152, RZ ;  /* 0x0000009893987210 */ /* 0x000fe20007f5e0ff */
[----:B------:R-:W-:Y:S01]  /*2a6d0*/  IMAD.X R163, RZ, RZ, RZ, P5 ;  /* 0x000000ffffa37224 */ /* 0x000fe200028e06ff */
[----:B------:R-:W-:Y:S01]  /*2a6e0*/  IADD3 R67, P4, PT, R157, R148, RZ ;  /* 0x000000949d437210 */ /* 0x000fe20007f9e0ff */
[----:B------:R-:W-:Y:S01]  /*2a6f0*/  IMAD.WIDE.U32 R144, P5, R143, R127, R144 ;  /* 0x0000007f8f907225 */ /* 0x000fe200078a0090 */
[----:B------:R-:W-:-:S02]  /*2a700*/  UIADD3 UR7, UPT, UPT, UR9, UR7, URZ ;  /* 0x0000000709077290 */ /* 0x000fc4000fffe0ff */
[----:B------:R-:W-:Y:S01]  /*2a710*/  IADD3.X R67, P3, PT, R67, R138, RZ, P3, !PT ;  /* 0x0000008a43437210 */ /* 0x000fe20001f7e4ff */
[----:B------:R-:W-:Y:S01]  /*2a720*/  IMAD.WIDE.U32 R146, R143, R128, RZ ;  /* 0x000000808f927225 */ /* 0x000fe200078e00ff */
[----:B------:R-:W-:-:S03]  /*2a730*/  MOV R160, R145 ;  /* 0x0000009100a07202 */ /* 0x000fc60000000f00 */
[----:B------:R-:W-:Y:S01]  /*2a740*/  IMAD.X R161, RZ, RZ, RZ, P5 ;  /* 0x000000ffffa17224 */ /* 0x000fe200028e06ff */
[----:B------:R-:W-:Y:S01]  /*2a750*/  IADD3 R140, P5, PT, R147, R144, RZ ;  /* 0x00000090938c7210 */ /* 0x000fe20007fbe0ff */
[----:B------:R-:W-:Y:S02]  /*2a760*/  IMAD.MOV.U32 R162, RZ, RZ, R149 ;  /* 0x000000ffffa27224 */ /* 0x000fe400078e0095 */
[----:B------:R-:W-:Y:S01]  /*2a770*/  IMAD.WIDE.U32.X R164, R169, R179, R164, P1 ;  /* 0x000000b3a9a47225 */ /* 0x000fe200008e04a4 */
[----:B------:R-:W-:-:S03]  /*2a780*/  IADD3 R69, P1, PT, R69, R146, RZ ;  /* 0x0000009245457210 */ /* 0x000fc60007f3e0ff */
[----:B------:R-:W-:Y:S01]  /*2a790*/  IMAD.WIDE.U32.X R162, R171, R176, R162, P4 ;  /* 0x000000b0aba27225 */ /* 0x000fe200020e04a2 */
[----:B------:R-:W-:-:S03]  /*2a7a0*/  IADD3.X R67, P4, PT, R67, R140, RZ, P1, !PT ;  /* 0x0000008c43437210 */ /* 0x000fc60000f9e4ff */
[----:B------:R-:W-:-:S04]  /*2a7b0*/  IMAD.WIDE.U32.X R160, R65, R127, R160, P5 ;  /* 0x0000007f41a07225 */ /* 0x000fc800028e04a0 */
[----:B------:R-:W-:Y:S01]  /*2a7c0*/  IMAD.WIDE.U32 R146, R171, R130, RZ ;  /* 0x00000082ab927225 */ /* 0x000fe200078e00ff */
[----:B------:R-:W-:Y:S02]  /*2a7d0*/  IADD3.X R79, P3, P4, R160, R164, R162, P4, P3 ;  /* 0x000000a4a04f7210 */ /* 0x000fe400024664a2 */
[----:B------:R-:W-:Y:S01]  /*2a7e0*/  MOV R162, R153 ;  /* 0x0000009900a27202 */ /* 0x000fe20000000f00 */
[----:B------:R-:W-:Y:S01]  /*2a7f0*/  IMAD.WIDE.U32 R150, R125, R158, RZ ;  /* 0x0000009e7d967225 */ /* 0x000fe200078e00ff */
[----:B------:R-:W-:-:S03]  /*2a800*/  IADD3.X R119, PT, PT, R161, R165, R163, P3, P4 ;  /* 0x000000a5a1777210 */ /* 0x000fc60001fe84a3 */
[----:B------:R-:W-:-:S04]  /*2a810*/  IMAD.WIDE.U32 R146, P1, R166, R179, R146 ;  /* 0x000000b3a6927225 */ /* 0x000fc80007820092 */
        /* <DEDUP_REMOVED lines=46> */
[----:B------:R-:W-:Y:S02]  /*2ab00*/  IMAD.MOV.U32 R160, RZ, RZ, R157 ;  /* 0x000000ffffa07224 */ /* 0x000fe400078e009d */
[----:B------:R-:W-:-:S04]  /*2ab10*/  IMAD.WIDE.U32 R136, P5, R143, R179, R136 ;  /* 0x000000b38f887225 */ /* 0x000fc800078a0088 */
        /* <DEDUP_REMOVED lines=8> */
[----:B------:R-:W-:Y:S01]  /*2aba0*/  IMAD.WIDE.U32 R136, R126, R158, RZ ;  /* 0x0000009e7e887225 */ /* 0x000fe200078e00ff */
[----:B------:R-:W-:-:S03]  /*2abb0*/  IADD3.X R77, P6, PT, R77, R154, RZ, P6, !PT ;  /* 0x0000009a4d4d7210 */ /* 0x000fc600037de4ff */
        /* <DEDUP_REMOVED lines=49> */
[----:B------:R-:W-:-:S04]  /*2aed0*/  IMAD.WIDE.U32 R162, P4, R139, R176, R162 ;  /* 0x000000b08ba27225 */ /* 0x000fc800078800a2 */
[----:B------:R-:W-:Y:S01]  /*2aee0*/  IMAD.WIDE.U32 R164, R65, R174, RZ ;  /* 0x000000ae41a47225 */ /* 0x000fe200078e00ff */
[----:B------:R-:W-:-:S03]  /*2aef0*/  IADD3.X R155, PT, PT, RZ, RZ, RZ, P4, !PT ;  /* 0x000000ffff9b7210 */ /* 0x000fc600027fe4ff */
[----:B------:R-:W-:-:S04]  /*2af00*/  IMAD.WIDE.U32 R160, R126, R166, RZ ;  /* 0x000000a67ea07225 */ /* 0x000fc800078e00ff */
[----:B------:R-:W-:-:S04]  /*2af10*/  IMAD.WIDE.U32 R132, R139, R132, RZ ;  /* 0x000000848b847225 */ /* 0x000fc800078e00ff */
[----:B------:R-:W-:-:S04]  /*2af20*/  IMAD.WIDE.U32 R156, P1, R171, R122, R156 ;  /* 0x0000007aab9c7225 */ /* 0x000fc8000782009c */
[----:B------:R-:W-:-:S04]  /*2af30*/  IMAD.WIDE.U32 R150, P6, R169, R124, R150 ;  /* 0x0000007ca9967225 */ /* 0x000fc800078c0096 */
[----:B------:R-:W-:Y:S01]  /*2af40*/  IMAD.WIDE.U32 R158, R124, R158, RZ ;  /* 0x0000009e7c9e7225 */ /* 0x000fe200078e00ff */
[----:B------:R-:W-:-:S03]  /*2af50*/  MOV R144, R151 ;  /* 0x0000009700907202 */ /* 0x000fc60000000f00 */
[----:B------:R-:W-:-:S04]  /*2af60*/  IMAD.WIDE.U32 R164, P4, R143, R177, R164 ;  /* 0x000000b18fa47225 */ /* 0x000fc800078800a4 */
[----:B------:R-:W-:Y:S02]  /*2af70*/  IMAD.X R153, RZ, RZ, RZ, P5 ;  /* 0x000000ffff997224 */ /* 0x000fe400028e06ff */
[----:B------:R-:W-:-:S04]  /*2af80*/  IMAD.WIDE.U32 R160, P5, R171, R123, R160 ;  /* 0x0000007baba07225 */ /* 0x000fc800078a00a0 */
[----:B------:R-:W-:Y:S01]  /*2af90*/  IMAD.X R135, RZ, RZ, RZ, P1 ;  /* 0x000000ffff877224 */ /* 0x000fe200008e06ff */
[----:B------:R-:W-:Y:S01]  /*2afa0*/  IADD3 R83, P1, PT, R133, R162, RZ ;  /* 0x000000a285537210 */ /* 0x000fe20007f3e0ff */
[----:B------:R-:W-:-:S04]  /*2afb0*/  IMAD.WIDE.U32 R166, R123, R166, RZ ;  /* 0x000000a67ba67225 */ /* 0x000fc800078e00ff */
[----:B------:R-:W-:Y:S01]  /*2afc0*/  IMAD.X R123, RZ, RZ, RZ, P4 ;  /* 0x000000ffff7b7224 */ /* 0x000fe200020e06ff */
[----:B------:R-:W-:Y:S01]  /*2afd0*/  IADD3 R133, P4, PT, R159, R150, RZ ;  /* 0x000000969f857210 */ /* 0x000fe20007f9e0ff */
[----:B------:R-:W-:Y:S02]  /*2afe0*/  IMAD.MOV.U32 R154, RZ, RZ, R163 ;  /* 0x000000ffff9a7224 */ /* 0x000fe400078e00a3 */
[----:B------:R-:W-:-:S04]  /*2aff0*/  IMAD.WIDE.U32 R150, R65, R122, RZ ;  /* 0x0000007a41967225 */ /* 0x000fc800078e00ff */
[----:B------:R-:W-:Y:S01]  /*2b000*/  IMAD.WIDE.U32.X R152, R169, R126, R152, P3 ;  /* 0x0000007ea9987225 */ /* 0x000fe200018e0498 */
[----:B------:R-:W-:-:S03]  /*2b010*/  IADD3 R137, P3, PT, R71, R134, RZ ;  /* 0x0000008647897210 */ /* 0x000fc60007f7e0ff */
[----:B------:R-:W-:Y:S01]  /*2b020*/  IMAD.WIDE.U32.X R128, R63, R176, R128, P0 ;  /* 0x000000b03f807225 */ /* 0x000fe200000e0480 */
[----:B------:R-:W-:Y:S02]  /*2b030*/  IADD3 R124, P0, PT, R145, R156, RZ ;  /* 0x0000009c917c7210 */ /* 0x000fe40007f1e0ff */
[----:B------:R-:W-:Y:S01]  /*2b040*/  IADD3.X R140, P3, PT, R77, R140, RZ, P3, !PT ;  /* 0x0000008c4d8c7210 */ /* 0x000fe20001f7e4ff */
[----:B------:R-:W-:Y:S01]  /*2b050*/  IMAD.WIDE.U32.X R154, R61, R176, R154, P1 ;  /* 0x000000b03d9a7225 */ /* 0x000fe200008e049a */
[----:B------:R-:W-:Y:S02]  /*2b060*/  IADD3 R131, P1, PT, R158, R166, RZ ;  /* 0x000000a69e837210 */ /* 0x000fe40007f3e0ff */
[----:B------:R-:W-:Y:S01]  /*2b070*/  IADD3.X R75, P2, PT, R124, R75, RZ, P2, !PT ;  /* 0x0000004b7c4b7210 */ /* 0x000fe2000175e4ff */
[----:B------:R-:W-:Y:S01]  /*2b080*/  IMAD.MOV.U32 R134, RZ, RZ, R157 ;  /* 0x000000ffff867224 */ /* 0x000fe200078e009d */
[----:B------:R-:W-:Y:S01]  /*2b090*/  SHF.L.W.U32.HI R124, R69, 0xd, R136 ;  /* 0x0000000d457c7819 */ /* 0x000fe20000010e88 */
[----:B------:R-:W-:Y:S01]  /*2b0a0*/  IMAD.X R145, RZ, RZ, RZ, P6 ;  /* 0x000000ffff917224 */ /* 0x000fe200030e06ff */
[----:B------:R-:W-:Y:S01]  /*2b0b0*/  IADD3 R166, P6, PT, R167, R160, RZ ;  /* 0x000000a0a7a67210 */ /* 0x000fe20007fde0ff */
[----:B------:R-:W-:-:S04]  /*2b0c0*/  IMAD.WIDE.U32 R158, R143, R174, RZ ;  /* 0x000000ae8f9e7225 */ /* 0x000fc800078e00ff */
[----:B------:R-:W-:Y:S02]  /*2b0d0*/  IMAD.X R157, RZ, RZ, RZ, P5 ;  /* 0x000000ffff9d7224 */ /* 0x000fe400028e06ff */
[----:B------:R-:W-:-:S04]  /*2b0e0*/  IMAD.WIDE.U32 R150, P5, R143, R125, R150 ;  /* 0x0000007d8f967225 */ /* 0x000fc800078a0096 */
[----:B------:R-:W-:Y:S01]  /*2b0f0*/  IMAD.WIDE.U32 R142, R143, R122, RZ ;  /* 0x0000007a8f8e7225 */ /* 0x000fe200078e00ff */
[----:B------:R-:W-:-:S03]  /*2b100*/  MOV R122, R165 ;  /* 0x000000a5007a7202 */ /* 0x000fc60000000f00 */
[----:B------:R-:W-:Y:S02]  /*2b110*/  IMAD.MOV.U32 R156, RZ, RZ, R161 ;  /* 0x000000ffff9c7224 */ /* 0x000fe400078e00a1 */
[----:B------:R-:W-:Y:S01]  /*2b120*/  IMAD.WIDE.U32.X R144, R169, R175, R144, P4 ;  /* 0x000000afa9907225 */ /* 0x000fe200020e0490 */
[----:B------:R-:W-:-:S03]  /*2b130*/  IADD3 R73, P4, PT, R73, R158, RZ ;  /* 0x0000009e49497210 */ /* 0x000fc60007f9e0ff */
[----:B------:R-:W-:Y:S01]  /*2b140*/  IMAD.WIDE.U32.X R134, R171, R125, R134, P0 ;  /* 0x0000007dab867225 */ /* 0x000fe200000e0486 */
[----:B------:R-:W-:-:S03]  /*2b150*/  IADD3 R158, P0, PT, R159, R164, RZ ;  /* 0x000000a49f9e7210 */ /* 0x000fc60007f1e0ff */
        /* <DEDUP_REMOVED lines=8> */
[----:B------:R-:W-:Y:S01]  /*2b1e0*/  IMAD.MOV.U32 R142, RZ, RZ, R151 ;  /* 0x000000ffff8e7224 */ /* 0x000fe200078e0097 */
[----:B------:R-:W-:-:S02]  /*2b1f0*/  IADD3.X R75, P2, P4, R122, R152, R134, P4, P2 ;  /* 0x000000987a4b7210 */ /* 0x000fc40002444486 */
[----:B------:R-:W-:Y:S01]  /*2b200*/  IADD3.X R148, P3, P5, R148, R67, R128, P5, P3 ;  /* 0x0000004394947210 */ /* 0x000fe20002d66480 */
[----:B------:R-:W-:Y:S01]  /*2b210*/  IMAD.WIDE.U32.X R142, R65, R125, R142, P6 ;  /* 0x0000007d418e7225 */ /* 0x000fe200030e048e */
[----:B------:R-:W-:Y:S02]  /*2b220*/  IADD3 R85, P6, PT, R124, R85, RZ ;  /* 0x000000557c557210 */ /* 0x000fe40007fde0ff */
[----:B------:R-:W-:Y:S01]  /*2b230*/  SHF.L.W.U32.HI R128, R136, 0xd, R181 ;  /* 0x0000000d88807819 */ /* 0x000fe20000010eb5 */
[----:B------:R-:W-:Y:S01]  /*2b240*/  IMAD.WIDE.U32 R124, R63, R130, RZ ;  /* 0x000000823f7c7225 */ /* 0x000fe200078e00ff */
[----:B------:R-:W-:Y:S02]  /*2b250*/  IADD3.X R79, PT, PT, R149, R79, R129, P3, P5 ;  /* 0x0000004f954f7210 */ /* 0x000fe40001fea481 */
[----:B------:R-:W-:Y:S01]  /*2b260*/  IADD3.X R87, P6, PT, R128, R87, RZ, P6, !PT ;  /* 0x0000005780577210 */ /* 0x000fe200037de4ff */
[----:B------:R-:W-:Y:S01]  /*2b270*/  IMAD.WIDE.U32 R128, R63, R174, RZ ;  /* 0x000000ae3f807225 */ /* 0x000fe200078e00ff */
[----:B------:R-:W-:-:S02]  /*2b280*/  IADD3.X R135, PT, PT, R123, R153, R135, P2, P4 ;  /* 0x000000997b877210 */ /* 0x000fc400017e8487 */
[----:B------:R-:W-:Y:S01]  /*2b290*/  LEA.HI.X R168, P6, R181, R168, RZ, 0xd, P6 ;  /* 0x000000a8b5a87211 */ /* 0x000fe200030d6cff */
[----:B------:R-:W-:-:S03]  /*2b2a0*/  IMAD.WIDE.U32 R146, P3, R141, R179, R124 ;  /* 0x000000b38d927225 */ /* 0x000fc6000786007c */
[----:B------:R-:W-:Y:S01]  /*2b2b0*/  SHF.L.W.U32.HI R65, R87, 0xd, R168 ;  /* 0x0000000d57417819 */ /* 0x000fe20000010ea8 */
[-C--:B------:R-:W-:Y:S01]  /*2b2c0*/  IMAD.WIDE.U32 R136, R61, R130.reuse, RZ ;  /* 0x000000823d887225 */ /* 0x080fe200078e00ff */
[----:B------:R-:W-:Y:S02]  /*2b2d0*/  IADD3.X R81, PT, PT, RZ, R81, RZ, P6, !PT ;  /* 0x00000051ff517210 */ /* 0x000fe400037fe4ff */
[----:B------:R-:W-:Y:S01]  /*2b2e0*/  IADD3.X R123, PT, PT, RZ, RZ, RZ, P3, !PT ;  /* 0x000000ffff7b7210 */ /* 0x000fe20001ffe4ff */
[----:B------:R-:W-:Y:S01]  /*2b2f0*/  IMAD.WIDE.U32 R124, R139, R130, RZ ;  /* 0x000000828b7c7225 */ /* 0x000fe200078e00ff */
[----:B------:R-:W-:-:S03]  /*2b300*/  SHF.L.W.U32.HI R67, R168, 0xd, R81 ;  /* 0x0000000da8437819 */ /* 0x000fc60000010e51 */
[----:B------:R-:W-:-:S04]  /*2b310*/  IMAD.WIDE.U32 R130, R141, R130, RZ ;  /* 0x000000828d827225 */ /* 0x000fc800078e00ff */
[----:B------:R-:W-:Y:S01]  /*2b320*/  IMAD.WIDE.U32 R128, P4, R141, R177, R128 ;  /* 0x000000b18d807225 */ /* 0x000fe20007880080 */
[----:B------:R-:W-:Y:S02]  /*2b330*/  IADD3 R146, P2, PT, R131, R146, RZ ;  /* 0x0000009283927210 */ /* 0x000fe40007f5e0ff */
[----:B------:R-:W-:Y:S01]  /*2b340*/  IADD3 R73, P3, PT, R73, R130, RZ ;  /* 0x0000008249497210 */ /* 0x000fe20007f7e0ff */
[----:B------:R-:W-:Y:S01]  /*2b350*/  IMAD.X R131, RZ, RZ, RZ, P4 ;  /* 0x000000ffff837224 */ /* 0x000fe200020e06ff */
[----:B------:R-:W-:Y:S01]  /*2b360*/  IADD3 R65, P4, PT, R65, R150, RZ ;  /* 0x0000009641417210 */ /* 0x000fe20007f9e0ff */
[----:B------:R-:W-:Y:S01]  /*2b370*/  IMAD.WIDE.U32 R174, R141, R174, RZ ;  /* 0x000000ae8dae7225 */ /* 0x000fe200078e00ff */
[----:B------:R-:W-:Y:S02]  /*2b380*/  IADD3.X R146, P3, PT, R77, R146, RZ, P3, !PT ;  /* 0x000000924d927210 */ /* 0x000fe40001f7e4ff */
[----:B------:R-:W-:Y:S01]  /*2b390*/  IADD3.X R140, P4, PT, R67, R140, RZ, P4, !PT ;  /* 0x0000008c438c7210 */ /* 0x000fe2000279e4ff */
[----:B------:R-:W-:Y:S01]  /*2b3a0*/  IMAD.MOV.U32 R122, RZ, RZ, R147 ;  /* 0x000000ffff7a7224 */ /* 0x000fe200078e0093 */
[----:B------:R-:W-:Y:S01]  /*2b3b0*/  IADD3 R150, P6, PT, R175, R128, RZ ;  /* 0x00000080af967210 */ /* 0x000fe20007fde0ff */
[----:B------:R-:W-:Y:S01]  /*2b3c0*/  IMAD.MOV.U32 R130, RZ, RZ, R129 ;  /* 0x000000ffff827224 */ /* 0x000fe200078e0081 */
[----:B------:R-:W-:Y:S01]  /*2b3d0*/  LEA.HI.X R67, P4, R81, R148, RZ, 0xd, P4 ;  /* 0x0000009451437211 */ /* 0x000fe20002096cff */
[----:B------:R-:W-:Y:S01]  /*2b3e0*/  IMAD.WIDE.U32 R136, P5, R139, R179, R136 ;  /* 0x000000b38b887225 */ /* 0x000fe200078a0088 */
[----:B------:R-:W-:-:S02]  /*2b3f0*/  LOP3.LUT R139, R69, 0x7ffff, RZ, 0xc0, !PT ;  /* 0x0007ffff458b7812 */ /* 0x000fc400078ec0ff */
[----:B------:R-:W-:Y:S01]  /*2b400*/  IADD3.X R134, PT, PT, RZ, R79, RZ, P4, !PT ;  /* 0x0000004fff867210 */ /* 0x000fe200027fe4ff */
[----:B------:R-:W-:Y:S01]  /*2b410*/  IMAD.WIDE.U32.X R122, R63, R179, R122, P2 ;  /* 0x000000b33f7a7225 */ /* 0x000fe200010e047a */
[----:B------:R-:W-:Y:S02]  /*2b420*/  IADD3 R175, P2, PT, R71, R174, RZ ;  /* 0x000000ae47af7210 */ /* 0x000fe40007f5e0ff */
[----:B------:R-:W-:Y:S01]  /*2b430*/  IADD3.X R71, P1, PT, R166, R133, RZ, P1, !PT ;  /* 0x00000085a6477210 */ /* 0x000fe20000f3e4ff */
[----:B------:R-:W-:Y:S01]  /*2b440*/  IMAD.WIDE.U32.X R128, R63, R177, R130, P6 ;  /* 0x000000b13f807225 */ /* 0x000fe200030e0482 */
[----:B------:R-:W-:Y:S02]  /*2b450*/  IADD3 R132, P6, PT, R73, R132, RZ ;  /* 0x0000008449847210 */ /* 0x000fe40007fde0ff */
[----:B------:R-:W-:Y:S01]  /*2b460*/  SHF.L.W.U32.HI R63, R140, 0xd, R67 ;  /* 0x0000000d8c3f7819 */ /* 0x000fe20000010e43 */
[----:B------:R-:W-:Y:S01]  /*2b470*/  IMAD.X R131, RZ, RZ, RZ, P5 ;  /* 0x000000ffff837224 */ /* 0x000fe200028e06ff */
[----:B------:R-:W-:Y:S01]  /*2b480*/  IADD3 R148, P5, PT, R125, R136, RZ ;  /* 0x000000887d947210 */ /* 0x000fe20007fbe0ff */
[----:B------:R-:W-:Y:S01]  /*2b490*/  IMAD.MOV.U32 R130, RZ, RZ, R137 ;  /* 0x000000ffff827224 */ /* 0x000fe200078e0089 */
[----:B------:R-:W-:-:S02]  /*2b4a0*/  IADD3.X R71, P0, PT, R71, R156, RZ, P0, !PT ;  /* 0x0000009c47477210 */ /* 0x000fc4000071e4ff */
[----:B------:R-:W-:Y:S01]  /*2b4b0*/  IADD3.X R146, P6, PT, R146, R83, RZ, P6, !PT ;  /* 0x0000005392927210 */ /* 0x000fe200037de4ff */
[----:B------:R-:W-:Y:S01]  /*2b4c0*/  IMAD.WIDE.U32.X R130, R61, R179, R130, P5 ;  /* 0x000000b33d827225 */ /* 0x000fe200028e0482 */
[----:B------:R-:W-:Y:S02]  /*2b4d0*/  IADD3 R63, P4, PT, R63, R132, RZ ;  /* 0x000000843f3f7210 */ /* 0x000fe40007f9e0ff */
[----:B------:R-:W-:Y:S02]  /*2b4e0*/  SHF.L.W.U32.HI R67, R67, 0xd, R134 ;  /* 0x0000000d43437819 */ /* 0x000fe40000010e86 */
[----:B------:R-:W-:Y:S01]  /*2b4f0*/  IADD3 R136, P5, PT, R175, R124, RZ ;  /* 0x0000007caf887210 */ /* 0x000fe20007fbe0ff */
[----:B------:R-:W-:Y:S01]  /*2b500*/  IMAD.WIDE.U32 R124, R65, 0x26, RZ ;  /* 0x00000026417c7825 */ /* 0x000fe200078e00ff */
[----:B------:R-:W-:Y:S02]  /*2b510*/  IADD3.X R61, P2, PT, R71, R150, RZ, P2, !PT ;  /* 0x00000096473d7210 */ /* 0x000fe4000175e4ff */
[----:B------:R-:W-:-:S02]  /*2b520*/  IADD3.X R132, P4, PT, R67, R146, RZ, P4, !PT ;  /* 0x0000009243847210 */ /* 0x000fc4000279e4ff */
[----:B------:R-:W-:Y:S02]  /*2b530*/  IADD3.X R71, P6, P3, R154, R75, R122, P6, P3 ;  /* 0x0000004b9a477210 */ /* 0x000fe400033c647a */
[----:B------:R-:W-:Y:S01]  /*2b540*/  LOP3.LUT R67, R140, 0x7ffff, RZ, 0xc0, !PT ;  /* 0x0007ffff8c437812 */ /* 0x000fe200078ec0ff */
[----:B------:R-:W-:Y:S01]  /*2b550*/  IMAD.WIDE.U32 R140, R65, R65, RZ ;  /* 0x00000041418c7225 */ /* 0x000fe200078e00ff */
[----:B------:R-:W-:Y:S02]  /*2b560*/  IADD3.X R79, P1, P0, R142, R144, R126, P0, P1 ;  /* 0x000000908e4f7210 */ /* 0x000fe4000002247e */
[----:B------:R-:W-:Y:S01]  /*2b570*/  IADD3.X R142, P5, PT, R61, R148, RZ, P5, !PT ;  /* 0x000000943d8e7210 */ /* 0x000fe20002fbe4ff */
[----:B------:R-:W-:Y:S01]  /*2b580*/  IMAD R73, R67, 0x26, RZ ;  /* 0x0000002643497824 */ /* 0x000fe200078e02ff */
[----:B------:R-:W-:Y:S02]  /*2b590*/  LEA.HI.X R61, P4, R134, R71, RZ, 0xd, P4 ;  /* 0x00000047863d7211 */ /* 0x000fe40002096cff */
[----:B------:R-:W-:Y:S01]  /*2b5a0*/  IADD3.X R134, PT, PT, R155, R135, R123, P6, P3 ;  /* 0x000000879b867210 */ /* 0x000fe200037e647b */
[----:B------:R-:W-:Y:S01]  /*2b5b0*/  IMAD.WIDE.U32 R122, R67, R65, RZ ;  /* 0x00000041437a7225 */ /* 0x000fe200078e00ff */
[----:B------:R-:W-:-:S02]  /*2b5c0*/  IADD3.X R83, PT, PT, R143, R145, R127, P1, P0 ;  /* 0x000000918f537210 */ /* 0x000fc40000fe047f */
[----:B------:R-:W-:Y:S01]  /*2b5d0*/  IADD3.X R79, P2, P5, R130, R79, R128, P5, P2 ;  /* 0x0000004f824f7210 */ /* 0x000fe20002d44480 */
[----:B------:R-:W-:Y:S01]  /*2b5e0*/  IMAD.IADD R144, R125, 0x1, R73 ;  /* 0x000000017d907824 */ /* 0x000fe200078e0249 */
[C---:B------:R-:W-:Y:S02]  /*2b5f0*/  LOP3.LUT R71, R132.reuse, 0x7ffff, RZ, 0xc0, !PT ;  /* 0x0007ffff84477812 */ /* 0x040fe400078ec0ff */
[----:B------:R-:W-:Y:S02]  /*2b600*/  SHF.L.W.U32.HI R75, R132, 0xd, R61 ;  /* 0x0000000d844b7819 */ /* 0x000fe40000010e3d */
[----:B------:R-:W-:Y:S01]  /*2b610*/  IADD3.X R83, PT, PT, R131, R83, R129, P2, P5 ;  /* 0x0000005383537210 */ /* 0x000fe200017ea481 */
[----:B------:R-:W-:Y:S01]  /*2b620*/  IMAD.WIDE.U32 R128, P1, R67, R65, R122 ;  /* 0x0000004143807225 */ /* 0x000fe2000782007a */
[----:B------:R-:W-:Y:S02]  /*2b630*/  IADD3.X R134, PT, PT, RZ, R134, RZ, P4, !PT ;  /* 0x00000086ff867210 */ /* 0x000fe400027fe4ff */
[----:B------:R-:W-:Y:S01]  /*2b640*/  IADD3 R75, P0, PT, R75, R136, RZ ;  /* 0x000000884b4b7210 */ /* 0x000fe20007f1e0ff */
[----:B------:R-:W-:Y:S01]  /*2b650*/  IMAD.WIDE.U32 R122, R63, 0x13, RZ ;  /* 0x000000133f7a7825 */ /* 0x000fe200078e00ff */
[----:B------:R-:W-:-:S02]  /*2b660*/  SHF.L.W.U32.HI R61, R61, 0xd, R134 ;  /* 0x0000000d3d3d7819 */ /* 0x000fc40000010e86 */
[----:B------:R-:W-:Y:S01]  /*2b670*/  IADD3 R73, P5, PT, R141, R128, RZ ;  /* 0x000000808d497210 */ /* 0x000fe20007fbe0ff */
[----:B------:R-:W-:Y:S01]  /*2b680*/  IMAD.WIDE.U32 R130, R71, R124, RZ ;  /* 0x0000007c47827225 */ /* 0x000fe200078e00ff */
[----:B------:R-:W-:-:S03]  /*2b690*/  IADD3.X R136, P0, PT, R61, R142, RZ, P0, !PT ;  /* 0x0000008e3d887210 */ /* 0x000fc6000071e4ff */
[C---:B------:R-:W-:Y:S01]  /*2b6a0*/  IMAD R119, R71.reuse, 0x13, RZ ;  /* 0x0000001347777824 */ /* 0x040fe200078e02ff */
[----:B------:R-:W-:Y:S01]  /*2b6b0*/  LEA.HI.X R79, P0, R134, R79, RZ, 0xd, P0 ;  /* 0x0000004f864f7211 */ /* 0x000fe20000016cff */
[----:B------:R-:W-:Y:S01]  /*2b6c0*/  IMAD.WIDE.U32 R132, R71, R122, RZ ;  /* 0x0000007a47847225 */ /* 0x000fe200078e00ff */
[C---:B------:R-:W-:Y:S02]  /*2b6d0*/  LOP3.LUT R61, R136.reuse, 0x7ffff, RZ, 0xc0, !PT ;  /* 0x0007ffff883d7812 */ /* 0x040fe400078ec0ff */
[----:B------:R-:W-:Y:S01]  /*2b6e0*/  IADD3 R119, PT, PT, R123, R119, RZ ;  /* 0x000000777b777210 */ /* 0x000fe20007ffe0ff */
[----:B------:R-:W-:Y:S01]  /*2b6f0*/  IMAD.X R127, RZ, RZ, RZ, P1 ;  /* 0x000000ffff7f7224 */ /* 0x000fe200008e06ff */
[----:B------:R-:W-:Y:S01]  /*2b700*/  SHF.L.W.U32.HI R137, R136, 0xd, R79 ;  /* 0x0000000d88897819 */ /* 0x000fe20000010e4f */
[----:B------:R-:W-:Y:S02]  /*2b710*/  IMAD.MOV.U32 R126, RZ, RZ, R129 ;  /* 0x000000ffff7e7224 */ /* 0x000fe400078e0081 */
[----:B------:R-:W-:-:S04]  /*2b720*/  IMAD.WIDE.U32 R130, P1, R144, R63, R130 ;  /* 0x0000003f90827225 */ /* 0x000fc80007820082 */
[----:B------:R-:W-:-:S04]  /*2b730*/  IMAD.WIDE.U32 R128, R63, R124, RZ ;  /* 0x0000007c3f807225 */ /* 0x000fc800078e00ff */
[----:B------:R-:W-:-:S04]  /*2b740*/  IMAD.WIDE.U32 R134, R63, R122, RZ ;  /* 0x0000007a3f867225 */ /* 0x000fc800078e00ff */
[----:B------:R-:W-:Y:S01]  /*2b750*/  IMAD.X R143, RZ, RZ, RZ, P1 ;  /* 0x000000ffff8f7224 */ /* 0x000fe200008e06ff */
[----:B------:R-:W-:Y:S01]  /*2b760*/  IADD3 R77, P1, PT, R129, R130, RZ ;  /* 0x00000082814d7210 */ /* 0x000fe20007f3e0ff */
[----:B------:R-:W-:-:S04]  /*2b770*/  IMAD.WIDE.U32 R132, P3, R119, R63, R132 ;  /* 0x0000003f77847225 */ /* 0x000fc80007860084 */
[----:B------:R-:W-:Y:S01]  /*2b780*/  IMAD.WIDE.U32 R122, R75, R124, RZ ;  /* 0x0000007c4b7a7225 */ /* 0x000fe200078e00ff */
[----:B------:R-:W-:Y:S02]  /*2b790*/  IADD3 R146, P4, PT, R135, R132, RZ ;  /* 0x0000008487927210 */ /* 0x000fe40007f9e0ff */
[----:B------:R-:W-:Y:S01]  /*2b7a0*/  IADD3.X R125, PT, PT, RZ, RZ, RZ, P3, !PT ;  /* 0x000000ffff7d7210 */ /* 0x000fe20001ffe4ff */
[----:B------:R-:W-:Y:S01]  /*2b7b0*/  IMAD.MOV.U32 R142, RZ, RZ, R131 ;  /* 0x000000ffff8e7224 */ /* 0x000fe200078e0083 */
[----:B------:R-:W-:Y:S01]  /*2b7c0*/  IADD3 R81, P2, PT, R122, R134, RZ ;  /* 0x000000867a517210 */ /* 0x000fe20007f5e0ff */
[----:B------:R-:W-:-:S04]  /*2b7d0*/  IMAD.WIDE.U32 R130, R63, 0x26, RZ ;  /* 0x000000263f827825 */ /* 0x000fc800078e00ff */
[----:B------:R-:W-:Y:S02]  /*2b7e0*/  IMAD R69, R71, 0x26, RZ ;  /* 0x0000002647457824 */ /* 0x000fe400078e02ff */
[----:B------:R-:W-:Y:S01]  /*2b7f0*/  IMAD.WIDE.U32 R134, R61, R124, RZ ;  /* 0x0000007c3d867225 */ /* 0x000fe200078e00ff */
[----:B------:R-:W-:-:S03]  /*2b800*/  MOV R124, R133 ;  /* 0x00000085007c7202 */ /* 0x000fc60000000f00 */
[----:B------:R-:W-:-:S04]  /*2b810*/  IMAD.WIDE.U32 R136, R137, 0x13, R138 ;  /* 0x0000001389887825 */ /* 0x000fc800078e008a */
[----:B------:R-:W-:Y:S02]  /*2b820*/  IMAD.X R122, RZ, RZ, R83, P0 ;  /* 0x000000ffff7a7224 */ /* 0x000fe400000e0653 */
[----:B------:R-:W-:-:S03]  /*2b830*/  IMAD.WIDE.U32 R138, R61, R130, RZ ;  /* 0x000000823d8a7225 */ /* 0x000fc600078e00ff */
[----:B------:R-:W-:Y:S01]  /*2b840*/  SHF.L.W.U32.HI R79, R79, 0xd, R122 ;  /* 0x0000000d4f4f7819 */ /* 0x000fe20000010e7a */
[----:B------:R-:W-:Y:S02]  /*2b850*/  IMAD.IADD R83, R131, 0x1, R69 ;  /* 0x0000000183537824 */ /* 0x000fe400078e0245 */
[----:B------:R-:W-:-:S04]  /*2b860*/  IMAD.WIDE.U32 R134, P0, R144, R75, R134 ;  /* 0x0000004b90867225 */ /* 0x000fc80007800086 */
[----:B------:R-:W-:-:S04]  /*2b870*/  IMAD.WIDE.U32.X R132, R119, R71, R124, P4 ;  /* 0x0000004777847225 */ /* 0x000fc800020e047c */
[----:B------:R-:W-:-:S04]  /*2b880*/  IMAD.WIDE.U32 R124, R136, R136, RZ ;  /* 0x00000088887c7225 */ /* 0x000fc800078e00ff */
[----:B------:R-:W-:Y:S01]  /*2b890*/  IMAD.WIDE.U32 R138, P3, R83, R75, R138 ;  /* 0x0000004b538a7225 */ /* 0x000fe2000786008a */
[----:B------:R-:W-:Y:S02]  /*2b8a0*/  IADD3 R141, P4, PT, R124, R128, RZ ;  /* 0x000000807c8d7210 */ /* 0x000fe40007f9e0ff */
[----:B------:R-:W-:Y:S01]  /*2b8b0*/  MOV R128, R135 ;  /* 0x0000008700807202 */ /* 0x000fe20000000f00 */
[----:B------:R-:W-:-:S04]  /*2b8c0*/  IMAD.WIDE.U32 R130, R75, R130, RZ ;  /* 0x000000824b827225 */ /* 0x000fc800078e00ff */
[----:B------:R-:W-:Y:S01]  /*2b8d0*/  IMAD.X R129, RZ, RZ, RZ, P0 ;  /* 0x000000ffff817224 */ /* 0x000fe200000e06ff */
[----:B------:R-:W-:Y:S01]  /*2b8e0*/  IADD3 R157, P0, PT, R123, R134, RZ ;  /* 0x000000867b9d7210 */ /* 0x000fe20007f1e0ff */
[----:B------:R-:W-:Y:S01]  /*2b8f0*/  IMAD.X R123, RZ, RZ, RZ, P3 ;  /* 0x000000ffff7b7224 */ /* 0x000fe200018e06ff */
[----:B------:R-:W-:Y:S01]  /*2b900*/  IADD3 R69, P3, PT, R131, R138, RZ ;  /* 0x0000008a83457210 */ /* 0x000fe20007f7e0ff */
[----:B------:R-:W-:Y:S01]  /*2b910*/  IMAD R79, R79, 0x13, RZ ;  /* 0x000000134f4f7824 */ /* 0x000fe200078e02ff */
[----:B------:R-:W-:Y:S01]  /*2b920*/  IADD3.X R157, P2, PT, R157, R146, RZ, P2, !PT ;  /* 0x000000929d9d7210 */ /* 0x000fe2000175e4ff */
[----:B------:R-:W-:Y:S02]  /*2b930*/  IMAD.MOV.U32 R122, RZ, RZ, R139 ;  /* 0x000000ffff7a7224 */ /* 0x000fe400078e008b */
[----:B------:R-:W-:-:S04]  /*2b940*/  IMAD.WIDE.U32 R138, R75, 0x13, RZ ;  /* 0x000000134b8a7825 */ /* 0x000fc800078e00ff */
[----:B------:R-:W-:Y:S02]  /*2b950*/  IMAD R119, R61, 0x13, RZ ;  /* 0x000000133d777824 */ /* 0x000fe400078e02ff */
[----:B------:R-:W-:Y:S01]  /*2b960*/  IMAD.IADD R156, R137, 0x1, R79 ;  /* 0x00000001899c7824 */ /* 0x000fe200078e024f */
[----:B------:R-:W-:Y:S01]  /*2b970*/  LOP3.LUT R79, R87, 0x7ffff, RZ, 0xc0, !PT ;  /* 0x0007ffff574f7812 */ /* 0x000fe200078ec0ff */
[----:B------:R-:W-:Y:S01]  /*2b980*/  IMAD.WIDE.U32.X R134, R144, R61, R128, P0 ;  /* 0x0000003d90867225 */ /* 0x000fe200000e0480 */
[----:B------:R-:W-:Y:S02]  /*2b990*/  IADD3 R119, PT, PT, R139, R119, RZ ;  /* 0x000000778b777210 */ /* 0x000fe40007ffe0ff */
[C---:B------:R-:W-:Y:S01]  /*2b9a0*/  LOP3.LUT R131, R156.reuse, 0x7ffff, RZ, 0xc0, !PT ;  /* 0x0007ffff9c837812 */ /* 0x040fe200078ec0ff */
[----:B------:R-:W-:Y:S01]  /*2b9b0*/  IMAD.WIDE.U32.X R128, R83, R61, R122, P3 ;  /* 0x0000003d53807225 */ /* 0x000fe200018e047a */
[----:B------:R-:W-:Y:S02]  /*2b9c0*/  LEA.HI R85, P0, R156, R85, RZ, 0xd ;  /* 0x000000559c557211 */ /* 0x000fe400078168ff */
[----:B------:R-:W-:Y:S01]  /*2b9d0*/  SHF.L.U64.HI R156, R136, 0x1, R156 ;  /* 0x00000001889c7819 */ /* 0x000fe2000001029c */
[----:B------:R-:W-:-:S03]  /*2b9e0*/  IMAD.WIDE.U32 R122, R61, R138, RZ ;  /* 0x0000008a3d7a7225 */ /* 0x000fc600078e00ff */
[----:B------:R-:W-:Y:S01]  /*2b9f0*/  LOP3.LUT R156, R156, 0xfffff, RZ, 0xc0, !PT ;  /* 0x000fffff9c9c7812 */ /* 0x000fe200078ec0ff */
[----:B------:R-:W-:-:S04]  /*2ba00*/  IMAD.WIDE.U32.X R142, R144, R71, R142, P1 ;  /* 0x00000047908e7225 */ /* 0x000fc800008e048e */
[----:B------:R-:W-:-:S04]  /*2ba10*/  IMAD.WIDE.U32 R122, P1, R119, R75, R122 ;  /* 0x0000004b777a7225 */ /* 0x000fc8000782007a */
[----:B------:R-:W-:Y:S01]  /*2ba20*/  IMAD.WIDE.U32 R146, R131, R136, RZ ;  /* 0x0000008883927225 */ /* 0x000fe200078e00ff */
[----:B------:R-:W-:-:S03]  /*2ba30*/  IADD3.X R149, PT, PT, RZ, RZ, RZ, P1, !PT ;  /* 0x000000ffff957210 */ /* 0x000fc60000ffe4ff */
[----:B------:R-:W-:-:S04]  /*2ba40*/  IMAD.WIDE.U32 R138, R75, R138, RZ ;  /* 0x0000008a4b8a7225 */ /* 0x000fc800078e00ff */
[----:B------:R-:W-:Y:S01]  /*2ba50*/  IMAD.X R79, RZ, RZ, R79, P0 ;  /* 0x000000ffff4f7224 */ /* 0x000fe200000e064f */
[----:B------:R-:W-:Y:S01]  /*2ba60*/  IADD3 R83, P0, PT, R139, R122, RZ ;  /* 0x0000007a8b537210 */ /* 0x000fe20007f1e0ff */
[----:B------:R-:W-:-:S04]  /*2ba70*/  IMAD.WIDE.U32 R144, R85, 0x26, RZ ;  /* 0x0000002655907825 */ /* 0x000fc800078e00ff */
[----:B------:R-:W-:Y:S02]  /*2ba80*/  IMAD.SHL.U32 R160, R136, 0x2, RZ ;  /* 0x0000000288a07824 */ /* 0x000fe400078e00ff */
[----:B------:R-:W-:Y:S02]  /*2ba90*/  IMAD R87, R79, 0x26, RZ ;  /* 0x000000264f577824 */ /* 0x000fe400078e02ff */
[----:B------:R-:W-:Y:S01]  /*2baa0*/  IMAD.WIDE.U32 R136, P1, R131, R136, R146 ;  /* 0x0000008883887225 */ /* 0x000fe20007820092 */
[----:B------:R-:W-:-:S03]  /*2bab0*/  LOP3.LUT R160, R160, 0xfffffffe, RZ, 0xc0, !PT ;  /* 0xfffffffea0a07812 */ /* 0x000fc600078ec0ff */
[----:B------:R-:W-:-:S04]  /*2bac0*/  IMAD.WIDE.U32 R146, R61, R144, RZ ;  /* 0x000000903d927225 */ /* 0x000fc800078e00ff */
[----:B------:R-:W-:Y:S02]  /*2bad0*/  IMAD.MOV.U32 R148, RZ, RZ, R123 ;  /* 0x000000ffff947224 */ /* 0x000fe400078e007b */
[----:B------:R-:W-:Y:S01]  /*2bae0*/  IMAD.IADD R87, R145, 0x1, R87 ;  /* 0x0000000191577824 */ /* 0x000fe200078e0257 */
[----:B------:R-:W-:Y:S01]  /*2baf0*/  IADD3.X R145, PT, PT, RZ, RZ, RZ, P1, !PT ;  /* 0x000000ffff917210 */ /* 0x000fe20000ffe4ff */
[----:B------:R-:W-:Y:S01]  /*2bb00*/  IMAD.WIDE.U32.X R122, R119, R61, R148, P0 ;  /* 0x0000003d777a7225 */ /* 0x000fe200000e0494 */
[----:B------:R-:W-:-:S03]  /*2bb10*/  IADD3 R154, P0, PT, R125, R136, RZ ;  /* 0x000000887d9a7210 */ /* 0x000fc60007f1e0ff */
[----:B------:R-:W-:Y:S01]  /*2bb20*/  IMAD.WIDE.U32 R124, R75, R144, RZ ;  /* 0x000000904b7c7225 */ /* 0x000fe200078e00ff */
[----:B------:R-:W-:-:S03]  /*2bb30*/  IADD3.X R77, P4, PT, R77, R154, RZ, P4, !PT ;  /* 0x0000009a4d4d7210 */ /* 0x000fc6000279e4ff */
[----:B------:R-:W-:Y:S01]  /*2bb40*/  IMAD.WIDE.U32 R146, P3, R87, R75, R146 ;  /* 0x0000004b57927225 */ /* 0x000fe20007860092 */
[----:B------:R-:W-:-:S03]  /*2bb50*/  IADD3 R124, P1, PT, R141, R124, RZ ;  /* 0x0000007c8d7c7210 */ /* 0x000fc60007f3e0ff */
[----:B------:R-:W-:Y:S01]  /*2bb60*/  IMAD.X R151, RZ, RZ, RZ, P3 ;  /* 0x000000ffff977224 */ /* 0x000fe200018e06ff */
[----:B------:R-:W-:Y:S01]  /*2bb70*/  IADD3 R158, P3, PT, R125, R146, RZ ;  /* 0x000000927d9e7210 */ /* 0x000fe20007f7e0ff */
[----:B------:R-:W-:Y:S01]  /*2bb80*/  IMAD.WIDE.U32 R152, R156, R85, RZ ;  /* 0x000000559c987225 */ /* 0x000fe200078e00ff */
[----:B------:R-:W-:Y:S02]  /*2bb90*/  MOV R150, R147 ;  /* 0x0000009300967202 */ /* 0x000fe40000000f00 */
[----:B------:R-:W-:Y:S01]  /*2bba0*/  IADD3.X R77, P6, PT, R77, R158, RZ, P1, !PT ;  /* 0x0000009e4d4d7210 */ /* 0x000fe20000fde4ff */
[----:B------:R-:W-:-:S04]  /*2bbb0*/  IMAD.WIDE.U32 R148, R67, R160, RZ ;  /* 0x000000a043947225 */ /* 0x000fc800078e00ff */
[----:B------:R-:W-:Y:S02]  /*2bbc0*/  IMAD.MOV.U32 R144, RZ, RZ, R137 ;  /* 0x000000ffff907224 */ /* 0x000fe400078e0089 */
[----:B------:R-:W-:-:S04]  /*2bbd0*/  IMAD.WIDE.U32.X R146, R87, R61, R150, P3 ;  /* 0x0000003d57927225 */ /* 0x000fc800018e0496 */
[----:B------:R-:W-:-:S04]  /*2bbe0*/  IMAD.WIDE.U32.X R144, R131, R131, R144, P0 ;  /* 0x0000008383907225 */ /* 0x000fc800000e0490 */
[----:B------:R-:W-:Y:S01]  /*2bbf0*/  IMAD.WIDE.U32 R152, P0, R160, R79, R152 ;  /* 0x0000004fa0987225 */ /* 0x000fe20007800098 */
[----:B------:R-:W-:-:S03]  /*2bc00*/  IADD3.X R158, P4, P6, R146, R144, R142, P6, P4 ;  /* 0x00000090929e7210 */ /* 0x000fc6000368848e */
[----:B------:R-:W-:Y:S01]  /*2bc10*/  IMAD.WIDE.U32 R148, P3, R156, R65, R148 ;  /* 0x000000419c947225 */ /* 0x000fe20007860094 */
[----:B------:R-:W-:-:S03]  /*2bc20*/  MOV R154, R153 ;  /* 0x00000099009a7202 */ /* 0x000fc60000000f00 */
[----:B------:R-:W-:-:S04]  /*2bc30*/  IMAD.WIDE.U32 R150, R160, R85, RZ ;  /* 0x00000055a0967225 */ /* 0x000fc800078e00ff */
[----:B------:R-:W-:-:S04]  /*2bc40*/  IMAD.WIDE.U32 R136, R63, R160, RZ ;  /* 0x000000a03f887225 */ /* 0x000fc800078e00ff */
[----:B------:R-:W-:Y:S01]  /*2bc50*/  IMAD.X R141, RZ, RZ, RZ, P3 ;  /* 0x000000ffff8d7224 */ /* 0x000fe200018e06ff */
[----:B------:R-:W-:Y:S01]  /*2bc60*/  IADD3 R162, P3, PT, R151, R152, RZ ;  /* 0x0000009897a27210 */ /* 0x000fe20007f7e0ff */
[----:B------:R-:W-:Y:S01]  /*2bc70*/  IMAD.X R155, RZ, RZ, RZ, P0 ;  /* 0x000000ffff9b7224 */ /* 0x000fe200000e06ff */
[----:B------:R-:W-:Y:S01]  /*2bc80*/  IADD3 R87, P0, PT, R136, R138, RZ ;  /* 0x0000008a88577210 */ /* 0x000fe20007f1e0ff */
[----:B------:R-:W-:-:S04]  /*2bc90*/  IMAD.WIDE.U32 R138, R75, R160, RZ ;  /* 0x000000a04b8a7225 */ /* 0x000fc800078e00ff */
[----:B------:R-:W-:Y:S01]  /*2bca0*/  IMAD.WIDE.U32.X R152, R156, R79, R154, P3 ;  /* 0x0000004f9c987225 */ /* 0x000fe200018e049a */
[----:B------:R-:W-:Y:S02]  /*2bcb0*/  IADD3 R136, P3, PT, R81, R150, RZ ;  /* 0x0000009651887210 */ /* 0x000fe40007f7e0ff */
[----:B------:R-:W-:Y:S01]  /*2bcc0*/  IADD3 R119, P1, PT, R138, R140, RZ ;  /* 0x0000008c8a777210 */ /* 0x000fe20007f3e0ff */
[----:B------:R-:W-:Y:S01]  /*2bcd0*/  IMAD.WIDE.U32 R154, R79, R85, RZ ;  /* 0x000000554f9a7225 */ /* 0x000fe200078e00ff */
[----:B------:R-:W-:Y:S02]  /*2bce0*/  IADD3.X R138, P3, PT, R157, R162, RZ, P3, !PT ;  /* 0x000000a29d8a7210 */ /* 0x000fe40001f7e4ff */
[----:B------:R-:W-:Y:S01]  /*2bcf0*/  IADD3.X R157, PT, PT, R147, R145, R143, P4, P6 ;  /* 0x00000091939d7210 */ /* 0x000fe200027ec48f */
[----:B------:R-:W-:Y:S01]  /*2bd00*/  IMAD.WIDE.U32 R146, R71, R160, RZ ;  /* 0x000000a047927225 */ /* 0x000fe200078e00ff */
[----:B------:R-:W-:Y:S02]  /*2bd10*/  IADD3.X R125, P2, P3, R152, R132, R134, P3, P2 ;  /* 0x00000084987d7210 */ /* 0x000fe40001b44486 */
[----:B------:R-:W-:Y:S01]  /*2bd20*/  SHF.L.W.U32.HI R81, R77, 0xd, R158 ;  /* 0x0000000d4d517819 */ /* 0x000fe20000010e9e */
[----:B------:R-:W-:Y:S01]  /*2bd30*/  IMAD.WIDE.U32 R142, P4, R85, R79, R154 ;  /* 0x0000004f558e7225 */ /* 0x000fe2000788009a */
[----:B------:R-:W-:-:S03]  /*2bd40*/  IADD3.X R152, PT, PT, R153, R133, R135, P2, P3 ;  /* 0x0000008599987210 */ /* 0x000fc600017e6487 */
[C---:B------:R-:W-:Y:S01]  /*2bd50*/  IMAD.WIDE.U32 R144, R85.reuse, R85, RZ ;  /* 0x0000005555907225 */ /* 0x040fe200078e00ff */
[----:B------:R-:W-:Y:S02]  /*2bd60*/  MOV R132, R143 ;  /* 0x0000008f00847202 */ /* 0x000fe40000000f00 */
[----:B------:R-:W-:Y:S01]  /*2bd70*/  SHF.L.U64.HI R143, R85, 0x1, R79 ;  /* 0x00000001558f7819 */ /* 0x000fe2000001024f */
[----:B------:R-:W-:Y:S01]  /*2bd80*/  IMAD.X R133, RZ, RZ, RZ, P4 ;  /* 0x000000ffff857224 */ /* 0x000fe200020e06ff */
[----:B------:R-:W-:Y:S01]  /*2bd90*/  IADD3 R142, P4, PT, R145, R142, RZ ;  /* 0x0000008e918e7210 */ /* 0x000fe20007f9e0ff */
[----:B------:R-:W-:Y:S01]  /*2bda0*/  IMAD.WIDE.U32 R150, R65, R160, RZ ;  /* 0x000000a041967225 */ /* 0x000fe200078e00ff */
[----:B------:R-:W-:-:S03]  /*2bdb0*/  IADD3 R145, P2, PT, R144, R130, RZ ;  /* 0x0000008290917210 */ /* 0x000fc60007f5e0ff */
[----:B------:R-:W-:Y:S01]  /*2bdc0*/  IMAD.WIDE.U32 R146, P3, R156, R63, R146 ;  /* 0x0000003f9c927225 */ /* 0x000fe20007860092 */
[----:B------:R-:W-:Y:S02]  /*2bdd0*/  IADD3 R148, P6, PT, R151, R148, RZ ;  /* 0x0000009497947210 */ /* 0x000fe40007fde0ff */
[----:B------:R-:W-:Y:S01]  /*2bde0*/  IADD3.X R69, P2, PT, R69, R142, RZ, P2, !PT ;  /* 0x0000008e45457210 */ /* 0x000fe2000175e4ff */
[----:B------:R-:W-:-:S04]  /*2bdf0*/  IMAD.WIDE.U32 R134, R61, R160, RZ ;  /* 0x000000a03d867225 */ /* 0x000fc800078e00ff */
[----:B------:R-:W-:Y:S01]  /*2be00*/  IMAD.WIDE.U32.X R132, R79, R79, R132, P4 ;  /* 0x0000004f4f847225 */ /* 0x000fe200020e0484 */
[----:B------:R-:W-:-:S03]  /*2be10*/  IADD3 R146, P4, PT, R137, R146, RZ ;  /* 0x0000009289927210 */ /* 0x000fc60007f9e0ff */
[----:B------:R-:W-:Y:S01]  /*2be20*/  IMAD.MOV.U32 R140, RZ, RZ, R149 ;  /* 0x000000ffff8c7224 */ /* 0x000fe200078e0095 */
[----:B------:R-:W-:Y:S01]  /*2be30*/  IADD3.X R146, P0, PT, R83, R146, RZ, P0, !PT ;  /* 0x0000009253927210 */ /* 0x000fe2000071e4ff */
[----:B------:R-:W-:Y:S01]  /*2be40*/  IMAD.X R131, RZ, RZ, RZ, P3 ;  /* 0x000000ffff837224 */ /* 0x000fe200018e06ff */
[----:B------:R-:W-:Y:S01]  /*2be50*/  IADD3 R150, P3, PT, R145, R150, RZ ;  /* 0x0000009691967210 */ /* 0x000fe20007f7e0ff */
[----:B------:R-:W-:Y:S02]  /*2be60*/  IMAD.MOV.U32 R130, RZ, RZ, R147 ;  /* 0x000000ffff827224 */ /* 0x000fe400078e0093 */
[----:B------:R-:W-:Y:S01]  /*2be70*/  IMAD.WIDE.U32.X R140, R156, R67, R140, P6 ;  /* 0x000000439c8c7225 */ /* 0x000fe200030e048c */
[----:B------:R-:W-:-:S03]  /*2be80*/  IADD3.X R148, P3, PT, R69, R148, RZ, P3, !PT ;  /* 0x0000009445947210 */ /* 0x000fc60001f7e4ff */
[----:B------:R-:W-:Y:S01]  /*2be90*/  IMAD.WIDE.U32 R134, P6, R156, R75, R134 ;  /* 0x0000004b9c867225 */ /* 0x000fe200078c0086 */
[----:B------:R-:W-:-:S03]  /*2bea0*/  SHF.L.W.U32.HI R75, R158, 0xd, R157 ;  /* 0x0000000d9e4b7819 */ /* 0x000fc60000010e9d */
[----:B------:R-:W-:Y:S01]  /*2beb0*/  IMAD.WIDE.U32.X R130, R156, R71, R130, P4 ;  /* 0x000000479c827225 */ /* 0x000fe200020e0482 */
[----:B------:R-:W-:Y:S02]  /*2bec0*/  IADD3 R81, P4, PT, R81, R136, RZ ;  /* 0x0000008851517210 */ /* 0x000fe40007f9e0ff */
[----:B------:R-:W-:Y:S01]  /*2bed0*/  IADD3.X R137, PT, PT, RZ, RZ, RZ, P6, !PT ;  /* 0x000000ffff897210 */ /* 0x000fe200037fe4ff */
[----:B------:R-:W-:Y:S01]  /*2bee0*/  IMAD.MOV.U32 R136, RZ, RZ, R135 ;  /* 0x000000ffff887224 */ /* 0x000fe200078e0087 */
[----:B------:R-:W-:Y:S01]  /*2bef0*/  IADD3.X R83, P4, PT, R75, R138, RZ, P4, !PT ;  /* 0x0000008a4b537210 */ /* 0x000fe2000279e4ff */
[----:B------:R-:W-:Y:S01]  /*2bf00*/  IMAD.SHL.U32 R154, R85, 0x2, RZ ;  /* 0x00000002559a7824 */ /* 0x000fe200078e00ff */
[----:B------:R-:W-:Y:S01]  /*2bf10*/  IADD3 R158, P6, PT, R139, R134, RZ ;  /* 0x000000868b9e7210 */ /* 0x000fe20007fde0ff */
[----:B------:R-:W-:Y:S01]  /*2bf20*/  IMAD.WIDE.U32.X R126, R67, R67, R126, P5 ;  /* 0x00000043437e7225 */ /* 0x000fe200028e047e */
[----:B------:R-:W-:Y:S02]  /*2bf30*/  IADD3.X R142, P4, PT, RZ, R125, RZ, P4, !PT ;  /* 0x0000007dff8e7210 */ /* 0x000fe4000279e4ff */
[----:B------:R-:W-:Y:S01]  /*2bf40*/  IADD3.X R75, P2, P3, R140, R132, R128, P3, P2 ;  /* 0x000000848c4b7210 */ /* 0x000fe20001b44480 */
[----:B------:R-:W-:Y:S01]  /*2bf50*/  IMAD.WIDE.U32.X R134, R156, R61, R136, P6 ;  /* 0x0000003d9c867225 */ /* 0x000fe200030e0488 */
[----:B------:R-:W-:-:S02]  /*2bf60*/  SHF.L.W.U32.HI R61, R83, 0xd, R142 ;  /* 0x0000000d533d7819 */ /* 0x000fc40000010e8e */
[----:B------:R-:W-:Y:S01]  /*2bf70*/  IADD3.X R79, PT, PT, RZ, R152, RZ, P4, !PT ;  /* 0x00000098ff4f7210 */ /* 0x000fe200027fe4ff */
[----:B------:R-:W-:Y:S01]  /*2bf80*/  IMAD.WIDE.U32 R138, R67, R154, RZ ;  /* 0x0000009a438a7225 */ /* 0x000fe200078e00ff */
[----:B------:R-:W-:Y:S02]  /*2bf90*/  IADD3 R61, P4, PT, R61, R150, RZ ;  /* 0x000000963d3d7210 */ /* 0x000fe40007f9e0ff */
[----:B------:R-:W-:Y:S01]  /*2bfa0*/  SHF.L.W.U32.HI R69, R142, 0xd, R79 ;  /* 0x0000000d8e457819 */ /* 0x000fe20000010e4f */
[----:B------:R-:W-:Y:S01]  /*2bfb0*/  IMAD.WIDE.U32 R136, R71, R154, RZ ;  /* 0x0000009a47887225 */ /* 0x000fe200078e00ff */
[----:B------:R-:W-:Y:S02]  /*2bfc0*/  IADD3.X R144, PT, PT, R141, R133, R129, P2, P3 ;  /* 0x000000858d907210 */ /* 0x000fe400017e6481 */
[----:B------:R-:W-:Y:S01]  /*2bfd0*/  IADD3.X R148, P3, PT, R69, R148, RZ, P4, !PT ;  /* 0x0000009445947210 */ /* 0x000fe2000277e4ff */
[----:B------:R-:W-:Y:S01]  /*2bfe0*/  IMAD.WIDE.U32 R132, P2, R143, R65, R138 ;  /* 0x000000418f847225 */ /* 0x000fe2000784008a */
[----:B------:R-:W-:-:S02]  /*2bff0*/  IADD3.X R73, P1, PT, R73, R158, RZ, P1, !PT ;  /* 0x0000009e49497210 */ /* 0x000fc40000f3e4ff */
[----:B------:R-:W-:Y:S01]  /*2c000*/  LOP3.LUT R125, R77, 0x7ffff, RZ, 0xc0, !PT ;  /* 0x0007ffff4d7d7812 */ /* 0x000fe200078ec0ff */
[----:B------:R-:W-:Y:S01]  /*2c010*/  IMAD.WIDE.U32 R128, P4, R143, R63, R136 ;  /* 0x0000003f8f807225 */ /* 0x000fe20007880088 */
[----:B------:R-:W-:Y:S02]  /*2c020*/  MOV R136, R133 ;  /* 0x0000008500887202 */ /* 0x000fe40000000f00 */
[----:B------:R-:W-:Y:S01]  /*2c030*/  LOP3.LUT R159, R83, 0x7ffff, RZ, 0xc0, !PT ;  /* 0x0007ffff539f7812 */ /* 0x000fe200078ec0ff */
[-C--:B------:R-:W-:Y:S01]  /*2c040*/  IMAD.WIDE.U32 R138, R63, R154.reuse, RZ ;  /* 0x0000009a3f8a7225 */ /* 0x080fe200078e00ff */
[----:B------:R-:W-:Y:S02]  /*2c050*/  LEA.HI.X R63, P3, R79, R75, RZ, 0xd, P3 ;  /* 0x0000004b4f3f7211 */ /* 0x000fe40001876cff */
[C---:B------:R-:W-:Y:S01]  /*2c060*/  LOP3.LUT R75, R148.reuse, 0x7ffff, RZ, 0xc0, !PT ;  /* 0x0007ffff944b7812 */ /* 0x040fe200078ec0ff */
[----:B------:R-:W-:Y:S01]  /*2c070*/  IMAD.WIDE.U32 R140, R65, R154, RZ ;  /* 0x0000009a418c7225 */ /* 0x000fe200078e00ff */
[----:B------:R-:W-:-:S02]  /*2c080*/  SHF.L.W.U32.HI R65, R148, 0xd, R63 ;  /* 0x0000000d94417819 */ /* 0x000fc40000010e3f */
[----:B------:R-:W-:Y:S01]  /*2c090*/  IADD3 R142, P5, PT, R119, R138, RZ ;  /* 0x0000008a778e7210 */ /* 0x000fe20007fbe0ff */
[----:B------:R-:W-:Y:S01]  /*2c0a0*/  IMAD.X R137, RZ, RZ, RZ, P2 ;  /* 0x000000ffff897224 */ /* 0x000fe200010e06ff */
[----:B------:R-:W-:Y:S01]  /*2c0b0*/  IADD3 R141, P6, PT, R141, R132, RZ ;  /* 0x000000848d8d7210 */ /* 0x000fe20007fde0ff */
[----:B------:R-:W-:Y:S01]  /*2c0c0*/  IMAD.X R144, RZ, RZ, R144, P3 ;  /* 0x000000ffff907224 */ /* 0x000fe200018e0690 */
[----:B------:R-:W-:Y:S01]  /*2c0d0*/  IADD3 R140, P2, PT, R87, R140, RZ ;  /* 0x0000008c578c7210 */ /* 0x000fe20007f5e0ff */
[----:B------:R-:W-:Y:S01]  /*2c0e0*/  IMAD.MOV.U32 R138, RZ, RZ, R129 ;  /* 0x000000ffff8a7224 */ /* 0x000fe200078e0081 */
[----:B------:R-:W-:Y:S01]  /*2c0f0*/  IADD3 R128, P3, PT, R139, R128, RZ ;  /* 0x000000808b807210 */ /* 0x000fe20007f7e0ff */
[----:B------:R-:W-:Y:S01]  /*2c100*/  IMAD.X R139, RZ, RZ, RZ, P4 ;  /* 0x000000ffff8b7224 */ /* 0x000fe200020e06ff */
[----:B------:R-:W-:Y:S01]  /*2c110*/  IADD3.X R146, P2, PT, R146, R141, RZ, P2, !PT ;  /* 0x0000008d92927210 */ /* 0x000fe2000175e4ff */
[----:B------:R-:W-:Y:S01]  /*2c120*/  IMAD.WIDE.U32.X R132, R143, R67, R136, P6 ;  /* 0x000000438f847225 */ /* 0x000fe200030e0488 */
[----:B------:R-:W-:-:S02]  /*2c130*/  IADD3 R65, P4, PT, R65, R140, RZ ;  /* 0x0000008c41417210 */ /* 0x000fc40007f9e0ff */
[----:B------:R-:W-:Y:S01]  /*2c140*/  SHF.L.W.U32.HI R63, R63, 0xd, R144 ;  /* 0x0000000d3f3f7819 */ /* 0x000fe20000010e90 */
[----:B------:R-:W-:Y:S01]  /*2c150*/  IMAD.WIDE.U32.X R138, R143, R71, R138, P3 ;  /* 0x000000478f8a7225 */ /* 0x000fe200018e048a */
[----:B------:R-:W-:Y:S02]  /*2c160*/  IADD3.X R136, P5, PT, R73, R128, RZ, P5, !PT ;  /* 0x0000008049887210 */ /* 0x000fe40002fbe4ff */
[----:B------:R-:W-:Y:S01]  /*2c170*/  IADD3.X R146, P4, PT, R63, R146, RZ, P4, !PT ;  /* 0x000000923f927210 */ /* 0x000fe2000279e4ff */
[C---:B------:R-:W-:Y:S01]  /*2c180*/  IMAD.WIDE.U32 R128, R75.reuse, R61, RZ ;  /* 0x0000003d4b807225 */ /* 0x040fe200078e00ff */
[----:B------:R-:W-:Y:S02]  /*2c190*/  IADD3.X R63, P0, P2, R132, R130, R122, P2, P0 ;  /* 0x00000082843f7210 */ /* 0x000fe4000120047a */
[----:B------:R-:W-:Y:S01]  /*2c1a0*/  IADD3.X R87, P1, P5, R138, R134, R126, P5, P1 ;  /* 0x000000868a577210 */ /* 0x000fe20002d2247e */
[----:B------:R-:W-:Y:S01]  /*2c1b0*/  IMAD R69, R75, 0x26, RZ ;  /* 0x000000264b457824 */ /* 0x000fe200078e02ff */
[----:B------:R-:W-:Y:S01]  /*2c1c0*/  LEA.HI.X R63, P4, R144, R63, RZ, 0xd, P4 ;  /* 0x0000003f903f7211 */ /* 0x000fe20002096cff */
[----:B------:R-:W-:Y:S01]  /*2c1d0*/  IMAD.WIDE.U32 R144, R61, 0x26, RZ ;  /* 0x000000263d907825 */ /* 0x000fe200078e00ff */
[----:B------:R-:W-:-:S02]  /*2c1e0*/  IADD3.X R130, PT, PT, R133, R131, R123, P0, P2 ;  /* 0x0000008385827210 */ /* 0x000fc400007e447b */
[C---:B------:R-:W-:Y:S01]  /*2c1f0*/  SHF.L.W.U32.HI R71, R146.reuse, 0xd, R63 ;  /* 0x0000000d92477819 */ /* 0x040fe20000010e3f */
[----:B------:R-:W-:Y:S01]  /*2c200*/  IMAD.WIDE.U32 R122, R61, R61, RZ ;  /* 0x0000003d3d7a7225 */ /* 0x000fe200078e00ff */
[----:B------:R-:W-:Y:S02]  /*2c210*/  IADD3.X R130, PT, PT, RZ, R130, RZ, P4, !PT ;  /* 0x00000082ff827210 */ /* 0x000fe400027fe4ff */
[----:B------:R-:W-:Y:S01]  /*2c220*/  IADD3 R71, P0, PT, R71, R142, RZ ;  /* 0x0000008e47477210 */ /* 0x000fe20007f1e0ff */
[----:B------:R-:W-:Y:S01]  /*2c230*/  IMAD.WIDE.U32 R142, R65, 0x13, RZ ;  /* 0x00000013418e7825 */ /* 0x000fe200078e00ff */
[----:B------:R-:W-:Y:S02]  /*2c240*/  SHF.L.W.U32.HI R63, R63, 0xd, R130 ;  /* 0x0000000d3f3f7819 */ /* 0x000fe40000010e82 */
[----:B------:R-:W-:Y:S01]  /*2c250*/  LOP3.LUT R67, R146, 0x7ffff, RZ, 0xc0, !PT ;  /* 0x0007ffff92437812 */ /* 0x000fe200078ec0ff */
[----:B------:R-:W-:Y:S01]  /*2c260*/  IMAD.IADD R148, R145, 0x1, R69 ;  /* 0x0000000191947824 */ /* 0x000fe200078e0245 */
[----:B------:R-:W-:-:S02]  /*2c270*/  IADD3.X R132, P0, PT, R63, R136, RZ, P0, !PT ;  /* 0x000000883f847210 */ /* 0x000fc4000071e4ff */
[----:B------:R-:W-:Y:S01]  /*2c280*/  IADD3.X R140, PT, PT, R139, R135, R127, P1, P5 ;  /* 0x000000878b8c7210 */ /* 0x000fe20000fea47f */
[----:B------:R-:W-:Y:S01]  /*2c290*/  IMAD.WIDE.U32 R128, P1, R75, R61, R128 ;  /* 0x0000003d4b807225 */ /* 0x000fe20007820080 */
[----:B------:R-:W-:-:S03]  /*2c2a0*/  LEA.HI.X R87, P0, R130, R87, RZ, 0xd, P0 ;  /* 0x0000005782577211 */ /* 0x000fc60000016cff */
[----:B------:R-:W-:Y:S01]  /*2c2b0*/  IMAD.WIDE.U32 R126, R67, R144, RZ ;  /* 0x00000090437e7225 */ /* 0x000fe200078e00ff */
[----:B------:R-:W-:Y:S02]  /*2c2c0*/  MOV R134, R129 ;  /* 0x0000008100867202 */ /* 0x000fe40000000f00 */
[----:B------:R-:W-:Y:S01]  /*2c2d0*/  SHF.L.W.U32.HI R73, R132, 0xd, R87 ;  /* 0x0000000d84497819 */ /* 0x000fe20000010e57 */
[----:B------:R-:W-:Y:S01]  /*2c2e0*/  IMAD.X R135, RZ, RZ, RZ, P1 ;  /* 0x000000ffff877224 */ /* 0x000fe200008e06ff */
[----:B------:R-:W-:Y:S01]  /*2c2f0*/  IADD3 R69, P1, PT, R123, R128, RZ ;  /* 0x000000807b457210 */ /* 0x000fe20007f3e0ff */
[----:B------:R-:W-:Y:S02]  /*2c300*/  IMAD R85, R67, 0x13, RZ ;  /* 0x0000001343557824 */ /* 0x000fe400078e02ff */
[----:B------:R-:W-:-:S04]  /*2c310*/  IMAD.WIDE.U32 R128, P2, R148, R65, R126 ;  /* 0x0000004194807225 */ /* 0x000fc8000784007e */
[----:B------:R-:W-:Y:S01]  /*2c320*/  IMAD.WIDE.U32 R126, R65, R144, RZ ;  /* 0x00000090417e7225 */ /* 0x000fe200078e00ff */
[----:B------:R-:W-:-:S03]  /*2c330*/  MOV R136, R129 ;  /* 0x0000008100887202 */ /* 0x000fc60000000f00 */
[----:B------:R-:W-:-:S04]  /*2c340*/  IMAD.WIDE.U32 R130, R67, R142, RZ ;  /* 0x0000008e43827225 */ /* 0x000fc800078e00ff */
[----:B------:R-:W-:Y:S02]  /*2c350*/  IMAD.IADD R85, R143, 0x1, R85 ;  /* 0x000000018f557824 */ /* 0x000fe400078e0255 */
[----:B------:R-:W-:Y:S01]  /*2c360*/  IMAD.X R137, RZ, RZ, RZ, P2 ;  /* 0x000000ffff897224 */ /* 0x000fe200010e06ff */
[----:B------:R-:W-:Y:S01]  /*2c370*/  IADD3 R63, P2, PT, R127, R128, RZ ;  /* 0x000000807f3f7210 */ /* 0x000fe20007f5e0ff */
[----:B------:R-:W-:Y:S01]  /*2c380*/  IMAD.WIDE.U32 R124, R73, 0x13, R124 ;  /* 0x00000013497c7825 */ /* 0x000fe200078e007c */
[----:B------:R-:W-:-:S03]  /*2c390*/  LOP3.LUT R73, R132, 0x7ffff, RZ, 0xc0, !PT ;  /* 0x0007ffff84497812 */ /* 0x000fc600078ec0ff */
[----:B------:R-:W-:-:S04]  /*2c3a0*/  IMAD.WIDE.U32 R128, P3, R85, R65, R130 ;  /* 0x0000004155807225 */ /* 0x000fc80007860082 */
[----:B------:R-:W-:Y:S01]  /*2c3b0*/  IMAD.X R140, RZ, RZ, R140, P0 ;  /* 0x000000ffff8c7224 */ /* 0x000fe200000e068c */
[----:B------:R-:W-:Y:S01]  /*2c3c0*/  MOV R138, R129 ;  /* 0x00000081008a7202 */ /* 0x000fe20000000f00 */
[----:B------:R-:W-:-:S03]  /*2c3d0*/  IMAD.WIDE.U32 R130, R65, 0x26, RZ ;  /* 0x0000002641827825 */ /* 0x000fc600078e00ff */
[----:B------:R-:W-:Y:S01]  /*2c3e0*/  SHF.L.W.U32.HI R77, R87, 0xd, R140 ;  /* 0x0000000d574d7819 */ /* 0x000fe20000010e8c */
[----:B------:R-:W-:-:S04]  /*2c3f0*/  IMAD.WIDE.U32 R142, R65, R142, RZ ;  /* 0x0000008e418e7225 */ /* 0x000fc800078e00ff */
[----:B------:R-:W-:-:S04]  /*2c400*/  IMAD.WIDE.U32 R132, R73, R144, RZ ;  /* 0x0000009049847225 */ /* 0x000fc800078e00ff */
[----:B------:R-:W-:Y:S02]  /*2c410*/  IMAD R123, R67, 0x26, RZ ;  /* 0x00000026437b7824 */ /* 0x000fe400078e02ff */
[----:B------:R-:W-:-:S04]  /*2c420*/  IMAD.WIDE.U32 R146, R73, R130, RZ ;  /* 0x0000008249927225 */ /* 0x000fc800078e00ff */
[----:B------:R-:W-:Y:S01]  /*2c430*/  IMAD.X R139, RZ, RZ, RZ, P3 ;  /* 0x000000ffff8b7224 */ /* 0x000fe200018e06ff */
[----:B------:R-:W-:Y:S01]  /*2c440*/  IADD3 R79, P3, PT, R143, R128, RZ ;  /* 0x000000808f4f7210 */ /* 0x000fe20007f7e0ff */
[----:B------:R-:W-:Y:S02]  /*2c450*/  IMAD.IADD R123, R131, 0x1, R123 ;  /* 0x00000001837b7824 */ /* 0x000fe400078e027b */
[----:B------:R-:W-:-:S04]  /*2c460*/  IMAD.WIDE.U32 R128, P0, R148, R71, R132 ;  /* 0x0000004794807225 */ /* 0x000fc80007800084 */
[----:B------:R-:W-:Y:S01]  /*2c470*/  IMAD.WIDE.U32 R144, R71, R144, RZ ;  /* 0x0000009047907225 */ /* 0x000fe200078e00ff */
[----:B------:R-:W-:-:S03]  /*2c480*/  MOV R140, R129 ;  /* 0x00000081008c7202 */ /* 0x000fc60000000f00 */
[----:B------:R-:W-:Y:S02]  /*2c490*/  IMAD R77, R77, 0x13, RZ ;  /* 0x000000134d4d7824 */ /* 0x000fe400078e02ff */
[----:B------:R-:W-:-:S04]  /*2c4a0*/  IMAD.WIDE.U32 R146, P4, R123, R71, R146 ;  /* 0x000000477b927225 */ /* 0x000fc80007880092 */
[----:B------:R-:W-:-:S04]  /*2c4b0*/  IMAD.WIDE.U32 R130, R71, R130, RZ ;  /* 0x0000008247827225 */ /* 0x000fc800078e00ff */
[----:B------:R-:W-:-:S04]  /*2c4c0*/  IMAD.WIDE.U32.X R138, R85, R67, R138, P3 ;  /* 0x00000043558a7225 */ /* 0x000fc800018e048a */
[----:B------:R-:W-:Y:S01]  /*2c4d0*/  IMAD.X R141, RZ, RZ, RZ, P0 ;  /* 0x000000ffff8d7224 */ /* 0x000fe200000e06ff */
[----:B------:R-:W-:Y:S01]  /*2c4e0*/  IADD3 R85, P0, PT, R145, R128, RZ ;  /* 0x0000008091557210 */ /* 0x000fe20007f1e0ff */
[----:B------:R-:W-:Y:S01]  /*2c4f0*/  IMAD.IADD R160, R125, 0x1, R77 ;  /* 0x000000017da07824 */ /* 0x000fe200078e024d */
[----:B------:R-:W-:Y:S01]  /*2c500*/  MOV R128, R147 ;  /* 0x0000009300807202 */ /* 0x000fe20000000f00 */
[----:B------:R-:W-:-:S04]  /*2c510*/  IMAD.WIDE.U32 R132, R124, R124, RZ ;  /* 0x0000007c7c847225 */ /* 0x000fc800078e00ff */
[----:B------:R-:W-:Y:S01]  /*2c520*/  IMAD.X R129, RZ, RZ, RZ, P4 ;  /* 0x000000ffff817224 */ /* 0x000fe200020e06ff */
[----:B------:R-:W-:Y:S01]  /*2c530*/  IADD3 R77, P4, PT, R131, R146, RZ ;  /* 0x00000092834d7210 */ /* 0x000fe20007f9e0ff */
[----:B------:R-:W-:Y:S01]  /*2c540*/  IMAD.WIDE.U32.X R140, R148, R73, R140, P0 ;  /* 0x00000049948c7225 */ /* 0x000fe200000e048c */
[C---:B------:R-:W-:Y:S02]  /*2c550*/  LOP3.LUT R131, R160.reuse, 0x7ffff, RZ, 0xc0, !PT ;  /* 0x0007ffffa0837812 */ /* 0x040fe400078ec0ff */
[----:B------:R-:W-:Y:S01]  /*2c560*/  LEA.HI R143, P0, R160, R81, RZ, 0xd ;  /* 0x00000051a08f7211 */ /* 0x000fe200078168ff */
[----:B------:R-:W-:Y:S01]  /*2c570*/  IMAD.WIDE.U32.X R136, R148, R67, R136, P2 ;  /* 0x0000004394887225 */ /* 0x000fe200010e0488 */
[----:B------:R-:W-:Y:S02]  /*2c580*/  IADD3 R87, P3, PT, R132, R126, RZ ;  /* 0x0000007e84577210 */ /* 0x000fe40007f7e0ff */
[----:B------:R-:W-:Y:S01]  /*2c590*/  SHF.L.U64.HI R160, R124, 0x1, R160 ;  /* 0x000000017ca07819 */ /* 0x000fe200000102a0 */
[----:B------:R-:W-:Y:S01]  /*2c5a0*/  IMAD.WIDE.U32 R126, R71, 0x13, RZ ;  /* 0x00000013477e7825 */ /* 0x000fe200078e00ff */
[----:B------:R-:W-:-:S02]  /*2c5b0*/  SHF.L.U32 R166, R143, 0x1, RZ ;  /* 0x000000018fa67819 */ /* 0x000fc400000006ff */
[----:B------:R-:W-:Y:S01]  /*2c5c0*/  LOP3.LUT R160, R160, 0xfffff, RZ, 0xc0, !PT ;  /* 0x000fffffa0a07812 */ /* 0x000fe200078ec0ff */
[----:B------:R-:W-:-:S04]  /*2c5d0*/  IMAD.WIDE.U32 R148, R131, R124, RZ ;  /* 0x0000007c83947225 */ /* 0x000fc800078e00ff */
[----:B------:R-:W-:Y:S02]  /*2c5e0*/  IMAD.X R159, RZ, RZ, R159, P0 ;  /* 0x000000ffff9f7224 */ /* 0x000fe400000e069f */
[C---:B------:R-:W-:Y:S02]  /*2c5f0*/  IMAD R119, R73.reuse, 0x13, RZ ;  /* 0x0000001349777824 */ /* 0x040fe400078e02ff */
[----:B------:R-:W-:Y:S01]  /*2c600*/  IMAD.WIDE.U32 R150, R73, R126, RZ ;  /* 0x0000007e49967225 */ /* 0x000fe200078e00ff */
[----:B------:R-:W-:-:S03]  /*2c610*/  SHF.L.U64.HI R164, R143, 0x1, R159 ;  /* 0x000000018fa47819 */ /* 0x000fc6000001029f */
[----:B------:R-:W-:-:S04]  /*2c620*/  IMAD.WIDE.U32.X R128, R123, R73, R128, P4 ;  /* 0x000000497b807225 */ /* 0x000fc800020e0480 */
[----:B------:R-:W-:-:S04]  /*2c630*/  IMAD.WIDE.U32 R148, P4, R131, R124, R148 ;  /* 0x0000007c83947225 */ /* 0x000fc80007880094 */
[----:B------:R-:W-:Y:S01]  /*2c640*/  IMAD.WIDE.U32 R154, R159, R143, RZ ;  /* 0x0000008f9f9a7225 */ /* 0x000fe200078e00ff */
[----:B------:R-:W-:Y:S02]  /*2c650*/  IADD3.X R153, PT, PT, RZ, RZ, RZ, P4, !PT ;  /* 0x000000ffff997210 */ /* 0x000fe400027fe4ff */
[----:B------:R-:W-:Y:S01]  /*2c660*/  IADD3 R170, P4, PT, R133, R148, RZ ;  /* 0x0000009485aa7210 */ /* 0x000fe20007f9e0ff */
[----:B------:R-:W-:Y:S02]  /*2c670*/  IMAD.IADD R119, R127, 0x1, R119 ;  /* 0x000000017f777824 */ /* 0x000fe400078e0277 */
[----:B------:R-:W-:Y:S01]  /*2c680*/  IMAD.SHL.U32 R162, R124, 0x2, RZ ;  /* 0x000000027ca27824 */ /* 0x000fe200078e00ff */
[----:B------:R-:W-:Y:S01]  /*2c690*/  IADD3.X R63, P3, PT, R170, R63, RZ, P3, !PT ;  /* 0x0000003faa3f7210 */ /* 0x000fe20001f7e4ff */
[----:B------:R-:W-:-:S03]  /*2c6a0*/  IMAD.WIDE.U32 R150, P2, R119, R71, R150 ;  /* 0x0000004777967225 */ /* 0x000fc60007840096 */
[----:B------:R-:W-:Y:S01]  /*2c6b0*/  LOP3.LUT R162, R162, 0xfffffffe, RZ, 0xc0, !PT ;  /* 0xfffffffea2a27812 */ /* 0x000fe200078ec0ff */
[----:B------:R-:W-:Y:S01]  /*2c6c0*/  IMAD.WIDE.U32 R126, R71, R126, RZ ;  /* 0x0000007e477e7225 */ /* 0x000fe200078e00ff */
[----:B------:R-:W-:-:S03]  /*2c6d0*/  IADD3.X R125, PT, PT, RZ, RZ, RZ, P2, !PT ;  /* 0x000000ffff7d7210 */ /* 0x000fc600017fe4ff */
[----:B------:R-:W-:Y:S01]  /*2c6e0*/  IMAD.WIDE.U32 R146, R160, R143, RZ ;  /* 0x0000008fa0927225 */ /* 0x000fe200078e00ff */
[----:B------:R-:W-:-:S03]  /*2c6f0*/  IADD3 R81, P0, PT, R127, R150, RZ ;  /* 0x000000967f517210 */ /* 0x000fc60007f1e0ff */
[----:B------:R-:W-:Y:S02]  /*2c700*/  IMAD.MOV.U32 R152, RZ, RZ, R149 ;  /* 0x000000ffff987224 */ /* 0x000fe400078e0095 */
[----:B------:R-:W-:-:S04]  /*2c710*/  IMAD.WIDE.U32 R156, P5, R143, R159, R154 ;  /* 0x0000009f8f9c7225 */ /* 0x000fc800078a009a */
[----:B------:R-:W-:Y:S01]  /*2c720*/  IMAD.WIDE.U32 R148, R143, R143, RZ ;  /* 0x0000008f8f947225 */ /* 0x000fe200078e00ff */
[----:B------:R-:W-:-:S03]  /*2c730*/  IADD3.X R155, PT, PT, RZ, RZ, RZ, P5, !PT ;  /* 0x000000ffff9b7210 */ /* 0x000fc60002ffe4ff */
[----:B------:R-:W-:Y:S01]  /*2c740*/  IMAD.WIDE.U32 R186, R143, 0x26, RZ ;  /* 0x000000268fba7825 */ /* 0x000fe200078e00ff */
[----:B------:R-:W-:-:S03]  /*2c750*/  IADD3 R123, P5, PT, R149, R156, RZ ;  /* 0x0000009c957b7210 */ /* 0x000fc60007fbe0ff */
[----:B------:R-:W-:Y:S02]  /*2c760*/  IMAD.MOV.U32 R124, RZ, RZ, R151 ;  /* 0x000000ffff7c7224 */ /* 0x000fe400078e0097 */
[----:B------:R-:W-:-:S04]  /*2c770*/  IMAD.WIDE.U32 R150, R162, R143, RZ ;  /* 0x0000008fa2967225 */ /* 0x000fc800078e00ff */
[----:B------:R-:W-:-:S04]  /*2c780*/  IMAD.WIDE.U32 R146, P2, R162, R159, R146 ;  /* 0x0000009fa2927225 */ /* 0x000fc80007840092 */
[----:B------:R-:W-:Y:S02]  /*2c790*/  IMAD R127, R159, 0x26, RZ ;  /* 0x000000269f7f7824 */ /* 0x000fe400078e02ff */
[----:B------:R-:W-:Y:S02]  /*2c7a0*/  IMAD.MOV.U32 R154, RZ, RZ, R157 ;  /* 0x000000ffff9a7224 */ /* 0x000fe400078e009d */
[----:B------:R-:W-:-:S04]  /*2c7b0*/  IMAD.WIDE.U32.X R132, R131, R131, R152, P4 ;  /* 0x0000008383847225 */ /* 0x000fc800020e0498 */
[----:B------:R-:W-:-:S04]  /*2c7c0*/  IMAD.WIDE.U32 R156, R75, R162, RZ ;  /* 0x000000a24b9c7225 */ /* 0x000fc800078e00ff */
[----:B------:R-:W-:-:S04]  /*2c7d0*/  IMAD.WIDE.U32 R152, R73, R186, RZ ;  /* 0x000000ba49987225 */ /* 0x000fc800078e00ff */
[----:B------:R-:W-:Y:S01]  /*2c7e0*/  IMAD.WIDE.U32.X R124, R119, R73, R124, P0 ;  /* 0x00000049777c7225 */ /* 0x000fe200000e047c */
[----:B------:R-:W-:-:S03]  /*2c7f0*/  IADD3 R83, P0, PT, R150, R144, RZ ;  /* 0x0000009096537210 */ /* 0x000fc60007f1e0ff */
[----:B------:R-:W-:Y:S01]  /*2c800*/  IMAD.X R145, RZ, RZ, RZ, P2 ;  /* 0x000000ffff917224 */ /* 0x000fe200010e06ff */
[----:B------:R-:W-:Y:S01]  /*2c810*/  IADD3 R168, P2, PT, R151, R146, RZ ;  /* 0x0000009297a87210 */ /* 0x000fe20007f5e0ff */
[----:B------:R-:W-:Y:S02]  /*2c820*/  IMAD.IADD R127, R187, 0x1, R127 ;  /* 0x00000001bb7f7824 */ /* 0x000fe400078e027f */
[----:B------:R-:W-:Y:S01]  /*2c830*/  IMAD.MOV.U32 R144, RZ, RZ, R147 ;  /* 0x000000ffff907224 */ /* 0x000fe200078e0093 */
[----:B------:R-:W-:Y:S01]  /*2c840*/  IADD3.X R168, P0, PT, R168, R85, RZ, P0, !PT ;  /* 0x00000055a8a87210 */ /* 0x000fe2000071e4ff */
[----:B------:R-:W-:-:S04]  /*2c850*/  IMAD.WIDE.U32.X R146, R159, R159, R154, P5 ;  /* 0x0000009f9f927225 */ /* 0x000fc800028e049a */
[----:B------:R-:W-:-:S04]  /*2c860*/  IMAD.WIDE.U32 R154, P5, R160, R61, R156 ;  /* 0x0000003da09a7225 */ /* 0x000fc800078a009c */
[----:B------:R-:W-:Y:S01]  /*2c870*/  IMAD.WIDE.U32 R186, R71, R186, RZ ;  /* 0x000000ba47ba7225 */ /* 0x000fe200078e00ff */
[----:B------:R-:W-:-:S03]  /*2c880*/  MOV R158, R155 ;  /* 0x0000009b009e7202 */ /* 0x000fc60000000f00 */
[----:B------:R-:W-:-:S04]  /*2c890*/  IMAD.WIDE.U32 R152, P4, R127, R71, R152 ;  /* 0x000000477f987225 */ /* 0x000fc80007880098 */
[----:B------:R-:W-:-:S04]  /*2c8a0*/  IMAD.WIDE.U32 R156, R61, R162, RZ ;  /* 0x000000a23d9c7225 */ /* 0x000fc800078e00ff */
[----:B------:R-:W-:Y:S01]  /*2c8b0*/  IMAD.WIDE.U32 R150, R75, R166, RZ ;  /* 0x000000a64b967225 */ /* 0x000fe200078e00ff */
[----:B------:R-:W-:-:S03]  /*2c8c0*/  IADD3 R174, P6, PT, R157, R154, RZ ;  /* 0x0000009a9dae7210 */ /* 0x000fc60007fde0ff */
[----:B------:R-:W-:Y:S01]  /*2c8d0*/  IMAD.WIDE.U32.X R144, R160, R159, R144, P2 ;  /* 0x0000009fa0907225 */ /* 0x000fe200010e0490 */
[----:B------:R-:W-:Y:S02]  /*2c8e0*/  IADD3.X R159, PT, PT, RZ, RZ, RZ, P5, !PT ;  /* 0x000000ffff9f7210 */ /* 0x000fe40002ffe4ff */
[----:B------:R-:W-:Y:S01]  /*2c8f0*/  IADD3 R119, P5, PT, R156, R148, RZ ;  /* 0x000000949c777210 */ /* 0x000fe20007fbe0ff */
[----:B------:R-:W-:Y:S01]  /*2c900*/  IMAD.X R149, RZ, RZ, RZ, P4 ;  /* 0x000000ffff957224 */ /* 0x000fe200020e06ff */
[----:B------:R-:W-:Y:S01]  /*2c910*/  IADD3 R172, P4, PT, R187, R152, RZ ;  /* 0x00000098bbac7210 */ /* 0x000fe20007f9e0ff */
[----:B------:R-:W-:Y:S02]  /*2c920*/  IMAD.MOV.U32 R148, RZ, RZ, R153 ;  /* 0x000000ffff947224 */ /* 0x000fe400078e0099 */
[----:B------:R-:W-:-:S04]  /*2c930*/  IMAD.WIDE.U32 R150, P2, R164, R61, R150 ;  /* 0x0000003da4967225 */ /* 0x000fc80007840096 */
[----:B------:R-:W-:Y:S01]  /*2c940*/  IMAD.WIDE.U32.X R148, R127, R73, R148, P4 ;  /* 0x000000497f947225 */ /* 0x000fe200020e0494 */
[----:B------:R-:W-:-:S03]  /*2c950*/  IADD3 R186, P4, PT, R87, R186, RZ ;  /* 0x000000ba57ba7210 */ /* 0x000fc60007f9e0ff */
[----:B------:R-:W-:Y:S01]  /*2c960*/  IMAD.WIDE.U32 R152, R61, R166, RZ ;  /* 0x000000a63d987225 */ /* 0x000fe200078e00ff */
[----:B------:R-:W-:-:S03]  /*2c970*/  IADD3.X R63, P4, PT, R63, R172, RZ, P4, !PT ;  /* 0x000000ac3f3f7210 */ /* 0x000fc6000279e4ff */
[----:B------:R-:W-:Y:S01]  /*2c980*/  IMAD.X R143, RZ, RZ, RZ, P2 ;  /* 0x000000ffff8f7224 */ /* 0x000fe200010e06ff */
[----:B------:R-:W-:Y:S01]  /*2c990*/  IADD3 R156, P2, PT, R83, R142, RZ ;  /* 0x0000008e539c7210 */ /* 0x000fe20007f5e0ff */
[----:B------:R-:W-:Y:S01]  /*2c9a0*/  IMAD.WIDE.U32.X R158, R160, R75, R158, P6 ;  /* 0x0000004ba09e7225 */ /* 0x000fe200030e049e */
[----:B------:R-:W-:Y:S02]  /*2c9b0*/  IADD3 R83, P6, PT, R153, R150, RZ ;  /* 0x0000009699537210 */ /* 0x000fe40007fde0ff */
[----:B------:R-:W-:Y:S01]  /*2c9c0*/  IADD3.X R136, P3, P4, R148, R136, R132, P4, P3 ;  /* 0x0000008894887210 */ /* 0x000fe20002466484 */
[----:B------:R-:W-:Y:S01]  /*2c9d0*/  IMAD.MOV.U32 R142, RZ, RZ, R151 ;  /* 0x000000ffff8e7224 */ /* 0x000fe200078e0097 */
[----:B------:R-:W-:Y:S01]  /*2c9e0*/  IADD3.X R168, P2, PT, R168, R79, RZ, P2, !PT ;  /* 0x0000004fa8a87210 */ /* 0x000fe2000175e4ff */
[----:B------:R-:W-:Y:S01]  /*2c9f0*/  IMAD.WIDE.U32 R150, R67, R162, RZ ;  /* 0x000000a243967225 */ /* 0x000fe200078e00ff */
[----:B------:R-:W-:Y:S02]  /*2ca00*/  IADD3.X R132, P5, PT, R123, R174, RZ, P5, !PT ;  /* 0x000000ae7b847210 */ /* 0x000fe40002fbe4ff */
[----:B------:R-:W-:Y:S01]  /*2ca10*/  SHF.L.W.U32.HI R61, R63, 0xd, R136 ;  /* 0x0000000d3f3d7819 */ /* 0x000fe20000010e88 */
[----:B------:R-:W-:Y:S01]  /*2ca20*/  IMAD.WIDE.U32.X R134, R75, R75, R134, P1 ;  /* 0x0000004b4b867225 */ /* 0x000fe200008e0486 */
[----:B------:R-:W-:-:S02]  /*2ca30*/  IADD3 R154, P1, PT, R119, R130, RZ ;  /* 0x00000082779a7210 */ /* 0x000fc40007f3e0ff */
[----:B------:R-:W-:Y:S01]  /*2ca40*/  IADD3.X R119, PT, PT, R149, R137, R133, P3, P4 ;  /* 0x0000008995777210 */ /* 0x000fe20001fe8485 */
[----:B------:R-:W-:Y:S01]  /*2ca50*/  IMAD.WIDE.U32.X R142, R164, R75, R142, P6 ;  /* 0x0000004ba48e7225 */ /* 0x000fe200030e048e */
[----:B------:R-:W-:Y:S02]  /*2ca60*/  IADD3.X R75, P2, P4, R138, R140, R144, P2, P0 ;  /* 0x0000008c8a4b7210 */ /* 0x000fe40001440490 */
[----:B------:R-:W-:Y:S01]  /*2ca70*/  IADD3.X R144, P1, PT, R132, R77, RZ, P1, !PT ;  /* 0x0000004d84907210 */ /* 0x000fe20000f3e4ff */
[----:B------:R-:W-:Y:S01]  /*2ca80*/  IMAD.WIDE.U32 R130, R65, R162, RZ ;  /* 0x000000a241827225 */ /* 0x000fe200078e00ff */
[----:B------:R-:W-:Y:S02]  /*2ca90*/  IADD3.X R139, PT, PT, R139, R141, R145, P2, P4 ;  /* 0x0000008d8b8b7210 */ /* 0x000fe400017e8491 */
[----:B------:R-:W-:Y:S01]  /*2caa0*/  IADD3.X R140, P1, P5, R128, R158, R146, P1, P5 ;  /* 0x0000009e808c7210 */ /* 0x000fe20000d2a492 */
[----:B------:R-:W-:Y:S01]  /*2cab0*/  IMAD.WIDE.U32 R150, P6, R160, R65, R150 ;  /* 0x00000041a0967225 */ /* 0x000fe200078c0096 */
[----:B------:R-:W-:-:S02]  /*2cac0*/  IADD3 R153, P0, PT, R130, R152, RZ ;  /* 0x0000009882997210 */ /* 0x000fc40007f1e0ff */
[----:B------:R-:W-:Y:S01]  /*2cad0*/  SHF.L.W.U32.HI R119, R136, 0xd, R119 ;  /* 0x0000000d88777819 */ /* 0x000fe20000010e77 */
[----:B------:R-:W-:Y:S01]  /*2cae0*/  IMAD.WIDE.U32 R132, R73, R162, RZ ;  /* 0x000000a249847225 */ /* 0x000fe200078e00ff */
[----:B------:R-:W-:Y:S02]  /*2caf0*/  IADD3 R148, P3, PT, R131, R150, RZ ;  /* 0x0000009683947210 */ /* 0x000fe40007f7e0ff */
[----:B------:R-:W-:Y:S01]  /*2cb00*/  IADD3 R61, P4, PT, R61, R156, RZ ;  /* 0x0000009c3d3d7210 */ /* 0x000fe20007f9e0ff */
[----:B------:R-:W-:Y:S01]  /*2cb10*/  IMAD.WIDE.U32 R130, R67, R166, RZ ;  /* 0x000000a643827225 */ /* 0x000fe200078e00ff */
[----:B------:R-:W-:Y:S02]  /*2cb20*/  IADD3.X R146, PT, PT, R129, R159, R147, P1, P5 ;  /* 0x0000009f81927210 */ /* 0x000fe40000fea493 */
[----:B------:R-:W-:Y:S01]  /*2cb30*/  IADD3.X R119, P4, PT, R119, R168, RZ, P4, !PT ;  /* 0x000000a877777210 */ /* 0x000fe2000279e4ff */
[----:B------:R-:W-:Y:S01]  /*2cb40*/  IMAD.WIDE.U32 R132, P5, R160, R71, R132 ;  /* 0x00000047a0847225 */ /* 0x000fe200078a0084 */
[----:B------:R-:W-:-:S03]  /*2cb50*/  LOP3.LUT R187, R63, 0x7ffff, RZ, 0xc0, !PT ;  /* 0x0007ffff3fbb7812 */ /* 0x000fc600078ec0ff */
[----:B------:R-:W-:Y:S01]  /*2cb60*/  IMAD.WIDE.U32 R128, P2, R164, R65, R130 ;  /* 0x00000041a4807225 */ /* 0x000fe20007840082 */
[----:B------:R-:W-:-:S03]  /*2cb70*/  IADD3.X R137, PT, PT, RZ, RZ, RZ, P5, !PT ;  /* 0x000000ffff897210 */ /* 0x000fc60002ffe4ff */
[----:B------:R-:W-:Y:S01]  /*2cb80*/  IMAD.WIDE.U32 R130, R65, R166, RZ ;  /* 0x000000a641827225 */ /* 0x000fe200078e00ff */
[----:B------:R-:W-:Y:S02]  /*2cb90*/  IADD3.X R127, PT, PT, RZ, RZ, RZ, P2, !PT ;  /* 0x000000ffff7f7210 */ /* 0x000fe400017fe4ff */
[----:B------:R-:W-:Y:S01]  /*2cba0*/  IADD3 R138, P2, PT, R153, R126, RZ ;  /* 0x0000007e998a7210 */ /* 0x000fe20007f5e0ff */
[----:B------:R-:W-:Y:S01]  /*2cbb0*/  IMAD.WIDE.U32 R162, R71, R162, RZ ;  /* 0x000000a247a27225 */ /* 0x000fe200078e00ff */
[----:B------:R-:W-:Y:S02]  /*2cbc0*/  IADD3 R65, P1, PT, R130, R122, RZ ;  /* 0x0000007a82417210 */ /* 0x000fe40007f3e0ff */
[----:B------:R-:W-:Y:S01]  /*2cbd0*/  IADD3.X R130, P4, PT, RZ, R75, RZ, P4, !PT ;  /* 0x0000004bff827210 */ /* 0x000fe2000279e4ff */
[----:B------:R-:W-:Y:S01]  /*2cbe0*/  IMAD.X R123, RZ, RZ, RZ, P6 ;  /* 0x000000ffff7b7224 */ /* 0x000fe200030e06ff */
[----:B------:R-:W-:Y:S01]  /*2cbf0*/  IADD3 R168, P6, PT, R163, R132, RZ ;  /* 0x00000084a3a87210 */ /* 0x000fe20007fde0ff */
[----:B------:R-:W-:-:S02]  /*2cc00*/  IMAD.MOV.U32 R122, RZ, RZ, R151 ;  /* 0x000000ffff7a7224 */ /* 0x000fc400078e0097 */
[----:B------:R-:W-:Y:S01]  /*2cc10*/  IMAD.X R71, RZ, RZ, R139, P4 ;  /* 0x000000ffff477224 */ /* 0x000fe200020e068b */
[----:B------:R-:W-:Y:S01]  /*2cc20*/  IADD3 R132, P4, PT, R65, R162, RZ ;  /* 0x000000a241847210 */ /* 0x000fe20007f9e0ff */
[----:B------:R-:W-:Y:S01]  /*2cc30*/  IMAD.WIDE.U32.X R122, R160, R67, R122, P3 ;  /* 0x00000043a07a7225 */ /* 0x000fe200018e047a */
[----:B------:R-:W-:-:S03]  /*2cc40*/  SHF.L.W.U32.HI R65, R119, 0xd, R130 ;  /* 0x0000000d77417819 */ /* 0x000fc60000010e82 */
[----:B------:R-:W-:Y:S01]  /*2cc50*/  IMAD.MOV.U32 R136, RZ, RZ, R133 ;  /* 0x000000ffff887224 */ /* 0x000fe200078e0085 */
[----:B------:R-:W-:Y:S01]  /*2cc60*/  IADD3 R75, P3, PT, R65, R154, RZ ;  /* 0x0000009a414b7210 */ /* 0x000fe20007f7e0ff */
[----:B------:R-:W-:Y:S01]  /*2cc70*/  IMAD.MOV.U32 R126, RZ, RZ, R129 ;  /* 0x000000ffff7e7224 */ /* 0x000fe200078e0081 */
[----:B------:R-:W-:Y:S01]  /*2cc80*/  SHF.L.W.U32.HI R65, R130, 0xd, R71 ;  /* 0x0000000d82417819 */ /* 0x000fe20000010e47 */
[----:B------:R-:W-:Y:S01]  /*2cc90*/  IMAD.WIDE.U32.X R160, R160, R73, R136, P6 ;  /* 0x00000049a0a07225 */ /* 0x000fe200030e0488 */
[----:B------:R-:W-:Y:S02]  /*2cca0*/  IADD3 R130, P5, PT, R131, R128, RZ ;  /* 0x0000008083827210 */ /* 0x000fe40007fbe0ff */
[----:B------:R-:W-:Y:S01]  /*2ccb0*/  IADD3.X R128, P3, PT, R65, R144, RZ, P3, !PT ;  /* 0x0000009041807210 */ /* 0x000fe20001f7e4ff */
[----:B------:R-:W-:Y:S01]  /*2ccc0*/  IMAD.WIDE.U32 R188, R75, R62, RZ ;  /* 0x0000003e4bbc7225 */ /* 0x000fe200078e00ff */
[----:B------:R-:W-:Y:S02]  /*2ccd0*/  IADD3.X R136, P0, PT, R83, R148, RZ, P0, !PT ;  /* 0x0000009453887210 */ /* 0x000fe4000071e4ff */
[----:B------:R-:W-:Y:S01]  /*2cce0*/  LEA.HI.X R73, P3, R71, R140, RZ, 0xd, P3 ;  /* 0x0000008c47497211 */ /* 0x000fe20001876cff */
[----:B------:R-:W-:Y:S01]  /*2ccf0*/  IMAD.WIDE.U32.X R126, R164, R67, R126, P5 ;  /* 0x00000043a47e7225 */ /* 0x000fe200028e047e */
[----:B------:R-:W-:-:S02]  /*2cd00*/  LOP3.LUT R71, R128, 0x7ffff, RZ, 0xc0, !PT ;  /* 0x0007ffff80477812 */ /* 0x000fc400078ec0ff */
[----:B------:R-:W-:Y:S01]  /*2cd10*/  IADD3.X R69, P1, PT, R69, R130, RZ, P1, !PT ;  /* 0x0000008245457210 */ /* 0x000fe20000f3e4ff */
[----:B------:R-:W-:Y:S01]  /*2cd20*/  IMAD.WIDE.U32 R148, R75, R197, RZ ;  /* 0x000000c54b947225 */ /* 0x000fe200078e00ff */
[----:B------:R-:W-:Y:S02]  /*2cd30*/  IADD3.X R136, P2, PT, R136, R81, RZ, P2, !PT ;  /* 0x0000005188887210 */ /* 0x000fe4000175e4ff */
[----:B------:R-:W-:Y:S01]  /*2cd40*/  SHF.L.W.U32.HI R65, R128, 0xd, R73 ;  /* 0x0000000d80417819 */ /* 0x000fe20000010e49 */
[----:B------:R-:W-:Y:S01]  /*2cd50*/  IMAD.WIDE.U32 R128, R71, R62, RZ ;  /* 0x0000003e47807225 */ /* 0x000fe200078e00ff */
[----:B------:R-:W-:Y:S02]  /*2cd60*/  IADD3.X R130, PT, PT, RZ, R146, RZ, P3, !PT ;  /* 0x00000092ff827210 */ /* 0x000fe40001ffe4ff */
[----:B------:R-:W-:Y:S01]  /*2cd70*/  IADD3.X R79, P0, P2, R124, R122, R142, P2, P0 ;  /* 0x0000007a7c4f7210 */ /* 0x000fe2000120048e */
[----:B------:R-:W-:Y:S01]  /*2cd80*/  IMAD.WIDE.U32 R158, R75, R118, RZ ;  /* 0x000000764b9e7225 */ /* 0x000fe200078e00ff */
[----:B------:R-:W-:-:S02]  /*2cd90*/  IADD3.X R168, P4, PT, R69, R168, RZ, P4, !PT ;  /* 0x000000a845a87210 */ /* 0x000fc4000279e4ff */
[----:B------:R-:W-:Y:S01]  /*2cda0*/  IADD3 R65, P3, PT, R65, R138, RZ ;  /* 0x0000008a41417210 */ /* 0x000fe20007f7e0ff */
[----:B------:R-:W-:Y:S01]  /*2cdb0*/  IMAD.WIDE.U32 R166, R54, 0x13, RZ ;  /* 0x0000001336a67825 */ /* 0x000fe200078e00ff */
[----:B------:R-:W-:Y:S02]  /*2cdc0*/  SHF.L.W.U32.HI R67, R73, 0xd, R130 ;  /* 0x0000000d49437819 */ /* 0x000fe40000010e82 */
[----:B------:R-:W-:Y:S01]  /*2cdd0*/  IADD3.X R142, PT, PT, R125, R123, R143, P0, P2 ;  /* 0x0000007b7d8e7210 */ /* 0x000fe200007e448f */
[----:B------:R-:W-:Y:S01]  /*2cde0*/  IMAD.WIDE.U32 R128, P0, R75, R192, R128 ;  /* 0x000000c04b807225 */ /* 0x000fe20007800080 */
[----:B------:R-:W-:Y:S02]  /*2cdf0*/  IADD3.X R77, P1, P4, R160, R126, R134, P4, P1 ;  /* 0x0000007ea04d7210 */ /* 0x000fe40002422486 */
[----:B------:R-:W-:Y:S01]  /*2ce00*/  IADD3.X R138, P3, PT, R67, R136, RZ, P3, !PT ;  /* 0x00000088438a7210 */ /* 0x000fe20001f7e4ff */
[----:B------:R-:W-:Y:S01]  /*2ce10*/  IMAD.WIDE.U32 R122, R71, R118, RZ ;  /* 0x00000076477a7225 */ /* 0x000fe200078e00ff */
[----:B------:R-:W-:-:S02]  /*2ce20*/  IADD3.X R85, PT, PT, R161, R127, R135, P1, P4 ;  /* 0x0000007fa1557210 */ /* 0x000fc40000fe8487 */
[----:B------:R-:W-:Y:S01]  /*2ce30*/  LEA.HI.X R67, P1, R130, R79, RZ, 0xd, P3 ;  /* 0x0000004f82437211 */ /* 0x000fe20001836cff */
[----:B------:R-:W-:Y:S01]  /*2ce40*/  IMAD.X R163, RZ, RZ, RZ, P0 ;  /* 0x000000ffffa37224 */ /* 0x000fe200000e06ff */
[----:B------:R-:W-:Y:S01]  /*2ce50*/  IADD3 R83, P3, PT, R189, R128, RZ ;  /* 0x00000080bd537210 */ /* 0x000fe20007f7e0ff */
[----:B------:R-:W-:Y:S01]  /*2ce60*/  IMAD.WIDE.U32 R124, R71, R60, RZ ;  /* 0x0000003c477c7225 */ /* 0x000fe200078e00ff */
[----:B------:R-:W-:-:S03]  /*2ce70*/  SHF.L.W.U32.HI R87, R138, 0xd, R67 ;  /* 0x0000000d8a577819 */ /* 0x000fc60000010e43 */
[----:B------:R-:W-:Y:S02]  /*2ce80*/  IMAD.MOV.U32 R162, RZ, RZ, R129 ;  /* 0x000000ffffa27224 */ /* 0x000fe400078e0081 */
[----:B------:R-:W-:-:S04]  /*2ce90*/  IMAD.WIDE.U32 R128, P0, R75, R194, R122 ;  /* 0x000000c24b807225 */ /* 0x000fc8000780007a */
[----:B------:R-:W-:Y:S01]  /*2cea0*/  IMAD.WIDE.U32 R130, R71, R197, RZ ;  /* 0x000000c547827225 */ /* 0x000fe200078e00ff */
[----:B------:R-:W-:Y:S02]  /*2ceb0*/  IADD3.X R155, PT, PT, RZ, RZ, RZ, P0, !PT ;  /* 0x000000ffff9b7210 */ /* 0x000fe400007fe4ff */
[----:B------:R-:W-:Y:S01]  /*2cec0*/  IADD3 R81, P4, PT, R159, R128, RZ ;  /* 0x000000809f517210 */ /* 0x000fe20007f9e0ff */
[----:B------:R-:W-:-:S04]  /*2ced0*/  IMAD.WIDE.U32 R122, P2, R75, R195, R124 ;  /* 0x000000c34b7a7225 */ /* 0x000fc8000784007c */
[----:B------:R-:W-:-:S04]  /*2cee0*/  IMAD.WIDE.U32 R160, R75, R60, RZ ;  /* 0x0000003c4ba07225 */ /* 0x000fc800078e00ff */
[----:B------:R-:W-:Y:S01]  /*2cef0*/  IMAD.WIDE.U32 R126, R71, R54, RZ ;  /* 0x00000036477e7225 */ /* 0x000fe200078e00ff */
[----:B------:R-:W-:-:S03]  /*2cf00*/  IADD3 R69, P5, PT, R161, R122, RZ ;  /* 0x0000007aa1457210 */ /* 0x000fc60007fbe0ff */
[----:B------:R-:W-:-:S04]  /*2cf10*/  IMAD.WIDE.U32 R124, P0, R75, R199, R130 ;  /* 0x000000c74b7c7225 */ /* 0x000fc80007800082 */
[----:B------:R-:W-:Y:S01]  /*2cf20*/  IMAD.MOV.U32 R152, RZ, RZ, R123 ;  /* 0x000000ffff987224 */ /* 0x000fe200078e007b */
[----:B------:R-:W-:Y:S01]  /*2cf30*/  IADD3.X R141, PT, PT, RZ, RZ, RZ, P0, !PT ;  /* 0x000000ffff8d7210 */ /* 0x000fe200007fe4ff */
[----:B------:R-:W-:Y:S01]  /*2cf40*/  IMAD.WIDE.U32 R122, P0, R75, R57, R126 ;  /* 0x000000394b7a7225 */ /* 0x000fe2000780007e */
[----:B------:R-:W-:Y:S02]  /*2cf50*/  IADD3 R73, P6, PT, R149, R124, RZ ;  /* 0x0000007c95497210 */ /* 0x000fe40007fde0ff */
[----:B------:R-:W-:Y:S01]  /*2cf60*/  LOP3.LUT R149, R138, 0x7ffff, RZ, 0xc0, !PT ;  /* 0x0007ffff8a957812 */ /* 0x000fe200078ec0ff */
[----:B------:R-:W-:Y:S01]  /*2cf70*/  IMAD.WIDE.U32 R136, R75, R54, RZ ;  /* 0x000000364b887225 */ /* 0x000fe200078e00ff */
[----:B------:R-:W-:Y:S02]  /*2cf80*/  IADD3.X R139, PT, PT, RZ, RZ, RZ, P0, !PT ;  /* 0x000000ffff8b7210 */ /* 0x000fe400007fe4ff */
[----:B------:R-:W-:Y:S01]  /*2cf90*/  IADD3.X R124, PT, PT, RZ, R142, RZ, P1, !PT ;  /* 0x0000008eff7c7210 */ /* 0x000fe20000ffe4ff */
[----:B------:R-:W-:Y:S01]  /*2cfa0*/  IMAD.X R153, RZ, RZ, RZ, P2 ;  /* 0x000000ffff997224 */ /* 0x000fe200010e06ff */
[----:B------:R-:W-:Y:S01]  /*2cfb0*/  IADD3 R75, P2, PT, R137, R122, RZ ;  /* 0x0000007a894b7210 */ /* 0x000fe20007f5e0ff */
[----:B------:R-:W-:Y:S01]  /*2cfc0*/  IMAD R79, R57, 0x13, RZ ;  /* 0x00000013394f7824 */ /* 0x000fe200078e02ff */
[----:B------:R-:W-:Y:S01]  /*2cfd0*/  IADD3 R87, P0, PT, R87, R132, RZ ;  /* 0x0000008457577210 */ /* 0x000fe20007f1e0ff */
[----:B------:R-:W-:Y:S01]  /*2cfe0*/  IMAD.MOV.U32 R154, RZ, RZ, R129 ;  /* 0x000000ffff9a7224 */ /* 0x000fe200078e0081 */
[----:B------:R-:W-:Y:S01]  /*2cff0*/  SHF.L.W.U32.HI R67, R67, 0xd, R124 ;  /* 0x0000000d43437819 */ /* 0x000fe20000010e7c */
[----:B------:R-:W-:-:S02]  /*2d000*/  IMAD.MOV.U32 R138, RZ, RZ, R123 ;  /* 0x000000ffff8a7224 */ /* 0x000fc400078e007b */
[----:B------:R-:W-:Y:S01]  /*2d010*/  IMAD.WIDE.U32 R122, R149, R166, RZ ;  /* 0x000000a6957a7225 */ /* 0x000fe200078e00ff */
[----:B------:R-:W-:-:S03]  /*2d020*/  IADD3.X R168, P0, PT, R67, R168, RZ, P0, !PT ;  /* 0x000000a843a87210 */ /* 0x000fc6000071e4ff */
[----:B------:R-:W-:Y:S01]  /*2d030*/  IMAD.WIDE.U32 R128, R149, R62, RZ ;  /* 0x0000003e95807225 */ /* 0x000fe200078e00ff */
[----:B------:R-:W-:-:S03]  /*2d040*/  LEA.HI.X R159, P0, R124, R77, RZ, 0xd, P0 ;  /* 0x0000004d7c9f7211 */ /* 0x000fc60000016cff */
[----:B------:R-:W-:Y:S01]  /*2d050*/  IMAD.WIDE.U32 R126, R149, R118, RZ ;  /* 0x00000076957e7225 */ /* 0x000fe200078e00ff */
[----:B------:R-:W-:-:S03]  /*2d060*/  SHF.L.W.U32.HI R63, R168, 0xd, R159 ;  /* 0x0000000da83f7819 */ /* 0x000fc60000010e9f */
[----:B------:R-:W-:Y:S02]  /*2d070*/  IMAD.IADD R137, R167, 0x1, R79 ;  /* 0x00000001a7897824 */ /* 0x000fe400078e024f */
[----:B------:R-:W-:-:S04]  /*2d080*/  IMAD.WIDE.U32 R146, R149, R197, RZ ;  /* 0x000000c595927225 */ /* 0x000fc800078e00ff */
[----:B------:R-:W-:-:S04]  /*2d090*/  IMAD.WIDE.U32.X R138, R71, R57, R138, P2 ;  /* 0x00000039478a7225 */ /* 0x000fc800010e048a */
[----:B------:R-:W-:-:S04]  /*2d0a0*/  IMAD.WIDE.U32.X R162, R71, R192, R162, P3 ;  /* 0x000000c047a27225 */ /* 0x000fc800018e04a2 */
[----:B------:R-:W-:-:S04]  /*2d0b0*/  IMAD.WIDE.U32 R122, P1, R137, R65, R122 ;  /* 0x00000041897a7225 */ /* 0x000fc8000782007a */
[----:B------:R-:W-:-:S04]  /*2d0c0*/  IMAD.WIDE.U32 R128, P2, R65, R192, R128 ;  /* 0x000000c041807225 */ /* 0x000fc80007840080 */
[----:B------:R-:W-:-:S04]  /*2d0d0*/  IMAD.WIDE.U32 R126, P3, R65, R194, R126 ;  /* 0x000000c2417e7225 */ /* 0x000fc8000786007e */
[----:B------:R-:W-:Y:S01]  /*2d0e0*/  IMAD.WIDE.U32 R164, R149, R60, RZ ;  /* 0x0000003c95a47225 */ /* 0x000fe200078e00ff */
[----:B------:R-:W-:-:S03]  /*2d0f0*/  MOV R142, R127 ;  /* 0x0000007f008e7202 */ /* 0x000fc60000000f00 */
[----:B------:R-:W-:-:S04]  /*2d100*/  IMAD.WIDE.U32 R144, R65, R118, RZ ;  /* 0x0000007641907225 */ /* 0x000fc800078e00ff */
[----:B------:R-:W-:-:S04]  /*2d110*/  IMAD.WIDE.U32.X R152, R71, R195, R152, P5 ;  /* 0x000000c347987225 */ /* 0x000fc800028e0498 */
[----:B------:R-:W-:-:S04]  /*2d120*/  IMAD.WIDE.U32 R146, P5, R65, R199, R146 ;  /* 0x000000c741927225 */ /* 0x000fc800078a0092 */
[----:B------:R-:W-:-:S04]  /*2d130*/  IMAD.WIDE.U32 R134, R65, R197, RZ ;  /* 0x000000c541867225 */ /* 0x000fc800078e00ff */
[----:B------:R-:W-:Y:S01]  /*2d140*/  IMAD.MOV.U32 R156, RZ, RZ, R123 ;  /* 0x000000ffff9c7224 */ /* 0x000fe200078e007b */
[----:B------:R-:W-:Y:S01]  /*2d150*/  IADD3.X R123, PT, PT, RZ, RZ, RZ, P2, !PT ;  /* 0x000000ffff7b7210 */ /* 0x000fe200017fe4ff */
[----:B------:R-:W-:Y:S01]  /*2d160*/  IMAD.MOV.U32 R140, RZ, RZ, R125 ;  /* 0x000000ffff8c7224 */ /* 0x000fe200078e007d */
[----:B------:R-:W-:Y:S01]  /*2d170*/  IADD3 R67, P2, PT, R145, R126, RZ ;  /* 0x0000007e91437210 */ /* 0x000fe20007f5e0ff */
[----:B------:R-:W-:-:S04]  /*2d180*/  IMAD.WIDE.U32.X R154, R71, R194, R154, P4 ;  /* 0x000000c2479a7225 */ /* 0x000fc800020e049a */
[----:B------:R-:W-:-:S04]  /*2d190*/  IMAD.WIDE.U32 R132, R65, R166, RZ ;  /* 0x000000a641847225 */ /* 0x000fc800078e00ff */
[----:B------:R-:W-:-:S04]  /*2d1a0*/  IMAD.WIDE.U32 R124, R65, R62, RZ ;  /* 0x0000003e417c7225 */ /* 0x000fc800078e00ff */
[----:B------:R-:W-:-:S04]  /*2d1b0*/  IMAD.WIDE.U32 R164, P4, R65, R195, R164 ;  /* 0x000000c341a47225 */ /* 0x000fc800078800a4 */
[----:B------:R-:W-:-:S04]  /*2d1c0*/  IMAD.WIDE.U32 R126, R65, R60, RZ ;  /* 0x0000003c417e7225 */ /* 0x000fc800078e00ff */
[----:B------:R-:W-:Y:S01]  /*2d1d0*/  IMAD.X R131, RZ, RZ, RZ, P5 ;  /* 0x000000ffff837224 */ /* 0x000fe200028e06ff */
[----:B------:R-:W-:Y:S01]  /*2d1e0*/  IADD3 R65, P5, PT, R135, R146, RZ ;  /* 0x0000009287417210 */ /* 0x000fe20007fbe0ff */
[----:B------:R-:W-:Y:S01]  /*2d1f0*/  IMAD.WIDE.U32 R150, R197, 0x13, RZ ;  /* 0x00000013c5967825 */ /* 0x000fe200078e00ff */
[----:B------:R-:W-:-:S03]  /*2d200*/  LOP3.LUT R135, R168, 0x7ffff, RZ, 0xc0, !PT ;  /* 0x0007ffffa8877812 */ /* 0x000fc600078ec0ff */
[----:B------:R-:W-:Y:S01]  /*2d210*/  IMAD.X R157, RZ, RZ, RZ, P1 ;  /* 0x000000ffff9d7224 */ /* 0x000fe200008e06ff */
[----:B------:R-:W-:Y:S01]  /*2d220*/  IADD3 R77, P1, PT, R133, R122, RZ ;  /* 0x0000007a854d7210 */ /* 0x000fe20007f3e0ff */
[----:B------:R-:W-:Y:S02]  /*2d230*/  IMAD R145, R199, 0x13, RZ ;  /* 0x00000013c7917824 */ /* 0x000fe400078e02ff */
[----:B------:R-:W-:Y:S02]  /*2d240*/  IMAD.MOV.U32 R122, RZ, RZ, R129 ;  /* 0x000000ffff7a7224 */ /* 0x000fe400078e0081 */
[----:B------:R-:W-:Y:S02]  /*2d250*/  IMAD.MOV.U32 R130, RZ, RZ, R147 ;  /* 0x000000ffff827224 */ /* 0x000fe400078e0093 */
[----:B------:R-:W-:-:S04]  /*2d260*/  IMAD.WIDE.U32.X R140, R71, R199, R140, P6 ;  /* 0x000000c7478c7225 */ /* 0x000fc800030e048c */
[----:B------:R-:W-:Y:S01]  /*2d270*/  IMAD.X R129, RZ, RZ, RZ, P4 ;  /* 0x000000ffff817224 */ /* 0x000fe200020e06ff */
[----:B------:R-:W-:Y:S01]  /*2d280*/  IADD3 R71, P4, PT, R127, R164, RZ ;  /* 0x000000a47f477210 */ /* 0x000fe20007f9e0ff */
[----:B------:R-:W-:Y:S01]  /*2d290*/  IMAD.WIDE.U32 R146, R135, R150, RZ ;  /* 0x0000009687927225 */ /* 0x000fe200078e00ff */
[----:B------:R-:W-:-:S03]  /*2d2a0*/  IADD3.X R164, PT, PT, RZ, R85, RZ, P0, !PT ;  /* 0x00000055ffa47210 */ /* 0x000fc600007fe4ff */
[----:B------:R-:W-:Y:S01]  /*2d2b0*/  IMAD.IADD R145, R151, 0x1, R145 ;  /* 0x0000000197917824 */ /* 0x000fe200078e0291 */
[----:B------:R-:W-:Y:S01]  /*2d2c0*/  SHF.L.W.U32.HI R133, R159, 0xd, R164 ;  /* 0x0000000d9f857819 */ /* 0x000fe20000010ea4 */
[----:B------:R-:W-:Y:S01]  /*2d2d0*/  IMAD.X R143, RZ, RZ, RZ, P3 ;  /* 0x000000ffff8f7224 */ /* 0x000fe200018e06ff */
[----:B------:R-:W-:Y:S01]  /*2d2e0*/  IADD3 R79, P3, PT, R125, R128, RZ ;  /* 0x000000807d4f7210 */ /* 0x000fe20007f7e0ff */
[----:B------:R-:W-:Y:S01]  /*2d2f0*/  IMAD.WIDE.U32 R146, P0, R145, R87, R146 ;  /* 0x0000005791927225 */ /* 0x000fe20007800092 */
[----:B------:R-:W-:-:S03]  /*2d300*/  MOV R128, R165 ;  /* 0x000000a500807202 */ /* 0x000fc60000000f00 */
[----:B------:R-:W-:-:S04]  /*2d310*/  IMAD.WIDE.U32 R150, R87, R150, RZ ;  /* 0x0000009657967225 */ /* 0x000fc800078e00ff */
[----:B------:R-:W-:-:S04]  /*2d320*/  IMAD.WIDE.U32 R164, R135, R62, RZ ;  /* 0x0000003e87a47225 */ /* 0x000fc800078e00ff */
[----:B------:R-:W-:Y:S01]  /*2d330*/  IMAD.X R171, RZ, RZ, RZ, P0 ;  /* 0x000000ffffab7224 */ /* 0x000fe200000e06ff */
[----:B------:R-:W-:Y:S01]  /*2d340*/  IADD3 R85, P0, PT, R151, R146, RZ ;  /* 0x0000009297557210 */ /* 0x000fe20007f1e0ff */
[----:B------:R-:W-:Y:S02]  /*2d350*/  IMAD.MOV.U32 R170, RZ, RZ, R147 ;  /* 0x000000ffffaa7224 */ /* 0x000fe400078e0093 */
[----:B------:R-:W-:-:S04]  /*2d360*/  IMAD.WIDE.U32.X R142, R149, R194, R142, P2 ;  /* 0x000000c2958e7225 */ /* 0x000fc800010e048e */
[----:B------:R-:W-:-:S04]  /*2d370*/  IMAD.WIDE.U32 R176, R135, R166, RZ ;  /* 0x000000a687b07225 */ /* 0x000fc800078e00ff */
[----:B------:R-:W-:-:S04]  /*2d380*/  IMAD.WIDE.U32 R146, R87, R166, RZ ;  /* 0x000000a657927225 */ /* 0x000fc800078e00ff */
[----:B------:R-:W-:-:S04]  /*2d390*/  IMAD.WIDE.U32 R164, P2, R87, R192, R164 ;  /* 0x000000c057a47225 */ /* 0x000fc800078400a4 */
[----:B------:R-:W-:Y:S01]  /*2d3a0*/  IMAD.WIDE.U32 R180, R135, R118, RZ ;  /* 0x0000007687b47225 */ /* 0x000fe200078e00ff */
[----:B------:R-:W-:-:S03]  /*2d3b0*/  MOV R174, R165 ;  /* 0x000000a500ae7202 */ /* 0x000fc60000000f00 */
[----:B------:R-:W-:-:S04]  /*2d3c0*/  IMAD.WIDE.U32 R166, R87, R62, RZ ;  /* 0x0000003e57a67225 */ /* 0x000fc800078e00ff */
[----:B------:R-:W-:Y:S01]  /*2d3d0*/  IMAD.WIDE.U32.X R128, R149, R195, R128, P4 ;  /* 0x000000c395807225 */ /* 0x000fe200020e0480 */
[----:B------:R-:W-:-:S03]  /*2d3e0*/  IADD3 R127, P4, PT, R167, R164, RZ ;  /* 0x000000a4a77f7210 */ /* 0x000fc60007f9e0ff */
[----:B------:R-:W-:-:S04]  /*2d3f0*/  IMAD.WIDE.U32 R172, R135, R60, RZ ;  /* 0x0000003c87ac7225 */ /* 0x000fc800078e00ff */
[----:B------:R-:W-:Y:S02]  /*2d400*/  IMAD.X R175, RZ, RZ, RZ, P2 ;  /* 0x000000ffffaf7224 */ /* 0x000fe400010e06ff */
[----:B------:R-:W-:-:S04]  /*2d410*/  IMAD.WIDE.U32 R180, P2, R87, R194, R180 ;  /* 0x000000c257b47225 */ /* 0x000fc800078400b4 */
[----:B------:R-:W-:-:S04]  /*2d420*/  IMAD.WIDE.U32 R164, R87, R118, RZ ;  /* 0x0000007657a47225 */ /* 0x000fc800078e00ff */
[----:B------:R-:W-:-:S04]  /*2d430*/  IMAD.WIDE.U32 R186, R63, 0x13, R186 ;  /* 0x000000133fba7825 */ /* 0x000fc800078e00ba */
[----:B------:R-:W-:Y:S02]  /*2d440*/  IMAD R133, R133, 0x13, RZ ;  /* 0x0000001385857824 */ /* 0x000fe400078e02ff */
[----:B------:R-:W-:-:S04]  /*2d450*/  IMAD.WIDE.U32.X R156, R149, R137, R156, P1 ;  /* 0x00000089959c7225 */ /* 0x000fc800008e049c */
[----:B------:R-:W-:-:S04]  /*2d460*/  IMAD.WIDE.U32.X R122, R149, R192, R122, P3 ;  /* 0x000000c0957a7225 */ /* 0x000fc800018e047a */
[----:B------:R-:W-:-:S04]  /*2d470*/  IMAD.WIDE.U32.X R130, R149, R199, R130, P5 ;  /* 0x000000c795827225 */ /* 0x000fc800028e0482 */
[----:B------:R-:W-:-:S04]  /*2d480*/  IMAD.WIDE.U32 R176, P1, R137, R87, R176 ;  /* 0x0000005789b07225 */ /* 0x000fc800078200b0 */
[----:B------:R-:W-:Y:S01]  /*2d490*/  IMAD.WIDE.U32 R172, P3, R87, R195, R172 ;  /* 0x000000c357ac7225 */ /* 0x000fe200078600ac */
[----:B------:R-:W-:Y:S02]  /*2d4a0*/  IADD3.X R169, PT, PT, RZ, RZ, RZ, P1, !PT ;  /* 0x000000ffffa97210 */ /* 0x000fe40000ffe4ff */
[----:B------:R-:W-:Y:S01]  /*2d4b0*/  IADD3 R125, P1, PT, R147, R176, RZ ;  /* 0x000000b0937d7210 */ /* 0x000fe20007f3e0ff */
[----:B------:R-:W-:Y:S01]  /*2d4c0*/  IMAD.WIDE.U32 R62, R87, R60, RZ ;  /* 0x0000003c573e7225 */ /* 0x000fe200078e00ff */
[----:B------:R-:W-:Y:S02]  /*2d4d0*/  IADD3 R87, P5, PT, R165, R180, RZ ;  /* 0x000000b4a5577210 */ /* 0x000fe40007fbe0ff */
[----:B------:R-:W-:Y:S01]  /*2d4e0*/  IADD3 R180, PT, PT, R187, R133, RZ ;  /* 0x00000085bbb47210 */ /* 0x000fe20007ffe0ff */
[----:B------:R-:W-:Y:S02]  /*2d4f0*/  IMAD.MOV.U32 R168, RZ, RZ, R177 ;  /* 0x000000ffffa87224 */ /* 0x000fe400078e00b1 */
[----:B------:R-:W-:Y:S01]  /*2d500*/  IMAD.X R177, RZ, RZ, RZ, P3 ;  /* 0x000000ffffb17224 */ /* 0x000fe200018e06ff */
[C---:B------:R-:W-:Y:S01]  /*2d510*/  LEA.HI R133, P3, R180.reuse, R61, RZ, 0xd ;  /* 0x0000003db4857211 */ /* 0x040fe200078768ff */
[----:B------:R-:W-:Y:S01]  /*2d520*/  IMAD.WIDE.U32 R182, R193, R186, RZ ;  /* 0x000000bac1b67225 */ /* 0x000fe200078e00ff */
[----:B------:R-:W-:-:S03]  /*2d530*/  LOP3.LUT R61, R180, 0x7ffff, RZ, 0xc0, !PT ;  /* 0x0007ffffb43d7812 */ /* 0x000fc600078ec0ff */
[----:B------:R-:W-:Y:S01]  /*2d540*/  IMAD.X R179, RZ, RZ, RZ, P2 ;  /* 0x000000ffffb37224 */ /* 0x000fe200010e06ff */
[----:B------:R-:W-:Y:S01]  /*2d550*/  IADD3 R63, P2, PT, R63, R172, RZ ;  /* 0x000000ac3f3f7210 */ /* 0x000fe20007f5e0ff */
[----:B------:R-:W-:Y:S02]  /*2d560*/  IMAD.MOV.U32 R176, RZ, RZ, R173 ;  /* 0x000000ffffb07224 */ /* 0x000fe400078e00ad */
[----:B------:R-:W-:-:S04]  /*2d570*/  IMAD.WIDE.U32 R190, R186, R60, RZ ;  /* 0x0000003cbabe7225 */ /* 0x000fc800078e00ff */
[----:B------:R-:W-:-:S04]  /*2d580*/  IMAD.WIDE.U32 R172, R133, R118, RZ ;  /* 0x0000007685ac7225 */ /* 0x000fc800078e00ff */
[----:B------:R-:W-:-:S04]  /*2d590*/  IMAD.WIDE.U32.X R174, R135, R192, R174, P4 ;  /* 0x000000c087ae7225 */ /* 0x000fc800020e04ae */
[----:B------:R-:W-:Y:S02]  /*2d5a0*/  IMAD.MOV.U32 R178, RZ, RZ, R181 ;  /* 0x000000ffffb27224 */ /* 0x000fe400078e00b5 */
[----:B------:R-:W-:-:S04]  /*2d5b0*/  IMAD.WIDE.U32 R182, P4, R61, R58, R182 ;  /* 0x0000003a3db67225 */ /* 0x000fc800078800b6 */
[----:B------:R-:W-:Y:S01]  /*2d5c0*/  IMAD.WIDE.U32.X R168, R135, R137, R168, P1 ;  /* 0x0000008987a87225 */ /* 0x000fe200008e04a8 */
[----:B------:R-:W-:Y:S02]  /*2d5d0*/  IADD3 R137, P1, PT, R190, R172, RZ ;  /* 0x000000acbe897210 */ /* 0x000fe40007f3e0ff */
[----:B------:R-:W-:Y:S01]  /*2d5e0*/  IADD3.X R189, PT, PT, RZ, RZ, RZ, P4, !PT ;  /* 0x000000ffffbd7210 */ /* 0x000fe200027fe4ff */
[----:B------:R-:W-:-:S04]  /*2d5f0*/  IMAD.WIDE.U32 R184, R61, R60, RZ ;  /* 0x0000003c3db87225 */ /* 0x000fc800078e00ff */
[----:B------:R-:W-:-:S04]  /*2d600*/  IMAD.WIDE.U32 R180, R58, R186, RZ ;  /* 0x000000ba3ab47225 */ /* 0x000fc800078e00ff */
[----:B------:R-:W-:Y:S01]  /*2d610*/  IMAD.WIDE.U32.X R178, R135, R194, R178, P5 ;  /* 0x000000c287b27225 */ /* 0x000fe200028e04b2 */
[----:B------:R-:W-:Y:S02]  /*2d620*/  IADD3 R58, P4, PT, R181, R182, RZ ;  /* 0x000000b6b53a7210 */ /* 0x000fe40007f9e0ff */
[----:B------:R-:W-:Y:S01]  /*2d630*/  IADD3 R137, P5, PT, R137, R188, RZ ;  /* 0x000000bc89897210 */ /* 0x000fe20007fbe0ff */
[----:B------:R-:W-:Y:S01]  /*2d640*/  IMAD.WIDE.U32.X R170, R135, R145, R170, P0 ;  /* 0x0000009187aa7225 */ /* 0x000fe200000e04aa */
[----:B------:R-:W-:-:S03]  /*2d650*/  LOP3.LUT R145, R119, 0x7ffff, RZ, 0xc0, !PT ;  /* 0x0007ffff77917812 */ /* 0x000fc600078ec0ff */
[----:B------:R-:W-:-:S04]  /*2d660*/  IMAD.WIDE.U32 R210, R57, R186, RZ ;  /* 0x000000ba39d27225 */ /* 0x000fc800078e00ff */
[----:B------:R-:W-:-:S04]  /*2d670*/  IMAD.WIDE.U32 R184, P0, R195, R186, R184 ;  /* 0x000000bac3b87225 */ /* 0x000fc800078000b8 */
[----:B------:R-:W-:Y:S01]  /*2d680*/  IMAD.MOV.U32 R188, RZ, RZ, R183 ;  /* 0x000000ffffbc7224 */ /* 0x000fe200078e00b7 */
[----:B------:R-:W-:Y:S01]  /*2d690*/  MOV R206, R185 ;  /* 0x000000b900ce7202 */ /* 0x000fe20000000f00 */
[----:B------:R-:W-:-:S04]  /*2d6a0*/  IMAD.WIDE.U32 R208, R59, R186, RZ ;  /* 0x000000ba3bd07225 */ /* 0x000fc800078e00ff */
[----:B------:R-:W-:Y:S01]  /*2d6b0*/  IMAD.WIDE.U32.X R176, R135, R195, R176, P2 ;  /* 0x000000c387b07225 */ /* 0x000fe200010e04b0 */
[----:B------:R-:W-:-:S03]  /*2d6c0*/  IADD3 R135, P2, PT, R191, R184, RZ ;  /* 0x000000b8bf877210 */ /* 0x000fc60007f5e0ff */
[----:B------:R-:W-:-:S04]  /*2d6d0*/  IMAD.WIDE.U32.X R182, R61, R193, R188, P4 ;  /* 0x000000c13db67225 */ /* 0x000fc800020e04bc */
[----:B------:R-:W-:-:S04]  /*2d6e0*/  IMAD.WIDE.U32 R210, P4, R61, R54, R210 ;  /* 0x000000363dd27225 */ /* 0x000fc800078800d2 */
[----:B------:R-:W-:Y:S01]  /*2d6f0*/  IMAD.WIDE.U32 R204, R61, R197, RZ ;  /* 0x000000c53dcc7225 */ /* 0x000fe200078e00ff */
[----:B------:R-:W-:-:S03]  /*2d700*/  IADD3.X R189, PT, PT, RZ, RZ, RZ, P4, !PT ;  /* 0x000000ffffbd7210 */ /* 0x000fc600027fe4ff */
[----:B------:R-:W-:Y:S02]  /*2d710*/  IMAD.X R145, RZ, RZ, R145, P3 ;  /* 0x000000ffff917224 */ /* 0x000fe400018e0691 */
[----:B------:R-:W-:-:S04]  /*2d720*/  IMAD.WIDE.U32 R190, R54, R186, RZ ;  /* 0x000000ba36be7225 */ /* 0x000fc800078e00ff */
[----:B------:R-:W-:-:S04]  /*2d730*/  IMAD.WIDE.U32 R208, P3, R61, R56, R208 ;  /* 0x000000383dd07225 */ /* 0x000fc800078600d0 */
[----:B------:R-:W-:Y:S01]  /*2d740*/  IMAD.X R201, RZ, RZ, RZ, P3 ;  /* 0x000000ffffc97224 */ /* 0x000fe200018e06ff */
[----:B------:R-:W-:Y:S01]  /*2d750*/  IADD3 R147, P3, PT, R191, R210, RZ ;  /* 0x000000d2bf937210 */ /* 0x000fe20007f7e0ff */
[----:B------:R-:W-:-:S04]  /*2d760*/  IMAD.WIDE.U32 R212, R186, R197, RZ ;  /* 0x000000c5bad47225 */ /* 0x000fc800078e00ff */
[----:B------:R-:W-:-:S04]  /*2d770*/  IMAD.WIDE.U32 R204, P4, R199, R186, R204 ;  /* 0x000000bac7cc7225 */ /* 0x000fc800078800cc */
[----:B------:R-:W-:Y:S01]  /*2d780*/  IMAD.WIDE.U32 R186, R56, R186, RZ ;  /* 0x000000ba38ba7225 */ /* 0x000fe200078e00ff */
[----:B------:R-:W-:Y:S02]  /*2d790*/  IADD3.X R203, PT, PT, RZ, RZ, RZ, P4, !PT ;  /* 0x000000ffffcb7210 */ /* 0x000fe400027fe4ff */
[----:B------:R-:W-:Y:S01]  /*2d7a0*/  IADD3 R151, P4, PT, R213, R204, RZ ;  /* 0x000000ccd5977210 */ /* 0x000fe20007f9e0ff */
[----:B------:R-:W-:Y:S02]  /*2d7b0*/  IMAD.MOV.U32 R188, RZ, RZ, R211 ;  /* 0x000000ffffbc7224 */ /* 0x000fe400078e00d3 */
[----:B------:R-:W-:Y:S02]  /*2d7c0*/  IMAD.MOV.U32 R200, RZ, RZ, R209 ;  /* 0x000000ffffc87224 */ /* 0x000fe400078e00d1 */
[----:B------:R-:W-:Y:S01]  /*2d7d0*/  IMAD.WIDE.U32.X R188, R61, R57, R188, P3 ;  /* 0x000000393dbc7225 */ /* 0x000fe200018e04bc */
[----:B------:R-:W-:-:S03]  /*2d7e0*/  IADD3 R159, P3, PT, R187, R208, RZ ;  /* 0x000000d0bb9f7210 */ /* 0x000fc60007f7e0ff */
[----:B------:R-:W-:-:S04]  /*2d7f0*/  IMAD.WIDE.U32 R208, R57, R133, RZ ;  /* 0x0000008539d07225 */ /* 0x000fc800078e00ff */
[----:B------:R-:W-:Y:S02]  /*2d800*/  IMAD.MOV.U32 R202, RZ, RZ, R205 ;  /* 0x000000ffffca7224 */ /* 0x000fe400078e00cd */
[----:B------:R-:W-:-:S04]  /*2d810*/  IMAD.WIDE.U32 R204, R145, R118, RZ ;  /* 0x0000007691cc7225 */ /* 0x000fc800078e00ff */
[----:B------:R-:W-:-:S04]  /*2d820*/  IMAD.WIDE.U32 R184, R59, R133, RZ ;  /* 0x000000853bb87225 */ /* 0x000fc800078e00ff */
[----:B------:R-:W-:-:S04]  /*2d830*/  IMAD.WIDE.U32.X R200, R61, R59, R200, P3 ;  /* 0x0000003b3dc87225 */ /* 0x000fc800018e04c8 */
[----:B------:R-:W-:Y:S02]  /*2d840*/  IMAD.X R207, RZ, RZ, RZ, P0 ;  /* 0x000000ffffcf7224 */ /* 0x000fe400000e06ff */
[----:B------:R-:W-:-:S04]  /*2d850*/  IMAD.WIDE.U32 R118, P3, R145, R54, R208 ;  /* 0x0000003691767225 */ /* 0x000fc800078600d0 */
[----:B------:R-:W-:-:S04]  /*2d860*/  IMAD.WIDE.U32 R208, R54, R133, RZ ;  /* 0x0000008536d07225 */ /* 0x000fc800078e00ff */
[----:B------:R-:W-:-:S04]  /*2d870*/  IMAD.WIDE.U32.X R202, R61, R199, R202, P4 ;  /* 0x000000c73dca7225 */ /* 0x000fc800020e04ca */
[----:B------:R-:W-:-:S04]  /*2d880*/  IMAD.WIDE.U32.X R206, R61, R195, R206, P2 ;  /* 0x000000c33dce7225 */ /* 0x000fc800010e04ce */
[----:B------:R-:W-:-:S04]  /*2d890*/  IMAD.WIDE.U32 R210, P4, R133, R194, R204 ;  /* 0x000000c285d27225 */ /* 0x000fc800078800cc */
[----:B------:R-:W-:-:S04]  /*2d8a0*/  IMAD.WIDE.U32 R192, R133, R60, RZ ;  /* 0x0000003c85c07225 */ /* 0x000fc800078e00ff */
[----:B------:R-:W-:Y:S01]  /*2d8b0*/  IMAD.WIDE.U32 R184, P2, R145, R56, R184 ;  /* 0x0000003891b87225 */ /* 0x000fe200078400b8 */
[----:B------:R-:W-:-:S03]  /*2d8c0*/  IADD3 R149, P0, PT, R212, R192, RZ ;  /* 0x000000c0d4957210 */ /* 0x000fc60007f1e0ff */
[----:B------:R-:W-:Y:S01]  /*2d8d0*/  IMAD.X R205, RZ, RZ, RZ, P3 ;  /* 0x000000ffffcd7224 */ /* 0x000fe200018e06ff */
[----:B------:R-:W-:Y:S01]  /*2d8e0*/  IADD3 R54, P3, PT, R209, R118, RZ ;  /* 0x00000076d1367210 */ /* 0x000fe20007f7e0ff */
[----:B------:R-:W-:Y:S01]  /*2d8f0*/  IMAD.MOV.U32 R204, RZ, RZ, R119 ;  /* 0x000000ffffcc7224 */ /* 0x000fe200078e0077 */
[----:B------:R-:W-:Y:S01]  /*2d900*/  IADD3.X R61, PT, PT, RZ, RZ, RZ, P2, !PT ;  /* 0x000000ffff3d7210 */ /* 0x000fe200017fe4ff */
[----:B------:R-:W-:Y:S01]  /*2d910*/  IMAD.WIDE.U32 R212, R56, R133, RZ ;  /* 0x0000008538d47225 */ /* 0x000fe200078e00ff */
[----:B------:R-:W-:Y:S02]  /*2d920*/  IADD3 R192, P2, PT, R173, R210, RZ ;  /* 0x000000d2adc07210 */ /* 0x000fe40007f5e0ff */
[----:B------:R-:W-:Y:S01]  /*2d930*/  IADD3.X R173, PT, PT, RZ, RZ, RZ, P4, !PT ;  /* 0x000000ffffad7210 */ /* 0x000fe200027fe4ff */
[----:B------:R-:W-:Y:S01]  /*2d940*/  IMAD.WIDE.U32 R118, R145, R60, RZ ;  /* 0x0000003c91767225 */ /* 0x000fe200078e00ff */
[----:B------:R-:W-:Y:S02]  /*2d950*/  IADD3 R161, P6, PT, R213, R184, RZ ;  /* 0x000000b8d5a17210 */ /* 0x000fe40007fde0ff */
[----:B------:R-:W-:Y:S01]  /*2d960*/  IADD3 R137, P4, PT, R137, R132, RZ ;  /* 0x0000008489897210 */ /* 0x000fe20007f9e0ff */
[----:B------:R-:W-:Y:S01]  /*2d970*/  IMAD.WIDE.U32.X R204, R145, R57, R204, P3 ;  /* 0x0000003991cc7225 */ /* 0x000fe200018e04cc */
[----:B------:R-:W-:-:S03]  /*2d980*/  IADD3.X R192, P1, PT, R192, R135, RZ, P1, !PT ;  /* 0x00000087c0c07210 */ /* 0x000fc60000f3e4ff */
[----:B------:R-:W-:Y:S01]  /*2d990*/  IMAD.WIDE.U32 R56, R145, R197, RZ ;  /* 0x000000c591387225 */ /* 0x000fe200078e00ff */
[----:B------:R-:W-:-:S03]  /*2d9a0*/  IADD3.X R192, P5, PT, R192, R83, RZ, P5, !PT ;  /* 0x00000053c0c07210 */ /* 0x000fc60002fbe4ff */
[----:B------:R-:W-:Y:S01]  /*2d9b0*/  IMAD.MOV.U32 R172, RZ, RZ, R211 ;  /* 0x000000ffffac7224 */ /* 0x000fe200078e00d3 */
[----:B------:R-:W-:Y:S01]  /*2d9c0*/  IADD3.X R192, P4, PT, R192, R77, RZ, P4, !PT ;  /* 0x0000004dc0c07210 */ /* 0x000fe2000279e4ff */
[----:B------:R-:W-:Y:S02]  /*2d9d0*/  IMAD.MOV.U32 R60, RZ, RZ, R185 ;  /* 0x000000ffff3c7224 */ /* 0x000fe400078e00b9 */
[----:B------:R-:W-:-:S04]  /*2d9e0*/  IMAD.WIDE.U32 R118, P3, R133, R195, R118 ;  /* 0x000000c385767225 */ /* 0x000fc80007860076 */
[----:B------:R-:W-:Y:S01]  /*2d9f0*/  IMAD.WIDE.U32.X R184, R145, R194, R172, P2 ;  /* 0x000000c291b87225 */ /* 0x000fe200010e04ac */
[----:B------:R-:W-:-:S03]  /*2da00*/  MOV R172, R119 ;  /* 0x0000007700ac7202 */ /* 0x000fc60000000f00 */
[----:B------:R-:W-:-:S04]  /*2da10*/  IMAD.WIDE.U32 R56, P2, R133, R199, R56 ;  /* 0x000000c785387225 */ /* 0x000fc80007840038 */
[----:B------:R-:W-:-:S04]  /*2da20*/  IMAD.WIDE.U32 R132, R133, R197, RZ ;  /* 0x000000c585847225 */ /* 0x000fc800078e00ff */
[----:B------:R-:W-:Y:S01]  /*2da30*/  IMAD.X R173, RZ, RZ, RZ, P3 ;  /* 0x000000ffffad7224 */ /* 0x000fe200018e06ff */
[----:B------:R-:W-:Y:S01]  /*2da40*/  IADD3 R194, P3, PT, R193, R118, RZ ;  /* 0x00000076c1c27210 */ /* 0x000fe20007f7e0ff */
[----:B------:R-:W-:Y:S01]  /*2da50*/  IMAD.X R119, RZ, RZ, RZ, P2 ;  /* 0x000000ffff777224 */ /* 0x000fe200010e06ff */
[----:B------:R-:W-:Y:S01]  /*2da60*/  IADD3 R56, P2, PT, R133, R56, RZ ;  /* 0x0000003885387210 */ /* 0x000fe20007f5e0ff */
[----:B------:R-:W-:Y:S01]  /*2da70*/  IMAD.WIDE.U32.X R60, R145, R59, R60, P6 ;  /* 0x0000003b913c7225 */ /* 0x000fe200030e043c */
[----:B------:R-:W-:Y:S02]  /*2da80*/  IADD3 R150, P6, PT, R137, R150, RZ ;  /* 0x0000009689967210 */ /* 0x000fe40007fde0ff */
[----:B------:R-:W-:Y:S01]  /*2da90*/  IADD3.X R59, P1, P5, R162, R206, R184, P5, P1 ;  /* 0x000000cea23b7210 */ /* 0x000fe20002d224b8 */
[----:B------:R-:W-:Y:S01]  /*2daa0*/  IMAD.MOV.U32 R118, RZ, RZ, R57 ;  /* 0x000000ffff767224 */ /* 0x000fe200078e0039 */
[----:B------:R-:W-:Y:S01]  /*2dab0*/  IADD3.X R85, P6, PT, R192, R85, RZ, P6, !PT ;  /* 0x00000055c0557210 */ /* 0x000fe200037de4ff */
[----:B------:R-:W-:Y:S01]  /*2dac0*/  IMAD.WIDE.U32.X R172, R145, R195, R172, P3 ;  /* 0x000000c391ac7225 */ /* 0x000fe200018e04ac */
[----:B------:R-:W-:-:S02]  /*2dad0*/  IADD3 R137, P3, PT, R190, R132, RZ ;  /* 0x00000084be897210 */ /* 0x000fc40007f7e0ff */
[----:B------:R-:W-:Y:S01]  /*2dae0*/  IADD3.X R132, P0, PT, R194, R151, RZ, P0, !PT ;  /* 0x00000097c2847210 */ /* 0x000fe2000071e4ff */
[----:B------:R-:W-:Y:S01]  /*2daf0*/  IMAD.WIDE.U32.X R118, R145, R199, R118, P2 ;  /* 0x000000c791767225 */ /* 0x000fe200010e0476 */
[----:B------:R-:W-:Y:S02]  /*2db00*/  IADD3 R57, P2, PT, R149, R158, RZ ;  /* 0x0000009e95397210 */ /* 0x000fe40007f5e0ff */
[----:B------:R-:W-:Y:S02]  /*2db10*/  IADD3.X R163, PT, PT, R163, R207, R185, P1, P5 ;  /* 0x000000cfa3a37210 */ /* 0x000fe40000fea4b9 */
[----:B------:R-:W-:Y:S02]  /*2db20*/  IADD3 R137, P5, PT, R137, R160, RZ ;  /* 0x000000a089897210 */ /* 0x000fe40007fbe0ff */
[----:B------:R-:W-:Y:S02]  /*2db30*/  IADD3.X R184, P4, P6, R170, R59, R156, P6, P4 ;  /* 0x0000003baab87210 */ /* 0x000fe4000368849c */
[----:B------:R-:W-:-:S02]  /*2db40*/  IADD3 R57, P1, PT, R57, R124, RZ ;  /* 0x0000007c39397210 */ /* 0x000fc40007f3e0ff */
[----:B------:R-:W-:Y:S02]  /*2db50*/  IADD3.X R56, P3, PT, R56, R147, RZ, P3, !PT ;  /* 0x0000009338387210 */ /* 0x000fe40001f7e4ff */
[----:B------:R-:W-:Y:S02]  /*2db60*/  IADD3.X R124, P2, PT, R132, R81, RZ, P2, !PT ;  /* 0x00000051847c7210 */ /* 0x000fe4000175e4ff */
[----:B------:R-:W-:Y:S01]  /*2db70*/  IADD3.X R156, PT, PT, R171, R163, R157, P4, P6 ;  /* 0x000000a3ab9c7210 */ /* 0x000fe200027ec49d */
[----:B------:R-:W-:Y:S01]  /*2db80*/  IMAD.WIDE.U32 R162, R44, 0x13, RZ ;  /* 0x000000132ca27825 */ /* 0x000fe200078e00ff */
[----:B------:R-:W-:Y:S02]  /*2db90*/  IADD3.X R56, P5, PT, R56, R69, RZ, P5, !PT ;  /* 0x0000004538387210 */ /* 0x000fe40002fbe4ff */
[----:B------:R-:W-:Y:S02]  /*2dba0*/  IADD3.X R59, P0, P2, R154, R202, R172, P2, P0 ;  /* 0x000000ca9a3b7210 */ /* 0x000fe400012004ac */
[----:B------:R-:W-:-:S02]  /*2dbb0*/  IADD3 R147, P6, PT, R57, R146, RZ ;  /* 0x0000009239937210 */ /* 0x000fc40007fde0ff */
[----:B------:R-:W-:Y:S02]  /*2dbc0*/  IADD3.X R124, P1, PT, R124, R79, RZ, P1, !PT ;  /* 0x0000004f7c7c7210 */ /* 0x000fe40000f3e4ff */
[----:B------:R-:W-:Y:S02]  /*2dbd0*/  IADD3 R137, P4, PT, R137, R144, RZ ;  /* 0x0000009089897210 */ /* 0x000fe40007f9e0ff */
[----:B------:R-:W-:Y:S02]  /*2dbe0*/  IADD3.X R77, P3, P5, R152, R188, R118, P5, P3 ;  /* 0x000000bc984d7210 */ /* 0x000fe40002d66476 */
[----:B------:R-:W-:Y:S02]  /*2dbf0*/  IADD3.X R155, PT, PT, R155, R203, R173, P0, P2 ;  /* 0x000000cb9b9b7210 */ /* 0x000fe400007e44ad */
[----:B------:R-:W-:Y:S02]  /*2dc00*/  IADD3.X R125, P6, PT, R124, R125, RZ, P6, !PT ;  /* 0x0000007d7c7d7210 */ /* 0x000fe400037de4ff */
[----:B------:R-:W-:-:S02]  /*2dc10*/  IADD3 R137, P2, PT, R137, R166, RZ ;  /* 0x000000a689897210 */ /* 0x000fc40007f5e0ff */
[----:B------:R-:W-:Y:S02]  /*2dc20*/  IADD3.X R56, P4, PT, R56, R67, RZ, P4, !PT ;  /* 0x0000004338387210 */ /* 0x000fe4000279e4ff */
[----:B------:R-:W-:Y:S02]  /*2dc30*/  SHF.L.W.U32.HI R170, R85, 0xd, R184 ;  /* 0x0000000d55aa7819 */ /* 0x000fe40000010eb8 */
[----:B------:R-:W-:Y:S02]  /*2dc40*/  IADD3.X R119, PT, PT, R153, R189, R119, P3, P5 ;  /* 0x000000bd99777210 */ /* 0x000fe40001fea477 */
[----:B------:R-:W-:Y:S02]  /*2dc50*/  IADD3.X R57, P6, P3, R168, R59, R122, P6, P1 ;  /* 0x0000003ba8397210 */ /* 0x000fe400033c247a */
[----:B------:R-:W-:Y:S02]  /*2dc60*/  IADD3 R187, P0, PT, R186, R208, RZ ;  /* 0x000000d0babb7210 */ /* 0x000fe40007f1e0ff */
[----:B------:R-:W-:-:S02]  /*2dc70*/  IADD3.X R79, P5, PT, R56, R127, RZ, P2, !PT ;  /* 0x0000007f384f7210 */ /* 0x000fc400017be4ff */
[----:B------:R-:W-:Y:S02]  /*2dc80*/  IADD3 R170, P2, PT, R170, R147, RZ ;  /* 0x00000093aaaa7210 */ /* 0x000fe40007f5e0ff */
[----:B------:R-:W-:Y:S02]  /*2dc90*/  SHF.L.W.U32.HI R184, R184, 0xd, R156 ;  /* 0x0000000db8b87819 */ /* 0x000fe40000010e9c */
[----:B------:R-:W-:Y:S02]  /*2dca0*/  IADD3.X R56, PT, PT, R169, R155, R123, P6, P3 ;  /* 0x0000009ba9387210 */ /* 0x000fe400037e647b */
[----:B------:R-:W-:Y:S02]  /*2dcb0*/  IADD3 R127, P3, PT, R187, R148, RZ ;  /* 0x00000094bb7f7210 */ /* 0x000fe40007f7e0ff */
[----:B------:R-:W-:Y:S02]  /*2dcc0*/  IADD3.X R54, P0, PT, R54, R159, RZ, P0, !PT ;  /* 0x0000009f36367210 */ /* 0x000fe4000071e4ff */
[----:B------:R-:W-:-:S02]  /*2dcd0*/  IADD3.X R184, P2, PT, R184, R125, RZ, P2, !PT ;  /* 0x0000007db8b87210 */ /* 0x000fc4000175e4ff */
[----:B------:R-:W-:Y:S02]  /*2dce0*/  IADD3.X R118, P3, PT, R54, R73, RZ, P3, !PT ;  /* 0x0000004936767210 */ /* 0x000fe40001f7e4ff */
[----:B------:R-:W-:Y:S02]  /*2dcf0*/  LEA.HI.X R57, P2, R156, R57, RZ, 0xd, P2 ;  /* 0x000000399c397211 */ /* 0x000fe40001056cff */
[----:B------:R-:W-:Y:S02]  /*2dd00*/  IADD3.X R59, P3, P0, R140, R200, R204, P3, P0 ;  /* 0x000000c88c3b7210 */ /* 0x000fe400018604cc */
[----:B------:R-:W-:Y:S02]  /*2dd10*/  SHF.L.W.U32.HI R54, R184, 0xd, R57 ;  /* 0x0000000db8367819 */ /* 0x000fe40000010e39 */
[----:B------:R-:W-:Y:S02]  /*2dd20*/  IADD3 R135, P1, PT, R180, R212, RZ ;  /* 0x000000d4b4877210 */ /* 0x000fe40007f3e0ff */
[----:B------:R-:W-:-:S02]  /*2dd30*/  IADD3.X R56, PT, PT, RZ, R56, RZ, P2, !PT ;  /* 0x00000038ff387210 */ /* 0x000fc400017fe4ff */
[----:B------:R-:W-:Y:S02]  /*2dd40*/  IADD3.X R141, PT, PT, R141, R201, R205, P3, P0 ;  /* 0x000000c98d8d7210 */ /* 0x000fe40001fe04cd */
[----:B------:R-:W-:Y:S02]  /*2dd50*/  IADD3.X R77, P6, P5, R174, R77, R142, P5, P4 ;  /* 0x0000004dae4d7210 */ /* 0x000fe40002dc848e */
[----:B------:R-:W-:Y:S02]  /*2dd60*/  IADD3 R137, P0, PT, R54, R137, RZ ;  /* 0x0000008936897210 */ /* 0x000fe40007f1e0ff */
[----:B------:R-:W-:Y:S02]  /*2dd70*/  IADD3 R135, P4, PT, R135, R136, RZ ;  /* 0x0000008887877210 */ /* 0x000fe40007f9e0ff */
[----:B------:R-:W-:Y:S01]  /*2dd80*/  IADD3.X R58, P1, PT, R161, R58, RZ, P1, !PT ;  /* 0x0000003aa13a7210 */ /* 0x000fe20000f3e4ff */
[----:B------:R-:W-:Y:S01]  /*2dd90*/  IMAD.WIDE.U32 R154, R137, R68, RZ ;  /* 0x00000044899a7225 */ /* 0x000fe200078e00ff */
[----:B------:R-:W-:-:S02]  /*2dda0*/  SHF.L.W.U32.HI R54, R57, 0xd, R56 ;  /* 0x0000000d39367819 */ /* 0x000fc40000010e38 */
[----:B------:R-:W-:Y:S01]  /*2ddb0*/  IADD3.X R142, PT, PT, R175, R119, R143, P6, P5 ;  /* 0x00000077af8e7210 */ /* 0x000fe200037ea48f */
[----:B------:R-:W-:Y:S01]  /*2ddc0*/  IMAD.WIDE.U32 R144, R137, R66, RZ ;  /* 0x0000004289907225 */ /* 0x000fe200078e00ff */
[----:B------:R-:W-:Y:S02]  /*2ddd0*/  IADD3 R135, P6, PT, R135, R134, RZ ;  /* 0x0000008687877210 */ /* 0x000fe40007fde0ff */
[----:B------:R-:W-:Y:S02]  /*2dde0*/  IADD3.X R58, P4, PT, R58, R75, RZ, P4, !PT ;  /* 0x0000004b3a3a7210 */ /* 0x000fe4000279e4ff */
[----:B------:R-:W-:Y:S02]  /*2ddf0*/  IADD3.X R57, P0, PT, R54, R79, RZ, P0, !PT ;  /* 0x0000004f36397210 */ /* 0x000fe4000071e4ff */
[----:B------:R-:W-:Y:S02]  /*2de00*/  IADD3 R127, P5, PT, R127, R126, RZ ;  /* 0x0000007e7f7f7210 */ /* 0x000fe40007fbe0ff */
[----:B------:R-:W-:-:S02]  /*2de10*/  IADD3 R126, P3, PT, R135, R62, RZ ;  /* 0x0000003e877e7210 */ /* 0x000fc40007f7e0ff */
[----:B------:R-:W-:Y:S02]  /*2de20*/  IADD3.X R54, P6, PT, R58, R65, RZ, P6, !PT ;  /* 0x000000413a367210 */ /* 0x000fe400037de4ff */
[----:B------:R-:W-:Y:S02]  /*2de30*/  LEA.HI.X R56, P0, R56, R77, RZ, 0xd, P0 ;  /* 0x0000004d38387211 */ /* 0x000fe40000016cff */
[----:B------:R-:W-:Y:S02]  /*2de40*/  IADD3 R73, P2, PT, R127, R164, RZ ;  /* 0x000000a47f497210 */ /* 0x000fe40007f5e0ff */
[----:B------:R-:W-:Y:S01]  /*2de50*/  IADD3.X R118, P5, PT, R118, R71, RZ, P5, !PT ;  /* 0x0000004776767210 */ /* 0x000fe20002fbe4ff */
[----:B------:R-:W-:Y:S01]  /*2de60*/  IMAD.X R65, RZ, RZ, R142, P0 ;  /* 0x000000ffff417224 */ /* 0x000fe200000e068e */
[----:B------:R-:W-:Y:S02]  /*2de70*/  IADD3.X R75, P3, PT, R54, R63, RZ, P3, !PT ;  /* 0x0000003f364b7210 */ /* 0x000fe40001f7e4ff */
[----:B------:R-:W-:-:S02]  /*2de80*/  IADD3.X R69, P2, PT, R118, R87, RZ, P2, !PT ;  /* 0x0000005776457210 */ /* 0x000fc4000175e4ff */
[C---:B------:R-:W-:Y:S02]  /*2de90*/  SHF.L.W.U32.HI R54, R57.reuse, 0xd, R56 ;  /* 0x0000000d39367819 */ /* 0x040fe40000010e38 */
[----:B------:R-:W-:Y:S02]  /*2dea0*/  LOP3.LUT R71, R57, 0x7ffff, RZ, 0xc0, !PT ;  /* 0x0007ffff39477812 */ /* 0x000fe400078ec0ff */
[----:B------:R-:W-:Y:S01]  /*2deb0*/  IADD3.X R118, P2, P5, R178, R59, R128, P2, P5 ;  /* 0x0000003bb2767210 */ /* 0x000fe2000154a480 */
[----:B------:R-:W-:Y:S01]  /*2dec0*/  IMAD.WIDE.U32 R58, R47, R137, RZ ;  /* 0x000000892f3a7225 */ /* 0x000fe200078e00ff */
[----:B------:R-:W-:Y:S02]  /*2ded0*/  IADD3 R73, P0, PT, R54, R73, RZ ;  /* 0x0000004936497210 */ /* 0x000fe40007f1e0ff */
[----:B------:R-:W-:Y:S01]  /*2dee0*/  SHF.L.W.U32.HI R54, R56, 0xd, R65 ;  /* 0x0000000d38367819 */ /* 0x000fe20000010e41 */
[----:B------:R-:W-:Y:S01]  /*2def0*/  IMAD.WIDE.U32 R56, R71, R68, RZ ;  /* 0x0000004447387225 */ /* 0x000fe200078e00ff */
[----:B------:R-:W-:-:S02]  /*2df00*/  IADD3.X R67, P1, P4, R138, R182, R60, P4, P1 ;  /* 0x000000b68a437210 */ /* 0x000fc4000242243c */
[----:B------:R-:W-:Y:S01]  /*2df10*/  IADD3.X R87, PT, PT, R179, R141, R129, P2, P5 ;  /* 0x0000008db3577210 */ /* 0x000fe200017ea481 */
[----:B------:R-:W-:Y:S01]  /*2df20*/  IMAD.WIDE.U32 R62, P2, R71, R44, R58 ;  /* 0x0000002c473e7225 */ /* 0x000fe2000784003a */
[----:B------:R-:W-:Y:S02]  /*2df30*/  IADD3.X R69, P0, PT, R54, R69, RZ, P0, !PT ;  /* 0x0000004536457210 */ /* 0x000fe4000071e4ff */
[----:B------:R-:W-:Y:S01]  /*2df40*/  IADD3.X R61, PT, PT, R139, R183, R61, P1, P4 ;  /* 0x000000b78b3d7210 */ /* 0x000fe20000fe843d */
[----:B------:R-:W-:Y:S01]  /*2df50*/  IMAD.WIDE.U32 R56, P1, R137, R49, R56 ;  /* 0x0000003189387225 */ /* 0x000fe20007820038 */
[----:B------:R-:W-:Y:S02]  /*2df60*/  LEA.HI.X R54, P0, R65, R118, RZ, 0xd, P0 ;  /* 0x0000007641367211 */ /* 0x000fe40000016cff */
[----:B------:R-:W-:Y:S01]  /*2df70*/  IADD3.X R122, P3, P6, R176, R67, R130, P3, P6 ;  /* 0x00000043b07a7210 */ /* 0x000fe20001e6c482 */
[----:B------:R-:W-:Y:S01]  /*2df80*/  IMAD.WIDE.U32 R58, R71, R64, RZ ;  /* 0x00000040473a7225 */ /* 0x000fe200078e00ff */
[----:B------:R-:W-:-:S02]  /*2df90*/  IADD3.X R153, PT, PT, RZ, RZ, RZ, P1, !PT ;  /* 0x000000ffff997210 */ /* 0x000fc40000ffe4ff */
[----:B------:R-:W-:Y:S01]  /*2dfa0*/  IADD3.X R176, PT, PT, R177, R61, R131, P3, P6 ;  /* 0x0000003db1b07210 */ /* 0x000fe20001fec483 */
[----:B------:R-:W-:Y:S01]  /*2dfb0*/  IMAD.WIDE.U32 R128, R44, R137, RZ ;  /* 0x000000892c807225 */ /* 0x000fe200078e00ff */
[C---:B------:R-:W-:Y:S02]  /*2dfc0*/  SHF.L.W.U32.HI R81, R69.reuse, 0xd, R54 ;  /* 0x0000000d45517819 */ /* 0x040fe40000010e36 */
[----:B------:R-:W-:Y:S01]  /*2dfd0*/  LOP3.LUT R69, R69, 0x7ffff, RZ, 0xc0, !PT ;  /* 0x0007ffff45457812 */ /* 0x000fe200078ec0ff */
[----:B------:R-:W-:Y:S01]  /*2dfe0*/  IMAD.X R125, RZ, RZ, RZ, P2 ;  /* 0x000000ffff7d7224 */ /* 0x000fe200010e06ff */
[----:B------:R-:W-:Y:S01]  /*2dff0*/  IADD3 R67, P2, PT, R129, R62, RZ ;  /* 0x0000003e81437210 */ /* 0x000fe20007f5e0ff */
[----:B------:R-:W-:Y:S01]  /*2e000*/  IMAD.WIDE.U32 R58, P1, R137, R55, R58 ;  /* 0x00000037893a7225 */ /* 0x000fe2000782003a */
[----:B------:R-:W-:Y:S02]  /*2e010*/  IADD3 R56, P5, PT, R155, R56, RZ ;  /* 0x000000389b387210 */ /* 0x000fe40007fbe0ff */
[----:B------:R-:W-:Y:S01]  /*2e020*/  LOP3.LUT R151, R85, 0x7ffff, RZ, 0xc0, !PT ;  /* 0x0007ffff55977812 */ /* 0x000fe200078ec0ff */
[----:B------:R-:W-:Y:S01]  /*2e030*/  IMAD.WIDE.U32 R118, R137, R64, RZ ;  /* 0x0000004089767225 */ /* 0x000fe200078e00ff */
[----:B------:R-:W-:-:S02]  /*2e040*/  IADD3.X R149, PT, PT, RZ, RZ, RZ, P1, !PT ;  /* 0x000000ffff957210 */ /* 0x000fc40000ffe4ff */
[----:B------:R-:W-:Y:S01]  /*2e050*/  IADD3 R81, P1, PT, R81, R126, RZ ;  /* 0x0000007e51517210 */ /* 0x000fe20007f3e0ff */
[----:B------:R-:W-:Y:S01]  /*2e060*/  IMAD.MOV.U32 R124, RZ, RZ, R63 ;  /* 0x000000ffff7c7224 */ /* 0x000fe200078e003f */
[----:B------:R-:W-:Y:S01]  /*2e070*/  IADD3 R79, P4, PT, R119, R58, RZ ;  /* 0x0000003a774f7210 */ /* 0x000fe20007f9e0ff */
[----:B------:R-:W-:Y:S02]  /*2e080*/  IMAD.X R87, RZ, RZ, R87, P0 ;  /* 0x000000ffff577224 */ /* 0x000fe400000e0657 */
[----:B------:R-:W-:-:S03]  /*2e090*/  IMAD.WIDE.U32 R60, R71, R66, RZ ;  /* 0x00000042473c7225 */ /* 0x000fc600078e00ff */
[----:B------:R-:W-:Y:S01]  /*2e0a0*/  SHF.L.W.U32.HI R58, R54, 0xd, R87 ;  /* 0x0000000d363a7819 */ /* 0x000fe20000010e57 */
[----:B------:R-:W-:-:S03]  /*2e0b0*/  IMAD.WIDE.U32 R62, R71, R51, RZ ;  /* 0x00000033473e7225 */ /* 0x000fc600078e00ff */
[----:B------:R-:W-:Y:S01]  /*2e0c0*/  IADD3.X R164, P0, PT, R58, R75, RZ, P1, !PT ;  /* 0x0000004b3aa47210 */ /* 0x000fe20000f1e4ff */
[----:B------:R-:W-:-:S03]  /*2e0d0*/  IMAD.WIDE.U32 R60, P3, R137, R53, R60 ;  /* 0x00000035893c7225 */ /* 0x000fc6000786003c */
[----:B------:R-:W-:Y:S01]  /*2e0e0*/  LEA.HI.X R87, P0, R87, R122, RZ, 0xd, P0 ;  /* 0x0000007a57577211 */ /* 0x000fe20000016cff */
[----:B------:R-:W-:Y:S01]  /*2e0f0*/  IMAD.WIDE.U32 R62, P6, R137, R52, R62 ;  /* 0x00000034893e7225 */ /* 0x000fe200078c003e */
[----:B------:R-:W-:Y:S02]  /*2e100*/  MOV R140, R61 ;  /* 0x0000003d008c7202 */ /* 0x000fe40000000f00 */
[----:B------:R-:W-:Y:S01]  /*2e110*/  SHF.L.W.U32.HI R181, R164, 0xd, R87 ;  /* 0x0000000da4b57819 */ /* 0x000fe20000010e57 */
[----:B------:R-:W-:Y:S01]  /*2e120*/  IMAD R65, R47, 0x13, RZ ;  /* 0x000000132f417824 */ /* 0x000fe200078e02ff */
[----:B------:R-:W-:Y:S01]  /*2e130*/  MOV R132, R63 ;  /* 0x0000003f00847202 */ /* 0x000fe20000000f00 */
[----:B------:R-:W-:-:S04]  /*2e140*/  IMAD.WIDE.U32 R136, R137, R51, RZ ;  /* 0x0000003389887225 */ /* 0x000fc800078e00ff */
[----:B------:R-:W-:Y:S02]  /*2e150*/  IMAD.MOV.U32 R148, RZ, RZ, R59 ;  /* 0x000000ffff947224 */ /* 0x000fe400078e003b */
[----:B------:R-:W-:-:S04]  /*2e160*/  IMAD.WIDE.U32 R58, R69, R162, RZ ;  /* 0x000000a2453a7225 */ /* 0x000fc800078e00ff */
[----:B------:R-:W-:Y:S01]  /*2e170*/  IMAD.X R133, RZ, RZ, RZ, P6 ;  /* 0x000000ffff857224 */ /* 0x000fe200030e06ff */
[----:B------:R-:W-:Y:S01]  /*2e180*/  IADD3 R54, P6, PT, R137, R62, RZ ;  /* 0x0000003e89367210 */ /* 0x000fe20007fde0ff */
[----:B------:R-:W-:Y:S02]  /*2e190*/  IMAD.IADD R65, R163, 0x1, R65 ;  /* 0x00000001a3417824 */ /* 0x000fe400078e0241 */
[----:B------:R-:W-:Y:S02]  /*2e1a0*/  IMAD.MOV.U32 R152, RZ, RZ, R57 ;  /* 0x000000ffff987224 */ /* 0x000fe400078e0039 */
[----:B------:R-:W-:Y:S01]  /*2e1b0*/  IMAD.X R141, RZ, RZ, RZ, P3 ;  /* 0x000000ffff8d7224 */ /* 0x000fe200018e06ff */
[----:B------:R-:W-:Y:S01]  /*2e1c0*/  IADD3 R57, P3, PT, R145, R60, RZ ;  /* 0x0000003c91397210 */ /* 0x000fe20007f7e0ff */
[----:B------:R-:W-:-:S04]  /*2e1d0*/  IMAD.WIDE.U32 R62, R69, R68, RZ ;  /* 0x00000044453e7225 */ /* 0x000fc800078e00ff */
[----:B------:R-:W-:-:S04]  /*2e1e0*/  IMAD.WIDE.U32 R156, R69, R64, RZ ;  /* 0x00000040459c7225 */ /* 0x000fc800078e00ff */
[----:B------:R-:W-:-:S04]  /*2e1f0*/  IMAD.WIDE.U32 R160, R69, R51, RZ ;  /* 0x0000003345a07225 */ /* 0x000fc800078e00ff */
[----:B------:R-:W-:-:S04]  /*2e200*/  IMAD.WIDE.U32 R60, P1, R65, R73, R58 ;  /* 0x00000049413c7225 */ /* 0x000fc8000782003a */
[----:B------:R-:W-:-:S04]  /*2e210*/  IMAD.WIDE.U32 R138, R73, R162, RZ ;  /* 0x000000a2498a7225 */ /* 0x000fc800078e00ff */
[----:B------:R-:W-:-:S04]  /*2e220*/  IMAD.WIDE.U32.X R124, R71, R47, R124, P2 ;  /* 0x0000002f477c7225 */ /* 0x000fc800010e047c */
[----:B------:R-:W-:-:S04]  /*2e230*/  IMAD.WIDE.U32.X R140, R71, R53, R140, P3 ;  /* 0x00000035478c7225 */ /* 0x000fc800018e048c */
[----:B------:R-:W-:-:S04]  /*2e240*/  IMAD.WIDE.U32 R158, R69, R66, RZ ;  /* 0x00000042459e7225 */ /* 0x000fc800078e00ff */
[----:B------:R-:W-:-:S04]  /*2e250*/  IMAD.WIDE.U32.X R152, R71, R49, R152, P5 ;  /* 0x0000003147987225 */ /* 0x000fc800028e0498 */
[----:B------:R-:W-:-:S04]  /*2e260*/  IMAD.WIDE.U32 R62, P2, R73, R49, R62 ;  /* 0x00000031493e7225 */ /* 0x000fc8000784003e */
[----:B------:R-:W-:Y:S01]  /*2e270*/  IMAD.X R147, RZ, RZ, RZ, P1 ;  /* 0x000000ffff937224 */ /* 0x000fe200008e06ff */
[----:B------:R-:W-:Y:S01]  /*2e280*/  IADD3 R77, P1, PT, R139, R60, RZ ;  /* 0x0000003c8b4d7210 */ /* 0x000fe20007f3e0ff */
[C---:B------:R-:W-:Y:S01]  /*2e290*/  IMAD.WIDE.U32 R156, P3, R73.reuse, R55, R156 ;  /* 0x00000037499c7225 */ /* 0x040fe2000786009c */
[----:B------:R-:W-:Y:S02]  /*2e2a0*/  IADD3.X R143, PT, PT, RZ, RZ, RZ, P2, !PT ;  /* 0x000000ffff8f7210 */ /* 0x000fe400017fe4ff */
[----:B------:R-:W-:Y:S01]  /*2e2b0*/  LOP3.LUT R139, R184, 0x7ffff, RZ, 0xc0, !PT ;  /* 0x0007ffffb88b7812 */ /* 0x000fe200078ec0ff */
[----:B------:R-:W-:Y:S01]  /*2e2c0*/  IMAD.WIDE.U32 R58, R73, R68, RZ ;  /* 0x00000044493a7225 */ /* 0x000fe200078e00ff */
[----:B------:R-:W-:-:S03]  /*2e2d0*/  IADD3.X R123, PT, PT, RZ, RZ, RZ, P3, !PT ;  /* 0x000000ffff7b7210 */ /* 0x000fc60001ffe4ff */
[----:B------:R-:W-:Y:S01]  /*2e2e0*/  IMAD.MOV.U32 R146, RZ, RZ, R61 ;  /* 0x000000ffff927224 */ /* 0x000fe200078e003d */
[----:B------:R-:W-:Y:S01]  /*2e2f0*/  IADD3 R75, P2, PT, R59, R62, RZ ;  /* 0x0000003e3b4b7210 */ /* 0x000fe20007f5e0ff */
[----:B------:R-:W-:-:S04]  /*2e300*/  IMAD.WIDE.U32 R134, R73, R64, RZ ;  /* 0x0000004049867225 */ /* 0x000fc800078e00ff */
[----:B------:R-:W-:-:S04]  /*2e310*/  IMAD.WIDE.U32 R160, P5, R73, R52, R160 ;  /* 0x0000003449a07225 */ /* 0x000fc800078a00a0 */
[----:B------:R-:W-:-:S04]  /*2e320*/  IMAD.WIDE.U32 R60, R73, R51, RZ ;  /* 0x00000033493c7225 */ /* 0x000fc800078e00ff */
[----:B------:R-:W-:-:S04]  /*2e330*/  IMAD.WIDE.U32.X R148, R71, R55, R148, P4 ;  /* 0x0000003747947225 */ /* 0x000fc800020e0494 */
[----:B------:R-:W-:Y:S01]  /*2e340*/  IMAD.MOV.U32 R142, RZ, RZ, R63 ;  /* 0x000000ffff8e7224 */ /* 0x000fe200078e003f */
[----:B------:R-:W-:Y:S01]  /*2e350*/  IADD3.X R63, PT, PT, RZ, RZ, RZ, P5, !PT ;  /* 0x000000ffff3f7210 */ /* 0x000fe20002ffe4ff */
[----:B------:R-:W-:Y:S01]  /*2e360*/  IMAD.WIDE.U32 R158, P4, R73, R53, R158 ;  /* 0x00000035499e7225 */ /* 0x000fe2000788009e */
[----:B------:R-:W-:Y:S02]  /*2e370*/  IADD3 R59, P5, PT, R61, R160, RZ ;  /* 0x000000a03d3b7210 */ /* 0x000fe40007fbe0ff */
[----:B------:R-:W-:Y:S01]  /*2e380*/  LOP3.LUT R61, R164, 0x7ffff, RZ, 0xc0, !PT ;  /* 0x0007ffffa43d7812 */ /* 0x000fe200078ec0ff */
[----:B------:R-:W-:Y:S01]  /*2e390*/  IMAD.WIDE.U32 R130, R73, R66, RZ ;  /* 0x0000004249827225 */ /* 0x000fe200078e00ff */
[----:B------:R-:W-:Y:S02]  /*2e3a0*/  IADD3 R73, P3, PT, R135, R156, RZ ;  /* 0x0000009c87497210 */ /* 0x000fe40007f7e0ff */
[----:B------:R-:W-:Y:S01]  /*2e3b0*/  MOV R126, R159 ;  /* 0x0000009f007e7202 */ /* 0x000fe20000000f00 */
[----:B------:R-:W-:-:S02]  /*2e3c0*/  IMAD.MOV.U32 R122, RZ, RZ, R157 ;  /* 0x000000ffff7a7224 */ /* 0x000fc400078e009d */
[----:B------:R-:W-:-:S04]  /*2e3d0*/  IMAD.WIDE.U32 R156, R51, 0x13, RZ ;  /* 0x00000013339c7825 */ /* 0x000fc800078e00ff */
[----:B------:R-:W-:Y:S02]  /*2e3e0*/  IMAD.X R176, RZ, RZ, R176, P0 ;  /* 0x000000ffffb07224 */ /* 0x000fe400000e06b0 */
[----:B------:R-:W-:Y:S02]  /*2e3f0*/  IMAD R129, R52, 0x13, RZ ;  /* 0x0000001334817824 */ /* 0x000fe400078e02ff */
[----:B------:R-:W-:Y:S01]  /*2e400*/  IMAD.WIDE.U32.X R132, R71, R52, R132, P6 ;  /* 0x0000003447847225 */ /* 0x000fe200030e0484 */
[----:B------:R-:W-:Y:S02]  /*2e410*/  SHF.L.W.U32.HI R87, R87, 0xd, R176 ;  /* 0x0000000d57577819 */ /* 0x000fe40000010eb0 */
[----:B------:R-:W-:Y:S01]  /*2e420*/  IADD3 R129, PT, PT, R157, R129, RZ ;  /* 0x000000819d817210 */ /* 0x000fe20007ffe0ff */
[----:B------:R-:W-:Y:S01]  /*2e430*/  IMAD.X R127, RZ, RZ, RZ, P4 ;  /* 0x000000ffff7f7224 */ /* 0x000fe200020e06ff */
[----:B------:R-:W-:Y:S01]  /*2e440*/  IADD3 R71, P4, PT, R131, R158, RZ ;  /* 0x0000009e83477210 */ /* 0x000fe20007f9e0ff */
[----:B------:R-:W-:-:S02]  /*2e450*/  IMAD.MOV.U32 R62, RZ, RZ, R161 ;  /* 0x000000ffff3e7224 */ /* 0x000fc400078e00a1 */
[----:B------:R-:W-:-:S04]  /*2e460*/  IMAD.WIDE.U32 R160, R61, R156, RZ ;  /* 0x0000009c3da07225 */ /* 0x000fc800078e00ff */
[----:B------:R-:W-:-:S04]  /*2e470*/  IMAD.WIDE.U32 R158, R61, R162, RZ ;  /* 0x000000a23d9e7225 */ /* 0x000fc800078e00ff */
[----:B------:R-:W-:-:S04]  /*2e480*/  IMAD.WIDE.U32 R166, R61, R64, RZ ;  /* 0x000000403da67225 */ /* 0x000fc800078e00ff */
[----:B------:R-:W-:-:S04]  /*2e490*/  IMAD.WIDE.U32 R180, R181, 0x13, R150 ;  /* 0x00000013b5b47825 */ /* 0x000fc800078e0096 */
[----:B------:R-:W-:Y:S02]  /*2e4a0*/  IMAD R119, R87, 0x13, RZ ;  /* 0x0000001357777824 */ /* 0x000fe400078e02ff */
[----:B------:R-:W-:-:S04]  /*2e4b0*/  IMAD.WIDE.U32.X R146, R69, R65, R146, P1 ;  /* 0x0000004145927225 */ /* 0x000fc800008e0492 */
[----:B------:R-:W-:-:S04]  /*2e4c0*/  IMAD.WIDE.U32 R160, P0, R129, R81, R160 ;  /* 0x0000005181a07225 */ /* 0x000fc800078000a0 */
[----:B------:R-:W-:Y:S01]  /*2e4d0*/  IMAD.WIDE.U32 R168, R61, R68, RZ ;  /* 0x000000443da87225 */ /* 0x000fe200078e00ff */
[----:B------:R-:W-:Y:S02]  /*2e4e0*/  IADD3.X R165, PT, PT, RZ, RZ, RZ, P0, !PT ;  /* 0x000000ffffa57210 */ /* 0x000fe400007fe4ff */
[----:B------:R-:W-:Y:S01]  /*2e4f0*/  MOV R164, R161 ;  /* 0x000000a100a47202 */ /* 0x000fe20000000f00 */
[----:B------:R-:W-:-:S04]  /*2e500*/  IMAD.WIDE.U32 R156, R81, R156, RZ ;  /* 0x0000009c519c7225 */ /* 0x000fc800078e00ff */
[----:B------:R-:W-:Y:S01]  /*2e510*/  IMAD.WIDE.U32 R158, P1, R65, R81, R158 ;  /* 0x00000051419e7225 */ /* 0x000fe2000782009e */
[----:B------:R-:W-:-:S03]  /*2e520*/  IADD3 R85, P0, PT, R157, R160, RZ ;  /* 0x000000a09d557210 */ /* 0x000fc60007f1e0ff */
[----:B------:R-:W-:-:S04]  /*2e530*/  IMAD.WIDE.U32 R150, R81, R162, RZ ;  /* 0x000000a251967225 */ /* 0x000fc800078e00ff */
[----:B------:R-:W-:-:S04]  /*2e540*/  IMAD.WIDE.U32.X R126, R69, R53, R126, P4 ;  /* 0x00000035457e7225 */ /* 0x000fc800020e047e */
[----:B------:R-:W-:Y:S02]  /*2e550*/  IMAD.IADD R119, R181, 0x1, R119 ;  /* 0x00000001b5777824 */ /* 0x000fe400078e0277 */
[----:B------:R-:W-:-:S04]  /*2e560*/  IMAD.WIDE.U32 R166, P4, R81, R55, R166 ;  /* 0x0000003751a67225 */ /* 0x000fc800078800a6 */
[----:B------:R-:W-:Y:S01]  /*2e570*/  IMAD.WIDE.U32.X R142, R69, R49, R142, P2 ;  /* 0x00000031458e7225 */ /* 0x000fe200010e048e */
[----:B------:R-:W-:Y:S02]  /*2e580*/  IADD3 R83, P2, PT, R151, R158, RZ ;  /* 0x0000009e97537210 */ /* 0x000fe40007f5e0ff */
[----:B------:R-:W-:Y:S01]  /*2e590*/  LOP3.LUT R151, R119, 0x7ffff, RZ, 0xc0, !PT ;  /* 0x0007ffff77977812 */ /* 0x000fe200078ec0ff */
[----:B------:R-:W-:Y:S01]  /*2e5a0*/  IMAD.WIDE.U32.X R122, R69, R55, R122, P3 ;  /* 0x00000037457a7225 */ /* 0x000fe200018e047a */
[----:B------:R-:W-:-:S03]  /*2e5b0*/  MOV R158, R167 ;  /* 0x000000a7009e7202 */ /* 0x000fc60000000f00 */
[----:B------:R-:W-:-:S04]  /*2e5c0*/  IMAD.WIDE.U32.X R62, R69, R52, R62, P5 ;  /* 0x00000034453e7225 */ /* 0x000fc800028e043e */
[----:B------:R-:W-:Y:S02]  /*2e5d0*/  IMAD.X R163, RZ, RZ, RZ, P1 ;  /* 0x000000ffffa37224 */ /* 0x000fe400008e06ff */
[----:B------:R-:W-:-:S04]  /*2e5e0*/  IMAD.WIDE.U32 R168, P1, R81, R49, R168 ;  /* 0x0000003151a87225 */ /* 0x000fc800078200a8 */
[----:B------:R-:W-:Y:S01]  /*2e5f0*/  IMAD.WIDE.U32 R68, R81, R68, RZ ;  /* 0x0000004451447225 */ /* 0x000fe200078e00ff */
[----:B------:R-:W-:-:S03]  /*2e600*/  IADD3.X R173, PT, PT, RZ, RZ, RZ, P1, !PT ;  /* 0x000000ffffad7210 */ /* 0x000fc60000ffe4ff */
[----:B------:R-:W-:Y:S01]  /*2e610*/  IMAD.WIDE.U32 R174, R50, R180, RZ ;  /* 0x000000b432ae7225 */ /* 0x000fe200078e00ff */
[----:B------:R-:W-:-:S03]  /*2e620*/  IADD3 R87, P3, PT, R69, R168, RZ ;  /* 0x000000a845577210 */ /* 0x000fc60007f7e0ff */
[----:B------:R-:W-:Y:S01]  /*2e630*/  IMAD.MOV.U32 R162, RZ, RZ, R159 ;  /* 0x000000ffffa27224 */ /* 0x000fe200078e009f */
[----:B------:R-:W-:Y:S01]  /*2e640*/  IADD3.X R159, PT, PT, RZ, RZ, RZ, P4, !PT ;  /* 0x000000ffff9f7210 */ /* 0x000fe200027fe4ff */
[----:B------:R-:W-:Y:S01]  /*2e650*/  IMAD.WIDE.U32 R192, R48, R180, RZ ;  /* 0x000000b430c07225 */ /* 0x000fe200078e00ff */
[----:B------:R-:W-:-:S03]  /*2e660*/  LEA.HI R119, P4, R119, R170, RZ, 0xd ;  /* 0x000000aa77777211 */ /* 0x000fc600078968ff */
[----:B------:R-:W-:Y:S02]  /*2e670*/  IMAD.MOV.U32 R172, RZ, RZ, R169 ;  /* 0x000000ffffac7224 */ /* 0x000fe400078e00a9 */
[----:B------:R-:W-:-:S04]  /*2e680*/  IMAD.WIDE.U32.X R164, R61, R129, R164, P0 ;  /* 0x000000813da47225 */ /* 0x000fc800000e04a4 */
[----:B------:R-:W-:-:S04]  /*2e690*/  IMAD.WIDE.U32 R174, P0, R151, R46, R174 ;  /* 0x0000002e97ae7225 */ /* 0x000fc800078000ae */
[----:B------:R-:W-:Y:S01]  /*2e6a0*/  IMAD.WIDE.U32 R168, R46, R180, RZ ;  /* 0x000000b42ea87225 */ /* 0x000fe200078e00ff */
[----:B------:R-:W-:-:S03]  /*2e6b0*/  MOV R176, R175 ;  /* 0x000000af00b07202 */ /* 0x000fc60000000f00 */
[----:B------:R-:W-:Y:S01]  /*2e6c0*/  IMAD.WIDE.U32 R170, R151, R66, RZ ;  /* 0x0000004297aa7225 */ /* 0x000fe200078e00ff */
[----:B------:R-:W-:-:S03]  /*2e6d0*/  IADD3 R129, P5, PT, R169, R174, RZ ;  /* 0x000000aea9817210 */ /* 0x000fc60007fbe0ff */
[----:B------:R-:W-:-:S04]  /*2e6e0*/  IMAD.WIDE.U32 R194, R151, R51, RZ ;  /* 0x0000003397c27225 */ /* 0x000fc800078e00ff */
[----:B------:R-:W-:Y:S02]  /*2e6f0*/  IMAD.X R139, RZ, RZ, R139, P4 ;  /* 0x000000ffff8b7224 */ /* 0x000fe400020e068b */
[----:B------:R-:W-:-:S04]  /*2e700*/  IMAD.WIDE.U32 R190, R47, R119, RZ ;  /* 0x000000772fbe7225 */ /* 0x000fc800078e00ff */
[----:B------:R-:W-:-:S04]  /*2e710*/  IMAD.WIDE.U32 R192, P4, R151, R45, R192 ;  /* 0x0000002d97c07225 */ /* 0x000fc800078800c0 */
[----:B------:R-:W-:Y:S01]  /*2e720*/  IMAD.WIDE.U32 R196, R47, R180, RZ ;  /* 0x000000b42fc47225 */ /* 0x000fe200078e00ff */
[----:B------:R-:W-:-:S03]  /*2e730*/  MOV R186, R193 ;  /* 0x000000c100ba7202 */ /* 0x000fc60000000f00 */
[----:B------:R-:W-:Y:S02]  /*2e740*/  IMAD.X R177, RZ, RZ, RZ, P0 ;  /* 0x000000ffffb17224 */ /* 0x000fe400000e06ff */
[----:B------:R-:W-:-:S04]  /*2e750*/  IMAD.WIDE.U32 R160, R81, R64, RZ ;  /* 0x0000004051a07225 */ /* 0x000fc800078e00ff */
[----:B------:R-:W-:Y:S01]  /*2e760*/  IMAD.WIDE.U32.X R162, R61, R65, R162, P2 ;  /* 0x000000413da27225 */ /* 0x000fe200010e04a2 */
[----:B------:R-:W-:-:S03]  /*2e770*/  IADD3 R69, P1, PT, R161, R166, RZ ;  /* 0x000000a6a1457210 */ /* 0x000fc60007f3e0ff */
[----:B------:R-:W-:Y:S02]  /*2e780*/  IMAD.X R187, RZ, RZ, RZ, P4 ;  /* 0x000000ffffbb7224 */ /* 0x000fe400020e06ff */
[----:B------:R-:W-:-:S04]  /*2e790*/  IMAD.WIDE.U32 R178, R180, R66, RZ ;  /* 0x00000042b4b27225 */ /* 0x000fc800078e00ff */
[----:B------:R-:W-:-:S04]  /*2e7a0*/  IMAD.WIDE.U32 R170, P2, R53, R180, R170 ;  /* 0x000000b435aa7225 */ /* 0x000fc800078400aa */
[----:B------:R-:W-:Y:S01]  /*2e7b0*/  IMAD.WIDE.U32 R198, R180, R51, RZ ;  /* 0x00000033b4c67225 */ /* 0x000fe200078e00ff */
[----:B------:R-:W-:-:S03]  /*2e7c0*/  IADD3.X R185, PT, PT, RZ, RZ, RZ, P2, !PT ;  /* 0x000000ffffb97210 */ /* 0x000fc600017fe4ff */
[----:B------:R-:W-:-:S04]  /*2e7d0*/  IMAD.WIDE.U32 R182, R44, R180, RZ ;  /* 0x000000b42cb67225 */ /* 0x000fc800078e00ff */
[----:B------:R-:W-:-:S04]  /*2e7e0*/  IMAD.WIDE.U32 R194, P6, R52, R180, R194 ;  /* 0x000000b434c27225 */ /* 0x000fc800078c00c2 */
[----:B------:R-:W-:-:S04]  /*2e7f0*/  IMAD.WIDE.U32 R190, P4, R139, R44, R190 ;  /* 0x0000002c8bbe7225 */ /* 0x000fc800078800be */
[----:B------:R-:W-:Y:S01]  /*2e800*/  IMAD.WIDE.U32 R180, R45, R180, RZ ;  /* 0x000000b42db47225 */ /* 0x000fe200078e00ff */
[----:B------:R-:W-:-:S03]  /*2e810*/  IADD3.X R65, PT, PT, RZ, RZ, RZ, P4, !PT ;  /* 0x000000ffff417210 */ /* 0x000fc600027fe4ff */
[----:B------:R-:W-:Y:S01]  /*2e820*/  IMAD.WIDE.U32.X R176, R151, R50, R176, P5 ;  /* 0x0000003297b07225 */ /* 0x000fe200028e04b0 */
[----:B------:R-:W-:-:S03]  /*2e830*/  IADD3 R145, P4, PT, R181, R192, RZ ;  /* 0x000000c0b5917210 */ /* 0x000fc60007f9e0ff */
[----:B------:R-:W-:-:S04]  /*2e840*/  IMAD.WIDE.U32 R196, P5, R151, R44, R196 ;  /* 0x0000002c97c47225 */ /* 0x000fc800078a00c4 */
[----:B------:R-:W-:Y:S01]  /*2e850*/  IMAD.WIDE.U32 R166, R119, R64, RZ ;  /* 0x0000004077a67225 */ /* 0x000fe200078e00ff */
[----:B------:R-:W-:Y:S02]  /*2e860*/  IADD3.X R189, PT, PT, RZ, RZ, RZ, P5, !PT ;  /* 0x000000ffffbd7210 */ /* 0x000fe40002ffe4ff */
[----:B------:R-:W-:Y:S01]  /*2e870*/  IADD3 R50, P5, PT, R183, R196, RZ ;  /* 0x000000c4b7327210 */ /* 0x000fe20007fbe0ff */
[----:B------:R-:W-:Y:S01]  /*2e880*/  IMAD.WIDE.U32.X R172, R61, R49, R172, P3 ;  /* 0x000000313dac7225 */ /* 0x000fe200018e04ac */
[----:B------:R-:W-:Y:S02]  /*2e890*/  IADD3 R135, P3, PT, R179, R170, RZ ;  /* 0x000000aab3877210 */ /* 0x000fe40007f7e0ff */
[----:B------:R-:W-:Y:S01]  /*2e8a0*/  IADD3 R131, P0, PT, R178, R166, RZ ;  /* 0x000000a6b2837210 */ /* 0x000fe20007f1e0ff */
[----:B------:R-:W-:Y:S01]  /*2e8b0*/  IMAD.WIDE.U32 R174, R119, R66, RZ ;  /* 0x0000004277ae7225 */ /* 0x000fe200078e00ff */
[----:B------:R-:W-:-:S03]  /*2e8c0*/  MOV R178, R195 ;  /* 0x000000c300b27202 */ /* 0x000fc60000000f00 */
[----:B------:R-:W-:Y:S01]  /*2e8d0*/  IMAD.MOV.U32 R184, RZ, RZ, R171 ;  /* 0x000000ffffb87224 */ /* 0x000fe200078e00ab */
[----:B------:R-:W-:Y:S01]  /*2e8e0*/  IADD3 R137, P2, PT, R198, R174, RZ ;  /* 0x000000aec6897210 */ /* 0x000fe20007f5e0ff */
[----:B------:R-:W-:-:S04]  /*2e8f0*/  IMAD.WIDE.U32 R170, R44, R119, RZ ;  /* 0x000000772caa7225 */ /* 0x000fc800078e00ff */
[----:B------:R-:W-:-:S04]  /*2e900*/  IMAD.WIDE.U32 R192, R48, R119, RZ ;  /* 0x0000007730c07225 */ /* 0x000fc800078e00ff */
[----:B------:R-:W-:Y:S01]  /*2e910*/  IMAD.X R179, RZ, RZ, RZ, P6 ;  /* 0x000000ffffb37224 */ /* 0x000fe200030e06ff */
[----:B------:R-:W-:Y:S01]  /*2e920*/  IADD3 R198, P6, PT, R199, R194, RZ ;  /* 0x000000c2c7c67210 */ /* 0x000fe20007fde0ff */
[----:B------:R-:W-:Y:S02]  /*2e930*/  IMAD.MOV.U32 R188, RZ, RZ, R197 ;  /* 0x000000ffffbc7224 */ /* 0x000fe400078e00c5 */
[----:B------:R-:W-:Y:S01]  /*2e940*/  IMAD.WIDE.U32.X R186, R151, R48, R186, P4 ;  /* 0x0000003097ba7225 */ /* 0x000fe200020e04ba */
[----:B------:R-:W-:-:S03]  /*2e950*/  IADD3 R174, P4, PT, R171, R190, RZ ;  /* 0x000000beabae7210 */ /* 0x000fc60007f9e0ff */
[----:B------:R-:W-:-:S04]  /*2e960*/  IMAD.WIDE.U32 R194, R139, R64, RZ ;  /* 0x000000408bc27225 */ /* 0x000fc800078e00ff */
[----:B------:R-:W-:Y:S02]  /*2e970*/  IMAD.MOV.U32 R64, RZ, RZ, R191 ;  /* 0x000000ffff407224 */ /* 0x000fe400078e00bf */
[----:B------:R-:W-:-:S04]  /*2e980*/  IMAD.WIDE.U32.X R188, R151, R47, R188, P5 ;  /* 0x0000002f97bc7225 */ /* 0x000fc800028e04bc */
[----:B------:R-:W-:-:S04]  /*2e990*/  IMAD.WIDE.U32 R192, P5, R139, R45, R192 ;  /* 0x0000002d8bc07225 */ /* 0x000fc800078a00c0 */
[----:B------:R-:W-:Y:S01]  /*2e9a0*/  IMAD.WIDE.U32 R44, R45, R119, RZ ;  /* 0x000000772d2c7225 */ /* 0x000fe200078e00ff */
[----:B------:R-:W-:-:S03]  /*2e9b0*/  IADD3.X R197, PT, PT, RZ, RZ, RZ, P5, !PT ;  /* 0x000000ffffc57210 */ /* 0x000fc60002ffe4ff */
[----:B------:R-:W-:Y:S01]  /*2e9c0*/  IMAD.WIDE.U32.X R64, R139, R47, R64, P4 ;  /* 0x0000002f8b407225 */ /* 0x000fe200020e0440 */
[----:B------:R-:W-:-:S03]  /*2e9d0*/  IADD3 R202, P5, PT, R45, R192, RZ ;  /* 0x000000c02dca7210 */ /* 0x000fc60007fbe0ff */
[----:B------:R-:W-:-:S04]  /*2e9e0*/  IMAD.WIDE.U32 R46, R139, R51, RZ ;  /* 0x000000338b2e7225 */ /* 0x000fc800078e00ff */
[----:B------:R-:W-:-:S04]  /*2e9f0*/  IMAD.WIDE.U32.X R184, R151, R53, R184, P3 ;  /* 0x0000003597b87225 */ /* 0x000fc800018e04b8 */
[----:B------:R-:W-:-:S04]  /*2ea00*/  IMAD.WIDE.U32 R194, P3, R119, R55, R194 ;  /* 0x0000003777c27225 */ /* 0x000fc800078600c2 */
[----:B------:R-:W-:Y:S01]  /*2ea10*/  IMAD.MOV.U32 R196, RZ, RZ, R193 ;  /* 0x000000ffffc47224 */ /* 0x000fe200078e00c1 */
[----:B------:R-:W-:Y:S01]  /*2ea20*/  IADD3.X R155, PT, PT, RZ, RZ, RZ, P3, !PT ;  /* 0x000000ffff9b7210 */ /* 0x000fe20001ffe4ff */
[----:B------:R-:W-:Y:S01]  /*2ea30*/  IMAD.WIDE.U32.X R158, R61, R55, R158, P1 ;  /* 0x000000373d9e7225 */ /* 0x000fe200008e049e */
[----:B------:R-:W-:Y:S02]  /*2ea40*/  IADD3 R131, P3, PT, R131, R154, RZ ;  /* 0x0000009a83837210 */ /* 0x000fe40007f7e0ff */
[----:B------:R-:W-:Y:S01]  /*2ea50*/  IADD3 R194, P4, PT, R167, R194, RZ ;  /* 0x000000c2a7c27210 */ /* 0x000fe20007f9e0ff */
[----:B------:R-:W-:Y:S01]  /*2ea60*/  IMAD.WIDE.U32 R46, P1, R119, R52, R46 ;  /* 0x00000034772e7225 */ /* 0x000fe2000782002e */
[----:B------:R-:W-:Y:S02]  /*2ea70*/  MOV R154, R195 ;  /* 0x000000c3009a7202 */ /* 0x000fe40000000f00 */
[----:B------:R-:W-:Y:S01]  /*2ea80*/  IADD3.X R135, P0, PT, R135, R194, RZ, P0, !PT ;  /* 0x000000c287877210 */ /* 0x000fe2000071e4ff */
[----:B------:R-:W-:-:S04]  /*2ea90*/  IMAD.WIDE.U32 R192, R119, R51, RZ ;  /* 0x0000003377c07225 */ /* 0x000fc800078e00ff */
[----:B------:R-:W-:-:S04]  /*2eaa0*/  IMAD.WIDE.U32.X R48, R139, R48, R196, P5 ;  /* 0x000000308b307225 */ /* 0x000fc800028e04c4 */
[----:B------:R-:W-:-:S04]  /*2eab0*/  IMAD.WIDE.U32 R196, R139, R66, RZ ;  /* 0x000000428bc47225 */ /* 0x000fc800078e00ff */
[----:B------:R-:W-:Y:S01]  /*2eac0*/  IMAD.X R201, RZ, RZ, RZ, P1 ;  /* 0x000000ffffc97224 */ /* 0x000fe200008e06ff */
[----:B------:R-:W-:Y:S01]  /*2ead0*/  IADD3 R51, P1, PT, R193, R46, RZ ;  /* 0x0000002ec1337210 */ /* 0x000fe20007f3e0ff */
[----:B------:R-:W-:Y:S02]  /*2eae0*/  IMAD.MOV.U32 R200, RZ, RZ, R47 ;  /* 0x000000ffffc87224 */ /* 0x000fe400078e002f */
[----:B------:R-:W-:-:S04]  /*2eaf0*/  IMAD.WIDE.U32.X R154, R139, R55, R154, P4 ;  /* 0x000000378b9a7225 */ /* 0x000fc800020e049a */
[----:B------:R-:W-:-:S04]  /*2eb00*/  IMAD.WIDE.U32 R190, R61, R66, RZ ;  /* 0x000000423dbe7225 */ /* 0x000fc800078e00ff */
[----:B------:R-:W-:-:S04]  /*2eb10*/  IMAD.WIDE.U32 R196, P4, R119, R53, R196 ;  /* 0x0000003577c47225 */ /* 0x000fc800078800c4 */
[----:B------:R-:W-:Y:S01]  /*2eb20*/  IMAD.WIDE.U32.X R178, R151, R52, R178, P6 ;  /* 0x0000003497b27225 */ /* 0x000fe200030e04b2 */
[----:B------:R-:W-:Y:S02]  /*2eb30*/  IADD3.X R47, PT, PT, RZ, RZ, RZ, P4, !PT ;  /* 0x000000ffff2f7210 */ /* 0x000fe400027fe4ff */
[----:B------:R-:W-:Y:S01]  /*2eb40*/  IADD3 R175, P6, PT, R175, R196, RZ ;  /* 0x000000c4afaf7210 */ /* 0x000fe20007fde0ff */
[----:B------:R-:W-:Y:S01]  /*2eb50*/  IMAD.WIDE.U32.X R200, R139, R52, R200, P1 ;  /* 0x000000348bc87225 */ /* 0x000fe200008e04c8 */
[----:B------:R-:W-:Y:S02]  /*2eb60*/  IADD3 R157, P1, PT, R131, R138, RZ ;  /* 0x0000008a839d7210 */ /* 0x000fe40007f3e0ff */
[----:B------:R-:W-:Y:S01]  /*2eb70*/  IADD3.X R52, P3, PT, R135, R56, RZ, P3, !PT ;  /* 0x0000003887347210 */ /* 0x000fe20001f7e4ff */
[----:B------:R-:W-:Y:S01]  /*2eb80*/  IMAD.WIDE.U32 R190, P5, R81, R53, R190 ;  /* 0x0000003551be7225 */ /* 0x000fe200078a00be */
[----:B------:R-:W-:Y:S02]  /*2eb90*/  IADD3 R156, P4, PT, R157, R156, RZ ;  /* 0x0000009c9d9c7210 */ /* 0x000fe40007f9e0ff */
[----:B------:R-:W-:Y:S01]  /*2eba0*/  IADD3.X R52, P1, PT, R52, R77, RZ, P1, !PT ;  /* 0x0000004d34347210 */ /* 0x000fe20000f3e4ff */
[----:B------:R-:W-:Y:S01]  /*2ebb0*/  IMAD.X R195, RZ, RZ, RZ, P5 ;  /* 0x000000ffffc37224 */ /* 0x000fe200028e06ff */
[----:B------:R-:W-:Y:S01]  /*2ebc0*/  MOV R46, R197 ;  /* 0x000000c5002e7202 */ /* 0x000fe20000000f00 */
[----:B------:R-:W-:Y:S01]  /*2ebd0*/  IMAD.WIDE.U32 R166, R81, R66, RZ ;  /* 0x0000004251a67225 */ /* 0x000fe200078e00ff */
[----:B------:R-:W-:-:S02]  /*2ebe0*/  IADD3.X R55, P0, P3, R152, R154, R184, P3, P0 ;  /* 0x0000009a98377210 */ /* 0x000fc40001b004b8 */
[----:B------:R-:W-:Y:S01]  /*2ebf0*/  IADD3.X R85, P4, PT, R52, R85, RZ, P4, !PT ;  /* 0x0000005534557210 */ /* 0x000fe2000279e4ff */
[----:B------:R-:W-:Y:S01]  /*2ec00*/  IMAD.WIDE.U32.X R46, R139, R53, R46, P6 ;  /* 0x000000358b2e7225 */ /* 0x000fe200030e042e */
[----:B------:R-:W-:Y:S02]  /*2ec10*/  IADD3 R137, P5, PT, R137, R118, RZ ;  /* 0x0000007689897210 */ /* 0x000fe40007fbe0ff */
[----:B------:R-:W-:Y:S01]  /*2ec20*/  IADD3.X R52, P2, PT, R198, R175, RZ, P2, !PT ;  /* 0x000000afc6347210 */ /* 0x000fe2000175e4ff */
[----:B------:R-:W-:Y:S01]  /*2ec30*/  IMAD.MOV.U32 R194, RZ, RZ, R191 ;  /* 0x000000ffffc27224 */ /* 0x000fe200078e00bf */
[----:B------:R-:W-:Y:S02]  /*2ec40*/  IADD3.X R153, PT, PT, R153, R155, R185, P0, P3 ;  /* 0x0000009b99997210 */ /* 0x000fe400007e64b9 */
[----:B------:R-:W-:Y:S02]  /*2ec50*/  IADD3.X R66, P1, P3, R164, R55, R146, P4, P1 ;  /* 0x00000037a4427210 */ /* 0x000fe40002322492 */
[----:B------:R-:W-:-:S02]  /*2ec60*/  IADD3.X R52, P5, PT, R52, R79, RZ, P5, !PT ;  /* 0x0000004f34347210 */ /* 0x000fc40002fbe4ff */
[----:B------:R-:W-:Y:S02]  /*2ec70*/  IADD3 R151, P0, PT, R137, R58, RZ ;  /* 0x0000003a89977210 */ /* 0x000fe40007f1e0ff */
[----:B------:R-:W-:Y:S02]  /*2ec80*/  IADD3.X R146, PT, PT, R165, R153, R147, P1, P3 ;  /* 0x00000099a5927210 */ /* 0x000fe40000fe6493 */
[----:B------:R-:W-:Y:S01]  /*2ec90*/  IADD3.X R77, P2, P5, R148, R46, R178, P5, P2 ;  /* 0x0000002e944d7210 */ /* 0x000fe20002d444b2 */
[----:B------:R-:W0:Y:S01]  /*2eca0*/  LDC.64 R164, c[0x3][0x10] ;  /* 0x00c00400ffa47b82 */ /* 0x000e220000000a00 */
[----:B------:R-:W-:Y:S02]  /*2ecb0*/  IADD3 R151, P1, PT, R151, R150, RZ ;  /* 0x0000009697977210 */ /* 0x000fe40007f3e0ff */
[----:B------:R-:W-:Y:S02]  /*2ecc0*/  IADD3.X R52, P0, PT, R52, R75, RZ, P0, !PT ;  /* 0x0000004b34347210 */ /* 0x000fe4000071e4ff */
[----:B------:R-:W-:-:S02]  /*2ecd0*/  SHF.L.W.U32.HI R46, R85, 0xd, R66 ;  /* 0x0000000d552e7819 */ /* 0x000fc40000010e42 */
[----:B------:R-:W-:Y:S02]  /*2ece0*/  IADD3.X R149, PT, PT, R149, R47, R179, P2, P5 ;  /* 0x0000002f95957210 */ /* 0x000fe400017ea4b3 */
[----:B------:R-:W-:Y:S02]  /*2ecf0*/  IADD3 R55, P4, PT, R182, R192, RZ ;  /* 0x000000c0b6377210 */ /* 0x000fe40007f9e0ff */
[----:B------:R-:W-:Y:S02]  /*2ed00*/  IADD3.X R83, P2, PT, R52, R83, RZ, P1, !PT ;  /* 0x0000005334537210 */ /* 0x000fe40000f5e4ff */
[----:B------:R-:W-:Y:S02]  /*2ed10*/  IADD3 R56, P1, PT, R46, R151, RZ ;  /* 0x000000972e387210 */ /* 0x000fe40007f3e0ff */
[----:B------:R-:W-:Y:S02]  /*2ed20*/  SHF.L.W.U32.HI R46, R66, 0xd, R146 ;  /* 0x0000000d422e7819 */ /* 0x000fe40000010e92 */
[----:B------:R-:W-:-:S02]  /*2ed30*/  IADD3 R55, P3, PT, R55, R144, RZ ;  /* 0x0000009037377210 */ /* 0x000fc40007f7e0ff */
[----:B------:R-:W-:Y:S02]  /*2ed40*/  IADD3.X R50, P4, PT, R50, R51, RZ, P4, !PT ;  /* 0x0000003332327210 */ /* 0x000fe4000279e4ff */
[----:B------:R-:W-:Y:S02]  /*2ed50*/  IADD3.X R47, P0, P2, R162, R77, R142, P2, P0 ;  /* 0x0000004da22f7210 */ /* 0x000fe4000120048e */
[----:B------:R-:W-:Y:S01]  /*2ed60*/  IADD3.X R58, P1, PT, R46, R83, RZ, P1, !PT ;  /* 0x000000532e3a7210 */ /* 0x000fe20000f3e4ff */
[----:B0-----:R-:W-:Y:S01]  /*2ed70*/  IMAD.WIDE.U32 R150, R164, -0x26, RZ ;  /* 0xffffffdaa4967825 */ /* 0x001fe200078e00ff */
[----:B------:R-:W-:Y:S02]  /*2ed80*/  IADD3.X R50, P3, PT, R50, R57, RZ, P3, !PT ;  /* 0x0000003932327210 */ /* 0x000fe40001f7e4ff */
[----:B------:R-:W-:Y:S02]  /*2ed90*/  IADD3 R55, P5, PT, R55, R134, RZ ;  /* 0x0000008637377210 */ /* 0x000fe40007fbe0ff */
[----:B------:R-:W-:-:S02]  /*2eda0*/  LEA.HI.X R47, P1, R146, R47, RZ, 0xd, P1 ;  /* 0x0000002f922f7211 */ /* 0x000fc40000836cff */
[----:B------:R-:W-:Y:S02]  /*2edb0*/  IADD3.X R52, PT, PT, R163, R149, R143, P0, P2 ;  /* 0x00000095a3347210 */ /* 0x000fe400007e448f */
[----:B------:R-:W-:Y:S02]  /*2edc0*/  IADD3.X R57, P3, P4, R140, R200, R188, P3, P4 ;  /* 0x000000c88c397210 */ /* 0x000fe40001c684bc */
[----:B------:R-:W-:Y:S02]  /*2edd0*/  IADD3 R55, P2, PT, R55, R68, RZ ;  /* 0x0000004437377210 */ /* 0x000fe40007f5e0ff */
[----:B------:R-:W-:Y:S02]  /*2ede0*/  IADD3.X R50, P5, PT, R50, R73, RZ, P5, !PT ;  /* 0x0000004932327210 */ /* 0x000fe40002fbe4ff */
[----:B------:R-:W-:Y:S02]  /*2edf0*/  SHF.L.W.U32.HI R46, R58, 0xd, R47 ;  /* 0x0000000d3a2e7819 */ /* 0x000fe40000010e2f */
[----:B------:R-:W-:-:S02]  /*2ee00*/  IADD3.X R52, PT, PT, RZ, R52, RZ, P1, !PT ;  /* 0x00000034ff347210 */ /* 0x000fc40000ffe4ff */
[----:B------:R-:W-:Y:S02]  /*2ee10*/  IADD3.X R141, PT, PT, R141, R201, R189, P3, P4 ;  /* 0x000000c98d8d7210 */ /* 0x000fe40001fe84bd */
[----:B------:R-:W-:Y:S02]  /*2ee20*/  IADD3.X R73, P4, PT, R50, R87, RZ, P2, !PT ;  /* 0x0000005732497210 */ /* 0x000fe4000179e4ff */
[----:B------:R-:W-:Y:S02]  /*2ee30*/  IADD3 R50, P2, PT, R46, R55, RZ ;  /* 0x000000372e327210 */ /* 0x000fe40007f5e0ff */
[----:B------:R-:W-:Y:S02]  /*2ee40*/  IADD3 R51, P0, PT, R180, R170, RZ ;  /* 0x000000aab4337210 */ /* 0x000fe40007f1e0ff */
[----:B------:R-:W-:Y:S02]  /*2ee50*/  SHF.L.W.U32.HI R46, R47, 0xd, R52 ;  /* 0x0000000d2f2e7819 */ /* 0x000fe40000010e34 */
[----:B------:R-:W-:-:S02]  /*2ee60*/  IADD3 R51, P1, PT, R51, R136, RZ ;  /* 0x0000008833337210 */ /* 0x000fc40007f3e0ff */
[----:B------:R-:W-:Y:S02]  /*2ee70*/  IADD3.X R145, P0, PT, R145, R174, RZ, P0, !PT ;  /* 0x000000ae91917210 */ /* 0x000fe4000071e4ff */
[----:B------:R-:W-:Y:S02]  /*2ee80*/  IADD3.X R47, P4, P5, R172, R57, R122, P4, P5 ;  /* 0x00000039ac2f7210 */ /* 0x000fe4000258a47a */
[----:B------:R-:W-:Y:S02]  /*2ee90*/  IADD3.X R73, P2, PT, R46, R73, RZ, P2, !PT ;  /* 0x000000492e497210 */ /* 0x000fe4000175e4ff */
[----:B------:R-:W-:Y:S02]  /*2eea0*/  IADD3.X R54, P1, PT, R145, R54, RZ, P1, !PT ;  /* 0x0000003691367210 */ /* 0x000fe40000f3e4ff */
[----:B------:R-:W-:Y:S02]  /*2eeb0*/  IADD3.X R122, PT, PT, R173, R141, R123, P4, P5 ;  /* 0x0000008dad7a7210 */ /* 0x000fe400027ea47b */
[----:B------:R-:W-:-:S02]  /*2eec0*/  LEA.HI.X R46, P2, R52, R47, RZ, 0xd, P2 ;  /* 0x0000002f342e7211 */ /* 0x000fc40001056cff */
[----:B------:R-:W-:Y:S02]  /*2eed0*/  IADD3 R51, P3, PT, R51, R130, RZ ;  /* 0x0000008233337210 */ /* 0x000fe40007f7e0ff */
[----:B------:R-:W-:Y:S01]  /*2eee0*/  IADD3 R55, P4, PT, R168, R44, RZ ;  /* 0x0000002ca8377210 */ /* 0x000fe20007f9e0ff */
[----:B------:R-:W-:Y:S01]  /*2eef0*/  IMAD.X R47, RZ, RZ, R122, P2 ;  /* 0x000000ffff2f7224 */ /* 0x000fe200010e067a */
[----:B------:R-:W-:Y:S01]  /*2ef00*/  IADD3.X R75, P0, P1, R132, R64, R186, P1, P0 ;  /* 0x00000040844b7210 */ /* 0x000fe200009004ba */
[----:B------:R-:W0:Y:S01]  /*2ef10*/  LDC.64 R168, c[0x3][RZ] ;  /* 0x00c00000ffa87b82 */ /* 0x000e220000000a00 */
[----:B------:R-:W-:Y:S02]  /*2ef20*/  IADD3 R51, P5, PT, R51, R160, RZ ;  /* 0x000000a033337210 */ /* 0x000fe40007fbe0ff */
[----:B------:R-:W-:Y:S02]  /*2ef30*/  SHF.L.W.U32.HI R44, R73, 0xd, R46 ;  /* 0x0000000d492c7819 */ /* 0x000fe40000010e2e */
[----:B------:R-:W-:-:S02]  /*2ef40*/  IADD3.X R52, P3, PT, R54, R71, RZ, P3, !PT ;  /* 0x0000004736347210 */ /* 0x000fc40001f7e4ff */
[----:B------:R-:W-:Y:S02]  /*2ef50*/  IADD3.X R65, PT, PT, R133, R65, R187, P0, P1 ;  /* 0x0000004185417210 */ /* 0x000fe400007e24bb */
[----:B------:R-:W-:Y:S02]  /*2ef60*/  IADD3 R51, P1, PT, R44, R51, RZ ;  /* 0x000000332c337210 */ /* 0x000fe40007f3e0ff */
[----:B------:R-:W-:Y:S02]  /*2ef70*/  IADD3.X R57, P2, PT, R52, R69, RZ, P5, !PT ;  /* 0x0000004534397210 */ /* 0x000fe40002f5e4ff */
[----:B------:R-:W-:Y:S02]  /*2ef80*/  SHF.L.W.U32.HI R44, R46, 0xd, R47 ;  /* 0x0000000d2e2c7819 */ /* 0x000fe40000010e2f */
[----:B------:R-:W-:Y:S02]  /*2ef90*/  IADD3 R55, P0, PT, R55, R128, RZ ;  /* 0x0000008037377210 */ /* 0x000fe40007f1e0ff */
[----:B------:R-:W-:-:S02]  /*2efa0*/  IADD3.X R46, P2, P3, R158, R75, R126, P2, P3 ;  /* 0x0000004b9e2e7210 */ /* 0x000fc4000134647e */
[----:B------:R-:W-:Y:S02]  /*2efb0*/  IADD3.X R57, P5, PT, R44, R57, RZ, P1, !PT ;  /* 0x000000392c397210 */ /* 0x000fe40000fbe4ff */
[----:B------:R-:W-:Y:S02]  /*2efc0*/  IADD3.X R52, P4, PT, R129, R202, RZ, P4, !PT ;  /* 0x000000ca81347210 */ /* 0x000fe4000279e4ff */
[----:B------:R-:W-:Y:S02]  /*2efd0*/  IADD3 R55, P1, PT, R55, R60, RZ ;  /* 0x0000003c37377210 */ /* 0x000fe40007f3e0ff */
[----:B------:R-:W-:Y:S02]  /*2efe0*/  LEA.HI.X R46, P5, R47, R46, RZ, 0xd, P5 ;  /* 0x0000002e2f2e7211 */ /* 0x000fe400028b6cff */
[----:B------:R-:W-:Y:S02]  /*2eff0*/  IADD3.X R52, P0, PT, R52, R67, RZ, P0, !PT ;  /* 0x0000004334347210 */ /* 0x000fe4000071e4ff */
[----:B------:R-:W-:-:S02]  /*2f000*/  IADD3.X R126, PT, PT, R159, R65, R127, P2, P3 ;  /* 0x000000419f7e7210 */ /* 0x000fc400017e647f */
[----:B------:R-:W-:Y:S02]  /*2f010*/  IADD3 R45, P6, PT, R167, R190, RZ ;  /* 0x000000bea72d7210 */ /* 0x000fe40007fde0ff */
[----:B------:R-:W-:Y:S02]  /*2f020*/  IADD3 R55, P2, PT, R55, R166, RZ ;  /* 0x000000a637377210 */ /* 0x000fe40007f5e0ff */
[----:B------:R-:W-:Y:S01]  /*2f030*/  SHF.L.W.U32.HI R44, R57, 0xd, R46 ;  /* 0x0000000d392c7819 */ /* 0x000fe20000010e2e */
[----:B------:R-:W-:Y:S01]  /*2f040*/  IMAD.WIDE.U32.X R194, R61, R53, R194, P6 ;  /* 0x000000353dc27225 */ /* 0x000fe200030e04c2 */
[----:B------:R-:W-:Y:S02]  /*2f050*/  IADD3.X R52, P1, PT, R52, R59, RZ, P1, !PT ;  /* 0x0000003b34347210 */ /* 0x000fe40000f3e4ff */
[----:B------:R-:W-:Y:S02]  /*2f060*/  IADD3.X R47, PT, PT, RZ, R126, RZ, P5, !PT ;  /* 0x0000007eff2f7210 */ /* 0x000fe40002ffe4ff */
[----:B------:R-:W-:-:S02]  /*2f070*/  IADD3.X R53, P0, P4, R124, R48, R176, P0, P4 ;  /* 0x000000307c357210 */ /* 0x000fc400004084b0 */
[----:B------:R-:W-:Y:S02]  /*2f080*/  IADD3 R55, P3, PT, R44, R55, RZ ;  /* 0x000000372c377210 */ /* 0x000fe40007f7e0ff */
[----:B------:R-:W-:Y:S02]  /*2f090*/  IADD3.X R45, P2, PT, R52, R45, RZ, P2, !PT ;  /* 0x0000002d342d7210 */ /* 0x000fe4000175e4ff */
[----:B------:R-:W-:Y:S02]  /*2f0a0*/  SHF.L.W.U32.HI R44, R46, 0xd, R47 ;  /* 0x0000000d2e2c7819 */ /* 0x000fe40000010e2f */
[----:B------:R-:W-:Y:S02]  /*2f0b0*/  IADD3.X R125, PT, PT, R125, R49, R177, P0, P4 ;  /* 0x000000317d7d7210 */ /* 0x000fe400007e84b1 */
[----:B------:R-:W-:Y:S02]  /*2f0c0*/  IADD3.X R46, P1, P2, R194, R53, R62, P2, P1 ;  /* 0x00000035c22e7210 */ /* 0x000fe4000122243e */
[----:B------:R-:W-:-:S02]  /*2f0d0*/  IADD3.X R49, P0, PT, R44, R45, RZ, P3, !PT ;  /* 0x0000002d2c317210 */ /* 0x000fc40001f1e4ff */
[----:B------:R-:W-:Y:S02]  /*2f0e0*/  IADD3.X R62, PT, PT, R195, R125, R63, P1, P2 ;  /* 0x0000007dc33e7210 */ /* 0x000fe40000fe443f */
[----:B------:R-:W-:Y:S02]  /*2f0f0*/  LEA.HI.X R44, P0, R47, R46, RZ, 0xd, P0 ;  /* 0x0000002e2f2c7211 */ /* 0x000fe40000016cff */
[----:B------:R-:W-:Y:S02]  /*2f100*/  LOP3.LUT R157, R85, 0x7ffff, RZ, 0xc0, !PT ;  /* 0x0007ffff559d7812 */ /* 0x000fe400078ec0ff */
[----:B------:R-:W-:Y:S01]  /*2f110*/  SHF.L.W.U32.HI R45, R49, 0xd, R44 ;  /* 0x0000000d312d7819 */ /* 0x000fe20000010e2c */
[----:B------:R-:W-:Y:S01]  /*2f120*/  IMAD.X R47, RZ, RZ, R62, P0 ;  /* 0x000000ffff2f7224 */ /* 0x000fe200000e063e */
[----:B------:R-:W-:Y:S02]  /*2f130*/  LOP3.LUT R81, R58, 0x7ffff, RZ, 0xc0, !PT ;  /* 0x0007ffff3a517812 */ /* 0x000fe400078ec0ff */
[----:B------:R-:W-:Y:S01]  /*2f140*/  LOP3.LUT R46, R73, 0x7ffff, RZ, 0xc0, !PT ;  /* 0x0007ffff492e7812 */ /* 0x000fe200078ec0ff */
[----:B------:R-:W-:Y:S01]  /*2f150*/  IMAD.WIDE.U32 R156, R45, 0x13, R156 ;  /* 0x000000132d9c7825 */ /* 0x000fe200078e009c */
[----:B------:R-:W-:-:S02]  /*2f160*/  SHF.L.W.U32.HI R44, R44, 0xd, R47 ;  /* 0x0000000d2c2c7819 */ /* 0x000fc40000010e2f */
[----:B------:R-:W-:-:S03]  /*2f170*/  LOP3.LUT R47, R49, 0x7ffff, RZ, 0xc0, !PT ;  /* 0x0007ffff312f7812 */ /* 0x000fc600078ec0ff */
[----:B------:R-:W-:Y:S01]  /*2f180*/  IMAD R45, R44, 0x13, RZ ;  /* 0x000000132c2d7824 */ /* 0x000fe200078e02ff */
[----:B------:R-:W-:-:S04]  /*2f190*/  LOP3.LUT R44, R57, 0x7ffff, RZ, 0xc0, !PT ;  /* 0x0007ffff392c7812 */ /* 0x000fc800078ec0ff */
[----:B------:R-:W-:-:S04]  /*2f1a0*/  IADD3 R157, PT, PT, R157, R45, RZ ;  /* 0x0000002d9d9d7210 */ /* 0x000fc80007ffe0ff */
[C---:B------:R-:W-:Y:S02]  /*2f1b0*/  LEA.HI R128, P0, R157.reuse, R56, RZ, 0xd ;  /* 0x000000389d807211 */ /* 0x040fe400078168ff */
[----:B------:R-:W-:-:S03]  /*2f1c0*/  LOP3.LUT R157, R157, 0x7ffff, RZ, 0xc0, !PT ;  /* 0x0007ffff9d9d7812 */ /* 0x000fc600078ec0ff */
[----:B------:R-:W-:-:S05]  /*2f1d0*/  IMAD.X R81, RZ, RZ, R81, P0 ;  /* 0x000000ffff517224 */ /* 0x000fca00000e0651 */
[----:B------:R-:W-:-:S04]  /*2f1e0*/  LEA.HI R53, P0, R81, R50, RZ, 0xd ;  /* 0x0000003251357211 */ /* 0x000fc800078168ff */
[----:B------:R-:W-:Y:S01]  /*2f1f0*/  IADD3.X R46, PT, PT, RZ, R46, RZ, P0, !PT ;  /* 0x0000002eff2e7210 */ /* 0x000fe200007fe4ff */
[----:B------:R-:W-:-:S03]  /*2f200*/  IMAD.WIDE.U32 R56, R53, 0x26, RZ ;  /* 0x0000002635387825 */ /* 0x000fc600078e00ff */
[C---:B------:R-:W-:Y:S01]  /*2f210*/  LEA.HI R45, P0, R46.reuse, R51, RZ, 0xd ;  /* 0x000000332e2d7211 */ /* 0x040fe200078168ff */
[----:B------:R-:W-:Y:S01]  /*2f220*/  IMAD.WIDE.U32 R58, R53, R53, RZ ;  /* 0x00000035353a7225 */ /* 0x000fe200078e00ff */
[----:B------:R-:W-:-:S03]  /*2f230*/  LOP3.LUT R46, R46, 0x7ffff, RZ, 0xc0, !PT ;  /* 0x0007ffff2e2e7812 */ /* 0x000fc600078ec0ff */
[----:B------:R-:W-:Y:S02]  /*2f240*/  IMAD.X R44, RZ, RZ, R44, P0 ;  /* 0x000000ffff2c7224 */ /* 0x000fe400000e062c */
[----:B------:R-:W-:-:S03]  /*2f250*/  IMAD.WIDE.U32 R50, R46, R53, RZ ;  /* 0x000000352e327225 */ /* 0x000fc600078e00ff */
[----:B------:R-:W-:Y:S01]  /*2f260*/  LEA.HI R48, P0, R44, R55, RZ, 0xd ;  /* 0x000000372c307211 */ /* 0x000fe200078168ff */
[C---:B------:R-:W-:Y:S02]  /*2f270*/  IMAD R73, R46.reuse, 0x26, RZ ;  /* 0x000000262e497824 */ /* 0x040fe400078e02ff */
[----:B------:R-:W-:Y:S01]  /*2f280*/  IMAD.WIDE.U32 R62, P1, R46, R53, R50 ;  /* 0x000000352e3e7225 */ /* 0x000fe20007820032 */
[----:B------:R-:W-:Y:S02]  /*2f290*/  LOP3.LUT R51, R44, 0x7ffff, RZ, 0xc0, !PT ;  /* 0x0007ffff2c337812 */ /* 0x000fe400078ec0ff */
[----:B------:R-:W-:Y:S01]  /*2f2a0*/  IADD3 R73, PT, PT, R57, R73, RZ ;  /* 0x0000004939497210 */ /* 0x000fe20007ffe0ff */
[----:B------:R-:W-:Y:S01]  /*2f2b0*/  IMAD.WIDE.U32 R64, R45, 0x13, RZ ;  /* 0x000000132d407825 */ /* 0x000fe200078e00ff */
[----:B------:R-:W-:Y:S02]  /*2f2c0*/  IADD3.X R50, PT, PT, RZ, R47, RZ, P0, !PT ;  /* 0x0000002fff327210 */ /* 0x000fe400007fe4ff */
[----:B------:R-:W-:Y:S01]  /*2f2d0*/  IADD3 R52, P3, PT, R59, R62, RZ ;  /* 0x0000003e3b347210 */ /* 0x000fe20007f7e0ff */
[----:B------:R-:W-:Y:S01]  /*2f2e0*/  IMAD.WIDE.U32 R60, R51, R56, RZ ;  /* 0x00000038333c7225 */ /* 0x000fe200078e00ff */
[----:B------:R-:W-:-:S02]  /*2f2f0*/  SHF.R.U32.HI R119, RZ, 0x13, R50 ;  /* 0x00000013ff777819 */ /* 0x000fc40000011632 */
[----:B------:R-:W-:Y:S01]  /*2f300*/  LOP3.LUT R50, R50, 0x7ffff, RZ, 0xc0, !PT ;  /* 0x0007ffff32327812 */ /* 0x000fe200078ec0ff */
[----:B------:R-:W-:Y:S02]  /*2f310*/  IMAD R47, R51, 0x13, RZ ;  /* 0x00000013332f7824 */ /* 0x000fe400078e02ff */
[----:B------:R-:W-:Y:S02]  /*2f320*/  IMAD.MOV.U32 R54, RZ, RZ, R63 ;  /* 0x000000ffff367224 */ /* 0x000fe400078e003f */
[----:B------:R-:W-:Y:S01]  /*2f330*/  IMAD.WIDE.U32 R62, P0, R73, R45, R60 ;  /* 0x0000002d493e7225 */ /* 0x000fe2000780003c */
[----:B------:R-:W-:-:S03]  /*2f340*/  IADD3 R44, PT, PT, R65, R47, RZ ;  /* 0x0000002f412c7210 */ /* 0x000fc60007ffe0ff */
[----:B------:R-:W-:Y:S01]  /*2f350*/  IMAD.WIDE.U32 R60, R45, R56, RZ ;  /* 0x000000382d3c7225 */ /* 0x000fe200078e00ff */
[----:B------:R-:W-:-:S03]  /*2f360*/  MOV R122, R63 ;  /* 0x0000003f007a7202 */ /* 0x000fc60000000f00 */
[----:B------:R-:W-:-:S04]  /*2f370*/  IMAD.WIDE.U32 R124, R51, R64, RZ ;  /* 0x00000040337c7225 */ /* 0x000fc800078e00ff */
[----:B------:R-:W-:Y:S01]  /*2f380*/  IMAD.X R55, RZ, RZ, RZ, P1 ;  /* 0x000000ffff377224 */ /* 0x000fe200008e06ff */
[----:B------:R-:W-:Y:S01]  /*2f390*/  IADD3 R79, P1, PT, R61, R62, RZ ;  /* 0x0000003e3d4f7210 */ /* 0x000fe20007f3e0ff */
[----:B------:R-:W-:-:S04]  /*2f3a0*/  IMAD.WIDE.U32 R68, R45, R64, RZ ;  /* 0x000000402d447225 */ /* 0x000fc800078e00ff */
[----:B------:R-:W-:-:S04]  /*2f3b0*/  IMAD.WIDE.U32 R118, R119, 0x13, R156 ;  /* 0x0000001377767825 */ /* 0x000fc800078e009c */
[----:B------:R-:W-:Y:S01]  /*2f3c0*/  IMAD.WIDE.U32 R64, R48, R56, RZ ;  /* 0x0000003830407225 */ /* 0x000fe200078e00ff */
[----:B------:R-:W-:Y:S02]  /*2f3d0*/  IADD3 R77, PT, PT, R119, UR4, RZ ;  /* 0x00000004774d7c10 */ /* 0x000fe4000fffe0ff */
[----:B------:R-:W-:Y:S01]  /*2f3e0*/  SHF.L.U32 R83, R118, 0x1, RZ ;  /* 0x0000000176537819 */ /* 0x000fe200000006ff */
[----:B------:R-:W-:Y:S01]  /*2f3f0*/  IMAD.WIDE.U32 R62, P4, R44, R45, R124 ;  /* 0x0000002d2c3e7225 */ /* 0x000fe2000788007c */
[----:B------:R-:W-:Y:S02]  /*2f400*/  IADD3 R75, P2, PT, R64, R68, RZ ;  /* 0x00000044404b7210 */ /* 0x000fe40007f5e0ff */
[----:B------:R-:W-:Y:S01]  /*2f410*/  SHF.L.U64.HI R64, R118, 0x1, R77 ;  /* 0x0000000176407819 */ /* 0x000fe2000001024d */
[----:B------:R-:W-:Y:S01]  /*2f420*/  IMAD.WIDE.U32 R66, R50, R56, RZ ;  /* 0x0000003832427225 */ /* 0x000fe200078e00ff */
[----:B------:R-:W-:Y:S02]  /*2f430*/  IADD3 R59, P5, PT, R69, R62, RZ ;  /* 0x0000003e453b7210 */ /* 0x000fe40007fbe0ff */
[----:B------:R-:W-:Y:S01]  /*2f440*/  MOV R68, R63 ;  /* 0x0000003f00447202 */ /* 0x000fe20000000f00 */
[----:B------:R-:W-:Y:S01]  /*2f450*/  IMAD.WIDE.U32 R126, R45, 0x26, RZ ;  /* 0x000000262d7e7825 */ /* 0x000fe200078e00ff */
[----:B------:R-:W-:-:S02]  /*2f460*/  LOP3.LUT R64, R64, 0xfffff, RZ, 0xc0, !PT ;  /* 0x000fffff40407812 */ /* 0x000fc400078ec0ff */
[----:B------:R-:W-:Y:S01]  /*2f470*/  LOP3.LUT R83, R83, 0xfffffffe, RZ, 0xc0, !PT ;  /* 0xfffffffe53537812 */ /* 0x000fe200078ec0ff */
[----:B------:R-:W-:-:S04]  /*2f480*/  IMAD.WIDE.U32 R56, R118, R118, RZ ;  /* 0x0000007676387225 */ /* 0x000fc800078e00ff */
[----:B------:R-:W-:Y:S02]  /*2f490*/  IMAD.X R69, RZ, RZ, RZ, P4 ;  /* 0x000000ffff457224 */ /* 0x000fe400020e06ff */
[----:B------:R-:W-:Y:S01]  /*2f4a0*/  IMAD.X R123, RZ, RZ, RZ, P0 ;  /* 0x000000ffff7b7224 */ /* 0x000fe200000e06ff */
[----:B------:R-:W-:Y:S01]  /*2f4b0*/  IADD3 R71, P0, PT, R56, R60, RZ ;  /* 0x0000003c38477210 */ /* 0x000fe20007f1e0ff */
[----:B------:R-:W-:Y:S02]  /*2f4c0*/  IMAD R49, R51, 0x26, RZ ;  /* 0x0000002633317824 */ /* 0x000fe400078e02ff */
[----:B------:R-:W-:-:S04]  /*2f4d0*/  IMAD.WIDE.U32 R66, P6, R73, R48, R66 ;  /* 0x0000003049427225 */ /* 0x000fc800078c0042 */
[----:B------:R-:W-:Y:S01]  /*2f4e0*/  IMAD.WIDE.U32.X R68, R44, R51, R68, P5 ;  /* 0x000000332c447225 */ /* 0x000fe200028e0444 */
[----:B------:R-:W-:Y:S02]  /*2f4f0*/  LOP3.LUT R44, R81, 0x7ffff, RZ, 0xc0, !PT ;  /* 0x0007ffff512c7812 */ /* 0x000fe400078ec0ff */
[----:B------:R-:W-:Y:S01]  /*2f500*/  LEA.HI R47, P5, R77, R128, RZ, 0xd ;  /* 0x000000804d2f7211 */ /* 0x000fe200078b68ff */
[----:B------:R-:W-:Y:S01]  /*2f510*/  IMAD.WIDE.U32 R60, R50, R126, RZ ;  /* 0x0000007e323c7225 */ /* 0x000fe200078e00ff */
[----:B------:R-:W-:Y:S02]  /*2f520*/  IADD3 R56, P4, PT, R65, R66, RZ ;  /* 0x0000004241387210 */ /* 0x000fe40007f9e0ff */
[----:B------:R-:W-:Y:S01]  /*2f530*/  IADD3.X R44, PT, PT, RZ, R44, RZ, P5, !PT ;  /* 0x0000002cff2c7210 */ /* 0x000fe20002ffe4ff */
[----:B------:R-:W-:Y:S01]  /*2f540*/  IMAD.IADD R49, R127, 0x1, R49 ;  /* 0x000000017f317824 */ /* 0x000fe200078e0231 */
[----:B------:R-:W-:Y:S01]  /*2f550*/  IADD3.X R125, PT, PT, RZ, RZ, RZ, P6, !PT ;  /* 0x000000ffff7d7210 */ /* 0x000fe200037fe4ff */
[----:B------:R-:W-:Y:S01]  /*2f560*/  IMAD.MOV.U32 R124, RZ, RZ, R67 ;  /* 0x000000ffff7c7224 */ /* 0x000fe200078e0043 */
[----:B------:R-:W-:Y:S01]  /*2f570*/  IADD3.X R56, P2, PT, R56, R59, RZ, P2, !PT ;  /* 0x0000003b38387210 */ /* 0x000fe2000175e4ff */
[----:B------:R-:W-:-:S04]  /*2f580*/  IMAD.WIDE.U32 R66, R47, 0x26, RZ ;  /* 0x000000262f427825 */ /* 0x000fc800078e00ff */
[----:B------:R-:W-:-:S04]  /*2f590*/  IMAD.WIDE.U32 R60, P6, R49, R48, R60 ;  /* 0x00000030313c7225 */ /* 0x000fc800078c003c */
[----:B------:R-:W-:-:S04]  /*2f5a0*/  IMAD.WIDE.U32 R126, R48, R126, RZ ;  /* 0x0000007e307e7225 */ /* 0x000fc800078e00ff */
[----:B------:R-:W-:Y:S01]  /*2f5b0*/  IMAD R59, R44, 0x26, RZ ;  /* 0x000000262c3b7824 */ /* 0x000fe200078e02ff */
[----:B------:R-:W-:Y:S01]  /*2f5c0*/  IADD3 R65, P5, PT, R127, R60, RZ ;  /* 0x0000003c7f417210 */ /* 0x000fe20007fbe0ff */
[----:B------:R-:W-:-:S04]  /*2f5d0*/  IMAD.WIDE.U32.X R62, R73, R51, R122, P1 ;  /* 0x00000033493e7225 */ /* 0x000fc800008e047a */
[----:B------:R-:W-:-:S04]  /*2f5e0*/  IMAD.WIDE.U32 R122, R50, R66, RZ ;  /* 0x00000042327a7225 */ /* 0x000fc800078e00ff */
[----:B------:R-:W-:Y:S02]  /*2f5f0*/  IMAD.X R131, RZ, RZ, RZ, P6 ;  /* 0x000000ffff837224 */ /* 0x000fe400030e06ff */
[----:B------:R-:W-:Y:S02]  /*2f600*/  IMAD.MOV.U32 R130, RZ, RZ, R61 ;  /* 0x000000ffff827224 */ /* 0x000fe400078e003d */
[----:B------:R-:W-:Y:S02]  /*2f610*/  IMAD.IADD R59, R67, 0x1, R59 ;  /* 0x00000001433b7824 */ /* 0x000fe400078e023b */
[----:B------:R-:W-:-:S04]  /*2f620*/  IMAD.WIDE.U32 R128, R64, R47, RZ ;  /* 0x0000002f40807225 */ /* 0x000fc800078e00ff */
[----:B------:R-:W-:Y:S01]  /*2f630*/  IMAD.WIDE.U32.X R60, R49, R50, R130, P5 ;  /* 0x00000032313c7225 */ /* 0x000fe200028e0482 */
[----:B------:R-:W-:-:S03]  /*2f640*/  LOP3.LUT R49, R77, 0x7ffff, RZ, 0xc0, !PT ;  /* 0x0007ffff4d317812 */ /* 0x000fc600078ec0ff */
[----:B------:R-:W-:-:S04]  /*2f650*/  IMAD.WIDE.U32 R122, P1, R59, R48, R122 ;  /* 0x000000303b7a7225 */ /* 0x000fc8000782007a */
[----:B------:R-:W-:-:S04]  /*2f660*/  IMAD.WIDE.U32 R130, R48, R66, RZ ;  /* 0x0000004230827225 */ /* 0x000fc800078e00ff */
[----:B------:R-:W-:-:S04]  /*2f670*/  IMAD.WIDE.U32.X R124, R73, R50, R124, P4 ;  /* 0x00000032497c7225 */ /* 0x000fc800020e047c */
[----:B------:R-:W-:-:S04]  /*2f680*/  IMAD.WIDE.U32 R136, P4, R83, R44, R128 ;  /* 0x0000002c53887225 */ /* 0x000fc80007880080 */
[----:B------:R-:W-:Y:S01]  /*2f690*/  IMAD.WIDE.U32 R134, R83, R47, RZ ;  /* 0x0000002f53867225 */ /* 0x000fe200078e00ff */
[----:B------:R-:W-:Y:S02]  /*2f6a0*/  IADD3.X R139, PT, PT, RZ, RZ, RZ, P4, !PT ;  /* 0x000000ffff8b7210 */ /* 0x000fe400027fe4ff */
[----:B------:R-:W-:Y:S01]  /*2f6b0*/  MOV R138, R137 ;  /* 0x00000089008a7202 */ /* 0x000fe20000000f00 */
[----:B------:R-:W-:Y:S01]  /*2f6c0*/  IMAD.X R133, RZ, RZ, RZ, P1 ;  /* 0x000000ffff857224 */ /* 0x000fe200008e06ff */
[----:B------:R-:W-:Y:S01]  /*2f6d0*/  IADD3 R140, P1, PT, R131, R122, RZ ;  /* 0x0000007a838c7210 */ /* 0x000fe20007f3e0ff */
[----:B------:R-:W-:Y:S01]  /*2f6e0*/  IMAD.WIDE.U32 R128, R49, R118, RZ ;  /* 0x0000007631807225 */ /* 0x000fe200078e00ff */
[----:B------:R-:W-:Y:S02]  /*2f6f0*/  IADD3 R73, P5, PT, R135, R136, RZ ;  /* 0x0000008887497210 */ /* 0x000fe40007fbe0ff */
[----:B------:R-:W-:Y:S01]  /*2f700*/  IADD3 R75, P4, PT, R75, R134, RZ ;  /* 0x000000864b4b7210 */ /* 0x000fe20007f9e0ff */
[----:B------:R-:W-:-:S02]  /*2f710*/  IMAD.MOV.U32 R132, RZ, RZ, R123 ;  /* 0x000000ffff847224 */ /* 0x000fc400078e007b */
[----:B------:R-:W-:-:S04]  /*2f720*/  IMAD.WIDE.U32 R66, R47, R47, RZ ;  /* 0x0000002f2f427225 */ /* 0x000fc800078e00ff */
[----:B------:R-:W-:-:S04]  /*2f730*/  IMAD.WIDE.U32.X R122, R59, R50, R132, P1 ;  /* 0x000000323b7a7225 */ /* 0x000fc800008e0484 */
[----:B------:R-:W-:-:S04]  /*2f740*/  IMAD.WIDE.U32 R128, P1, R49, R118, R128 ;  /* 0x0000007631807225 */ /* 0x000fc80007820080 */
[----:B------:R-:W-:Y:S01]  /*2f750*/  IMAD.WIDE.U32 R134, R48, 0x13, RZ ;  /* 0x0000001330867825 */ /* 0x000fe200078e00ff */
[----:B------:R-:W-:-:S03]  /*2f760*/  IADD3.X R127, PT, PT, RZ, RZ, RZ, P1, !PT ;  /* 0x000000ffff7f7210 */ /* 0x000fc60000ffe4ff */
[----:B------:R-:W-:Y:S01]  /*2f770*/  IMAD.WIDE.U32.X R132, R64, R44, R138, P5 ;  /* 0x0000002c40847225 */ /* 0x000fe200028e048a */
[----:B------:R-:W-:Y:S02]  /*2f780*/  IADD3.X R138, P4, PT, R56, R73, RZ, P4, !PT ;  /* 0x00000049388a7210 */ /* 0x000fe4000279e4ff */
[----:B------:R-:W-:Y:S01]  /*2f790*/  IADD3 R59, P5, PT, R66, R126, RZ ;  /* 0x0000007e423b7210 */ /* 0x000fe20007fbe0ff */
[C---:B------:R-:W-:Y:S01]  /*2f7a0*/  IMAD R77, R50.reuse, 0x13, RZ ;  /* 0x00000013324d7824 */ /* 0x040fe200078e02ff */
[----:B------:R-:W-:Y:S01]  /*2f7b0*/  IADD3 R56, P1, PT, R71, R130, RZ ;  /* 0x0000008247387210 */ /* 0x000fe20007f3e0ff */
[----:B------:R-:W-:Y:S01]  /*2f7c0*/  IMAD.WIDE.U32 R130, R50, R134, RZ ;  /* 0x0000008632827225 */ /* 0x000fe200078e00ff */
[----:B------:R-:W-:Y:S02]  /*2f7d0*/  IADD3 R66, P6, PT, R57, R128, RZ ;  /* 0x0000008039427210 */ /* 0x000fe40007fde0ff */
[----:B------:R-:W-:Y:S01]  /*2f7e0*/  IADD3.X R73, P2, P4, R132, R68, R124, P4, P2 ;  /* 0x0000004484497210 */ /* 0x000fe2000244447c */
[----:B------:R-:W-:Y:S01]  /*2f7f0*/  IMAD.IADD R77, R135, 0x1, R77 ;  /* 0x00000001874d7824 */ /* 0x000fe200078e024d */
[----:B------:R-:W-:Y:S01]  /*2f800*/  MOV R126, R129 ;  /* 0x00000081007e7202 */ /* 0x000fe20000000f00 */
[----:B------:R-:W-:Y:S01]  /*2f810*/  IMAD.WIDE.U32 R128, R46, R83, RZ ;  /* 0x000000532e807225 */ /* 0x000fe200078e00ff */
[----:B------:R-:W-:-:S02]  /*2f820*/  IADD3.X R57, P0, PT, R79, R66, RZ, P0, !PT ;  /* 0x000000424f397210 */ /* 0x000fc4000071e4ff */
[----:B------:R-:W-:Y:S01]  /*2f830*/  IADD3.X R79, PT, PT, R133, R69, R125, P2, P4 ;  /* 0x00000045854f7210 */ /* 0x000fe200017e847d */
[----:B------:R-:W-:Y:S01]  /*2f840*/  IMAD.WIDE.U32 R132, P2, R77, R48, R130 ;  /* 0x000000304d847225 */ /* 0x000fe20007840082 */
[----:B------:R-:W-:-:S03]  /*2f850*/  IADD3.X R57, P1, PT, R57, R140, RZ, P1, !PT ;  /* 0x0000008c39397210 */ /* 0x000fc60000f3e4ff */
[----:B------:R-:W-:Y:S01]  /*2f860*/  IMAD.WIDE.U32 R130, R44, R47, RZ ;  /* 0x0000002f2c827225 */ /* 0x000fe200078e00ff */
[----:B------:R-:W-:-:S03]  /*2f870*/  MOV R68, R133 ;  /* 0x0000008500447202 */ /* 0x000fc60000000f00 */
[----:B------:R-:W-:-:S04]  /*2f880*/  IMAD.WIDE.U32.X R124, R49, R49, R126, P6 ;  /* 0x00000031317c7225 */ /* 0x000fc800030e047e */
[----:B------:R-:W-:Y:S01]  /*2f890*/  IMAD.X R69, RZ, RZ, RZ, P2 ;  /* 0x000000ffff457224 */ /* 0x000fe200010e06ff */
[----:B------:R-:W-:Y:S01]  /*2f8a0*/  IADD3.X R62, P0, P6, R122, R124, R62, P1, P0 ;  /* 0x0000007c7a3e7210 */ /* 0x000fe20000e0043e */
[----:B------:R-:W-:-:S03]  /*2f8b0*/  IMAD.WIDE.U32 R130, P2, R47, R44, R130 ;  /* 0x0000002c2f827225 */ /* 0x000fc60007840082 */
[----:B------:R-:W-:Y:S01]  /*2f8c0*/  IADD3.X R63, PT, PT, R123, R125, R63, P0, P6 ;  /* 0x0000007d7b3f7210 */ /* 0x000fe200007ec43f */
[----:B------:R-:W-:Y:S01]  /*2f8d0*/  IMAD.WIDE.U32 R126, R53, R83, RZ ;  /* 0x00000053357e7225 */ /* 0x000fe200078e00ff */
[----:B------:R-:W-:-:S03]  /*2f8e0*/  IADD3 R124, P0, PT, R67, R130, RZ ;  /* 0x00000082437c7210 */ /* 0x000fc60007f1e0ff */
[----:B------:R-:W-:Y:S01]  /*2f8f0*/  IMAD.WIDE.U32 R128, P1, R64, R53, R128 ;  /* 0x0000003540807225 */ /* 0x000fe20007820080 */
[----:B------:R-:W-:Y:S02]  /*2f900*/  IADD3.X R65, P5, PT, R65, R124, RZ, P5, !PT ;  /* 0x0000007c41417210 */ /* 0x000fe40002fbe4ff */
[----:B------:R-:W-:Y:S01]  /*2f910*/  IADD3 R136, P6, PT, R59, R126, RZ ;  /* 0x0000007e3b887210 */ /* 0x000fe20007fde0ff */
[----:B------:R-:W-:Y:S01]  /*2f920*/  IMAD.WIDE.U32 R66, R48, R83, RZ ;  /* 0x0000005330427225 */ /* 0x000fe200078e00ff */
[----:B------:R-:W-:Y:S02]  /*2f930*/  MOV R124, R129 ;  /* 0x00000081007c7202 */ /* 0x000fe40000000f00 */
[----:B------:R-:W-:Y:S01]  /*2f940*/  SHF.L.W.U32.HI R59, R62, 0xd, R63 ;  /* 0x0000000d3e3b7819 */ /* 0x000fe20000010e3f */
[----:B------:R-:W-:-:S04]  /*2f950*/  IMAD.WIDE.U32 R134, R48, R134, RZ ;  /* 0x0000008630867225 */ /* 0x000fc800078e00ff */
[----:B------:R-:W-:Y:S01]  /*2f960*/  IMAD.X R133, RZ, RZ, RZ, P2 ;  /* 0x000000ffff857224 */ /* 0x000fe200010e06ff */
[----:B------:R-:W-:Y:S01]  /*2f970*/  IADD3 R128, P2, PT, R127, R128, RZ ;  /* 0x000000807f807210 */ /* 0x000fe20007f5e0ff */
[----:B------:R-:W-:Y:S01]  /*2f980*/  IMAD.X R125, RZ, RZ, RZ, P1 ;  /* 0x000000ffff7d7224 */ /* 0x000fe200008e06ff */
[----:B------:R-:W-:Y:S01]  /*2f990*/  IADD3 R71, P1, PT, R66, R58, RZ ;  /* 0x0000003a42477210 */ /* 0x000fe20007f3e0ff */
[----:B------:R-:W-:Y:S01]  /*2f9a0*/  IMAD.WIDE.U32 R122, R45, R83, RZ ;  /* 0x000000532d7a7225 */ /* 0x000fe200078e00ff */
[----:B------:R-:W-:Y:S02]  /*2f9b0*/  IADD3 R81, P4, PT, R135, R132, RZ ;  /* 0x0000008487517210 */ /* 0x000fe40007f9e0ff */
[----:B------:R-:W-:Y:S01]  /*2f9c0*/  SHF.L.W.U32.HI R58, R57, 0xd, R62 ;  /* 0x0000000d393a7819 */ /* 0x000fe20000010e3e */
[----:B------:R-:W-:Y:S01]  /*2f9d0*/  IMAD.WIDE.U32.X R124, R64, R46, R124, P2 ;  /* 0x0000002e407c7225 */ /* 0x000fe200010e047c */
[----:B------:R-:W-:Y:S02]  /*2f9e0*/  MOV R132, R131 ;  /* 0x0000008300847202 */ /* 0x000fe40000000f00 */
[----:B------:R-:W-:Y:S01]  /*2f9f0*/  IADD3 R58, P2, PT, R58, R75, RZ ;  /* 0x0000004b3a3a7210 */ /* 0x000fe20007f5e0ff */
[----:B------:R-:W-:Y:S01]  /*2fa00*/  IMAD.WIDE.U32.X R62, R77, R50, R68, P4 ;  /* 0x000000324d3e7225 */ /* 0x000fe200020e0444 */
[----:B------:R-:W-:-:S02]  /*2fa10*/  IADD3.X R65, P6, PT, R65, R128, RZ, P6, !PT ;  /* 0x0000008041417210 */ /* 0x000fc400037de4ff */
[----:B------:R-:W-:Y:S01]  /*2fa20*/  IADD3.X R59, P2, PT, R59, R138, RZ, P2, !PT ;  /* 0x0000008a3b3b7210 */ /* 0x000fe2000175e4ff */
[----:B------:R-:W-:Y:S01]  /*2fa30*/  IMAD.WIDE.U32.X R126, R44, R44, R132, P0 ;  /* 0x0000002c2c7e7225 */ /* 0x000fe200000e0484 */
[----:B------:R-:W-:Y:S02]  /*2fa40*/  IADD3 R135, P0, PT, R122, R134, RZ ;  /* 0x000000867a877210 */ /* 0x000fe40007f1e0ff */
[----:B------:R-:W-:Y:S01]  /*2fa50*/  LOP3.LUT R57, R57, 0x7ffff, RZ, 0xc0, !PT ;  /* 0x0007ffff39397812 */ /* 0x000fe200078ec0ff */
[----:B------:R-:W-:Y:S01]  /*2fa60*/  IMAD.SHL.U32 R134, R47, 0x2, RZ ;  /* 0x000000022f867824 */ /* 0x000fe200078e00ff */
[----:B------:R-:W-:Y:S01]  /*2fa70*/  IADD3.X R75, P5, P6, R124, R126, R60, P6, P5 ;  /* 0x0000007e7c4b7210 */ /* 0x000fe200036aa43c */
[----:B------:R-:W-:Y:S01]  /*2fa80*/  IMAD.WIDE.U32 R128, R51, R83, RZ ;  /* 0x0000005333807225 */ /* 0x000fe200078e00ff */
[----:B------:R-:W-:Y:S02]  /*2fa90*/  IADD3.X R60, P2, PT, RZ, R73, RZ, P2, !PT ;  /* 0x00000049ff3c7210 */ /* 0x000fe4000175e4ff */
[----:B------:R-:W-:Y:S01]  /*2faa0*/  IADD3.X R77, PT, PT, R125, R127, R61, P5, P6 ;  /* 0x0000007f7d4d7210 */ /* 0x000fe20002fec43d */
[----:B------:R-:W-:Y:S01]  /*2fab0*/  IMAD.WIDE.U32 R132, R50, R83, RZ ;  /* 0x0000005332847225 */ /* 0x000fe200078e00ff */
[----:B------:R-:W-:-:S02]  /*2fac0*/  SHF.L.U64.HI R83, R47, 0x1, R44 ;  /* 0x000000012f537819 */ /* 0x000fc4000001022c */
[----:B------:R-:W-:Y:S01]  /*2fad0*/  SHF.L.W.U32.HI R61, R59, 0xd, R60 ;  /* 0x0000000d3b3d7819 */ /* 0x000fe20000010e3c */
[----:B------:R-:W-:Y:S01]  /*2fae0*/  IMAD.WIDE.U32 R130, R46, R134, RZ ;  /* 0x000000862e827225 */ /* 0x000fe200078e00ff */
[----:B------:R-:W-:Y:S02]  /*2faf0*/  IADD3.X R73, PT, PT, RZ, R79, RZ, P2, !PT ;  /* 0x0000004fff497210 */ /* 0x000fe400017fe4ff */
[----:B------:R-:W-:Y:S01]  /*2fb00*/  IADD3 R61, P2, PT, R61, R136, RZ ;  /* 0x000000883d3d7210 */ /* 0x000fe20007f5e0ff */
[----:B------:R-:W-:Y:S01]  /*2fb10*/  IMAD.WIDE.U32 R128, P4, R64, R45, R128 ;  /* 0x0000002d40807225 */ /* 0x000fe20007880080 */
[----:B------:R-:W-:-:S03]  /*2fb20*/  SHF.L.W.U32.HI R60, R60, 0xd, R73 ;  /* 0x0000000d3c3c7819 */ /* 0x000fc60000010e49 */
[----:B------:R-:W-:Y:S01]  /*2fb30*/  IMAD.WIDE.U32 R130, P5, R83, R53, R130 ;  /* 0x0000003553827225 */ /* 0x000fe200078a0082 */
[----:B------:R-:W-:Y:S02]  /*2fb40*/  IADD3.X R69, PT, PT, RZ, RZ, RZ, P4, !PT ;  /* 0x000000ffff457210 */ /* 0x000fe400027fe4ff */
[----:B------:R-:W-:Y:S01]  /*2fb50*/  IADD3 R66, P4, PT, R123, R128, RZ ;  /* 0x000000807b427210 */ /* 0x000fe20007f9e0ff */
[----:B------:R-:W-:Y:S01]  /*2fb60*/  IMAD.WIDE.U32 R132, P6, R64, R48, R132 ;  /* 0x0000003040847225 */ /* 0x000fe200078c0084 */
[----:B------:R-:W-:Y:S02]  /*2fb70*/  MOV R124, R131 ;  /* 0x00000083007c7202 */ /* 0x000fe40000000f00 */
[----:B------:R-:W-:Y:S01]  /*2fb80*/  IADD3.X R79, P0, PT, R81, R66, RZ, P0, !PT ;  /* 0x00000042514f7210 */ /* 0x000fe2000071e4ff */
[----:B------:R-:W-:Y:S01]  /*2fb90*/  IMAD.X R125, RZ, RZ, RZ, P5 ;  /* 0x000000ffff7d7224 */ /* 0x000fe200028e06ff */
[----:B------:R-:W-:Y:S01]  /*2fba0*/  IADD3 R85, P5, PT, R67, R132, RZ ;  /* 0x0000008443557210 */ /* 0x000fe20007fbe0ff */
[----:B------:R-:W-:Y:S01]  /*2fbb0*/  IMAD.MOV.U32 R68, RZ, RZ, R129 ;  /* 0x000000ffff447224 */ /* 0x000fe200078e0081 */
[----:B------:R-:W-:Y:S01]  /*2fbc0*/  IADD3.X R132, P2, PT, R60, R65, RZ, P2, !PT ;  /* 0x000000413c847210 */ /* 0x000fe2000175e4ff */
[----:B------:R-:W-:Y:S01]  /*2fbd0*/  IMAD.WIDE.U32 R122, R53, R134, RZ ;  /* 0x00000086357a7225 */ /* 0x000fe200078e00ff */
[----:B------:R-:W-:-:S02]  /*2fbe0*/  IADD3.X R127, PT, PT, RZ, RZ, RZ, P6, !PT ;  /* 0x000000ffff7f7210 */ /* 0x000fc400037fe4ff */
[----:B------:R-:W-:Y:S01]  /*2fbf0*/  LEA.HI.X R75, P2, R73, R75, RZ, 0xd, P2 ;  /* 0x0000004b494b7211 */ /* 0x000fe20001056cff */
[----:B------:R-:W-:Y:S01]  /*2fc00*/  IMAD.WIDE.U32.X R66, R64, R51, R68, P4 ;  /* 0x0000003340427225 */ /* 0x000fe200020e0444 */
[----:B------:R-:W-:Y:S02]  /*2fc10*/  IADD3 R60, P4, PT, R135, R122, RZ ;  /* 0x0000007a873c7210 */ /* 0x000fe40007f9e0ff */
[----:B------:R-:W-:Y:S01]  /*2fc20*/  IADD3 R122, P6, PT, R123, R130, RZ ;  /* 0x000000827b7a7210 */ /* 0x000fe20007fde0ff */
[----:B------:R-:W-:Y:S01]  /*2fc30*/  IMAD.MOV.U32 R126, RZ, RZ, R133 ;  /* 0x000000ffff7e7224 */ /* 0x000fe200078e0085 */
[----:B------:R-:W-:Y:S01]  /*2fc40*/  SHF.L.W.U32.HI R73, R132, 0xd, R75 ;  /* 0x0000000d84497819 */ /* 0x000fe20000010e4b */
[----:B------:R-:W-:Y:S01]  /*2fc50*/  IMAD.X R77, RZ, RZ, R77, P2 ;  /* 0x000000ffff4d7224 */ /* 0x000fe200010e064d */
[----:B------:R-:W-:Y:S01]  /*2fc60*/  IADD3.X R79, P4, PT, R79, R122, RZ, P4, !PT ;  /* 0x0000007a4f4f7210 */ /* 0x000fe2000279e4ff */
[----:B------:R-:W-:Y:S01]  /*2fc70*/  IMAD.WIDE.U32 R128, R51, R134, RZ ;  /* 0x0000008633807225 */ /* 0x000fe200078e00ff */
[----:B------:R-:W-:-:S03]  /*2fc80*/  IADD3.X R52, P1, PT, R52, R85, RZ, P1, !PT ;  /* 0x0000005534347210 */ /* 0x000fc60000f3e4ff */
[----:B------:R-:W-:-:S04]  /*2fc90*/  IMAD.WIDE.U32.X R122, R64, R50, R126, P5 ;  /* 0x00000032407a7225 */ /* 0x000fc800028e047e */
[----:B------:R-:W-:Y:S01]  /*2fca0*/  IMAD.WIDE.U32.X R64, R83, R46, R124, P6 ;  /* 0x0000002e53407225 */ /* 0x000fe200030e047c */
[----:B------:R-:W-:Y:S02]  /*2fcb0*/  IADD3 R73, P6, PT, R73, R60, RZ ;  /* 0x0000003c49497210 */ /* 0x000fe40007fde0ff */
[----:B------:R-:W-:Y:S01]  /*2fcc0*/  SHF.L.W.U32.HI R60, R75, 0xd, R77 ;  /* 0x0000000d4b3c7819 */ /* 0x000fe20000010e4d */
[----:B------:R-:W-:Y:S01]  /*2fcd0*/  IMAD.WIDE.U32 R128, P5, R83, R45, R128 ;  /* 0x0000002d53807225 */ /* 0x000fe200078a0080 */
[----:B------:R-:W-:Y:S02]  /*2fce0*/  IADD3.X R64, P4, P0, R64, R66, R62, P4, P0 ;  /* 0x0000004240407210 */ /* 0x000fe4000208043e */
[----:B------:R-:W-:Y:S01]  /*2fcf0*/  IADD3.X R79, P6, PT, R60, R79, RZ, P6, !PT ;  /* 0x0000004f3c4f7210 */ /* 0x000fe200037de4ff */
[----:B------:R-:W-:Y:S01]  /*2fd00*/  IMAD.WIDE.U32 R68, R45, R134, RZ ;  /* 0x000000862d447225 */ /* 0x000fe200078e00ff */
[----:B------:R-:W-:Y:S02]  /*2fd10*/  IADD3.X R125, PT, PT, RZ, RZ, RZ, P5, !PT ;  /* 0x000000ffff7d7210 */ /* 0x000fe40002ffe4ff */
[----:B------:R-:W-:Y:S01]  /*2fd20*/  LEA.HI.X R64, P6, R77, R64, RZ, 0xd, P6 ;  /* 0x000000404d407211 */ /* 0x000fe200030d6cff */
[----:B------:R-:W-:Y:S01]  /*2fd30*/  IMAD.MOV.U32 R124, RZ, RZ, R129 ;  /* 0x000000ffff7c7224 */ /* 0x000fe200078e0081 */
[----:B------:R-:W-:Y:S01]  /*2fd40*/  IADD3.X R145, PT, PT, R65, R67, R63, P4, P0 ;  /* 0x0000004341917210 */ /* 0x000fe200027e043f */
[----:B------:R-:W-:Y:S01]  /*2fd50*/  IMAD.WIDE.U32.X R54, R46, R46, R54, P3 ;  /* 0x0000002e2e367225 */ /* 0x000fe200018e0436 */
[----:B------:R-:W-:-:S02]  /*2fd60*/  IADD3 R143, P5, PT, R69, R128, RZ ;  /* 0x00000080458f7210 */ /* 0x000fc40007fbe0ff */
[----:B------:R-:W-:Y:S01]  /*2fd70*/  IADD3 R68, P2, PT, R71, R68, RZ ;  /* 0x0000004447447210 */ /* 0x000fe20007f5e0ff */
[----:B------:R-:W-:Y:S01]  /*2fd80*/  IMAD.WIDE.U32 R134, R61, R78, RZ ;  /* 0x0000004e3d867225 */ /* 0x000fe200078e00ff */
[----:B------:R-:W-:Y:S02]  /*2fd90*/  LOP3.LUT R69, R132, 0x7ffff, RZ, 0xc0, !PT ;  /* 0x0007ffff84457812 */ /* 0x000fe400078ec0ff */
[----:B------:R-:W-:Y:S01]  /*2fda0*/  SHF.L.W.U32.HI R65, R79, 0xd, R64 ;  /* 0x0000000d4f417819 */ /* 0x000fe20000010e40 */
[----:B------:R-:W-:Y:S01]  /*2fdb0*/  IMAD.WIDE.U32.X R124, R83, R51, R124, P5 ;  /* 0x00000033537c7225 */ /* 0x000fe200028e047c */
[----:B------:R-:W-:Y:S02]  /*2fdc0*/  IADD3.X R145, PT, PT, RZ, R145, RZ, P6, !PT ;  /* 0x00000091ff917210 */ /* 0x000fe400037fe4ff */
[----:B------:R-:W-:Y:S01]  /*2fdd0*/  IADD3.X R143, P2, PT, R52, R143, RZ, P2, !PT ;  /* 0x0000008f348f7210 */ /* 0x000fe2000175e4ff */
[----:B------:R-:W-:Y:S01]  /*2fde0*/  IMAD.WIDE.U32 R62, R69, R76, RZ ;  /* 0x0000004c453e7225 */ /* 0x000fe200078e00ff */
[----:B------:R-:W-:-:S02]  /*2fdf0*/  IADD3 R65, P3, PT, R65, R68, RZ ;  /* 0x0000004441417210 */ /* 0x000fc40007f7e0ff */
[----:B------:R-:W-:Y:S01]  /*2fe00*/  SHF.L.W.U32.HI R52, R64, 0xd, R145 ;  /* 0x0000000d40347819 */ /* 0x000fe20000010e91 */
[----:B------:R-:W-:Y:S01]  /*2fe10*/  IMAD.WIDE.U32 R126, R69, R78, RZ ;  /* 0x0000004e457e7225 */ /* 0x000fe200078e00ff */
[----:B------:R-:W-:Y:S02]  /*2fe20*/  IADD3.X R60, P1, P2, R124, R122, R54, P2, P1 ;  /* 0x0000007a7c3c7210 */ /* 0x000fe40001222436 */
[----:B------:R-:W-:Y:S01]  /*2fe30*/  IADD3.X R143, P3, PT, R52, R143, RZ, P3, !PT ;  /* 0x0000008f348f7210 */ /* 0x000fe20001f7e4ff */
[----:B------:R-:W-:Y:S01]  /*2fe40*/  IMAD.WIDE.U32 R66, P0, R61, R38, R62 ;  /* 0x000000263d427225 */ /* 0x000fe2000780003e */
[----:B------:R-:W-:Y:S02]  /*2fe50*/  LOP3.LUT R79, R79, 0x7ffff, RZ, 0xc0, !PT ;  /* 0x0007ffff4f4f7812 */ /* 0x000fe400078ec0ff */
[----:B------:R-:W-:Y:S01]  /*2fe60*/  IADD3.X R119, PT, PT, R125, R123, R55, P1, P2 ;  /* 0x0000007b7d777210 */ /* 0x000fe20000fe4437 */
[----:B------:R-:W-:Y:S01]  /*2fe70*/  IMAD.WIDE.U32 R130, P2, R61, R40, R126 ;  /* 0x000000283d827225 */ /* 0x000fe2000784007e */
[----:B------:R-:W-:-:S02]  /*2fe80*/  LOP3.LUT R63, R143, 0x7ffff, RZ, 0xc0, !PT ;  /* 0x0007ffff8f3f7812 */ /* 0x000fc400078ec0ff */
[----:B------:R-:W-:Y:S01]  /*2fe90*/  MOV R122, R67 ;  /* 0x00000043007a7202 */ /* 0x000fe20000000f00 */
[----:B------:R-:W-:Y:S01]  /*2fea0*/  IMAD.WIDE.U32 R126, R79, R72, RZ ;  /* 0x000000484f7e7225 */ /* 0x000fe200078e00ff */
[----:B------:R-:W-:-:S03]  /*2feb0*/  IADD3 R68, P5, PT, R135, R130, RZ ;  /* 0x0000008287447210 */ /* 0x000fc60007fbe0ff */
[----:B------:R-:W-:-:S04]  /*2fec0*/  IMAD.WIDE.U32 R54, R61, R76, RZ ;  /* 0x0000004c3d367225 */ /* 0x000fc800078e00ff */
[----:B------:R-:W-:Y:S01]  /*2fed0*/  IMAD.WIDE.U32 R128, R63, R70, RZ ;  /* 0x000000463f807225 */ /* 0x000fe200078e00ff */
[----:B------:R-:W-:Y:S02]  /*2fee0*/  IADD3 R75, P1, PT, R55, R66, RZ ;  /* 0x00000042374b7210 */ /* 0x000fe40007f3e0ff */
[----:B------:R-:W-:Y:S01]  /*2fef0*/  MOV R66, R131 ;  /* 0x0000008300427202 */ /* 0x000fe20000000f00 */
[----:B------:R-:W-:-:S04]  /*2ff00*/  IMAD.WIDE.U32 R124, R73, R72, RZ ;  /* 0x00000048497c7225 */ /* 0x000fc800078e00ff */
[----:B------:R-:W-:Y:S02]  /*2ff10*/  IMAD.X R67, RZ, RZ, RZ, P2 ;  /* 0x000000ffff437224 */ /* 0x000fe400010e06ff */
[----:B------:R-:W-:-:S04]  /*2ff20*/  IMAD.WIDE.U32 R126, P2, R73, R41, R126 ;  /* 0x00000029497e7225 */ /* 0x000fc8000784007e */
[----:B------:R-:W-:Y:S01]  /*2ff30*/  IMAD.X R123, RZ, RZ, RZ, P0 ;  /* 0x000000ffff7b7224 */ /* 0x000fe200000e06ff */
[----:B------:R-:W-:Y:S01]  /*2ff40*/  IADD3 R55, P0, PT, R54, R124, RZ ;  /* 0x0000007c36377210 */ /* 0x000fe20007f1e0ff */
        /* <DEDUP_REMOVED lines=8> */
[----:B------:R-:W-:Y:S01]  /*2ffd0*/  MOV R124, R127 ;  /* 0x0000007f007c7202 */ /* 0x000fe20000000f00 */
[----:B------:R-:W-:Y:S01]  /*2ffe0*/  IMAD.WIDE.U32 R132, R69, R74, RZ ;  /* 0x0000004a45847225 */ /* 0x000fe200078e00ff */
[----:B------:R-:W-:-:S03]  /*2fff0*/  IADD3 R52, P2, PT, R55, R70, RZ ;  /* 0x0000004637347210 */ /* 0x000fc60007f5e0ff */
[----:B------:R-:W-:Y:S01]  /*30000*/  IMAD.WIDE.U32 R54, R73, R74, RZ ;  /* 0x0000004a49367225 */ /* 0x000fe200078e00ff */
[----:B------:R-:W-:-:S03]  /*30010*/  IADD3.X R75, P2, PT, R75, R62, RZ, P2, !PT ;  /* 0x0000003e4b4b7210 */ /* 0x000fc6000175e4ff */
[----:B------:R-:W-:-:S04]  /*30020*/  IMAD.WIDE.U32.X R128, R63, R43, R130, P6 ;  /* 0x0000002b3f807225 */ /* 0x000fc800030e0482 */
[----:B------:R-:W-:Y:S01]  /*30030*/  IMAD.WIDE.U32.X R70, R69, R38, R122, P1 ;  /* 0x0000002645467225 */ /* 0x000fe200008e047a */
[----:B------:R-:W-:-:S03]  /*30040*/  IADD3 R87, P1, PT, R134, R54, RZ ;  /* 0x0000003686577210 */ /* 0x000fc60007f3e0ff */
[----:B------:R-:W-:-:S04]  /*30050*/  IMAD.WIDE.U32.X R124, R79, R41, R124, P4 ;  /* 0x000000294f7c7225 */ /* 0x000fc800020e047c */
[----:B------:R-:W-:Y:S01]  /*30060*/  IMAD.WIDE.U32 R132, P6, R61, R42, R132 ;  /* 0x0000002a3d847225 */ /* 0x000fe200078c0084 */
[----:B------:R-:W-:-:S03]  /*30070*/  IADD3.X R62, P0, P2, R128, R124, R70, P2, P0 ;  /* 0x0000007c803e7210 */ /* 0x000fc60001200446 */
[----:B------:R-:W-:Y:S01]  /*30080*/  IMAD.WIDE.U32 R126, R61, R74, RZ ;  /* 0x0000004a3d7e7225 */ /* 0x000fe200078e00ff */
[----:B------:R-:W-:Y:S02]  /*30090*/  MOV R122, R133 ;  /* 0x00000085007a7202 */ /* 0x000fe40000000f00 */
[----:B------:R-:W-:Y:S01]  /*300a0*/  IADD3.X R64, PT, PT, R129, R125, R71, P0, P2 ;  /* 0x0000007d81407210 */ /* 0x000fe200007e4447 */
[----:B------:R-:W-:Y:S01]  /*300b0*/  IMAD.WIDE.U32 R134, R79, R76, RZ ;  /* 0x0000004c4f867225 */ /* 0x000fe200078e00ff */
[----:B------:R-:W-:-:S03]  /*300c0*/  IADD3 R142, P4, PT, R127, R132, RZ ;  /* 0x000000847f8e7210 */ /* 0x000fc60007f9e0ff */
[----:B------:R-:W-:-:S04]  /*300d0*/  IMAD.WIDE.U32 R136, R69, R36, RZ ;  /* 0x0000002445887225 */ /* 0x000fc800078e00ff */
[----:B------:R-:W-:Y:S02]  /*300e0*/  IMAD.X R123, RZ, RZ, RZ, P6 ;  /* 0x000000ffff7b7224 */ /* 0x000fe400030e06ff */
[----:B------:R-:W-:-:S04]  /*300f0*/  IMAD.WIDE.U32 R132, R79, R74, RZ ;  /* 0x0000004a4f847225 */ /* 0x000fc800078e00ff */
[----:B------:R-:W-:-:S04]  /*30100*/  IMAD.WIDE.U32 R134, P6, R73, R38, R134 ;  /* 0x0000002649867225 */ /* 0x000fc800078c0086 */
[----:B------:R-:W-:Y:S01]  /*30110*/  IMAD.WIDE.U32 R124, R63, R76, RZ ;  /* 0x0000004c3f7c7225 */ /* 0x000fe200078e00ff */
[----:B------:R-:W-:-:S03]  /*30120*/  MOV R70, R135 ;  /* 0x0000008700467202 */ /* 0x000fc60000000f00 */
[----:B------:R-:W-:-:S04]  /*30130*/  IMAD.WIDE.U32 R136, P0, R61, R37, R136 ;  /* 0x000000253d887225 */ /* 0x000fc80007800088 */
[----:B------:R-:W-:Y:S02]  /*30140*/  IMAD.X R71, RZ, RZ, RZ, P6 ;  /* 0x000000ffff477224 */ /* 0x000fe400030e06ff */
[----:B------:R-:W-:-:S04]  /*30150*/  IMAD.WIDE.U32 R130, R73, R76, RZ ;  /* 0x0000004c49827225 */ /* 0x000fc800078e00ff */
[----:B------:R-:W-:Y:S01]  /*30160*/  IMAD.WIDE.U32 R128, P6, R73, R42, R132 ;  /* 0x0000002a49807225 */ /* 0x000fe200078c0084 */
[----:B------:R-:W-:Y:S02]  /*30170*/  IADD3 R83, P2, PT, R126, R130, RZ ;  /* 0x000000827e537210 */ /* 0x000fe40007f5e0ff */
[----:B------:R-:W-:Y:S01]  /*30180*/  MOV R126, R137 ;  /* 0x00000089007e7202 */ /* 0x000fe20000000f00 */
[----:B------:R-:W-:Y:S01]  /*30190*/  IMAD.X R127, RZ, RZ, RZ, P0 ;  /* 0x000000ffff7f7224 */ /* 0x000fe200000e06ff */
[----:B------:R-:W-:Y:S01]  /*301a0*/  MOV R130, R129 ;  /* 0x0000008100827202 */ /* 0x000fe20000000f00 */
[----:B------:R-:W-:-:S04]  /*301b0*/  IMAD.WIDE.U32 R132, P0, R65, R38, R124 ;  /* 0x0000002641847225 */ /* 0x000fc8000780007c */
[----:B------:R-:W-:-:S04]  /*301c0*/  IMAD.WIDE.U32 R124, R65, R76, RZ ;  /* 0x0000004c417c7225 */ /* 0x000fc800078e00ff */
[----:B------:R-:W-:Y:S01]  /*301d0*/  IMAD.WIDE.U32.X R66, R69, R40, R66, P5 ;  /* 0x0000002845427225 */ /* 0x000fe200028e0442 */
[----:B------:R-:W-:Y:S02]  /*301e0*/  IADD3 R147, P5, PT, R131, R134, RZ ;  /* 0x0000008683937210 */ /* 0x000fe40007fbe0ff */
[----:B------:R-:W-:Y:S01]  /*301f0*/  IADD3.X R131, PT, PT, RZ, RZ, RZ, P6, !PT ;  /* 0x000000ffff837210 */ /* 0x000fe200037fe4ff */
[----:B------:R-:W-:Y:S01]  /*30200*/  IMAD.WIDE.U32 R140, R79, R78, RZ ;  /* 0x0000004e4f8c7225 */ /* 0x000fe200078e00ff */
[----:B------:R-:W-:-:S03]  /*30210*/  IADD3 R149, P6, PT, R125, R132, RZ ;  /* 0x000000847d957210 */ /* 0x000fc60007fde0ff */
[----:B------:R-:W-:Y:S02]  /*30220*/  IMAD.X R77, RZ, RZ, RZ, P0 ;  /* 0x000000ffff4d7224 */ /* 0x000fe400000e06ff */
[----:B------:R-:W-:Y:S02]  /*30230*/  IMAD.MOV.U32 R76, RZ, RZ, R133 ;  /* 0x000000ffff4c7224 */ /* 0x000fe400078e0085 */
[----:B------:R-:W-:-:S04]  /*30240*/  IMAD.WIDE.U32 R134, R61, R36, RZ ;  /* 0x000000243d867225 */ /* 0x000fc800078e00ff */
[----:B------:R-:W-:Y:S01]  /*30250*/  IMAD.WIDE.U32.X R76, R63, R38, R76, P6 ;  /* 0x000000263f4c7225 */ /* 0x000fe200030e044c */
[----:B------:R-:W-:-:S03]  /*30260*/  IADD3 R85, P0, PT, R135, R136, RZ ;  /* 0x0000008887557210 */ /* 0x000fc60007f1e0ff */
[----:B------:R-:W-:Y:S01]  /*30270*/  IMAD.WIDE.U32.X R70, R79, R38, R70, P5 ;  /* 0x000000264f467225 */ /* 0x000fe200028e0446 */
[----:B------:R-:W-:-:S03]  /*30280*/  LEA.HI.X R38, P3, R145, R60, RZ, 0xd, P3 ;  /* 0x0000003c91267211 */ /* 0x000fc60001876cff */
[----:B------:R-:W-:Y:S01]  /*30290*/  IMAD.WIDE.U32 R140, P6, R73, R40, R140 ;  /* 0x00000028498c7225 */ /* 0x000fe200078c008c */
[----:B------:R-:W-:-:S03]  /*302a0*/  SHF.L.W.U32.HI R43, R143, 0xd, R38 ;  /* 0x0000000d8f2b7819 */ /* 0x000fc60000010e26 */
[----:B------:R-:W-:Y:S01]  /*302b0*/  IMAD.WIDE.U32 R132, R63, R72, RZ ;  /* 0x000000483f847225 */ /* 0x000fe200078e00ff */
[----:B------:R-:W-:-:S03]  /*302c0*/  IADD3.X R135, PT, PT, RZ, RZ, RZ, P6, !PT ;  /* 0x000000ffff877210 */ /* 0x000fc600037fe4ff */
[----:B------:R-:W-:Y:S01]  /*302d0*/  IMAD.WIDE.U32.X R122, R69, R42, R122, P4 ;  /* 0x0000002a457a7225 */ /* 0x000fe200020e047a */
[----:B------:R-:W-:-:S03]  /*302e0*/  IADD3 R125, P4, PT, R55, R128, RZ ;  /* 0x00000080377d7210 */ /* 0x000fc60007f9e0ff */
[----:B------:R-:W-:Y:S01]  /*302f0*/  IMAD.X R119, RZ, RZ, R119, P3 ;  /* 0x000000ffff777224 */ /* 0x000fe200018e0677 */
[----:B------:R-:W-:Y:S01]  /*30300*/  IADD3.X R68, P1, PT, R68, R125, RZ, P1, !PT ;  /* 0x0000007d44447210 */ /* 0x000fe20000f3e4ff */
[----:B------:R-:W-:-:S03]  /*30310*/  IMAD.WIDE.U32 R54, P6, R65, R41, R132 ;  /* 0x0000002941367225 */ /* 0x000fc600078c0084 */
[----:B------:R-:W-:Y:S01]  /*30320*/  SHF.L.W.U32.HI R38, R38, 0xd, R119 ;  /* 0x0000000d26267819 */ /* 0x000fe20000010e77 */
[----:B------:R-:W-:Y:S01]  /*30330*/  IMAD.WIDE.U32 R132, R65, R72, RZ ;  /* 0x0000004841847225 */ /* 0x000fe200078e00ff */
[----:B------:R-:W-:-:S03]  /*30340*/  IADD3.X R129, PT, PT, RZ, RZ, RZ, P6, !PT ;  /* 0x000000ffff817210 */ /* 0x000fc600037fe4ff */
[----:B------:R-:W-:Y:S01]  /*30350*/  IMAD.WIDE.U32 R138, R73, R78, RZ ;  /* 0x0000004e498a7225 */ /* 0x000fe200078e00ff */
[----:B------:R-:W-:-:S03]  /*30360*/  IADD3 R143, P6, PT, R133, R54, RZ ;  /* 0x00000036858f7210 */ /* 0x000fc60007fde0ff */
[----:B------:R-:W-:Y:S01]  /*30370*/  IMAD.MOV.U32 R128, RZ, RZ, R55 ;  /* 0x000000ffff807224 */ /* 0x000fe200078e0037 */
[----:B------:R-:W-:Y:S01]  /*30380*/  IADD3 R81, P5, PT, R134, R138, RZ ;  /* 0x0000008a86517210 */ /* 0x000fe20007fbe0ff */
[----:B------:R-:W-:Y:S01]  /*30390*/  IMAD.WIDE.U32 R54, R79, R36, RZ ;  /* 0x000000244f367225 */ /* 0x000fe200078e00ff */
[----:B------:R-:W-:-:S03]  /*303a0*/  IADD3 R144, P3, PT, R139, R140, RZ ;  /* 0x0000008c8b907210 */ /* 0x000fc60007f7e0ff */
[----:B------:R-:W-:Y:S01]  /*303b0*/  IMAD.WIDE.U32 R56, R43, 0x13, R56 ;  /* 0x000000132b387825 */ /* 0x000fe200078e0038 */
[----:B------:R-:W-:-:S03]  /*303c0*/  IADD3.X R85, P5, PT, R85, R144, RZ, P5, !PT ;  /* 0x0000009055557210 */ /* 0x000fc60002fbe4ff */
[----:B------:R-:W-:Y:S02]  /*303d0*/  IMAD R43, R38, 0x13, RZ ;  /* 0x00000013262b7824 */ /* 0x000fe400078e02ff */
[----:B------:R-:W-:-:S03]  /*303e0*/  IMAD.WIDE.U32 R136, R69, R31, RZ ;  /* 0x0000001f45887225 */ /* 0x000fc600078e00ff */
[----:B------:R-:W-:Y:S01]  /*303f0*/  IADD3 R57, PT, PT, R57, R43, RZ ;  /* 0x0000002b39397210 */ /* 0x000fe20007ffe0ff */
[----:B------:R-:W-:Y:S02]  /*30400*/  IMAD.MOV.U32 R134, RZ, RZ, R141 ;  /* 0x000000ffff867224 */ /* 0x000fe400078e008d */
[----:B------:R-:W-:Y:S01]  /*30410*/  IMAD.WIDE.U32.X R128, R63, R41, R128, P6 ;  /* 0x000000293f807225 */ /* 0x000fe200030e0480 */
[----:B------:R-:W-:Y:S02]  /*30420*/  LOP3.LUT R41, R59, 0x7ffff, RZ, 0xc0, !PT ;  /* 0x0007ffff3b297812 */ /* 0x000fe400078ec0ff */
[----:B------:R-:W-:Y:S01]  /*30430*/  LOP3.LUT R38, R57, 0x7ffff, RZ, 0xc0, !PT ;  /* 0x0007ffff39267812 */ /* 0x000fe200078ec0ff */
[----:B------:R-:W-:-:S04]  /*30440*/  IMAD.WIDE.U32 R140, P6, R73, R37, R54 ;  /* 0x00000025498c7225 */ /* 0x000fc800078c0036 */
[----:B------:R-:W-:-:S04]  /*30450*/  IMAD.WIDE.U32 R72, R73, R36, RZ ;  /* 0x0000002449487225 */ /* 0x000fc800078e00ff */
[----:B------:R-:W-:-:S04]  /*30460*/  IMAD.WIDE.U32.X R130, R79, R42, R130, P4 ;  /* 0x0000002a4f827225 */ /* 0x000fc800020e0482 */
[----:B------:R-:W-:-:S04]  /*30470*/  IMAD.WIDE.U32 R136, P4, R61, R34, R136 ;  /* 0x000000223d887225 */ /* 0x000fc80007880088 */
[----:B------:R-:W-:-:S04]  /*30480*/  IMAD.WIDE.U32 R138, R61, R31, RZ ;  /* 0x0000001f3d8a7225 */ /* 0x000fc800078e00ff */
[----:B------:R-:W-:Y:S01]  /*30490*/  IMAD.WIDE.U32.X R54, R69, R37, R126, P0 ;  /* 0x0000002545367225 */ /* 0x000fe200000e047e */
[----:B------:R-:W-:Y:S02]  /*304a0*/  LEA.HI R43, P0, R57, R58, RZ, 0xd ;  /* 0x0000003a392b7211 */ /* 0x000fe400078168ff */
[----:B------:R-:W-:Y:S01]  /*304b0*/  IADD3.X R127, PT, PT, RZ, RZ, RZ, P4, !PT ;  /* 0x000000ffff7f7210 */ /* 0x000fe200027fe4ff */
[----:B------:R-:W-:Y:S01]  /*304c0*/  IMAD.WIDE.U32.X R60, R79, R40, R134, P3 ;  /* 0x000000284f3c7225 */ /* 0x000fe200018e0486 */
[----:B------:R-:W-:Y:S02]  /*304d0*/  IADD3 R140, P3, PT, R73, R140, RZ ;  /* 0x0000008c498c7210 */ /* 0x000fe40007f7e0ff */
[----:B------:R-:W-:Y:S01]  /*304e0*/  IADD3.X R41, PT, PT, RZ, R41, RZ, P0, !PT ;  /* 0x00000029ff297210 */ /* 0x000fe200007fe4ff */
[----:B------:R-:W-:Y:S01]  /*304f0*/  IMAD.X R59, RZ, RZ, RZ, P6 ;  /* 0x000000ffff3b7224 */ /* 0x000fe200030e06ff */
[----:B------:R-:W-:Y:S01]  /*30500*/  IADD3 R73, P0, PT, R138, R72, RZ ;  /* 0x000000488a497210 */ /* 0x000fe20007f1e0ff */
[----:B------:R-:W-:Y:S01]  /*30510*/  IMAD.MOV.U32 R58, RZ, RZ, R141 ;  /* 0x000000ffff3a7224 */ /* 0x000fe200078e008d */
[----:B------:R-:W-:Y:S01]  /*30520*/  IADD3 R133, P4, PT, R83, R132, RZ ;  /* 0x0000008453857210 */ /* 0x000fe20007f9e0ff */
[----:B------:R-:W-:Y:S01]  /*30530*/  IMAD.MOV.U32 R126, RZ, RZ, R137 ;  /* 0x000000ffff7e7224 */ /* 0x000fe200078e0089 */
[----:B------:R-:W-:Y:S01]  /*30540*/  IADD3.X R134, P2, PT, R142, R147, RZ, P2, !PT ;  /* 0x000000938e867210 */ /* 0x000fe2000175e4ff */
[----:B------:R-:W-:Y:S01]  /*30550*/  IMAD.WIDE.U32.X R58, R79, R37, R58, P3 ;  /* 0x000000254f3a7225 */ /* 0x000fe200018e043a */
[----:B------:R-:W-:-:S02]  /*30560*/  IADD3 R87, P3, PT, R87, R124, RZ ;  /* 0x0000007c57577210 */ /* 0x000fc40007f7e0ff */
[----:B------:R-:W-:Y:S01]  /*30570*/  IADD3 R119, P6, PT, R139, R136, RZ ;  /* 0x000000888b777210 */ /* 0x000fe20007fde0ff */
[----:B------:R-:W-:Y:S01]  /*30580*/  IMAD.WIDE.U32 R124, R38, R78, RZ ;  /* 0x0000004e267c7225 */ /* 0x000fe200078e00ff */
[----:B------:R-:W-:Y:S02]  /*30590*/  IADD3.X R72, P3, PT, R68, R149, RZ, P3, !PT ;  /* 0x0000009544487210 */ /* 0x000fe40001f7e4ff */
[----:B------:R-:W-:Y:S01]  /*305a0*/  IADD3.X R134, P4, PT, R134, R143, RZ, P4, !PT ;  /* 0x0000008f86867210 */ /* 0x000fe2000279e4ff */
[----:B------:R-:W-:Y:S01]  /*305b0*/  IMAD.WIDE.U32.X R68, R69, R34, R126, P6 ;  /* 0x0000002245447225 */ /* 0x000fe200030e047e */
[----:B------:R-:W-:Y:S02]  /*305c0*/  IADD3.X R57, P3, P1, R76, R130, R66, P3, P1 ;  /* 0x000000824c397210 */ /* 0x000fe40001962442 */
[----:B------:R-:W-:Y:S01]  /*305d0*/  IADD3.X R135, P2, P4, R128, R70, R122, P4, P2 ;  /* 0x0000004680877210 */ /* 0x000fe2000244447a */
[----:B------:R-:W-:Y:S01]  /*305e0*/  IMAD.WIDE.U32 R126, R41, R74, RZ ;  /* 0x0000004a297e7225 */ /* 0x000fe200078e00ff */
[----:B------:R-:W-:-:S02]  /*305f0*/  IADD3.X R66, PT, PT, R77, R131, R67, P3, P1 ;  /* 0x000000834d427210 */ /* 0x000fc40001fe2443 */
[----:B------:R-:W-:Y:S01]  /*30600*/  IADD3.X R137, PT, PT, R129, R71, R123, P2, P4 ;  /* 0x0000004781897210 */ /* 0x000fe200017e847b */
[----:B------:R-:W-:Y:S01]  /*30610*/  IMAD.WIDE.U32 R76, R56, R78, RZ ;  /* 0x0000004e384c7225 */ /* 0x000fe200078e00ff */
[----:B------:R-:W-:-:S03]  /*30620*/  IADD3.X R83, P0, PT, R119, R140, RZ, P0, !PT ;  /* 0x0000008c77537210 */ /* 0x000fc6000071e4ff */
[----:B------:R-:W-:Y:S01]  /*30630*/  IMAD.WIDE.U32 R124, P6, R40, R56, R124 ;  /* 0x00000038287c7225 */ /* 0x000fe200078c007c */
[----:B------:R-:W-:-:S03]  /*30640*/  IADD3 R167, P1, PT, R52, R76, RZ ;  /* 0x0000004c34a77210 */ /* 0x000fc60007f3e0ff */
[----:B------:R-:W-:Y:S01]  /*30650*/  IMAD.WIDE.U32 R126, P2, R43, R42, R126 ;  /* 0x0000002a2b7e7225 */ /* 0x000fe2000784007e */
[----:B------:R-:W-:Y:S02]  /*30660*/  IADD3 R52, P3, PT, R77, R124, RZ ;  /* 0x0000007c4d347210 */ /* 0x000fe40007f7e0ff */
[----:B------:R-:W-:Y:S01]  /*30670*/  IADD3.X R71, PT, PT, RZ, RZ, RZ, P6, !PT ;  /* 0x000000ffff477210 */ /* 0x000fe200037fe4ff */
[----:B------:R-:W-:Y:S01]  /*30680*/  IMAD.WIDE.U32 R122, R43, R74, RZ ;  /* 0x0000004a2b7a7225 */ /* 0x000fe200078e00ff */
[----:B------:R-:W-:Y:S02]  /*30690*/  IADD3.X R77, PT, PT, RZ, RZ, RZ, P2, !PT ;  /* 0x000000ffff4d7210 */ /* 0x000fe400017fe4ff */
[----:B------:R-:W-:Y:S01]  /*306a0*/  IADD3.X R52, P1, PT, R75, R52, RZ, P1, !PT ;  /* 0x000000344b347210 */ /* 0x000fe20000f3e4ff */
[----:B------:R-:W-:Y:S01]  /*306b0*/  IMAD.MOV.U32 R70, RZ, RZ, R125 ;  /* 0x000000ffff467224 */ /* 0x000fe200078e007d */
[----:B------:R-:W-:Y:S01]  /*306c0*/  IADD3 R67, P4, PT, R123, R126, RZ ;  /* 0x0000007e7b437210 */ /* 0x000fe20007f9e0ff */
[----:B------:R-:W-:Y:S01]  /*306d0*/  IMAD.MOV.U32 R76, RZ, RZ, R127 ;  /* 0x000000ffff4c7224 */ /* 0x000fe200078e007f */
[----:B------:R-:W-:Y:S01]  /*306e0*/  IADD3 R166, P2, PT, R167, R122, RZ ;  /* 0x0000007aa7a67210 */ /* 0x000fe20007f5e0ff */
[----:B------:R-:W-:-:S03]  /*306f0*/  IMAD.WIDE.U32 R122, R63, R74, RZ ;  /* 0x0000004a3f7a7225 */ /* 0x000fc600078e00ff */
[----:B------:R-:W-:Y:S01]  /*30700*/  IADD3.X R52, P2, PT, R52, R67, RZ, P2, !PT ;  /* 0x0000004334347210 */ /* 0x000fe2000175e4ff */
[----:B------:R-:W-:-:S03]  /*30710*/  IMAD.WIDE.U32.X R70, R38, R40, R70, P3 ;  /* 0x0000002826467225 */ /* 0x000fc600018e0446 */
[----:B------:R-:W-:Y:S01]  /*30720*/  LOP3.LUT R167, R52, 0x7ffff, RZ, 0xc0, !PT ;  /* 0x0007ffff34a77812 */ /* 0x000fe200078ec0ff */
[----:B------:R-:W-:-:S04]  /*30730*/  IMAD.WIDE.U32.X R76, R41, R42, R76, P4 ;  /* 0x0000002a294c7225 */ /* 0x000fc800020e044c */
[----:B------:R-:W-:Y:S01]  /*30740*/  IMAD.WIDE.U32 R124, R65, R74, RZ ;  /* 0x0000004a417c7225 */ /* 0x000fe200078e00ff */
[----:B------:R-:W-:-:S03]  /*30750*/  IADD3.X R139, P1, P4, R76, R62, R70, P2, P1 ;  /* 0x0000003e4c8b7210 */ /* 0x000fc60001422446 */
[----:B------:R-:W-:Y:S01]  /*30760*/  IMAD.WIDE.U32 R126, P3, R65, R42, R122 ;  /* 0x0000002a417e7225 */ /* 0x000fe2000786007a */
[----:B------:R-:W-:-:S03]  /*30770*/  IADD3 R119, P2, PT, R81, R124, RZ ;  /* 0x0000007c51777210 */ /* 0x000fc60007f5e0ff */
[----:B------:R-:W-:Y:S01]  /*30780*/  IMAD.WIDE.U32 R74, R38, R36, RZ ;  /* 0x00000024264a7225 */ /* 0x000fe200078e00ff */
[----:B------:R-:W-:Y:S02]  /*30790*/  IADD3 R136, P6, PT, R125, R126, RZ ;  /* 0x0000007e7d887210 */ /* 0x000fe40007fde0ff */
[----:B------:R-:W-:Y:S01]  /*307a0*/  IADD3.X R126, PT, PT, R77, R64, R71, P1, P4 ;  /* 0x000000404d7e7210 */ /* 0x000fe20000fe8447 */
[----:B------:R-:W-:Y:S01]  /*307b0*/  IMAD.WIDE.U32 R122, R41, R78, RZ ;  /* 0x0000004e297a7225 */ /* 0x000fe200078e00ff */
[----:B------:R-:W-:-:S03]  /*307c0*/  IADD3.X R129, PT, PT, RZ, RZ, RZ, P3, !PT ;  /* 0x000000ffff817210 */ /* 0x000fc60001ffe4ff */
[----:B------:R-:W-:-:S04]  /*307d0*/  IMAD.WIDE.U32 R74, P1, R37, R56, R74 ;  /* 0x00000038254a7225 */ /* 0x000fc8000782004a */
[----:B------:R-:W-:Y:S01]  /*307e0*/  IMAD.WIDE.U32 R70, R56, R36, RZ ;  /* 0x0000002438467225 */ /* 0x000fe200078e00ff */
[----:B------:R-:W-:-:S03]  /*307f0*/  MOV R76, R75 ;  /* 0x0000004b004c7202 */ /* 0x000fc60000000f00 */
[----:B------:R-:W-:Y:S01]  /*30800*/  IMAD.WIDE.U32 R122, P4, R43, R40, R122 ;  /* 0x000000282b7a7225 */ /* 0x000fe2000788007a */
[----:B------:R-:W-:-:S03]  /*30810*/  IADD3 R81, P3, PT, R71, R74, RZ ;  /* 0x0000004a47517210 */ /* 0x000fc60007f7e0ff */
[----:B------:R-:W-:Y:S01]  /*30820*/  IMAD.WIDE.U32 R130, R63, R78, RZ ;  /* 0x0000004e3f827225 */ /* 0x000fe200078e00ff */
[----:B------:R-:W-:-:S03]  /*30830*/  IADD3.X R125, PT, PT, RZ, RZ, RZ, P4, !PT ;  /* 0x000000ffff7d7210 */ /* 0x000fc600027fe4ff */
[----:B------:R-:W-:Y:S01]  /*30840*/  IMAD.X R77, RZ, RZ, RZ, P1 ;  /* 0x000000ffff4d7224 */ /* 0x000fe200008e06ff */
[----:B------:R-:W-:Y:S01]  /*30850*/  IADD3 R67, P1, PT, R133, R70, RZ ;  /* 0x0000004685437210 */ /* 0x000fe20007f3e0ff */
[----:B------:R-:W-:-:S04]  /*30860*/  IMAD.WIDE.U32 R132, P4, R65, R40, R130 ;  /* 0x0000002841847225 */ /* 0x000fc80007880082 */
[----:B------:R-:W-:-:S04]  /*30870*/  IMAD.WIDE.U32 R130, R65, R78, RZ ;  /* 0x0000004e41827225 */ /* 0x000fc800078e00ff */
[----:B------:R-:W-:-:S04]  /*30880*/  IMAD.WIDE.U32 R78, R43, R78, RZ ;  /* 0x0000004e2b4e7225 */ /* 0x000fc800078e00ff */
[----:B------:R-:W-:Y:S02]  /*30890*/  IMAD.MOV.U32 R128, RZ, RZ, R127 ;  /* 0x000000ffff807224 */ /* 0x000fe400078e007f */
[----:B------:R-:W-:Y:S01]  /*308a0*/  IMAD.WIDE.U32.X R70, R38, R37, R76, P3 ;  /* 0x0000002526467225 */ /* 0x000fe200018e044c */
[----:B------:R-:W-:Y:S02]  /*308b0*/  IADD3 R127, P3, PT, R67, R78, RZ ;  /* 0x0000004e437f7210 */ /* 0x000fe40007f7e0ff */
[----:B------:R-:W-:Y:S01]  /*308c0*/  IADD3.X R77, PT, PT, RZ, RZ, RZ, P4, !PT ;  /* 0x000000ffff4d7210 */ /* 0x000fe200027fe4ff */
[----:B------:R-:W-:Y:S01]  /*308d0*/  IMAD.WIDE.U32.X R64, R63, R42, R128, P6 ;  /* 0x0000002a3f407225 */ /* 0x000fe200030e0480 */
[----:B------:R-:W-:Y:S02]  /*308e0*/  IADD3 R62, P6, PT, R79, R122, RZ ;  /* 0x0000007a4f3e7210 */ /* 0x000fe40007fde0ff */
[----:B------:R-:W-:Y:S01]  /*308f0*/  IADD3.X R129, P1, PT, R134, R81, RZ, P1, !PT ;  /* 0x0000005186817210 */ /* 0x000fe20000f3e4ff */
[----:B------:R-:W-:Y:S01]  /*30900*/  IMAD.MOV.U32 R124, RZ, RZ, R123 ;  /* 0x000000ffff7c7224 */ /* 0x000fe200078e007b */
[----:B------:R-:W-:Y:S01]  /*30910*/  IADD3 R81, P4, PT, R73, R130, RZ ;  /* 0x0000008249517210 */ /* 0x000fe20007f9e0ff */
[----:B------:R-:W-:Y:S01]  /*30920*/  IMAD.MOV.U32 R76, RZ, RZ, R133 ;  /* 0x000000ffff4c7224 */ /* 0x000fe200078e0085 */
[----:B------:R-:W-:Y:S01]  /*30930*/  IADD3.X R129, P3, PT, R129, R62, RZ, P3, !PT ;  /* 0x0000003e81817210 */ /* 0x000fe20001f7e4ff */
[----:B------:R-:W-:Y:S01]  /*30940*/  IMAD.WIDE.U32.X R74, R41, R40, R124, P6 ;  /* 0x00000028294a7225 */ /* 0x000fe200030e047c */
[----:B------:R-:W-:-:S02]  /*30950*/  IADD3 R130, P6, PT, R131, R132, RZ ;  /* 0x0000008483827210 */ /* 0x000fc40007fde0ff */
[----:B------:R-:W-:Y:S01]  /*30960*/  IADD3.X R42, P2, PT, R85, R136, RZ, P2, !PT ;  /* 0x00000088552a7210 */ /* 0x000fe2000175e4ff */
[----:B------:R-:W-:Y:S01]  /*30970*/  IMAD.WIDE.U32 R78, R34, R56, RZ ;  /* 0x00000038224e7225 */ /* 0x000fe200078e00ff */
[----:B------:R-:W-:Y:S02]  /*30980*/  IADD3.X R124, P1, P3, R74, R135, R70, P3, P1 ;  /* 0x000000874a7c7210 */ /* 0x000fe40001b22446 */
[----:B------:R-:W-:Y:S01]  /*30990*/  IADD3.X R83, P4, PT, R83, R130, RZ, P4, !PT ;  /* 0x0000008253537210 */ /* 0x000fe2000279e4ff */
[----:B------:R-:W-:Y:S01]  /*309a0*/  IMAD.WIDE.U32.X R62, R63, R40, R76, P6 ;  /* 0x000000283f3e7225 */ /* 0x000fe200030e044c */
[----:B------:R-:W-:Y:S02]  /*309b0*/  IADD3.X R125, PT, PT, R75, R137, R71, P1, P3 ;  /* 0x000000894b7d7210 */ /* 0x000fe40000fe6447 */
[----:B------:R-:W-:Y:S01]  /*309c0*/  IADD3.X R85, P3, P6, R64, R60, R54, P2, P5 ;  /* 0x0000003c40557210 */ /* 0x000fe2000166a436 */
[----:B------:R-:W-:Y:S01]  /*309d0*/  IMAD.WIDE.U32 R122, R41, R36, RZ ;  /* 0x00000024297a7225 */ /* 0x000fe200078e00ff */
[----:B------:R-:W-:-:S03]  /*309e0*/  SHF.L.W.U32.HI R40, R52, 0xd, R139 ;  /* 0x0000000d34287819 */ /* 0x000fc60000010e8b */
[----:B------:R-:W-:-:S04]  /*309f0*/  IMAD.WIDE.U32 R76, R31, R56, RZ ;  /* 0x000000381f4c7225 */ /* 0x000fc800078e00ff */
[----:B------:R-:W-:Y:S01]  /*30a00*/  IMAD.WIDE.U32 R78, P1, R38, R31, R78 ;  /* 0x0000001f264e7225 */ /* 0x000fe2000782004e */
[----:B------:R-:W-:Y:S02]  /*30a10*/  IADD3 R67, P2, PT, R87, R76, RZ ;  /* 0x0000004c57437210 */ /* 0x000fe40007f5e0ff */
[----:B------:R-:W-:Y:S01]  /*30a20*/  IADD3.X R87, PT, PT, R65, R61, R55, P3, P6 ;  /* 0x0000003d41577210 */ /* 0x000fe20001fec437 */
[----:B------:R-:W-:Y:S01]  /*30a30*/  IMAD.WIDE.U32 R70, R43, R36, RZ ;  /* 0x000000242b467225 */ /* 0x000fe200078e00ff */
[----:B------:R-:W-:Y:S02]  /*30a40*/  IADD3.X R55, PT, PT, RZ, RZ, RZ, P1, !PT ;  /* 0x000000ffff377210 */ /* 0x000fe40000ffe4ff */
[----:B------:R-:W-:Y:S01]  /*30a50*/  IADD3 R77, P3, PT, R77, R78, RZ ;  /* 0x0000004e4d4d7210 */ /* 0x000fe20007f7e0ff */
[----:B------:R-:W-:Y:S01]  /*30a60*/  IMAD.WIDE.U32 R122, P5, R43, R37, R122 ;  /* 0x000000252b7a7225 */ /* 0x000fe200078a007a */
[----:B------:R-:W-:Y:S02]  /*30a70*/  IADD3 R76, P1, PT, R67, R70, RZ ;  /* 0x00000046434c7210 */ /* 0x000fe40007f3e0ff */
[----:B------:R-:W-:Y:S01]  /*30a80*/  MOV R54, R79 ;  /* 0x0000004f00367202 */ /* 0x000fe20000000f00 */
        /* <DEDUP_REMOVED lines=8> */
[----:B------:R-:W-:Y:S01]  /*30b10*/  SHF.L.W.U32.HI R40, R139, 0xd, R126 ;  /* 0x0000000d8b287819 */ /* 0x000fe20000010e7e */
[----:B------:R-:W-:Y:S01]  /*30b20*/  IMAD.WIDE.U32.X R36, R38, R34, R54, P3 ;  /* 0x0000002226247225 */ /* 0x000fe200018e0436 */
[----:B------:R-:W-:Y:S02]  /*30b30*/  IADD3.X R78, P3, PT, R72, R67, RZ, P1, !PT ;  /* 0x00000043484e7210 */ /* 0x000fe40000f7e4ff */
[----:B------:R-:W-:Y:S01]  /*30b40*/  IADD3.X R79, P1, PT, R40, R129, RZ, P5, !PT ;  /* 0x00000081284f7210 */ /* 0x000fe20002f3e4ff */
[----:B------:R-:W-:Y:S01]  /*30b50*/  IMAD.WIDE.U32 R64, R31, R43, RZ ;  /* 0x0000002b1f407225 */ /* 0x000fe200078e00ff */
[----:B------:R-:W-:Y:S02]  /*30b60*/  IADD3.X R40, P2, P5, R60, R57, R36, P3, P2 ;  /* 0x000000393c287210 */ /* 0x000fe40001d44424 */
[----:B------:R-:W-:Y:S01]  /*30b70*/  IADD3.X R73, PT, PT, RZ, RZ, RZ, P6, !PT ;  /* 0x000000ffff497210 */ /* 0x000fe200037fe4ff */
[----:B------:R-:W-:Y:S01]  /*30b80*/  IMAD.WIDE.U32 R54, R35, R56, RZ ;  /* 0x0000003823367225 */ /* 0x000fe200078e00ff */
[----:B------:R-:W-:-:S02]  /*30b90*/  IADD3 R123, P3, PT, R65, R70, RZ ;  /* 0x00000046417b7210 */ /* 0x000fc40007f7e0ff */
[----:B------:R-:W-:Y:S01]  /*30ba0*/  LEA.HI.X R36, P1, R126, R124, RZ, 0xd, P1 ;  /* 0x0000007c7e247211 */ /* 0x000fe20000836cff */
[----:B------:R-:W-:Y:S01]  /*30bb0*/  IMAD.MOV.U32 R72, RZ, RZ, R71 ;  /* 0x000000ffff487224 */ /* 0x000fe200078e0047 */
[----:B------:R-:W-:Y:S01]  /*30bc0*/  IADD3.X R70, PT, PT, R61, R66, R37, P2, P5 ;  /* 0x000000423d467210 */ /* 0x000fe200017ea425 */
[----:B------:R-:W-:Y:S01]  /*30bd0*/  IMAD.WIDE.U32 R74, R39, R56, RZ ;  /* 0x00000038274a7225 */ /* 0x000fe200078e00ff */
[----:B------:R-:W-:-:S03]  /*30be0*/  SHF.L.W.U32.HI R31, R79, 0xd, R36 ;  /* 0x0000000d4f1f7819 */ /* 0x000fc60000010e24 */
[----:B------:R-:W-:-:S04]  /*30bf0*/  IMAD.WIDE.U32 R66, R33, R56, RZ ;  /* 0x0000003821427225 */ /* 0x000fc800078e00ff */
[----:B------:R-:W-:-:S04]  /*30c00*/  IMAD.WIDE.U32 R54, P5, R38, R32, R54 ;  /* 0x0000002026367225 */ /* 0x000fc800078a0036 */
[----:B------:R-:W-:Y:S01]  /*30c10*/  IMAD.WIDE.U32.X R60, R41, R34, R72, P3 ;  /* 0x00000022293c7225 */ /* 0x000fe200018e0448 */
[----:B------:R-:W-:-:S03]  /*30c20*/  IADD3.X R73, PT, PT, RZ, R125, RZ, P1, !PT ;  /* 0x0000007dff497210 */ /* 0x000fc60000ffe4ff */
[----:B------:R-:W-:-:S04]  /*30c30*/  IMAD.WIDE.U32 R56, R32, R56, RZ ;  /* 0x0000003820387225 */ /* 0x000fc800078e00ff */
[----:B------:R-:W-:Y:S01]  /*30c40*/  IMAD.WIDE.U32 R74, P6, R38, R33, R74 ;  /* 0x00000021264a7225 */ /* 0x000fe200078c004a */
[----:B------:R-:W-:Y:S02]  /*30c50*/  SHF.L.W.U32.HI R33, R36, 0xd, R73 ;  /* 0x0000000d24217819 */ /* 0x000fe40000010e49 */
[----:B------:R-:W-:Y:S01]  /*30c60*/  IADD3 R57, P1, PT, R57, R54, RZ ;  /* 0x0000003639397210 */ /* 0x000fe20007f3e0ff */
[----:B------:R-:W-:Y:S01]  /*30c70*/  IMAD.X R37, RZ, RZ, RZ, P5 ;  /* 0x000000ffff257224 */ /* 0x000fe200028e06ff */
[----:B------:R-:W-:Y:S01]  /*30c80*/  IADD3 R31, P5, PT, R31, R76, RZ ;  /* 0x0000004c1f1f7210 */ /* 0x000fe20007fbe0ff */
[----:B0-----:R-:W-:Y:S01]  /*30c90*/  IMAD.WIDE.U32 R138, R168, -0x2, RZ ;  /* 0xfffffffea88a7825 */ /* 0x001fe200078e00ff */
[----:B------:R-:W-:Y:S02]  /*30ca0*/  MOV R36, R55 ;  /* 0x0000003700247202 */ /* 0x000fe40000000f00 */
[----:B------:R-:W-:Y:S01]  /*30cb0*/  IADD3 R65, P2, PT, R119, R56, RZ ;  /* 0x0000003877417210 */ /* 0x000fe20007f5e0ff */
[----:B------:R-:W-:Y:S01]  /*30cc0*/  IMAD.X R55, RZ, RZ, RZ, P6 ;  /* 0x000000ffff377224 */ /* 0x000fe200030e06ff */
[----:B------:R-:W-:Y:S01]  /*30cd0*/  IADD3.X R71, P5, PT, R33, R78, RZ, P5, !PT ;  /* 0x0000004e21477210 */ /* 0x000fe20002fbe4ff */
[----:B------:R-:W-:Y:S01]  /*30ce0*/  IMAD.WIDE.U32.X R36, R38, R35, R36, P1 ;  /* 0x0000002326247225 */ /* 0x000fe200008e0424 */
[----:B------:R-:W-:-:S02]  /*30cf0*/  IADD3 R64, P3, PT, R65, R64, RZ ;  /* 0x0000004041407210 */ /* 0x000fc40007f7e0ff */
[----:B------:R-:W-:Y:S01]  /*30d00*/  IADD3 R65, P1, PT, R81, R66, RZ ;  /* 0x0000004251417210 */ /* 0x000fe20007f3e0ff */
[----:B------:R-:W-:Y:S01]  /*30d10*/  IMAD.WIDE.U32 R144, R169, -0x27, RZ ;  /* 0xffffffd9a9907825 */ /* 0x000fe200078e00ff */
[----:B------:R-:W-:Y:S02]  /*30d20*/  IADD3 R72, P6, PT, R67, R74, RZ ;  /* 0x0000004a43487210 */ /* 0x000fe40007fde0ff */
[----:B------:R-:W-:Y:S02]  /*30d30*/  MOV R54, R75 ;  /* 0x0000004b00367202 */ /* 0x000fe40000000f00 */
[----:B------:R-:W-:Y:S02]  /*30d40*/  LEA.HI.X R66, P5, R73, R40, RZ, 0xd, P5 ;  /* 0x0000002849427211 */ /* 0x000fe400028b6cff */
[----:B------:R-:W-:Y:S01]  /*30d50*/  IADD3.X R34, P2, PT, R42, R57, RZ, P2, !PT ;  /* 0x000000392a227210 */ /* 0x000fe2000175e4ff */
        /* <DEDUP_REMOVED lines=12> */
[----:B------:R-:W-:-:S02]  /*30e20*/  IADD3.X R32, P1, PT, R83, R72, RZ, P1, !PT ;  /* 0x0000004853207210 */ /* 0x000fc40000f3e4ff */
[----:B------:R-:W-:Y:S01]  /*30e30*/  IADD3 R55, P2, PT, R65, R42, RZ ;  /* 0x0000002a41377210 */ /* 0x000fe20007f5e0ff */
[----:B------:R-:W-:Y:S01]  /*30e40*/  IMAD.MOV.U32 R36, RZ, RZ, R57 ;  /* 0x000000ffff247224 */ /* 0x000fe200078e0039 */
[----:B------:R-:W-:Y:S02]  /*30e50*/  IADD3 R43, P5, PT, R43, R56, RZ ;  /* 0x000000382b2b7210 */ /* 0x000fe40007fbe0ff */
[----:B------:R-:W-:Y:S02]  /*30e60*/  LEA.HI.X R40, P3, R67, R40, RZ, 0xd, P3 ;  /* 0x0000002843287211 */ /* 0x000fe40001876cff */
[----:B------:R-:W-:Y:S02]  /*30e70*/  IADD3.X R37, PT, PT, RZ, RZ, RZ, P6, !PT ;  /* 0x000000ffff257210 */ /* 0x000fe400037fe4ff */
[----:B------:R-:W-:Y:S02]  /*30e80*/  IADD3.X R57, P2, PT, R32, R43, RZ, P2, !PT ;  /* 0x0000002b20397210 */ /* 0x000fe4000175e4ff */
[----:B------:R-:W-:Y:S01]  /*30e90*/  SHF.L.W.U32.HI R180, R61, 0xd, R40 ;  /* 0x0000000d3db47819 */ /* 0x000fe20000010e28 */
[----:B------:R-:W-:Y:S01]  /*30ea0*/  IMAD.WIDE.U32.X R34, R41, R35, R36, P5 ;  /* 0x0000002329227225 */ /* 0x000fe200028e0424 */
[----:B------:R-:W-:-:S02]  /*30eb0*/  IADD3.X R43, PT, PT, RZ, R60, RZ, P3, !PT ;  /* 0x0000003cff2b7210 */ /* 0x000fc40001ffe4ff */
[----:B------:R-:W-:Y:S02]  /*30ec0*/  IADD3.X R37, P0, P4, R62, R58, R68, P4, P0 ;  /* 0x0000003a3e257210 */ /* 0x000fe40002400444 */
[----:B------:R-:W-:Y:S02]  /*30ed0*/  IADD3 R180, P3, PT, R180, R55, RZ ;  /* 0x00000037b4b47210 */ /* 0x000fe40007f7e0ff */
        /* <DEDUP_REMOVED lines=13> */
[----:B------:R-:W-:-:S03]  /*30fb0*/  IADD3 R34, P1, PT, R166, 0x1, RZ ;  /* 0x00000001a6227810 */ /* 0x000fc60007f3e0ff */
[----:B------:R-:W-:-:S05]  /*30fc0*/  IMAD R35, R32, 0x13, RZ ;  /* 0x0000001320237824 */ /* 0x000fca00078e02ff */
[----:B------:R-:W-:Y:S02]  /*30fd0*/  IADD3 R190, PT, PT, R167, R35, RZ ;  /* 0x00000023a7be7210 */ /* 0x000fe40007ffe0ff */
[----:B------:R-:W-:Y:S02]  /*30fe0*/  LOP3.LUT R167, R57, 0x7ffff, RZ, 0xc0, !PT ;  /* 0x0007ffff39a77812 */ /* 0x000fe400078ec0ff */
[C---:B------:R-:W-:Y:S02]  /*30ff0*/  LOP3.LUT R73, R190.reuse, 0x7ffff, RZ, 0xc0, !PT ;  /* 0x0007ffffbe497812 */ /* 0x040fe400078ec0ff */
[----:B------:R-:W-:-:S03]  /*31000*/  LEA.HI R190, P0, R190, R77, RZ, 0xd ;  /* 0x0000004dbebe7211 */ /* 0x000fc600078168ff */
[----:B------:R-:W-:Y:S01]  /*31010*/  IMAD.X R35, RZ, RZ, R73, P1 ;  /* 0x000000ffff237224 */ /* 0x000fe200008e0649 */
[----:B------:R-:W-:-:S04]  /*31020*/  IADD3.X R56, PT, PT, RZ, R56, RZ, P0, !PT ;  /* 0x00000038ff387210 */ /* 0x000fc800007fe4ff */
[C---:B------:R-:W-:Y:S02]  /*31030*/  LEA.HI R43, P0, R35.reuse, R190, RZ, 0xd ;  /* 0x000000be232b7211 */ /* 0x040fe400078168ff */
[----:B------:R-:W-:-:S03]  /*31040*/  LOP3.LUT R35, R35, 0x7ffff, RZ, 0xc0, !PT ;  /* 0x0007ffff23237812 */ /* 0x000fc600078ec0ff */
[----:B------:R-:W-:-:S05]  /*31050*/  IMAD.X R42, RZ, RZ, R56, P0 ;  /* 0x000000ffff2a7224 */ /* 0x000fca00000e0638 */
[C---:B------:R-:W-:Y:S02]  /*31060*/  LEA.HI R59, P0, R42.reuse, R31, RZ, 0xd ;  /* 0x0000001f2a3b7211 */ /* 0x040fe400078168ff */
[----:B------:R-:W-:Y:S02]  /*31070*/  LOP3.LUT R42, R42, 0x7ffff, RZ, 0xc0, !PT ;  /* 0x0007ffff2a2a7812 */ /* 0x000fe400078ec0ff */
[----:B------:R-:W-:-:S04]  /*31080*/  IADD3.X R36, PT, PT, RZ, R81, RZ, P0, !PT ;  /* 0x00000051ff247210 */ /* 0x000fc800007fe4ff */
[C---:B------:R-:W-:Y:S02]  /*31090*/  LEA.HI R55, P0, R36.reuse, R33, RZ, 0xd ;  /* 0x0000002124377211 */ /* 0x040fe400078168ff */
[----:B------:R-:W-:-:S03]  /*310a0*/  LOP3.LUT R57, R36, 0x7ffff, RZ, 0xc0, !PT ;  /* 0x0007ffff24397812 */ /* 0x000fc600078ec0ff */
[----:B------:R-:W-:-:S05]  /*310b0*/  IMAD.X R39, RZ, RZ, R41, P0 ;  /* 0x000000ffff277224 */ /* 0x000fca00000e0629 */
[C---:B------:R-:W-:Y:S02]  /*310c0*/  LEA.HI R189, P0, R39.reuse, R180, RZ, 0xd ;  /* 0x000000b427bd7211 */ /* 0x040fe400078168ff */
[----:B------:R-:W-:Y:S02]  /*310d0*/  LOP3.LUT R54, R39, 0x7ffff, RZ, 0xc0, !PT ;  /* 0x0007ffff27367812 */ /* 0x000fe400078ec0ff */
[----:B------:R-:W-:Y:S01]  /*310e0*/  IADD3.X R61, PT, PT, RZ, R167, RZ, P0, !PT ;  /* 0x000000a7ff3d7210 */ /* 0x000fe200007fe4ff */
[----:B------:R-:W0:Y:S03]  /*310f0*/  LDC.64 R38, c[0x3][0x8] ;  /* 0x00c00200ff267b82 */ /* 0x000e260000000a00 */
[----:B------:R-:W-:-:S05]  /*31100*/  SHF.R.U32.HI R37, RZ, 0x13, R61 ;  /* 0x00000013ff257819 */ /* 0x000fca000001163d */
[----:B------:R-:W-:Y:S01]  /*31110*/  IMAD.WIDE.U32 R34, R37, 0x13, R34 ;  /* 0x0000001325227825 */ /* 0x000fe200078e0022 */
[----:B------:R-:W-:-:S03]  /*31120*/  LOP3.LUT R37, R61, 0x7ffff, RZ, 0xc0, !PT ;  /* 0x0007ffff3d257812 */ /* 0x000fc600078ec0ff */
[----:B------:R-:W-:Y:S01]  /*31130*/  VIADD R40, R35, UR4 ;  /* 0x0000000423287c36 */ /* 0x000fe20008000000 */
[----:B------:R-:W-:-:S04]  /*31140*/  IADD3 RZ, P1, PT, R34, 0x13, RZ ;  /* 0x0000001322ff7810 */ /* 0x000fc80007f3e0ff */
[C---:B------:R-:W-:Y:S02]  /*31150*/  LOP3.LUT R35, R40.reuse, 0x7ffff, RZ, 0xc0, !PT ;  /* 0x0007ffff28237812 */ /* 0x040fe400078ec0ff */
[----:B------:R-:W-:Y:S02]  /*31160*/  LEA.HI R40, P0, R40, R43, RZ, 0xd ;  /* 0x0000002b28287211 */ /* 0x000fe400078168ff */
[----:B------:R-:W-:-:S03]  /*31170*/  IADD3.X R32, PT, PT, RZ, R35, RZ, P1, !PT ;  /* 0x00000023ff207210 */ /* 0x000fc60000ffe4ff */
[----:B------:R-:W-:Y:S01]  /*31180*/  IMAD.X R42, RZ, RZ, R42, P0 ;  /* 0x000000ffff2a7224 */ /* 0x000fe200000e062a */
[----:B------:R-:W-:Y:S01]  /*31190*/  LEA.HI RZ, P0, R32, R40, RZ, 0xd ;  /* 0x0000002820ff7211 */ /* 0x000fe200078168ff */
[----:B0-----:R-:W-:-:S03]  /*311a0*/  IMAD.WIDE.U32 R62, R38, 0x25, RZ ;  /* 0x00000025263e7825 */ /* 0x001fc600078e00ff */
[----:B------:R-:W-:Y:S01]  /*311b0*/  IADD3.X R32, PT, PT, RZ, R42, RZ, P0, !PT ;  /* 0x0000002aff207210 */ /* 0x000fe200007fe4ff */
[----:B------:R-:W-:-:S03]  /*311c0*/  IMAD.WIDE.U32 R158, R38, 0x13, RZ ;  /* 0x00000013269e7825 */ /* 0x000fc600078e00ff */
[----:B------:R-:W-:Y:S01]  /*311d0*/  LEA.HI RZ, P0, R32, R59, RZ, 0xd ;  /* 0x0000003b20ff7211 */ /* 0x000fe200078168ff */
[----:B------:R-:W-:-:S04]  /*311e0*/  IMAD.WIDE.U32 R64, R116, R38, RZ ;  /* 0x0000002674407225 */ /* 0x000fc800078e00ff */
[----:B------:R-:W-:Y:S02]  /*311f0*/  IMAD.X R32, RZ, RZ, R57, P0 ;  /* 0x000000ffff207224 */ /* 0x000fe400000e0639 */
[----:B------:R-:W-:-:S03]  /*31200*/  IMAD.WIDE.U32 R66, R111, R38, RZ ;  /* 0x000000266f427225 */ /* 0x000fc600078e00ff */
[----:B------:R-:W-:Y:S01]  /*31210*/  LEA.HI RZ, P0, R32, R55, RZ, 0xd ;  /* 0x0000003720ff7211 */ /* 0x000fe200078168ff */
[----:B------:R-:W-:-:S03]  /*31220*/  IMAD.WIDE.U32 R70, R107, R38, RZ ;  /* 0x000000266b467225 */ /* 0x000fc600078e00ff */
[----:B------:R-:W-:Y:S01]  /*31230*/  IADD3.X R32, PT, PT, RZ, R54, RZ, P0, !PT ;  /* 0x00000036ff207210 */ /* 0x000fe200007fe4ff */
[----:B------:R-:W-:-:S03]  /*31240*/  IMAD.WIDE.U32 R68, P3, R110, R39, R66 ;  /* 0x000000276e447225 */ /* 0x000fc60007860042 */
[----:B------:R-:W-:Y:S01]  /*31250*/  LEA.HI RZ, P0, R32, R189, RZ, 0xd ;  /* 0x000000bd20ff7211 */ /* 0x000fe200078168ff */
[-C--:B------:R-:W-:Y:S01]  /*31260*/  IMAD.WIDE.U32 R146, R110, R38.reuse, RZ ;  /* 0x000000266e927225 */ /* 0x080fe200078e00ff */
[----:B------:R-:W-:Y:S02]  /*31270*/  IADD3.X R173, PT, PT, RZ, RZ, RZ, P3, !PT ;  /* 0x000000ffffad7210 */ /* 0x000fe40001ffe4ff */
[----:B------:R-:W-:Y:S01]  /*31280*/  MOV R172, R69 ;  /* 0x0000004500ac7202 */ /* 0x000fe20000000f00 */
[----:B------:R-:W-:Y:S02]  /*31290*/  IMAD.X R37, RZ, RZ, R37, P0 ;  /* 0x000000ffff257224 */ /* 0x000fe400000e0625 */
[----:B------:R-:W-:-:S03]  /*312a0*/  IMAD.WIDE.U32 R142, R106, R38, RZ ;  /* 0x000000266a8e7225 */ /* 0x000fc600078e00ff */
[----:B------:R-:W-:Y:S01]  /*312b0*/  SHF.R.U32.HI R37, RZ, 0x13, R37 ;  /* 0x00000013ff257819 */ /* 0x000fe20000011625 */
[----:B------:R-:W-:-:S04]  /*312c0*/  IMAD.WIDE.U32 R130, R104, R38, RZ ;  /* 0x0000002668827225 */ /* 0x000fc800078e00ff */
[----:B------:R-:W-:-:S04]  /*312d0*/  IMAD.WIDE.U32 R36, R37, 0x13, R34 ;  /* 0x0000001325247825 */ /* 0x000fc800078e0022 */
[----:B------:R-:W-:Y:S01]  /*312e0*/  IMAD.WIDE.U32 R34, R39, -0x27, RZ ;  /* 0xffffffd927227825 */ /* 0x000fe200078e00ff */
[----:B------:R-:W-:-:S03]  /*312f0*/  IADD3 R43, PT, PT, R37, UR4, RZ ;  /* 0x00000004252b7c10 */ /* 0x000fc6000fffe0ff */
[----:B------:R-:W-:Y:S01]  /*31300*/  IMAD.WIDE.U32 R74, R101, R38, RZ ;  /* 0x00000026654a7225 */ /* 0x000fe200078e00ff */
[----:B------:R-:W-:-:S03]  /*31310*/  LEA.HI R37, P0, R43, R40, RZ, 0xd ;  /* 0x000000282b257211 */ /* 0x000fc600078168ff */
[----:B------:R-:W-:-:S04]  /*31320*/  IMAD.WIDE.U32 R122, R49, R38, RZ ;  /* 0x00000026317a7225 */ /* 0x000fc800078e00ff */
[----:B------:R-:W-:Y:S02]  /*31330*/  IMAD.X R42, RZ, RZ, R42, P0 ;  /* 0x000000ffff2a7224 */ /* 0x000fe400000e062a */
[----:B------:R-:W-:-:S03]  /*31340*/  IMAD.WIDE.U32 R148, R100, R38, RZ ;  /* 0x0000002664947225 */ /* 0x000fc600078e00ff */
[----:B------:R-:W-:Y:S01]  /*31350*/  LEA.HI R52, P0, R42, R59, RZ, 0xd ;  /* 0x0000003b2a347211 */ /* 0x000fe200078168ff */
[----:B------:R-:W-:-:S03]  /*31360*/  IMAD.WIDE.U32 R58, R113, R38, RZ ;  /* 0x00000026713a7225 */ /* 0x000fc600078e00ff */
[----:B------:R-:W-:Y:S01]  /*31370*/  IADD3.X R57, PT, PT, RZ, R57, RZ, P0, !PT ;  /* 0x00000039ff397210 */ /* 0x000fe200007fe4ff */
[----:B------:R-:W-:-:S03]  /*31380*/  IMAD.WIDE.U32 R128, R51, R38, RZ ;  /* 0x0000002633807225 */ /* 0x000fc600078e00ff */
[----:B------:R-:W-:Y:S01]  /*31390*/  LEA.HI R32, P0, R57, R55, RZ, 0xd ;  /* 0x0000003739207211 */ /* 0x000fe200078168ff */
[----:B------:R-:W-:-:S04]  /*313a0*/  IMAD.WIDE.U32 R78, R102, R38, RZ ;  /* 0x00000026664e7225 */ /* 0x000fc800078e00ff */
[----:B------:R-:W-:Y:S02]  /*313b0*/  IMAD.X R40, RZ, RZ, R54, P0 ;  /* 0x000000ffff287224 */ /* 0x000fe400000e0636 */
[----:B------:R-:W-:-:S03]  /*313c0*/  IMAD.WIDE.U32 R54, R38, -0x27, RZ ;  /* 0xffffffd926367825 */ /* 0x000fc600078e00ff */
[----:B------:R-:W-:Y:S01]  /*313d0*/  LEA.HI R189, P0, R40, R189, RZ, 0xd ;  /* 0x000000bd28bd7211 */ /* 0x000fe200078168ff */
[----:B------:R-:W-:-:S03]  /*313e0*/  IMAD.WIDE.U32 R76, R44, R38, RZ ;  /* 0x000000262c4c7225 */ /* 0x000fc600078e00ff */
[----:B------:R-:W-:Y:S01]  /*313f0*/  IADD3.X R61, PT, PT, RZ, R61, RZ, P0, !PT ;  /* 0x0000003dff3d7210 */ /* 0x000fe200007fe4ff */
[----:B------:R-:W-:Y:S01]  /*31400*/  IMAD.WIDE.U32 R34, P0, R38, 0xfffff, R34 ;  /* 0x000fffff26227825 */ /* 0x000fe20007800022 */
[----:B------:R-:W-:Y:S02]  /*31410*/  LOP3.LUT R189, R37, R36, R189, 0xfe, !PT ;  /* 0x0000002425bd7212 */ /* 0x000fe400078efebd */
[----:B------:R-:W-:Y:S01]  /*31420*/  LOP3.LUT R61, R42, R43, R61, 0xfe, !PT ;  /* 0x0000002b2a3d7212 */ /* 0x000fe200078efe3d */
[----:B------:R-:W-:Y:S01]  /*31430*/  IMAD.WIDE.U32 R36, R39, 0x25, RZ ;  /* 0x0000002527247825 */ /* 0x000fe200078e00ff */
[----:B------:R-:W-:Y:S02]  /*31440*/  LOP3.LUT R189, R32, R189, R52, 0xfe, !PT ;  /* 0x000000bd20bd7212 */ /* 0x000fe400078efe34 */
[----:B------:R-:W-:Y:S01]  /*31450*/  IADD3 R32, P2, PT, R55, R34, RZ ;  /* 0x0000002237207210 */ /* 0x000fe20007f5e0ff */
[----:B------:R-:W-:Y:S01]  /*31460*/  IMAD.X R155, RZ, RZ, RZ, P0 ;  /* 0x000000ffff9b7224 */ /* 0x000fe200000e06ff */
[----:B------:R-:W-:Y:S01]  /*31470*/  MOV R154, R35 ;  /* 0x00000023009a7202 */ /* 0x000fe20000000f00 */
[----:B------:R-:W-:Y:S01]  /*31480*/  IMAD.WIDE.U32 R42, R117, R38, RZ ;  /* 0x00000026752a7225 */ /* 0x000fe200078e00ff */
[----:B------:R-:W-:-:S03]  /*31490*/  LOP3.LUT R61, R40, R61, R57, 0xfe, !PT ;  /* 0x0000003d283d7212 */ /* 0x000fc600078efe39 */
[----:B------:R-:W-:-:S04]  /*314a0*/  IMAD.WIDE.U32 R36, P0, RZ, R38, R36 ;  /* 0x00000026ff247225 */ /* 0x000fc80007800024 */
[----:B------:R-:W-:Y:S01]  /*314b0*/  IMAD.WIDE.U32 R34, R115, R38, RZ ;  /* 0x0000002673227225 */ /* 0x000fe200078e00ff */
[----:B------:R-:W-:-:S03]  /*314c0*/  IADD3 R85, P5, PT, R63, R36, RZ ;  /* 0x000000243f557210 */ /* 0x000fc60007fbe0ff */
[----:B------:R-:W-:Y:S02]  /*314d0*/  IMAD R55, R39, 0x13, RZ ;  /* 0x0000001327377824 */ /* 0x000fe400078e02ff */
[----:B------:R-:W-:Y:S02]  /*314e0*/  IMAD.X R199, RZ, RZ, RZ, P0 ;  /* 0x000000ffffc77224 */ /* 0x000fe400000e06ff */
[----:B------:R-:W-:Y:S01]  /*314f0*/  IMAD.MOV.U32 R198, RZ, RZ, R37 ;  /* 0x000000ffffc67224 */ /* 0x000fe200078e0025 */
[----:B------:R-:W-:Y:S01]  /*31500*/  IADD3 R55, PT, PT, R159, R55, RZ ;  /* 0x000000379f377210 */ /* 0x000fe20007ffe0ff */
[----:B------:R-:W-:-:S04]  /*31510*/  IMAD.WIDE.U32 R42, P1, R116, R39, R42 ;  /* 0x00000027742a7225 */ /* 0x000fc8000782002a */
[C---:B------:R-:W-:Y:S01]  /*31520*/  IMAD.WIDE.U32 R36, P0, R114.reuse, R39, R34 ;  /* 0x0000002772247225 */ /* 0x040fe20007800022 */
[----:B------:R-:W-:Y:S02]  /*31530*/  IADD3.X R135, PT, PT, RZ, RZ, RZ, P1, !PT ;  /* 0x000000ffff877210 */ /* 0x000fe40000ffe4ff */
[----:B------:R-:W-:Y:S01]  /*31540*/  IADD3 R178, P6, PT, R65, R42, RZ ;  /* 0x0000002a41b27210 */ /* 0x000fe20007fde0ff */
[----:B------:R-:W-:Y:S01]  /*31550*/  IMAD.WIDE.U32 R34, R114, R38, RZ ;  /* 0x0000002672227225 */ /* 0x000fe200078e00ff */
[----:B------:R-:W-:Y:S02]  /*31560*/  MOV R134, R43 ;  /* 0x0000002b00867202 */ /* 0x000fe40000000f00 */
[----:B------:R-:W-:Y:S01]  /*31570*/  MOV R140, R37 ;  /* 0x00000025008c7202 */ /* 0x000fe20000000f00 */
[----:B------:R-:W-:Y:S01]  /*31580*/  IMAD.X R141, RZ, RZ, RZ, P0 ;  /* 0x000000ffff8d7224 */ /* 0x000fe200000e06ff */
[----:B------:R-:W-:Y:S01]  /*31590*/  IADD3 R196, P0, PT, R35, R36, RZ ;  /* 0x0000002423c47210 */ /* 0x000fe20007f1e0ff */
[----:B------:R-:W-:-:S04]  /*315a0*/  IMAD.WIDE.U32 R42, P1, R112, R39, R58 ;  /* 0x00000027702a7225 */ /* 0x000fc8000782003a */
[----:B------:R-:W-:-:S04]  /*315b0*/  IMAD.WIDE.U32 R58, R112, R38, RZ ;  /* 0x00000026703a7225 */ /* 0x000fc800078e00ff */
[----:B------:R-:W-:-:S04]  /*315c0*/  IMAD.WIDE.U32 R36, R55, -0x2, RZ ;  /* 0xfffffffe37247825 */ /* 0x000fc800078e00ff */
[----:B------:R-:W-:-:S04]  /*315d0*/  IMAD.WIDE.U32 R66, R55, R108, RZ ;  /* 0x0000006c37427225 */ /* 0x000fc800078e00ff */
[----:B------:R-:W-:Y:S01]  /*315e0*/  IMAD.X R163, RZ, RZ, RZ, P1 ;  /* 0x000000ffffa37224 */ /* 0x000fe200008e06ff */
[----:B------:R-:W-:Y:S01]  /*315f0*/  IADD3 R195, P1, PT, R59, R42, RZ ;  /* 0x0000002a3bc37210 */ /* 0x000fe20007f3e0ff */
[----:B------:R-:W-:Y:S02]  /*31600*/  IMAD.MOV.U32 R162, RZ, RZ, R43 ;  /* 0x000000ffffa27224 */ /* 0x000fe400078e002b */
[----:B------:R-:W-:-:S04]  /*31610*/  IMAD.WIDE.U32 R42, P4, R158, 0xfffff, R36 ;  /* 0x000fffff9e2a7825 */ /* 0x000fc80007880024 */
[----:B------:R-:W-:-:S04]  /*31620*/  IMAD.WIDE.U32 R36, R158, -0x2, RZ ;  /* 0xfffffffe9e247825 */ /* 0x000fc800078e00ff */
[----:B------:R-:W-:-:S04]  /*31630*/  IMAD.WIDE.U32 R66, P3, R109, R158, R66 ;  /* 0x0000009e6d427225 */ /* 0x000fc80007860042 */
[----:B------:R-:W-:Y:S02]  /*31640*/  IMAD.X R187, RZ, RZ, RZ, P4 ;  /* 0x000000ffffbb7224 */ /* 0x000fe400020e06ff */
[----:B------:R-:W-:Y:S01]  /*31650*/  IMAD.X R127, RZ, RZ, RZ, P3 ;  /* 0x000000ffff7f7224 */ /* 0x000fe200018e06ff */
[----:B------:R-:W-:Y:S01]  /*31660*/  IADD3 RZ, P3, PT, R37, R42, RZ ;  /* 0x0000002a25ff7210 */ /* 0x000fe20007f7e0ff */
[----:B------:R-:W-:-:S04]  /*31670*/  IMAD.WIDE.U32 R70, P4, R106, R39, R70 ;  /* 0x000000276a467225 */ /* 0x000fc80007880046 */
[----:B------:R-:W-:Y:S01]  /*31680*/  IMAD.MOV.U32 R186, RZ, RZ, R43 ;  /* 0x000000ffffba7224 */ /* 0x000fe200078e002b */
[----:B------:R-:W-:Y:S01]  /*31690*/  IADD3.X R171, PT, PT, RZ, RZ, RZ, P4, !PT ;  /* 0x000000ffffab7210 */ /* 0x000fe200027fe4ff */
[----:B------:R-:W-:Y:S01]  /*316a0*/  IMAD.WIDE.U32 R42, R158, R108, RZ ;  /* 0x0000006c9e2a7225 */ /* 0x000fe200078e00ff */
[----:B------:R-:W-:-:S03]  /*316b0*/  MOV R170, R71 ;  /* 0x0000004700aa7202 */ /* 0x000fc60000000f00 */
[----:B------:R-:W-:Y:S01]  /*316c0*/  IMAD.WIDE.U32 R36, R105, R38, RZ ;  /* 0x0000002669247225 */ /* 0x000fe200078e00ff */
[----:B------:R-:W-:-:S03]  /*316d0*/  IADD3 R60, P4, PT, R43, R66, RZ ;  /* 0x000000422b3c7210 */ /* 0x000fc60007f9e0ff */
[----:B------:R-:W-:Y:S01]  /*316e0*/  IMAD.WIDE.U32.X R154, R39, 0xfffff, R154, P2 ;  /* 0x000fffff279a7825 */ /* 0x000fe200010e049a */
[----:B------:R-:W-:-:S03]  /*316f0*/  IADD3 R63, P2, PT, R147, R68, RZ ;  /* 0x00000044933f7210 */ /* 0x000fc60007f5e0ff */
[----:B------:R-:W-:Y:S02]  /*31700*/  IMAD.MOV.U32 R126, RZ, RZ, R67 ;  /* 0x000000ffff7e7224 */ /* 0x000fe400078e0043 */
[----:B------:R-:W-:-:S04]  /*31710*/  IMAD.WIDE.U32.X R198, RZ, R39, R198, P5 ;  /* 0x00000027ffc67225 */ /* 0x000fc800028e04c6 */
[----:B------:R-:W-:-:S04]  /*31720*/  IMAD.WIDE.U32 R66, R103, R38, RZ ;  /* 0x0000002667427225 */ /* 0x000fc800078e00ff */
[----:B------:R-:W-:-:S04]  /*31730*/  IMAD.WIDE.U32 R68, P5, R104, R39, R36 ;  /* 0x0000002768447225 */ /* 0x000fc800078a0024 */
[----:B------:R-:W-:Y:S01]  /*31740*/  IMAD.WIDE.U32 R36, R50, R158, RZ ;  /* 0x0000009e32247225 */ /* 0x000fe200078e00ff */
[----:B------:R-:W-:-:S03]  /*31750*/  IADD3.X R153, PT, PT, RZ, RZ, RZ, P5, !PT ;  /* 0x000000ffff997210 */ /* 0x000fc60002ffe4ff */
[----:B------:R-:W-:Y:S01]  /*31760*/  IMAD.WIDE.U32.X R186, R55, 0xfffff, R186, P3 ;  /* 0x000fffff37ba7825 */ /* 0x000fe200018e04ba */
[----:B------:R-:W-:-:S03]  /*31770*/  IADD3 R193, P3, PT, R143, R70, RZ ;  /* 0x000000468fc17210 */ /* 0x000fc60007f7e0ff */
[----:B------:R-:W-:-:S04]  /*31780*/  IMAD.WIDE.U32.X R134, R117, R39, R134, P6 ;  /* 0x0000002775867225 */ /* 0x000fc800030e0486 */
[----:B------:R-:W-:-:S04]  /*31790*/  IMAD.WIDE.U32 R70, P6, R102, R39, R66 ;  /* 0x0000002766467225 */ /* 0x000fc800078c0042 */
[C---:B------:R-:W-:Y:S01]  /*317a0*/  IMAD.WIDE.U32 R66, P5, R55.reuse, R48, R36 ;  /* 0x0000003037427225 */ /* 0x040fe200078a0024 */
[----:B------:R-:W-:Y:S02]  /*317b0*/  IADD3.X R125, PT, PT, RZ, RZ, RZ, P6, !PT ;  /* 0x000000ffff7d7210 */ /* 0x000fe400037fe4ff */
[----:B------:R-:W-:Y:S01]  /*317c0*/  MOV R124, R71 ;  /* 0x00000047007c7202 */ /* 0x000fe20000000f00 */
[----:B------:R-:W-:Y:S01]  /*317d0*/  IMAD.WIDE.U32 R36, R55, R98, RZ ;  /* 0x0000006237247225 */ /* 0x000fe200078e00ff */
[----:B------:R-:W-:-:S03]  /*317e0*/  MOV R184, R67 ;  /* 0x0000004300b87202 */ /* 0x000fc60000000f00 */
[----:B------:R-:W-:Y:S01]  /*317f0*/  IMAD.WIDE.U32.X R126, R55, R109, R126, P4 ;  /* 0x0000006d377e7225 */ /* 0x000fe200020e047e */
[----:B------:R-:W-:-:S03]  /*31800*/  IADD3 R57, P4, PT, R131, R68, RZ ;  /* 0x0000004483397210 */ /* 0x000fc60007f9e0ff */
[----:B------:R-:W-:Y:S02]  /*31810*/  IMAD.MOV.U32 R152, RZ, RZ, R69 ;  /* 0x000000ffff987224 */ /* 0x000fe400078e0045 */
[----:B------:R-:W-:-:S04]  /*31820*/  IMAD.WIDE.U32 R68, P6, R99, R158, R36 ;  /* 0x0000009e63447225 */ /* 0x000fc800078c0024 */
[----:B------:R-:W-:-:S04]  /*31830*/  IMAD.WIDE.U32 R36, R48, R158, RZ ;  /* 0x0000009e30247225 */ /* 0x000fc800078e00ff */
[----:B------:R-:W-:Y:S01]  /*31840*/  IMAD.X R137, RZ, RZ, RZ, P6 ;  /* 0x000000ffff897224 */ /* 0x000fe200030e06ff */
[----:B------:R-:W-:Y:S01]  /*31850*/  IADD3 R35, P6, PT, R37, R66, RZ ;  /* 0x0000004225237210 */ /* 0x000fe20007fde0ff */
[----:B------:R-:W-:-:S04]  /*31860*/  IMAD.WIDE.U32 R66, R46, R38, RZ ;  /* 0x000000262e427225 */ /* 0x000fc800078e00ff */
[----:B------:R-:W-:-:S04]  /*31870*/  IMAD.WIDE.U32.X R162, R113, R39, R162, P1 ;  /* 0x0000002771a27225 */ /* 0x000fc800008e04a2 */
[----:B------:R-:W-:-:S04]  /*31880*/  IMAD.WIDE.U32.X R140, R115, R39, R140, P0 ;  /* 0x00000027738c7225 */ /* 0x000fc800000e048c */
[----:B------:R-:W-:-:S04]  /*31890*/  IMAD.WIDE.U32 R66, P1, R53, R39, R66 ;  /* 0x0000002735427225 */ /* 0x000fc80007820042 */
[----:B------:R-:W-:Y:S01]  /*318a0*/  IMAD.WIDE.U32 R74, P0, R100, R39, R74 ;  /* 0x00000027644a7225 */ /* 0x000fe2000780004a */
[----:B------:R-:W-:-:S03]  /*318b0*/  IADD3.X R133, PT, PT, RZ, RZ, RZ, P1, !PT ;  /* 0x000000ffff857210 */ /* 0x000fc60000ffe4ff */
        /* <DEDUP_REMOVED lines=8> */
[----:B------:R-:W-:Y:S01]  /*31940*/  IMAD.WIDE.U32 R128, P2, R45, R39, R128 ;  /* 0x000000272d807225 */ /* 0x000fe20007840080 */
[----:B------:R-:W-:Y:S02]  /*31950*/  IADD3.X R203, PT, PT, RZ, RZ, RZ, P1, !PT ;  /* 0x000000ffffcb7210 */ /* 0x000fe40000ffe4ff */
[----:B------:R-:W-:Y:S01]  /*31960*/  MOV R202, R123 ;  /* 0x0000007b00ca7202 */ /* 0x000fe20000000f00 */
[----:B------:R-:W-:-:S04]  /*31970*/  IMAD.WIDE.U32 R74, R53, R38, RZ ;  /* 0x00000026354a7225 */ /* 0x000fc800078e00ff */
[----:B------:R-:W-:Y:S01]  /*31980*/  IMAD.WIDE.U32.X R184, R55, R50, R184, P6 ;  /* 0x0000003237b87225 */ /* 0x000fe200030e04b8 */
[----:B------:R-:W-:Y:S02]  /*31990*/  IADD3 R68, P6, PT, R159, R68, RZ ;  /* 0x000000449f447210 */ /* 0x000fe40007fde0ff */
[----:B------:R-:W-:Y:S01]  /*319a0*/  IADD3 R65, P1, PT, R75, R66, RZ ;  /* 0x000000424b417210 */ /* 0x000fe20007f3e0ff */
[----:B------:R-:W-:Y:S02]  /*319b0*/  IMAD.X R177, RZ, RZ, RZ, P2 ;  /* 0x000000ffffb17224 */ /* 0x000fe400010e06ff */
[----:B------:R-:W-:Y:S02]  /*319c0*/  IMAD.MOV.U32 R136, RZ, RZ, R69 ;  /* 0x000000ffff887224 */ /* 0x000fe400078e0045 */
[----:B------:R-:W-:-:S04]  /*319d0*/  IMAD.WIDE.U32 R70, R45, R38, RZ ;  /* 0x000000262d467225 */ /* 0x000fc800078e00ff */
[----:B------:R-:W-:-:S04]  /*319e0*/  IMAD.WIDE.U32 R76, P2, R47, R39, R76 ;  /* 0x000000272f4c7225 */ /* 0x000fc8000784004c */
[----:B------:R-:W-:Y:S01]  /*319f0*/  IMAD.MOV.U32 R132, RZ, RZ, R67 ;  /* 0x000000ffff847224 */ /* 0x000fe200078e0043 */
[----:B------:R-:W-:Y:S01]  /*31a00*/  IADD3.X R157, PT, PT, RZ, RZ, RZ, P2, !PT ;  /* 0x000000ffff9d7210 */ /* 0x000fe200017fe4ff */
[----:B------:R-:W-:-:S04]  /*31a10*/  IMAD.WIDE.U32 R66, R118, R38, RZ ;  /* 0x0000002676427225 */ /* 0x000fc800078e00ff */
[----:B------:R-:W-:Y:S01]  /*31a20*/  IMAD.WIDE.U32 R174, R47, R38, RZ ;  /* 0x000000262fae7225 */ /* 0x000fe200078e00ff */
[----:B------:R-:W-:-:S03]  /*31a30*/  IADD3 R72, P2, PT, R67, R122, RZ ;  /* 0x0000007a43487210 */ /* 0x000fc60007f5e0ff */
[----:B------:R-:W-:Y:S01]  /*31a40*/  IMAD.WIDE.U32.X R136, R55, R99, R136, P6 ;  /* 0x0000006337887225 */ /* 0x000fe200030e0488 */
[----:B------:R-:W-:-:S03]  /*31a50*/  IADD3 R52, P6, PT, R71, R128, RZ ;  /* 0x0000008047347210 */ /* 0x000fc60007fde0ff */
[----:B------:R-:W-:Y:S01]  /*31a60*/  IMAD.WIDE.U32.X R170, R107, R39, R170, P3 ;  /* 0x000000276baa7225 */ /* 0x000fe200018e04aa */
[----:B------:R-:W-:-:S03]  /*31a70*/  IADD3 R71, P3, PT, R175, R76, RZ ;  /* 0x0000004caf477210 */ /* 0x000fc60007f7e0ff */
[----:B------:R-:W-:Y:S02]  /*31a80*/  IMAD.MOV.U32 R156, RZ, RZ, R77 ;  /* 0x000000ffff9c7224 */ /* 0x000fe400078e004d */
[----:B------:R-:W-:Y:S02]  /*31a90*/  IMAD.MOV.U32 R176, RZ, RZ, R129 ;  /* 0x000000ffffb07224 */ /* 0x000fe400078e0081 */
[----:B------:R-:W-:Y:S02]  /*31aa0*/  IMAD R37, R39, -0x26, RZ ;  /* 0xffffffda27257824 */ /* 0x000fe400078e02ff */
[----:B------:R-:W-:-:S04]  /*31ab0*/  IMAD.WIDE.U32 R76, R169, -0x2, RZ ;  /* 0xfffffffea94c7825 */ /* 0x000fc800078e00ff */
[----:B------:R-:W-:Y:S01]  /*31ac0*/  IMAD.WIDE.U32.X R132, R46, R39, R132, P1 ;  /* 0x000000272e847225 */ /* 0x000fe200008e0484 */
[----:B------:R-:W-:-:S03]  /*31ad0*/  IADD3 R67, P1, PT, R54, R138, RZ ;  /* 0x0000008a36437210 */ /* 0x000fc60007f3e0ff */
[----:B------:R-:W-:-:S04]  /*31ae0*/  IMAD.WIDE.U32.X R152, R105, R39, R152, P4 ;  /* 0x0000002769987225 */ /* 0x000fc800020e0498 */
[----:B------:R-:W-:-:S04]  /*31af0*/  IMAD.WIDE.U32.X R124, R103, R39, R124, P5 ;  /* 0x00000027677c7225 */ /* 0x000fc800028e047c */
[----:B------:R-:W-:-:S04]  /*31b00*/  IMAD.WIDE.U32.X R160, R101, R39, R160, P0 ;  /* 0x0000002765a07225 */ /* 0x000fc800000e04a0 */
[----:B------:R-:W-:-:S04]  /*31b10*/  IMAD.WIDE.U32.X R176, R51, R39, R176, P6 ;  /* 0x0000002733b07225 */ /* 0x000fc800030e04b0 */
[----:B------:R-:W-:-:S04]  /*31b20*/  IMAD.WIDE.U32.X R202, R49, R39, R202, P2 ;  /* 0x0000002731ca7225 */ /* 0x000fc800010e04ca */
[----:B------:R-:W-:-:S04]  /*31b30*/  IMAD.WIDE.U32.X R156, R44, R39, R156, P3 ;  /* 0x000000272c9c7225 */ /* 0x000fc800018e049c */
[C---:B------:R-:W-:Y:S02]  /*31b40*/  IMAD R37, R38.reuse, 0x12fffff, R37 ;  /* 0x012fffff26257824 */ /* 0x040fe400078e0225 */
[----:B------:R-:W-:-:S04]  /*31b50*/  IMAD.WIDE.U32 R54, R38, -0x26, RZ ;  /* 0xffffffda26367825 */ /* 0x000fc800078e00ff */
[----:B------:R-:W-:Y:S01]  /*31b60*/  IMAD.WIDE.U32 R38, R168, -0x27, RZ ;  /* 0xffffffd9a8267825 */ /* 0x000fe200078e00ff */
[----:B------:R-:W-:-:S03]  /*31b70*/  IADD3 R69, PT, PT, R55, R37, RZ ;  /* 0x0000002537457210 */ /* 0x000fc60007ffe0ff */
[----:B------:R-:W-:Y:S01]  /*31b80*/  IMAD.WIDE.U32 R76, P5, R168, 0xfffff, R76 ;  /* 0x000fffffa84c7825 */ /* 0x000fe200078a004c */
[----:B------:R-:W-:-:S03]  /*31b90*/  IADD3 R59, P3, PT, R38, R54, RZ ;  /* 0x00000036263b7210 */ /* 0x000fc60007f7e0ff */
[----:B------:R-:W-:Y:S01]  /*31ba0*/  IMAD.WIDE.U32 R128, R114, R168, RZ ;  /* 0x000000a872807225 */ /* 0x000fe200078e00ff */
[----:B------:R-:W-:Y:S02]  /*31bb0*/  IADD3 R37, P4, PT, R139, R76, RZ ;  /* 0x0000004c8b257210 */ /* 0x000fe40007f9e0ff */
[----:B------:R-:W-:Y:S01]  /*31bc0*/  IADD3.X R139, PT, PT, RZ, RZ, RZ, P5, !PT ;  /* 0x000000ffff8b7210 */ /* 0x000fe20002ffe4ff */
[----:B------:R-:W-:Y:S01]  /*31bd0*/  IMAD R43, R165, 0x13, RZ ;  /* 0x00000013a52b7824 */ /* 0x000fe200078e02ff */
[----:B------:R-:W-:Y:S01]  /*31be0*/  IADD3 R83, P0, PT, R64, R128, RZ ;  /* 0x0000008040537210 */ /* 0x000fe20007f1e0ff */
[----:B------:R-:W-:Y:S01]  /*31bf0*/  IMAD.WIDE.U32 R122, R164, 0x13, RZ ;  /* 0x00000013a47a7825 */ /* 0x000fe200078e00ff */
[----:B------:R-:W-:Y:S02]  /*31c00*/  MOV R138, R77 ;  /* 0x0000004d008a7202 */ /* 0x000fe40000000f00 */
[----:B------:R-:W-:Y:S01]  /*31c10*/  IADD3.X R128, P1, PT, R37, R32, RZ, P1, !PT ;  /* 0x0000002025807210 */ /* 0x000fe20000f3e4ff */
[----:B------:R-:W-:-:S04]  /*31c20*/  IMAD.WIDE.U32 R54, P2, R168, 0xfffff, R144 ;  /* 0x000fffffa8367825 */ /* 0x000fc80007840090 */
[----:B------:R-:W-:Y:S01]  /*31c30*/  IMAD.IADD R64, R123, 0x1, R43 ;  /* 0x000000017b407824 */ /* 0x000fe200078e022b */
[----:B------:R-:W-:Y:S01]  /*31c40*/  IADD3 R40, P5, PT, R39, R54, RZ ;  /* 0x0000003627287210 */ /* 0x000fe20007fbe0ff */
[----:B------:R-:W-:-:S04]  /*31c50*/  IMAD.WIDE.U32.X R138, R169, 0xfffff, R138, P4 ;  /* 0x000fffffa98a7825 */ /* 0x000fc800020e048a */
[----:B------:R-:W-:-:S04]  /*31c60*/  IMAD.WIDE.U32 R38, R64, -0x2, RZ ;  /* 0xfffffffe40267825 */ /* 0x000fc800078e00ff */
[----:B------:R-:W-:Y:S01]  /*31c70*/  IMAD.X R205, RZ, RZ, RZ, P2 ;  /* 0x000000ffffcd7224 */ /* 0x000fe200010e06ff */
[----:B------:R-:W-:Y:S01]  /*31c80*/  IADD3 R43, P2, PT, R67, R62, RZ ;  /* 0x0000003e432b7210 */ /* 0x000fe20007f5e0ff */
[----:B------:R-:W-:Y:S01]  /*31c90*/  IMAD R37, R165, -0x26, RZ ;  /* 0xffffffdaa5257824 */ /* 0x000fe200078e02ff */
[----:B------:R-:W-:Y:S01]  /*31ca0*/  IADD3.X R62, P3, PT, R40, R69, RZ, P3, !PT ;  /* 0x00000045283e7210 */ /* 0x000fe20001f7e4ff */
[----:B------:R-:W-:Y:S01]  /*31cb0*/  IMAD.MOV.U32 R204, RZ, RZ, R55 ;  /* 0x000000ffffcc7224 */ /* 0x000fe200078e0037 */
[----:B------:R-:W-:Y:S01]  /*31cc0*/  IADD3.X R69, P1, PT, R154, R138, RZ, P1, !PT ;  /* 0x0000008a9a457210 */ /* 0x000fe20000f3e4ff */
[----:B------:R-:W-:-:S04]  /*31cd0*/  IMAD.WIDE.U32 R38, P4, R122, 0xfffff, R38 ;  /* 0x000fffff7a267825 */ /* 0x000fc80007880026 */
[----:B------:R-:W-:Y:S01]  /*31ce0*/  IMAD.WIDE.U32 R54, R122, -0x2, RZ ;  /* 0xfffffffe7a367825 */ /* 0x000fe200078e00ff */
[----:B------:R-:W-:Y:S02]  /*31cf0*/  IADD3.X R77, PT, PT, RZ, RZ, RZ, P4, !PT ;  /* 0x000000ffff4d7210 */ /* 0x000fe400027fe4ff */
[----:B------:R-:W-:Y:S01]  /*31d00*/  MOV R76, R39 ;  /* 0x00000027004c7202 */ /* 0x000fe20000000f00 */
[----:B------:R-:W-:Y:S01]  /*31d10*/  IMAD R75, R164, 0x12fffff, R37 ;  /* 0x012fffffa44b7824 */ /* 0x000fe200078e0225 */
[----:B------:R-:W-:Y:S01]  /*31d20*/  IADD3 R32, P4, PT, R59, R150, RZ ;  /* 0x000000963b207210 */ /* 0x000fe20007f9e0ff */
[----:B------:R-:W-:-:S04]  /*31d30*/  IMAD.WIDE.U32 R144, R165, -0x27, RZ ;  /* 0xffffffd9a5907825 */ /* 0x000fc800078e00ff */
[----:B------:R-:W-:Y:S01]  /*31d40*/  IMAD.X R37, R155, 0x1, R139, P1 ;  /* 0x000000019b257824 */ /* 0x000fe200008e068b */
[----:B------:R-:W-:Y:S01]  /*31d50*/  IADD3 RZ, P1, PT, R55, R38, RZ ;  /* 0x0000002637ff7210 */ /* 0x000fe20007f3e0ff */
[----:B------:R-:W-:Y:S02]  /*31d60*/  IMAD.IADD R39, R151, 0x1, R75 ;  /* 0x0000000197277824 */ /* 0x000fe400078e024b */
[----:B------:R-:W-:-:S03]  /*31d70*/  IMAD.WIDE.U32 R144, P6, R164, 0xfffff, R144 ;  /* 0x000fffffa4907825 */ /* 0x000fc600078c0090 */
[----:B------:R-:W-:Y:S01]  /*31d80*/  IADD3.X R62, P4, PT, R62, R39, RZ, P4, !PT ;  /* 0x000000273e3e7210 */ /* 0x000fe2000279e4ff */
[----:B------:R-:W-:Y:S01]  /*31d90*/  IMAD.WIDE.U32 R138, R118, R168, RZ ;  /* 0x000000a8768a7225 */ /* 0x000fe200078e00ff */
[----:B------:R-:W-:-:S03]  /*31da0*/  IADD3.X R201, PT, PT, RZ, RZ, RZ, P6, !PT ;  /* 0x000000ffffc97210 */ /* 0x000fc600037fe4ff */
[----:B------:R-:W-:-:S04]  /*31db0*/  IMAD.WIDE.U32.X R204, R169, 0xfffff, R204, P5 ;  /* 0x000fffffa9cc7825 */ /* 0x000fc800028e04cc */
[----:B------:R-:W-:Y:S01]  /*31dc0*/  IMAD.WIDE.U32.X R76, R64, 0xfffff, R76, P1 ;  /* 0x000fffff404c7825 */ /* 0x000fe200008e044c */
[----:B------:R-:W-:-:S03]  /*31dd0*/  IADD3 R183, P1, PT, R138, R36, RZ ;  /* 0x000000248ab77210 */ /* 0x000fc60007f3e0ff */
[----:B------:R-:W-:Y:S01]  /*31de0*/  IMAD.WIDE.U32 R54, R164, -0x27, RZ ;  /* 0xffffffd9a4367825 */ /* 0x000fe200078e00ff */
[----:B------:R-:W-:-:S03]  /*31df0*/  IADD3.X R38, P4, P6, R76, R186, R204, P4, P3 ;  /* 0x000000ba4c267210 */ /* 0x000fc600026864cc */
[----:B------:R-:W-:Y:S01]  /*31e00*/  IMAD.WIDE.U32 R154, R49, R168, RZ ;  /* 0x000000a8319a7225 */ /* 0x000fe200078e00ff */
[----:B------:R-:W-:Y:S02]  /*31e10*/  IADD3 R192, P5, PT, R55, R144, RZ ;  /* 0x0000009037c07210 */ /* 0x000fe40007fbe0ff */
[----:B------:R-:W-:Y:S01]  /*31e20*/  IADD3 R36, P3, PT, R43, R54, RZ ;  /* 0x000000362b247210 */ /* 0x000fe20007f7e0ff */
[----:B------:R-:W-:Y:S01]  /*31e30*/  IMAD.WIDE.U32 R54, R51, R122, RZ ;  /* 0x0000007a33367225 */ /* 0x000fe200078e00ff */
[----:B------:R-:W-:Y:S02]  /*31e40*/  IADD3.X R131, PT, PT, R77, R187, R205, P4, P6 ;  /* 0x000000bb4d837210 */ /* 0x000fe400027ec4cd */
[----:B------:R-:W-:Y:S01]  /*31e50*/  IADD3.X R85, P4, PT, R128, R85, RZ, P2, !PT ;  /* 0x0000005580557210 */ /* 0x000fe2000179e4ff */
[----:B------:R-:W-:Y:S02]  /*31e60*/  IMAD.MOV.U32 R200, RZ, RZ, R145 ;  /* 0x000000ffffc87224 */ /* 0x000fe400078e0091 */
[----:B------:R-:W-:Y:S01]  /*31e70*/  IMAD.WIDE.U32 R154, P6, R118, R169, R154 ;  /* 0x000000a9769a7225 */ /* 0x000fe200078c009a */
[----:B------:R-:W-:-:S03]  /*31e80*/  IADD3.X R192, P3, PT, R85, R192, RZ, P3, !PT ;  /* 0x000000c055c07210 */ /* 0x000fc60001f7e4ff */
[----:B------:R-:W-:Y:S01]  /*31e90*/  IMAD.WIDE.U32 R54, P2, R64, R45, R54 ;  /* 0x0000002d40367225 */ /* 0x000fe20007840036 */
[----:B------:R-:W-:Y:S02]  /*31ea0*/  MOV R204, R155 ;  /* 0x0000009b00cc7202 */ /* 0x000fe40000000f00 */
[----:B------:R-:W-:Y:S01]  /*31eb0*/  IADD3.X R205, PT, PT, RZ, RZ, RZ, P6, !PT ;  /* 0x000000ffffcd7210 */ /* 0x000fe200037fe4ff */
[----:B------:R-:W-:-:S04]  /*31ec0*/  IMAD.WIDE.U32 R144, R47, R168, RZ ;  /* 0x000000a82f907225 */ /* 0x000fc800078e00ff */
[----:B------:R-:W-:Y:S01]  /*31ed0*/  IMAD.WIDE.U32.X R200, R165, 0xfffff, R200, P5 ;  /* 0x000fffffa5c87825 */ /* 0x000fe200028e04c8 */
[----:B------:R-:W-:-:S03]  /*31ee0*/  IADD3 R40, P5, PT, R139, R154, RZ ;  /* 0x0000009a8b287210 */ /* 0x000fc60007fbe0ff */
[----:B------:R-:W-:Y:S01]  /*31ef0*/  IMAD.X R187, RZ, RZ, RZ, P2 ;  /* 0x000000ffffbb7224 */ /* 0x000fe200010e06ff */
[----:B------:R-:W-:Y:S01]  /*31f00*/  IADD3 R149, P2, PT, R66, R144, RZ ;  /* 0x0000009042957210 */ /* 0x000fe20007f5e0ff */
[----:B------:R-:W-:Y:S01]  /*31f10*/  IMAD.WIDE.U32 R138, R45, R122, RZ ;  /* 0x0000007a2d8a7225 */ /* 0x000fe200078e00ff */
[----:B------:R-:W-:Y:S02]  /*31f20*/  IADD3.X R66, P4, P3, R200, R69, R198, P3, P4 ;  /* 0x00000045c8427210 */ /* 0x000fe40001b884c6 */
[----:B------:R-:W-:Y:S01]  /*31f30*/  IADD3.X R40, P1, PT, R40, R35, RZ, P1, !PT ;  /* 0x0000002328287210 */ /* 0x000fe20000f3e4ff */
[----:B------:R-:W-:Y:S01]  /*31f40*/  IMAD.WIDE.U32 R154, R44, R168, RZ ;  /* 0x000000a82c9a7225 */ /* 0x000fe200078e00ff */
[----:B------:R-:W-:Y:S02]  /*31f50*/  IADD3.X R35, PT, PT, R201, R37, R199, P4, P3 ;  /* 0x00000025c9237210 */ /* 0x000fe400027e64c7 */
[----:B------:R-:W-:Y:S01]  /*31f60*/  IADD3 R43, P6, PT, R139, R54, RZ ;  /* 0x000000368b2b7210 */ /* 0x000fe20007fde0ff */
[----:B------:R-:W-:Y:S01]  /*31f70*/  IMAD.MOV.U32 R186, RZ, RZ, R55 ;  /* 0x000000ffffba7224 */ /* 0x000fe200078e0037 */
[----:B------:R-:W-:Y:S01]  /*31f80*/  IADD3 R183, P3, PT, R183, R138, RZ ;  /* 0x0000008ab7b77210 */ /* 0x000fe20007f7e0ff */
[----:B------:R-:W-:-:S03]  /*31f90*/  IMAD.WIDE.U32 R138, R50, R122, RZ ;  /* 0x0000007a328a7225 */ /* 0x000fc600078e00ff */
[----:B------:R-:W-:Y:S01]  /*31fa0*/  IADD3.X R40, P3, PT, R40, R43, RZ, P3, !PT ;  /* 0x0000002b28287210 */ /* 0x000fe20001f7e4ff */
[----:B------:R-:W-:-:S04]  /*31fb0*/  IMAD.WIDE.U32 R154, P4, R47, R169, R154 ;  /* 0x000000a92f9a7225 */ /* 0x000fc8000788009a */
[----:B------:R-:W-:Y:S01]  /*31fc0*/  IMAD.WIDE.U32.X R204, R49, R169, R204, P5 ;  /* 0x000000a931cc7225 */ /* 0x000fe200028e04cc */
[----:B------:R-:W-:Y:S02]  /*31fd0*/  IADD3.X R201, PT, PT, RZ, RZ, RZ, P4, !PT ;  /* 0x000000ffffc97210 */ /* 0x000fe400027fe4ff */
[----:B------:R-:W-:Y:S01]  /*31fe0*/  IADD3 R75, P4, PT, R145, R154, RZ ;  /* 0x0000009a914b7210 */ /* 0x000fe20007f9e0ff */
[----:B------:R-:W-:Y:S01]  /*31ff0*/  IMAD.WIDE.U32.X R186, R64, R51, R186, P6 ;  /* 0x0000003340ba7225 */ /* 0x000fe200030e04ba */
[----:B------:R-:W-:-:S03]  /*32000*/  MOV R200, R155 ;  /* 0x0000009b00c87202 */ /* 0x000fc60000000f00 */
[----:B------:R-:W-:-:S04]  /*32010*/  IMAD.WIDE.U32 R138, P5, R64, R48, R138 ;  /* 0x00000030408a7225 */ /* 0x000fc800078a008a */
[----:B------:R-:W-:-:S04]  /*32020*/  IMAD.WIDE.U32 R54, R116, R168, RZ ;  /* 0x000000a874367225 */ /* 0x000fc800078e00ff */
[----:B------:R-:W-:-:S04]  /*32030*/  IMAD.WIDE.U32 R144, R48, R122, RZ ;  /* 0x0000007a30907225 */ /* 0x000fc800078e00ff */
[----:B------:R-:W-:Y:S01]  /*32040*/  IMAD.X R199, RZ, RZ, RZ, P5 ;  /* 0x000000ffffc77224 */ /* 0x000fe200028e06ff */
[----:B------:R-:W-:Y:S01]  /*32050*/  IADD3.X R43, P5, P6, R186, R184, R204, P3, P1 ;  /* 0x000000b8ba2b7210 */ /* 0x000fe20001ea24cc */
[----:B------:R-:W-:Y:S01]  /*32060*/  IMAD.MOV.U32 R198, RZ, RZ, R139 ;  /* 0x000000ffffc67224 */ /* 0x000fe200078e008b */
[----:B------:R-:W-:Y:S01]  /*32070*/  IADD3 R59, P1, PT, R54, R42, RZ ;  /* 0x0000002a363b7210 */ /* 0x000fe20007f3e0ff */
[----:B------:R-:W-:Y:S01]  /*32080*/  IMAD.WIDE.U32.X R200, R44, R169, R200, P4 ;  /* 0x000000a92cc87225 */ /* 0x000fe200020e04c8 */
[----:B------:R-:W-:Y:S02]  /*32090*/  IADD3.X R72, P3, PT, R75, R72, RZ, P2, !PT ;  /* 0x000000484b487210 */ /* 0x000fe4000177e4ff */
[----:B------:R-:W-:Y:S01]  /*320a0*/  IADD3.X R42, PT, PT, R187, R185, R205, P5, P6 ;  /* 0x000000b9bb2a7210 */ /* 0x000fe20002fec4cd */
[----:B------:R-:W-:Y:S01]  /*320b0*/  IMAD.WIDE.U32 R204, R46, R168, RZ ;  /* 0x000000a82ecc7225 */ /* 0x000fe200078e00ff */
[----:B------:R-:W-:Y:S02]  /*320c0*/  IADD3 R159, P2, PT, R145, R138, RZ ;  /* 0x0000008a919f7210 */ /* 0x000fe40007f5e0ff */
[----:B------:R-:W-:Y:S01]  /*320d0*/  IADD3 R149, P5, PT, R149, R144, RZ ;  /* 0x0000009095957210 */ /* 0x000fe20007fbe0ff */
[----:B------:R-:W-:-:S03]  /*320e0*/  IMAD.WIDE.U32 R184, R51, R168, RZ ;  /* 0x000000a833b87225 */ /* 0x000fc600078e00ff */
[----:B------:R-:W-:Y:S01]  /*320f0*/  IADD3.X R159, P5, PT, R72, R159, RZ, P5, !PT ;  /* 0x0000009f489f7210 */ /* 0x000fe20002fbe4ff */
[----:B------:R-:W-:-:S04]  /*32100*/  IMAD.WIDE.U32.X R198, R64, R50, R198, P2 ;  /* 0x0000003240c67225 */ /* 0x000fc800010e04c6 */
[----:B------:R-:W-:Y:S01]  /*32110*/  IMAD.WIDE.U32 R204, P2, R53, R169, R204 ;  /* 0x000000a935cc7225 */ /* 0x000fe200078400cc */
[----:B------:R-:W-:-:S03]  /*32120*/  IADD3.X R54, P3, P5, R198, R202, R200, P5, P3 ;  /* 0x000000cac6367210 */ /* 0x000fc60002d664c8 */
[-C--:B------:R-:W-:Y:S01]  /*32130*/  IMAD.WIDE.U32 R186, R45, R168.reuse, RZ ;  /* 0x000000a82dba7225 */ /* 0x080fe200078e00ff */
[----:B------:R-:W-:Y:S02]  /*32140*/  IADD3.X R139, PT, PT, RZ, RZ, RZ, P2, !PT ;  /* 0x000000ffff8b7210 */ /* 0x000fe400017fe4ff */
[----:B------:R-:W-:Y:S01]  /*32150*/  MOV R138, R205 ;  /* 0x000000cd008a7202 */ /* 0x000fe20000000f00 */
[----:B------:R-:W-:Y:S01]  /*32160*/  IMAD.WIDE.U32 R144, R117, R168, RZ ;  /* 0x000000a875907225 */ /* 0x000fe200078e00ff */
[----:B------:R-:W-:Y:S02]  /*32170*/  IADD3 R87, P2, PT, R74, R186, RZ ;  /* 0x000000ba4a577210 */ /* 0x000fe40007f5e0ff */
[----:B------:R-:W-:Y:S01]  /*32180*/  IADD3.X R186, PT, PT, R199, R203, R201, P3, P5 ;  /* 0x000000cbc7ba7210 */ /* 0x000fe20001fea4c9 */
[----:B------:R-:W-:-:S04]  /*32190*/  IMAD.WIDE.U32 R184, P4, R45, R169, R184 ;  /* 0x000000a92db87225 */ /* 0x000fc800078800b8 */
[----:B------:R-:W-:Y:S01]  /*321a0*/  IMAD.X R75, RZ, RZ, RZ, P4 ;  /* 0x000000ffff4b7224 */ /* 0x000fe200020e06ff */
[----:B------:R-:W-:Y:S01]  /*321b0*/  IADD3 R188, P3, PT, R187, R184, RZ ;  /* 0x000000b8bbbc7210 */ /* 0x000fe20007f7e0ff */
[----:B------:R-:W-:-:S03]  /*321c0*/  IMAD.WIDE.U32 R144, P4, R116, R169, R144 ;  /* 0x000000a974907225 */ /* 0x000fc60007880090 */
[----:B------:R-:W-:Y:S01]  /*321d0*/  IADD3.X R188, P2, PT, R188, R65, RZ, P2, !PT ;  /* 0x00000041bcbc7210 */ /* 0x000fe2000175e4ff */
[----:B------:R-:W-:Y:S01]  /*321e0*/  IMAD.WIDE.U32 R154, R53, R168, RZ ;  /* 0x000000a8359a7225 */ /* 0x000fe200078e00ff */
[----:B------:R-:W-:-:S03]  /*321f0*/  IADD3.X R201, PT, PT, RZ, RZ, RZ, P4, !PT ;  /* 0x000000ffffc97210 */ /* 0x000fc600027fe4ff */
[----:B------:R-:W-:Y:S01]  /*32200*/  IMAD.WIDE.U32 R202, R49, R164, RZ ;  /* 0x000000a431ca7225 */ /* 0x000fe200078e00ff */
[----:B------:R-:W-:Y:S02]  /*32210*/  IADD3 R72, P6, PT, R155, R204, RZ ;  /* 0x000000cc9b487210 */ /* 0x000fe40007fde0ff */
[----:B------:R-:W-:Y:S01]  /*32220*/  IADD3 R187, P4, PT, R174, R154, RZ ;  /* 0x0000009aaebb7210 */ /* 0x000fe20007f9e0ff */
[----:B------:R-:W-:-:S03]  /*32230*/  IMAD.WIDE.U32 R198, R44, R164, RZ ;  /* 0x000000a42cc67225 */ /* 0x000fc600078e00ff */
[----:B------:R-:W-:Y:S01]  /*32240*/  IADD3.X R71, P4, PT, R72, R71, RZ, P4, !PT ;  /* 0x0000004748477210 */ /* 0x000fe2000279e4ff */
[----:B------:R-:W-:-:S04]  /*32250*/  IMAD.WIDE.U32 R174, P5, R118, R165, R202 ;  /* 0x000000a576ae7225 */ /* 0x000fc800078a00ca */
[----:B------:R-:W-:-:S04]  /*32260*/  IMAD.WIDE.U32 R154, R118, R164, RZ ;  /* 0x000000a4769a7225 */ /* 0x000fc800078e00ff */
[----:B------:R-:W-:Y:S02]  /*32270*/  IMAD.MOV.U32 R74, RZ, RZ, R185 ;  /* 0x000000ffff4a7224 */ /* 0x000fe400078e00b9 */
[----:B------:R-:W-:Y:S01]  /*32280*/  IMAD.X R203, RZ, RZ, RZ, P5 ;  /* 0x000000ffffcb7224 */ /* 0x000fe200028e06ff */
[----:B------:R-:W-:Y:S01]  /*32290*/  IADD3 R194, P5, PT, R155, R174, RZ ;  /* 0x000000ae9bc27210 */ /* 0x000fe20007fbe0ff */
[----:B------:R-:W-:-:S04]  /*322a0*/  IMAD.WIDE.U32.X R74, R51, R169, R74, P3 ;  /* 0x000000a9334a7225 */ /* 0x000fc800018e044a */
[----:B------:R-:W-:-:S04]  /*322b0*/  IMAD.WIDE.U32 R198, P3, R47, R165, R198 ;  /* 0x000000a52fc67225 */ /* 0x000fc800078600c6 */
[----:B------:R-:W-:Y:S01]  /*322c0*/  IMAD.MOV.U32 R202, RZ, RZ, R175 ;  /* 0x000000ffffca7224 */ /* 0x000fe200078e00af */
[----:B------:R-:W-:Y:S01]  /*322d0*/  IADD3.X R155, PT, PT, RZ, RZ, RZ, P3, !PT ;  /* 0x000000ffff9b7210 */ /* 0x000fe20001ffe4ff */
[----:B------:R-:W-:-:S04]  /*322e0*/  IMAD.WIDE.U32 R184, R47, R164, RZ ;  /* 0x000000a42fb87225 */ /* 0x000fc800078e00ff */
[----:B------:R-:W-:Y:S01]  /*322f0*/  IMAD.WIDE.U32.X R174, R49, R165, R202, P5 ;  /* 0x000000a531ae7225 */ /* 0x000fe200028e04ca */
[----:B------:R-:W-:Y:S02]  /*32300*/  IADD3 R187, P5, PT, R187, R154, RZ ;  /* 0x0000009abbbb7210 */ /* 0x000fe40007fbe0ff */
[----:B------:R-:W-:Y:S01]  /*32310*/  IADD3 R79, P3, PT, R185, R198, RZ ;  /* 0x000000c6b94f7210 */ /* 0x000fe20007f7e0ff */
[----:B------:R-:W-:Y:S01]  /*32320*/  IMAD.WIDE.U32.X R138, R46, R169, R138, P6 ;  /* 0x000000a92e8a7225 */ /* 0x000fe200030e048a */
[----:B------:R-:W-:Y:S02]  /*32330*/  MOV R154, R199 ;  /* 0x000000c7009a7202 */ /* 0x000fe40000000f00 */
[----:B------:R-:W-:Y:S01]  /*32340*/  IADD3.X R123, P5, PT, R71, R194, RZ, P5, !PT ;  /* 0x000000c2477b7210 */ /* 0x000fe20002fbe4ff */
[----:B------:R-:W-:Y:S01]  /*32350*/  IMAD.MOV.U32 R200, RZ, RZ, R145 ;  /* 0x000000ffffc87224 */ /* 0x000fe200078e0091 */
[----:B------:R-:W-:Y:S01]  /*32360*/  IADD3 R55, P6, PT, R55, R144, RZ ;  /* 0x0000009037377210 */ /* 0x000fe20007fde0ff */
[----:B------:R-:W-:Y:S01]  /*32370*/  IMAD.WIDE.U32.X R154, R44, R165, R154, P3 ;  /* 0x000000a52c9a7225 */ /* 0x000fe200018e049a */
[----:B------:R-:W-:-:S02]  /*32380*/  IADD3 R87, P3, PT, R87, R184, RZ ;  /* 0x000000b857577210 */ /* 0x000fc40007f7e0ff */
[----:B------:R-:W-:Y:S01]  /*32390*/  IADD3.X R65, P4, P5, R174, R156, R138, P5, P4 ;  /* 0x0000009cae417210 */ /* 0x000fe20002d8848a */
[----:B------:R-:W-:Y:S01]  /*323a0*/  IMAD.WIDE.U32 R144, R50, R168, RZ ;  /* 0x000000a832907225 */ /* 0x000fe200078e00ff */
[----:B------:R-:W-:Y:S02]  /*323b0*/  IADD3.X R188, P3, PT, R188, R79, RZ, P3, !PT ;  /* 0x0000004fbcbc7210 */ /* 0x000fe40001f7e4ff */
[----:B------:R-:W-:Y:S01]  /*323c0*/  IADD3.X R72, PT, PT, R175, R157, R139, P4, P5 ;  /* 0x0000009daf487210 */ /* 0x000fe200027ea48b */
[----:B------:R-:W-:Y:S01]  /*323d0*/  IMAD.WIDE.U32 R138, R165, 0x25, RZ ;  /* 0x00000025a58a7825 */ /* 0x000fe200078e00ff */
[----:B------:R-:W-:Y:S02]  /*323e0*/  IADD3.X R185, P3, P4, R154, R132, R74, P3, P2 ;  /* 0x000000849ab97210 */ /* 0x000fe40001c6444a */
[----:B------:R-:W-:Y:S01]  /*323f0*/  IADD3.X R60, P1, PT, R55, R60, RZ, P1, !PT ;  /* 0x0000003c373c7210 */ /* 0x000fe20000f3e4ff */
[----:B------:R-:W-:Y:S01]  /*32400*/  IMAD.WIDE.U32 R156, R64, R110, RZ ;  /* 0x0000006e409c7225 */ /* 0x000fe200078e00ff */
[----:B------:R-:W-:-:S02]  /*32410*/  IADD3.X R181, PT, PT, R155, R133, R75, P3, P4 ;  /* 0x000000859bb57210 */ /* 0x000fc40001fe844b */
[----:B------:R-:W0:Y:S01]  /*32420*/  LDC.64 R154, c[0x3][0x18] ;  /* 0x00c00600ff9a7b82 */ /* 0x000e220000000a00 */
[----:B------:R-:W-:-:S04]  /*32430*/  IMAD.WIDE.U32 R144, P5, R48, R169, R144 ;  /* 0x000000a930907225 */ /* 0x000fc800078a0090 */
[----:B------:R-:W-:Y:S01]  /*32440*/  IMAD.WIDE.U32 R198, R48, R168, RZ ;  /* 0x000000a830c67225 */ /* 0x000fe200078e00ff */
[----:B------:R-:W-:-:S03]  /*32450*/  IADD3.X R175, PT, PT, RZ, RZ, RZ, P5, !PT ;  /* 0x000000ffffaf7210 */ /* 0x000fc60002ffe4ff */
[----:B------:R-:W-:Y:S01]  /*32460*/  IMAD.WIDE.U32 R138, P3, RZ, R164, R138 ;  /* 0x000000a4ff8a7225 */ /* 0x000fe2000786008a */
[----:B------:R-:W-:-:S03]  /*32470*/  IADD3 R55, P2, PT, R70, R198, RZ ;  /* 0x000000c646377210 */ /* 0x000fc60007f5e0ff */
[----:B------:R-:W-:-:S04]  /*32480*/  IMAD.WIDE.U32 R74, R46, R164, RZ ;  /* 0x000000a42e4a7225 */ /* 0x000fc800078e00ff */
[----:B------:R-:W-:Y:S01]  /*32490*/  IMAD.X R151, RZ, RZ, RZ, P3 ;  /* 0x000000ffff977224 */ /* 0x000fe200018e06ff */
[----:B------:R-:W-:Y:S01]  /*324a0*/  IADD3 R79, P3, PT, R199, R144, RZ ;  /* 0x00000090c74f7210 */ /* 0x000fe20007f7e0ff */
[----:B------:R-:W-:-:S03]  /*324b0*/  IMAD.WIDE.U32 R156, P5, R111, R122, R156 ;  /* 0x0000007a6f9c7225 */ /* 0x000fc600078a009c */
[----:B------:R-:W-:Y:S01]  /*324c0*/  IADD3.X R184, P2, PT, R79, R52, RZ, P2, !PT ;  /* 0x000000344fb87210 */ /* 0x000fe2000175e4ff */
[----:B------:R-:W-:Y:S01]  /*324d0*/  IMAD.MOV.U32 R174, RZ, RZ, R145 ;  /* 0x000000ffffae7224 */ /* 0x000fe200078e0091 */
[----:B------:R-:W-:Y:S01]  /*324e0*/  IADD3.X R133, PT, PT, RZ, RZ, RZ, P5, !PT ;  /* 0x000000ffff857210 */ /* 0x000fe20002ffe4ff */
[----:B------:R-:W-:-:S04]  /*324f0*/  IMAD.WIDE.U32 R74, P4, R53, R165, R74 ;  /* 0x000000a5354a7225 */ /* 0x000fc8000788004a */
[----:B------:R-:W-:Y:S01]  /*32500*/  IMAD.WIDE.U32 R144, R53, R164, RZ ;  /* 0x000000a435907225 */ /* 0x000fe200078e00ff */
[----:B------:R-:W-:Y:S02]  /*32510*/  IADD3.X R199, PT, PT, RZ, RZ, RZ, P4, !PT ;  /* 0x000000ffffc77210 */ /* 0x000fe400027fe4ff */
[----:B------:R-:W-:Y:S01]  /*32520*/  MOV R198, R75 ;  /* 0x0000004b00c67202 */ /* 0x000fe20000000f00 */
[----:B------:R-:W-:Y:S01]  /*32530*/  IMAD.WIDE.U32 R70, R122, R110, RZ ;  /* 0x0000006e7a467225 */ /* 0x000fe200078e00ff */
[----:B------:R-:W-:-:S03]  /*32540*/  IADD3 R79, P5, PT, R145, R74, RZ ;  /* 0x0000004a914f7210 */ /* 0x000fc60007fbe0ff */
[----:B------:R-:W-:Y:S01]  /*32550*/  IMAD.WIDE.U32.X R174, R50, R169, R174, P3 ;  /* 0x000000a932ae7225 */ /* 0x000fe200018e04ae */
[----:B------:R-:W-:Y:S02]  /*32560*/  IADD3 R85, P4, PT, R71, R156, RZ ;  /* 0x0000009c47557210 */ /* 0x000fe40007f9e0ff */
[----:B------:R-:W-:Y:S01]  /*32570*/  IADD3 R71, P3, PT, R59, R70, RZ ;  /* 0x000000463b477210 */ /* 0x000fe20007f7e0ff */
[----:B------:R-:W-:Y:S01]  /*32580*/  IMAD.WIDE.U32.X R198, R46, R165, R198, P5 ;  /* 0x000000a52ec67225 */ /* 0x000fe200028e04c6 */
[----:B------:R-:W-:Y:S02]  /*32590*/  IADD3 R52, P5, PT, R55, R144, RZ ;  /* 0x0000009037347210 */ /* 0x000fe40007fbe0ff */
[----:B------:R-:W-:Y:S01]  /*325a0*/  IADD3.X R60, P3, PT, R60, R85, RZ, P3, !PT ;  /* 0x000000553c3c7210 */ /* 0x000fe20001f7e4ff */
[----:B0-----:R-:W-:Y:S01]  /*325b0*/  IMAD.WIDE.U32 R144, R154, 0x13, RZ ;  /* 0x000000139a907825 */ /* 0x001fe200078e00ff */
[----:B------:R-:W-:-:S03]  /*325c0*/  IADD3.X R184, P5, PT, R184, R79, RZ, P5, !PT ;  /* 0x0000004fb8b87210 */ /* 0x000fc60002fbe4ff */
[----:B------:R-:W-:Y:S01]  /*325d0*/  IMAD R79, R155, 0x13, RZ ;  /* 0x000000139b4f7824 */ /* 0x000fe200078e02ff */
[----:B------:R-:W-:Y:S01]  /*325e0*/  IADD3.X R85, P2, P5, R198, R176, R174, P5, P2 ;  /* 0x000000b0c6557210 */ /* 0x000fe20002d444ae */
[----:B------:R-:W-:Y:S02]  /*325f0*/  IMAD.MOV.U32 R132, RZ, RZ, R157 ;  /* 0x000000ffff847224 */ /* 0x000fe400078e009d */
[----:B------:R-:W-:Y:S01]  /*32600*/  IMAD.WIDE.U32 R74, R164, 0x25, RZ ;  /* 0x00000025a44a7825 */ /* 0x000fe200078e00ff */
[----:B------:R-:W-:Y:S02]  /*32610*/  IADD3 R79, PT, PT, R145, R79, RZ ;  /* 0x0000004f914f7210 */ /* 0x000fe40007ffe0ff */
[----:B------:R-:W-:Y:S01]  /*32620*/  IADD3.X R119, PT, PT, R199, R177, R175, P2, P5 ;  /* 0x000000b1c7777210 */ /* 0x000fe200017ea4af */
[----:B------:R-:W-:Y:S01]  /*32630*/  IMAD.WIDE.U32.X R132, R64, R111, R132, P4 ;  /* 0x0000006f40847225 */ /* 0x000fe200020e0484 */
[----:B------:R-:W-:Y:S02]  /*32640*/  IADD3 R67, P4, PT, R67, R150, RZ ;  /* 0x0000009643437210 */ /* 0x000fe40007f9e0ff */
[----:B------:R-:W-:Y:S01]  /*32650*/  IADD3 R55, P2, PT, R36, R74, RZ ;  /* 0x0000004a24377210 */ /* 0x000fe20007f5e0ff */
[----:B------:R-:W-:Y:S01]  /*32660*/  IMAD.WIDE.U32.X R156, R117, R169, R200, P6 ;  /* 0x000000a9759c7225 */ /* 0x000fe200030e04c8 */
[----:B------:R-:W-:-:S02]  /*32670*/  IADD3 R143, P6, PT, R75, R138, RZ ;  /* 0x0000008a4b8f7210 */ /* 0x000fc40007fde0ff */
[----:B------:R-:W-:Y:S01]  /*32680*/  IADD3.X R128, P4, PT, R128, R39, RZ, P4, !PT ;  /* 0x0000002780807210 */ /* 0x000fe2000279e4ff */
[----:B------:R-:W-:Y:S01]  /*32690*/  IMAD.MOV.U32 R150, RZ, RZ, R139 ;  /* 0x000000ffff967224 */ /* 0x000fe200078e008b */
[----:B------:R-:W-:Y:S01]  /*326a0*/  IADD3.X R59, P1, P3, R132, R126, R156, P3, P1 ;  /* 0x0000007e843b7210 */ /* 0x000fe20001b2249c */
[----:B------:R-:W-:-:S03]  /*326b0*/  IMAD.WIDE.U32 R138, R155, -0x27, RZ ;  /* 0xffffffd99b8a7825 */ /* 0x000fc600078e00ff */
[----:B------:R-:W-:Y:S01]  /*326c0*/  IADD3.X R70, PT, PT, R133, R127, R157, P1, P3 ;  /* 0x0000007f85467210 */ /* 0x000fe20000fe649d */
[----:B------:R-:W-:-:S04]  /*326d0*/  IMAD.WIDE.U32 R74, R79, -0x2, RZ ;  /* 0xfffffffe4f4a7825 */ /* 0x000fc800078e00ff */
[----:B------:R-:W-:-:S04]  /*326e0*/  IMAD.WIDE.U32 R138, P5, R154, 0xfffff, R138 ;  /* 0x000fffff9a8a7825 */ /* 0x000fc800078a008a */
[----:B------:R-:W-:Y:S01]  /*326f0*/  IMAD R39, R155, -0x26, RZ ;  /* 0xffffffda9b277824 */ /* 0x000fe200078e02ff */
[----:B------:R-:W-:Y:S01]  /*32700*/  MOV R176, R139 ;  /* 0x0000008b00b07202 */ /* 0x000fe20000000f00 */
[----:B------:R-:W-:-:S04]  /*32710*/  IMAD.WIDE.U32 R126, R154, -0x27, RZ ;  /* 0xffffffd99a7e7825 */ /* 0x000fc800078e00ff */
[----:B------:R-:W-:Y:S01]  /*32720*/  IMAD.WIDE.U32 R74, P1, R144, 0xfffff, R74 ;  /* 0x000fffff904a7825 */ /* 0x000fe2000782004a */
[----:B------:R-:W-:-:S03]  /*32730*/  IADD3 R147, P3, PT, R127, R138, RZ ;  /* 0x0000008a7f937210 */ /* 0x000fc60007f7e0ff */
[----:B------:R-:W-:-:S04]  /*32740*/  IMAD.WIDE.U32 R156, R144, -0x2, RZ ;  /* 0xfffffffe909c7825 */ /* 0x000fc800078e00ff */
[----:B------:R-:W-:-:S04]  /*32750*/  IMAD.WIDE.U32 R132, R154, -0x26, RZ ;  /* 0xffffffda9a847825 */ /* 0x000fc800078e00ff */
[----:B------:R-:W-:Y:S02]  /*32760*/  IMAD R39, R154, 0x12fffff, R39 ;  /* 0x012fffff9a277824 */ /* 0x000fe400078e0227 */
[----:B------:R-:W-:Y:S01]  /*32770*/  IMAD.X R139, RZ, RZ, RZ, P1 ;  /* 0x000000ffff8b7224 */ /* 0x000fe200008e06ff */
[----:B------:R-:W-:Y:S01]  /*32780*/  IADD3 RZ, P1, PT, R157, R74, RZ ;  /* 0x0000004a9dff7210 */ /* 0x000fe20007f3e0ff */
[----:B------:R-:W-:Y:S01]  /*32790*/  IMAD.X R177, RZ, RZ, RZ, P5 ;  /* 0x000000ffffb17224 */ /* 0x000fe200028e06ff */
[----:B------:R-:W-:Y:S01]  /*327a0*/  IADD3 R39, PT, PT, R133, R39, RZ ;  /* 0x0000002785277210 */ /* 0x000fe20007ffe0ff */
[----:B------:R-:W-:Y:S01]  /*327b0*/  IMAD.MOV.U32 R138, RZ, RZ, R75 ;  /* 0x000000ffff8a7224 */ /* 0x000fe200078e004b */
[----:B------:R-:W-:Y:S01]  /*327c0*/  IADD3 R67, P5, PT, R67, R132, RZ ;  /* 0x0000008443437210 */ /* 0x000fe20007fbe0ff */
[----:B------:R-:W-:-:S03]  /*327d0*/  IMAD.WIDE.U32.X R176, R155, 0xfffff, R176, P3 ;  /* 0x000fffff9bb07825 */ /* 0x000fc600018e04b0 */
[----:B------:R-:W-:Y:S01]  /*327e0*/  IADD3.X R145, P5, PT, R128, R39, RZ, P5, !PT ;  /* 0x0000002780917210 */ /* 0x000fe20002fbe4ff */
[----:B------:R-:W-:Y:S01]  /*327f0*/  IMAD.WIDE.U32.X R138, R79, 0xfffff, R138, P1 ;  /* 0x000fffff4f8a7825 */ /* 0x000fe200008e048a */
[----:B------:R-:W-:Y:S02]  /*32800*/  IADD3 R55, P1, PT, R55, R126, RZ ;  /* 0x0000007e37377210 */ /* 0x000fe40007f3e0ff */
[----:B------:R-:W-:Y:S01]  /*32810*/  IADD3.X R128, P3, PT, R192, R143, RZ, P2, !PT ;  /* 0x0000008fc0807210 */ /* 0x000fe2000177e4ff */
[----:B------:R-:W-:Y:S01]  /*32820*/  IMAD.WIDE.U32 R74, R112, R168, RZ ;  /* 0x000000a8704a7225 */ /* 0x000fe200078e00ff */
[----:B------:R-:W-:Y:S02]  /*32830*/  IADD3.X R194, P4, P5, R138, R69, R76, P5, P4 ;  /* 0x000000458ac27210 */ /* 0x000fe40002d8844c */
[----:B------:R-:W-:Y:S01]  /*32840*/  IADD3.X R69, P1, PT, R128, R147, RZ, P1, !PT ;  /* 0x0000009380457210 */ /* 0x000fe20000f3e4ff */
[----:B------:R-:W-:Y:S01]  /*32850*/  IMAD.WIDE.U32.X R150, RZ, R165, R150, P6 ;  /* 0x000000a5ff967225 */ /* 0x000fe200030e0496 */
[----:B------:R-:W-:-:S02]  /*32860*/  IADD3.X R133, PT, PT, R139, R37, R77, P4, P5 ;  /* 0x000000258b857210 */ /* 0x000fc400027ea44d */
[----:B------:R-:W-:Y:S01]  /*32870*/  IADD3 R143, P2, PT, R34, R74, RZ ;  /* 0x0000004a228f7210 */ /* 0x000fe20007f5e0ff */
        /* <DEDUP_REMOVED lines=8> */
[----:B------:R-:W-:Y:S01]  /*32900*/  IMAD.WIDE.U32 R76, P3, R112, R169, R76 ;  /* 0x000000a9704c7225 */ /* 0x000fe2000786004c */
[----:B------:R-:W-:Y:S02]  /*32910*/  MOV R150, R127 ;  /* 0x0000007f00967202 */ /* 0x000fe40000000f00 */
[----:B------:R-:W-:Y:S01]  /*32920*/  IADD3.X R197, P0, PT, R197, R178, RZ, P0, !PT ;  /* 0x000000b2c5c57210 */ /* 0x000fe2000071e4ff */
[----:B------:R-:W-:Y:S01]  /*32930*/  IMAD.WIDE.U32 R176, R64, R108, RZ ;  /* 0x0000006c40b07225 */ /* 0x000fe200078e00ff */
[----:B------:R-:W-:-:S03]  /*32940*/  MOV R128, R77 ;  /* 0x0000004d00807202 */ /* 0x000fc60000000f00 */
[----:B------:R-:W-:-:S04]  /*32950*/  IMAD.WIDE.U32 R174, P5, R116, R165, R174 ;  /* 0x000000a574ae7225 */ /* 0x000fc800078a00ae */
[----:B------:R-:W-:Y:S01]  /*32960*/  IMAD.X R129, RZ, RZ, RZ, P3 ;  /* 0x000000ffff817224 */ /* 0x000fe200018e06ff */
[----:B------:R-:W-:Y:S01]  /*32970*/  IADD3 R147, P3, PT, R75, R76, RZ ;  /* 0x0000004c4b937210 */ /* 0x000fe20007f7e0ff */
[----:B------:R-:W-:-:S03]  /*32980*/  IMAD.WIDE.U32 R156, R110, R168, RZ ;  /* 0x000000a86e9c7225 */ /* 0x000fc600078e00ff */
[----:B------:R-:W-:Y:S01]  /*32990*/  IADD3.X R198, P2, PT, R147, R196, RZ, P2, !PT ;  /* 0x000000c493c67210 */ /* 0x000fe2000175e4ff */
[----:B------:R-:W-:Y:S01]  /*329a0*/  IMAD.X R75, RZ, RZ, RZ, P5 ;  /* 0x000000ffff4b7224 */ /* 0x000fe200028e06ff */
[----:B------:R-:W-:Y:S01]  /*329b0*/  IADD3 R58, P1, PT, R58, R156, RZ ;  /* 0x0000009c3a3a7210 */ /* 0x000fe20007f3e0ff */
[----:B------:R-:W-:-:S04]  /*329c0*/  IMAD.WIDE.U32 R176, P5, R109, R122, R176 ;  /* 0x0000007a6db07225 */ /* 0x000fc800078a00b0 */
[----:B------:R-:W-:Y:S01]  /*329d0*/  IMAD.WIDE.U32 R178, R122, R108, RZ ;  /* 0x0000006c7ab27225 */ /* 0x000fe200078e00ff */
[----:B------:R-:W-:-:S03]  /*329e0*/  MOV R76, R177 ;  /* 0x000000b1004c7202 */ /* 0x000fc60000000f00 */
[----:B------:R-:W-:Y:S01]  /*329f0*/  IMAD.X R77, RZ, RZ, RZ, P5 ;  /* 0x000000ffff4d7224 */ /* 0x000fe200028e06ff */
[----:B------:R-:W-:Y:S01]  /*32a00*/  IADD3 R83, P5, PT, R83, R178, RZ ;  /* 0x000000b253537210 */ /* 0x000fe20007fbe0ff */
[----:B------:R-:W-:Y:S01]  /*32a10*/  IMAD.WIDE.U32.X R150, R115, R169, R150, P4 ;  /* 0x000000a973967225 */ /* 0x000fe200020e0496 */
[----:B------:R-:W-:Y:S02]  /*32a20*/  IADD3 R156, P4, PT, R179, R176, RZ ;  /* 0x000000b0b39c7210 */ /* 0x000fe40007f9e0ff */
[----:B------:R-:W0:Y:S01]  /*32a30*/  LDC.64 R178, c[0x3][0x20] ;  /* 0x00c00800ffb27b82 */ /* 0x000e220000000a00 */
[----:B------:R-:W-:Y:S01]  /*32a40*/  IMAD.WIDE.U32 R126, R116, R164, RZ ;  /* 0x000000a4747e7225 */ /* 0x000fe200078e00ff */
[----:B------:R-:W-:-:S03]  /*32a50*/  IADD3.X R197, P5, PT, R197, R156, RZ, P5, !PT ;  /* 0x0000009cc5c57210 */ /* 0x000fc60002fbe4ff */
[----:B------:R-:W-:Y:S01]  /*32a60*/  IMAD.WIDE.U32.X R128, R113, R169, R128, P3 ;  /* 0x000000a971807225 */ /* 0x000fe200018e0480 */
[----:B------:R-:W-:-:S03]  /*32a70*/  IADD3 R196, P3, PT, R143, R126, RZ ;  /* 0x0000007e8fc47210 */ /* 0x000fc60007f7e0ff */
[----:B------:R-:W-:Y:S01]  /*32a80*/  IMAD.WIDE.U32.X R76, R64, R109, R76, P4 ;  /* 0x0000006d404c7225 */ /* 0x000fe200020e044c */
[----:B------:R-:W-:-:S03]  /*32a90*/  IADD3 R143, P4, PT, R127, R174, RZ ;  /* 0x000000ae7f8f7210 */ /* 0x000fc60007f9e0ff */
[----:B------:R-:W-:Y:S01]  /*32aa0*/  IMAD.MOV.U32 R74, RZ, RZ, R175 ;  /* 0x000000ffff4a7224 */ /* 0x000fe200078e00af */
[----:B------:R-:W-:Y:S01]  /*32ab0*/  IADD3.X R199, P5, P6, R76, R134, R150, P5, P0 ;  /* 0x000000864cc77210 */ /* 0x000fe20002ea0496 */
[----:B------:R-:W-:Y:S01]  /*32ac0*/  IMAD.WIDE.U32 R174, R108, R168, RZ ;  /* 0x000000a86cae7225 */ /* 0x000fe200078e00ff */
[----:B------:R-:W-:-:S03]  /*32ad0*/  IADD3.X R198, P3, PT, R198, R143, RZ, P3, !PT ;  /* 0x0000008fc6c67210 */ /* 0x000fc60001f7e4ff */
[----:B------:R-:W-:Y:S01]  /*32ae0*/  IMAD.WIDE.U32.X R74, R117, R165, R74, P4 ;  /* 0x000000a5754a7225 */ /* 0x000fe200020e044a */
[----:B------:R-:W-:Y:S02]  /*32af0*/  IADD3 R201, P0, PT, R146, R174, RZ ;  /* 0x000000ae92c97210 */ /* 0x000fe40007f1e0ff */
[----:B------:R-:W-:Y:S01]  /*32b00*/  IADD3.X R174, PT, PT, R77, R135, R151, P5, P6 ;  /* 0x000000874dae7210 */ /* 0x000fe20002fec497 */
[----:B------:R-:W-:Y:S01]  /*32b10*/  IMAD.WIDE.U32 R176, R104, R168, RZ ;  /* 0x000000a868b07225 */ /* 0x000fe200078e00ff */
[----:B------:R-:W-:-:S03]  /*32b20*/  IADD3.X R200, P3, P6, R74, R140, R128, P3, P2 ;  /* 0x0000008c4ac87210 */ /* 0x000fc60001e64480 */
[----:B------:R-:W-:Y:S01]  /*32b30*/  IMAD.WIDE.U32 R126, R111, R168, RZ ;  /* 0x000000a86f7e7225 */ /* 0x000fe200078e00ff */
[----:B------:R-:W-:Y:S02]  /*32b40*/  IADD3 R176, P5, PT, R142, R176, RZ ;  /* 0x000000b08eb07210 */ /* 0x000fe40007fbe0ff */
[----:B------:R-:W-:Y:S01]  /*32b50*/  IADD3.X R202, PT, PT, R75, R141, R129, P3, P6 ;  /* 0x0000008d4bca7210 */ /* 0x000fe20001fec481 */
[----:B------:R-:W-:-:S04]  /*32b60*/  IMAD.WIDE.U32 R142, R109, R168, RZ ;  /* 0x000000a86d8e7225 */ /* 0x000fc800078e00ff */
[----:B------:R-:W-:-:S04]  /*32b70*/  IMAD.WIDE.U32 R150, R115, R164, RZ ;  /* 0x000000a473967225 */ /* 0x000fc800078e00ff */
[----:B0-----:R-:W-:Y:S02]  /*32b80*/  IMAD R129, R179, 0x13, RZ ;  /* 0x00000013b3817824 */ /* 0x001fe400078e02ff */
[----:B------:R-:W-:-:S04]  /*32b90*/  IMAD.WIDE.U32 R76, R178, 0x13, RZ ;  /* 0x00000013b24c7825 */ /* 0x000fc800078e00ff */
[----:B------:R-:W-:Y:S01]  /*32ba0*/  IMAD.WIDE.U32 R126, P4, R110, R169, R126 ;  /* 0x000000a96e7e7225 */ /* 0x000fe2000788007e */
[----:B------:R-:W-:-:S03]  /*32bb0*/  IADD3 R77, PT, PT, R77, R129, RZ ;  /* 0x000000814d4d7210 */ /* 0x000fc60007ffe0ff */
[----:B------:R-:W-:Y:S01]  /*32bc0*/  IMAD.WIDE.U32 R142, P6, R108, R169, R142 ;  /* 0x000000a96c8e7225 */ /* 0x000fe200078c008e */
[----:B------:R-:W-:Y:S02]  /*32bd0*/  IADD3 R74, P2, PT, R157, R126, RZ ;  /* 0x0000007e9d4a7210 */ /* 0x000fe40007f5e0ff */
[----:B------:R-:W-:Y:S01]  /*32be0*/  IADD3.X R147, PT, PT, RZ, RZ, RZ, P4, !PT ;  /* 0x000000ffff937210 */ /* 0x000fe200027fe4ff */
[C---:B------:R-:W-:Y:S01]  /*32bf0*/  IMAD.WIDE.U32 R150, P3, R114.reuse, R165, R150 ;  /* 0x000000a572967225 */ /* 0x040fe20007860096 */
[----:B------:R-:W-:Y:S02]  /*32c00*/  IADD3 R126, P4, PT, R175, R142, RZ ;  /* 0x0000008eaf7e7210 */ /* 0x000fe40007f9e0ff */
[----:B------:R-:W-:Y:S01]  /*32c10*/  MOV R146, R127 ;  /* 0x0000007f00927202 */ /* 0x000fe20000000f00 */
[----:B------:R-:W-:Y:S01]  /*32c20*/  IMAD.WIDE.U32 R134, R114, R164, RZ ;  /* 0x000000a472867225 */ /* 0x000fe200078e00ff */
[----:B------:R-:W-:Y:S02]  /*32c30*/  MOV R128, R151 ;  /* 0x0000009700807202 */ /* 0x000fe40000000f00 */
[----:B------:R-:W-:Y:S01]  /*32c40*/  IADD3.X R175, P1, PT, R74, R195, RZ, P1, !PT ;  /* 0x000000c34aaf7210 */ /* 0x000fe20000f3e4ff */
[----:B------:R-:W-:Y:S01]  /*32c50*/  IMAD.X R129, RZ, RZ, RZ, P3 ;  /* 0x000000ffff817224 */ /* 0x000fe200018e06ff */
[----:B------:R-:W-:Y:S01]  /*32c60*/  IADD3 R142, P3, PT, R135, R150, RZ ;  /* 0x00000096878e7210 */ /* 0x000fe20007f7e0ff */
[----:B------:R-:W-:Y:S01]  /*32c70*/  IMAD.WIDE.U32 R156, R77, -0x2, RZ ;  /* 0xfffffffe4d9c7825 */ /* 0x000fe200078e00ff */
[----:B------:R-:W-:-:S03]  /*32c80*/  IADD3.X R63, P0, PT, R126, R63, RZ, P0, !PT ;  /* 0x0000003f7e3f7210 */ /* 0x000fc6000071e4ff */
[----:B------:R-:W-:-:S04]  /*32c90*/  IMAD.WIDE.U32 R140, R113, R164, RZ ;  /* 0x000000a4718c7225 */ /* 0x000fc800078e00ff */
[----:B------:R-:W-:Y:S01]  /*32ca0*/  IMAD.WIDE.U32.X R146, R111, R169, R146, P2 ;  /* 0x000000a96f927225 */ /* 0x000fe200010e0492 */
[----:B------:R-:W-:-:S03]  /*32cb0*/  IADD3 R58, P2, PT, R58, R134, RZ ;  /* 0x000000863a3a7210 */ /* 0x000fc60007f5e0ff */
[----:B------:R-:W-:Y:S01]  /*32cc0*/  IMAD.WIDE.U32.X R128, R115, R165, R128, P3 ;  /* 0x000000a573807225 */ /* 0x000fe200018e0480 */
[----:B------:R-:W-:-:S03]  /*32cd0*/  IADD3.X R175, P2, PT, R175, R142, RZ, P2, !PT ;  /* 0x0000008eafaf7210 */ /* 0x000fc6000175e4ff */
[----:B------:R-:W-:Y:S01]  /*32ce0*/  IMAD.X R75, RZ, RZ, RZ, P6 ;  /* 0x000000ffff4b7224 */ /* 0x000fe200030e06ff */
[----:B------:R-:W-:Y:S01]  /*32cf0*/  IADD3.X R162, P1, P2, R128, R162, R146, P2, P1 ;  /* 0x000000a280a27210 */ /* 0x000fe20001222492 */
[----:B------:R-:W-:-:S03]  /*32d00*/  IMAD.WIDE.U32 R156, P3, R76, 0xfffff, R156 ;  /* 0x000fffff4c9c7825 */ /* 0x000fc6000786009c */
[----:B------:R-:W-:Y:S01]  /*32d10*/  IADD3.X R163, PT, PT, R129, R163, R147, P1, P2 ;  /* 0x000000a381a37210 */ /* 0x000fe20000fe4493 */
[----:B------:R-:W-:Y:S01]  /*32d20*/  IMAD.WIDE.U32 R140, P6, R112, R165, R140 ;  /* 0x000000a5708c7225 */ /* 0x000fe200078c008c */
        /* <DEDUP_REMOVED lines=8> */
[----:B------:R-:W-:Y:S01]  /*32db0*/  IMAD.WIDE.U32 R134, R76, -0x2, RZ ;  /* 0xfffffffe4c867825 */ /* 0x000fe200078e00ff */
[----:B------:R-:W-:Y:S02]  /*32dc0*/  IADD3 R141, P1, PT, R32, R132, RZ ;  /* 0x00000084208d7210 */ /* 0x000fe40007f3e0ff */
[----:B------:R-:W-:Y:S01]  /*32dd0*/  IADD3.X R195, P3, PT, R63, R140, RZ, P3, !PT ;  /* 0x0000008c3fc37210 */ /* 0x000fe20001f7e4ff */
[----:B------:R-:W-:Y:S01]  /*32de0*/  IMAD R63, R179, -0x26, RZ ;  /* 0xffffffdab33f7824 */ /* 0x000fe200078e02ff */
[----:B------:R-:W-:Y:S01]  /*32df0*/  IADD3 RZ, P2, PT, R135, R156, RZ ;  /* 0x0000009c87ff7210 */ /* 0x000fe20007f5e0ff */
[----:B------:R-:W-:-:S04]  /*32e00*/  IMAD.WIDE.U32 R128, R178, -0x26, RZ ;  /* 0xffffffdab2807825 */ /* 0x000fc800078e00ff */
[----:B------:R-:W-:Y:S02]  /*32e10*/  IMAD R63, R178, 0x12fffff, R63 ;  /* 0x012fffffb23f7824 */ /* 0x000fe400078e023f */
[----:B------:R-:W-:Y:S01]  /*32e20*/  IMAD.WIDE.U32.X R74, R109, R169, R74, P4 ;  /* 0x000000a96d4a7225 */ /* 0x000fe200020e044a */
[----:B------:R-:W-:Y:S02]  /*32e30*/  IADD3 R140, P4, PT, R141, R128, RZ ;  /* 0x000000808d8c7210 */ /* 0x000fe40007f9e0ff */
[----:B------:R-:W-:Y:S01]  /*32e40*/  IADD3.X R141, P1, PT, R62, R39, RZ, P1, !PT ;  /* 0x000000273e8d7210 */ /* 0x000fe20000f3e4ff */
[----:B------:R-:W-:-:S04]  /*32e50*/  IMAD.WIDE.U32 R134, R107, R168, RZ ;  /* 0x000000a86b867225 */ /* 0x000fc800078e00ff */
[----:B------:R-:W-:Y:S02]  /*32e60*/  IMAD.IADD R32, R129, 0x1, R63 ;  /* 0x0000000181207824 */ /* 0x000fe400078e023f */
[----:B------:R-:W-:-:S03]  /*32e70*/  IMAD.WIDE.U32.X R126, R113, R165, R126, P6 ;  /* 0x000000a5717e7225 */ /* 0x000fc600030e047e */
[----:B------:R-:W-:Y:S01]  /*32e80*/  IADD3.X R141, P6, PT, R141, R32, RZ, P4, !PT ;  /* 0x000000208d8d7210 */ /* 0x000fe200027de4ff */
[----:B------:R-:W-:Y:S01]  /*32e90*/  IMAD.WIDE.U32 R62, R106, R168, RZ ;  /* 0x000000a86a3e7225 */ /* 0x000fe200078e00ff */
[----:B------:R-:W-:-:S03]  /*32ea0*/  IADD3.X R129, P3, P0, R126, R172, R74, P3, P0 ;  /* 0x000000ac7e817210 */ /* 0x000fc6000186044a */
[----:B------:R-:W-:Y:S01]  /*32eb0*/  IMAD.WIDE.U32 R134, P4, R106, R169, R134 ;  /* 0x000000a96a867225 */ /* 0x000fe20007880086 */
[----:B------:R-:W-:-:S03]  /*32ec0*/  IADD3.X R172, PT, PT, R127, R173, R75, P3, P0 ;  /* 0x000000ad7fac7210 */ /* 0x000fc60001fe044b */
[----:B------:R-:W-:Y:S01]  /*32ed0*/  IMAD.WIDE.U32.X R142, R77, 0xfffff, R142, P2 ;  /* 0x000fffff4d8e7825 */ /* 0x000fe200010e048e */
[----:B------:R-:W-:Y:S02]  /*32ee0*/  IADD3 R203, P2, PT, R62, R158, RZ ;  /* 0x0000009e3ecb7210 */ /* 0x000fe40007f5e0ff */
[----:B------:R-:W-:Y:S01]  /*32ef0*/  IADD3 R205, P3, PT, R63, R134, RZ ;  /* 0x000000863fcd7210 */ /* 0x000fe20007f7e0ff */
[----:B------:R-:W-:Y:S01]  /*32f00*/  IMAD.WIDE.U32 R62, R64, R98, RZ ;  /* 0x00000062403e7225 */ /* 0x000fe200078e00ff */
[----:B------:R-:W-:Y:S02]  /*32f10*/  IADD3.X R204, P1, P6, R142, R38, R138, P6, P1 ;  /* 0x000000268ecc7210 */ /* 0x000fe4000362248a */
[----:B------:R-:W-:Y:S01]  /*32f20*/  IADD3.X R147, PT, PT, RZ, RZ, RZ, P4, !PT ;  /* 0x000000ffff937210 */ /* 0x000fe200027fe4ff */
[----:B------:R-:W-:Y:S01]  /*32f30*/  IMAD.WIDE.U32 R74, R64, R100, RZ ;  /* 0x00000064404a7225 */ /* 0x000fe200078e00ff */
[----:B------:R-:W-:Y:S02]  /*32f40*/  IADD3.X R207, PT, PT, R143, R131, R139, P1, P6 ;  /* 0x000000838fcf7210 */ /* 0x000fe40000fec48b */
[----:B------:R-:W-:Y:S01]  /*32f50*/  IADD3 R131, P1, PT, R36, R132, RZ ;  /* 0x0000008424837210 */ /* 0x000fe20007f3e0ff */
[----:B------:R-:W-:-:S03]  /*32f60*/  IMAD.WIDE.U32 R62, P4, R99, R122, R62 ;  /* 0x0000007a633e7225 */ /* 0x000fc6000788003e */
[----:B------:R-:W-:Y:S01]  /*32f70*/  IADD3.X R173, P1, PT, R192, R39, RZ, P1, !PT ;  /* 0x00000027c0ad7210 */ /* 0x000fe20000f3e4ff */
[----:B------:R-:W-:Y:S01]  /*32f80*/  IMAD.WIDE.U32 R126, R122, R100, RZ ;  /* 0x000000647a7e7225 */ /* 0x000fe200078e00ff */
[----:B------:R-:W-:Y:S02]  /*32f90*/  IADD3.X R39, PT, PT, RZ, RZ, RZ, P4, !PT ;  /* 0x000000ffff277210 */ /* 0x000fe400027fe4ff */
[----:B------:R-:W-:Y:S01]  /*32fa0*/  IADD3 R134, P4, PT, R131, R128, RZ ;  /* 0x0000008083867210 */ /* 0x000fe20007f9e0ff */
[----:B------:R-:W-:-:S03]  /*32fb0*/  IMAD.WIDE.U32 R74, P0, R101, R122, R74 ;  /* 0x0000007a654a7225 */ /* 0x000fc6000780004a */
[----:B------:R-:W-:Y:S01]  /*32fc0*/  IADD3.X R173, P4, PT, R173, R32, RZ, P4, !PT ;  /* 0x00000020adad7210 */ /* 0x000fe2000279e4ff */
[----:B------:R-:W-:Y:S01]  /*32fd0*/  IMAD.WIDE.U32 R150, R122, R98, RZ ;  /* 0x000000627a967225 */ /* 0x000fe200078e00ff */
[----:B------:R-:W-:Y:S02]  /*32fe0*/  MOV R156, R75 ;  /* 0x0000004b009c7202 */ /* 0x000fe40000000f00 */
[----:B------:R-:W-:Y:S01]  /*32ff0*/  IADD3.X R158, P1, P4, R142, R66, R138, P4, P1 ;  /* 0x000000428e9e7210 */ /* 0x000fe2000242248a */
[----:B------:R-:W-:Y:S01]  /*33000*/  IMAD.X R157, RZ, RZ, RZ, P0 ;  /* 0x000000ffff9d7224 */ /* 0x000fe200000e06ff */
[----:B------:R-:W-:Y:S01]  /*33010*/  IADD3 R132, P0, PT, R127, R74, RZ ;  /* 0x0000004a7f847210 */ /* 0x000fe20007f1e0ff */
[----:B------:R-:W-:Y:S01]  /*33020*/  IMAD.WIDE.U32 R74, R105, R168, RZ ;  /* 0x000000a8694a7225 */ /* 0x000fe200078e00ff */
[----:B------:R-:W-:Y:S02]  /*33030*/  IADD3 R151, P6, PT, R151, R62, RZ ;  /* 0x0000003e97977210 */ /* 0x000fe40007fde0ff */
[----:B------:R-:W-:Y:S01]  /*33040*/  IADD3.X R192, PT, PT, R143, R35, R139, P1, P4 ;  /* 0x000000238fc07210 */ /* 0x000fe20000fe848b */
[----:B------:R-:W-:Y:S01]  /*33050*/  IMAD.MOV.U32 R38, RZ, RZ, R63 ;  /* 0x000000ffff267224 */ /* 0x000fe200078e003f */
[----:B------:R-:W-:Y:S01]  /*33060*/  SHF.L.W.U32.HI R35, R141, 0xd, R204 ;  /* 0x0000000d8d237819 */ /* 0x000fe20000010ecc */
[----:B------:R-:W-:Y:S01]  /*33070*/  IMAD.WIDE.U32 R74, P4, R104, R169, R74 ;  /* 0x000000a9684a7225 */ /* 0x000fe2000788004a */
[----:B------:R-:W-:-:S02]  /*33080*/  SHF.L.W.U32.HI R122, R204, 0xd, R207 ;  /* 0x0000000dcc7a7819 */ /* 0x000fc40000010ecf */
[----:B------:R-:W-:Y:S01]  /*33090*/  LOP3.LUT R141, R141, 0x7ffff, RZ, 0xc0, !PT ;  /* 0x0007ffff8d8d7812 */ /* 0x000fe200078ec0ff */
[----:B------:R-:W-:Y:S02]  /*330a0*/  IMAD.MOV.U32 R146, RZ, RZ, R135 ;  /* 0x000000ffff927224 */ /* 0x000fe400078e0087 */
[C---:B------:R-:W-:Y:S01]  /*330b0*/  IMAD.WIDE.U32.X R156, R64.reuse, R101, R156, P0 ;  /* 0x00000065409c7225 */ /* 0x040fe200000e049c */
[----:B------:R-:W-:Y:S02]  /*330c0*/  IADD3.X R127, P0, PT, R205, R68, RZ, P2, !PT ;  /* 0x00000044cd7f7210 */ /* 0x000fe4000171e4ff */
[----:B------:R-:W-:Y:S01]  /*330d0*/  IADD3 R36, P2, PT, R203, R126, RZ ;  /* 0x0000007ecb247210 */ /* 0x000fe20007f5e0ff */
[----:B------:R-:W-:Y:S01]  /*330e0*/  IMAD.WIDE.U32.X R38, R64, R99, R38, P6 ;  /* 0x0000006340267225 */ /* 0x000fe200030e0426 */
[----:B------:R-:W-:Y:S02]  /*330f0*/  IADD3 R64, P1, PT, R67, R128, RZ ;  /* 0x0000008043407210 */ /* 0x000fe40007f3e0ff */
[----:B------:R-:W-:Y:S01]  /*33100*/  IADD3.X R67, PT, PT, RZ, RZ, RZ, P4, !PT ;  /* 0x000000ffff437210 */ /* 0x000fe200027fe4ff */
[----:B------:R-:W-:Y:S01]  /*33110*/  IMAD.WIDE.U32.X R146, R107, R169, R146, P3 ;  /* 0x000000a96b927225 */ /* 0x000fe200018e0492 */
[----:B------:R-:W-:-:S02]  /*33120*/  IADD3 R35, P4, PT, R35, R64, RZ ;  /* 0x0000004023237210 */ /* 0x000fc40007f9e0ff */
[----:B------:R-:W-:Y:S01]  /*33130*/  IADD3.X R145, P3, PT, R145, R32, RZ, P1, !PT ;  /* 0x0000002091917210 */ /* 0x000fe20000f7e4ff */
[----:B------:R-:W-:Y:S01]  /*33140*/  IMAD.WIDE.U32 R62, R102, R168, RZ ;  /* 0x000000a8663e7225 */ /* 0x000fe200078e00ff */
[----:B------:R-:W-:Y:S02]  /*33150*/  IADD3.X R64, P2, PT, R127, R132, RZ, P2, !PT ;  /* 0x000000847f407210 */ /* 0x000fe4000175e4ff */
[----:B------:R-:W-:Y:S01]  /*33160*/  IADD3.X R122, P4, PT, R122, R145, RZ, P4, !PT ;  /* 0x000000917a7a7210 */ /* 0x000fe2000279e4ff */
[----:B------:R-:W-:Y:S01]  /*33170*/  IMAD.MOV.U32 R66, RZ, RZ, R75 ;  /* 0x000000ffff427224 */ /* 0x000fe200078e004b */
[----:B------:R-:W-:Y:S01]  /*33180*/  IADD3 R68, P1, PT, R130, R62, RZ ;  /* 0x0000003e82447210 */ /* 0x000fe20007f3e0ff */
[----:B------:R-:W-:Y:S01]  /*33190*/  IMAD.WIDE.U32 R126, R144, R108, RZ ;  /* 0x0000006c907e7225 */ /* 0x000fe200078e00ff */
[----:B------:R-:W-:Y:S02]  /*331a0*/  IADD3 R62, P6, PT, R177, R74, RZ ;  /* 0x0000004ab13e7210 */ /* 0x000fe40007fde0ff */
[----:B------:R-:W-:Y:S01]  /*331b0*/  IADD3.X R139, P3, P4, R194, RZ, R142, P4, P3 ;  /* 0x000000ffc28b7210 */ /* 0x000fe2000246648e */
[----:B------:R-:W-:Y:S01]  /*331c0*/  IMAD.WIDE.U32 R74, R79, R108, RZ ;  /* 0x0000006c4f4a7225 */ /* 0x000fe200078e00ff */
[----:B------:R-:W-:-:S02]  /*331d0*/  IADD3.X R138, P0, P2, R156, R136, R146, P2, P0 ;  /* 0x000000889c8a7210 */ /* 0x000fc40001200492 */
[----:B------:R-:W-:Y:S01]  /*331e0*/  IADD3.X R136, P5, PT, R62, R193, RZ, P5, !PT ;  /* 0x000000c13e887210 */ /* 0x000fe20002fbe4ff */
[----:B------:R-:W-:Y:S01]  /*331f0*/  IMAD.WIDE.U32.X R66, R105, R169, R66, P6 ;  /* 0x000000a969427225 */ /* 0x000fe200030e0442 */
[----:B------:R-:W-:Y:S02]  /*33200*/  IADD3.X R62, PT, PT, R133, RZ, R143, P3, P4 ;  /* 0x000000ff853e7210 */ /* 0x000fe40001fe848f */
[----:B------:R-:W-:Y:S01]  /*33210*/  SHF.L.W.U32.HI R135, R122, 0xd, R139 ;  /* 0x0000000d7a877819 */ /* 0x000fe20000010e8b */
[----:B------:R-:W-:Y:S01]  /*33220*/  IMAD.WIDE.U32 R132, R77, R110, RZ ;  /* 0x0000006e4d847225 */ /* 0x000fe200078e00ff */
[----:B------:R-:W-:Y:S02]  /*33230*/  IADD3.X R146, PT, PT, R157, R137, R147, P0, P2 ;  /* 0x000000899d927210 */ /* 0x000fe400007e4493 */
[----:B------:R-:W-:Y:S01]  /*33240*/  SHF.L.W.U32.HI R62, R139, 0xd, R62 ;  /* 0x0000000d8b3e7819 */ /* 0x000fe20000010e3e */
[----:B------:R-:W-:Y:S01]  /*33250*/  IMAD.WIDE.U32 R130, P0, R109, R144, R74 ;  /* 0x000000906d827225 */ /* 0x000fe2000780004a */
[----:B------:R-:W-:-:S02]  /*33260*/  IADD3 R156, P2, PT, R135, R134, RZ ;  /* 0x00000086879c7210 */ /* 0x000fc40007f5e0ff */
[----:B------:R-:W-:Y:S01]  /*33270*/  IADD3 R176, P6, PT, R176, R150, RZ ;  /* 0x00000096b0b07210 */ /* 0x000fe20007fde0ff */
[----:B------:R-:W-:Y:S01]  /*33280*/  IMAD.WIDE.U32 R132, P3, R111, R76, R132 ;  /* 0x0000004c6f847225 */ /* 0x000fe20007860084 */
[----:B------:R-:W-:Y:S02]  /*33290*/  IADD3 R137, P4, PT, R127, R130, RZ ;  /* 0x000000827f897210 */ /* 0x000fe40007f9e0ff */
[----:B------:R-:W-:Y:S01]  /*332a0*/  IADD3.X R139, P2, PT, R62, R173, RZ, P2, !PT ;  /* 0x000000ad3e8b7210 */ /* 0x000fe2000175e4ff */
[----:B------:R-:W-:Y:S01]  /*332b0*/  IMAD.WIDE.U32 R134, R76, R110, RZ ;  /* 0x0000006e4c867225 */ /* 0x000fe200078e00ff */
[----:B------:R-:W-:Y:S02]  /*332c0*/  IADD3.X R75, PT, PT, RZ, RZ, RZ, P0, !PT ;  /* 0x000000ffff4b7210 */ /* 0x000fe400007fe4ff */
[----:B------:R-:W-:Y:S01]  /*332d0*/  IADD3.X R127, PT, PT, RZ, RZ, RZ, P3, !PT ;  /* 0x000000ffff7f7210 */ /* 0x000fe20001ffe4ff */
[----:B------:R-:W-:Y:S01]  /*332e0*/  IMAD.MOV.U32 R74, RZ, RZ, R131 ;  /* 0x000000ffff4a7224 */ /* 0x000fe200078e0083 */
[----:B------:R-:W-:Y:S01]  /*332f0*/  IADD3 R147, P0, PT, R196, R126, RZ ;  /* 0x0000007ec4937210 */ /* 0x000fe20007f1e0ff */
[----:B------:R-:W-:Y:S01]  /*33300*/  IMAD.MOV.U32 R126, RZ, RZ, R133 ;  /* 0x000000ffff7e7224 */ /* 0x000fe200078e0085 */
[----:B------:R-:W-:Y:S01]  /*33310*/  IADD3 R135, P3, PT, R135, R132, RZ ;  /* 0x0000008487877210 */ /* 0x000fe20007f7e0ff */
[----:B------:R-:W-:Y:S01]  /*33320*/  IMAD.WIDE.U32.X R74, R79, R109, R74, P4 ;  /* 0x0000006d4f4a7225 */ /* 0x000fe200020e044a */
[----:B------:R-:W-:-:S02]  /*33330*/  IADD3.X R158, P2, PT, RZ, R158, RZ, P2, !PT ;  /* 0x0000009eff9e7210 */ /* 0x000fc4000175e4ff */
[----:B------:R-:W-:Y:S01]  /*33340*/  IADD3.X R145, P6, PT, R136, R151, RZ, P6, !PT ;  /* 0x0000009788917210 */ /* 0x000fe200037de4ff */
[----:B------:R-:W-:Y:S01]  /*33350*/  IMAD.WIDE.U32.X R126, R77, R111, R126, P3 ;  /* 0x0000006f4d7e7225 */ /* 0x000fe200018e047e */
[----:B------:R-:W-:Y:S02]  /*33360*/  IADD3.X R198, P0, PT, R198, R137, RZ, P0, !PT ;  /* 0x00000089c6c67210 */ /* 0x000fe4000071e4ff */
[----:B------:R-:W-:Y:S02]  /*33370*/  IADD3 R147, P4, PT, R147, R134, RZ ;  /* 0x0000008693937210 */ /* 0x000fe40007f9e0ff */
[----:B------:R-:W-:Y:S02]  /*33380*/  IADD3 R133, P3, PT, R55, R128, RZ ;  /* 0x0000008037857210 */ /* 0x000fe40007f7e0ff */
[----:B------:R-:W-:Y:S02]  /*33390*/  SHF.L.W.U32.HI R150, R139, 0xd, R158 ;  /* 0x0000000d8b967819 */ /* 0x000fe40000010e9e */
[----:B------:R-:W-:-:S02]  /*333a0*/  IADD3.X R131, PT, PT, RZ, R192, RZ, P2, !PT ;  /* 0x000000c0ff837210 */ /* 0x000fc400017fe4ff */
[----:B------:R-:W-:Y:S02]  /*333b0*/  IADD3.X R151, P5, P6, R38, R170, R66, P6, P5 ;  /* 0x000000aa26977210 */ /* 0x000fe400036aa442 */
[----:B------:R-:W-:Y:S01]  /*333c0*/  IADD3.X R128, P4, PT, R198, R135, RZ, P4, !PT ;  /* 0x00000087c6807210 */ /* 0x000fe2000279e4ff */
[----:B------:R-:W-:Y:S01]  /*333d0*/  IMAD.WIDE.U32 R134, R179, -0x27, RZ ;  /* 0xffffffd9b3867825 */ /* 0x000fe200078e00ff */
[----:B------:R-:W-:Y:S02]  /*333e0*/  IADD3 R150, P2, PT, R150, R133, RZ ;  /* 0x0000008596967210 */ /* 0x000fe40007f5e0ff */
[----:B------:R-:W-:Y:S01]  /*333f0*/  SHF.L.W.U32.HI R62, R158, 0xd, R131 ;  /* 0x0000000d9e3e7819 */ /* 0x000fe20000010e83 */
[----:B------:R-:W-:Y:S01]  /*33400*/  IMAD.WIDE.U32 R130, R100, R168, RZ ;  /* 0x000000a864827225 */ /* 0x000fe200078e00ff */
[----:B------:R-:W-:Y:S02]  /*33410*/  IADD3.X R133, P3, PT, R69, R32, RZ, P3, !PT ;  /* 0x0000002045857210 */ /* 0x000fe40001f7e4ff */
[----:B------:R-:W-:Y:S01]  /*33420*/  IADD3.X R170, PT, PT, R39, R171, R67, P5, P6 ;  /* 0x000000ab27aa7210 */ /* 0x000fe20002fec443 */
[----:B------:R-:W-:Y:S01]  /*33430*/  IMAD.WIDE.U32 R38, R103, R168, RZ ;  /* 0x000000a867267225 */ /* 0x000fe200078e00ff */
[----:B------:R-:W-:-:S02]  /*33440*/  IADD3.X R200, P4, P5, R126, R200, R74, P4, P0 ;  /* 0x000000c87ec87210 */ /* 0x000fc4000258044a */
[----:B------:R-:W-:Y:S01]  /*33450*/  IADD3.X R32, P2, PT, R62, R133, RZ, P2, !PT ;  /* 0x000000853e207210 */ /* 0x000fe2000175e4ff */
[----:B------:R-:W-:Y:S01]  /*33460*/  IMAD.WIDE.U32 R66, R98, R168, RZ ;  /* 0x000000a862427225 */ /* 0x000fe200078e00ff */
[----:B------:R-:W-:Y:S02]  /*33470*/  IADD3.X R202, PT, PT, R127, R202, R75, P4, P5 ;  /* 0x000000ca7fca7210 */ /* 0x000fe400027ea44b */
[----:B------:R-:W-:Y:S01]  /*33480*/  IADD3.X R171, P3, P4, R34, RZ, R142, P2, P3 ;  /* 0x000000ff22ab7210 */ /* 0x000fe2000146648e */
[----:B------:R-:W-:Y:S01]  /*33490*/  IMAD.WIDE.U32 R74, R155, 0x25, RZ ;  /* 0x000000259b4a7825 */ /* 0x000fe200078e00ff */
[----:B------:R-:W-:Y:S02]  /*334a0*/  IADD3 R157, P0, PT, R78, R130, RZ ;  /* 0x000000824e9d7210 */ /* 0x000fe40007f1e0ff */
[----:B------:R-:W-:Y:S01]  /*334b0*/  IADD3.X R78, PT, PT, R37, RZ, R143, P3, P4 ;  /* 0x000000ff254e7210 */ /* 0x000fe20001fe848f */
[----:B------:R-:W-:Y:S01]  /*334c0*/  IMAD.WIDE.U32 R126, R101, R168, RZ ;  /* 0x000000a8657e7225 */ /* 0x000fe200078e00ff */
[----:B------:R-:W-:-:S02]  /*334d0*/  IADD3 R148, P2, PT, R148, R66, RZ ;  /* 0x0000004294947210 */ /* 0x000fc40007f5e0ff */
[----:B------:R-:W-:Y:S01]  /*334e0*/  SHF.L.W.U32.HI R78, R171, 0xd, R78 ;  /* 0x0000000dab4e7819 */ /* 0x000fe20000010e4e */
[----:B------:R-:W-:-:S04]  /*334f0*/  IMAD.WIDE.U32 R38, P5, R102, R169, R38 ;  /* 0x000000a966267225 */ /* 0x000fc800078a0026 */
[----:B------:R-:W-:Y:S01]  /*33500*/  IMAD.WIDE.U32 R74, P3, RZ, R154, R74 ;  /* 0x0000009aff4a7225 */ /* 0x000fe2000786004a */
[----:B------:R-:W-:-:S03]  /*33510*/  IADD3 R158, P4, PT, R63, R38, RZ ;  /* 0x000000263f9e7210 */ /* 0x000fc60007f9e0ff */
[----:B------:R-:W-:Y:S01]  /*33520*/  IMAD.WIDE.U32 R126, P6, R100, R169, R126 ;  /* 0x000000a9647e7225 */ /* 0x000fe200078c007e */
[----:B------:R-:W-:-:S03]  /*33530*/  IADD3.X R57, P1, PT, R158, R57, RZ, P1, !PT ;  /* 0x000000399e397210 */ /* 0x000fc60000f3e4ff */
[----:B------:R-:W-:Y:S01]  /*33540*/  IMAD.MOV.U32 R132, RZ, RZ, R39 ;  /* 0x000000ffff847224 */ /* 0x000fe200078e0027 */
[----:B------:R-:W-:Y:S01]  /*33550*/  IADD3.X R39, PT, PT, RZ, RZ, RZ, P3, !PT ;  /* 0x000000ffff277210 */ /* 0x000fe20001ffe4ff */
[----:B------:R-:W-:Y:S01]  /*33560*/  IMAD.X R133, RZ, RZ, RZ, P5 ;  /* 0x000000ffff857224 */ /* 0x000fe200028e06ff */
[----:B------:R-:W-:Y:S01]  /*33570*/  IADD3 R66, P5, PT, R131, R126, RZ ;  /* 0x0000007e83427210 */ /* 0x000fe20007fbe0ff */
[----:B------:R-:W-:Y:S01]  /*33580*/  IMAD.WIDE.U32 R134, P3, R178, 0xfffff, R134 ;  /* 0x000fffffb2867825 */ /* 0x000fe20007860086 */
[----:B------:R-:W-:Y:S02]  /*33590*/  IADD3.X R63, PT, PT, RZ, RZ, RZ, P6, !PT ;  /* 0x000000ffff3f7210 */ /* 0x000fe400037fe4ff */
[----:B------:R-:W-:Y:S01]  /*335a0*/  IADD3.X R191, P0, PT, R66, R191, RZ, P0, !PT ;  /* 0x000000bf42bf7210 */ /* 0x000fe2000071e4ff */
[----:B------:R-:W-:Y:S01]  /*335b0*/  IMAD.WIDE.U32 R130, R154, 0x25, RZ ;  /* 0x000000259a827825 */ /* 0x000fe200078e00ff */
[----:B------:R-:W-:Y:S02]  /*335c0*/  IADD3.X R137, PT, PT, RZ, RZ, RZ, P3, !PT ;  /* 0x000000ffff897210 */ /* 0x000fe40001ffe4ff */
[----:B------:R-:W-:Y:S01]  /*335d0*/  MOV R136, R135 ;  /* 0x0000008700887202 */ /* 0x000fe20000000f00 */
[----:B------:R-:W-:Y:S01]  /*335e0*/  IMAD.WIDE.U32 R142, R178, -0x27, RZ ;  /* 0xffffffd9b28e7825 */ /* 0x000fe200078e00ff */
[----:B------:R-:W-:-:S03]  /*335f0*/  IADD3 R74, P3, PT, R131, R74, RZ ;  /* 0x0000004a834a7210 */ /* 0x000fc60007f7e0ff */
[----:B------:R-:W-:Y:S02]  /*33600*/  IMAD.MOV.U32 R38, RZ, RZ, R75 ;  /* 0x000000ffff267224 */ /* 0x000fe400078e004b */
[----:B------:R-:W-:Y:S01]  /*33610*/  IMAD.WIDE.U32.X R132, R103, R169, R132, P4 ;  /* 0x000000a967847225 */ /* 0x000fe200020e0484 */
[----:B------:R-:W-:-:S03]  /*33620*/  IADD3 R134, P4, PT, R143, R134, RZ ;  /* 0x000000868f867210 */ /* 0x000fc60007f9e0ff */
[----:B------:R-:W-:Y:S01]  /*33630*/  IMAD.WIDE.U32.X R38, RZ, R155, R38, P3 ;  /* 0x0000009bff267225 */ /* 0x000fe200018e0426 */
[----:B------:R-:W-:-:S03]  /*33640*/  IADD3 R143, P3, PT, R55, R130, RZ ;  /* 0x00000082378f7210 */ /* 0x000fc60007f7e0ff */
[----:B------:R-:W-:Y:S01]  /*33650*/  IMAD.WIDE.U32.X R136, R179, 0xfffff, R136, P4 ;  /* 0x000fffffb3887825 */ /* 0x000fe200020e0488 */
[----:B------:R-:W-:Y:S02]  /*33660*/  IADD3.X R135, P3, PT, R69, R74, RZ, P3, !PT ;  /* 0x0000004a45877210 */ /* 0x000fe40001f7e4ff */
[----:B------:R-:W-:Y:S01]  /*33670*/  IADD3 R143, P4, PT, R143, R142, RZ ;  /* 0x0000008e8f8f7210 */ /* 0x000fe20007f9e0ff */
[----:B------:R-:W-:Y:S01]  /*33680*/  IMAD.MOV.U32 R62, RZ, RZ, R127 ;  /* 0x000000ffff3e7224 */ /* 0x000fe200078e007f */
[----:B------:R-:W-:Y:S01]  /*33690*/  LOP3.LUT R142, R32, 0x7ffff, RZ, 0xc0, !PT ;  /* 0x0007ffff208e7812 */ /* 0x000fe200078ec0ff */
[----:B------:R-:W-:Y:S01]  /*336a0*/  IMAD.WIDE.U32 R126, R99, R168, RZ ;  /* 0x000000a8637e7225 */ /* 0x000fe200078e00ff */
[----:B------:R-:W-:-:S03]  /*336b0*/  IADD3.X R135, P4, PT, R135, R134, RZ, P4, !PT ;  /* 0x0000008687877210 */ /* 0x000fc6000279e4ff */
[----:B------:R-:W-:Y:S01]  /*336c0*/  IMAD.WIDE.U32 R74, R107, R164, RZ ;  /* 0x000000a46b4a7225 */ /* 0x000fe200078e00ff */
[----:B------:R-:W-:Y:S02]  /*336d0*/  IADD3.X R131, P3, P4, R136, R34, R38, P4, P3 ;  /* 0x0000002288837210 */ /* 0x000fe40002466426 */
[----:B------:R-:W-:Y:S01]  /*336e0*/  SHF.L.W.U32.HI R34, R32, 0xd, R171 ;  /* 0x0000000d20227819 */ /* 0x000fe20000010eab */
[----:B------:R-:W-:Y:S01]  /*336f0*/  IMAD.WIDE.U32 R126, P6, R98, R169, R126 ;  /* 0x000000a9627e7225 */ /* 0x000fe200078c007e */
[----:B------:R-:W-:Y:S02]  /*33700*/  IADD3.X R136, PT, PT, R137, R37, R39, P3, P4 ;  /* 0x0000002589887210 */ /* 0x000fe40001fe8427 */
[----:B------:R-:W-:Y:S01]  /*33710*/  IADD3 R37, P3, PT, R34, R143, RZ ;  /* 0x0000008f22257210 */ /* 0x000fe20007f7e0ff */
[----:B------:R-:W-:Y:S01]  /*33720*/  IMAD.WIDE.U32.X R62, R101, R169, R62, P5 ;  /* 0x000000a9653e7225 */ /* 0x000fe200028e043e */
[----:B------:R-:W-:Y:S02]  /*33730*/  IADD3 R55, P5, PT, R67, R126, RZ ;  /* 0x0000007e43377210 */ /* 0x000fe40007fbe0ff */
[----:B------:R-:W-:Y:S01]  /*33740*/  MOV R66, R127 ;  /* 0x0000007f00427202 */ /* 0x000fe20000000f00 */
[----:B------:R-:W-:Y:S01]  /*33750*/  IMAD.X R67, RZ, RZ, RZ, P6 ;  /* 0x000000ffff437224 */ /* 0x000fe200030e06ff */
[----:B------:R-:W-:Y:S01]  /*33760*/  IADD3.X R134, P3, PT, R78, R135, RZ, P3, !PT ;  /* 0x000000874e867210 */ /* 0x000fe20001f7e4ff */
[----:B------:R-:W-:Y:S01]  /*33770*/  IMAD.WIDE.U32 R74, P6, R106, R165, R74 ;  /* 0x000000a56a4a7225 */ /* 0x000fe200078c004a */
[----:B------:R-:W-:-:S02]  /*33780*/  IADD3.X R182, P2, PT, R55, R182, RZ, P2, !PT ;  /* 0x000000b637b67210 */ /* 0x000fc4000175e4ff */
[----:B------:R-:W-:Y:S01]  /*33790*/  IADD3.X R131, P3, PT, RZ, R131, RZ, P3, !PT ;  /* 0x00000083ff837210 */ /* 0x000fe20001f7e4ff */
[----:B------:R-:W-:Y:S01]  /*337a0*/  IMAD.WIDE.U32 R126, R106, R164, RZ ;  /* 0x000000a46a7e7225 */ /* 0x000fe200078e00ff */
[----:B------:R-:W-:Y:S02]  /*337b0*/  MOV R38, R75 ;  /* 0x0000004b00267202 */ /* 0x000fe40000000f00 */
[----:B------:R-:W-:Y:S01]  /*337c0*/  LOP3.LUT R135, R122, 0x7ffff, RZ, 0xc0, !PT ;  /* 0x0007ffff7a877812 */ /* 0x000fe200078ec0ff */
[----:B------:R-:W-:Y:S01]  /*337d0*/  IMAD.X R39, RZ, RZ, RZ, P6 ;  /* 0x000000ffff277224 */ /* 0x000fe200030e06ff */
[----:B------:R-:W-:Y:S01]  /*337e0*/  IADD3 R55, P6, PT, R68, R126, RZ ;  /* 0x0000007e44377210 */ /* 0x000fe20007fde0ff */
[----:B------:R-:W-:Y:S01]  /*337f0*/  IMAD.WIDE.U32 R68, R105, R164, RZ ;  /* 0x000000a469447225 */ /* 0x000fe200078e00ff */
[----:B------:R-:W-:-:S03]  /*33800*/  IADD3 R126, P4, PT, R127, R74, RZ ;  /* 0x0000004a7f7e7210 */ /* 0x000fc60007f9e0ff */
[----:B------:R-:W-:Y:S01]  /*33810*/  IMAD.X R34, RZ, RZ, R136, P3 ;  /* 0x000000ffff227224 */ /* 0x000fe200018e0688 */
[----:B------:R-:W-:Y:S01]  /*33820*/  IADD3.X R78, P6, PT, R57, R126, RZ, P6, !PT ;  /* 0x0000007e394e7210 */ /* 0x000fe200037de4ff */
[-C--:B------:R-:W-:Y:S01]  /*33830*/  IMAD.WIDE.U32.X R126, R107, R165.reuse, R38, P4 ;  /* 0x000000a56b7e7225 */ /* 0x080fe200020e0426 */
[----:B------:R-:W-:Y:S02]  /*33840*/  SHF.L.W.U32.HI R57, R134, 0xd, R131 ;  /* 0x0000000d86397819 */ /* 0x000fe40000010e83 */
[----:B------:R-:W-:Y:S01]  /*33850*/  SHF.L.W.U32.HI R34, R131, 0xd, R34 ;  /* 0x0000000d83227819 */ /* 0x000fe20000010e22 */
[----:B------:R-:W-:Y:S01]  /*33860*/  IMAD.WIDE.U32 R74, R104, R164, RZ ;  /* 0x000000a4684a7225 */ /* 0x000fe200078e00ff */
[----:B------:R-:W-:Y:S02]  /*33870*/  IADD3.X R132, P1, P6, R126, R152, R132, P6, P1 ;  /* 0x000000987e847210 */ /* 0x000fe40003622484 */
[----:B------:R-:W-:Y:S01]  /*33880*/  LOP3.LUT R134, R134, 0x7ffff, RZ, 0xc0, !PT ;  /* 0x0007ffff86867812 */ /* 0x000fe200078ec0ff */
[----:B------:R-:W-:Y:S01]  /*33890*/  IMAD.WIDE.U32 R68, P4, R104, R165, R68 ;  /* 0x000000a568447225 */ /* 0x000fe20007880044 */
[----:B------:R-:W-:-:S02]  /*338a0*/  IADD3 R157, P3, PT, R157, R74, RZ ;  /* 0x0000004a9d9d7210 */ /* 0x000fc40007f7e0ff */
[----:B------:R-:W-:Y:S01]  /*338b0*/  IADD3.X R133, PT, PT, R127, R153, R133, P1, P6 ;  /* 0x000000997f857210 */ /* 0x000fe20000fec485 */
[----:B------:R-:W-:Y:S01]  /*338c0*/  IMAD.WIDE.U32 R38, R103, R164, RZ ;  /* 0x000000a467267225 */ /* 0x000fe200078e00ff */
[----:B------:R-:W-:Y:S02]  /*338d0*/  IADD3.X R131, PT, PT, RZ, RZ, RZ, P4, !PT ;  /* 0x000000ffff837210 */ /* 0x000fe400027fe4ff */
[----:B------:R-:W-:Y:S01]  /*338e0*/  MOV R130, R69 ;  /* 0x0000004500827202 */ /* 0x000fe20000000f00 */
[----:B------:R-:W-:Y:S01]  /*338f0*/  IMAD.WIDE.U32.X R66, R99, R169, R66, P5 ;  /* 0x000000a963427225 */ /* 0x000fe200028e0442 */
[----:B------:R-:W-:-:S03]  /*33900*/  IADD3 R68, P5, PT, R75, R68, RZ ;  /* 0x000000444b447210 */ /* 0x000fc60007fbe0ff */
[----:B------:R-:W-:-:S04]  /*33910*/  IMAD.WIDE.U32 R140, R57, 0x13, R140 ;  /* 0x00000013398c7825 */ /* 0x000fc800078e008c */
[----:B------:R-:W-:Y:S02]  /*33920*/  IMAD R57, R34, 0x13, RZ ;  /* 0x0000001322397824 */ /* 0x000fe400078e02ff */
[----:B------:R-:W-:-:S03]  /*33930*/  IMAD.WIDE.U32 R38, P1, R102, R165, R38 ;  /* 0x000000a566267225 */ /* 0x000fc60007820026 */
[----:B------:R-:W-:Y:S01]  /*33940*/  IADD3 R57, PT, PT, R141, R57, RZ ;  /* 0x000000398d397210 */ /* 0x000fe20007ffe0ff */
[----:B------:R-:W-:-:S03]  /*33950*/  IMAD.WIDE.U32 R74, R102, R164, RZ ;  /* 0x000000a4664a7225 */ /* 0x000fc600078e00ff */
[----:B------:R-:W-:Y:S01]  /*33960*/  LOP3.LUT R34, R57, 0x7ffff, RZ, 0xc0, !PT ;  /* 0x0007ffff39227812 */ /* 0x000fe200078ec0ff */
[----:B------:R-:W-:Y:S01]  /*33970*/  IMAD.X R127, RZ, RZ, RZ, P1 ;  /* 0x000000ffff7f7224 */ /* 0x000fe200008e06ff */
[----:B------:R-:W-:Y:S01]  /*33980*/  IADD3 R148, P1, PT, R148, R74, RZ ;  /* 0x0000004a94947210 */ /* 0x000fe20007f3e0ff */
[----:B------:R-:W-:Y:S01]  /*33990*/  IMAD.WIDE.U32.X R130, R105, R165, R130, P5 ;  /* 0x000000a569827225 */ /* 0x000fe200028e0482 */
[----:B------:R-:W-:Y:S02]  /*339a0*/  IADD3.X R74, P3, PT, R191, R68, RZ, P3, !PT ;  /* 0x00000044bf4a7210 */ /* 0x000fe40001f7e4ff */
[----:B------:R-:W-:Y:S01]  /*339b0*/  IADD3 R137, P4, PT, R75, R38, RZ ;  /* 0x000000264b897210 */ /* 0x000fe20007f9e0ff */
[----:B------:R-:W-:Y:S01]  /*339c0*/  IMAD.MOV.U32 R126, RZ, RZ, R39 ;  /* 0x000000ffff7e7224 */ /* 0x000fe200078e0027 */
[----:B------:R-:W-:Y:S01]  /*339d0*/  IADD3 R140, P5, P6, R166, -0x26, -R140 ;  /* 0xffffffdaa68c7810 */ /* 0x000fe20007ebe88c */
[----:B------:R-:W-:Y:S01]  /*339e0*/  IMAD.WIDE.U32 R38, R117, R154, RZ ;  /* 0x0000009a75267225 */ /* 0x000fe200078e00ff */
[----:B------:R-:W-:-:S02]  /*339f0*/  SHF.R.U32.HI R57, RZ, 0x13, R57 ;  /* 0x00000013ff397819 */ /* 0x000fc40000011639 */
[----:B------:R-:W-:Y:S01]  /*33a00*/  IADD3.X R75, P0, P3, R130, R124, R62, P3, P0 ;  /* 0x0000007c824b7210 */ /* 0x000fe20001b0043e */
[----:B------:R-:W-:Y:S01]  /*33a10*/  IMAD.WIDE.U32.X R126, R103, R165, R126, P4 ;  /* 0x000000a5677e7225 */ /* 0x000fe200020e047e */
[----:B------:R-:W-:Y:S02]  /*33a20*/  IADD3.X R73, PT, PT, R73, 0xfffff, ~R34, P5, P6 ;  /* 0x000fffff49497810 */ /* 0x000fe40002fecc22 */
[----:B------:R-:W-:Y:S01]  /*33a30*/  IADD3 R190, P4, P5, R190, -R35, -R57 ;  /* 0x80000023bebe7210 */ /* 0x000fe20007d9e839 */
[----:B------:R-:W-:Y:S01]  /*33a40*/  IMAD.WIDE.U32 R34, R116, R154, RZ ;  /* 0x0000009a74227225 */ /* 0x000fe200078e00ff */
[----:B------:R-:W-:Y:S02]  /*33a50*/  IADD3.X R124, PT, PT, R131, R125, R63, P0, P3 ;  /* 0x0000007d837c7210 */ /* 0x000fe400007e643f */
[----:B------:R-:W-:Y:S01]  /*33a60*/  IADD3.X R135, PT, PT, R56, -0x1, ~R135, P4, P5 ;  /* 0xffffffff38877810 */ /* 0x000fe200027eac87 */
[----:B------:R-:W-:Y:S01]  /*33a70*/  IMAD.WIDE.U32 R38, P6, R116, R155, R38 ;  /* 0x0000009b74267225 */ /* 0x000fe200078c0026 */
[----:B------:R-:W-:-:S02]  /*33a80*/  IADD3 R69, P3, PT, R58, R34, RZ ;  /* 0x000000223a457210 */ /* 0x000fc40007f7e0ff */
[----:B------:R-:W-:Y:S01]  /*33a90*/  IADD3.X R122, P1, PT, R182, R137, RZ, P1, !PT ;  /* 0x00000089b67a7210 */ /* 0x000fe20000f3e4ff */
[----:B------:R-:W-:Y:S01]  /*33aa0*/  IMAD.WIDE.U32 R62, R77, R108, RZ ;  /* 0x0000006c4d3e7225 */ /* 0x000fe200078e00ff */
[----:B------:R-:W-:Y:S02]  /*33ab0*/  IADD3 R130, P5, PT, R35, R38, RZ ;  /* 0x0000002623827210 */ /* 0x000fe40007fbe0ff */
[----:B------:R-:W-:Y:S01]  /*33ac0*/  IADD3.X R125, P1, P2, R126, R160, R66, P1, P2 ;  /* 0x000000a07e7d7210 */ /* 0x000fe20000a24442 */
[----:B------:R-:W-:Y:S01]  /*33ad0*/  IMAD.WIDE.U32 R34, R76, R108, RZ ;  /* 0x0000006c4c227225 */ /* 0x000fe200078e00ff */
[----:B------:R-:W-:Y:S02]  /*33ae0*/  IADD3.X R130, P3, PT, R175, R130, RZ, P3, !PT ;  /* 0x00000082af827210 */ /* 0x000fe40001f7e4ff */
[----:B------:R-:W-:Y:S01]  /*33af0*/  IADD3.X R160, PT, PT, R127, R161, R67, P1, P2 ;  /* 0x000000a17fa07210 */ /* 0x000fe20000fe4443 */
[----:B------:R-:W-:Y:S01]  /*33b00*/  IMAD.X R57, RZ, RZ, RZ, P6 ;  /* 0x000000ffff397224 */ /* 0x000fe200030e06ff */
[----:B------:R-:W-:Y:S01]  /*33b10*/  IADD3 R58, P4, PT, R69, R34, RZ ;  /* 0x00000022453a7210 */ /* 0x000fe20007f9e0ff */
[----:B------:R-:W-:Y:S01]  /*33b20*/  IMAD.WIDE.U32 R62, P6, R109, R76, R62 ;  /* 0x0000004c6d3e7225 */ /* 0x000fe200078c003e */
[----:B------:R-:W-:-:S03]  /*33b30*/  ISETP.NE.U32.AND P0, PT, R189, RZ, PT ;  /* 0x000000ffbd00720c */ /* 0x000fc60003f05070 */
[----:B------:R-:W-:Y:S01]  /*33b40*/  IMAD.MOV.U32 R56, RZ, RZ, R39 ;  /* 0x000000ffff387224 */ /* 0x000fe200078e0027 */
[----:B------:R-:W-:Y:S01]  /*33b50*/  IADD3.X R69, PT, PT, RZ, RZ, RZ, P6, !PT ;  /* 0x000000ffff457210 */ /* 0x000fe200037fe4ff */
[----:B------:R-:W-:Y:S01]  /*33b60*/  IMAD.WIDE.U32 R38, R114, R154, RZ ;  /* 0x0000009a72267225 */ /* 0x000fe200078e00ff */
[----:B------:R-:W-:Y:S02]  /*33b70*/  IADD3 R131, P6, PT, R35, R62, RZ ;  /* 0x0000003e23837210 */ /* 0x000fe40007fde0ff */
[----:B------:R-:W-:Y:S01]  /*33b80*/  MOV R68, R63 ;  /* 0x0000003f00447202 */ /* 0x000fe20000000f00 */
[----:B------:R-:W-:Y:S01]  /*33b90*/  IMAD.WIDE.U32 R34, R115, R154, RZ ;  /* 0x0000009a73227225 */ /* 0x000fe200078e00ff */
[----:B------:R-:W-:Y:S02]  /*33ba0*/  IADD3.X R130, P4, PT, R130, R131, RZ, P4, !PT ;  /* 0x0000008382827210 */ /* 0x000fe4000279e4ff */
[----:B------:R-:W-:Y:S01]  /*33bb0*/  SHF.R.U32.HI R131, RZ, 0x13, R73 ;  /* 0x00000013ff837819 */ /* 0x000fe20000011649 */
[----:B------:R-:W-:Y:S01]  /*33bc0*/  IMAD.WIDE.U32.X R66, R117, R155, R56, P5 ;  /* 0x0000009b75427225 */ /* 0x000fe200028e0438 */
[----:B------:R-:W-:-:S02]  /*33bd0*/  LOP3.LUT P0, RZ, R61, 0x7ffff, RZ, 0xc0, P0 ;  /* 0x0007ffff3dff7812 */ /* 0x000fc4000000c0ff */
[----:B------:R-:W-:Y:S01]  /*33be0*/  IADD3 R131, P2, P5, R190, -0x2, R131 ;  /* 0xfffffffebe837810 */ /* 0x000fe20007d5e083 */
[----:B------:R-:W-:-:S03]  /*33bf0*/  IMAD.WIDE.U32 R62, R117, R178, RZ ;  /* 0x000000b2753e7225 */ /* 0x000fc600078e00ff */
[----:B------:R-:W-:Y:S01]  /*33c00*/  IADD3.X R135, PT, PT, R135, 0xfffff, RZ, P2, P5 ;  /* 0x000fffff87877810 */ /* 0x000fe200017ea4ff */
[----:B------:R-:W-:-:S04]  /*33c10*/  IMAD.WIDE.U32 R34, P1, R114, R155, R34 ;  /* 0x0000009b72227225 */ /* 0x000fc80007820022 */
[----:B------:R-:W-:Y:S01]  /*33c20*/  IMAD.WIDE.U32.X R68, R77, R109, R68, P6 ;  /* 0x0000006d4d447225 */ /* 0x000fe200030e0444 */
[----:B------:R-:W-:Y:S02]  /*33c30*/  IADD3 R136, P6, PT, R39, R34, RZ ;  /* 0x0000002227887210 */ /* 0x000fe40007fde0ff */
[----:B------:R-:W-:Y:S01]  /*33c40*/  MOV R56, R35 ;  /* 0x0000002300387202 */ /* 0x000fe20000000f00 */
[----:B------:R-:W-:Y:S01]  /*33c50*/  IMAD.X R57, RZ, RZ, RZ, P1 ;  /* 0x000000ffff397224 */ /* 0x000fe200008e06ff */
[----:B------:R-:W-:Y:S01]  /*33c60*/  IADD3 R201, P1, PT, R201, R38, RZ ;  /* 0x00000026c9c97210 */ /* 0x000fe20007f3e0ff */
[----:B------:R-:W-:Y:S01]  /*33c70*/  IMAD.WIDE.U32 R62, P2, R116, R179, R62 ;  /* 0x000000b3743e7225 */ /* 0x000fe2000784003e */
[----:B------:R-:W-:Y:S02]  /*33c80*/  IADD3.X R162, P3, P4, R68, R162, R66, P4, P3 ;  /* 0x000000a244a27210 */ /* 0x000fe40002466442 */
[----:B------:R-:W-:Y:S01]  /*33c90*/  SHF.R.U32.HI R38, RZ, 0x13, R135 ;  /* 0x00000013ff267819 */ /* 0x000fe20000011687 */
[----:B------:R-:W-:Y:S01]  /*33ca0*/  IMAD.WIDE.U32 R34, R116, R178, RZ ;  /* 0x000000b274227225 */ /* 0x000fe200078e00ff */
[----:B------:R-:W-:-:S02]  /*33cb0*/  IADD3.X R163, PT, PT, R69, R163, R67, P3, P4 ;  /* 0x000000a345a37210 */ /* 0x000fc40001fe8443 */
[----:B------:R-:W-:Y:S01]  /*33cc0*/  LOP3.LUT R68, R139, 0x7ffff, RZ, 0xc0, !PT ;  /* 0x0007ffff8b447812 */ /* 0x000fe200078ec0ff */
[----:B------:R-:W-:Y:S01]  /*33cd0*/  IMAD.X R39, RZ, RZ, RZ, P2 ;  /* 0x000000ffff277224 */ /* 0x000fe200010e06ff */
[----:B------:R-:W-:Y:S01]  /*33ce0*/  IADD3 R156, P2, P3, R38, R31, -R156 ;  /* 0x0000001f269c7210 */ /* 0x000fe20007b5e89c */
[----:B------:R-:W-:Y:S01]  /*33cf0*/  IMAD.WIDE.U32 R66, R79, R98, RZ ;  /* 0x000000624f427225 */ /* 0x000fe200078e00ff */
[----:B------:R-:W-:Y:S02]  /*33d00*/  IADD3 R69, P5, PT, R35, R62, RZ ;  /* 0x0000003e23457210 */ /* 0x000fe40007fbe0ff */
[----:B------:R-:W-:Y:S01]  /*33d10*/  IADD3.X R62, PT, PT, RZ, R81, ~R68, P2, P3 ;  /* 0x00000051ff3e7210 */ /* 0x000fe200017e6c44 */
[----:B------:R-:W-:Y:S01]  /*33d20*/  IMAD.WIDE.U32.X R56, R115, R155, R56, P6 ;  /* 0x0000009b73387225 */ /* 0x000fe200030e0438 */
[----:B------:R-:W-:Y:S02]  /*33d30*/  MOV R38, R63 ;  /* 0x0000003f00267202 */ /* 0x000fe40000000f00 */
[----:B------:R-:W-:Y:S01]  /*33d40*/  IADD3 R31, P2, PT, R201, R34, RZ ;  /* 0x00000022c91f7210 */ /* 0x000fe20007f5e0ff */
[----:B------:R-:W-:Y:S01]  /*33d50*/  IMAD.WIDE.U32 R34, R144, R98, RZ ;  /* 0x0000006290227225 */ /* 0x000fe200078e00ff */
[----:B------:R-:W-:-:S02]  /*33d60*/  IADD3.X R136, P1, PT, R195, R136, RZ, P1, !PT ;  /* 0x00000088c3887210 */ /* 0x000fc40000f3e4ff */
[----:B------:R-:W-:Y:S01]  /*33d70*/  IADD3 R81, P4, PT, R156, -0x2, RZ ;  /* 0xfffffffe9c517810 */ /* 0x000fe20007f9e0ff */
[----:B------:R-:W-:Y:S01]  /*33d80*/  IMAD.WIDE.U32 R66, P3, R99, R144, R66 ;  /* 0x0000009063427225 */ /* 0x000fe20007860042 */
[----:B------:R-:W-:-:S03]  /*33d90*/  IADD3.X R136, P2, PT, R136, R69, RZ, P2, !PT ;  /* 0x0000004588887210 */ /* 0x000fc6000175e4ff */
[----:B------:R-:W-:Y:S01]  /*33da0*/  IMAD.WIDE.U32.X R38, R117, R179, R38, P5 ;  /* 0x000000b375267225 */ /* 0x000fe200028e0426 */
[----:B------:R-:W-:Y:S02]  /*33db0*/  IADD3 R127, P5, PT, R55, R34, RZ ;  /* 0x00000022377f7210 */ /* 0x000fe40007fbe0ff */
[----:B------:R-:W-:Y:S01]  /*33dc0*/  IADD3.X R55, PT, PT, R62, 0xfffff, RZ, P4, !PT ;  /* 0x000fffff3e377810 */ /* 0x000fe200027fe4ff */
[----:B------:R-:W-:Y:S01]  /*33dd0*/  IMAD.X R63, RZ, RZ, RZ, P3 ;  /* 0x000000ffff3f7224 */ /* 0x000fe200018e06ff */
[----:B------:R-:W-:Y:S01]  /*33de0*/  IADD3.X R129, P1, P3, R38, R129, R56, P2, P1 ;  /* 0x0000008126817210 */ /* 0x000fe20001322438 */
[----:B------:R-:W-:Y:S01]  /*33df0*/  IMAD.WIDE.U32 R68, R46, R144, RZ ;  /* 0x000000902e447225 */ /* 0x000fe200078e00ff */
[----:B------:R-:W-:Y:S02]  /*33e00*/  SHF.R.U32.HI R139, RZ, 0x13, R55 ;  /* 0x00000013ff8b7819 */ /* 0x000fe40000011637 */
[----:B------:R-:W-:Y:S01]  /*33e10*/  IADD3 R137, P2, PT, R35, R66, RZ ;  /* 0x0000004223897210 */ /* 0x000fe20007f5e0ff */
[----:B------:R-:W-:Y:S01]  /*33e20*/  IMAD.WIDE.U32 R34, R77, R100, RZ ;  /* 0x000000644d227225 */ /* 0x000fe200078e00ff */
[----:B------:R-:W-:-:S02]  /*33e30*/  IADD3.X R172, PT, PT, R39, R172, R57, P1, P3 ;  /* 0x000000ac27ac7210 */ /* 0x000fc40000fe6439 */
[----:B------:R-:W-:Y:S01]  /*33e40*/  IADD3 R139, P1, P3, R139, R33, -R150 ;  /* 0x000000218b8b7210 */ /* 0x000fe20007b3e896 */
[----:B------:R-:W-:Y:S01]  /*33e50*/  IMAD.WIDE.U32 R68, P4, R79, R53, R68 ;  /* 0x000000354f447225 */ /* 0x000fe20007880044 */
[----:B------:R-:W-:Y:S02]  /*33e60*/  MOV R62, R67 ;  /* 0x00000043003e7202 */ /* 0x000fe40000000f00 */
[----:B------:R-:W-:Y:S01]  /*33e70*/  IADD3.X R142, PT, PT, RZ, R41, ~R142, P1, P3 ;  /* 0x00000029ff8e7210 */ /* 0x000fe20000fe6c8e */
[----:B------:R-:W-:Y:S01]  /*33e80*/  IMAD.WIDE.U32 R38, R53, R144, RZ ;  /* 0x0000009035267225 */ /* 0x000fe200078e00ff */
[----:B------:R-:W-:Y:S02]  /*33e90*/  MOV R32, R69 ;  /* 0x0000004500207202 */ /* 0x000fe40000000f00 */
[----:B------:R-:W-:Y:S01]  /*33ea0*/  IADD3.X R137, P5, PT, R78, R137, RZ, P5, !PT ;  /* 0x000000894e897210 */ /* 0x000fe20002fbe4ff */
[----:B------:R-:W-:Y:S01]  /*33eb0*/  IMAD.WIDE.U32 R66, R77, R47, RZ ;  /* 0x0000002f4d427225 */ /* 0x000fe200078e00ff */
[----:B------:R-:W-:-:S02]  /*33ec0*/  IADD3 R41, P3, PT, R39, R68, RZ ;  /* 0x0000004427297210 */ /* 0x000fc40007f7e0ff */
[----:B------:R-:W-:Y:S01]  /*33ed0*/  IADD3 R183, P1, PT, R183, R38, RZ ;  /* 0x00000026b7b77210 */ /* 0x000fe20007f3e0ff */
[----:B------:R-:W-:-:S03]  /*33ee0*/  IMAD.WIDE.U32 R34, P6, R101, R76, R34 ;  /* 0x0000004c65227225 */ /* 0x000fc600078c0022 */
[----:B------:R-:W-:Y:S01]  /*33ef0*/  IADD3.X R68, P1, PT, R40, R41, RZ, P1, !PT ;  /* 0x0000002928447210 */ /* 0x000fe20000f3e4ff */
[----:B------:R-:W-:Y:S01]  /*33f00*/  IMAD.WIDE.U32 R56, R76, R100, RZ ;  /* 0x000000644c387225 */ /* 0x000fe200078e00ff */
[----:B------:R-:W-:-:S03]  /*33f10*/  MOV R38, R35 ;  /* 0x0000002300267202 */ /* 0x000fc60000000f00 */
[----:B------:R-:W-:Y:S01]  /*33f20*/  IMAD.X R33, RZ, RZ, RZ, P4 ;  /* 0x000000ffff217224 */ /* 0x000fe200020e06ff */
[----:B------:R-:W-:Y:S01]  /*33f30*/  IADD3 R78, P4, PT, R127, R56, RZ ;  /* 0x000000387f4e7210 */ /* 0x000fe20007f9e0ff */
[----:B------:R-:W-:Y:S02]  /*33f40*/  IMAD.X R39, RZ, RZ, RZ, P6 ;  /* 0x000000ffff277224 */ /* 0x000fe400030e06ff */
[----:B------:R-:W-:-:S04]  /*33f50*/  IMAD.WIDE.U32 R66, P6, R44, R76, R66 ;  /* 0x0000004c2c427225 */ /* 0x000fc800078c0042 */
[----:B------:R-:W-:-:S04]  /*33f60*/  IMAD.WIDE.U32 R40, R76, R47, RZ ;  /* 0x0000002f4c287225 */ /* 0x000fc800078e00ff */
[----:B------:R-:W-:Y:S01]  /*33f70*/  IMAD.WIDE.U32.X R32, R79, R46, R32, P3 ;  /* 0x0000002e4f207225 */ /* 0x000fe200018e0420 */
[----:B------:R-:W-:Y:S02]  /*33f80*/  IADD3 R56, P3, PT, R57, R34, RZ ;  /* 0x0000002239387210 */ /* 0x000fe40007f7e0ff */
[----:B------:R-:W-:Y:S01]  /*33f90*/  MOV R34, R67 ;  /* 0x0000004300227202 */ /* 0x000fe20000000f00 */
[----:B------:R-:W-:Y:S01]  /*33fa0*/  IMAD.X R35, RZ, RZ, RZ, P6 ;  /* 0x000000ffff237224 */ /* 0x000fe200030e06ff */
[----:B------:R-:W-:Y:S01]  /*33fb0*/  IADD3 R41, P6, PT, R41, R66, RZ ;  /* 0x0000004229297210 */ /* 0x000fe20007fde0ff */
[----:B------:R-:W-:Y:S01]  /*33fc0*/  IMAD.WIDE.U32.X R62, R79, R99, R62, P2 ;  /* 0x000000634f3e7225 */ /* 0x000fe200010e043e */
[----:B------:R-:W-:Y:S02]  /*33fd0*/  IADD3 R40, P2, PT, R183, R40, RZ ;  /* 0x00000028b7287210 */ /* 0x000fe40007f5e0ff */
[----:B------:R-:W-:Y:S01]  /*33fe0*/  IADD3.X R137, P4, PT, R137, R56, RZ, P4, !PT ;  /* 0x0000003889897210 */ /* 0x000fe2000279e4ff */
[----:B------:R-:W-:Y:S01]  /*33ff0*/  IMAD.WIDE.U32.X R34, R77, R44, R34, P6 ;  /* 0x0000002c4d227225 */ /* 0x000fe200030e0422 */
[----:B------:R-:W-:-:S02]  /*34000*/  IADD3 R139, P6, PT, R139, -0x2, RZ ;  /* 0xfffffffe8b8b7810 */ /* 0x000fc40007fde0ff */
[----:B------:R-:W-:Y:S01]  /*34010*/  IADD3.X R41, P2, PT, R68, R41, RZ, P2, !PT ;  /* 0x0000002944297210 */ /* 0x000fe2000175e4ff */
[----:B------:R-:W-:Y:S01]  /*34020*/  IMAD.WIDE.U32.X R38, R77, R101, R38, P3 ;  /* 0x000000654d267225 */ /* 0x000fe200018e0426 */
[----:B------:R-:W-:Y:S02]  /*34030*/  IADD3.X R142, PT, PT, R142, 0xfffff, RZ, P6, !PT ;  /* 0x000fffff8e8e7810 */ /* 0x000fe400037fe4ff */
[----:B------:R-:W-:Y:S01]  /*34040*/  IADD3.X R150, P1, P2, R34, R43, R32, P2, P1 ;  /* 0x0000002b22967210 */ /* 0x000fe20001222420 */
[----:B------:R-:W-:Y:S01]  /*34050*/  IMAD.WIDE.U32 R68, R49, R154, RZ ;  /* 0x0000009a31447225 */ /* 0x000fe200078e00ff */
[----:B------:R-:W-:Y:S02]  /*34060*/  IADD3.X R132, P4, P5, R38, R132, R62, P4, P5 ;  /* 0x0000008426847210 */ /* 0x000fe4000258a43e */
[----:B------:R-:W-:Y:S01]  /*34070*/  SHF.R.U32.HI R34, RZ, 0x13, R142 ;  /* 0x00000013ff227819 */ /* 0x000fe2000001168e */
[----:B------:R-:W-:Y:S01]  /*34080*/  IMAD.WIDE.U32 R56, R51, R144, RZ ;  /* 0x0000009033387225 */ /* 0x000fe200078e00ff */
[----:B------:R-:W-:-:S02]  /*34090*/  IADD3.X R143, PT, PT, R35, R42, R33, P1, P2 ;  /* 0x0000002a238f7210 */ /* 0x000fc40000fe4421 */
[----:B------:R-:W-:Y:S01]  /*340a0*/  IADD3.X R133, PT, PT, R39, R133, R63, P4, P5 ;  /* 0x0000008527857210 */ /* 0x000fe200027ea43f */
[----:B------:R-:W-:Y:S01]  /*340b0*/  IMAD.WIDE.U32 R32, R118, R154, RZ ;  /* 0x0000009a76207225 */ /* 0x000fe200078e00ff */
[----:B------:R-:W-:Y:S02]  /*340c0*/  IADD3 R37, P2, P5, R34, R180, -R37 ;  /* 0x000000b422257210 */ /* 0x000fe40007d5e825 */
[----:B------:R-:W-:Y:S01]  /*340d0*/  LOP3.LUT R142, R142, 0x7ffff, RZ, 0xc0, !PT ;  /* 0x0007ffff8e8e7812 */ /* 0x000fe200078ec0ff */
[----:B------:R-:W-:Y:S01]  /*340e0*/  IMAD.WIDE.U32 R68, P6, R118, R155, R68 ;  /* 0x0000009b76447225 */ /* 0x000fe200078c0044 */
[----:B------:R-:W-:Y:S02]  /*340f0*/  IADD3 R141, P1, PT, R87, R32, RZ ;  /* 0x00000020578d7210 */ /* 0x000fe40007f3e0ff */
[----:B------:R-:W-:Y:S01]  /*34100*/  IADD3.X R87, PT, PT, RZ, R167, ~R134, P2, P5 ;  /* 0x000000a7ff577210 */ /* 0x000fe200017eac86 */
[----:B------:R-:W-:Y:S01]  /*34110*/  IMAD.WIDE.U32 R56, P3, R79, R45, R56 ;  /* 0x0000002d4f387225 */ /* 0x000fe20007860038 */
[----:B------:R-:W-:-:S02]  /*34120*/  IADD3 R43, P4, PT, R33, R68, RZ ;  /* 0x00000044212b7210 */ /* 0x000fc40007f9e0ff */
[----:B------:R-:W-:Y:S01]  /*34130*/  MOV R32, R69 ;  /* 0x0000004500207202 */ /* 0x000fe20000000f00 */
[----:B------:R-:W-:Y:S01]  /*34140*/  IMAD.WIDE.U32 R66, R45, R144, RZ ;  /* 0x000000902d427225 */ /* 0x000fe200078e00ff */
[----:B------:R-:W-:Y:S02]  /*34150*/  MOV R126, R57 ;  /* 0x00000039007e7202 */ /* 0x000fe40000000f00 */
[----:B------:R-:W-:Y:S01]  /*34160*/  IADD3.X R188, P1, PT, R188, R43, RZ, P1, !PT ;  /* 0x0000002bbcbc7210 */ /* 0x000fe20000f3e4ff */
[----:B------:R-:W-:Y:S01]  /*34170*/  IMAD.WIDE.U32 R34, R46, R76, RZ ;  /* 0x0000004c2e227225 */ /* 0x000fe200078e00ff */
[----:B------:R-:W-:-:S03]  /*34180*/  IADD3 R149, P2, PT, R149, R66, RZ ;  /* 0x0000004295957210 */ /* 0x000fc60007f5e0ff */
[----:B------:R-:W-:-:S04]  /*34190*/  IMAD.WIDE.U32 R38, R50, R76, RZ ;  /* 0x0000004c32267225 */ /* 0x000fc800078e00ff */
[----:B------:R-:W-:Y:S01]  /*341a0*/  IMAD.X R127, RZ, RZ, RZ, P3 ;  /* 0x000000ffff7f7224 */ /* 0x000fe200018e06ff */
[----:B------:R-:W-:Y:S01]  /*341b0*/  IADD3 R56, P3, PT, R67, R56, RZ ;  /* 0x0000003843387210 */ /* 0x000fe20007f7e0ff */
[----:B------:R-:W-:-:S03]  /*341c0*/  IMAD.WIDE.U32 R34, P5, R77, R53, R34 ;  /* 0x000000354d227225 */ /* 0x000fc600078a0022 */
[----:B------:R-:W-:Y:S01]  /*341d0*/  IADD3.X R159, P2, PT, R159, R56, RZ, P2, !PT ;  /* 0x000000389f9f7210 */ /* 0x000fe2000175e4ff */
[----:B------:R-:W-:-:S04]  /*341e0*/  IMAD.WIDE.U32 R42, R53, R76, RZ ;  /* 0x0000004c352a7225 */ /* 0x000fc800078e00ff */
[----:B------:R-:W-:Y:S02]  /*341f0*/  IMAD.X R33, RZ, RZ, RZ, P6 ;  /* 0x000000ffff217224 */ /* 0x000fe400030e06ff */
[----:B------:R-:W-:-:S04]  /*34200*/  IMAD.WIDE.U32 R38, P6, R77, R48, R38 ;  /* 0x000000304d267225 */ /* 0x000fc800078c0026 */
[----:B------:R-:W-:Y:S01]  /*34210*/  IMAD.X R57, RZ, RZ, RZ, P5 ;  /* 0x000000ffff397224 */ /* 0x000fe200028e06ff */
[----:B------:R-:W-:Y:S01]  /*34220*/  IADD3 R152, P5, PT, R43, R34, RZ ;  /* 0x000000222b987210 */ /* 0x000fe20007fbe0ff */
[----:B------:R-:W-:Y:S01]  /*34230*/  IMAD.WIDE.U32.X R126, R79, R51, R126, P3 ;  /* 0x000000334f7e7225 */ /* 0x000fe200018e047e */
[----:B------:R-:W-:Y:S02]  /*34240*/  IADD3 R37, P3, PT, R37, -0x2, RZ ;  /* 0xfffffffe25257810 */ /* 0x000fe40007f7e0ff */
[----:B------:R-:W-:Y:S01]  /*34250*/  IADD3.X R69, PT, PT, RZ, RZ, RZ, P6, !PT ;  /* 0x000000ffff457210 */ /* 0x000fe200037fe4ff */
[----:B------:R-:W-:Y:S01]  /*34260*/  IMAD.WIDE.U32 R62, R50, R144, RZ ;  /* 0x00000090323e7225 */ /* 0x000fe200078e00ff */
[----:B------:R-:W-:Y:S02]  /*34270*/  IADD3.X R87, PT, PT, R87, 0xfffff, RZ, P3, !PT ;  /* 0x000fffff57577810 */ /* 0x000fe40001ffe4ff */
[----:B------:R-:W-:Y:S01]  /*34280*/  MOV R68, R39 ;  /* 0x0000002700447202 */ /* 0x000fe20000000f00 */
[----:B------:R-:W-:-:S04]  /*34290*/  IMAD.WIDE.U32 R66, R48, R76, RZ ;  /* 0x0000004c30427225 */ /* 0x000fc800078e00ff */
[----:B------:R-:W-:Y:S01]  /*342a0*/  IMAD.MOV.U32 R56, RZ, RZ, R35 ;  /* 0x000000ffff387224 */ /* 0x000fe200078e0023 */
[----:B------:R-:W-:Y:S01]  /*342b0*/  IADD3 R67, P6, PT, R67, R38, RZ ;  /* 0x0000002643437210 */ /* 0x000fe20007fde0ff */
[----:B------:R-:W-:-:S04]  /*342c0*/  IMAD.WIDE.U32 R62, P3, R79, R48, R62 ;  /* 0x000000304f3e7225 */ /* 0x000fc8000786003e */
[----:B------:R-:W-:Y:S01]  /*342d0*/  IMAD.WIDE.U32.X R56, R77, R46, R56, P5 ;  /* 0x0000002e4d387225 */ /* 0x000fe200028e0438 */
[----:B------:R-:W-:Y:S02]  /*342e0*/  IADD3 R134, P5, PT, R141, R66, RZ ;  /* 0x000000428d867210 */ /* 0x000fe40007fbe0ff */
[----:B------:R-:W-:Y:S01]  /*342f0*/  LOP3.LUT R141, R73, 0x7ffff, RZ, 0xc0, !PT ;  /* 0x0007ffff498d7812 */ /* 0x000fe200078ec0ff */
[----:B------:R-:W-:Y:S01]  /*34300*/  IMAD.WIDE.U32 R34, R48, R144, RZ ;  /* 0x0000009030227225 */ /* 0x000fe200078e00ff */
[----:B------:R-:W-:Y:S02]  /*34310*/  IADD3.X R67, P5, PT, R188, R67, RZ, P5, !PT ;  /* 0x00000043bc437210 */ /* 0x000fe40002fbe4ff */
[----:B------:R-:W-:Y:S01]  /*34320*/  MOV R38, R63 ;  /* 0x0000003f00267202 */ /* 0x000fe20000000f00 */
[----:B------:R-:W-:Y:S01]  /*34330*/  IMAD.WIDE.U32.X R32, R49, R155, R32, P4 ;  /* 0x0000009b31207225 */ /* 0x000fe200020e0420 */
[----:B------:R-:W-:Y:S02]  /*34340*/  IADD3 R66, P4, PT, R35, R62, RZ ;  /* 0x0000003e23427210 */ /* 0x000fe40007f9e0ff */
[----:B------:R-:W-:Y:S01]  /*34350*/  SHF.R.U32.HI R35, RZ, 0x13, R87 ;  /* 0x00000013ff237819 */ /* 0x000fe20000011657 */
[----:B------:R-:W-:-:S04]  /*34360*/  IMAD.WIDE.U32.X R68, R77, R50, R68, P6 ;  /* 0x000000324d447225 */ /* 0x000fc800030e0444 */
[----:B------:R-:W-:Y:S01]  /*34370*/  IMAD.X R39, RZ, RZ, RZ, P3 ;  /* 0x000000ffff277224 */ /* 0x000fe200018e06ff */
[----:B------:R-:W-:Y:S01]  /*34380*/  IADD3 R149, P3, PT, R149, R42, RZ ;  /* 0x0000002a95957210 */ /* 0x000fe20007f7e0ff */
[----:B------:R-:W-:Y:S01]  /*34390*/  IMAD.WIDE.U32 R140, R35, 0x13, R140 ;  /* 0x00000013238c7825 */ /* 0x000fe200078e008c */
[----:B------:R-:W-:Y:S02]  /*343a0*/  IADD3.X R185, P5, P1, R68, R185, R32, P5, P1 ;  /* 0x000000b944b97210 */ /* 0x000fe400029a2420 */
[----:B------:R-:W-:Y:S01]  /*343b0*/  IADD3.X R62, P3, PT, R159, R152, RZ, P3, !PT ;  /* 0x000000989f3e7210 */ /* 0x000fe20001f7e4ff */
[----:B------:R-:W-:Y:S01]  /*343c0*/  IMAD.WIDE.U32 R42, R51, R76, RZ ;  /* 0x0000004c332a7225 */ /* 0x000fe200078e00ff */
[----:B------:R-:W-:Y:S02]  /*343d0*/  IADD3.X R181, PT, PT, R69, R181, R33, P5, P1 ;  /* 0x000000b545b57210 */ /* 0x000fe40002fe2421 */
[----:B------:R-:W-:Y:S01]  /*343e0*/  IADD3 R69, P1, PT, R187, R34, RZ ;  /* 0x00000022bb457210 */ /* 0x000fe20007f3e0ff */
[----:B------:R-:W-:Y:S01]  /*343f0*/  VIADD R34, R141, UR4 ;  /* 0x000000048d227c36 */ /* 0x000fe20008000000 */
[----:B------:R-:W-:Y:S01]  /*34400*/  IADD3.X R54, P2, P3, R56, R54, R126, P3, P2 ;  /* 0x0000003638367210 */ /* 0x000fe20001b4447e */
[----:B------:R-:W-:Y:S01]  /*34410*/  IMAD.WIDE.U32 R32, R45, R76, RZ ;  /* 0x0000004c2d207225 */ /* 0x000fe200078e00ff */
[----:B------:R-:W-:-:S02]  /*34420*/  IADD3.X R73, P1, PT, R123, R66, RZ, P1, !PT ;  /* 0x000000427b497210 */ /* 0x000fc40000f3e4ff */
[----:B------:R-:W-:Y:S01]  /*34430*/  IADD3.X R186, PT, PT, R57, R186, R127, P2, P3 ;  /* 0x000000ba39ba7210 */ /* 0x000fe200017e647f */
[----:B------:R-:W-:Y:S01]  /*34440*/  IMAD.WIDE.U32 R42, P2, R77, R45, R42 ;  /* 0x0000002d4d2a7225 */ /* 0x000fe2000784002a */
[----:B------:R-:W-:Y:S02]  /*34450*/  IADD3 RZ, P3, PT, R140, 0x13, RZ ;  /* 0x000000138cff7810 */ /* 0x000fe40007f7e0ff */
[C---:B------:R-:W-:Y:S01]  /*34460*/  LOP3.LUT R141, R34.reuse, 0x7ffff, RZ, 0xc0, !PT ;  /* 0x0007ffff228d7812 */ /* 0x040fe200078ec0ff */
[----:B------:R-:W-:Y:S01]  /*34470*/  IMAD.WIDE.U32.X R38, R79, R50, R38, P4 ;  /* 0x000000324f267225 */ /* 0x000fe200020e0426 */
[----:B------:R-:W-:Y:S02]  /*34480*/  IADD3.X R35, PT, PT, RZ, RZ, RZ, P2, !PT ;  /* 0x000000ffff237210 */ /* 0x000fe400017fe4ff */
        /* <DEDUP_REMOVED lines=9> */
[----:B------:R-:W-:-:S02]  /*34520*/  IADD3 R56, P3, PT, R56, R149, RZ ;  /* 0x0000009538387210 */ /* 0x000fc40007f7e0ff */
[----:B------:R-:W-:Y:S02]  /*34530*/  MOV R34, R43 ;  /* 0x0000002b00227202 */ /* 0x000fe40000000f00 */
[----:B------:R-:W-:Y:S02]  /*34540*/  IADD3.X R32, PT, PT, RZ, R123, RZ, P5, !PT ;  /* 0x0000007bff207210 */ /* 0x000fe40002ffe4ff */
[----:B------:R-:W-:Y:S01]  /*34550*/  IADD3.X R73, P2, PT, R73, R42, RZ, P2, !PT ;  /* 0x0000002a49497210 */ /* 0x000fe2000175e4ff */
[----:B------:R-:W-:Y:S01]  /*34560*/  IMAD.WIDE.U32 R42, R44, R154, RZ ;  /* 0x0000009a2c2a7225 */ /* 0x000fe200078e00ff */
[----:B------:R-:W-:Y:S02]  /*34570*/  IADD3.X R57, P3, PT, R57, R62, RZ, P3, !PT ;  /* 0x0000003e39397210 */ /* 0x000fe40001f7e4ff */
[----:B------:R-:W-:Y:S01]  /*34580*/  LEA.HI RZ, P5, R32, R81, RZ, 0xd ;  /* 0x0000005120ff7211 */ /* 0x000fe200078b68ff */
[----:B------:R-:W-:Y:S01]  /*34590*/  IMAD.WIDE.U32.X R34, R77, R51, R34, P6 ;  /* 0x000000334d227225 */ /* 0x000fe200030e0422 */
[----:B------:R-:W-:-:S02]  /*345a0*/  IADD3.X R66, P4, PT, RZ, R54, RZ, P3, !PT ;  /* 0x00000036ff427210 */ /* 0x000fc40001f9e4ff */
[----:B------:R-:W-:Y:S01]  /*345b0*/  LOP3.LUT R62, R55, 0x7ffff, RZ, 0xc0, !PT ;  /* 0x0007ffff373e7812 */ /* 0x000fe200078ec0ff */
[----:B------:R-:W-:Y:S01]  /*345c0*/  IMAD.WIDE.U32 R32, R47, R154, RZ ;  /* 0x0000009a2f207225 */ /* 0x000fe200078e00ff */
[----:B------:R-:W-:Y:S02]  /*345d0*/  IADD3.X R65, P1, P2, R34, R65, R38, P2, P1 ;  /* 0x0000004122417210 */ /* 0x000fe40001222426 */
[----:B------:R-:W-:Y:S01]  /*345e0*/  LOP3.LUT R41, R41, 0x7ffff, RZ, 0xc0, !PT ;  /* 0x0007ffff29297812 */ /* 0x000fe200078ec0ff */
[----:B------:R-:W-:Y:S01]  /*345f0*/  IMAD.WIDE.U32 R42, P6, R47, R155, R42 ;  /* 0x0000009b2f2a7225 */ /* 0x000fe200078c002a */
[----:B------:R-:W-:Y:S02]  /*34600*/  IADD3 R63, P3, PT, R52, R32, RZ ;  /* 0x00000020343f7210 */ /* 0x000fe40007f7e0ff */
[----:B------:R-:W-:Y:S01]  /*34610*/  IADD3.X R32, PT, PT, RZ, R62, RZ, P5, !PT ;  /* 0x0000003eff207210 */ /* 0x000fe20002ffe4ff */
[----:B------:R-:W-:Y:S01]  /*34620*/  IMAD.X R55, RZ, RZ, R186, P4 ;  /* 0x000000ffff377224 */ /* 0x000fe200020e06ba */
[----:B------:R-:W-:-:S02]  /*34630*/  IADD3 R127, P4, PT, R33, R42, RZ ;  /* 0x0000002a217f7210 */ /* 0x000fc40007f9e0ff */
[----:B------:R-:W-:Y:S02]  /*34640*/  IADD3.X R42, PT, PT, R35, R72, R39, P1, P2 ;  /* 0x00000048232a7210 */ /* 0x000fe40000fe4427 */
[----:B------:R-:W-:Y:S01]  /*34650*/  LEA.HI RZ, P2, R32, R139, RZ, 0xd ;  /* 0x0000008b20ff7211 */ /* 0x000fe200078568ff */
[----:B------:R-:W-:Y:S01]  /*34660*/  IMAD.WIDE.U32 R32, R49, R178, RZ ;  /* 0x000000b231207225 */ /* 0x000fe200078e00ff */
[----:B------:R-:W-:Y:S02]  /*34670*/  SHF.L.W.U32.HI R52, R66, 0xd, R55 ;  /* 0x0000000d42347819 */ /* 0x000fe40000010e37 */
[----:B------:R-:W-:Y:S01]  /*34680*/  SHF.L.W.U32.HI R66, R57, 0xd, R66 ;  /* 0x0000000d39427819 */ /* 0x000fe20000010e42 */
[----:B------:R-:W-:Y:S01]  /*34690*/  IMAD.X R34, RZ, RZ, R142, P2 ;  /* 0x000000ffff227224 */ /* 0x000fe200010e068e */
[----:B------:R-:W-:Y:S01]  /*346a0*/  IADD3.X R184, P3, PT, R184, R127, RZ, P3, !PT ;  /* 0x0000007fb8b87210 */ /* 0x000fe20001f7e4ff */
[----:B------:R-:W-:Y:S01]  /*346b0*/  IMAD.WIDE.U32 R38, P2, R118, R179, R32 ;  /* 0x000000b376267225 */ /* 0x000fe20007840020 */
[----:B------:R-:W-:-:S02]  /*346c0*/  IADD3 R66, P1, PT, R66, R69, RZ ;  /* 0x0000004542427210 */ /* 0x000fc40007f3e0ff */
[----:B------:R-:W-:Y:S01]  /*346d0*/  LEA.HI RZ, P5, R34, R37, RZ, 0xd ;  /* 0x0000002522ff7211 */ /* 0x000fe200078b68ff */
[----:B------:R-:W-:Y:S01]  /*346e0*/  IMAD.WIDE.U32 R54, R118, R178, RZ ;  /* 0x000000b276367225 */ /* 0x000fe200078e00ff */
[----:B------:R-:W-:Y:S02]  /*346f0*/  LOP3.LUT R32, R87, 0x7ffff, RZ, 0xc0, !PT ;  /* 0x0007ffff57207812 */ /* 0x000fe400078ec0ff */
[----:B------:R-:W-:Y:S01]  /*34700*/  IADD3.X R52, P1, PT, R52, R73, RZ, P1, !PT ;  /* 0x0000004934347210 */ /* 0x000fe20000f3e4ff */
[----:B------:R-:W-:Y:S01]  /*34710*/  IMAD.X R35, RZ, RZ, RZ, P2 ;  /* 0x000000ffff237224 */ /* 0x000fe200010e06ff */
[----:B------:R-:W-:Y:S02]  /*34720*/  IADD3 R61, P2, PT, R63, R54, RZ ;  /* 0x000000363f3d7210 */ /* 0x000fe40007f5e0ff */
[----:B------:R-:W-:Y:S01]  /*34730*/  IADD3.X R54, PT, PT, RZ, R32, RZ, P5, !PT ;  /* 0x00000020ff367210 */ /* 0x000fe20002ffe4ff */
[----:B------:R-:W-:Y:S01]  /*34740*/  IMAD.MOV.U32 R32, RZ, RZ, R43 ;  /* 0x000000ffff207224 */ /* 0x000fe200078e002b */
[----:B------:R-:W-:-:S02]  /*34750*/  IADD3.X R33, PT, PT, RZ, RZ, RZ, P6, !PT ;  /* 0x000000ffff217210 */ /* 0x000fc400037fe4ff */
[----:B------:R-:W-:Y:S02]  /*34760*/  IADD3 R63, P5, PT, R55, R38, RZ ;  /* 0x00000026373f7210 */ /* 0x000fe40007fbe0ff */
[----:B------:R-:W-:Y:S01]  /*34770*/  IADD3.X R55, P6, PT, RZ, R65, RZ, P1, !PT ;  /* 0x00000041ff377210 */ /* 0x000fe20000fde4ff */
[----:B------:R-:W-:Y:S01]  /*34780*/  IMAD.WIDE.U32.X R32, R44, R155, R32, P4 ;  /* 0x0000009b2c207225 */ /* 0x000fe200020e0420 */
[----:B------:R-:W-:Y:S02]  /*34790*/  SHF.R.U32.HI R65, RZ, 0x13, R54 ;  /* 0x00000013ff417819 */ /* 0x000fe40000011636 */
[----:B------:R-:W-:Y:S01]  /*347a0*/  MOV R34, R39 ;  /* 0x0000002700227202 */ /* 0x000fe20000000f00 */
[----:B------:R-:W-:Y:S01]  /*347b0*/  IMAD.X R42, RZ, RZ, R42, P6 ;  /* 0x000000ffff2a7224 */ /* 0x000fe200030e062a */
[----:B------:R-:W-:Y:S01]  /*347c0*/  SHF.L.W.U32.HI R43, R52, 0xd, R55 ;  /* 0x0000000d342b7819 */ /* 0x000fe20000010e37 */
[----:B------:R-:W-:Y:S01]  /*347d0*/  IMAD.WIDE.U32 R140, R65, 0x13, R140 ;  /* 0x00000013418c7825 */ /* 0x000fe200078e008c */
[----:B------:R-:W-:-:S02]  /*347e0*/  IADD3.X R63, P1, PT, R184, R63, RZ, P2, !PT ;  /* 0x0000003fb83f7210 */ /* 0x000fc4000173e4ff */
[----:B------:R-:W-:Y:S01]  /*347f0*/  SHF.L.W.U32.HI R42, R55, 0xd, R42 ;  /* 0x0000000d372a7819 */ /* 0x000fe20000010e2a */
[----:B------:R-:W-:Y:S01]  /*34800*/  IMAD.WIDE.U32 R38, R107, R154, RZ ;  /* 0x0000009a6b267225 */ /* 0x000fe200078e00ff */
[----:B------:R-:W-:Y:S02]  /*34810*/  IADD3 R127, PT, PT, R141, UR4, RZ ;  /* 0x000000048d7f7c10 */ /* 0x000fe4000fffe0ff */
[----:B------:R-:W-:Y:S01]  /*34820*/  IADD3 R134, P2, PT, R43, R134, RZ ;  /* 0x000000862b867210 */ /* 0x000fe20007f5e0ff */
[----:B------:R-:W-:Y:S01]  /*34830*/  IMAD.WIDE.U32.X R54, R49, R179, R34, P5 ;  /* 0x000000b331367225 */ /* 0x000fe200028e0422 */
[----:B------:R-:W-:Y:S02]  /*34840*/  LEA.HI R73, P5, R127, R131, RZ, 0xd ;  /* 0x000000837f497211 */ /* 0x000fe400078b68ff */
[----:B------:R-:W-:Y:S01]  /*34850*/  IADD3.X R67, P2, PT, R42, R67, RZ, P2, !PT ;  /* 0x000000432a437210 */ /* 0x000fe2000175e4ff */
[----:B------:R-:W-:Y:S01]  /*34860*/  IMAD.WIDE.U32 R38, P6, R106, R155, R38 ;  /* 0x0000009b6a267225 */ /* 0x000fe200078c0026 */
[----:B------:R-:W-:-:S02]  /*34870*/  IADD3.X R123, PT, PT, RZ, R123, RZ, P5, !PT ;  /* 0x0000007bff7b7210 */ /* 0x000fc40002ffe4ff */
[----:B------:R-:W-:Y:S01]  /*34880*/  IADD3.X R85, P1, P3, R54, R85, R32, P1, P3 ;  /* 0x0000005536557210 */ /* 0x000fe20000b26420 */
[----:B------:R-:W-:-:S03]  /*34890*/  IMAD.WIDE.U32 R42, R106, R154, RZ ;  /* 0x0000009a6a2a7225 */ /* 0x000fc600078e00ff */
[----:B------:R-:W-:Y:S01]  /*348a0*/  IADD3.X R119, PT, PT, R55, R119, R33, P1, P3 ;  /* 0x0000007737777210 */ /* 0x000fe20000fe6421 */
[----:B------:R-:W-:Y:S01]  /*348b0*/  IMAD.X R35, RZ, RZ, RZ, P6 ;  /* 0x000000ffff237224 */ /* 0x000fe200030e06ff */
[----:B------:R-:W-:Y:S01]  /*348c0*/  LEA.HI R69, P6, R123, R81, RZ, 0xd ;  /* 0x000000517b457211 */ /* 0x000fe200078d68ff */
[----:B------:R-:W-:Y:S01]  /*348d0*/  IMAD.MOV.U32 R34, RZ, RZ, R39 ;  /* 0x000000ffff227224 */ /* 0x000fe200078e0027 */
[----:B------:R-:W-:Y:S02]  /*348e0*/  IADD3 R157, P5, PT, R157, R42, RZ ;  /* 0x0000002a9d9d7210 */ /* 0x000fe40007fbe0ff */
[----:B------:R-:W-:Y:S01]  /*348f0*/  IADD3.X R42, P2, PT, RZ, R185, RZ, P2, !PT ;  /* 0x000000b9ff2a7210 */ /* 0x000fe2000175e4ff */
[----:B------:R-:W-:Y:S01]  /*34900*/  IMAD.X R72, RZ, RZ, R62, P6 ;  /* 0x000000ffff487224 */ /* 0x000fe200030e063e */
[----:B------:R-:W-:Y:S01]  /*34910*/  IADD3 R65, P4, PT, R43, R38, RZ ;  /* 0x000000262b417210 */ /* 0x000fe20007f9e0ff */
[----:B------:R-:W-:Y:S01]  /*34920*/  IMAD.WIDE.U32 R38, R77, R98, RZ ;  /* 0x000000624d267225 */ /* 0x000fe200078e00ff */
[----:B------:R-:W-:-:S02]  /*34930*/  IADD3.X R181, PT, PT, RZ, R181, RZ, P2, !PT ;  /* 0x000000b5ffb57210 */ /* 0x000fc400017fe4ff */
[----:B------:R-:W-:Y:S02]  /*34940*/  SHF.L.W.U32.HI R32, R67, 0xd, R42 ;  /* 0x0000000d43207819 */ /* 0x000fe40000010e2a */
[----:B------:R-:W-:Y:S02]  /*34950*/  LEA.HI R68, P2, R72, R139, RZ, 0xd ;  /* 0x0000008b48447211 */ /* 0x000fe400078568ff */
[----:B------:R-:W-:Y:S01]  /*34960*/  SHF.L.W.U32.HI R54, R42, 0xd, R181 ;  /* 0x0000000d2a367819 */ /* 0x000fe20000010eb5 */
[----:B------:R-:W-:Y:S01]  /*34970*/  IMAD.WIDE.U32 R42, P6, R99, R76, R38 ;  /* 0x0000004c632a7225 */ /* 0x000fe200078c0026 */
[----:B------:R-:W-:Y:S02]  /*34980*/  IADD3 R81, P1, PT, R32, R61, RZ ;  /* 0x0000003d20517210 */ /* 0x000fe40007f3e0ff */
[----:B------:R-:W-:Y:S01]  /*34990*/  IADD3.X R74, P3, PT, R74, R65, RZ, P5, !PT ;  /* 0x000000414a4a7210 */ /* 0x000fe20002f7e4ff */
[----:B------:R-:W-:Y:S01]  /*349a0*/  IMAD.WIDE.U32 R32, R76, R98, RZ ;  /* 0x000000624c207225 */ /* 0x000fe200078e00ff */
[----:B------:R-:W-:-:S02]  /*349b0*/  IADD3.X R65, PT, PT, RZ, R142, RZ, P2, !PT ;  /* 0x0000008eff417210 */ /* 0x000fc400017fe4ff */
[----:B------:R-:W-:Y:S01]  /*349c0*/  IADD3.X R126, P5, PT, R54, R63, RZ, P1, !PT ;  /* 0x0000003f367e7210 */ /* 0x000fe20000fbe4ff */
[----:B------:R-:W-:Y:S01]  /*349d0*/  IMAD.X R39, RZ, RZ, RZ, P6 ;  /* 0x000000ffff277224 */ /* 0x000fe200030e06ff */
[----:B------:R-:W-:Y:S02]  /*349e0*/  LEA.HI R55, P6, R65, R37, RZ, 0xd ;  /* 0x0000002541377211 */ /* 0x000fe400078d68ff */
[----:B------:R-:W-:Y:S02]  /*349f0*/  IADD3.X R37, P5, PT, RZ, R85, RZ, P5, !PT ;  /* 0x00000055ff257210 */ /* 0x000fe40002fbe4ff */
[----:B------:R-:W-:Y:S01]  /*34a00*/  IADD3 R33, P1, PT, R33, R42, RZ ;  /* 0x0000002a21217210 */ /* 0x000fe20007f3e0ff */
[----:B------:R-:W-:Y:S01]  /*34a10*/  IMAD.X R62, RZ, RZ, R87, P6 ;  /* 0x000000ffff3e7224 */ /* 0x000fe200030e0657 */
[----:B------:R-:W-:Y:S02]  /*34a20*/  IADD3.X R42, PT, PT, RZ, R119, RZ, P5, !PT ;  /* 0x00000077ff2a7210 */ /* 0x000fe40002ffe4ff */
[----:B------:R-:W-:-:S02]  /*34a30*/  MOV R38, R43 ;  /* 0x0000002b00267202 */ /* 0x000fc40000000f00 */
[----:B------:R-:W-:Y:S01]  /*34a40*/  LOP3.LUT R43, R73, R140, R55, 0xfe, !PT ;  /* 0x0000008c492b7212 */ /* 0x000fe200078efe37 */
[----:B------:R-:W-:Y:S01]  /*34a50*/  IMAD.WIDE.U32 R54, R144, R110, RZ ;  /* 0x0000006e90367225 */ /* 0x000fe200078e00ff */
[----:B------:R-:W-:Y:S02]  /*34a60*/  SHF.L.W.U32.HI R61, R37, 0xd, R42 ;  /* 0x0000000d253d7819 */ /* 0x000fe40000010e2a */
[----:B------:R-:W-:Y:S01]  /*34a70*/  SHF.L.W.U32.HI R37, R126, 0xd, R37 ;  /* 0x0000000d7e257819 */ /* 0x000fe20000010e25 */
[----:B------:R-:W-:Y:S01]  /*34a80*/  IMAD.WIDE.U32.X R38, R77, R99, R38, P1 ;  /* 0x000000634d267225 */ /* 0x000fe200008e0426 */
[----:B------:R-:W-:Y:S02]  /*34a90*/  LOP3.LUT R62, R123, R127, R62, 0xfe, !PT ;  /* 0x0000007f7b3e7212 */ /* 0x000fe400078efe3e */
[----:B------:R-:W-:Y:S01]  /*34aa0*/  LOP3.LUT R43, R68, R43, R69, 0xfe, !PT ;  /* 0x0000002b442b7212 */ /* 0x000fe200078efe45 */
[----:B------:R-:W-:Y:S01]  /*34ab0*/  IMAD.WIDE.U32 R40, R37, 0x13, R40 ;  /* 0x0000001325287825 */ /* 0x000fe200078e0028 */
[----:B------:R-:W-:-:S02]  /*34ac0*/  LOP3.LUT R62, R65, R62, R72, 0xfe, !PT ;  /* 0x0000003e413e7212 */ /* 0x000fc400078efe48 */
[----:B------:R-:W-:Y:S01]  /*34ad0*/  ISETP.NE.U32.AND P6, PT, R43, RZ, PT ;  /* 0x000000ff2b00720c */ /* 0x000fe20003fc5070 */
[----:B------:R-:W-:Y:S01]  /*34ae0*/  IMAD R37, R61, 0x13, RZ ;  /* 0x000000133d257824 */ /* 0x000fe200078e02ff */
[----:B------:R-:W-:Y:S01]  /*34af0*/  IADD3 R32, P2, PT, R157, R32, RZ ;  /* 0x000000209d207210 */ /* 0x000fe20007f5e0ff */
[----:B------:R-:W-:Y:S01]  /*34b00*/  IMAD.WIDE.U32 R42, R79, R110, RZ ;  /* 0x0000006e4f2a7225 */ /* 0x000fe200078e00ff */
[----:B------:R-:W-:Y:S02]  /*34b10*/  LOP3.LUT P6, RZ, R62, 0x7ffff, RZ, 0xc0, P6 ;  /* 0x0007ffff3eff7812 */ /* 0x000fe400030cc0ff */
[----:B------:R-:W-:Y:S01]  /*34b20*/  LOP3.LUT R61, R57, 0x7ffff, RZ, 0xc0, !PT ;  /* 0x0007ffff393d7812 */ /* 0x000fe200078ec0ff */
[----:B------:R-:W-:Y:S01]  /*34b30*/  IMAD.IADD R37, R41, 0x1, R37 ;  /* 0x0000000129257824 */ /* 0x000fe200078e0225 */
[----:B------:R-:W-:Y:S01]  /*34b40*/  PLOP3.LUT P0, PT, P0, P6, PT, 0x2f, 0xf2 ;  /* 0x0000000000f2781c */ /* 0x000fe2000070c577 */
[----:B------:R-:W-:Y:S01]  /*34b50*/  IMAD.WIDE.U32 R42, P5, R111, R144, R42 ;  /* 0x000000906f2a7225 */ /* 0x000fe200078a002a */
[----:B------:R-:W-:-:S02]  /*34b60*/  IADD3.X R33, P2, PT, R74, R33, RZ, P2, !PT ;  /* 0x000000214a217210 */ /* 0x000fc4000175e4ff */
[----:B------:R-:W-:Y:S01]  /*34b70*/  LEA.HI R68, P6, R37, R56, RZ, 0xd ;  /* 0x0000003825447211 */ /* 0x000fe200078d68ff */
[----:B------:R-:W-:Y:S01]  /*34b80*/  IMAD.WIDE.U32.X R62, R107, R155, R34, P4 ;  /* 0x0000009b6b3e7225 */ /* 0x000fe200020e0422 */
[----:B------:R-:W-:Y:S02]  /*34b90*/  IADD3 R83, P1, PT, R83, R54, RZ ;  /* 0x0000003653537210 */ /* 0x000fe40007f3e0ff */
[----:B------:R-:W-:Y:S01]  /*34ba0*/  IADD3 R74, P4, PT, R55, R42, RZ ;  /* 0x0000002a374a7210 */ /* 0x000fe20007f9e0ff */
[----:B------:R-:W-:Y:S01]  /*34bb0*/  IMAD.WIDE.U32 R54, R105, R154, RZ ;  /* 0x0000009a69367225 */ /* 0x000fe200078e00ff */
[----:B------:R-:W-:Y:S02]  /*34bc0*/  IADD3.X R75, P2, P3, R38, R75, R62, P2, P3 ;  /* 0x0000004b264b7210 */ /* 0x000fe4000134643e */
[----:B------:R-:W-:Y:S01]  /*34bd0*/  MOV R34, R43 ;  /* 0x0000002b00227202 */ /* 0x000fe20000000f00 */
[----:B------:R-:W-:Y:S01]  /*34be0*/  IMAD.X R61, RZ, RZ, R61, P6 ;  /* 0x000000ffff3d7224 */ /* 0x000fe200030e063d */
[----:B------:R-:W-:Y:S01]  /*34bf0*/  IADD3.X R124, PT, PT, R39, R124, R63, P2, P3 ;  /* 0x0000007c277c7210 */ /* 0x000fe200017e643f */
[----:B------:R-:W-:Y:S01]  /*34c00*/  IMAD.WIDE.U32 R42, R77, R112, RZ ;  /* 0x000000704d2a7225 */ /* 0x000fe200078e00ff */
[----:B------:R-:W-:-:S02]  /*34c10*/  SEL R66, R66, R53, P0 ;  /* 0x0000003542427207 */ /* 0x000fc40000000000 */
[----:B------:R-:W-:Y:S01]  /*34c20*/  SEL R61, R61, R44, P0 ;  /* 0x0000002c3d3d7207 */ /* 0x000fe20000000000 */
[----:B------:R-:W-:Y:S01]  /*34c30*/  IMAD.WIDE.U32 R56, R104, R154, RZ ;  /* 0x0000009a68387225 */ /* 0x000fe200078e00ff */
[----:B------:R-:W-:Y:S02]  /*34c40*/  IADD3.X R35, PT, PT, RZ, RZ, RZ, P5, !PT ;  /* 0x000000ffff237210 */ /* 0x000fe40002ffe4ff */
[----:B------:R-:W-:Y:S01]  /*34c50*/  @P0 LOP3.LUT R46, R52, 0x7ffff, RZ, 0xc0, !PT ;  /* 0x0007ffff342e0812 */ /* 0x000fe200078ec0ff */
[----:B------:R-:W-:Y:S01]  /*34c60*/  IMAD.WIDE.U32 R38, P2, R104, R155, R54 ;  /* 0x0000009b68267225 */ /* 0x000fe20007840036 */
[----:B------:R-:W-:Y:S02]  /*34c70*/  LEA.HI R69, P5, R61, R66, RZ, 0xd ;  /* 0x000000423d457211 */ /* 0x000fe400078b68ff */
[----:B------:R-:W-:Y:S01]  /*34c80*/  SEL R65, R134, R45, P0 ;  /* 0x0000002d86417207 */ /* 0x000fe20000000000 */
[----:B------:R-:W-:Y:S01]  /*34c90*/  IMAD.WIDE.U32 R52, R76, R112, RZ ;  /* 0x000000704c347225 */ /* 0x000fe200078e00ff */
[----:B------:R-:W-:-:S02]  /*34ca0*/  IADD3 R119, P6, PT, R57, R38, RZ ;  /* 0x0000002639777210 */ /* 0x000fc40007fde0ff */
[----:B------:R-:W-:Y:S01]  /*34cb0*/  IADD3.X R72, PT, PT, RZ, R46, RZ, P5, !PT ;  /* 0x0000002eff487210 */ /* 0x000fe20002ffe4ff */
[----:B------:R-:W-:Y:S01]  /*34cc0*/  IMAD.WIDE.U32 R54, P3, R113, R76, R42 ;  /* 0x0000004c71367225 */ /* 0x000fe2000786002a */
[----:B------:R-:W-:Y:S02]  /*34cd0*/  @P0 LOP3.LUT R51, R67, 0x7ffff, RZ, 0xc0, !PT ;  /* 0x0007ffff43330812 */ /* 0x000fe400078ec0ff */
[----:B------:R-:W-:Y:S01]  /*34ce0*/  SEL R67, R81, R48, P0 ;  /* 0x0000003051437207 */ /* 0x000fe20000000000 */
[----:B------:R-:W-:Y:S01]  /*34cf0*/  IMAD.WIDE.U32.X R42, R79, R111, R34, P4 ;  /* 0x0000006f4f2a7225 */ /* 0x000fe200020e0422 */
[----:B------:R-:W-:Y:S02]  /*34d00*/  IADD3 R148, P4, PT, R148, R56, RZ ;  /* 0x0000003894947210 */ /* 0x000fe40007f9e0ff */
[----:B------:R-:W-:Y:S01]  /*34d10*/  IADD3.X R35, P1, PT, R197, R74, RZ, P1, !PT ;  /* 0x0000004ac5237210 */ /* 0x000fe20000f3e4ff */
[----:B------:R-:W-:Y:S01]  /*34d20*/  IMAD.X R57, RZ, RZ, RZ, P3 ;  /* 0x000000ffff397224 */ /* 0x000fe200018e06ff */
[----:B------:R-:W-:Y:S01]  /*34d30*/  IADD3 R38, P3, PT, R53, R54, RZ ;  /* 0x0000003635267210 */ /* 0x000fe20007f7e0ff */
[----:B------:R-:W-:Y:S01]  /*34d40*/  IMAD.MOV.U32 R56, RZ, RZ, R55 ;  /* 0x000000ffff387224 */ /* 0x000fe200078e0037 */
[----:B------:R-:W-:Y:S01]  /*34d50*/  IADD3 R34, P5, PT, R83, R52, RZ ;  /* 0x0000003453227210 */ /* 0x000fe20007fbe0ff */
[----:B------:R-:W-:Y:S01]  /*34d60*/  IMAD.WIDE.U32 R44, R79, R112, RZ ;  /* 0x000000704f2c7225 */ /* 0x000fe200078e00ff */
[----:B------:R-:W-:-:S02]  /*34d70*/  @P0 LOP3.LUT R50, R126, 0x7ffff, RZ, 0xc0, !PT ;  /* 0x0007ffff7e320812 */ /* 0x000fc400078ec0ff */
[----:B------:R-:W-:Y:S01]  /*34d80*/  SEL R48, R40, R118, P0 ;  /* 0x0000007628307207 */ /* 0x000fe20000000000 */
[----:B------:R-:W-:Y:S01]  /*34d90*/  IMAD.WIDE.U32.X R56, R77, R113, R56, P3 ;  /* 0x000000714d387225 */ /* 0x000fe200018e0438 */
[----:B------:R-:W-:Y:S02]  /*34da0*/  IADD3.X R35, P3, PT, R35, R38, RZ, P5, !PT ;  /* 0x0000002623237210 */ /* 0x000fe40002f7e4ff */
[----:B------:R-:W-:Y:S01]  /*34db0*/  LEA.HI R73, P5, R72, R65, RZ, 0xd ;  /* 0x0000004148497211 */ /* 0x000fe200078b68ff */
[----:B------:R-:W-:Y:S01]  /*34dc0*/  IMAD.WIDE.U32 R52, R144, R102, RZ ;  /* 0x0000006690347225 */ /* 0x000fe200078e00ff */
[----:B------:R-:W-:Y:S02]  /*34dd0*/  IADD3.X R199, P1, P3, R56, R199, R42, P3, P1 ;  /* 0x000000c738c77210 */ /* 0x000fe40001b2242a */
[----:B------:R-:W-:Y:S01]  /*34de0*/  @P0 LOP3.LUT R49, R37, 0x7ffff, RZ, 0xc0, !PT ;  /* 0x0007ffff25310812 */ /* 0x000fe200078ec0ff */
[----:B------:R-:W-:Y:S01]  /*34df0*/  IMAD.X R134, RZ, RZ, R51, P5 ;  /* 0x000000ffff867224 */ /* 0x000fe200028e0633 */
[----:B------:R-:W-:Y:S01]  /*34e00*/  IADD3.X R174, PT, PT, R57, R174, R43, P1, P3 ;  /* 0x000000ae39ae7210 */ /* 0x000fe20000fe642b */
[----:B------:R-:W-:Y:S01]  /*34e10*/  IMAD.WIDE.U32 R54, R144, R100, RZ ;  /* 0x0000006490367225 */ /* 0x000fe200078e00ff */
[----:B------:R-:W-:-:S02]  /*34e20*/  IADD3.X R63, PT, PT, RZ, RZ, RZ, P2, !PT ;  /* 0x000000ffff3f7210 */ /* 0x000fc400017fe4ff */
[----:B------:R-:W-:Y:S01]  /*34e30*/  LEA.HI R74, P1, R134, R67, RZ, 0xd ;  /* 0x00000043864a7211 */ /* 0x000fe200078368ff */
[----:B------:R-:W-:Y:S01]  /*34e40*/  IMAD.WIDE.U32 R42, P2, R113, R144, R44 ;  /* 0x00000090712a7225 */ /* 0x000fe2000784002c */
[----:B------:R-:W-:Y:S02]  /*34e50*/  MOV R62, R39 ;  /* 0x00000027003e7202 */ /* 0x000fe40000000f00 */
[----:B------:R-:W-:Y:S01]  /*34e60*/  SEL R47, R68, R47, P0 ;  /* 0x0000002f442f7207 */ /* 0x000fe20000000000 */
[----:B------:R-:W-:Y:S01]  /*34e70*/  IMAD.X R85, RZ, RZ, R50, P1 ;  /* 0x000000ffff557224 */ /* 0x000fe200008e0632 */
[----:B------:R-:W-:Y:S01]  /*34e80*/  IADD3.X R45, PT, PT, RZ, RZ, RZ, P2, !PT ;  /* 0x000000ffff2d7210 */ /* 0x000fe200017fe4ff */
[----:B------:R-:W-:-:S03]  /*34e90*/  IMAD.WIDE.U32 R38, R144, R112, RZ ;  /* 0x0000007090267225 */ /* 0x000fc600078e00ff */
[----:B------:R-:W-:Y:S01]  /*34ea0*/  SHF.R.U32.HI R41, RZ, 0x13, R85 ;  /* 0x00000013ff297819 */ /* 0x000fe20000011655 */
[----:B------:R-:W-:Y:S01]  /*34eb0*/  IMAD.MOV.U32 R44, RZ, RZ, R43 ;  /* 0x000000ffff2c7224 */ /* 0x000fe200078e002b */
[----:B------:R-:W-:Y:S01]  /*34ec0*/  IADD3 R57, P3, PT, R39, R42, RZ ;  /* 0x0000002a27397210 */ /* 0x000fe20007f7e0ff */
[----:B------:R-:W-:Y:S01]  /*34ed0*/  IMAD.WIDE.U32 R42, R79, R102, RZ ;  /* 0x000000664f2a7225 */ /* 0x000fe200078e00ff */
[----:B------:R-:W-:-:S03]  /*34ee0*/  IADD3 R83, P2, PT, R71, R38, RZ ;  /* 0x0000002647537210 */ /* 0x000fc60007f5e0ff */
[----:B------:R-:W-:Y:S01]  /*34ef0*/  IMAD.WIDE.U32 R40, R41, 0x13, R48 ;  /* 0x0000001329287825 */ /* 0x000fe200078e0030 */
[----:B------:R-:W-:-:S03]  /*34f00*/  IADD3.X R60, P2, PT, R60, R57, RZ, P2, !PT ;  /* 0x000000393c3c7210 */ /* 0x000fc6000175e4ff */
[----:B------:R-:W-:Y:S01]  /*34f10*/  IMAD.WIDE.U32 R38, R79, R100, RZ ;  /* 0x000000644f267225 */ /* 0x000fe200078e00ff */
[----:B------:R-:W-:Y:S01]  /*34f20*/  IADD3 R56, PT, PT, R41, UR4, RZ ;  /* 0x0000000429387c10 */ /* 0x000fe2000fffe0ff */
[----:B------:R-:W-:Y:S01]  /*34f30*/  UIMAD UR4, UR23, 0x13, URZ ;  /* 0x00000013170478a4 */ /* 0x000fe2000f8e02ff */
[----:B------:R-:W-:Y:S01]  /*34f40*/  IADD3 RZ, P5, PT, R40, 0x13, RZ ;  /* 0x0000001328ff7810 */ /* 0x000fe20007fbe0ff */
[-C--:B------:R-:W-:Y:S01]  /*34f50*/  IMAD.WIDE.U32 R42, P1, R103, R144.reuse, R42 ;  /* 0x00000090672a7225 */ /* 0x080fe2000782002a */
[----:B------:R-:W-:Y:S01]  /*34f60*/  LOP3.LUT R41, R56, 0x7ffff, RZ, 0xc0, !PT ;  /* 0x0007ffff38297812 */ /* 0x000fe200078ec0ff */
[----:B------:R-:W-:Y:S02]  /*34f70*/  UIADD3 UR4, UPT, UPT, UR11, UR4, URZ ;  /* 0x000000040b047290 */ /* 0x000fe4000fffe0ff */
[----:B------:R-:W-:Y:S01]  /*34f80*/  IMAD.WIDE.U32 R38, P0, R101, R144, R38 ;  /* 0x0000009065267225 */ /* 0x000fe20007800026 */
[----:B------:R-:W-:Y:S02]  /*34f90*/  IADD3.X R41, PT, PT, RZ, R41, RZ, P5, !PT ;  /* 0x00000029ff297210 */ /* 0x000fe40002ffe4ff */
[----:B------:R-:W-:Y:S01]  /*34fa0*/  IADD3 R87, P5, PT, R53, R42, RZ ;  /* 0x0000002a35577210 */ /* 0x000fe20007fbe0ff */
[----:B------:R-:W-:Y:S01]  /*34fb0*/  IMAD.WIDE.U32.X R44, R79, R113, R44, P3 ;  /* 0x000000714f2c7225 */ /* 0x000fe200018e042c */
[----:B------:R-:W-:-:S02]  /*34fc0*/  IADD3 R81, P3, PT, R36, R52, RZ ;  /* 0x0000003424517210 */ /* 0x000fc40007f7e0ff */
[----:B------:R-:W-:Y:S01]  /*34fd0*/  MOV R36, R43 ;  /* 0x0000002b00247202 */ /* 0x000fe20000000f00 */
[----:B------:R-:W-:Y:S01]  /*34fe0*/  IMAD.X R53, RZ, RZ, RZ, P0 ;  /* 0x000000ffff357224 */ /* 0x000fe200000e06ff */
[----:B------:R-:W-:Y:S01]  /*34ff0*/  IADD3 R68, P0, PT, R55, R38, RZ ;  /* 0x0000002637447210 */ /* 0x000fe20007f1e0ff */
[----:B------:R-:W-:Y:S01]  /*35000*/  IMAD.X R37, RZ, RZ, RZ, P1 ;  /* 0x000000ffff257224 */ /* 0x000fe200008e06ff */
[----:B------:R-:W-:Y:S01]  /*35010*/  IADD3 R71, P1, PT, R176, R54, RZ ;  /* 0x00000036b0477210 */ /* 0x000fe20007f3e0ff */
[----:B------:R-:W-:Y:S01]  /*35020*/  IMAD.MOV.U32 R52, RZ, RZ, R39 ;  /* 0x000000ffff347224 */ /* 0x000fe200078e0027 */
[----:B------:R-:W-:Y:S01]  /*35030*/  SHF.R.U32.HI R54, RZ, 0x13, R56 ;  /* 0x00000013ff367819 */ /* 0x000fe20000011638 */
[C---:B------:R-:W-:Y:S01]  /*35040*/  IMAD.WIDE.U32.X R42, R79.reuse, R103, R36, P5 ;  /* 0x000000674f2a7225 */ /* 0x040fe200028e0424 */
[----:B------:R-:W-:Y:S02]  /*35050*/  SHF.R.U32.HI R38, RZ, 0x13, R41 ;  /* 0x00000013ff267819 */ /* 0x000fe40000011629 */
[----:B------:R-:W-:Y:S01]  /*35060*/  IADD3.X R41, P4, PT, R122, R119, RZ, P4, !PT ;  /* 0x000000777a297210 */ /* 0x000fe2000279e4ff */
[----:B------:R-:W-:Y:S01]  /*35070*/  IMAD.WIDE.U32.X R52, R79, R101, R52, P0 ;  /* 0x000000654f347225 */ /* 0x000fe200000e0434 */
[----:B------:R-:W-:-:S02]  /*35080*/  IADD3 RZ, P0, P5, R38, R54, R47 ;  /* 0x0000003626ff7210 */ /* 0x000fc40007d1e02f */
[----:B------:R-:W-:Y:S01]  /*35090*/  LOP3.LUT R54, R61, 0x7ffff, RZ, 0xc0, !PT ;  /* 0x0007ffff3d367812 */ /* 0x000fe200078ec0ff */
[C---:B------:R-:W-:Y:S01]  /*350a0*/  IMAD.WIDE.U32 R36, R77.reuse, R114, RZ ;  /* 0x000000724d247225 */ /* 0x040fe200078e00ff */
[----:B------:R-:W-:Y:S02]  /*350b0*/  LOP3.LUT R56, R72, 0x7ffff, RZ, 0xc0, !PT ;  /* 0x0007ffff48387812 */ /* 0x000fe400078ec0ff */
[----:B------:R-:W-:Y:S01]  /*350c0*/  IADD3.X R54, PT, PT, RZ, RZ, R54, P0, P5 ;  /* 0x000000ffff367210 */ /* 0x000fe200007ea436 */
[----:B------:R-:W-:Y:S01]  /*350d0*/  IMAD.WIDE.U32 R122, R77, R104, RZ ;  /* 0x000000684d7a7225 */ /* 0x000fe200078e00ff */
[----:B------:R-:W-:-:S03]  /*350e0*/  IADD3.X R145, P1, PT, R145, R68, RZ, P1, !PT ;  /* 0x0000004491917210 */ /* 0x000fc60000f3e4ff */
[----:B------:R-:W-:-:S04]  /*350f0*/  IMAD.WIDE.U32 R36, P0, R115, R76, R36 ;  /* 0x0000004c73247225 */ /* 0x000fc80007800024 */
[----:B------:R-:W-:Y:S01]  /*35100*/  IMAD.WIDE.U32 R38, R77, R102, RZ ;  /* 0x000000664d267225 */ /* 0x000fe200078e00ff */
[----:B------:R-:W-:Y:S02]  /*35110*/  IADD3.X R55, PT, PT, RZ, RZ, RZ, P0, !PT ;  /* 0x000000ffff377210 */ /* 0x000fe400007fe4ff */
[----:B------:R-:W-:Y:S01]  /*35120*/  LEA.HI RZ, P0, R54, R69, RZ, 0xd ;  /* 0x0000004536ff7211 */ /* 0x000fe200078168ff */
[----:B------:R-:W-:-:S03]  /*35130*/  IMAD.WIDE.U32 R122, P5, R105, R76, R122 ;  /* 0x0000004c697a7225 */ /* 0x000fc600078a007a */
[----:B------:R-:W-:Y:S01]  /*35140*/  IADD3.X R56, PT, PT, RZ, R56, RZ, P0, !PT ;  /* 0x00000038ff387210 */ /* 0x000fe200007fe4ff */
[----:B------:R-:W-:-:S03]  /*35150*/  IMAD.WIDE.U32 R68, R76, R114, RZ ;  /* 0x000000724c447225 */ /* 0x000fc600078e00ff */
[----:B------:R-:W-:Y:S01]  /*35160*/  LEA.HI RZ, P0, R56, R73, RZ, 0xd ;  /* 0x0000004938ff7211 */ /* 0x000fe200078168ff */
[----:B------:R-:W-:-:S04]  /*35170*/  IMAD.WIDE.U32.X R62, R105, R155, R62, P6 ;  /* 0x0000009b693e7225 */ /* 0x000fc800030e043e */
[----:B------:R-:W-:Y:S01]  /*35180*/  IMAD.X R57, RZ, RZ, RZ, P5 ;  /* 0x000000ffff397224 */ /* 0x000fe200028e06ff */
[----:B------:R-:W-:Y:S01]  /*35190*/  IADD3 R79, P5, PT, R69, R36, RZ ;  /* 0x00000024454f7210 */ /* 0x000fe20007fbe0ff */
[----:B------:R-:W-:Y:S01]  /*351a0*/  IMAD.WIDE.U32 R38, P6, R103, R76, R38 ;  /* 0x0000004c67267225 */ /* 0x000fe200078c0026 */
[----:B------:R-:W-:-:S03]  /*351b0*/  LOP3.LUT R69, R134, 0x7ffff, RZ, 0xc0, !PT ;  /* 0x0007ffff86457812 */ /* 0x000fc600078ec0ff */
[----:B------:R-:W-:Y:S01]  /*351c0*/  IMAD.WIDE.U32 R126, R107, R178, RZ ;  /* 0x000000b26b7e7225 */ /* 0x000fe200078e00ff */
[----:B------:R-:W-:-:S03]  /*351d0*/  IADD3.X R119, PT, PT, RZ, RZ, RZ, P6, !PT ;  /* 0x000000ffff777210 */ /* 0x000fc600037fe4ff */
[----:B------:R-:W-:Y:S02]  /*351e0*/  IMAD.MOV.U32 R54, RZ, RZ, R37 ;  /* 0x000000ffff367224 */ /* 0x000fe400078e0025 */
[----:B------:R-:W-:-:S04]  /*351f0*/  IMAD.WIDE.U32 R72, R76, R104, RZ ;  /* 0x000000684c487225 */ /* 0x000fc800078e00ff */
[----:B------:R-:W-:Y:S01]  /*35200*/  IMAD.WIDE.U32.X R54, R77, R115, R54, P5 ;  /* 0x000000734d367225 */ /* 0x000fe200028e0436 */
[----:B------:R-:W-:-:S03]  /*35210*/  IADD3 R134, P5, PT, R73, R122, RZ ;  /* 0x0000007a49867210 */ /* 0x000fc60007fbe0ff */
[----:B------:R-:W-:-:S04]  /*35220*/  IMAD.WIDE.U32 R36, P6, R106, R179, R126 ;  /* 0x000000b36a247225 */ /* 0x000fc800078c007e */
[----:B------:R-:W-:Y:S01]  /*35230*/  IMAD.WIDE.U32 R126, R106, R178, RZ ;  /* 0x000000b26a7e7225 */ /* 0x000fe200078e00ff */
[----:B------:R-:W-:-:S03]  /*35240*/  MOV R122, R37 ;  /* 0x00000025007a7202 */ /* 0x000fc60000000f00 */
[----:B------:R-:W-:Y:S01]  /*35250*/  IMAD.MOV.U32 R56, RZ, RZ, R123 ;  /* 0x000000ffff387224 */ /* 0x000fe200078e007b */
[----:B------:R-:W-:Y:S01]  /*35260*/  IADD3.X R123, PT, PT, RZ, RZ, RZ, P6, !PT ;  /* 0x000000ffff7b7210 */ /* 0x000fe200037fe4ff */
[----:B------:R-:W-:Y:S01]  /*35270*/  IMAD.X R69, RZ, RZ, R69, P0 ;  /* 0x000000ffff457224 */ /* 0x000fe200000e0645 */
[----:B------:R-:W-:Y:S01]  /*35280*/  IADD3 R118, P6, PT, R127, R36, RZ ;  /* 0x000000247f767210 */ /* 0x000fe20007fde0ff */
[----:B------:R-:W-:Y:S01]  /*35290*/  IMAD.WIDE.U32.X R56, R77, R105, R56, P5 ;  /* 0x000000694d387225 */ /* 0x000fe200028e0438 */
[----:B------:R-:W-:Y:S02]  /*352a0*/  IADD3 R36, P5, PT, R148, R126, RZ ;  /* 0x0000007e94247210 */ /* 0x000fe40007fbe0ff */
[----:B------:R-:W-:Y:S01]  /*352b0*/  LEA.HI RZ, P0, R69, R74, RZ, 0xd ;  /* 0x0000004a45ff7211 */ /* 0x000fe200078168ff */
[----:B------:R-:W-:Y:S01]  /*352c0*/  IMAD.WIDE.U32 R126, R76, R102, RZ ;  /* 0x000000664c7e7225 */ /* 0x000fe200078e00ff */
[----:B------:R-:W-:Y:S02]  /*352d0*/  LOP3.LUT R69, R85, 0x7ffff, RZ, 0xc0, !PT ;  /* 0x0007ffff55457812 */ /* 0x000fe400078ec0ff */
[----:B------:R-:W-:Y:S01]  /*352e0*/  IADD3.X R37, P5, PT, R41, R118, RZ, P5, !PT ;  /* 0x0000007629257210 */ /* 0x000fe20002fbe4ff */
[----:B------:R-:W-:Y:S01]  /*352f0*/  IMAD.WIDE.U32.X R122, R107, R179, R122, P6 ;  /* 0x000000b36b7a7225 */ /* 0x000fe200030e047a */
[----:B------:R-:W-:-:S02]  /*35300*/  IADD3 R74, P6, PT, R127, R38, RZ ;  /* 0x000000267f4a7210 */ /* 0x000fc40007fde0ff */
[----:B------:R-:W-:Y:S01]  /*35310*/  MOV R118, R39 ;  /* 0x0000002700767202 */ /* 0x000fe20000000f00 */
[----:B------:R-:W-:Y:S01]  /*35320*/  IMAD.X R69, RZ, RZ, R69, P0 ;  /* 0x000000ffff457224 */ /* 0x000fe200000e0645 */
[----:B------:R-:W-:Y:S02]  /*35330*/  IADD3 R38, P0, PT, R71, R126, RZ ;  /* 0x0000007e47267210 */ /* 0x000fe40007f1e0ff */
[----:B------:R-:W-:Y:S01]  /*35340*/  IADD3.X R125, P5, P4, R122, R125, R62, P5, P4 ;  /* 0x0000007d7a7d7210 */ /* 0x000fe20002ca843e */
[----:B------:R-:W-:Y:S01]  /*35350*/  IMAD.WIDE.U32.X R118, R77, R103, R118, P6 ;  /* 0x000000674d767225 */ /* 0x000fe200030e0476 */
[----:B------:R-:W-:Y:S02]  /*35360*/  IADD3.X R39, P0, PT, R145, R74, RZ, P0, !PT ;  /* 0x0000004a91277210 */ /* 0x000fe4000071e4ff */
[----:B------:R-:W-:Y:S01]  /*35370*/  LEA.HI R62, R69, R40, RZ, 0xd ;  /* 0x00000028453e7211 */ /* 0x000fe200078f68ff */
[----:B------:R-:W-:Y:S01]  /*35380*/  IMAD.WIDE.U32 R76, R18, 0x13, RZ ;  /* 0x00000013124c7825 */ /* 0x000fe200078e00ff */
[----:B------:R-:W-:-:S02]  /*35390*/  IADD3 R68, P6, PT, R83, R68, RZ ;  /* 0x0000004453447210 */ /* 0x000fc40007fde0ff */
[----:B------:R-:W-:Y:S02]  /*353a0*/  IADD3.X R160, PT, PT, R123, R160, R63, P5, P4 ;  /* 0x000000a07ba07210 */ /* 0x000fe40002fe843f */
[----:B------:R-:W-:Y:S02]  /*353b0*/  IADD3.X R151, P0, P1, R118, R151, R52, P0, P1 ;  /* 0x0000009776977210 */ /* 0x000fe40000102434 */
[----:B------:R-:W-:Y:S02]  /*353c0*/  IADD3.X R41, P3, PT, R64, R87, RZ, P3, !PT ;  /* 0x0000005740297210 */ /* 0x000fe40001f7e4ff */
[----:B------:R-:W-:Y:S02]  /*353d0*/  IADD3 R72, P4, PT, R81, R72, RZ ;  /* 0x0000004851487210 */ /* 0x000fe40007f9e0ff */
[----:B------:R-:W-:Y:S02]  /*353e0*/  LOP3.LUT R52, R62, 0x1, RZ, 0xc0, !PT ;  /* 0x000000013e347812 */ /* 0x000fe400078ec0ff */
[----:B------:R-:W-:-:S02]  /*353f0*/  IADD3.X R40, P6, PT, R60, R79, RZ, P6, !PT ;  /* 0x0000004f3c287210 */ /* 0x000fc400037de4ff */
[----:B------:R-:W-:Y:S01]  /*35400*/  IADD3.X R170, PT, PT, R119, R170, R53, P0, P1 ;  /* 0x000000aa77aa7210 */ /* 0x000fe200007e2435 */
[----:B------:R-:W-:Y:S01]  /*35410*/  IMAD.WIDE.U32 R118, R15, 0x13, RZ ;  /* 0x000000130f767825 */ /* 0x000fe200078e00ff */
[----:B------:R-:W-:Y:S02]  /*35420*/  IADD3.X R41, P4, PT, R41, R134, RZ, P4, !PT ;  /* 0x0000008629297210 */ /* 0x000fe4000279e4ff */
[----:B------:R-:W-:Y:S02]  /*35430*/  ISETP.NE.U32.AND P0, PT, R52, 0x1, PT ;  /* 0x000000013400780c */ /* 0x000fe40003f05070 */
[----:B------:R-:W-:Y:S02]  /*35440*/  IADD3 R139, P1, PT, -R48, -0x26, RZ ;  /* 0xffffffda308b7810 */ /* 0x000fe40007f3e1ff */
[----:B------:R-:W-:Y:S02]  /*35450*/  IADD3.X R59, P2, P6, R54, R59, R44, P6, P2 ;  /* 0x0000003b363b7210 */ /* 0x000fe4000364442c */
[----:B------:R-:W-:-:S02]  /*35460*/  IADD3.X R138, P3, P4, R56, R138, R42, P4, P3 ;  /* 0x0000008a388a7210 */ /* 0x000fc4000246642a */
[----:B------:R-:W-:Y:S02]  /*35470*/  ISETP.NE.U32.AND.EX P0, PT, RZ, RZ, PT, P0 ;  /* 0x000000ffff00720c */ /* 0x000fe40003f05100 */
[----:B------:R-:W-:Y:S02]  /*35480*/  IADD3.X R44, PT, PT, ~R49, 0xfffff, RZ, P1, !PT ;  /* 0x000fffff312c7810 */ /* 0x000fe40000ffe5ff */
[----:B------:R-:W-:Y:S02]  /*35490*/  IADD3 R42, P1, PT, -R47, -0x2, RZ ;  /* 0xfffffffe2f2a7810 */ /* 0x000fe40007f3e1ff */
[----:B------:R-:W-:Y:S02]  /*354a0*/  SEL R139, R139, R48, !P0 ;  /* 0x000000308b8b7207 */ /* 0x000fe40004000000 */
[----:B------:R-:W-:Y:S02]  /*354b0*/  IADD3.X R70, PT, PT, R55, R70, R45, P2, P6 ;  /* 0x0000004637467210 */ /* 0x000fe400017ec42d */
[----:B------:R-:W-:Y:S01]  /*354c0*/  SEL R49, R44, R49, !P0 ;  /* 0x000000312c317207 */ /* 0x000fe20004000000 */
[----:B------:R-:W-:Y:S01]  /*354d0*/  IMAD.WIDE.U32 R144, R139, R25, RZ ;  /* 0x000000198b907225 */ /* 0x000fe200078e00ff */
[----:B------:R-:W-:-:S02]  /*354e0*/  IADD3.X R48, PT, PT, ~R61, 0xfffff, RZ, P1, !PT ;  /* 0x000fffff3d307810 */ /* 0x000fc40000ffe5ff */
[----:B------:R-:W-:Y:S02]  /*354f0*/  IADD3 R45, P1, PT, -R66, -0x2, RZ ;  /* 0xfffffffe422d7810 */ /* 0x000fe40007f3e1ff */
[----:B------:R-:W-:Y:S02]  /*35500*/  IADD3 R44, P2, PT, -R65, -0x2, RZ ;  /* 0xfffffffe412c7810 */ /* 0x000fe40007f5e1ff */
[----:B------:R-:W-:Y:S02]  /*35510*/  SEL R159, R42, R47, !P0 ;  /* 0x0000002f2a9f7207 */ /* 0x000fe40004000000 */
[----:B------:R-:W-:Y:S01]  /*35520*/  SEL R47, R48, R61, !P0 ;  /* 0x0000003d302f7207 */ /* 0x000fe20004000000 */
[----:B------:R-:W-:Y:S01]  /*35530*/  IMAD R61, R29, 0x13, RZ ;  /* 0x000000131d3d7824 */ /* 0x000fe200078e02ff */
[----:B------:R-:W-:Y:S01]  /*35540*/  IADD3.X R55, PT, PT, ~R46, 0xfffff, RZ, P1, !PT ;  /* 0x000fffff2e377810 */ /* 0x000fe20000ffe5ff */
[----:B------:R-:W-:Y:S01]  /*35550*/  IMAD.WIDE.U32 R122, R159, R76, RZ ;  /* 0x0000004c9f7a7225 */ /* 0x000fe200078e00ff */
[----:B------:R-:W-:-:S02]  /*35560*/  IADD3.X R48, PT, PT, ~R51, 0xfffff, RZ, P2, !PT ;  /* 0x000fffff33307810 */ /* 0x000fc400017fe5ff */
[----:B------:R-:W-:Y:S01]  /*35570*/  IADD3 R42, P1, PT, -R67, -0x2, RZ ;  /* 0xfffffffe432a7810 */ /* 0x000fe20007f3e1ff */
[----:B------:R-:W-:Y:S01]  /*35580*/  IMAD.WIDE.U32 R126, R47, R76, RZ ;  /* 0x0000004c2f7e7225 */ /* 0x000fe200078e00ff */
[----:B------:R-:W-:Y:S02]  /*35590*/  IADD3.X R43, PT, PT, R57, R146, R43, P3, P4 ;  /* 0x00000092392b7210 */ /* 0x000fe40001fe842b */
[----:B------:R-:W-:Y:S01]  /*355a0*/  SEL R57, R48, R51, !P0 ;  /* 0x0000003330397207 */ /* 0x000fe20004000000 */
[----:B------:R-:W-:Y:S01]  /*355b0*/  IMAD.WIDE.U32 R148, R159, R82, RZ ;  /* 0x000000529f947225 */ /* 0x000fe200078e00ff */
[----:B------:R-:W-:Y:S02]  /*355c0*/  SEL R55, R55, R46, !P0 ;  /* 0x0000002e37377207 */ /* 0x000fe40004000000 */
[----:B------:R-:W-:Y:S01]  /*355d0*/  SEL R53, R44, R65, !P0 ;  /* 0x000000412c357207 */ /* 0x000fe20004000000 */
[----:B------:R-:W-:Y:S01]  /*355e0*/  IMAD.WIDE.U32 R64, R49, R82, RZ ;  /* 0x0000005231407225 */ /* 0x000fe200078e00ff */
[----:B------:R-:W-:-:S02]  /*355f0*/  SEL R51, R42, R67, !P0 ;  /* 0x000000432a337207 */ /* 0x000fc40004000000 */
[----:B------:R-:W-:Y:S01]  /*35600*/  SEL R45, R45, R66, !P0 ;  /* 0x000000422d2d7207 */ /* 0x000fe20004000000 */
[----:B------:R-:W-:Y:S01]  /*35610*/  IMAD R67, R28, 0x13, RZ ;  /* 0x000000131c437824 */ /* 0x000fe200078e02ff */
[----:B------:R-:W-:Y:S01]  /*35620*/  IADD3.X R63, PT, PT, ~R50, 0xfffff, RZ, P1, !PT ;  /* 0x000fffff323f7810 */ /* 0x000fe20000ffe5ff */
[----:B------:R-:W-:Y:S01]  /*35630*/  IMAD.IADD R66, R77, 0x1, R61 ;  /* 0x000000014d427824 */ /* 0x000fe200078e023d */
[----:B------:R-:W-:Y:S01]  /*35640*/  SHF.L.W.U32.HI R70, R59, 0xd, R70 ;  /* 0x0000000d3b467819 */ /* 0x000fe20000010e46 */
[----:B------:R-:W-:Y:S01]  /*35650*/  IMAD.WIDE.U32 R140, R55, R118, RZ ;  /* 0x00000076378c7225 */ /* 0x000fe200078e00ff */
[----:B------:R-:W-:Y:S02]  /*35660*/  IADD3 R42, PT, PT, R119, R67, RZ ;  /* 0x00000043772a7210 */ /* 0x000fe40007ffe0ff */
[----:B------:R-:W-:Y:S01]  /*35670*/  SEL R63, R63, R50, !P0 ;  /* 0x000000323f3f7207 */ /* 0x000fe20004000000 */
[----:B------:R-:W-:Y:S01]  /*35680*/  IMAD.WIDE.U32 R60, R139, R82, RZ ;  /* 0x000000528b3c7225 */ /* 0x000fe200078e00ff */
[----:B------:R-:W-:-:S03]  /*35690*/  SHF.L.W.U32.HI R59, R40, 0xd, R59 ;  /* 0x0000000d283b7819 */ /* 0x000fc60000010e3b */
[----:B------:R-:W-:Y:S01]  /*356a0*/  IMAD.WIDE.U32 R64, P6, R139, R30, R64 ;  /* 0x0000001e8b407225 */ /* 0x000fe200078c0040 */
[----:B------:R-:W-:-:S03]  /*356b0*/  IADD3 R67, P1, PT, R60, R122, RZ ;  /* 0x0000007a3c437210 */ /* 0x000fc60007f3e0ff */
[----:B------:R-:W-:Y:S01]  /*356c0*/  IMAD.WIDE.U32 R126, P4, R66, R159, R126 ;  /* 0x0000009f427e7225 */ /* 0x000fe2000788007e */
[----:B------:R-:W-:Y:S02]  /*356d0*/  IADD3 R46, P2, PT, R61, R64, RZ ;  /* 0x000000403d2e7210 */ /* 0x000fe40007f5e0ff */
[----:B------:R-:W-:Y:S01]  /*356e0*/  MOV R60, R65 ;  /* 0x00000041003c7202 */ /* 0x000fe20000000f00 */
[----:B------:R-:W-:Y:S01]  /*356f0*/  IMAD.WIDE.U32 R134, R45, R118, RZ ;  /* 0x000000762d867225 */ /* 0x000fe200078e00ff */
[----:B------:R-:W-:-:S03]  /*35700*/  IADD3 R71, P3, PT, R123, R126, RZ ;  /* 0x0000007e7b477210 */ /* 0x000fc60007f7e0ff */
[----:B------:R-:W-:Y:S01]  /*35710*/  IMAD.WIDE.U32 R142, P5, R42, R45, R140 ;  /* 0x0000002d2a8e7225 */ /* 0x000fe200078a008c */
[----:B------:R-:W-:Y:S02]  /*35720*/  IADD3.X R141, PT, PT, RZ, RZ, RZ, P4, !PT ;  /* 0x000000ffff8d7210 */ /* 0x000fe400027fe4ff */
[----:B------:R-:W-:Y:S01]  /*35730*/  IADD3 R44, P0, PT, R67, R134, RZ ;  /* 0x00000086432c7210 */ /* 0x000fe20007f1e0ff */
[----:B------:R-:W-:Y:S01]  /*35740*/  IMAD.X R61, RZ, RZ, RZ, P6 ;  /* 0x000000ffff3d7224 */ /* 0x000fe200030e06ff */
[----:B------:R-:W-:Y:S01]  /*35750*/  IADD3 R135, P4, PT, R135, R142, RZ ;  /* 0x0000008e87877210 */ /* 0x000fe20007f9e0ff */
[----:B------:R-:W-:Y:S01]  /*35760*/  IMAD.X R123, RZ, RZ, RZ, P5 ;  /* 0x000000ffff7b7224 */ /* 0x000fe200028e06ff */
[----:B------:R-:W-:Y:S01]  /*35770*/  IADD3.X R46, P1, PT, R46, R71, RZ, P1, !PT ;  /* 0x000000472e2e7210 */ /* 0x000fe20000f3e4ff */
[----:B------:R-:W-:Y:S01]  /*35780*/  IMAD.MOV.U32 R140, RZ, RZ, R127 ;  /* 0x000000ffff8c7224 */ /* 0x000fe200078e007f */
        /* <DEDUP_REMOVED lines=8> */
[----:B------:R-:W-:Y:S02]  /*35810*/  IADD3.X R62, P1, P4, R142, R140, R60, P0, P1 ;  /* 0x0000008c8e3e7210 */ /* 0x000fe4000042243c */
[----:B------:R-:W-:Y:S01]  /*35820*/  IADD3 R67, P0, PT, R144, R148, RZ ;  /* 0x0000009490437210 */ /* 0x000fe20007f1e0ff */
[----:B------:R-:W-:Y:S01]  /*35830*/  IMAD.WIDE.U32 R122, P2, R139, R26, R126 ;  /* 0x0000001a8b7a7225 */ /* 0x000fe2000784007e */
[----:B------:R-:W-:-:S03]  /*35840*/  IADD3.X R52, PT, PT, R143, R141, R61, P1, P4 ;  /* 0x0000008d8f347210 */ /* 0x000fc60000fe843d */
[----:B------:R-:W-:Y:S01]  /*35850*/  IMAD.WIDE.U32 R134, P5, R159, R30, R134 ;  /* 0x0000001e9f867225 */ /* 0x000fe200078a0086 */
[----:B------:R-:W-:Y:S02]  /*35860*/  IADD3 R60, P3, PT, R145, R122, RZ ;  /* 0x0000007a913c7210 */ /* 0x000fe40007f7e0ff */
[----:B------:R-:W-:Y:S01]  /*35870*/  MOV R144, R123 ;  /* 0x0000007b00907202 */ /* 0x000fe20000000f00 */
[----:B------:R-:W-:Y:S01]  /*35880*/  IMAD.WIDE.U32 R126, R45, R76, RZ ;  /* 0x0000004c2d7e7225 */ /* 0x000fe200078e00ff */
[----:B------:R-:W-:Y:S02]  /*35890*/  IADD3 R71, P4, PT, R149, R134, RZ ;  /* 0x0000008695477210 */ /* 0x000fe40007f9e0ff */
[----:B------:R-:W-:Y:S01]  /*358a0*/  IADD3.X R149, PT, PT, RZ, RZ, RZ, P5, !PT ;  /* 0x000000ffff957210 */ /* 0x000fe20002ffe4ff */
[----:B------:R-:W-:Y:S01]  /*358b0*/  IMAD.WIDE.U32 R152, P6, R66, R45, R152 ;  /* 0x0000002d42987225 */ /* 0x000fe200078c0098 */
[----:B------:R-:W-:Y:S02]  /*358c0*/  IADD3 R61, P1, PT, R67, R126, RZ ;  /* 0x0000007e433d7210 */ /* 0x000fe40007f3e0ff */
[----:B------:R-:W-:Y:S01]  /*358d0*/  IADD3.X R60, P0, PT, R60, R71, RZ, P0, !PT ;  /* 0x000000473c3c7210 */ /* 0x000fe2000071e4ff */
[----:B------:R-:W-:Y:S01]  /*358e0*/  IMAD.X R145, RZ, RZ, RZ, P2 ;  /* 0x000000ffff917224 */ /* 0x000fe200010e06ff */
[----:B------:R-:W-:Y:S01]  /*358f0*/  IADD3 R127, P2, PT, R127, R152, RZ ;  /* 0x000000987f7f7210 */ /* 0x000fe20007f5e0ff */
[----:B------:R-:W-:Y:S01]  /*35900*/  IMAD.X R143, RZ, RZ, RZ, P6 ;  /* 0x000000ffff8f7224 */ /* 0x000fe200030e06ff */
[----:B------:R-:W-:Y:S01]  /*35910*/  MOV R142, R153 ;  /* 0x00000099008e7202 */ /* 0x000fe20000000f00 */
        /* <DEDUP_REMOVED lines=46> */
[----:B------:R-:W-:-:S04]  /*35c00*/  IMAD.WIDE.U32 R134, P0, R45, R26, R134 ;  /* 0x0000001a2d867225 */ /* 0x000fc80007800086 */
[----:B------:R-:W-:Y:S01]  /*35c10*/  IMAD.WIDE.U32 R144, R29, R139, RZ ;  /* 0x0000008b1d907225 */ /* 0x000fe200078e00ff */
[----:B------:R-:W-:-:S03]  /*35c20*/  MOV R152, R135 ;  /* 0x0000008700987202 */ /* 0x000fc60000000f00 */
[----:B------:R-:W-:Y:S01]  /*35c30*/  IMAD.X R143, RZ, RZ, RZ, P3 ;  /* 0x000000ffff8f7224 */ /* 0x000fe200018e06ff */
[----:B------:R-:W-:Y:S01]  /*35c40*/  IADD3 R46, P3, PT, R71, R140, RZ ;  /* 0x0000008c472e7210 */ /* 0x000fe20007f7e0ff */
[----:B------:R-:W-:Y:S01]  /*35c50*/  IMAD.WIDE.U32 R126, R28, R159, RZ ;  /* 0x0000009f1c7e7225 */ /* 0x000fe200078e00ff */
[----:B------:R-:W-:Y:S02]  /*35c60*/  IADD3 R71, P6, PT, R141, R134, RZ ;  /* 0x000000868d477210 */ /* 0x000fe40007fde0ff */
[----:B------:R-:W-:Y:S01]  /*35c70*/  MOV R140, R153 ;  /* 0x00000099008c7202 */ /* 0x000fe20000000f00 */
[----:B------:R-:W-:-:S04]  /*35c80*/  IMAD.WIDE.U32.X R122, R49, R28, R142, P5 ;  /* 0x0000001c317a7225 */ /* 0x000fc800028e048e */
[----:B------:R-:W-:Y:S02]  /*35c90*/  IMAD.X R141, RZ, RZ, RZ, P2 ;  /* 0x000000ffff8d7224 */ /* 0x000fe400010e06ff */
[----:B------:R-:W-:-:S04]  /*35ca0*/  IMAD.WIDE.U32 R144, P5, R49, R18, R144 ;  /* 0x0000001231907225 */ /* 0x000fc800078a0090 */
[----:B------:R-:W-:Y:S01]  /*35cb0*/  IMAD.WIDE.U32 R142, R18, R139, RZ ;  /* 0x0000008b128e7225 */ /* 0x000fe200078e00ff */
[----:B------:R-:W-:-:S03]  /*35cc0*/  IADD3.X R18, P1, PT, R74, R77, RZ, P1, !PT ;  /* 0x0000004d4a127210 */ /* 0x000fc60000f3e4ff */
[----:B------:R-:W-:Y:S01]  /*35cd0*/  IMAD.WIDE.U32 R148, R15, R159, RZ ;  /* 0x0000009f0f947225 */ /* 0x000fe200078e00ff */
[----:B------:R-:W-:-:S03]  /*35ce0*/  IADD3.X R18, P3, PT, R18, R71, RZ, P3, !PT ;  /* 0x0000004712127210 */ /* 0x000fc60001f7e4ff */
[----:B------:R-:W-:-:S04]  /*35cf0*/  IMAD.WIDE.U32 R154, R27, R45, RZ ;  /* 0x0000002d1b9a7225 */ /* 0x000fc800078e00ff */
[----:B------:R-:W-:-:S04]  /*35d00*/  IMAD.WIDE.U32 R126, P2, R47, R15, R126 ;  /* 0x0000000f2f7e7225 */ /* 0x000fc8000784007e */
[----:B------:R-:W-:Y:S01]  /*35d10*/  IMAD.X R153, RZ, RZ, RZ, P0 ;  /* 0x000000ffff997224 */ /* 0x000fe200000e06ff */
[----:B------:R-:W-:Y:S01]  /*35d20*/  IADD3 R15, P0, PT, R142, R148, RZ ;  /* 0x000000948e0f7210 */ /* 0x000fe20007f1e0ff */
[----:B------:R-:W-:Y:S01]  /*35d30*/  IMAD.WIDE.U32.X R140, R47, R27, R140, P4 ;  /* 0x0000001b2f8c7225 */ /* 0x000fe200020e048c */
[----:B------:R-:W-:Y:S02]  /*35d40*/  IADD3 R81, P4, PT, R143, R144, RZ ;  /* 0x000000908f517210 */ /* 0x000fe40007f9e0ff */
[----:B------:R-:W-:Y:S01]  /*35d50*/  MOV R142, R145 ;  /* 0x00000091008e7202 */ /* 0x000fe20000000f00 */
[----:B------:R-:W-:-:S04]  /*35d60*/  IMAD.WIDE.U32 R156, R12, R45, RZ ;  /* 0x0000002d0c9c7225 */ /* 0x000fc800078e00ff */
[----:B------:R-:W-:Y:S01]  /*35d70*/  IMAD.WIDE.U32.X R134, R55, R26, R152, P6 ;  /* 0x0000001a37867225 */ /* 0x000fe200030e0498 */
[----:B------:R-:W-:Y:S02]  /*35d80*/  IADD3.X R153, PT, PT, RZ, RZ, RZ, P2, !PT ;  /* 0x000000ffff997210 */ /* 0x000fe400017fe4ff */
[----:B------:R-:W-:Y:S01]  /*35d90*/  IADD3 R15, P2, PT, R15, R156, RZ ;  /* 0x0000009c0f0f7210 */ /* 0x000fe20007f5e0ff */
[----:B------:R-:W-:Y:S01]  /*35da0*/  IMAD.X R143, RZ, RZ, RZ, P5 ;  /* 0x000000ffff8f7224 */ /* 0x000fe200028e06ff */
[----:B------:R-:W-:Y:S01]  /*35db0*/  IADD3 R148, P5, PT, R149, R126, RZ ;  /* 0x0000007e95947210 */ /* 0x000fe20007fbe0ff */
[----:B------:R-:W-:Y:S01]  /*35dc0*/  IMAD.WIDE.U32 R154, P6, R55, R12, R154 ;  /* 0x0000000c379a7225 */ /* 0x000fe200078c009a */
[----:B------:R-:W-:Y:S02]  /*35dd0*/  IADD3.X R71, P1, P3, R134, R140, R122, P3, P1 ;  /* 0x0000008c86477210 */ /* 0x000fe40001b2247a */
[----:B------:R-:W-:Y:S01]  /*35de0*/  IADD3.X R81, P0, PT, R81, R148, RZ, P0, !PT ;  /* 0x0000009451517210 */ /* 0x000fe2000071e4ff */
[----:B------:R-:W-:Y:S01]  /*35df0*/  IMAD.X R149, RZ, RZ, RZ, P6 ;  /* 0x000000ffff957224 */ /* 0x000fe200030e06ff */
[----:B------:R-:W-:Y:S01]  /*35e00*/  IADD3 R156, P6, PT, R157, R154, RZ ;  /* 0x0000009a9d9c7210 */ /* 0x000fe20007fde0ff */
[----:B------:R-:W-:Y:S01]  /*35e10*/  IMAD.MOV.U32 R152, RZ, RZ, R127 ;  /* 0x000000ffff987224 */ /* 0x000fe200078e007f */
[----:B------:R-:W-:Y:S01]  /*35e20*/  MOV R148, R155 ;  /* 0x0000009b00947202 */ /* 0x000fe20000000f00 */
[----:B------:R-:W-:Y:S01]  /*35e30*/  IMAD.WIDE.U32.X R126, R49, R29, R142, P4 ;  /* 0x0000001d317e7225 */ /* 0x000fe200020e048e */
[----:B------:R-:W-:-:S02]  /*35e40*/  IADD3.X R87, PT, PT, R135, R141, R123, P1, P3 ;  /* 0x0000008d87577210 */ /* 0x000fc40000fe647b */
[----:B------:R-:W-:Y:S01]  /*35e50*/  IADD3.X R81, P2, PT, R81, R156, RZ, P2, !PT ;  /* 0x0000009c51517210 */ /* 0x000fe2000175e4ff */
[----:B------:R-:W-:-:S04]  /*35e60*/  IMAD.WIDE.U32.X R152, R47, R28, R152, P5 ;  /* 0x0000001c2f987225 */ /* 0x000fc800028e0498 */
[----:B------:R-:W-:-:S04]  /*35e70*/  IMAD.WIDE.U32 R134, R49, R84, RZ ;  /* 0x0000005431867225 */ /* 0x000fc800078e00ff */
[----:B------:R-:W-:-:S04]  /*35e80*/  IMAD.WIDE.U32 R122, R47, R80, RZ ;  /* 0x000000502f7a7225 */ /* 0x000fc800078e00ff */
        /* <DEDUP_REMOVED lines=11> */
[----:B------:R-:W-:-:S03]  /*35f40*/  IADD3 R140, P2, PT, R141, R122, RZ ;  /* 0x0000007a8d8c7210 */ /* 0x000fc60007f5e0ff */
[----:B------:R-:W-:Y:S01]  /*35f50*/  IMAD.WIDE.U32 R126, P6, R45, R19, R142 ;  /* 0x000000132d7e7225 */ /* 0x000fe200078c008e */
[----:B------:R-:W-:Y:S02]  /*35f60*/  IADD3 R83, P1, PT, R83, R28, RZ ;  /* 0x0000001c53537210 */ /* 0x000fe40007f3e0ff */
[----:B------:R-:W-:Y:S01]  /*35f70*/  IADD3.X R79, P0, PT, R79, R140, RZ, P0, !PT ;  /* 0x0000008c4f4f7210 */ /* 0x000fe2000071e4ff */
[----:B------:R-:W-:Y:S01]  /*35f80*/  IMAD.X R141, RZ, RZ, RZ, P3 ;  /* 0x000000ffff8d7224 */ /* 0x000fe200018e06ff */
[----:B------:R-:W-:Y:S01]  /*35f90*/  IADD3 R28, P3, PT, R29, R126, RZ ;  /* 0x0000007e1d1c7210 */ /* 0x000fe20007f7e0ff */
[----:B------:R-:W-:Y:S01]  /*35fa0*/  IMAD.X R145, RZ, RZ, RZ, P6 ;  /* 0x000000ffff917224 */ /* 0x000fe200030e06ff */
[----:B------:R-:W-:Y:S01]  /*35fb0*/  IADD3.X R143, PT, PT, RZ, RZ, RZ, P5, !PT ;  /* 0x000000ffff8f7210 */ /* 0x000fe20002ffe4ff */
[----:B------:R-:W-:Y:S01]  /*35fc0*/  IMAD.MOV.U32 R142, RZ, RZ, R123 ;  /* 0x000000ffff8e7224 */ /* 0x000fe200078e007b */
[----:B------:R-:W-:Y:S01]  /*35fd0*/  MOV R140, R135 ;  /* 0x00000087008c7202 */ /* 0x000fe20000000f00 */
[----:B------:R-:W-:Y:S01]  /*35fe0*/  IMAD.WIDE.U32 R152, R55, R80, RZ ;  /* 0x0000005037987225 */ /* 0x000fe200078e00ff */
[----:B------:R-:W-:-:S02]  /*35ff0*/  MOV R144, R127 ;  /* 0x0000007f00907202 */ /* 0x000fc40000000f00 */
[----:B------:R-:W-:Y:S01]  /*36000*/  IADD3.X R79, P1, PT, R79, R28, RZ, P1, !PT ;  /* 0x0000001c4f4f7210 */ /* 0x000fe20000f3e4ff */
[----:B------:R-:W-:-:S04]  /*36010*/  IMAD.WIDE.U32 R28, R49, R21, RZ ;  /* 0x00000015311c7225 */ /* 0x000fc800078e00ff */
        /* <DEDUP_REMOVED lines=35> */
[----:B------:R-:W-:-:S04]  /*36250*/  IMAD.WIDE.U32 R152, R55, R84, RZ ;  /* 0x0000005437987225 */ /* 0x000fc800078e00ff */
[----:B------:R-:W-:-:S04]  /*36260*/  IMAD.WIDE.U32 R126, R45, R84, RZ ;  /* 0x000000542d7e7225 */ /* 0x000fc800078e00ff */
[----:B------:R-:W-:Y:S01]  /*36270*/  IMAD.WIDE.U32 R140, P4, R159, R22, R140 ;  /* 0x000000169f8c7225 */ /* 0x000fe2000788008c */
[----:B------:R-:W-:-:S03]  /*36280*/  IADD3 R168, P0, PT, R155, R126, RZ ;  /* 0x0000007e9ba87210 */ /* 0x000fc60007f1e0ff */
[----:B------:R-:W-:Y:S01]  /*36290*/  IMAD.WIDE.U32 R28, P2, R49, R10, R28 ;  /* 0x0000000a311c7225 */ /* 0x000fe2000784001c */
[----:B------:R-:W-:Y:S02]  /*362a0*/  IADD3 R176, P6, PT, R149, R140, RZ ;  /* 0x0000008c95b07210 */ /* 0x000fe40007fde0ff */
[----:B------:R-:W-:Y:S01]  /*362b0*/  IADD3.X R155, PT, PT, RZ, RZ, RZ, P4, !PT ;  /* 0x000000ffff9b7210 */ /* 0x000fe200027fe4ff */
        /* <DEDUP_REMOVED lines=8> */
[----:B------:R-:W-:Y:S02]  /*36340*/  IMAD.MOV.U32 R154, RZ, RZ, R141 ;  /* 0x000000ffff9a7224 */ /* 0x000fe400078e008d */
[----:B------:R-:W-:-:S04]  /*36350*/  IMAD.WIDE.U32 R142, R16, R139, RZ ;  /* 0x0000008b108e7225 */ /* 0x000fc800078e00ff */
[----:B------:R-:W-:Y:S02]  /*36360*/  IMAD.X R135, RZ, RZ, RZ, P2 ;  /* 0x000000ffff877224 */ /* 0x000fe400010e06ff */
[----:B------:R-:W-:-:S04]  /*36370*/  IMAD.WIDE.U32 R126, R16, R159, RZ ;  /* 0x0000009f107e7225 */ /* 0x000fc800078e00ff */
[----:B------:R-:W-:-:S04]  /*36380*/  IMAD.WIDE.U32 R28, P2, R49, R17, R144 ;  /* 0x00000011311c7225 */ /* 0x000fc80007840090 */
[----:B------:R-:W-:-:S04]  /*36390*/  IMAD.WIDE.U32 R152, R14, R159, RZ ;  /* 0x0000009f0e987225 */ /* 0x000fc800078e00ff */
[----:B------:R-:W-:-:S04]  /*363a0*/  IMAD.WIDE.U32.X R154, R47, R22, R154, P6 ;  /* 0x000000162f9a7225 */ /* 0x000fc800030e049a */
[----:B------:R-:W-:Y:S02]  /*363b0*/  IMAD.X R123, RZ, RZ, RZ, P5 ;  /* 0x000000ffff7b7224 */ /* 0x000fe400028e06ff */
[----:B------:R-:W-:-:S04]  /*363c0*/  IMAD.WIDE.U32 R144, R14, R139, RZ ;  /* 0x0000008b0e907225 */ /* 0x000fc800078e00ff */
[----:B------:R-:W-:-:S04]  /*363d0*/  IMAD.WIDE.U32 R166, R55, R21, RZ ;  /* 0x0000001537a67225 */ /* 0x000fc800078e00ff */
[----:B------:R-:W-:-:S04]  /*363e0*/  IMAD.WIDE.U32 R158, R10, R159, RZ ;  /* 0x0000009f0a9e7225 */ /* 0x000fc800078e00ff */
[----:B------:R-:W-:-:S04]  /*363f0*/  IMAD.WIDE.U32 R156, P6, R47, R10, R156 ;  /* 0x0000000a2f9c7225 */ /* 0x000fc800078c009c */
[----:B------:R-:W-:Y:S01]  /*36400*/  IMAD.WIDE.U32 R142, P5, R49, R14, R142 ;  /* 0x0000000e318e7225 */ /* 0x000fe200078a008e */
[----:B------:R-:W-:Y:S02]  /*36410*/  IADD3.X R165, PT, PT, RZ, RZ, RZ, P6, !PT ;  /* 0x000000ffffa57210 */ /* 0x000fe400037fe4ff */
[----:B------:R-:W-:Y:S01]  /*36420*/  MOV R164, R157 ;  /* 0x0000009d00a47202 */ /* 0x000fe20000000f00 */
[----:B------:R-:W-:Y:S01]  /*36430*/  IMAD.WIDE.U32.X R122, R55, R23, R122, P4 ;  /* 0x00000017377a7225 */ /* 0x000fe200020e047a */
[----:B------:R-:W-:Y:S02]  /*36440*/  IADD3 R171, P4, PT, R144, R158, RZ ;  /* 0x0000009e90ab7210 */ /* 0x000fe40007f9e0ff */
[----:B------:R-:W-:Y:S01]  /*36450*/  IADD3 R158, P6, PT, R145, R142, RZ ;  /* 0x0000008e919e7210 */ /* 0x000fe20007fde0ff */
[----:B------:R-:W-:Y:S02]  /*36460*/  IMAD.X R149, RZ, RZ, RZ, P5 ;  /* 0x000000ffff957224 */ /* 0x000fe400028e06ff */
[----:B------:R-:W-:-:S04]  /*36470*/  IMAD.WIDE.U32 R166, P5, R45, R22, R166 ;  /* 0x000000162da67225 */ /* 0x000fc800078a00a6 */
[----:B------:R-:W-:Y:S01]  /*36480*/  IMAD.WIDE.U32 R140, R17, R139, RZ ;  /* 0x0000008b118c7225 */ /* 0x000fe200078e00ff */
[----:B------:R-:W-:-:S03]  /*36490*/  MOV R142, R167 ;  /* 0x000000a7008e7202 */ /* 0x000fc60000000f00 */
[----:B------:R-:W-:Y:S01]  /*364a0*/  IMAD.MOV.U32 R148, RZ, RZ, R143 ;  /* 0x000000ffff947224 */ /* 0x000fe200078e008f */
[----:B------:R-:W-:Y:S01]  /*364b0*/  IADD3.X R143, PT, PT, RZ, RZ, RZ, P5, !PT ;  /* 0x000000ffff8f7210 */ /* 0x000fe20002ffe4ff */
[----:B------:R-:W-:Y:S01]  /*364c0*/  IMAD.X R145, RZ, RZ, RZ, P2 ;  /* 0x000000ffff917224 */ /* 0x000fe200010e06ff */
[----:B------:R-:W-:Y:S01]  /*364d0*/  IADD3 R17, P5, PT, R140, R152, RZ ;  /* 0x000000988c117210 */ /* 0x000fe20007fbe0ff */
[----:B------:R-:W-:Y:S01]  /*364e0*/  IMAD.WIDE.U32.X R148, R49, R16, R148, P6 ;  /* 0x0000001031947225 */ /* 0x000fe200030e0494 */
[----:B------:R-:W-:Y:S02]  /*364f0*/  IADD3 R139, P6, PT, R141, R28, RZ ;  /* 0x0000001c8d8b7210 */ /* 0x000fe40007fde0ff */
[----:B------:R-:W-:Y:S01]  /*36500*/  IADD3 R159, P2, PT, R159, R156, RZ ;  /* 0x0000009c9f9f7210 */ /* 0x000fe20007f5e0ff */
[----:B------:R-:W-:-:S04]  /*36510*/  IMAD.WIDE.U32 R140, R45, R21, RZ ;  /* 0x000000152d8c7225 */ /* 0x000fc800078e00ff */
[----:B------:R-:W-:Y:S02]  /*36520*/  IMAD.MOV.U32 R144, RZ, RZ, R29 ;  /* 0x000000ffff907224 */ /* 0x000fe400078e001d */
        /* <DEDUP_REMOVED lines=13> */
[----:B------:R-:W-:-:S04]  /*36600*/  IMAD.WIDE.U32.X R142, R55, R22, R142, P6 ;  /* 0x00000016378e7225 */ /* 0x000fc800030e048e */
[----:B------:R-:W-:-:S04]  /*36610*/  IMAD.WIDE.U32 R28, P6, R55, R10, R28 ;  /* 0x0000000a371c7225 */ /* 0x000fc800078c001c */
[----:B------:R-:W-:Y:S01]  /*36620*/  IMAD.WIDE.U32.X R140, R47, R16, R140, P2 ;  /* 0x000000102f8c7225 */ /* 0x000fe200010e048c */
[----:B------:R-:W-:Y:S02]  /*36630*/  IADD3 R20, P2, PT, R17, R152, RZ ;  /* 0x0000009811147210 */ /* 0x000fe40007f5e0ff */
[----:B------:R-:W-:Y:S01]  /*36640*/  MOV R16, R29 ;  /* 0x0000001d00107202 */ /* 0x000fe20000000f00 */
[----:B------:R-:W-:Y:S01]  /*36650*/  IMAD.X R17, RZ, RZ, RZ, P6 ;  /* 0x000000ffff117224 */ /* 0x000fe200030e06ff */
[----:B------:R-:W-:Y:S01]  /*36660*/  IADD3 R152, P6, PT, R153, R28, RZ ;  /* 0x0000001c99987210 */ /* 0x000fe20007fde0ff */
[----:B------:R-:W-:Y:S01]  /*36670*/  IMAD.WIDE.U32 R28, R12, 0x13, RZ ;  /* 0x000000130c1c7825 */ /* 0x000fe200078e00ff */
[----:B------:R-:W-:Y:S02]  /*36680*/  IADD3.X R12, P0, PT, R169, R178, RZ, P0, !PT ;  /* 0x000000b2a90c7210 */ /* 0x000fe4000071e4ff */
[----:B------:R-:W-:Y:S01]  /*36690*/  IADD3.X R49, P2, PT, R49, R152, RZ, P2, !PT ;  /* 0x0000009831317210 */ /* 0x000fe2000175e4ff */
[----:B------:R-:W-:Y:S01]  /*366a0*/  IMAD R47, R27, 0x13, RZ ;  /* 0x000000131b2f7824 */ /* 0x000fe200078e02ff */
[----:B------:R-:W-:Y:S01]  /*366b0*/  IADD3.X R139, P0, P3, R122, R154, R134, P0, P3 ;  /* 0x0000009a7a8b7210 */ /* 0x000fe20000306486 */
[----:B------:R-:W-:Y:S01]  /*366c0*/  IMAD.WIDE.U32 R126, R57, R28, RZ ;  /* 0x0000001c397e7225 */ /* 0x000fe200078e00ff */
[----:B------:R-:W-:-:S02]  /*366d0*/  IADD3.X R27, P1, PT, R45, R156, RZ, P1, !PT ;  /* 0x0000009c2d1b7210 */ /* 0x000fc40000f3e4ff */
[----:B------:R-:W-:Y:S01]  /*366e0*/  IADD3.X R154, PT, PT, R123, R155, R135, P0, P3 ;  /* 0x0000009b7b9a7210 */ /* 0x000fe200007e6487 */
[----:B------:R-:W-:Y:S01]  /*366f0*/  IMAD.WIDE.U32.X R16, R55, R13, R16, P6 ;  /* 0x0000000d37107225 */ /* 0x000fe200030e0410 */
[----:B------:R-:W-:-:S03]  /*36700*/  IADD3.X R148, P1, P4, R142, R164, R148, P1, P4 ;  /* 0x000000a48e947210 */ /* 0x000fc60000c28494 */
[----:B------:R-:W-:Y:S01]  /*36710*/  IMAD.WIDE.U32 R122, R53, R28, RZ ;  /* 0x0000001c357a7225 */ /* 0x000fe200078e00ff */
[----:B------:R-:W-:Y:S02]  /*36720*/  IADD3.X R149, PT, PT, R143, R165, R149, P1, P4 ;  /* 0x000000a58f957210 */ /* 0x000fe40000fe8495 */
[----:B------:R-:W-:Y:S01]  /*36730*/  IADD3.X R144, P2, P1, R16, R140, R144, P2, P5 ;  /* 0x0000008c10907210 */ /* 0x000fe2000114a490 */
[----:B------:R-:W-:-:S03]  /*36740*/  IMAD.WIDE.U32 R134, R25, 0x13, RZ ;  /* 0x0000001319867825 */ /* 0x000fc600078e00ff */
[----:B------:R-:W-:Y:S01]  /*36750*/  IADD3.X R145, PT, PT, R17, R141, R145, P2, P1 ;  /* 0x0000008d11917210 */ /* 0x000fe200017e2491 */
[----:B------:R-:W-:Y:S01]  /*36760*/  IMAD.IADD R55, R29, 0x1, R47 ;  /* 0x000000011d377824 */ /* 0x000fe200078e022f */
[----:B------:R-:W-:Y:S01]  /*36770*/  IADD3 R47, P3, PT, R44, R122, RZ ;  /* 0x0000007a2c2f7210 */ /* 0x000fe20007f7e0ff */
[----:B------:R-:W-:Y:S02]  /*36780*/  IMAD R29, R26, 0x13, RZ ;  /* 0x000000131a1d7824 */ /* 0x000fe400078e02ff */
[----:B------:R-:W-:-:S03]  /*36790*/  IMAD.WIDE.U32 R126, P0, R55, R53, R126 ;  /* 0x00000035377e7225 */ /* 0x000fc6000780007e */
[----:B------:R-:W-:Y:S01]  /*367a0*/  IADD3 R152, PT, PT, R135, R29, RZ ;  /* 0x0000001d87987210 */ /* 0x000fe20007ffe0ff */
[----:B------:R-:W-:Y:S01]  /*367b0*/  IMAD.WIDE.U32 R142, R57, R118, RZ ;  /* 0x00000076398e7225 */ /* 0x000fe200078e00ff */
[----:B------:R-:W-:-:S03]  /*367c0*/  IADD3 R156, P4, PT, R123, R126, RZ ;  /* 0x0000007e7b9c7210 */ /* 0x000fc60007f9e0ff */
[----:B------:R-:W-:Y:S01]  /*367d0*/  IMAD.WIDE.U32 R44, R63, R134, RZ ;  /* 0x000000863f2c7225 */ /* 0x000fe200078e00ff */
[----:B------:R-:W-:-:S03]  /*367e0*/  IADD3.X R65, P3, PT, R65, R156, RZ, P3, !PT ;  /* 0x0000009c41417210 */ /* 0x000fc60001f7e4ff */
[----:B------:R-:W-:-:S04]  /*367f0*/  IMAD.WIDE.U32 R122, R53, R118, RZ ;  /* 0x00000076357a7225 */ /* 0x000fc800078e00ff */
[----:B------:R-:W-:-:S04]  /*36800*/  IMAD.WIDE.U32 R142, P5, R42, R53, R142 ;  /* 0x000000352a8e7225 */ /* 0x000fc800078a008e */
[----:B------:R-:W-:Y:S01]  /*36810*/  IMAD.WIDE.U32 R16, R63, R28, RZ ;  /* 0x0000001c3f107225 */ /* 0x000fe200078e00ff */
[----:B------:R-:W-:-:S03]  /*36820*/  IADD3 R153, P1, PT, R123, R142, RZ ;  /* 0x0000008e7b997210 */ /* 0x000fc60007f3e0ff */
[----:B------:R-:W-:-:S04]  /*36830*/  IMAD.WIDE.U32 R44, P2, R152, R51, R44 ;  /* 0x00000033982c7225 */ /* 0x000fc8000784002c */
[----:B------:R-:W-:Y:S01]  /*36840*/  IMAD.WIDE.U32 R140, R51, R134, RZ ;  /* 0x00000086338c7225 */ /* 0x000fe200078e00ff */
[----:B------:R-:W-:-:S03]  /*36850*/  IADD3.X R123, PT, PT, RZ, RZ, RZ, P2, !PT ;  /* 0x000000ffff7b7210 */ /* 0x000fc600017fe4ff */
[----:B------:R-:W-:Y:S01]  /*36860*/  IMAD.MOV.U32 R134, RZ, RZ, R127 ;  /* 0x000000ffff867224 */ /* 0x000fe200078e007f */
[----:B------:R-:W-:Y:S01]  /*36870*/  IADD3 R142, P6, PT, R141, R44, RZ ;  /* 0x0000002c8d8e7210 */ /* 0x000fe20007fde0ff */
[----:B------:R-:W-:Y:S01]  /*36880*/  IMAD.WIDE.U32 R126, P2, R55, R51, R16 ;  /* 0x00000033377e7225 */ /* 0x000fe20007840010 */
[----:B------:R-:W-:-:S03]  /*36890*/  IADD3.X R17, PT, PT, RZ, RZ, RZ, P5, !PT ;  /* 0x000000ffff117210 */ /* 0x000fc60002ffe4ff */
[----:B------:R-:W-:Y:S01]  /*368a0*/  IMAD.X R135, RZ, RZ, RZ, P0 ;  /* 0x000000ffff877224 */ /* 0x000fe200000e06ff */
[----:B------:R-:W-:Y:S01]  /*368b0*/  IADD3 R61, P0, PT, R61, R122, RZ ;  /* 0x0000007a3d3d7210 */ /* 0x000fe20007f1e0ff */
[----:B------:R-:W-:Y:S01]  /*368c0*/  IMAD.WIDE.U32 R28, R51, R28, RZ ;  /* 0x0000001c331c7225 */ /* 0x000fe200078e00ff */
[----:B------:R-:W-:-:S03]  /*368d0*/  MOV R44, R127 ;  /* 0x0000007f002c7202 */ /* 0x000fc60000000f00 */
[----:B------:R-:W-:Y:S01]  /*368e0*/  IMAD.MOV.U32 R122, RZ, RZ, R45 ;  /* 0x000000ffff7a7224 */ /* 0x000fe200078e002d */
[----:B------:R-:W-:Y:S01]  /*368f0*/  IADD3.X R45, PT, PT, RZ, RZ, RZ, P2, !PT ;  /* 0x000000ffff2d7210 */ /* 0x000fe200017fe4ff */
[----:B------:R-:W-:Y:S01]  /*36900*/  IMAD.WIDE.U32.X R134, R55, R57, R134, P4 ;  /* 0x0000003937867225 */ /* 0x000fe200020e0486 */
[----:B------:R-:W-:Y:S02]  /*36910*/  IADD3 R140, P2, PT, R47, R140, RZ ;  /* 0x0000008c2f8c7210 */ /* 0x000fe40007f5e0ff */
[----:B------:R-:W-:Y:S01]  /*36920*/  IADD3 R156, P5, PT, R29, R126, RZ ;  /* 0x0000007e1d9c7210 */ /* 0x000fe20007fbe0ff */
[-C--:B------:R-:W-:Y:S01]  /*36930*/  IMAD.WIDE.U32.X R122, R152, R63.reuse, R122, P6 ;  /* 0x0000003f987a7225 */ /* 0x080fe200030e047a */
[----:B------:R-:W-:Y:S02]  /*36940*/  IADD3.X R141, P4, PT, R65, R142, RZ, P2, !PT ;  /* 0x0000008e418d7210 */ /* 0x000fe4000179e4ff */
[----:B------:R-:W-:Y:S01]  /*36950*/  IADD3 R142, P2, PT, R61, R28, RZ ;  /* 0x0000001c3d8e7210 */ /* 0x000fe20007f5e0ff */
[----:B------:R-:W-:Y:S01]  /*36960*/  IMAD.WIDE.U32.X R28, R55, R63, R44, P5 ;  /* 0x0000003f371c7225 */ /* 0x000fe200028e042c */
[----:B------:R-:W-:-:S02]  /*36970*/  IADD3.X R47, P0, PT, R60, R153, RZ, P0, !PT ;  /* 0x000000993c2f7210 */ /* 0x000fc4000071e4ff */
[----:B------:R-:W-:Y:S01]  /*36980*/  IADD3.X R62, P3, P4, R122, R62, R134, P4, P3 ;  /* 0x0000003e7a3e7210 */ /* 0x000fe20002466486 */
[----:B------:R-:W-:-:S04]  /*36990*/  IMAD.WIDE.U32 R44, R57, R76, RZ ;  /* 0x0000004c392c7225 */ /* 0x000fc800078e00ff */
[----:B------:R-:W-:-:S04]  /*369a0*/  IMAD.WIDE.U32 R60, R63, R118, RZ ;  /* 0x000000763f3c7225 */ /* 0x000fc800078e00ff */
[----:B------:R-:W-:-:S04]  /*369b0*/  IMAD.WIDE.U32 R126, R57, R82, RZ ;  /* 0x00000052397e7225 */ /* 0x000fc800078e00ff */
[----:B------:R-:W-:Y:S01]  /*369c0*/  IMAD.MOV.U32 R16, RZ, RZ, R143 ;  /* 0x000000ffff107224 */ /* 0x000fe200078e008f */
[----:B------:R-:W-:Y:S01]  /*369d0*/  IADD3.X R143, PT, PT, R123, R52, R135, P3, P4 ;  /* 0x000000347b8f7210 */ /* 0x000fe20001fe8487 */
[----:B------:R-:W-:Y:S01]  /*369e0*/  IMAD.WIDE.U32 R134, R53, R76, RZ ;  /* 0x0000004c35867225 */ /* 0x000fe200078e00ff */
[----:B------:R-:W-:-:S03]  /*369f0*/  IADD3.X R52, P2, PT, R47, R156, RZ, P2, !PT ;  /* 0x0000009c2f347210 */ /* 0x000fc6000175e4ff */
[----:B------:R-:W-:-:S04]  /*36a00*/  IMAD.WIDE.U32 R44, P3, R66, R53, R44 ;  /* 0x00000035422c7225 */ /* 0x000fc8000786002c */
[----:B------:R-:W-:Y:S01]  /*36a10*/  IMAD.WIDE.U32 R60, P4, R42, R51, R60 ;  /* 0x000000332a3c7225 */ /* 0x000fe2000788003c */
[----:B------:R-:W-:-:S03]  /*36a20*/  IADD3 R157, P6, PT, R135, R44, RZ ;  /* 0x0000002c879d7210 */ /* 0x000fc60007fde0ff */
[----:B------:R-:W-:Y:S01]  /*36a30*/  IMAD.WIDE.U32 R122, R53, R82, RZ ;  /* 0x00000052357a7225 */ /* 0x000fe200078e00ff */
[----:B------:R-:W-:-:S03]  /*36a40*/  IADD3.X R55, PT, PT, RZ, RZ, RZ, P4, !PT ;  /* 0x000000ffff377210 */ /* 0x000fc600027fe4ff */
[----:B------:R-:W-:-:S04]  /*36a50*/  IMAD.WIDE.U32 R126, P5, R53, R30, R126 ;  /* 0x0000001e357e7225 */ /* 0x000fc800078a007e */
[----:B------:R-:W-:Y:S01]  /*36a60*/  IMAD.WIDE.U32.X R16, R42, R57, R16, P1 ;  /* 0x000000392a107225 */ /* 0x000fe200008e0410 */
[----:B------:R-:W-:Y:S02]  /*36a70*/  IADD3 R155, P1, PT, R56, R134, RZ ;  /* 0x00000086389b7210 */ /* 0x000fe40007f3e0ff */
[----:B------:R-:W-:Y:S01]  /*36a80*/  IADD3 R159, P4, PT, R123, R126, RZ ;  /* 0x0000007e7b9f7210 */ /* 0x000fe20007f9e0ff */
[----:B------:R-:W-:Y:S01]  /*36a90*/  IMAD.X R47, RZ, RZ, RZ, P3 ;  /* 0x000000ffff2f7224 */ /* 0x000fe200018e06ff */
[----:B------:R-:W-:Y:S01]  /*36aa0*/  IADD3 R153, P3, PT, R46, R122, RZ ;  /* 0x0000007a2e997210 */ /* 0x000fe20007f7e0ff */
[----:B------:R-:W-:Y:S01]  /*36ab0*/  IMAD.WIDE.U32 R134, R63, R76, RZ ;  /* 0x0000004c3f867225 */ /* 0x000fe200078e00ff */
[----:B------:R-:W-:Y:S02]  /*36ac0*/  IADD3.X R56, P0, P2, R28, R64, R16, P2, P0 ;  /* 0x000000401c387210 */ /* 0x000fe40001200410 */
[----:B------:R-:W-:Y:S01]  /*36ad0*/  MOV R46, R45 ;  /* 0x0000002d002e7202 */ /* 0x000fe20000000f00 */
[----:B------:R-:W-:Y:S01]  /*36ae0*/  IMAD.WIDE.U32 R122, R51, R118, RZ ;  /* 0x00000076337a7225 */ /* 0x000fe200078e00ff */
[----:B------:R-:W-:-:S02]  /*36af0*/  IADD3.X R118, PT, PT, R29, R54, R17, P0, P2 ;  /* 0x000000361d767210 */ /* 0x000fc400007e4411 */
[----:B------:R-:W-:Y:S01]  /*36b00*/  IADD3.X R28, P1, PT, R50, R157, RZ, P1, !PT ;  /* 0x0000009d321c7210 */ /* 0x000fe20000f3e4ff */
[----:B------:R-:W-:Y:S01]  /*36b10*/  IMAD.X R65, RZ, RZ, RZ, P5 ;  /* 0x000000ffff417224 */ /* 0x000fe200028e06ff */
[----:B------:R-:W-:Y:S01]  /*36b20*/  IADD3 R45, P5, PT, R123, R60, RZ ;  /* 0x0000003c7b2d7210 */ /* 0x000fe20007fbe0ff */
[----:B------:R-:W-:Y:S01]  /*36b30*/  IMAD.WIDE.U32 R134, P2, R66, R51, R134 ;  /* 0x0000003342867225 */ /* 0x000fe20007840086 */
[----:B------:R-:W-:Y:S02]  /*36b40*/  IADD3 R122, P0, PT, R155, R122, RZ ;  /* 0x0000007a9b7a7210 */ /* 0x000fe40007f1e0ff */
[----:B------:R-:W-:Y:S01]  /*36b50*/  IADD3.X R50, P3, PT, R18, R159, RZ, P3, !PT ;  /* 0x0000009f12327210 */ /* 0x000fe20001f7e4ff */
[----:B------:R-:W-:Y:S01]  /*36b60*/  IMAD.WIDE.U32 R16, R51, R76, RZ ;  /* 0x0000004c33107225 */ /* 0x000fe200078e00ff */
[----:B------:R-:W-:Y:S02]  /*36b70*/  IADD3.X R18, P0, PT, R28, R45, RZ, P0, !PT ;  /* 0x0000002d1c127210 */ /* 0x000fe4000071e4ff */
[----:B------:R-:W-:Y:S01]  /*36b80*/  MOV R64, R127 ;  /* 0x0000007f00407202 */ /* 0x000fe20000000f00 */
[----:B------:R-:W-:Y:S01]  /*36b90*/  IMAD.MOV.U32 R54, RZ, RZ, R61 ;  /* 0x000000ffff367224 */ /* 0x000fe200078e003d */
[----:B------:R-:W-:Y:S01]  /*36ba0*/  MOV R28, R135 ;  /* 0x00000087001c7202 */ /* 0x000fe20000000f00 */
[----:B------:R-:W-:Y:S01]  /*36bb0*/  IMAD.X R29, RZ, RZ, RZ, P2 ;  /* 0x000000ffff1d7224 */ /* 0x000fe200010e06ff */
[----:B------:R-:W-:Y:S01]  /*36bc0*/  IADD3 R61, P2, PT, R17, R134, RZ ;  /* 0x00000086113d7210 */ /* 0x000fe20007f5e0ff */
[----:B------:R-:W-:Y:S01]  /*36bd0*/  IMAD.WIDE.U32.X R54, R42, R63, R54, P5 ;  /* 0x0000003f2a367225 */ /* 0x000fe200028e0436 */
[----:B------:R-:W-:-:S03]  /*36be0*/  IADD3 R42, P5, PT, R153, R16, RZ ;  /* 0x00000010992a7210 */ /* 0x000fc60007fbe0ff */
[----:B------:R-:W-:-:S04]  /*36bf0*/  IMAD.WIDE.U32.X R46, R66, R57, R46, P6 ;  /* 0x00000039422e7225 */ /* 0x000fc800030e042e */
[----:B------:R-:W-:Y:S01]  /*36c00*/  IMAD.WIDE.U32 R16, R57, R25, RZ ;  /* 0x0000001939107225 */ /* 0x000fe200078e00ff */
[----:B------:R-:W-:Y:S02]  /*36c10*/  IADD3.X R123, P1, P6, R54, R67, R46, P0, P1 ;  /* 0x00000043367b7210 */ /* 0x000fe4000062242e */
[----:B------:R-:W-:Y:S01]  /*36c20*/  IADD3.X R50, P0, PT, R50, R61, RZ, P5, !PT ;  /* 0x0000003d32327210 */ /* 0x000fe20002f1e4ff */
[----:B------:R-:W-:Y:S01]  /*36c30*/  IMAD.WIDE.U32.X R28, R66, R63, R28, P2 ;  /* 0x0000003f421c7225 */ /* 0x000fe200010e041c */
[----:B------:R-:W-:-:S03]  /*36c40*/  IADD3.X R48, PT, PT, R55, R48, R47, P1, P6 ;  /* 0x0000003037307210 */ /* 0x000fc60000fec42f */
[----:B------:R-:W-:-:S04]  /*36c50*/  IMAD.WIDE.U32.X R64, R57, R30, R64, P4 ;  /* 0x0000001e39407225 */ /* 0x000fc800020e0440 */
[----:B------:R-:W-:Y:S01]  /*36c60*/  IMAD.WIDE.U32 R44, R10, 0x13, RZ ;  /* 0x000000130a2c7825 */ /* 0x000fe200078e00ff */
[----:B------:R-:W-:-:S03]  /*36c70*/  IADD3.X R71, P0, P3, R28, R71, R64, P0, P3 ;  /* 0x000000471c477210 */ /* 0x000fc60000306440 */
[----:B------:R-:W-:Y:S01]  /*36c80*/  IMAD.WIDE.U32 R60, R53, R25, RZ ;  /* 0x00000019353c7225 */ /* 0x000fe200078e00ff */
[----:B------:R-:W-:-:S03]  /*36c90*/  IADD3.X R87, PT, PT, R29, R87, R65, P0, P3 ;  /* 0x000000571d577210 */ /* 0x000fc600007e6441 */
[----:B------:R-:W-:Y:S01]  /*36ca0*/  IMAD.WIDE.U32 R16, P2, R53, R26, R16 ;  /* 0x0000001a35107225 */ /* 0x000fe20007840010 */
[----:B------:R-:W-:-:S03]  /*36cb0*/  IADD3 R15, P5, PT, R15, R60, RZ ;  /* 0x0000003c0f0f7210 */ /* 0x000fc60007fbe0ff */
[----:B------:R-:W-:Y:S01]  /*36cc0*/  IMAD.WIDE.U32 R46, R21, 0x13, RZ ;  /* 0x00000013152e7825 */ /* 0x000fe200078e00ff */
[----:B------:R-:W-:-:S03]  /*36cd0*/  IADD3 R76, P4, PT, R61, R16, RZ ;  /* 0x000000103d4c7210 */ /* 0x000fc60007f9e0ff */
[----:B------:R-:W-:Y:S02]  /*36ce0*/  IMAD R25, R13, 0x13, RZ ;  /* 0x000000130d197824 */ /* 0x000fe400078e02ff */
[----:B------:R-:W-:Y:S02]  /*36cf0*/  IMAD R13, R22, 0x13, RZ ;  /* 0x00000013160d7824 */ /* 0x000fe400078e02ff */
[----:B------:R-:W-:-:S03]  /*36d00*/  IMAD.WIDE.U32 R54, R57, R44, RZ ;  /* 0x0000002c39367225 */ /* 0x000fc600078e00ff */
[----:B------:R-:W-:Y:S01]  /*36d10*/  IADD3 R10, PT, PT, R47, R13, RZ ;  /* 0x0000000d2f0a7210 */ /* 0x000fe20007ffe0ff */
[----:B------:R-:W-:-:S04]  /*36d20*/  IMAD.WIDE.U32 R60, R63, R82, RZ ;  /* 0x000000523f3c7225 */ /* 0x000fc800078e00ff */
[----:B------:R-:W-:Y:S02]  /*36d30*/  IMAD.IADD R126, R45, 0x1, R25 ;  /* 0x000000012d7e7824 */ /* 0x000fe400078e0219 */
[----:B------:R-:W-:-:S04]  /*36d40*/  IMAD.WIDE.U32 R64, R53, R44, RZ ;  /* 0x0000002c35407225 */ /* 0x000fc800078e00ff */
[----:B------:R-:W-:Y:S01]  /*36d50*/  IMAD.WIDE.U32 R66, R63, R46, RZ ;  /* 0x0000002e3f427225 */ /* 0x000fe200078e00ff */
[----:B------:R-:W-:-:S03]  /*36d60*/  IADD3 R13, P0, PT, R83, R64, RZ ;  /* 0x00000040530d7210 */ /* 0x000fc60007f1e0ff */
[----:B------:R-:W-:-:S04]  /*36d70*/  IMAD.WIDE.U32 R28, P3, R126, R53, R54 ;  /* 0x000000357e1c7225 */ /* 0x000fc80007860036 */
[----:B------:R-:W-:Y:S01]  /*36d80*/  IMAD.WIDE.U32 R60, P6, R51, R30, R60 ;  /* 0x0000001e333c7225 */ /* 0x000fe200078c003c */
[----:B------:R-:W-:Y:S02]  /*36d90*/  IADD3 R134, P1, PT, R65, R28, RZ ;  /* 0x0000001c41867210 */ /* 0x000fe40007f3e0ff */
[----:B------:R-:W-:Y:S01]  /*36da0*/  IADD3.X R47, PT, PT, RZ, RZ, RZ, P3, !PT ;  /* 0x000000ffff2f7210 */ /* 0x000fe20001ffe4ff */
[----:B------:R-:W-:Y:S01]  /*36db0*/  IMAD.X R55, RZ, RZ, RZ, P2 ;  /* 0x000000ffff377224 */ /* 0x000fe200010e06ff */
[----:B------:R-:W-:Y:S01]  /*36dc0*/  IADD3.X R65, PT, PT, RZ, RZ, RZ, P6, !PT ;  /* 0x000000ffff417210 */ /* 0x000fe200037fe4ff */
[----:B------:R-:W-:Y:S01]  /*36dd0*/  IMAD.WIDE.U32 R82, R51, R82, RZ ;  /* 0x0000005233527225 */ /* 0x000fe200078e00ff */
[----:B------:R-:W-:Y:S02]  /*36de0*/  IADD3.X R81, P3, PT, R81, R76, RZ, P5, !PT ;  /* 0x0000004c51517210 */ /* 0x000fe40002f7e4ff */
[----:B------:R-:W-:Y:S01]  /*36df0*/  IADD3.X R79, P0, PT, R79, R134, RZ, P0, !PT ;  /* 0x000000864f4f7210 */ /* 0x000fe2000071e4ff */
[----:B------:R-:W-:Y:S01]  /*36e00*/  IMAD.WIDE.U32 R66, P2, R10, R51, R66 ;  /* 0x000000330a427225 */ /* 0x000fe20007840042 */
[----:B------:R-:W-:-:S03]  /*36e10*/  IADD3 R28, P6, PT, R83, R60, RZ ;  /* 0x0000003c531c7210 */ /* 0x000fc60007fde0ff */
[----:B------:R-:W-:Y:S01]  /*36e20*/  IMAD.MOV.U32 R54, RZ, RZ, R17 ;  /* 0x000000ffff367224 */ /* 0x000fe200078e0011 */
[----:B------:R-:W-:Y:S01]  /*36e30*/  MOV R60, R67 ;  /* 0x00000043003c7202 */ /* 0x000fe20000000f00 */
[----:B------:R-:W-:Y:S01]  /*36e40*/  IMAD.MOV.U32 R64, RZ, RZ, R61 ;  /* 0x000000ffff407224 */ /* 0x000fe200078e003d */
[----:B------:R-:W-:Y:S01]  /*36e50*/  IADD3.X R61, PT, PT, RZ, RZ, RZ, P2, !PT ;  /* 0x000000ffff3d7210 */ /* 0x000fe200017fe4ff */
[----:B------:R-:W-:Y:S01]  /*36e60*/  IMAD.WIDE.U32 R16, R51, R46, RZ ;  /* 0x0000002e33107225 */ /* 0x000fe200078e00ff */
[----:B------:R-:W-:-:S03]  /*36e70*/  IADD3 R25, P2, PT, R15, R82, RZ ;  /* 0x000000520f197210 */ /* 0x000fc60007f5e0ff */
[----:B------:R-:W-:Y:S01]  /*36e80*/  IMAD.WIDE.U32.X R54, R57, R26, R54, P4 ;  /* 0x0000001a39367225 */ /* 0x000fe200020e0436 */
[----:B------:R-:W-:Y:S02]  /*36e90*/  IADD3 R152, P5, PT, R17, R66, RZ ;  /* 0x0000004211987210 */ /* 0x000fe40007fbe0ff */
[----:B------:R-:W-:Y:S01]  /*36ea0*/  IADD3.X R17, P4, PT, R81, R28, RZ, P2, !PT ;  /* 0x0000001c51117210 */ /* 0x000fe2000179e4ff */
[----:B------:R-:W-:Y:S01]  /*36eb0*/  IMAD.WIDE.U32.X R64, R63, R30, R64, P6 ;  /* 0x0000001e3f407225 */ /* 0x000fe200030e0440 */
[----:B------:R-:W-:-:S03]  /*36ec0*/  IADD3 R16, P2, PT, R13, R16, RZ ;  /* 0x000000100d107210 */ /* 0x000fc60007f5e0ff */
[----:B------:R-:W-:Y:S01]  /*36ed0*/  IMAD.MOV.U32 R46, RZ, RZ, R29 ;  /* 0x000000ffff2e7224 */ /* 0x000fe200078e001d */
[----:B------:R-:W-:Y:S01]  /*36ee0*/  IADD3.X R30, P3, P4, R64, R77, R54, P4, P3 ;  /* 0x0000004d401e7210 */ /* 0x000fe20002466436 */
[----:B------:R-:W-:Y:S01]  /*36ef0*/  IMAD.WIDE.U32 R66, R57, R86, RZ ;  /* 0x0000005639427225 */ /* 0x000fe200078e00ff */
[----:B------:R-:W-:Y:S02]  /*36f00*/  IADD3.X R79, P2, PT, R79, R152, RZ, P2, !PT ;  /* 0x000000984f4f7210 */ /* 0x000fe4000175e4ff */
[----:B------:R-:W-:Y:S01]  /*36f10*/  IADD3.X R26, PT, PT, R65, R85, R55, P3, P4 ;  /* 0x00000055411a7210 */ /* 0x000fe20001fe8437 */
[----:B------:R-:W-:-:S04]  /*36f20*/  IMAD.WIDE.U32.X R28, R10, R63, R60, P5 ;  /* 0x0000003f0a1c7225 */ /* 0x000fc800028e043c */
[----:B------:R-:W-:-:S04]  /*36f30*/  IMAD.WIDE.U32 R76, R63, R44, RZ ;  /* 0x0000002c3f4c7225 */ /* 0x000fc800078e00ff */
[----:B------:R-:W-:-:S04]  /*36f40*/  IMAD.WIDE.U32 R60, R57, R80, RZ ;  /* 0x00000050393c7225 */ /* 0x000fc800078e00ff */
[----:B------:R-:W-:-:S04]  /*36f50*/  IMAD.WIDE.U32.X R46, R126, R57, R46, P1 ;  /* 0x000000397e2e7225 */ /* 0x000fc800008e042e */
[----:B------:R-:W-:Y:S01]  /*36f60*/  IMAD.WIDE.U32 R54, P3, R53, R19, R66 ;  /* 0x0000001335367225 */ /* 0x000fe20007860042 */
[----:B------:R-:W-:-:S03]  /*36f70*/  IADD3.X R10, P0, P2, R28, R74, R46, P2, P0 ;  /* 0x0000004a1c0a7210 */ /* 0x000fc6000120042e */
[----:B------:R-:W-:Y:S01]  /*36f80*/  IMAD.WIDE.U32 R82, R53, R86, RZ ;  /* 0x0000005635527225 */ /* 0x000fe200078e00ff */
[----:B------:R-:W-:-:S03]  /*36f90*/  IADD3.X R135, PT, PT, R29, R119, R47, P0, P2 ;  /* 0x000000771d877210 */ /* 0x000fc600007e442f */
[----:B------:R-:W-:Y:S01]  /*36fa0*/  IMAD.WIDE.U32 R66, P4, R126, R51, R76 ;  /* 0x000000337e427225 */ /* 0x000fe2000788004c */
[----:B------:R-:W-:Y:S02]  /*36fb0*/  IADD3 R127, P6, PT, R83, R54, RZ ;  /* 0x00000036537f7210 */ /* 0x000fe40007fde0ff */
[----:B------:R-:W-:Y:S01]  /*36fc0*/  IADD3 R131, P1, PT, R131, R82, RZ ;  /* 0x0000005283837210 */ /* 0x000fe20007f3e0ff */
[C---:B------:R-:W-:Y:S01]  /*36fd0*/  IMAD.WIDE.U32 R64, R53.reuse, R80, RZ ;  /* 0x0000005035407225 */ /* 0x040fe200078e00ff */
[----:B------:R-:W-:Y:S02]  /*36fe0*/  IADD3.X R77, PT, PT, RZ, RZ, RZ, P4, !PT ;  /* 0x000000ffff4d7210 */ /* 0x000fe400027fe4ff */
[----:B------:R-:W-:Y:S01]  /*36ff0*/  IADD3.X R127, P1, PT, R146, R127, RZ, P1, !PT ;  /* 0x0000007f927f7210 */ /* 0x000fe20000f3e4ff */
[----:B------:R-:W-:-:S04]  /*37000*/  IMAD.WIDE.U32 R60, P5, R53, R24, R60 ;  /* 0x00000018353c7225 */ /* 0x000fc800078a003c */
[----:B------:R-:W-:Y:S01]  /*37010*/  IMAD.X R45, RZ, RZ, RZ, P3 ;  /* 0x000000ffff2d7224 */ /* 0x000fe200018e06ff */
[----:B------:R-:W-:Y:S01]  /*37020*/  IADD3 R83, P4, PT, R65, R60, RZ ;  /* 0x0000003c41537210 */ /* 0x000fe20007f9e0ff */
[----:B------:R-:W-:Y:S01]  /*37030*/  IMAD.WIDE.U32 R28, R63, R86, RZ ;  /* 0x000000563f1c7225 */ /* 0x000fe200078e00ff */
[----:B------:R-:W-:Y:S02]  /*37040*/  IADD3 R15, P3, PT, R168, R64, RZ ;  /* 0x00000040a80f7210 */ /* 0x000fe40007f7e0ff */
[----:B------:R-:W-:Y:S01]  /*37050*/  MOV R54, R61 ;  /* 0x0000003d00367202 */ /* 0x000fe20000000f00 */
[----:B------:R-:W-:Y:S01]  /*37060*/  IMAD.WIDE.U32 R64, R51, R44, RZ ;  /* 0x0000002c33407225 */ /* 0x000fe200078e00ff */
[----:B------:R-:W-:-:S03]  /*37070*/  IADD3.X R83, P3, PT, R12, R83, RZ, P3, !PT ;  /* 0x000000530c537210 */ /* 0x000fc60001f7e4ff */
[----:B------:R-:W-:Y:S01]  /*37080*/  IMAD.MOV.U32 R44, RZ, RZ, R55 ;  /* 0x000000ffff2c7224 */ /* 0x000fe200078e0037 */
[----:B------:R-:W-:Y:S01]  /*37090*/  IADD3 R60, P2, PT, R65, R66, RZ ;  /* 0x00000042413c7210 */ /* 0x000fe20007f5e0ff */
[----:B------:R-:W-:Y:S01]  /*370a0*/  IMAD.MOV.U32 R76, RZ, RZ, R67 ;  /* 0x000000ffff4c7224 */ /* 0x000fe200078e0043 */
[----:B------:R-:W-:Y:S01]  /*370b0*/  IADD3.X R55, PT, PT, RZ, RZ, RZ, P5, !PT ;  /* 0x000000ffff377210 */ /* 0x000fe20002ffe4ff */
[----:B------:R-:W-:Y:S01]  /*370c0*/  IMAD.WIDE.U32 R28, P5, R51, R19, R28 ;  /* 0x00000013331c7225 */ /* 0x000fe200078a001c */
[----:B------:R-:W-:-:S03]  /*370d0*/  IADD3 R119, P0, PT, R131, R64, RZ ;  /* 0x0000004083777210 */ /* 0x000fc60007f1e0ff */
[----:B------:R-:W-:Y:S01]  /*370e0*/  IMAD.WIDE.U32 R46, R51, R86, RZ ;  /* 0x00000056332e7225 */ /* 0x000fe200078e00ff */
[----:B------:R-:W-:Y:S02]  /*370f0*/  IADD3.X R127, P0, PT, R127, R60, RZ, P0, !PT ;  /* 0x0000003c7f7f7210 */ /* 0x000fe4000071e4ff */
[----:B------:R-:W-:Y:S01]  /*37100*/  MOV R12, R29 ;  /* 0x0000001d000c7202 */ /* 0x000fe20000000f00 */
[----:B------:R-:W-:Y:S01]  /*37110*/  IMAD.WIDE.U32.X R76, R126, R63, R76, P2 ;  /* 0x0000003f7e4c7225 */ /* 0x000fe200010e044c */
[----:B------:R-:W-:-:S03]  /*37120*/  IADD3 R74, P2, PT, R15, R46, RZ ;  /* 0x0000002e0f4a7210 */ /* 0x000fc60007f5e0ff */
[----:B------:R-:W-:-:S04]  /*37130*/  IMAD.WIDE.U32.X R44, R57, R19, R44, P6 ;  /* 0x00000013392c7225 */ /* 0x000fc800030e042c */
[----:B------:R-:W-:Y:S01]  /*37140*/  IMAD.X R13, RZ, RZ, RZ, P5 ;  /* 0x000000ffff0d7224 */ /* 0x000fe200028e06ff */
[----:B------:R-:W-:Y:S01]  /*37150*/  IADD3 R60, P5, PT, R47, R28, RZ ;  /* 0x0000001c2f3c7210 */ /* 0x000fe20007fbe0ff */
[----:B------:R-:W-:Y:S01]  /*37160*/  IMAD.WIDE.U32 R66, R57, R21, RZ ;  /* 0x0000001539427225 */ /* 0x000fe200078e00ff */
[----:B------:R-:W-:Y:S02]  /*37170*/  IADD3.X R150, P0, P1, R76, R150, R44, P0, P1 ;  /* 0x000000964c967210 */ /* 0x000fe4000010242c */
[----:B------:R-:W-:Y:S01]  /*37180*/  IADD3.X R83, P2, PT, R83, R60, RZ, P2, !PT ;  /* 0x0000003c53537210 */ /* 0x000fe2000175e4ff */
[----:B------:R-:W-:Y:S01]  /*37190*/  IMAD.WIDE.U32.X R28, R63, R19, R12, P5 ;  /* 0x000000133f1c7225 */ /* 0x000fe200028e040c */
[----:B------:R-:W-:Y:S02]  /*371a0*/  IADD3.X R161, PT, PT, R77, R161, R45, P0, P1 ;  /* 0x000000a14da17210 */ /* 0x000fe400007e242d */
[----:B------:R-:W-:Y:S01]  /*371b0*/  SHF.L.W.U32.HI R19, R141, 0xd, R62 ;  /* 0x0000000d8d137819 */ /* 0x000fe20000010e3e */
[----:B------:R-:W-:Y:S01]  /*371c0*/  IMAD.WIDE.U32 R12, R51, R80, RZ ;  /* 0x00000050330c7225 */ /* 0x000fe200078e00ff */
[----:B------:R-:W-:-:S03]  /*371d0*/  LOP3.LUT R141, R141, 0x7ffff, RZ, 0xc0, !PT ;  /* 0x0007ffff8d8d7812 */ /* 0x000fc600078ec0ff */
[----:B------:R-:W-:-:S04]  /*371e0*/  IMAD.WIDE.U32 R80, R63, R80, RZ ;  /* 0x000000503f507225 */ /* 0x000fc800078e00ff */
[----:B------:R-:W-:-:S04]  /*371f0*/  IMAD.WIDE.U32.X R64, R57, R24, R54, P4 ;  /* 0x0000001839407225 */ /* 0x000fc800020e0436 */
[----:B------:R-:W-:Y:S01]  /*37200*/  IMAD.WIDE.U32 R44, R57, R84, RZ ;  /* 0x00000054392c7225 */ /* 0x000fe200078e00ff */
[----:B------:R-:W-:-:S03]  /*37210*/  IADD3.X R139, P2, P3, R28, R139, R64, P2, P3 ;  /* 0x0000008b1c8b7210 */ /* 0x000fc60001346440 */
[----:B------:R-:W-:Y:S01]  /*37220*/  IMAD.WIDE.U32 R66, P6, R53, R22, R66 ;  /* 0x0000001635427225 */ /* 0x000fe200078c0042 */
[----:B------:R-:W-:-:S03]  /*37230*/  IADD3.X R154, PT, PT, R29, R154, R65, P2, P3 ;  /* 0x0000009a1d9a7210 */ /* 0x000fc600017e6441 */
[----:B------:R-:W-:-:S04]  /*37240*/  IMAD.WIDE.U32 R76, R53, R21, RZ ;  /* 0x00000015354c7225 */ /* 0x000fc800078e00ff */
[----:B------:R-:W-:Y:S01]  /*37250*/  IMAD.WIDE.U32 R54, P0, R51, R24, R80 ;  /* 0x0000001833367225 */ /* 0x000fe20007800050 */
[----:B------:R-:W-:-:S03]  /*37260*/  IADD3 R82, P3, PT, R77, R66, RZ ;  /* 0x000000424d527210 */ /* 0x000fc60007f7e0ff */
[----:B------:R-:W-:Y:S01]  /*37270*/  IMAD.WIDE.U32 R60, R53, R84, RZ ;  /* 0x00000054353c7225 */ /* 0x000fe200078e00ff */
[----:B------:R-:W-:Y:S02]  /*37280*/  IADD3.X R65, PT, PT, RZ, RZ, RZ, P0, !PT ;  /* 0x000000ffff417210 */ /* 0x000fe400007fe4ff */
[----:B------:R-:W-:Y:S01]  /*37290*/  IADD3 R142, P0, PT, R19, R142, RZ ;  /* 0x0000008e138e7210 */ /* 0x000fe20007f1e0ff */
[----:B------:R-:W-:-:S04]  /*372a0*/  IMAD.WIDE.U32 R46, R63, R84, RZ ;  /* 0x000000543f2e7225 */ /* 0x000fc800078e00ff */
[----:B------:R-:W-:-:S04]  /*372b0*/  IMAD.WIDE.U32 R44, P4, R53, R23, R44 ;  /* 0x00000017352c7225 */ /* 0x000fc8000788002c */
[----:B------:R-:W-:Y:S01]  /*372c0*/  IMAD.X R15, RZ, RZ, RZ, P6 ;  /* 0x000000ffff0f7224 */ /* 0x000fe200030e06ff */
[----:B------:R-:W-:Y:S01]  /*372d0*/  IADD3 R66, P6, PT, R13, R54, RZ ;  /* 0x000000360d427210 */ /* 0x000fe20007fde0ff */
[----:B------:R-:W-:Y:S01]  /*372e0*/  IMAD.WIDE.U32 R84, R51, R84, RZ ;  /* 0x0000005433547225 */ /* 0x000fe200078e00ff */
[----:B------:R-:W-:Y:S02]  /*372f0*/  IADD3 R80, P5, PT, R61, R44, RZ ;  /* 0x0000002c3d507210 */ /* 0x000fe40007fbe0ff */
[----:B------:R-:W-:Y:S01]  /*37300*/  MOV R28, R45 ;  /* 0x0000002d001c7202 */ /* 0x000fe20000000f00 */
[-C--:B------:R-:W-:Y:S01]  /*37310*/  IMAD.WIDE.U32 R46, P1, R51, R23.reuse, R46 ;  /* 0x00000017332e7225 */ /* 0x080fe2000782002e */
[----:B------:R-:W-:Y:S02]  /*37320*/  SHF.L.W.U32.HI R13, R62, 0xd, R143 ;  /* 0x0000000d3e0d7819 */ /* 0x000fe40000010e8f */
[----:B------:R-:W-:Y:S01]  /*37330*/  SHF.L.W.U32.HI R44, R79, 0xd, R10 ;  /* 0x0000000d4f2c7819 */ /* 0x000fe20000010e0a */
[----:B------:R-:W-:Y:S01]  /*37340*/  IMAD.X R29, RZ, RZ, RZ, P4 ;  /* 0x000000ffff1d7224 */ /* 0x000fe200020e06ff */
[----:B------:R-:W-:Y:S01]  /*37350*/  IADD3 R77, P4, PT, R20, R76, RZ ;  /* 0x0000004c144d7210 */ /* 0x000fe20007f9e0ff */
[----:B------:R-:W-:Y:S01]  /*37360*/  IMAD.MOV.U32 R64, RZ, RZ, R55 ;  /* 0x000000ffff407224 */ /* 0x000fe200078e0037 */
[----:B------:R-:W-:Y:S01]  /*37370*/  IADD3.X R20, P0, PT, R13, R52, RZ, P0, !PT ;  /* 0x000000340d147210 */ /* 0x000fe2000071e4ff */
[----:B------:R-:W-:Y:S01]  /*37380*/  IMAD.WIDE.U32.X R28, R57, R23, R28, P5 ;  /* 0x00000017391c7225 */ /* 0x000fe200028e041c */
[----:B------:R-:W-:-:S02]  /*37390*/  IADD3 R62, P5, PT, R85, R46, RZ ;  /* 0x0000002e553e7210 */ /* 0x000fc40007fbe0ff */
[----:B------:R-:W-:Y:S01]  /*373a0*/  MOV R54, R47 ;  /* 0x0000002f00367202 */ /* 0x000fe20000000f00 */
[----:B------:R-:W-:Y:S01]  /*373b0*/  IMAD.WIDE.U32.X R46, R63, R24, R64, P6 ;  /* 0x000000183f2e7225 */ /* 0x000fe200030e0440 */
[----:B------:R-:W-:Y:S02]  /*373c0*/  IADD3 R61, P2, PT, R14, R60, RZ ;  /* 0x0000003c0e3d7210 */ /* 0x000fe40007f5e0ff */
[----:B------:R-:W-:Y:S01]  /*373d0*/  LEA.HI.X R143, P6, R143, R56, RZ, 0xd, P0 ;  /* 0x000000388f8f7211 */ /* 0x000fe200000d6cff */
[----:B------:R-:W-:Y:S01]  /*373e0*/  IMAD.X R55, RZ, RZ, RZ, P1 ;  /* 0x000000ffff377224 */ /* 0x000fe200008e06ff */
[----:B------:R-:W-:Y:S02]  /*373f0*/  IADD3 R44, P1, PT, R44, R119, RZ ;  /* 0x000000772c2c7210 */ /* 0x000fe40007f3e0ff */
[----:B------:R-:W-:Y:S01]  /*37400*/  SHF.L.W.U32.HI R60, R10, 0xd, R135 ;  /* 0x0000000d0a3c7819 */ /* 0x000fe20000010e87 */
[----:B------:R-:W-:Y:S01]  /*37410*/  IMAD.X R118, RZ, RZ, R118, P6 ;  /* 0x000000ffff767224 */ /* 0x000fe200030e0676 */
[----:B------:R-:W-:Y:S01]  /*37420*/  MOV R14, R67 ;  /* 0x00000043000e7202 */ /* 0x000fe20000000f00 */
[----:B------:R-:W-:Y:S01]  /*37430*/  IMAD.WIDE.U32.X R54, R63, R23, R54, P5 ;  /* 0x000000173f367225 */ /* 0x000fe200028e0436 */
[----:B------:R-:W-:-:S02]  /*37440*/  IADD3.X R60, P1, PT, R60, R127, RZ, P1, !PT ;  /* 0x0000007f3c3c7210 */ /* 0x000fc40000f3e4ff */
[----:B------:R-:W-:Y:S01]  /*37450*/  SHF.L.W.U32.HI R13, R20, 0xd, R143 ;  /* 0x0000000d140d7819 */ /* 0x000fe20000010e8f */
[----:B------:R-:W-:Y:S01]  /*37460*/  IMAD.WIDE.U32.X R52, R57, R22, R14, P3 ;  /* 0x0000001639347225 */ /* 0x000fe200018e040e */
[----:B------:R-:W-:Y:S02]  /*37470*/  LEA.HI.X R19, P1, R135, R150, RZ, 0xd, P1 ;  /* 0x0000009687137211 */ /* 0x000fe40000836cff */
[----:B------:R-:W-:Y:S02]  /*37480*/  IADD3 R10, P3, PT, R13, R122, RZ ;  /* 0x0000007a0d0a7210 */ /* 0x000fe40007f7e0ff */
[----:B------:R-:W-:Y:S02]  /*37490*/  SHF.L.W.U32.HI R13, R143, 0xd, R118 ;  /* 0x0000000d8f0d7819 */ /* 0x000fe40000010e76 */
[----:B------:R-:W-:Y:S02]  /*374a0*/  SHF.L.W.U32.HI R15, R60, 0xd, R19 ;  /* 0x0000000d3c0f7819 */ /* 0x000fe40000010e13 */
[----:B------:R-:W-:-:S02]  /*374b0*/  IADD3.X R14, PT, PT, RZ, R161, RZ, P1, !PT ;  /* 0x000000a1ff0e7210 */ /* 0x000fc40000ffe4ff */
[----:B------:R-:W-:Y:S02]  /*374c0*/  IADD3.X R18, P3, PT, R13, R18, RZ, P3, !PT ;  /* 0x000000120d127210 */ /* 0x000fe40001f7e4ff */
[----:B------:R-:W-:Y:S02]  /*374d0*/  IADD3 R24, P0, PT, R61, R12, RZ ;  /* 0x0000000c3d187210 */ /* 0x000fe40007f1e0ff */
[----:B------:R-:W-:Y:S02]  /*374e0*/  IADD3 R15, P6, PT, R15, R74, RZ ;  /* 0x0000004a0f0f7210 */ /* 0x000fe40007fde0ff */
[----:B------:R-:W-:Y:S02]  /*374f0*/  SHF.L.W.U32.HI R12, R19, 0xd, R14 ;  /* 0x0000000d130c7819 */ /* 0x000fe40000010e0e */
[----:B------:R-:W-:Y:S02]  /*37500*/  LEA.HI.X R123, P3, R118, R123, RZ, 0xd, P3 ;  /* 0x0000007b767b7211 */ /* 0x000fe40001876cff */
[----:B------:R-:W-:-:S02]  /*37510*/  IADD3.X R27, P2, PT, R27, R80, RZ, P2, !PT ;  /* 0x000000501b1b7210 */ /* 0x000fc4000175e4ff */
[----:B------:R-:W-:Y:S01]  /*37520*/  IADD3.X R21, P5, PT, R12, R83, RZ, P6, !PT ;  /* 0x000000530c157210 */ /* 0x000fe200037be4ff */
[----:B------:R-:W-:Y:S01]  /*37530*/  IMAD.X R48, RZ, RZ, R48, P3 ;  /* 0x000000ffff307224 */ /* 0x000fe200018e0630 */
[----:B------:R-:W-:Y:S02]  /*37540*/  IADD3.X R51, P0, PT, R27, R66, RZ, P0, !PT ;  /* 0x000000421b337210 */ /* 0x000fe4000071e4ff */
[----:B------:R-:W-:Y:S02]  /*37550*/  SHF.L.W.U32.HI R13, R18, 0xd, R123 ;  /* 0x0000000d120d7819 */ /* 0x000fe40000010e7b */
[----:B------:R-:W-:Y:S02]  /*37560*/  LEA.HI.X R12, P5, R14, R139, RZ, 0xd, P5 ;  /* 0x0000008b0e0c7211 */ /* 0x000fe400028b6cff */
[----:B------:R-:W-:Y:S02]  /*37570*/  LOP3.LUT R14, R18, 0x7ffff, RZ, 0xc0, !PT ;  /* 0x0007ffff120e7812 */ /* 0x000fe400078ec0ff */
[----:B------:R-:W-:-:S02]  /*37580*/  IADD3.X R18, P0, P2, R46, R148, R28, P0, P2 ;  /* 0x000000942e127210 */ /* 0x000fc4000020441c */
[----:B------:R-:W-:Y:S01]  /*37590*/  IADD3 R13, P6, PT, R13, R42, RZ ;  /* 0x0000002a0d0d7210 */ /* 0x000fe20007fde0ff */
[----:B------:R-:W-:Y:S01]  /*375a0*/  IMAD.WIDE.U32 R22, R14, R15, RZ ;  /* 0x0000000f0e167225 */ /* 0x000fe200078e00ff */
[----:B------:R-:W-:Y:S02]  /*375b0*/  SHF.L.W.U32.HI R27, R123, 0xd, R48 ;  /* 0x0000000d7b1b7819 */ /* 0x000fe40000010e30 */
[----:B------:R-:W-:Y:S02]  /*375c0*/  IADD3 R84, P1, PT, R77, R84, RZ ;  /* 0x000000544d547210 */ /* 0x000fe40007f3e0ff */
[----:B------:R-:W-:Y:S02]  /*375d0*/  IADD3.X R49, P4, PT, R49, R82, RZ, P4, !PT ;  /* 0x0000005231317210 */ /* 0x000fe4000279e4ff */
[----:B------:R-:W-:Y:S02]  /*375e0*/  SHF.L.W.U32.HI R19, R21, 0xd, R12 ;  /* 0x0000000d15137819 */ /* 0x000fe40000010e0c */
[----:B------:R-:W-:-:S02]  /*375f0*/  IADD3.X R45, PT, PT, RZ, R154, RZ, P5, !PT ;  /* 0x0000009aff2d7210 */ /* 0x000fc40002ffe4ff */
[----:B------:R-:W-:Y:S01]  /*37600*/  IADD3.X R149, PT, PT, R47, R149, R29, P0, P2 ;  /* 0x000000952f957210 */ /* 0x000fe200007e441d */
[----:B------:R-:W-:Y:S01]  /*37610*/  IMAD.WIDE.U32 R28, R10, R15, RZ ;  /* 0x0000000f0a1c7225 */ /* 0x000fe200078e00ff */
[----:B------:R-:W-:Y:S02]  /*37620*/  IADD3.X R42, P0, PT, R27, R50, RZ, P6, !PT ;  /* 0x000000321b2a7210 */ /* 0x000fe4000371e4ff */
[----:B------:R-:W-:Y:S01]  /*37630*/  IADD3.X R77, P1, PT, R49, R62, RZ, P1, !PT ;  /* 0x0000003e314d7210 */ /* 0x000fe20000f3e4ff */
[----:B------:R-:W-:Y:S01]  /*37640*/  IMAD.WIDE.U32 R46, R15, 0x13, RZ ;  /* 0x000000130f2e7825 */ /* 0x000fe200078e00ff */
[----:B------:R-:W-:Y:S02]  /*37650*/  LOP3.LUT R21, R21, 0x7ffff, RZ, 0xc0, !PT ;  /* 0x0007ffff15157812 */ /* 0x000fe400078ec0ff */
[----:B------:R-:W-:Y:S02]  /*37660*/  IADD3 R19, P3, PT, R19, R24, RZ ;  /* 0x0000001813137210 */ /* 0x000fe40007f7e0ff */
[----:B------:R-:W-:Y:S01]  /*37670*/  SHF.L.W.U32.HI R12, R12, 0xd, R45 ;  /* 0x0000000d0c0c7819 */ /* 0x000fe20000010e2d */
[----:B------:R-:W-:Y:S01]  /*37680*/  IMAD.WIDE.U32 R22, P2, R21, R10, R22 ;  /* 0x0000000a15167225 */ /* 0x000fe20007840016 */
[----:B------:R-:W-:-:S02]  /*37690*/  LEA.HI.X R71, P0, R48, R71, RZ, 0xd, P0 ;  /* 0x0000004730477211 */ /* 0x000fc40000016cff */
[----:B------:R-:W-:Y:S01]  /*376a0*/  IADD3.X R144, P1, P4, R54, R144, R52, P1, P4 ;  /* 0x0000009036907210 */ /* 0x000fe20000c28434 */
[----:B------:R-:W-:Y:S01]  /*376b0*/  IMAD R27, R21, 0x13, RZ ;  /* 0x00000013151b7824 */ /* 0x000fe200078e02ff */
[----:B------:R-:W-:Y:S01]  /*376c0*/  IADD3.X R49, P3, PT, R12, R51, RZ, P3, !PT ;  /* 0x000000330c317210 */ /* 0x000fe20001f7e4ff */
[----:B------:R-:W-:Y:S01]  /*376d0*/  IMAD.X R51, RZ, RZ, RZ, P2 ;  /* 0x000000ffff337224 */ /* 0x000fe200010e06ff */
[----:B------:R-:W-:Y:S01]  /*376e0*/  SHF.L.W.U32.HI R12, R42, 0xd, R71 ;  /* 0x0000000d2a0c7819 */ /* 0x000fe20000010e47 */
[----:B------:R-:W-:Y:S01]  /*376f0*/  IMAD.IADD R74, R47, 0x1, R27 ;  /* 0x000000012f4a7824 */ /* 0x000fe200078e021b */
[----:B------:R-:W-:Y:S01]  /*37700*/  IADD3.X R145, PT, PT, R55, R145, R53, P1, P4 ;  /* 0x0000009137917210 */ /* 0x000fe20000fe8435 */
[----:B------:R-:W-:Y:S01]  /*37710*/  IMAD.WIDE.U32 R54, R13, R46, RZ ;  /* 0x0000002e0d367225 */ /* 0x000fe200078e00ff */
[----:B------:R-:W-:Y:S02]  /*37720*/  LEA.HI.X R18, P1, R45, R18, RZ, 0xd, P3 ;  /* 0x000000122d127211 */ /* 0x000fe40001836cff */
[----:B------:R-:W-:-:S02]  /*37730*/  IADD3 R45, P2, PT, R12, R25, RZ ;  /* 0x000000190c2d7210 */ /* 0x000fc40007f5e0ff */
[----:B------:R-:W-:Y:S01]  /*37740*/  LOP3.LUT R25, R49, 0x7ffff, RZ, 0xc0, !PT ;  /* 0x0007ffff31197812 */ /* 0x000fe200078ec0ff */
[----:B------:R-:W-:Y:S01]  /*37750*/  IMAD.X R47, RZ, RZ, R149, P1 ;  /* 0x000000ffff2f7224 */ /* 0x000fe200008e0695 */
[----:B------:R-:W-:Y:S02]  /*37760*/  IADD3 R24, P4, PT, R29, R22, RZ ;  /* 0x000000161d187210 */ /* 0x000fe40007f9e0ff */
[----:B------:R-:W-:Y:S01]  /*37770*/  MOV R50, R23 ;  /* 0x0000001700327202 */ /* 0x000fe20000000f00 */
[----:B------:R-:W-:Y:S01]  /*37780*/  IMAD.WIDE.U32 R22, R19, 0x13, RZ ;  /* 0x0000001313167825 */ /* 0x000fe200078e00ff */
[----:B------:R-:W-:Y:S02]  /*37790*/  LOP3.LUT R27, R42, 0x7ffff, RZ, 0xc0, !PT ;  /* 0x0007ffff2a1b7812 */ /* 0x000fe400078ec0ff */
[----:B------:R-:W-:Y:S01]  /*377a0*/  SHF.L.W.U32.HI R29, R49, 0xd, R18 ;  /* 0x0000000d311d7819 */ /* 0x000fe20000010e12 */
[----:B------:R-:W-:Y:S01]  /*377b0*/  IMAD R127, R25, 0x13, RZ ;  /* 0x00000013197f7824 */ /* 0x000fe200078e02ff */
[----:B------:R-:W-:Y:S01]  /*377c0*/  IADD3.X R87, PT, PT, RZ, R87, RZ, P0, !PT ;  /* 0x00000057ff577210 */ /* 0x000fe200007fe4ff */
[----:B------:R-:W-:Y:S01]  /*377d0*/  IMAD.WIDE.U32 R56, R27, R46, RZ ;  /* 0x0000002e1b387225 */ /* 0x000fe200078e00ff */
[----:B------:R-:W-:-:S02]  /*377e0*/  IADD3 R29, P3, PT, R29, R84, RZ ;  /* 0x000000541d1d7210 */ /* 0x000fc40007f7e0ff */
[----:B------:R-:W-:Y:S01]  /*377f0*/  SHF.L.W.U32.HI R18, R18, 0xd, R47 ;  /* 0x0000000d12127819 */ /* 0x000fe20000010e2f */
[----:B------:R-:W-:Y:S01]  /*37800*/  IMAD.WIDE.U32 R52, R14, R22, RZ ;  /* 0x000000160e347225 */ /* 0x000fe200078e00ff */
[----:B------:R-:W-:Y:S02]  /*37810*/  IADD3 R127, PT, PT, R23, R127, RZ ;  /* 0x0000007f177f7210 */ /* 0x000fe40007ffe0ff */
[----:B------:R-:W-:Y:S01]  /*37820*/  SHF.L.W.U32.HI R12, R71, 0xd, R87 ;  /* 0x0000000d470c7819 */ /* 0x000fe20000010e57 */
[----:B------:R-:W-:Y:S01]  /*37830*/  IMAD.WIDE.U32 R62, P6, R74, R13, R56 ;  /* 0x0000000d4a3e7225 */ /* 0x000fe200078c0038 */
[----:B------:R-:W-:Y:S02]  /*37840*/  IADD3.X R77, P1, PT, R18, R77, RZ, P3, !PT ;  /* 0x0000004d124d7210 */ /* 0x000fe40001f3e4ff */
[----:B------:R-:W-:Y:S01]  /*37850*/  IADD3.X R76, P2, PT, R12, R17, RZ, P2, !PT ;  /* 0x000000110c4c7210 */ /* 0x000fe2000175e4ff */
[----:B------:R-:W-:Y:S01]  /*37860*/  IMAD.WIDE.U32 R56, P3, R127, R10, R52 ;  /* 0x0000000a7f387225 */ /* 0x000fe20007860034 */
[----:B------:R-:W-:-:S02]  /*37870*/  IADD3 R12, P5, PT, R55, R62, RZ ;  /* 0x0000003e370c7210 */ /* 0x000fc40007fbe0ff */
[----:B------:R-:W-:Y:S01]  /*37880*/  LEA.HI.X R18, P1, R47, R144, RZ, 0xd, P1 ;  /* 0x000000902f127211 */ /* 0x000fe20000836cff */
[-C--:B------:R-:W-:Y:S01]  /*37890*/  IMAD.WIDE.U32 R64, R27, R22.reuse, RZ ;  /* 0x000000161b407225 */ /* 0x080fe200078e00ff */
[----:B------:R-:W-:Y:S02]  /*378a0*/  IADD3.X R55, PT, PT, RZ, RZ, RZ, P3, !PT ;  /* 0x000000ffff377210 */ /* 0x000fe40001ffe4ff */
[----:B------:R-:W-:Y:S01]  /*378b0*/  LOP3.LUT R23, R76, 0x7ffff, RZ, 0xc0, !PT ;  /* 0x0007ffff4c177812 */ /* 0x000fe200078ec0ff */
[----:B------:R-:W-:Y:S01]  /*378c0*/  IMAD.WIDE.U32 R48, R10, R22, RZ ;  /* 0x000000160a307225 */ /* 0x000fe200078e00ff */
[----:B------:R-:W-:Y:S02]  /*378d0*/  LEA.HI.X R17, P2, R87, R30, RZ, 0xd, P2 ;  /* 0x0000001e57117211 */ /* 0x000fe40001056cff */
[----:B------:R-:W-:Y:S01]  /*378e0*/  SHF.L.W.U32.HI R61, R77, 0xd, R18 ;  /* 0x0000000d4d3d7819 */ /* 0x000fe20000010e12 */
[----:B------:R-:W-:Y:S01]  /*378f0*/  IMAD.X R53, RZ, RZ, RZ, P6 ;  /* 0x000000ffff357224 */ /* 0x000fe200030e06ff */
[----:B------:R-:W-:Y:S01]  /*37900*/  IADD3 R42, P0, PT, R48, R54, RZ ;  /* 0x00000036302a7210 */ /* 0x000fe20007f1e0ff */
[----:B------:R-:W-:Y:S01]  /*37910*/  IMAD.WIDE.U32 R66, P3, R127, R13, R64 ;  /* 0x0000000d7f427225 */ /* 0x000fe20007860040 */
[----:B------:R-:W-:-:S02]  /*37920*/  IADD3 R47, P6, PT, R49, R56, RZ ;  /* 0x00000038312f7210 */ /* 0x000fc40007fde0ff */
[----:B------:R-:W-:Y:S01]  /*37930*/  MOV R54, R57 ;  /* 0x0000003900367202 */ /* 0x000fe20000000f00 */
[----:B------:R-:W-:Y:S01]  /*37940*/  IMAD.MOV.U32 R52, RZ, RZ, R63 ;  /* 0x000000ffff347224 */ /* 0x000fe200078e003f */
[----:B------:R-:W-:Y:S01]  /*37950*/  IADD3.X R65, PT, PT, RZ, RZ, RZ, P3, !PT ;  /* 0x000000ffff417210 */ /* 0x000fe20001ffe4ff */
[----:B------:R-:W-:Y:S01]  /*37960*/  IMAD.WIDE.U32 R48, R13, R22, RZ ;  /* 0x000000160d307225 */ /* 0x000fe200078e00ff */
[----:B------:R-:W-:-:S03]  /*37970*/  LOP3.LUT R20, R20, 0x7ffff, RZ, 0xc0, !PT ;  /* 0x0007ffff14147812 */ /* 0x000fc600078ec0ff */
[----:B------:R-:W-:-:S04]  /*37980*/  IMAD.WIDE.U32 R62, R45, R46, RZ ;  /* 0x0000002e2d3e7225 */ /* 0x000fc800078e00ff */
[----:B------:R-:W-:Y:S01]  /*37990*/  IMAD.X R26, RZ, RZ, R26, P2 ;  /* 0x000000ffff1a7224 */ /* 0x000fe200010e061a */
[----:B------:R-:W-:Y:S01]  /*379a0*/  IADD3 R71, P3, PT, R48, R62, RZ ;  /* 0x0000003e30477210 */ /* 0x000fe20007f7e0ff */
[----:B------:R-:W-:Y:S01]  /*379b0*/  IMAD.MOV.U32 R64, RZ, RZ, R67 ;  /* 0x000000ffff407224 */ /* 0x000fe200078e0043 */
[----:B------:R-:W-:Y:S01]  /*379c0*/  IADD3.X R62, P0, PT, R12, R47, RZ, P0, !PT ;  /* 0x0000002f0c3e7210 */ /* 0x000fe2000071e4ff */
[----:B------:R-:W-:Y:S01]  /*379d0*/  IMAD.WIDE.U32 R46, R23, R46, RZ ;  /* 0x0000002e172e7225 */ /* 0x000fe200078e00ff */
[----:B------:R-:W-:Y:S02]  /*379e0*/  IADD3 R30, P2, PT, R49, R66, RZ ;  /* 0x00000042311e7210 */ /* 0x000fe40007f5e0ff */
[----:B------:R-:W-:Y:S01]  /*379f0*/  SHF.L.W.U32.HI R49, R76, 0xd, R17 ;  /* 0x0000000d4c317819 */ /* 0x000fe20000010e11 */
[----:B------:R-:W-:Y:S01]  /*37a00*/  IMAD.WIDE.U32.X R52, R27, R74, R52, P5 ;  /* 0x0000004a1b347225 */ /* 0x000fe200028e0434 */
[----:B------:R-:W-:Y:S02]  /*37a10*/  IADD3.X R67, PT, PT, RZ, R145, RZ, P1, !PT ;  /* 0x00000091ff437210 */ /* 0x000fe40000ffe4ff */
[----:B------:R-:W-:Y:S01]  /*37a20*/  SHF.L.W.U32.HI R12, R17, 0xd, R26 ;  /* 0x0000000d110c7819 */ /* 0x000fe20000010e1a */
[----:B------:R-:W-:Y:S01]  /*37a30*/  IMAD.WIDE.U32 R46, P1, R74, R45, R46 ;  /* 0x0000002d4a2e7225 */ /* 0x000fe2000782002e */
[----:B------:R-:W-:-:S02]  /*37a40*/  LOP3.LUT R17, R79, 0x7ffff, RZ, 0xc0, !PT ;  /* 0x0007ffff4f117812 */ /* 0x000fc400078ec0ff */
[----:B------:R-:W-:Y:S01]  /*37a50*/  SHF.L.W.U32.HI R18, R18, 0xd, R67 ;  /* 0x0000000d12127819 */ /* 0x000fe20000010e43 */
[----:B------:R-:W-:Y:S01]  /*37a60*/  IMAD.WIDE.U32 R140, R49, 0x13, R140 ;  /* 0x00000013318c7825 */ /* 0x000fe200078e008c */
[----:B------:R-:W-:Y:S02]  /*37a70*/  MOV R56, R47 ;  /* 0x0000002f00387202 */ /* 0x000fe40000000f00 */
[----:B------:R-:W-:Y:S01]  /*37a80*/  LOP3.LUT R49, R77, 0x7ffff, RZ, 0xc0, !PT ;  /* 0x0007ffff4d317812 */ /* 0x000fe200078ec0ff */
[----:B------:R-:W-:Y:S01]  /*37a90*/  IMAD.X R57, RZ, RZ, RZ, P1 ;  /* 0x000000ffff397224 */ /* 0x000fe200008e06ff */
[----:B------:R-:W-:Y:S01]  /*37aa0*/  IADD3 R79, P1, PT, R63, R46, RZ ;  /* 0x0000002e3f4f7210 */ /* 0x000fe20007f3e0ff */
[----:B------:R-:W-:-:S03]  /*37ab0*/  IMAD.WIDE.U32 R46, R29, 0x13, RZ ;  /* 0x000000131d2e7825 */ /* 0x000fc600078e00ff */
[----:B------:R-:W-:Y:S01]  /*37ac0*/  IADD3.X R30, P3, PT, R30, R79, RZ, P3, !PT ;  /* 0x0000004f1e1e7210 */ /* 0x000fe20001f7e4ff */
[----:B------:R-:W-:-:S04]  /*37ad0*/  IMAD.WIDE.U32 R66, R23, R22, RZ ;  /* 0x0000001617427225 */ /* 0x000fc800078e00ff */
[----:B------:R-:W-:-:S04]  /*37ae0*/  IMAD.WIDE.U32 R16, R61, 0x13, R16 ;  /* 0x000000133d107825 */ /* 0x000fc800078e0010 */
[----:B------:R-:W-:Y:S02]  /*37af0*/  IMAD R61, R49, 0x13, RZ ;  /* 0x00000013313d7824 */ /* 0x000fe400078e02ff */
[----:B------:R-:W-:-:S04]  /*37b00*/  IMAD.WIDE.U32 R82, R45, R22, RZ ;  /* 0x000000162d527225 */ /* 0x000fc800078e00ff */
[----:B------:R-:W-:-:S04]  /*37b10*/  IMAD.WIDE.U32 R80, R13, R46, RZ ;  /* 0x0000002e0d507225 */ /* 0x000fc800078e00ff */
[----:B------:R-:W-:-:S04]  /*37b20*/  IMAD.WIDE.U32 R118, P5, R127, R45, R66 ;  /* 0x0000002d7f767225 */ /* 0x000fc800078a0042 */
[----:B------:R-:W-:Y:S01]  /*37b30*/  IMAD.WIDE.U32 R76, R14, R46, RZ ;  /* 0x0000002e0e4c7225 */ /* 0x000fe200078e00ff */
[----:B------:R-:W-:Y:S02]  /*37b40*/  IADD3.X R123, PT, PT, RZ, RZ, RZ, P5, !PT ;  /* 0x000000ffff7b7210 */ /* 0x000fe40002ffe4ff */
[----:B------:R-:W-:Y:S01]  /*37b50*/  MOV R122, R119 ;  /* 0x00000077007a7202 */ /* 0x000fe20000000f00 */
[----:B------:R-:W-:Y:S02]  /*37b60*/  IMAD.IADD R67, R47, 0x1, R61 ;  /* 0x000000012f437824 */ /* 0x000fe400078e023d */
[----:B------:R-:W-:Y:S01]  /*37b70*/  IMAD.WIDE.U32.X R56, R23, R74, R56, P1 ;  /* 0x0000004a17387225 */ /* 0x000fe200008e0438 */
[----:B------:R-:W-:-:S03]  /*37b80*/  IADD3 R47, P1, PT, R80, R82, RZ ;  /* 0x00000052502f7210 */ /* 0x000fc60007f3e0ff */
[----:B------:R-:W-:Y:S01]  /*37b90*/  IMAD.WIDE.U32.X R54, R14, R127, R54, P6 ;  /* 0x0000007f0e367225 */ /* 0x000fe200030e0436 */
[----:B------:R-:W-:-:S03]  /*37ba0*/  IADD3 R63, P6, PT, R83, R118, RZ ;  /* 0x00000076533f7210 */ /* 0x000fc60007fde0ff */
[----:B------:R-:W-:-:S04]  /*37bb0*/  IMAD.WIDE.U32.X R64, R27, R127, R64, P2 ;  /* 0x0000007f1b407225 */ /* 0x000fc800010e0440 */
[----:B------:R-:W-:-:S04]  /*37bc0*/  IMAD.WIDE.U32 R82, P2, R67, R10, R76 ;  /* 0x0000000a43527225 */ /* 0x000fc8000784004c */
[----:B------:R-:W-:Y:S01]  /*37bd0*/  IMAD.WIDE.U32 R76, R10, R46, RZ ;  /* 0x0000002e0a4c7225 */ /* 0x000fe200078e00ff */
[----:B------:R-:W-:-:S03]  /*37be0*/  MOV R84, R83 ;  /* 0x0000005300547202 */ /* 0x000fc60000000f00 */
[----:B------:R-:W-:Y:S01]  /*37bf0*/  IMAD R139, R12, 0x13, RZ ;  /* 0x000000130c8b7824 */ /* 0x000fe200078e02ff */
[----:B------:R-:W-:Y:S01]  /*37c00*/  IADD3 R61, P5, PT, R77, R82, RZ ;  /* 0x000000524d3d7210 */ /* 0x000fe20007fbe0ff */
[----:B------:R-:W-:-:S04]  /*37c10*/  IMAD.WIDE.U32 R86, R27, R46, RZ ;  /* 0x0000002e1b567225 */ /* 0x000fc800078e00ff */
[----:B------:R-:W-:Y:S01]  /*37c20*/  IMAD.X R85, RZ, RZ, RZ, P2 ;  /* 0x000000ffff557224 */ /* 0x000fe200010e06ff */
[----:B------:R-:W-:Y:S01]  /*37c30*/  IADD3 R12, P2, PT, R71, R76, RZ ;  /* 0x0000004c470c7210 */ /* 0x000fe20007f5e0ff */
[----:B------:R-:W-:Y:S02]  /*37c40*/  IMAD.IADD R139, R141, 0x1, R139 ;  /* 0x000000018d8b7824 */ /* 0x000fe400078e028b */
[----:B------:R-:W-:Y:S01]  /*37c50*/  IMAD.WIDE.U32.X R76, R23, R127, R122, P6 ;  /* 0x0000007f174c7225 */ /* 0x000fe200030e047a */
[----:B------:R-:W-:Y:S02]  /*37c60*/  IADD3.X R30, P2, PT, R30, R61, RZ, P2, !PT ;  /* 0x0000003d1e1e7210 */ /* 0x000fe4000175e4ff */
[----:B------:R-:W-:Y:S01]  /*37c70*/  LOP3.LUT R22, R139, 0x7ffff, RZ, 0xc0, !PT ;  /* 0x0007ffff8b167812 */ /* 0x000fe200078ec0ff */
[----:B------:R-:W-:-:S04]  /*37c80*/  IMAD.WIDE.U32 R118, P6, R67, R13, R86 ;  /* 0x0000000d43767225 */ /* 0x000fc800078c0056 */
[----:B------:R-:W-:Y:S01]  /*37c90*/  IMAD.WIDE.U32 R86, R21, R140, RZ ;  /* 0x0000008c15567225 */ /* 0x000fe200078e00ff */
[----:B------:R-:W-:-:S03]  /*37ca0*/  MOV R122, R119 ;  /* 0x00000077007a7202 */ /* 0x000fc60000000f00 */
[----:B------:R-:W-:Y:S01]  /*37cb0*/  IMAD.WIDE.U32.X R82, R14, R67, R84, P5 ;  /* 0x000000430e527225 */ /* 0x000fe200028e0454 */
[----:B------:R-:W-:-:S03]  /*37cc0*/  IADD3 R26, P5, PT, R81, R118, RZ ;  /* 0x00000076511a7210 */ /* 0x000fc60007fbe0ff */
[----:B------:R-:W-:Y:S01]  /*37cd0*/  IMAD.X R123, RZ, RZ, RZ, P6 ;  /* 0x000000ffff7b7224 */ /* 0x000fe200030e06ff */
[----:B------:R-:W-:Y:S01]  /*37ce0*/  IADD3.X R63, P1, PT, R63, R26, RZ, P1, !PT ;  /* 0x0000001a3f3f7210 */ /* 0x000fe20000f3e4ff */
[----:B------:R-:W-:Y:S01]  /*37cf0*/  IMAD.WIDE.U32 R86, P6, R15, R22, R86 ;  /* 0x000000160f567225 */ /* 0x000fe200078c0056 */
[----:B------:R-:W-:-:S03]  /*37d00*/  IADD3.X R26, P2, P3, R82, R56, R64, P2, P3 ;  /* 0x00000038521a7210 */ /* 0x000fc60001346440 */
[----:B------:R-:W-:Y:S01]  /*37d10*/  IMAD.WIDE.U32 R80, R15, R140, RZ ;  /* 0x0000008c0f507225 */ /* 0x000fe200078e00ff */
[----:B------:R-:W-:Y:S02]  /*37d20*/  MOV R84, R87 ;  /* 0x0000005700547202 */ /* 0x000fe40000000f00 */
[----:B------:R-:W-:Y:S01]  /*37d30*/  IADD3.X R61, PT, PT, R83, R57, R65, P2, P3 ;  /* 0x00000039533d7210 */ /* 0x000fe200017e6441 */
[----:B------:R-:W-:Y:S01]  /*37d40*/  IMAD.X R85, RZ, RZ, RZ, P6 ;  /* 0x000000ffff557224 */ /* 0x000fe200030e06ff */
[----:B------:R-:W-:Y:S01]  /*37d50*/  IADD3 R48, P6, PT, R81, R86, RZ ;  /* 0x0000005651307210 */ /* 0x000fe20007fde0ff */
[----:B------:R-:W-:Y:S01]  /*37d60*/  IMAD.WIDE.U32.X R118, R27, R67, R122, P5 ;  /* 0x000000431b767225 */ /* 0x000fe200028e047a */
[----:B------:R-:W-:-:S03]  /*37d70*/  IADD3 R74, P5, PT, R47, R80, RZ ;  /* 0x000000502f4a7210 */ /* 0x000fc60007fbe0ff */
[----:B------:R-:W-:Y:S01]  /*37d80*/  IMAD.WIDE.U32 R86, R23, R46, RZ ;  /* 0x0000002e17567225 */ /* 0x000fe200078e00ff */
[----:B------:R-:W-:-:S03]  /*37d90*/  IADD3.X R63, P5, PT, R63, R48, RZ, P5, !PT ;  /* 0x000000303f3f7210 */ /* 0x000fc60002fbe4ff */
[----:B------:R-:W-:-:S04]  /*37da0*/  IMAD.WIDE.U32.X R80, R21, R22, R84, P6 ;  /* 0x0000001615507225 */ /* 0x000fc800030e0454 */
[----:B------:R-:W-:Y:S01]  /*37db0*/  IMAD R131, R18, 0x13, RZ ;  /* 0x0000001312837824 */ /* 0x000fe200078e02ff */
[----:B------:R-:W-:Y:S01]  /*37dc0*/  IADD3.X R56, P1, P5, R80, R118, R76, P5, P1 ;  /* 0x0000007650387210 */ /* 0x000fe20002d2244c */
[----:B------:R-:W-:-:S03]  /*37dd0*/  IMAD.WIDE.U32 R84, R45, R46, RZ ;  /* 0x0000002e2d547225 */ /* 0x000fc600078e00ff */
[----:B------:R-:W-:Y:S01]  /*37de0*/  IADD3.X R57, PT, PT, R81, R119, R77, P1, P5 ;  /* 0x0000007751397210 */ /* 0x000fe20000fea44d */
[----:B------:R-:W-:-:S04]  /*37df0*/  IMAD.WIDE.U32 R86, P3, R67, R45, R86 ;  /* 0x0000002d43567225 */ /* 0x000fc80007860056 */
[----:B------:R-:W-:Y:S01]  /*37e00*/  IMAD.WIDE.U32 R64, R19, R140, RZ ;  /* 0x0000008c13407225 */ /* 0x000fe200078e00ff */
[----:B------:R-:W-:Y:S02]  /*37e10*/  IADD3 R79, P1, PT, R85, R86, RZ ;  /* 0x00000056554f7210 */ /* 0x000fe40007f3e0ff */
[----:B------:R-:W-:Y:S01]  /*37e20*/  IADD3.X R119, PT, PT, RZ, RZ, RZ, P3, !PT ;  /* 0x000000ffff777210 */ /* 0x000fe20001ffe4ff */
[----:B------:R-:W-:Y:S01]  /*37e30*/  IMAD.WIDE.U32 R82, R25, R140, RZ ;  /* 0x0000008c19527225 */ /* 0x000fe200078e00ff */
[----:B------:R-:W-:Y:S02]  /*37e40*/  IADD3 R71, P2, PT, R64, R84, RZ ;  /* 0x0000005440477210 */ /* 0x000fe40007f5e0ff */
[----:B------:R-:W-:Y:S01]  /*37e50*/  MOV R118, R87 ;  /* 0x0000005700767202 */ /* 0x000fe20000000f00 */
[----:B------:R-:W-:Y:S02]  /*37e60*/  IMAD.IADD R131, R17, 0x1, R131 ;  /* 0x0000000111837824 */ /* 0x000fe400078e0283 */
[----:B------:R-:W-:-:S03]  /*37e70*/  IMAD.WIDE.U32 R80, R29, R140, RZ ;  /* 0x0000008c1d507225 */ /* 0x000fc600078e00ff */
[----:B------:R-:W-:Y:S01]  /*37e80*/  LOP3.LUT R18, R131, 0x7ffff, RZ, 0xc0, !PT ;  /* 0x0007ffff83127812 */ /* 0x000fe200078ec0ff */
[----:B------:R-:W-:Y:S01]  /*37e90*/  IMAD.WIDE.U32 R84, R27, R16, RZ ;  /* 0x000000101b547225 */ /* 0x000fe200078e00ff */
[----:B------:R-:W-:-:S03]  /*37ea0*/  IADD3 R47, P3, PT, R80, R28, RZ ;  /* 0x0000001c502f7210 */ /* 0x000fc60007f7e0ff */
[----:B------:R-:W-:-:S04]  /*37eb0*/  IMAD.WIDE.U32 R82, P5, R19, R22, R82 ;  /* 0x0000001613527225 */ /* 0x000fc800078a0052 */
[----:B------:R-:W-:Y:S01]  /*37ec0*/  IMAD.X R77, RZ, RZ, RZ, P5 ;  /* 0x000000ffff4d7224 */ /* 0x000fe200028e06ff */
[----:B------:R-:W-:Y:S01]  /*37ed0*/  IADD3 R28, P5, PT, R65, R82, RZ ;  /* 0x00000052411c7210 */ /* 0x000fe20007fbe0ff */
[----:B------:R-:W-:-:S04]  /*37ee0*/  IMAD.WIDE.U32 R122, R49, R140, RZ ;  /* 0x0000008c317a7225 */ /* 0x000fc800078e00ff */
[----:B------:R-:W-:-:S04]  /*37ef0*/  IMAD.WIDE.U32 R84, P6, R18, R13, R84 ;  /* 0x0000000d12547225 */ /* 0x000fc800078c0054 */
[----:B------:R-:W-:Y:S01]  /*37f00*/  IMAD.MOV.U32 R76, RZ, RZ, R83 ;  /* 0x000000ffff4c7224 */ /* 0x000fe200078e0053 */
[----:B------:R-:W-:Y:S01]  /*37f10*/  IADD3.X R87, PT, PT, RZ, RZ, RZ, P6, !PT ;  /* 0x000000ffff577210 */ /* 0x000fe200037fe4ff */
[----:B------:R-:W-:-:S04]  /*37f20*/  IMAD.WIDE.U32 R82, R13, R16, RZ ;  /* 0x000000100d527225 */ /* 0x000fc800078e00ff */
[----:B------:R-:W-:Y:S01]  /*37f30*/  IMAD.WIDE.U32.X R76, R25, R22, R76, P5 ;  /* 0x00000016194c7225 */ /* 0x000fe200028e044c */
[----:B------:R-:W-:-:S03]  /*37f40*/  IADD3 R144, P5, PT, R83, R84, RZ ;  /* 0x0000005453907210 */ /* 0x000fc60007fbe0ff */
[----:B------:R-:W-:-:S04]  /*37f50*/  IMAD.WIDE.U32 R134, R23, R16, RZ ;  /* 0x0000001017867225 */ /* 0x000fc800078e00ff */
[----:B------:R-:W-:-:S04]  /*37f60*/  IMAD.WIDE.U32 R122, P6, R29, R22, R122 ;  /* 0x000000161d7a7225 */ /* 0x000fc800078c007a */
[----:B------:R-:W-:Y:S02]  /*37f70*/  IMAD.MOV.U32 R86, RZ, RZ, R85 ;  /* 0x000000ffff567224 */ /* 0x000fe400078e0055 */
[----:B------:R-:W-:Y:S01]  /*37f80*/  IMAD.WIDE.U32.X R64, R23, R67, R118, P1 ;  /* 0x0000004317407225 */ /* 0x000fe200008e0476 */
[----:B------:R-:W-:Y:S02]  /*37f90*/  IADD3 R66, P1, PT, R71, R82, RZ ;  /* 0x0000005247427210 */ /* 0x000fe40007f3e0ff */
[----:B------:R-:W-:Y:S01]  /*37fa0*/  IADD3.X R119, PT, PT, RZ, RZ, RZ, P6, !PT ;  /* 0x000000ffff777210 */ /* 0x000fe200037fe4ff */
[----:B------:R-:W-:Y:S01]  /*37fb0*/  IMAD.WIDE.U32.X R82, R27, R18, R86, P5 ;  /* 0x000000121b527225 */ /* 0x000fe200028e0456 */
[----:B------:R-:W-:-:S03]  /*37fc0*/  IADD3.X R71, P2, PT, R79, R28, RZ, P2, !PT ;  /* 0x0000001c4f477210 */ /* 0x000fc6000175e4ff */
[----:B------:R-:W-:Y:S01]  /*37fd0*/  IMAD.WIDE.U32 R86, P6, R18, R45, R134 ;  /* 0x0000002d12567225 */ /* 0x000fe200078c0086 */
[----:B------:R-:W-:Y:S02]  /*37fe0*/  IADD3 R135, P5, PT, R81, R122, RZ ;  /* 0x0000007a51877210 */ /* 0x000fe40007fbe0ff */
[----:B------:R-:W-:Y:S01]  /*37ff0*/  IADD3.X R71, P1, PT, R71, R144, RZ, P1, !PT ;  /* 0x0000009047477210 */ /* 0x000fe20000f3e4ff */
[----:B------:R-:W-:Y:S01]  /*38000*/  IMAD.WIDE.U32 R126, R45, R16, RZ ;  /* 0x000000102d7e7225 */ /* 0x000fe200078e00ff */
[----:B------:R-:W-:Y:S02]  /*38010*/  IADD3.X R85, PT, PT, RZ, RZ, RZ, P6, !PT ;  /* 0x000000ffff557210 */ /* 0x000fe400037fe4ff */
[----:B------:R-:W-:Y:S01]  /*38020*/  IADD3.X R64, P1, P2, R82, R76, R64, P1, P2 ;  /* 0x0000004c52407210 */ /* 0x000fe20000a24440 */
[----:B------:R-:W-:Y:S02]  /*38030*/  IMAD.MOV.U32 R118, RZ, RZ, R123 ;  /* 0x000000ffff767224 */ /* 0x000fe400078e007b */
[----:B------:R-:W-:Y:S01]  /*38040*/  IMAD.WIDE.U32.X R152, R14, R21, R50, P4 ;  /* 0x000000150e987225 */ /* 0x000fe200020e0432 */
[----:B------:R-:W-:-:S02]  /*38050*/  IADD3.X R50, P3, PT, R24, R135, RZ, P3, !PT ;  /* 0x0000008718327210 */ /* 0x000fc40001f7e4ff */
[----:B------:R-:W-:Y:S01]  /*38060*/  IADD3 R48, P4, PT, R47, R126, RZ ;  /* 0x0000007e2f307210 */ /* 0x000fe20007f9e0ff */
[----:B------:R-:W-:Y:S01]  /*38070*/  IMAD.WIDE.U32.X R80, R49, R22, R118, P5 ;  /* 0x0000001631507225 */ /* 0x000fe200028e0476 */
[----:B------:R-:W-:Y:S02]  /*38080*/  IADD3 R127, P5, PT, R127, R86, RZ ;  /* 0x000000567f7f7210 */ /* 0x000fe40007fbe0ff */
[----:B------:R-:W-:Y:S01]  /*38090*/  LEA.HI R24, P6, R139, R142, RZ, 0xd ;  /* 0x0000008e8b187211 */ /* 0x000fe200078d68ff */
[----:B------:R-:W-:Y:S01]  /*380a0*/  IMAD.MOV.U32 R84, RZ, RZ, R87 ;  /* 0x000000ffff547224 */ /* 0x000fe200078e0057 */
[----:B------:R-:W-:Y:S01]  /*380b0*/  IADD3.X R50, P4, PT, R50, R127, RZ, P4, !PT ;  /* 0x0000007f32327210 */ /* 0x000fe2000279e4ff */
[----:B------:R-:W-:Y:S01]  /*380c0*/  IMAD.WIDE.U32 R118, R22, R16, RZ ;  /* 0x0000001016767225 */ /* 0x000fe200078e00ff */
[----:B------:R-:W-:Y:S02]  /*380d0*/  IADD3.X R20, PT, PT, RZ, R20, RZ, P6, !PT ;  /* 0x00000014ff147210 */ /* 0x000fe400037fe4ff */
[----:B------:R-:W-:Y:S01]  /*380e0*/  IADD3.X R65, PT, PT, R83, R77, R65, P1, P2 ;  /* 0x0000004d53417210 */ /* 0x000fe20000fe4441 */
[----:B------:R-:W-:Y:S01]  /*380f0*/  IMAD.WIDE.U32.X R122, R23, R18, R84, P5 ;  /* 0x00000012177a7225 */ /* 0x000fe200028e0454 */
[----:B------:R-:W-:-:S03]  /*38100*/  LOP3.LUT R47, R60, 0x7ffff, RZ, 0xc0, !PT ;  /* 0x0007ffff3c2f7812 */ /* 0x000fc600078ec0ff */
[----:B------:R-:W-:Y:S01]  /*38110*/  IMAD.WIDE.U32 R86, R140, R16, RZ ;  /* 0x000000108c567225 */ /* 0x000fe200078e00ff */
[----:B------:R-:W-:-:S03]  /*38120*/  IADD3.X R150, P4, P1, R122, R80, R152, P4, P3 ;  /* 0x000000507a967210 */ /* 0x000fc60002186498 */
[----:B------:R-:W-:Y:S01]  /*38130*/  IMAD.WIDE.U32 R84, P5, R18, R140, R118 ;  /* 0x0000008c12547225 */ /* 0x000fe200078a0076 */
[----:B------:R-:W-:Y:S02]  /*38140*/  IADD3 R79, P2, PT, R42, R86, RZ ;  /* 0x000000562a4f7210 */ /* 0x000fe40007f5e0ff */
[----:B------:R-:W-:Y:S01]  /*38150*/  IADD3.X R152, PT, PT, R123, R81, R153, P4, P1 ;  /* 0x000000517b987210 */ /* 0x000fe200027e2499 */
[----:B------:R-:W-:Y:S01]  /*38160*/  IMAD.WIDE.U32 R76, R20, R46, RZ ;  /* 0x0000002e144c7225 */ /* 0x000fe200078e00ff */
[----:B------:R-:W-:Y:S02]  /*38170*/  IADD3 R87, P3, PT, R87, R84, RZ ;  /* 0x0000005457577210 */ /* 0x000fe40007f7e0ff */
[----:B------:R-:W-:Y:S01]  /*38180*/  LEA.HI R51, P1, R131, R44, RZ, 0xd ;  /* 0x0000002c83337211 */ /* 0x000fe200078368ff */
[----:B------:R-:W-:Y:S01]  /*38190*/  IMAD.WIDE.U32 R126, R14, R16, RZ ;  /* 0x000000100e7e7225 */ /* 0x000fe200078e00ff */
[----:B------:R-:W-:Y:S02]  /*381a0*/  IADD3.X R28, P2, PT, R62, R87, RZ, P2, !PT ;  /* 0x000000573e1c7210 */ /* 0x000fe4000175e4ff */
[----:B------:R-:W-:Y:S01]  /*381b0*/  IADD3.X R83, PT, PT, RZ, RZ, RZ, P5, !PT ;  /* 0x000000ffff537210 */ /* 0x000fe20002ffe4ff */
[----:B------:R-:W-:Y:S01]  /*381c0*/  IMAD.WIDE.U32 R86, P4, R67, R24, R76 ;  /* 0x0000001843567225 */ /* 0x000fe2000788004c */
[----:B------:R-:W-:-:S03]  /*381d0*/  MOV R82, R85 ;  /* 0x0000005500527202 */ /* 0x000fc60000000f00 */
[----:B------:R-:W-:-:S04]  /*381e0*/  IMAD.WIDE.U32 R76, R24, R46, RZ ;  /* 0x0000002e184c7225 */ /* 0x000fc800078e00ff */
[----:B------:R-:W-:Y:S01]  /*381f0*/  IMAD.X R47, RZ, RZ, R47, P1 ;  /* 0x000000ffff2f7224 */ /* 0x000fe200008e062f */
[----:B------:R-:W-:Y:S01]  /*38200*/  IADD3 R79, P1, PT, R79, R76, RZ ;  /* 0x0000004c4f4f7210 */ /* 0x000fe20007f3e0ff */
[----:B------:R-:W-:-:S04]  /*38210*/  IMAD.WIDE.U32 R80, R51, 0x13, RZ ;  /* 0x0000001333507825 */ /* 0x000fc800078e00ff */
[----:B------:R-:W-:Y:S01]  /*38220*/  IMAD.X R119, RZ, RZ, RZ, P4 ;  /* 0x000000ffff777224 */ /* 0x000fe200020e06ff */
[----:B------:R-:W-:Y:S01]  /*38230*/  IADD3 R123, P4, PT, R77, R86, RZ ;  /* 0x000000564d7b7210 */ /* 0x000fe20007f9e0ff */
[----:B------:R-:W-:Y:S02]  /*38240*/  IMAD R77, R47, 0x13, RZ ;  /* 0x000000132f4d7824 */ /* 0x000fe400078e02ff */
[----:B------:R-:W-:Y:S01]  /*38250*/  IMAD.MOV.U32 R118, RZ, RZ, R87 ;  /* 0x000000ffff767224 */ /* 0x000fe200078e0057 */
[----:B------:R-:W-:Y:S01]  /*38260*/  IADD3.X R28, P1, PT, R28, R123, RZ, P1, !PT ;  /* 0x0000007b1c1c7210 */ /* 0x000fe20000f3e4ff */
[----:B------:R-:W-:Y:S01]  /*38270*/  IMAD.WIDE.U32 R86, R23, R80, RZ ;  /* 0x0000005017567225 */ /* 0x000fe200078e00ff */
[----:B------:R-:W-:-:S03]  /*38280*/  IADD3 R44, PT, PT, R81, R77, RZ ;  /* 0x0000004d512c7210 */ /* 0x000fc60007ffe0ff */
[----:B------:R-:W-:-:S04]  /*38290*/  IMAD.WIDE.U32.X R76, R67, R20, R118, P4 ;  /* 0x00000014434c7225 */ /* 0x000fc800020e0476 */
[----:B------:R-:W-:-:S04]  /*382a0*/  IMAD.WIDE.U32.X R82, R18, R22, R82, P3 ;  /* 0x0000001612527225 */ /* 0x000fc800018e0452 */
[----:B------:R-:W-:-:S04]  /*382b0*/  IMAD.WIDE.U32 R84, R45, R80, RZ ;  /* 0x000000502d547225 */ /* 0x000fc800078e00ff */
[----:B------:R-:W-:-:S04]  /*382c0*/  IMAD.WIDE.U32 R86, P4, R44, R45, R86 ;  /* 0x0000002d2c567225 */ /* 0x000fc80007880056 */
[----:B------:R-:W-:Y:S01]  /*382d0*/  IMAD.WIDE.U32 R80, P3, R18, R10, R126 ;  /* 0x0000000a12507225 */ /* 0x000fe2000786007e */
[----:B------:R-:W-:Y:S02]  /*382e0*/  IADD3.X R127, P0, P5, R82, R54, R52, P2, P0 ;  /* 0x00000036527f7210 */ /* 0x000fe40001500434 */
[----:B------:R-:W-:Y:S01]  /*382f0*/  MOV R118, R87 ;  /* 0x0000005700767202 */ /* 0x000fe20000000f00 */
[----:B------:R-:W-:Y:S01]  /*38300*/  IMAD.X R119, RZ, RZ, RZ, P4 ;  /* 0x000000ffff777224 */ /* 0x000fe200020e06ff */
[----:B------:R-:W-:Y:S01]  /*38310*/  IADD3 R85, P4, PT, R85, R86, RZ ;  /* 0x0000005655557210 */ /* 0x000fe20007f9e0ff */
[----:B------:R-:W-:Y:S01]  /*38320*/  IMAD.WIDE.U32 R122, R10, R16, RZ ;  /* 0x000000100a7a7225 */ /* 0x000fe200078e00ff */
[----:B------:R-:W-:Y:S02]  /*38330*/  IADD3 R42, P2, PT, R79, R84, RZ ;  /* 0x000000544f2a7210 */ /* 0x000fe40007f5e0ff */
[----:B------:R-:W-:Y:S01]  /*38340*/  IADD3.X R131, PT, PT, R83, R55, R53, P0, P5 ;  /* 0x0000003753837210 */ /* 0x000fe200007ea435 */
[----:B------:R-:W-:Y:S01]  /*38350*/  IMAD.WIDE.U32.X R54, R23, R44, R118, P4 ;  /* 0x0000002c17367225 */ /* 0x000fe200020e0476 */
[----:B------:R-:W-:-:S02]  /*38360*/  IADD3.X R28, P2, PT, R28, R85, RZ, P2, !PT ;  /* 0x000000551c1c7210 */ /* 0x000fc4000175e4ff */
[----:B------:R-:W-:Y:S01]  /*38370*/  IADD3 R67, P0, PT, R74, R122, RZ ;  /* 0x0000007a4a437210 */ /* 0x000fe20007f1e0ff */
[----:B------:R-:W-:Y:S01]  /*38380*/  IMAD.WIDE.U32 R84, R47, R140, RZ ;  /* 0x0000008c2f547225 */ /* 0x000fe200078e00ff */
[----:B------:R-:W-:Y:S02]  /*38390*/  IADD3 R122, P5, PT, R123, R80, RZ ;  /* 0x000000507b7a7210 */ /* 0x000fe40007fbe0ff */
[----:B------:R-:W-:Y:S01]  /*383a0*/  MOV R52, R81 ;  /* 0x0000005100347202 */ /* 0x000fe20000000f00 */
[----:B------:R-:W-:Y:S01]  /*383b0*/  IMAD.X R53, RZ, RZ, RZ, P3 ;  /* 0x000000ffff357224 */ /* 0x000fe200018e06ff */
[----:B------:R-:W-:Y:S01]  /*383c0*/  IADD3.X R123, P1, P3, R54, R127, R76, P2, P1 ;  /* 0x0000007f367b7210 */ /* 0x000fe2000132244c */
[----:B------:R-:W-:-:S03]  /*383d0*/  IMAD.WIDE.U32 R118, R20, R16, RZ ;  /* 0x0000001014767225 */ /* 0x000fc600078e00ff */
[----:B------:R-:W-:Y:S01]  /*383e0*/  IADD3.X R46, PT, PT, R55, R131, R77, P1, P3 ;  /* 0x00000083372e7210 */ /* 0x000fe20000fe644d */
[----:B------:R-:W-:-:S03]  /*383f0*/  IMAD.WIDE.U32 R86, R24, R16, RZ ;  /* 0x0000001018567225 */ /* 0x000fc600078e00ff */
[----:B------:R-:W-:Y:S01]  /*38400*/  SHF.L.W.U32.HI R44, R123, 0xd, R46 ;  /* 0x0000000d7b2c7819 */ /* 0x000fe20000010e2e */
[----:B------:R-:W-:Y:S01]  /*38410*/  IMAD.WIDE.U32 R82, R51, R140, RZ ;  /* 0x0000008c33527225 */ /* 0x000fe200078e00ff */
[----:B------:R-:W-:-:S03]  /*38420*/  IADD3 R79, P2, PT, R12, R86, RZ ;  /* 0x000000560c4f7210 */ /* 0x000fc60007f5e0ff */
[----:B------:R-:W-:-:S04]  /*38430*/  IMAD.WIDE.U32 R84, P4, R51, R22, R84 ;  /* 0x0000001633547225 */ /* 0x000fc80007880054 */
[----:B------:R-:W-:Y:S01]  /*38440*/  IMAD.WIDE.U32 R76, P1, R18, R24, R118 ;  /* 0x00000018124c7225 */ /* 0x000fe20007820076 */
[----:B------:R-:W-:Y:S02]  /*38450*/  IADD3 R127, P6, PT, R83, R84, RZ ;  /* 0x00000054537f7210 */ /* 0x000fe40007fde0ff */
[----:B------:R-:W-:Y:S01]  /*38460*/  MOV R54, R85 ;  /* 0x0000005500367202 */ /* 0x000fe20000000f00 */
[----:B------:R-:W-:Y:S01]  /*38470*/  IMAD.X R55, RZ, RZ, RZ, P4 ;  /* 0x000000ffff377224 */ /* 0x000fe200020e06ff */
[----:B------:R-:W-:Y:S01]  /*38480*/  IADD3 R87, P4, PT, R87, R76, RZ ;  /* 0x0000004c57577210 */ /* 0x000fe20007f9e0ff */
[----:B------:R-:W-:Y:S01]  /*38490*/  IMAD.WIDE.U32 R80, R20, R51, RZ ;  /* 0x0000003314507225 */ /* 0x000fe200078e00ff */
[----:B------:R-:W-:Y:S02]  /*384a0*/  IADD3 R119, P3, PT, R79, R82, RZ ;  /* 0x000000524f777210 */ /* 0x000fe40007f7e0ff */
[----:B------:R-:W-:Y:S01]  /*384b0*/  IADD3.X R79, P0, PT, R63, R122, RZ, P0, !PT ;  /* 0x0000007a3f4f7210 */ /* 0x000fe2000071e4ff */
[----:B------:R-:W-:Y:S01]  /*384c0*/  IMAD.WIDE.U32.X R54, R47, R22, R54, P6 ;  /* 0x000000162f367225 */ /* 0x000fe200030e0436 */
[----:B------:R-:W-:-:S03]  /*384d0*/  IADD3.X R30, P2, PT, R30, R87, RZ, P2, !PT ;  /* 0x000000571e1e7210 */ /* 0x000fc6000175e4ff */
[----:B------:R-:W-:Y:S01]  /*384e0*/  IMAD.WIDE.U32 R62, P6, R47, R24, R80 ;  /* 0x000000182f3e7225 */ /* 0x000fe200078c0050 */
[----:B------:R-:W-:Y:S02]  /*384f0*/  MOV R80, R77 ;  /* 0x0000004d00507202 */ /* 0x000fe40000000f00 */
[----:B------:R-:W-:Y:S01]  /*38500*/  IADD3.X R85, P3, PT, R30, R127, RZ, P3, !PT ;  /* 0x0000007f1e557210 */ /* 0x000fe20001f7e4ff */
[----:B------:R-:W-:Y:S01]  /*38510*/  IMAD.WIDE.U32 R82, R24, R51, RZ ;  /* 0x0000003318527225 */ /* 0x000fe200078e00ff */
[----:B------:R-:W-:-:S03]  /*38520*/  SHF.L.W.U32.HI R30, R28, 0xd, R123 ;  /* 0x0000000d1c1e7819 */ /* 0x000fc60000010e7b */
        /* <DEDUP_REMOVED lines=8> */
[----:B------:R-:W-:Y:S01]  /*385b0*/  IMAD.X R83, RZ, RZ, RZ, P6 ;  /* 0x000000ffff537224 */ /* 0x000fe200030e06ff */
[----:B------:R-:W-:Y:S01]  /*385c0*/  IADD3.X R12, P2, P3, R54, R26, R76, P3, P2 ;  /* 0x0000001a360c7210 */ /* 0x000fe20001b4444c */
[----:B------:R-:W-:Y:S01]  /*385d0*/  IMAD R127, R91, 0x13, RZ ;  /* 0x000000135b7f7824 */ /* 0x000fe200078e02ff */
[----:B------:R-:W-:Y:S01]  /*385e0*/  IADD3.X R44, P4, PT, R44, R85, RZ, P4, !PT ;  /* 0x000000552c2c7210 */ /* 0x000fe2000279e4ff */
[----:B------:R-:W-:Y:S01]  /*385f0*/  IMAD.WIDE.U32.X R62, R47, R20, R82, P5 ;  /* 0x000000142f3e7225 */ /* 0x000fe200028e0452 */
[----:B------:R-:W-:-:S02]  /*38600*/  IADD3.X R76, PT, PT, R55, R61, R77, P2, P3 ;  /* 0x0000003d374c7210 */ /* 0x000fc400017e644d */
[----:B------:R-:W-:Y:S01]  /*38610*/  IADD3 R34, P6, PT, R59, R34, RZ ;  /* 0x000000223b227210 */ /* 0x000fe20007fde0ff */
[----:B------:R-:W-:Y:S01]  /*38620*/  IMAD.WIDE.U32 R54, R21, R24, RZ ;  /* 0x0000001815367225 */ /* 0x000fe200078e00ff */
[----:B------:R-:W-:Y:S02]  /*38630*/  LEA.HI.X R77, P3, R46, R12, RZ, 0xd, P4 ;  /* 0x0000000c2e4d7211 */ /* 0x000fe40002076cff */
[----:B------:R-:W-:Y:S01]  /*38640*/  SHF.L.W.U32.HI R59, R41, 0xd, R138 ;  /* 0x0000000d293b7819 */ /* 0x000fe20000010e8a */
[----:B------:R-:W-:Y:S01]  /*38650*/  IMAD.WIDE.U32 R60, R14, R51, RZ ;  /* 0x000000330e3c7225 */ /* 0x000fe200078e00ff */
[----:B------:R-:W-:Y:S02]  /*38660*/  IADD3.X R46, P0, P1, R62, R56, R52, P1, P0 ;  /* 0x000000383e2e7210 */ /* 0x000fe40000900434 */
[----:B------:R-:W-:Y:S01]  /*38670*/  SHF.L.W.U32.HI R26, R138, 0xd, R43 ;  /* 0x0000000d8a1a7819 */ /* 0x000fe20000010e2b */
[----:B------:R-:W-:Y:S01]  /*38680*/  IMAD.X R62, RZ, RZ, R76, P3 ;  /* 0x000000ffff3e7224 */ /* 0x000fe200018e064c */
[----:B------:R-:W-:Y:S01]  /*38690*/  IADD3 R38, P2, PT, R59, R38, RZ ;  /* 0x000000263b267210 */ /* 0x000fe20007f5e0ff */
[----:B------:R-:W-:Y:S01]  /*386a0*/  IMAD.WIDE.U32 R54, P3, R15, R20, R54 ;  /* 0x000000140f367225 */ /* 0x000fe20007860036 */
[----:B------:R-:W-:-:S02]  /*386b0*/  IADD3.X R35, P6, PT, R70, R35, RZ, P6, !PT ;  /* 0x0000002346237210 */ /* 0x000fc400037de4ff */
[----:B------:R-:W-:Y:S01]  /*386c0*/  SHF.L.W.U32.HI R12, R44, 0xd, R77 ;  /* 0x0000000d2c0c7819 */ /* 0x000fe20000010e4d */
[----:B------:R-:W-:Y:S01]  /*386d0*/  IMAD.WIDE.U32 R60, P5, R47, R10, R60 ;  /* 0x0000000a2f3c7225 */ /* 0x000fe200078a003c */
[----:B------:R-:W-:Y:S02]  /*386e0*/  IADD3.X R70, PT, PT, R63, R57, R53, P0, P1 ;  /* 0x000000393f467210 */ /* 0x000fe400007e2435 */
[----:B------:R-:W-:Y:S01]  /*386f0*/  IADD3.X R39, P2, PT, R26, R39, RZ, P2, !PT ;  /* 0x000000271a277210 */ /* 0x000fe2000175e4ff */
[----:B------:R-:W-:Y:S01]  /*38700*/  IMAD.WIDE.U32 R52, R15, R24, RZ ;  /* 0x000000180f347225 */ /* 0x000fe200078e00ff */
[----:B------:R-:W-:Y:S02]  /*38710*/  IADD3 R12, P1, PT, R12, R67, RZ ;  /* 0x000000430c0c7210 */ /* 0x000fe40007f3e0ff */
[----:B------:R-:W-:Y:S01]  /*38720*/  SHF.L.W.U32.HI R26, R77, 0xd, R62 ;  /* 0x0000000d4d1a7819 */ /* 0x000fe20000010e3e */
[----:B------:R-:W-:Y:S01]  /*38730*/  IMAD.WIDE.U32 R56, R10, R51, RZ ;  /* 0x000000330a387225 */ /* 0x000fe200078e00ff */
[----:B------:R-:W-:-:S02]  /*38740*/  IADD3 R59, P0, PT, R66, R52, RZ ;  /* 0x00000034423b7210 */ /* 0x000fc40007f1e0ff */
[----:B------:R-:W-:Y:S01]  /*38750*/  IADD3.X R77, P1, PT, R26, R79, RZ, P1, !PT ;  /* 0x0000004f1a4d7210 */ /* 0x000fe20000f3e4ff */
[----:B------:R-:W-:Y:S01]  /*38760*/  IMAD.X R63, RZ, RZ, RZ, P5 ;  /* 0x000000ffff3f7224 */ /* 0x000fe200028e06ff */
[----:B------:R-:W-:Y:S01]  /*38770*/  IADD3 R54, P4, PT, R53, R54, RZ ;  /* 0x0000003635367210 */ /* 0x000fe20007f9e0ff */
[----:B------:R-:W-:Y:S01]  /*38780*/  IMAD R131, R93, 0x13, RZ ;  /* 0x000000135d837824 */ /* 0x000fe200078e02ff */
[----:B------:R-:W-:Y:S01]  /*38790*/  IADD3.X R53, PT, PT, RZ, RZ, RZ, P3, !PT ;  /* 0x000000ffff357210 */ /* 0x000fe20001ffe4ff */
[----:B------:R-:W-:Y:S01]  /*387a0*/  IMAD R79, R89, 0x13, RZ ;  /* 0x00000013594f7824 */ /* 0x000fe200078e02ff */
[----:B------:R-:W-:Y:S01]  /*387b0*/  IADD3 R59, P3, PT, R59, R56, RZ ;  /* 0x000000383b3b7210 */ /* 0x000fe20007f7e0ff */
[----:B------:R-:W-:Y:S01]  /*387c0*/  IMAD.WIDE.U32 R138, R23, UR8, RZ ;  /* 0x00000008178a7c25 */ /* 0x000fe2000f8e00ff */
[----:B------:R-:W-:Y:S02]  /*387d0*/  IADD3 R56, P5, PT, R57, R60, RZ ;  /* 0x0000003c39387210 */ /* 0x000fe40007fbe0ff */
[----:B------:R-:W-:Y:S01]  /*387e0*/  LEA.HI.X R46, P1, R62, R46, RZ, 0xd, P1 ;  /* 0x0000002e3e2e7211 */ /* 0x000fe20000836cff */
[----:B------:R-:W-:Y:S01]  /*387f0*/  IMAD.MOV.U32 R62, RZ, RZ, R61 ;  /* 0x000000ffff3e7224 */ /* 0x000fe200078e003d */
[----:B------:R-:W-:Y:S01]  /*38800*/  MOV R52, R55 ;  /* 0x0000003700347202 */ /* 0x000fe20000000f00 */
[----:B------:R-:W-:Y:S01]  /*38810*/  IMAD.WIDE.U32 R60, R25, R24, RZ ;  /* 0x00000018193c7225 */ /* 0x000fe200078e00ff */
[----:B------:R-:W-:-:S02]  /*38820*/  IADD3.X R67, P0, PT, R71, R54, RZ, P0, !PT ;  /* 0x0000003647437210 */ /* 0x000fc4000071e4ff */
[----:B------:R-:W-:Y:S01]  /*38830*/  SHF.L.W.U32.HI R26, R77, 0xd, R46 ;  /* 0x0000000d4d1a7819 */ /* 0x000fe20000010e2e */
[----:B------:R-:W-:Y:S01]  /*38840*/  IMAD.WIDE.U32.X R52, R21, R20, R52, P4 ;  /* 0x0000001415347225 */ /* 0x000fe200020e0434 */
[----:B------:R-:W-:Y:S02]  /*38850*/  IADD3.X R67, P4, PT, R67, R56, RZ, P3, !PT ;  /* 0x0000003843437210 */ /* 0x000fe40001f9e4ff */
[----:B------:R-:W-:Y:S01]  /*38860*/  IADD3.X R71, PT, PT, RZ, R70, RZ, P1, !PT ;  /* 0x00000046ff477210 */ /* 0x000fe20000ffe4ff */
[----:B------:R-:W-:Y:S01]  /*38870*/  IMAD.WIDE.U32.X R54, R14, R47, R62, P5 ;  /* 0x0000002f0e367225 */ /* 0x000fe200028e043e */
[----:B------:R-:W-:Y:S02]  /*38880*/  IADD3 R26, P3, PT, R26, R59, RZ ;  /* 0x0000003b1a1a7210 */ /* 0x000fe40007f7e0ff */
[----:B------:R-:W-:Y:S01]  /*38890*/  SHF.L.W.U32.HI R46, R46, 0xd, R71 ;  /* 0x0000000d2e2e7819 */ /* 0x000fe20000010e47 */
[----:B------:R-:W-:Y:S01]  /*388a0*/  IMAD.WIDE.U32 R62, R27, R51, RZ ;  /* 0x000000331b3e7225 */ /* 0x000fe200078e00ff */
[----:B------:R-:W-:-:S02]  /*388b0*/  IADD3.X R64, P0, P4, R54, R64, R52, P4, P0 ;  /* 0x0000004036407210 */ /* 0x000fc40002400434 */
[----:B------:R-:W-:Y:S01]  /*388c0*/  LOP3.LUT R154, R77, 0x7ffff, RZ, 0xc0, !PT ;  /* 0x0007ffff4d9a7812 */ /* 0x000fe200078ec0ff */
[----:B------:R-:W-:Y:S01]  /*388d0*/  IMAD.WIDE.U32 R56, R19, R24, RZ ;  /* 0x0000001813387225 */ /* 0x000fe200078e00ff */
[----:B------:R-:W-:Y:S02]  /*388e0*/  IADD3.X R149, PT, PT, R55, R65, R53, P0, P4 ;  /* 0x0000004137957210 */ /* 0x000fe400007e8435 */
[----:B------:R-:W-:Y:S01]  /*388f0*/  IADD3.X R59, P0, PT, R46, R67, RZ, P3, !PT ;  /* 0x000000432e3b7210 */ /* 0x000fe20001f1e4ff */
[----:B------:R-:W-:Y:S01]  /*38900*/  IMAD.WIDE.U32 R60, P1, R19, R20, R60 ;  /* 0x00000014133c7225 */ /* 0x000fe2000782003c */
[----:B------:R-:W-:Y:S02]  /*38910*/  IADD3 R55, P3, PT, R48, R56, RZ ;  /* 0x0000003830377210 */ /* 0x000fe40007f7e0ff */
[----:B------:R-:W-:Y:S01]  /*38920*/  LEA.HI.X R48, P0, R71, R64, RZ, 0xd, P0 ;  /* 0x0000004047307211 */ /* 0x000fe20000016cff */
[----:B------:R-:W-:Y:S01]  /*38930*/  IMAD.WIDE.U32 R62, P5, R47, R13, R62 ;  /* 0x0000000d2f3e7225 */ /* 0x000fe200078a003e */
[----:B------:R-:W-:-:S02]  /*38940*/  IADD3 R67, P4, PT, R57, R60, RZ ;  /* 0x0000003c39437210 */ /* 0x000fc40007f9e0ff */
[----:B------:R-:W-:Y:S01]  /*38950*/  SHF.L.W.U32.HI R142, R59, 0xd, R48 ;  /* 0x0000000d3b8e7819 */ /* 0x000fe20000010e30 */
[----:B------:R-:W-:Y:S01]  /*38960*/  IMAD.WIDE.U32 R52, R13, R51, RZ ;  /* 0x000000330d347225 */ /* 0x000fe200078e00ff */
[----:B------:R-:W-:Y:S02]  /*38970*/  IADD3.X R65, PT, PT, RZ, RZ, RZ, P5, !PT ;  /* 0x000000ffff417210 */ /* 0x000fe40002ffe4ff */
[----:B------:R-:W-:Y:S01]  /*38980*/  MOV R64, R63 ;  /* 0x0000003f00407202 */ /* 0x000fe20000000f00 */
[----:B------:R-:W-:Y:S01]  /*38990*/  IMAD.X R57, RZ, RZ, RZ, P1 ;  /* 0x000000ffff397224 */ /* 0x000fe200008e06ff */
[----:B------:R-:W-:Y:S01]  /*389a0*/  IADD3 R53, P5, PT, R53, R62, RZ ;  /* 0x0000003e35357210 */ /* 0x000fe20007fbe0ff */
[----:B------:R-:W-:Y:S01]  /*389b0*/  IMAD.MOV.U32 R56, RZ, RZ, R61 ;  /* 0x000000ffff387224 */ /* 0x000fe200078e003d */
[----:B------:R-:W-:Y:S01]  /*389c0*/  IADD3 R55, P1, PT, R55, R52, RZ ;  /* 0x0000003437377210 */ /* 0x000fe20007f3e0ff */
[----:B------:R-:W-:Y:S01]  /*389d0*/  IMAD.X R149, RZ, RZ, R149, P0 ;  /* 0x000000ffff957224 */ /* 0x000fe200000e0695 */
[----:B------:R-:W-:Y:S01]  /*389e0*/  IADD3.X R46, P3, PT, R50, R67, RZ, P3, !PT ;  /* 0x00000043322e7210 */ /* 0x000fe20001f7e4ff */
[----:B------:R-:W-:Y:S01]  /*389f0*/  IMAD.WIDE.U32.X R56, R25, R20, R56, P4 ;  /* 0x0000001419387225 */ /* 0x000fe200020e0438 */
[----:B------:R-:W-:-:S02]  /*38a00*/  IADD3 R142, P4, PT, R142, R55, RZ ;  /* 0x000000378e8e7210 */ /* 0x000fc40007f9e0ff */
[----:B------:R-:W-:Y:S01]  /*38a10*/  IADD3.X R46, P1, PT, R46, R53, RZ, P1, !PT ;  /* 0x000000352e2e7210 */ /* 0x000fe20000f3e4ff */
[----:B------:R-:W-:Y:S01]  /*38a20*/  IMAD.WIDE.U32.X R62, R27, R47, R64, P5 ;  /* 0x0000002f1b3e7225 */ /* 0x000fe200028e0440 */
[----:B------:R-:W-:Y:S02]  /*38a30*/  SHF.L.W.U32.HI R153, R48, 0xd, R149 ;  /* 0x0000000d30997819 */ /* 0x000fe40000010e95 */
[----:B------:R-:W-:Y:S01]  /*38a40*/  LOP3.LUT R148, R59, 0x7ffff, RZ, 0xc0, !PT ;  /* 0x0007ffff3b947812 */ /* 0x000fe200078ec0ff */
[----:B------:R-:W-:Y:S01]  /*38a50*/  IMAD.WIDE.U32 R54, R92, 0x13, RZ ;  /* 0x000000135c367825 */ /* 0x000fe200078e00ff */
[----:B------:R-:W-:-:S03]  /*38a60*/  IADD3.X R150, P1, P3, R62, R150, R56, P1, P3 ;  /* 0x000000963e967210 */ /* 0x000fc60000b26438 */
[----:B------:R-:W-:Y:S01]  /*38a70*/  IMAD.WIDE.U32 R60, R90, 0x13, RZ ;  /* 0x000000135a3c7825 */ /* 0x000fe200078e00ff */
[----:B------:R-:W-:Y:S02]  /*38a80*/  IADD3.X R152, PT, PT, R63, R152, R57, P1, P3 ;  /* 0x000000983f987210 */ /* 0x000fe40000fe6439 */
[----:B------:R-:W-:Y:S01]  /*38a90*/  IADD3.X R153, P3, PT, R153, R46, RZ, P4, !PT ;  /* 0x0000002e99997210 */ /* 0x000fe2000277e4ff */
[----:B------:R-:W-:Y:S01]  /*38aa0*/  IMAD.WIDE.U32 R52, R94, 0x13, RZ ;  /* 0x000000135e347825 */ /* 0x000fe200078e00ff */
[----:B------:R-:W-:Y:S02]  /*38ab0*/  IADD3 R127, PT, PT, R61, R127, RZ ;  /* 0x0000007f3d7f7210 */ /* 0x000fe40007ffe0ff */
[----:B------:R-:W-:Y:S01]  /*38ac0*/  LOP3.LUT R59, R153, 0x7ffff, RZ, 0xc0, !PT ;  /* 0x0007ffff993b7812 */ /* 0x000fe200078ec0ff */
[----:B------:R-:W-:Y:S01]  /*38ad0*/  IMAD R71, R95, 0x13, RZ ;  /* 0x000000135f477824 */ /* 0x000fe200078e02ff */
[----:B------:R-:W-:Y:S01]  /*38ae0*/  LEA.HI.X R150, P3, R149, R150, RZ, 0xd, P3 ;  /* 0x0000009695967211 */ /* 0x000fe20001876cff */
[----:B------:R-:W-:-:S03]  /*38af0*/  IMAD.WIDE.U32 R66, R148, R54, RZ ;  /* 0x0000003694427225 */ /* 0x000fc600078e00ff */
[----:B------:R-:W-:Y:S01]  /*38b00*/  SHF.L.W.U32.HI R153, R153, 0xd, R150 ;  /* 0x0000000d99997819 */ /* 0x000fe20000010e96 */
[----:B------:R-:W-:-:S04]  /*38b10*/  IMAD.WIDE.U32 R64, R154, R60, RZ ;  /* 0x0000003c9a407225 */ /* 0x000fc800078e00ff */
[----:B------:R-:W-:Y:S01]  /*38b20*/  IMAD.IADD R131, R55, 0x1, R131 ;  /* 0x0000000137837824 */ /* 0x000fe200078e0283 */
[----:B------:R-:W-:Y:S01]  /*38b30*/  IADD3 R55, PT, PT, R53, R71, RZ ;  /* 0x0000004735377210 */ /* 0x000fe20007ffe0ff */
[----:B------:R-:W-:-:S04]  /*38b40*/  IMAD.WIDE.U32 R80, R59, R52, RZ ;  /* 0x000000343b507225 */ /* 0x000fc800078e00ff */
[----:B------:R-:W-:-:S04]  /*38b50*/  IMAD.WIDE.U32 R70, P0, R131, R26, R66 ;  /* 0x0000001a83467225 */ /* 0x000fc80007800042 */
[----:B------:R-:W-:Y:S01]  /*38b60*/  IMAD.WIDE.U32 R66, R26, R54, RZ ;  /* 0x000000361a427225 */ /* 0x000fe200078e00ff */
[----:B------:R-:W-:Y:S02]  /*38b70*/  IADD3.X R77, PT, PT, RZ, RZ, RZ, P0, !PT ;  /* 0x000000ffff4d7210 */ /* 0x000fe400007fe4ff */
[----:B------:R-:W-:Y:S01]  /*38b80*/  MOV R76, R71 ;  /* 0x00000047004c7202 */ /* 0x000fe20000000f00 */
[----:B------:R-:W-:Y:S01]  /*38b90*/  IMAD.WIDE.U32 R64, P1, R127, R12, R64 ;  /* 0x0000000c7f407225 */ /* 0x000fe20007820040 */
[----:B------:R-:W-:-:S03]  /*38ba0*/  IADD3 R61, P0, PT, R67, R70, RZ ;  /* 0x00000046433d7210 */ /* 0x000fc60007f1e0ff */
[----:B------:R-:W-:-:S04]  /*38bb0*/  IMAD.WIDE.U32 R56, R12, R60, RZ ;  /* 0x0000003c0c387225 */ /* 0x000fc800078e00ff */
[----:B------:R-:W-:Y:S01]  /*38bc0*/  IMAD.WIDE.U32 R80, P4, R55, R142, R80 ;  /* 0x0000008e37507225 */ /* 0x000fe20007880050 */
[----:B------:R-:W-:-:S03]  /*38bd0*/  IADD3 R74, P5, PT, R57, R64, RZ ;  /* 0x00000040394a7210 */ /* 0x000fc60007fbe0ff */
[----:B------:R-:W-:-:S04]  /*38be0*/  IMAD.WIDE.U32 R52, R142, R52, RZ ;  /* 0x000000348e347225 */ /* 0x000fc800078e00ff */
[----:B------:R-:W-:Y:S01]  /*38bf0*/  IMAD.X R63, RZ, RZ, RZ, P1 ;  /* 0x000000ffff3f7224 */ /* 0x000fe200008e06ff */
[----:B------:R-:W-:Y:S01]  /*38c00*/  IADD3 R57, P1, PT, R56, R66, RZ ;  /* 0x0000004238397210 */ /* 0x000fe20007f3e0ff */
[----:B------:R-:W-:Y:S01]  /*38c10*/  IMAD.X R67, RZ, RZ, RZ, P4 ;  /* 0x000000ffff437224 */ /* 0x000fe200020e06ff */
[----:B------:R-:W-:Y:S01]  /*38c20*/  IADD3 R53, P4, PT, R53, R80, RZ ;  /* 0x0000005035357210 */ /* 0x000fe20007f9e0ff */
[----:B------:R-:W-:Y:S01]  /*38c30*/  IMAD.MOV.U32 R62, RZ, RZ, R65 ;  /* 0x000000ffff3e7224 */ /* 0x000fe200078e0041 */
[----:B------:R-:W-:Y:S01]  /*38c40*/  MOV R66, R81 ;  /* 0x0000005100427202 */ /* 0x000fe20000000f00 */
[----:B------:R-:W-:Y:S01]  /*38c50*/  IMAD.WIDE.U32.X R64, R148, R131, R76, P0 ;  /* 0x0000008394407225 */ /* 0x000fe200000e044c */
[----:B------:R-:W-:Y:S02]  /*38c60*/  IADD3 R56, P0, PT, R57, R52, RZ ;  /* 0x0000003439387210 */ /* 0x000fe40007f1e0ff */
[----:B------:R-:W-:Y:S01]  /*38c70*/  IADD3.X R74, P1, PT, R74, R61, RZ, P1, !PT ;  /* 0x0000003d4a4a7210 */ /* 0x000fe20000f3e4ff */
[----:B------:R-:W-:-:S03]  /*38c80*/  IMAD.WIDE.U32 R70, R154, R96, RZ ;  /* 0x000000609a467225 */ /* 0x000fc600078e00ff */
[----:B------:R-:W-:Y:S01]  /*38c90*/  IADD3.X R74, P0, PT, R74, R53, RZ, P0, !PT ;  /* 0x000000354a4a7210 */ /* 0x000fe2000071e4ff */
[----:B------:R-:W-:-:S04]  /*38ca0*/  IMAD.WIDE.U32.X R62, R154, R127, R62, P5 ;  /* 0x0000007f9a3e7225 */ /* 0x000fc800028e043e */
[----:B------:R-:W-:-:S04]  /*38cb0*/  IMAD.WIDE.U32.X R66, R59, R55, R66, P4 ;  /* 0x000000373b427225 */ /* 0x000fc800020e0442 */
[----:B------:R-:W-:Y:S01]  /*38cc0*/  IMAD.WIDE.U32 R82, P5, R12, R97, R70 ;  /* 0x000000610c527225 */ /* 0x000fe200078a0046 */
[----:B------:R-:W-:-:S03]  /*38cd0*/  IADD3.X R48, P0, P1, R66, R64, R62, P0, P1 ;  /* 0x0000004042307210 */ /* 0x000fc6000010243e */
[----:B------:R-:W-:Y:S01]  /*38ce0*/  IMAD.WIDE.U32 R76, R12, R96, RZ ;  /* 0x000000600c4c7225 */ /* 0x000fe200078e00ff */
[----:B------:R-:W-:Y:S02]  /*38cf0*/  MOV R80, R83 ;  /* 0x0000005300507202 */ /* 0x000fe40000000f00 */
[----:B------:R-:W-:Y:S01]  /*38d00*/  IADD3.X R46, PT, PT, R67, R65, R63, P0, P1 ;  /* 0x00000041432e7210 */ /* 0x000fe200007e243f */
[----:B------:R-:W-:Y:S01]  /*38d10*/  IMAD.WIDE.U32 R52, R88, 0x13, RZ ;  /* 0x0000001358347825 */ /* 0x000fe200078e00ff */
[----:B------:R-:W-:-:S03]  /*38d20*/  IADD3 R144, P4, PT, R77, R82, RZ ;  /* 0x000000524d907210 */ /* 0x000fc60007f9e0ff */
[----:B------:R-:W-:Y:S01]  /*38d30*/  IMAD.WIDE.U32 R70, R148, R60, RZ ;  /* 0x0000003c94467225 */ /* 0x000fe200078e00ff */
[----:B------:R-:W-:-:S03]  /*38d40*/  IADD3 R79, PT, PT, R53, R79, RZ ;  /* 0x0000004f354f7210 */ /* 0x000fc60007ffe0ff */
[----:B------:R-:W-:-:S04]  /*38d50*/  IMAD.WIDE.U32 R62, R26, R52, RZ ;  /* 0x000000341a3e7225 */ /* 0x000fc800078e00ff */
[----:B------:R-:W-:Y:S01]  /*38d60*/  IMAD.WIDE.U32 R82, R148, R52, RZ ;  /* 0x0000003494527225 */ /* 0x000fe200078e00ff */
[----:B------:R-:W-:-:S03]  /*38d70*/  IADD3 R143, P1, PT, R76, R62, RZ ;  /* 0x0000003e4c8f7210 */ /* 0x000fc60007f3e0ff */
[----:B------:R-:W-:Y:S02]  /*38d80*/  IMAD.X R81, RZ, RZ, RZ, P5 ;  /* 0x000000ffff517224 */ /* 0x000fe400028e06ff */
[----:B------:R-:W-:-:S04]  /*38d90*/  IMAD.WIDE.U32 R64, P0, R127, R26, R70 ;  /* 0x0000001a7f407225 */ /* 0x000fc80007800046 */
[----:B------:R-:W-:-:S04]  /*38da0*/  IMAD.WIDE.U32 R70, R26, R60, RZ ;  /* 0x0000003c1a467225 */ /* 0x000fc800078e00ff */
[----:B------:R-:W-:-:S04]  /*38db0*/  IMAD.WIDE.U32 R76, P5, R79, R26, R82 ;  /* 0x0000001a4f4c7225 */ /* 0x000fc800078a0052 */
[----:B------:R-:W-:Y:S01]  /*38dc0*/  IMAD.WIDE.U32 R86, R59, R60, RZ ;  /* 0x0000003c3b567225 */ /* 0x000fe200078e00ff */
[----:B------:R-:W-:-:S03]  /*38dd0*/  IADD3.X R55, PT, PT, RZ, RZ, RZ, P5, !PT ;  /* 0x000000ffff377210 */ /* 0x000fc60002ffe4ff */
[----:B------:R-:W-:-:S04]  /*38de0*/  IMAD.WIDE.U32 R118, R154, R52, RZ ;  /* 0x000000349a767225 */ /* 0x000fc800078e00ff */
[----:B------:R-:W-:Y:S01]  /*38df0*/  IMAD.X R67, RZ, RZ, RZ, P0 ;  /* 0x000000ffff437224 */ /* 0x000fe200000e06ff */
[----:B------:R-:W-:Y:S01]  /*38e00*/  IADD3 R50, P0, PT, R71, R64, RZ ;  /* 0x0000004047327210 */ /* 0x000fe20007f1e0ff */
[----:B------:R-:W-:Y:S02]  /*38e10*/  IMAD.MOV.U32 R66, RZ, RZ, R65 ;  /* 0x000000ffff427224 */ /* 0x000fe400078e0041 */
[----:B------:R-:W-:-:S04]  /*38e20*/  IMAD.WIDE.U32.X R64, R154, R97, R80, P4 ;  /* 0x000000619a407225 */ /* 0x000fc800020e0450 */
[----:B------:R-:W-:-:S04]  /*38e30*/  IMAD.WIDE.U32 R86, P5, R127, R142, R86 ;  /* 0x0000008e7f567225 */ /* 0x000fc800078a0056 */
[----:B------:R-:W-:-:S04]  /*38e40*/  IMAD.WIDE.U32 R80, R142, R60, RZ ;  /* 0x0000003c8e507225 */ /* 0x000fc800078e00ff */
[----:B------:R-:W-:-:S04]  /*38e50*/  IMAD.WIDE.U32 R118, P4, R79, R12, R118 ;  /* 0x0000000c4f767225 */ /* 0x000fc80007880076 */
[----:B------:R-:W-:-:S04]  /*38e60*/  IMAD.WIDE.U32 R82, R12, R52, RZ ;  /* 0x000000340c527225 */ /* 0x000fc800078e00ff */
[----:B------:R-:W-:Y:S01]  /*38e70*/  IMAD.WIDE.U32.X R60, R148, R127, R66, P0 ;  /* 0x0000007f943c7225 */ /* 0x000fe200000e0442 */
[----:B------:R-:W-:Y:S02]  /*38e80*/  IADD3.X R67, PT, PT, RZ, RZ, RZ, P5, !PT ;  /* 0x000000ffff437210 */ /* 0x000fe40002ffe4ff */
[----:B------:R-:W-:Y:S01]  /*38e90*/  IADD3 R81, P5, PT, R81, R86, RZ ;  /* 0x0000005651517210 */ /* 0x000fe20007fbe0ff */
[----:B------:R-:W-:Y:S01]  /*38ea0*/  IMAD.WIDE.U32 R122, R59, R54, RZ ;  /* 0x000000363b7a7225 */ /* 0x000fe200078e00ff */
[----:B------:R-:W-:Y:S02]  /*38eb0*/  MOV R66, R87 ;  /* 0x0000005700427202 */ /* 0x000fe40000000f00 */
[----:B------:R-:W-:Y:S01]  /*38ec0*/  IADD3 R145, P0, PT, R83, R118, RZ ;  /* 0x0000007653917210 */ /* 0x000fe20007f1e0ff */
[----:B------:R-:W-:Y:S01]  /*38ed0*/  IMAD.X R85, RZ, RZ, RZ, P4 ;  /* 0x000000ffff557224 */ /* 0x000fe200020e06ff */
[----:B------:R-:W-:Y:S01]  /*38ee0*/  IADD3 R57, P4, PT, R63, R76, RZ ;  /* 0x0000004c3f397210 */ /* 0x000fe20007f9e0ff */
[----:B------:R-:W-:-:S02]  /*38ef0*/  IMAD.MOV.U32 R84, RZ, RZ, R119 ;  /* 0x000000ffff547224 */ /* 0x000fc400078e0077 */
[----:B------:R-:W-:Y:S01]  /*38f00*/  IMAD.WIDE.U32.X R66, R59, R127, R66, P5 ;  /* 0x0000007f3b427225 */ /* 0x000fe200028e0442 */
[----:B------:R-:W-:-:S03]  /*38f10*/  IADD3.X R144, P1, PT, R144, R57, RZ, P1, !PT ;  /* 0x0000003990907210 */ /* 0x000fc60000f3e4ff */
[----:B------:R-:W-:-:S04]  /*38f20*/  IMAD.WIDE.U32 R86, P5, R131, R142, R122 ;  /* 0x0000008e83567225 */ /* 0x000fc800078a007a */
[----:B------:R-:W-:Y:S01]  /*38f30*/  IMAD.WIDE.U32.X R62, R154, R79, R84, P0 ;  /* 0x0000004f9a3e7225 */ /* 0x000fe200000e0454 */
[----:B------:R-:W-:Y:S02]  /*38f40*/  IADD3 R71, P0, PT, R82, R70, RZ ;  /* 0x0000004652477210 */ /* 0x000fe40007f1e0ff */
[----:B------:R-:W-:Y:S01]  /*38f50*/  IADD3.X R157, PT, PT, RZ, RZ, RZ, P5, !PT ;  /* 0x000000ffff9d7210 */ /* 0x000fe20002ffe4ff */
[----:B------:R-:W-:Y:S01]  /*38f60*/  IMAD.WIDE.U32 R84, R142, R54, RZ ;  /* 0x000000368e547225 */ /* 0x000fe200078e00ff */
[----:B------:R-:W-:Y:S02]  /*38f70*/  IADD3.X R145, P0, PT, R145, R50, RZ, P0, !PT ;  /* 0x0000003291917210 */ /* 0x000fe4000071e4ff */
[----:B------:R-:W-:Y:S01]  /*38f80*/  IADD3.X R70, P6, PT, RZ, R199, RZ, P6, !PT ;  /* 0x000000c7ff467210 */ /* 0x000fe200037de4ff */
[----:B------:R-:W-:Y:S01]  /*38f90*/  IMAD.MOV.U32 R156, RZ, RZ, R87 ;  /* 0x000000ffff9c7224 */ /* 0x000fe200078e0057 */
[----:B------:R-:W-:Y:S01]  /*38fa0*/  IADD3 R82, P5, PT, R85, R86, RZ ;  /* 0x0000005655527210 */ /* 0x000fe20007fbe0ff */
[----:B------:R-:W-:Y:S01]  /*38fb0*/  IMAD.MOV.U32 R54, RZ, RZ, R77 ;  /* 0x000000ffff367224 */ /* 0x000fe200078e004d */
[----:B------:R-:W-:Y:S01]  /*38fc0*/  IADD3.X R57, PT, PT, RZ, R174, RZ, P6, !PT ;  /* 0x000000aeff397210 */ /* 0x000fe200037fe4ff */
[----:B------:R-:W-:-:S03]  /*38fd0*/  IMAD.WIDE.U32 R122, R26, R96, RZ ;  /* 0x000000601a7a7225 */ /* 0x000fc600078e00ff */
[----:B------:R-:W-:Y:S01]  /*38fe0*/  SHF.L.W.U32.HI R57, R70, 0xd, R57 ;  /* 0x0000000d46397819 */ /* 0x000fe20000010e39 */
[----:B------:R-:W-:Y:S01]  /*38ff0*/  IMAD.WIDE.U32.X R156, R59, R131, R156, P5 ;  /* 0x000000833b9c7225 */ /* 0x000fe200028e049c */
[----:B------:R-:W-:Y:S02]  /*39000*/  IADD3 R146, P5, PT, R71, R84, RZ ;  /* 0x0000005447927210 */ /* 0x000fe40007fbe0ff */
[----:B------:R-:W-:Y:S01]  /*39010*/  SHF.L.W.U32.HI R70, R35, 0xd, R70 ;  /* 0x0000000d23467819 */ /* 0x000fe20000010e46 */
[----:B------:R-:W-:Y:S01]  /*39020*/  IMAD.WIDE.U32.X R76, R148, R79, R54, P4 ;  /* 0x0000004f944c7225 */ /* 0x000fe200020e0436 */
[----:B------:R-:W-:Y:S02]  /*39030*/  IADD3 R143, P4, PT, R143, R80, RZ ;  /* 0x000000508f8f7210 */ /* 0x000fe40007f9e0ff */
[----:B------:R-:W-:Y:S01]  /*39040*/  IADD3.X R145, P5, PT, R145, R82, RZ, P5, !PT ;  /* 0x0000005291917210 */ /* 0x000fe20002fbe4ff */
[----:B------:R-:W-:Y:S01]  /*39050*/  IMAD.WIDE.U32 R54, R14, UR12, RZ ;  /* 0x0000000c0e367c25 */ /* 0x000fe2000f8e00ff */
        /* <DEDUP_REMOVED lines=8> */
[----:B------:R-:W-:-:S04]  /*390e0*/  IMAD.WIDE.U32 R64, R154, R94, RZ ;  /* 0x0000005e9a407225 */ /* 0x000fc800078e00ff */
[----:B------:R-:W-:-:S04]  /*390f0*/  IMAD.WIDE.U32 R76, P5, R26, R97, R62 ;  /* 0x000000611a4c7225 */ /* 0x000fc800078a003e */
[----:B------:R-:W-:Y:S01]  /*39100*/  IMAD.WIDE.U32 R60, P0, R12, R95, R64 ;  /* 0x0000005f0c3c7225 */ /* 0x000fe20007800040 */
[----:B------:R-:W-:Y:S02]  /*39110*/  IADD3.X R67, PT, PT, RZ, RZ, RZ, P5, !PT ;  /* 0x000000ffff437210 */ /* 0x000fe40002ffe4ff */
[----:B------:R-:W-:Y:S01]  /*39120*/  IADD3 R166, P5, PT, R123, R76, RZ ;  /* 0x0000004c7ba67210 */ /* 0x000fe20007fbe0ff */
[----:B------:R-:W-:Y:S01]  /*39130*/  IMAD.WIDE.U32 R62, R27, UR10, RZ ;  /* 0x0000000a1b3e7c25 */ /* 0x000fe2000f8e00ff */
[----:B------:R-:W-:-:S03]  /*39140*/  MOV R66, R77 ;  /* 0x0000004d00427202 */ /* 0x000fc60000000f00 */
[----:B------:R-:W-:-:S04]  /*39150*/  IMAD.WIDE.U32 R80, P6, R10, UR6, R54 ;  /* 0x000000060a507c25 */ /* 0x000fc8000f8c0036 */
[----:B------:R-:W-:Y:S01]  /*39160*/  IMAD.X R65, RZ, RZ, RZ, P0 ;  /* 0x000000ffff417224 */ /* 0x000fe200000e06ff */
[----:B------:R-:W-:Y:S01]  /*39170*/  IADD3 R157, P0, PT, R119, R60, RZ ;  /* 0x0000003c779d7210 */ /* 0x000fe20007f1e0ff */
[----:B------:R-:W-:Y:S01]  /*39180*/  IMAD.WIDE.U32 R84, R59, R52, RZ ;  /* 0x000000343b547225 */ /* 0x000fe200078e00ff */
[----:B------:R-:W-:-:S03]  /*39190*/  MOV R70, R81 ;  /* 0x0000005100467202 */ /* 0x000fc60000000f00 */
[----:B------:R-:W-:Y:S02]  /*391a0*/  IMAD.MOV.U32 R64, RZ, RZ, R61 ;  /* 0x000000ffff407224 */ /* 0x000fe400078e003d */
[----:B------:R-:W-:Y:S02]  /*391b0*/  IMAD.X R71, RZ, RZ, RZ, P6 ;  /* 0x000000ffff477224 */ /* 0x000fe400030e06ff */
[----:B--2---:R-:W-:-:S04]  /*391c0*/  IMAD.WIDE.U32 R60, R22, UR16, RZ ;  /* 0x00000010163c7c25 */ /* 0x004fc8000f8e00ff */
[----:B------:R-:W-:-:S04]  /*391d0*/  IMAD.WIDE.U32 R62, P6, R13, UR4, R62 ;  /* 0x000000040d3e7c25 */ /* 0x000fc8000f8c003e */
[----:B------:R-:W-:-:S04]  /*391e0*/  IMAD.WIDE.U32.X R66, R148, R97, R66, P5 ;  /* 0x0000006194427225 */ /* 0x000fc800028e0442 */
[----:B------:R-:W-:-:S04]  /*391f0*/  IMAD.WIDE.U32 R126, R24, UR5, RZ ;  /* 0x00000005187e7c25 */ /* 0x000fc8000f8e00ff */
[----:B------:R-:W-:-:S04]  /*39200*/  IMAD.WIDE.U32 R84, P5, R79, R142, R84 ;  /* 0x0000008e4f547225 */ /* 0x000fc800078a0054 */
[----:B------:R-:W-:Y:S01]  /*39210*/  IMAD.WIDE.U32 R76, R13, UR10, RZ ;  /* 0x0000000a0d4c7c25 */ /* 0x000fe2000f8e00ff */
[----:B------:R-:W-:-:S03]  /*39220*/  IADD3.X R119, PT, PT, RZ, RZ, RZ, P5, !PT ;  /* 0x000000ffff777210 */ /* 0x000fc60002ffe4ff */
[----:B------:R-:W-:Y:S02]  /*39230*/  IMAD.X R81, RZ, RZ, RZ, P6 ;  /* 0x000000ffff517224 */ /* 0x000fe400030e06ff */
[----:B------:R-:W-:-:S04]  /*39240*/  IMAD.WIDE.U32 R60, P6, R140, UR17, R60 ;  /* 0x000000118c3c7c25 */ /* 0x000fc8000f8c003c */
[----:B------:R-:W-:-:S04]  /*39250*/  IMAD.WIDE.U32 R86, R140, UR16, RZ ;  /* 0x000000108c567c25 */ /* 0x000fc8000f8e00ff */
[----:B------:R-:W-:-:S04]  /*39260*/  IMAD.WIDE.U32 R54, R10, UR12, RZ ;  /* 0x0000000c0a367c25 */ /* 0x000fc8000f8e00ff */
[----:B------:R-:W-:Y:S01]  /*39270*/  IMAD.WIDE.U32.X R64, R154, R95, R64, P0 ;  /* 0x0000005f9a407225 */ /* 0x000fe200000e0440 */
[----:B------:R-:W-:Y:S02]  /*39280*/  IADD3 R168, P0, PT, R77, R62, RZ ;  /* 0x0000003e4da87210 */ /* 0x000fe40007f1e0ff */
[----:B------:R-:W-:Y:S01]  /*39290*/  IADD3 R158, P4, PT, R55, R80, RZ ;  /* 0x00000050379e7210 */ /* 0x000fe20007f9e0ff */
[----:B------:R-:W-:Y:S01]  /*392a0*/  IMAD.X R83, RZ, RZ, RZ, P6 ;  /* 0x000000ffff537224 */ /* 0x000fe200030e06ff */
[----:B------:R-:W-:Y:S01]  /*392b0*/  IADD3 R77, P6, PT, R87, R60, RZ ;  /* 0x0000003c574d7210 */ /* 0x000fe20007fde0ff */
[----:B------:R-:W-:Y:S01]  /*392c0*/  IMAD.WIDE.U32 R126, P5, R20, UR14, R126 ;  /* 0x0000000e147e7c25 */ /* 0x000fe2000f8a007e */
[----:B------:R-:W-:-:S03]  /*392d0*/  MOV R80, R63 ;  /* 0x0000003f00507202 */ /* 0x000fc60000000f00 */
[----:B------:R-:W-:Y:S01]  /*392e0*/  IMAD.MOV.U32 R82, RZ, RZ, R61 ;  /* 0x000000ffff527224 */ /* 0x000fe200078e003d */
[----:B------:R-:W-:Y:S01]  /*392f0*/  IADD3.X R63, PT, PT, RZ, RZ, RZ, P5, !PT ;  /* 0x000000ffff3f7210 */ /* 0x000fe20002ffe4ff */
[----:B------:R-:W-:Y:S01]  /*39300*/  IMAD.WIDE.U32 R60, R24, UR14, RZ ;  /* 0x0000000e183c7c25 */ /* 0x000fe2000f8e00ff */
[----:B------:R-:W-:-:S03]  /*39310*/  IADD3.X R164, P5, PT, RZ, R151, RZ, P2, !PT ;  /* 0x00000097ffa47210 */ /* 0x000fc600017be4ff */
[----:B------:R-:W-:Y:S01]  /*39320*/  IMAD.MOV.U32 R62, RZ, RZ, R127 ;  /* 0x000000ffff3e7224 */ /* 0x000fe200078e007f */
[----:B------:R-:W-:Y:S01]  /*39330*/  IADD3 R161, P2, PT, R61, R126, RZ ;  /* 0x0000007e3da17210 */ /* 0x000fe20007f5e0ff */
[----:B------:R-:W-:Y:S01]  /*39340*/  IMAD.WIDE.U32 R126, R142, R52, RZ ;  /* 0x000000348e7e7225 */ /* 0x000fe200078e00ff */
[----:B------:R-:W-:-:S03]  /*39350*/  IADD3.X R151, PT, PT, RZ, R170, RZ, P5, !PT ;  /* 0x000000aaff977210 */ /* 0x000fc60002ffe4ff */
[----:B------:R-:W-:Y:S01]  /*39360*/  IMAD.WIDE.U32.X R82, R22, UR17, R82, P6 ;  /* 0x0000001116527c25 */ /* 0x000fe2000b0e0452 */
[----:B------:R-:W-:-:S03]  /*39370*/  IADD3 R159, P6, PT, R127, R84, RZ ;  /* 0x000000547f9f7210 */ /* 0x000fc60007fde0ff */
[----:B------:R-:W-:-:S04]  /*39380*/  IMAD.WIDE.U32 R134, R45, UR8, RZ ;  /* 0x000000082d867c25 */ /* 0x000fc8000f8e00ff */
[----:B------:R-:W-:-:S04]  /*39390*/  IMAD.WIDE.U32 R138, P5, R45, UR7, R138 ;  /* 0x000000072d8a7c25 */ /* 0x000fc8000f8a008a */
[----:B------:R-:W-:Y:S01]  /*393a0*/  IMAD.WIDE.U32.X R62, R20, UR5, R62, P2 ;  /* 0x00000005143e7c25 */ /* 0x000fe200090e043e */
[----:B------:R-:W-:Y:S02]  /*393b0*/  IADD3 R127, P2, PT, R118, R122, RZ ;  /* 0x0000007a767f7210 */ /* 0x000fe40007f5e0ff */
[----:B------:R-:W-:Y:S01]  /*393c0*/  MOV R118, R85 ;  /* 0x0000005500767202 */ /* 0x000fe20000000f00 */
[----:B------:R-:W-:Y:S01]  /*393d0*/  IMAD.X R87, RZ, RZ, RZ, P5 ;  /* 0x000000ffff577224 */ /* 0x000fe200028e06ff */
[----:B------:R-:W-:Y:S01]  /*393e0*/  IADD3 R123, P5, PT, R86, R134, RZ ;  /* 0x00000086567b7210 */ /* 0x000fe20007fbe0ff */
[----:B------:R-:W-:Y:S01]  /*393f0*/  IMAD.WIDE.U32.X R70, R14, UR6, R70, P4 ;  /* 0x000000060e467c25 */ /* 0x000fe2000a0e0446 */
[----:B------:R-:W-:Y:S02]  /*39400*/  IADD3 R126, P4, PT, R127, R126, RZ ;  /* 0x0000007e7f7e7210 */ /* 0x000fe40007f9e0ff */
[----:B------:R-:W-:Y:S01]  /*39410*/  IADD3.X R84, P2, PT, R157, R166, RZ, P2, !PT ;  /* 0x000000a69d547210 */ /* 0x000fe2000175e4ff */
[----:B------:R-:W-:Y:S01]  /*39420*/  IMAD.WIDE.U32.X R118, R59, R79, R118, P6 ;  /* 0x0000004f3b767225 */ /* 0x000fe200030e0476 */
[----:B------:R-:W-:-:S03]  /*39430*/  IADD3 R122, P6, PT, R135, R138, RZ ;  /* 0x0000008a877a7210 */ /* 0x000fc60007fde0ff */
[----:B------:R-:W-:Y:S01]  /*39440*/  IMAD.WIDE.U32.X R80, R27, UR4, R80, P0 ;  /* 0x000000041b507c25 */ /* 0x000fe200080e0450 */
[----:B------:R-:W-:Y:S02]  /*39450*/  IADD3 R123, P0, PT, R123, R76, RZ ;  /* 0x0000004c7b7b7210 */ /* 0x000fe40007f1e0ff */
[----:B------:R-:W-:Y:S01]  /*39460*/  IADD3.X R76, P4, PT, R84, R159, RZ, P4, !PT ;  /* 0x0000009f544c7210 */ /* 0x000fe2000279e4ff */
[----:B------:R-:W-:Y:S01]  /*39470*/  IMAD.MOV.U32 R86, RZ, RZ, R139 ;  /* 0x000000ffff567224 */ /* 0x000fe200078e008b */
[----:B------:R-:W-:Y:S01]  /*39480*/  IADD3.X R127, P5, PT, R77, R122, RZ, P5, !PT ;  /* 0x0000007a4d7f7210 */ /* 0x000fe20002fbe4ff */
[----:B------:R-:W-:Y:S01]  /*39490*/  IMAD.WIDE.U32 R84, R154, R92, RZ ;  /* 0x0000005c9a547225 */ /* 0x000fe200078e00ff */
[----:B------:R-:W-:Y:S02]  /*394a0*/  IADD3.X R53, P2, P4, R118, R66, R64, P4, P2 ;  /* 0x0000004276357210 */ /* 0x000fe40002444440 */
[----:B------:R-:W-:Y:S01]  /*394b0*/  IADD3.X R69, P0, PT, R127, R168, RZ, P0, !PT ;  /* 0x000000a87f457210 */ /* 0x000fe2000071e4ff */
[----:B------:R-:W-:Y:S01]  /*394c0*/  IMAD.WIDE.U32.X R86, R23, UR7, R86, P6 ;  /* 0x0000000717567c25 */ /* 0x000fe2000b0e0456 */
[----:B------:R-:W-:-:S02]  /*394d0*/  IADD3.X R66, PT, PT, R119, R67, R65, P2, P4 ;  /* 0x0000004377427210 */ /* 0x000fc400017e8441 */
[----:B------:R-:W-:Y:S01]  /*394e0*/  IADD3 R43, P2, PT, R123, R54, RZ ;  /* 0x000000367b2b7210 */ /* 0x000fe20007f5e0ff */
[----:B------:R-:W-:Y:S01]  /*394f0*/  IMAD.WIDE.U32 R54, P6, R12, R93, R84 ;  /* 0x0000005d0c367225 */ /* 0x000fe200078c0054 */
[----:B------:R-:W-:Y:S02]  /*39500*/  IADD3.X R73, P0, P5, R80, R86, R82, P0, P5 ;  /* 0x0000005650497210 */ /* 0x000fe4000050a452 */
[----:B------:R-:W-:Y:S01]  /*39510*/  SHF.L.W.U32.HI R77, R39, 0xd, R164 ;  /* 0x0000000d274d7819 */ /* 0x000fe20000010ea4 */
[----:B------:R-:W-:Y:S01]  /*39520*/  IMAD.WIDE.U32 R64, R12, R92, RZ ;  /* 0x0000005c0c407225 */ /* 0x000fe200078e00ff */
[----:B------:R-:W-:Y:S02]  /*39530*/  IADD3.X R87, PT, PT, R81, R87, R83, P0, P5 ;  /* 0x0000005751577210 */ /* 0x000fe400007ea453 */
[----:B------:R-:W-:Y:S01]  /*39540*/  IADD3 R17, P4, PT, R77, R78, RZ ;  /* 0x0000004e4d117210 */ /* 0x000fe20007f9e0ff */
[----:B------:R-:W-:Y:S01]  /*39550*/  IMAD.WIDE.U32 R84, R148, R94, RZ ;  /* 0x0000005e94547225 */ /* 0x000fe200078e00ff */
[----:B------:R-:W-:-:S02]  /*39560*/  IADD3.X R81, PT, PT, RZ, RZ, RZ, P6, !PT ;  /* 0x000000ffff517210 */ /* 0x000fc400037fe4ff */
[----:B------:R-:W-:Y:S01]  /*39570*/  IADD3 R12, P0, PT, R43, R60, RZ ;  /* 0x0000003c2b0c7210 */ /* 0x000fe20007f1e0ff */
[----:B------:R-:W-:Y:S01]  /*39580*/  IMAD.WIDE.U32 R60, R26, R94, RZ ;  /* 0x0000005e1a3c7225 */ /* 0x000fe200078e00ff */
[----:B------:R-:W-:Y:S02]  /*39590*/  IADD3 R77, P6, PT, R65, R54, RZ ;  /* 0x00000036414d7210 */ /* 0x000fe40007fde0ff */
[----:B------:R-:W-:Y:S01]  /*395a0*/  LOP3.LUT R43, R28, 0x7ffff, RZ, 0xc0, !PT ;  /* 0x0007ffff1c2b7812 */ /* 0x000fe200078ec0ff */
[----:B------:R-:W-:Y:S01]  /*395b0*/  IMAD.WIDE.U32 R84, P5, R26, R95, R84 ;  /* 0x0000005f1a547225 */ /* 0x000fe200078a0054 */
[----:B------:R-:W-:Y:S02]  /*395c0*/  IADD3.X R26, P2, PT, R69, R158, RZ, P2, !PT ;  /* 0x0000009e451a7210 */ /* 0x000fe4000175e4ff */
[----:B------:R-:W-:Y:S01]  /*395d0*/  IADD3.X R69, PT, PT, RZ, R152, RZ, P3, !PT ;  /* 0x00000098ff457210 */ /* 0x000fe20001ffe4ff */
[----:B------:R-:W-:Y:S01]  /*395e0*/  IMAD.MOV.U32 R80, RZ, RZ, R55 ;  /* 0x000000ffff507224 */ /* 0x000fe200078e0037 */
[----:B------:R-:W-:Y:S01]  /*395f0*/  IADD3.X R65, PT, PT, RZ, RZ, RZ, P5, !PT ;  /* 0x000000ffff417210 */ /* 0x000fe20002ffe4ff */
[----:B------:R-:W-:Y:S01]  /*39600*/  IMAD.WIDE.U32 R42, R153, 0x13, R42 ;  /* 0x00000013992a7825 */ /* 0x000fe200078e002a */
[----:B------:R-:W-:-:S02]  /*39610*/  IADD3 R78, P5, PT, R61, R84, RZ ;  /* 0x000000543d4e7210 */ /* 0x000fc40007fbe0ff */
[----:B------:R-:W-:Y:S01]  /*39620*/  SHF.L.W.U32.HI R28, R150, 0xd, R69 ;  /* 0x0000000d961c7819 */ /* 0x000fe20000010e45 */
[----:B------:R-:W-:Y:S01]  /*39630*/  IMAD.WIDE.U32.X R54, R154, R93, R80, P6 ;  /* 0x0000005d9a367225 */ /* 0x000fe200030e0450 */
[----:B------:R-:W-:Y:S02]  /*39640*/  IADD3.X R26, P6, PT, R26, R161, RZ, P0, !PT ;  /* 0x000000a11a1a7210 */ /* 0x000fe400007de4ff */
[----:B------:R-:W-:Y:S01]  /*39650*/  IADD3 R67, P0, PT, R64, R60, RZ ;  /* 0x0000003c40437210 */ /* 0x000fe20007f1e0ff */
[----:B------:R-:W-:Y:S01]  /*39660*/  IMAD.MOV.U32 R64, RZ, RZ, R85 ;  /* 0x000000ffff407224 */ /* 0x000fe200078e0055 */
[----:B------:R-:W-:Y:S01]  /*39670*/  SHF.L.W.U32.HI R122, R164, 0xd, R151 ;  /* 0x0000000da47a7819 */ /* 0x000fe20000010e97 */
[----:B------:R-:W-:-:S03]  /*39680*/  IMAD.WIDE.U32 R60, R59, R96, RZ ;  /* 0x000000603b3c7225 */ /* 0x000fc600078e00ff */
[----:B------:R-:W-:Y:S01]  /*39690*/  IADD3.X R137, P4, PT, R122, R137, RZ, P4, !PT ;  /* 0x000000897a897210 */ /* 0x000fe2000279e4ff */
[----:B------:R-:W-:-:S03]  /*396a0*/  IMAD.WIDE.U32.X R148, R148, R95, R64, P5 ;  /* 0x0000005f94947225 */ /* 0x000fc600028e0440 */
[----:B------:R-:W-:Y:S01]  /*396b0*/  IADD3.X R132, P4, PT, RZ, R132, RZ, P4, !PT ;  /* 0x00000084ff847210 */ /* 0x000fe2000279e4ff */
[----:B------:R-:W-:-:S03]  /*396c0*/  IMAD.WIDE.U32 R64, R142, R96, RZ ;  /* 0x000000608e407225 */ /* 0x000fc600078e00ff */
[----:B------:R-:W-:Y:S01]  /*396d0*/  IADD3.X R133, PT, PT, RZ, R133, RZ, P4, !PT ;  /* 0x00000085ff857210 */ /* 0x000fe200027fe4ff */
[----:B------:R-:W-:Y:S01]  /*396e0*/  IMAD.WIDE.U32 R80, P5, R142, R97, R60 ;  /* 0x000000618e507225 */ /* 0x000fe200078a003c */
[----:B------:R-:W-:Y:S02]  /*396f0*/  IADD3 R61, P3, PT, R67, R64, RZ ;  /* 0x00000040433d7210 */ /* 0x000fe40007f7e0ff */
[----:B------:R-:W-:Y:S01]  /*39700*/  LOP3.LUT R64, R44, 0x7ffff, RZ, 0xc0, !PT ;  /* 0x0007ffff2c407812 */ /* 0x000fe200078ec0ff */
[----:B------:R-:W-:Y:S01]  /*39710*/  IMAD R67, R28, 0x13, RZ ;  /* 0x000000131c437824 */ /* 0x000fe200078e02ff */
[----:B------:R-:W-:Y:S01]  /*39720*/  IADD3.X R28, P0, PT, R77, R78, RZ, P0, !PT ;  /* 0x0000004e4d1c7210 */ /* 0x000fe2000071e4ff */
[----:B------:R-:W-:Y:S01]  /*39730*/  IMAD.X R83, RZ, RZ, RZ, P5 ;  /* 0x000000ffff537224 */ /* 0x000fe200028e06ff */
[----:B------:R-:W-:Y:S01]  /*39740*/  IADD3 R85, P5, PT, R65, R80, RZ ;  /* 0x0000005041557210 */ /* 0x000fe20007fbe0ff */
[----:B------:R-:W-:Y:S01]  /*39750*/  IMAD.MOV.U32 R82, RZ, RZ, R81 ;  /* 0x000000ffff527224 */ /* 0x000fe200078e0051 */
[----:B------:R-:W-:-:S02]  /*39760*/  IADD3 R65, PT, PT, R43, R67, RZ ;  /* 0x000000432b417210 */ /* 0x000fc40007ffe0ff */
[----:B------:R-:W-:Y:S01]  /*39770*/  SHF.L.W.U32.HI R69, R137, 0xd, R132 ;  /* 0x0000000d89457819 */ /* 0x000fe20000010e84 */
[----:B------:R-:W-:Y:S01]  /*39780*/  IMAD.WIDE.U32.X R80, R59, R97, R82, P5 ;  /* 0x000000613b507225 */ /* 0x000fe200028e0452 */
[C---:B------:R-:W-:Y:S02]  /*39790*/  LOP3.LUT R67, R65.reuse, 0x7ffff, RZ, 0xc0, !PT ;  /* 0x0007ffff41437812 */ /* 0x040fe400078ec0ff */
[----:B------:R-:W-:Y:S02]  /*397a0*/  LEA.HI R65, P5, R65, R30, RZ, 0xd ;  /* 0x0000001e41417211 */ /* 0x000fe400078b68ff */
[----:B------:R-:W-:Y:S01]  /*397b0*/  IADD3.X R59, P6, P2, R62, R73, R70, P6, P2 ;  /* 0x000000493e3b7210 */ /* 0x000fe200032c4446 */
[----:B------:R-:W-:Y:S01]  /*397c0*/  IMAD.WIDE.U32 R82, R67, R96, RZ ;  /* 0x0000006043527225 */ /* 0x000fe200078e00ff */
[----:B------:R-:W-:Y:S02]  /*397d0*/  IADD3.X R43, P4, PT, R28, R85, RZ, P3, !PT ;  /* 0x000000551c2b7210 */ /* 0x000fe40001f9e4ff */
[----:B------:R-:W-:Y:S01]  /*397e0*/  IADD3.X R28, PT, PT, R63, R87, R71, P6, P2 ;  /* 0x000000573f1c7210 */ /* 0x000fe200037e4447 */
[----:B------:R-:W-:Y:S01]  /*397f0*/  IMAD.X R64, RZ, RZ, R64, P5 ;  /* 0x000000ffff407224 */ /* 0x000fe200028e0640 */
[----:B------:R-:W-:Y:S01]  /*39800*/  IADD3 R69, P3, PT, R69, R32, RZ ;  /* 0x0000002045457210 */ /* 0x000fe20007f7e0ff */
[----:B------:R-:W-:Y:S01]  /*39810*/  IMAD.WIDE.U32 R84, P5, R97, R42, R82 ;  /* 0x0000002a61547225 */ /* 0x000fe200078a0052 */
[----:B------:R-:W-:-:S02]  /*39820*/  IADD3.X R32, P0, P4, R80, R148, R54, P4, P0 ;  /* 0x0000009450207210 */ /* 0x000fc40002400436 */
[----:B------:R-:W-:Y:S01]  /*39830*/  SHF.L.W.U32.HI R30, R132, 0xd, R133 ;  /* 0x0000000d841e7819 */ /* 0x000fe20000010e85 */
[----:B------:R-:W-:Y:S01]  /*39840*/  IMAD.WIDE.U32 R86, R64, R52, RZ ;  /* 0x0000003440567225 */ /* 0x000fe200078e00ff */
[----:B------:R-:W-:Y:S02]  /*39850*/  IADD3.X R54, PT, PT, R81, R149, R55, P0, P4 ;  /* 0x0000009551367210 */ /* 0x000fe400007e8437 */
[----:B------:R-:W-:Y:S01]  /*39860*/  IADD3.X R63, PT, PT, RZ, RZ, RZ, P5, !PT ;  /* 0x000000ffff3f7210 */ /* 0x000fe20002ffe4ff */
[----:B------:R-:W-:-:S04]  /*39870*/  IMAD.WIDE.U32 R82, R42, R96, RZ ;  /* 0x000000602a527225 */ /* 0x000fc800078e00ff */
[----:B------:R-:W-:Y:S01]  /*39880*/  IMAD.WIDE.U32 R86, P2, R79, R65, R86 ;  /* 0x000000414f567225 */ /* 0x000fe20007840056 */
[----:B------:R-:W-:Y:S02]  /*39890*/  IADD3 R83, P0, PT, R83, R84, RZ ;  /* 0x0000005453537210 */ /* 0x000fe40007f1e0ff */
[----:B------:R-:W-:Y:S01]  /*398a0*/  IADD3 R55, P4, PT, R56, R82, RZ ;  /* 0x0000005238377210 */ /* 0x000fe20007f9e0ff */
[----:B------:R-:W-:Y:S01]  /*398b0*/  IMAD.MOV.U32 R62, RZ, RZ, R85 ;  /* 0x000000ffff3e7224 */ /* 0x000fe200078e0055 */
[----:B------:R-:W-:Y:S01]  /*398c0*/  IADD3.X R81, PT, PT, RZ, RZ, RZ, P2, !PT ;  /* 0x000000ffff517210 */ /* 0x000fe200017fe4ff */
[----:B------:R-:W-:Y:S01]  /*398d0*/  IMAD.WIDE.U32 R70, R65, R52, RZ ;  /* 0x0000003441467225 */ /* 0x000fe200078e00ff */
[----:B------:R-:W-:-:S03]  /*398e0*/  IADD3.X R60, P4, PT, R74, R83, RZ, P4, !PT ;  /* 0x000000534a3c7210 */ /* 0x000fc6000279e4ff */
[----:B------:R-:W-:Y:S01]  /*398f0*/  IMAD.WIDE.U32 R84, R67, R94, RZ ;  /* 0x0000005e43547225 */ /* 0x000fe200078e00ff */
[----:B------:R-:W-:Y:S02]  /*39900*/  IADD3 R73, P2, PT, R71, R86, RZ ;  /* 0x0000005647497210 */ /* 0x000fe40007f5e0ff */
[----:B------:R-:W-:Y:S01]  /*39910*/  IADD3 R52, P5, PT, R55, R70, RZ ;  /* 0x0000004637347210 */ /* 0x000fe20007fbe0ff */
[----:B------:R-:W-:-:S03]  /*39920*/  IMAD.WIDE.U32 R82, R42, R94, RZ ;  /* 0x0000005e2a527225 */ /* 0x000fc600078e00ff */
[----:B------:R-:W-:Y:S01]  /*39930*/  IADD3.X R60, P5, PT, R60, R73, RZ, P5, !PT ;  /* 0x000000493c3c7210 */ /* 0x000fe20002fbe4ff */
[----:B------:R-:W-:-:S04]  /*39940*/  IMAD.WIDE.U32 R84, P6, R95, R42, R84 ;  /* 0x0000002a5f547225 */ /* 0x000fc800078c0054 */
[----:B------:R-:W-:Y:S02]  /*39950*/  IMAD.MOV.U32 R80, RZ, RZ, R87 ;  /* 0x000000ffff507224 */ /* 0x000fe400078e0057 */
[----:B------:R-:W-:-:S04]  /*39960*/  IMAD.WIDE.U32 R118, R64, R96, RZ ;  /* 0x0000006040767225 */ /* 0x000fc800078e00ff */
[----:B------:R-:W-:Y:S01]  /*39970*/  IMAD.WIDE.U32.X R70, R79, R64, R80, P2 ;  /* 0x000000404f467225 */ /* 0x000fe200010e0450 */
[----:B------:R-:W-:Y:S02]  /*39980*/  IADD3 R55, P2, PT, R146, R82, RZ ;  /* 0x0000005292377210 */ /* 0x000fe40007f5e0ff */
[----:B------:R-:W-:Y:S01]  /*39990*/  IADD3.X R79, PT, PT, RZ, RZ, RZ, P6, !PT ;  /* 0x000000ffff4f7210 */ /* 0x000fe200037fe4ff */
        /* <DEDUP_REMOVED lines=8> */
[----:B------:R-:W-:Y:S01]  /*39a20*/  IMAD.MOV.U32 R82, RZ, RZ, R119 ;  /* 0x000000ffff527224 */ /* 0x000fe200078e0077 */
[----:B------:R-:W-:Y:S01]  /*39a30*/  IADD3.X R119, P4, P5, R70, R48, R62, P5, P4 ;  /* 0x0000003046777210 */ /* 0x000fe20002d8843e */
[----:B------:R-:W-:Y:S01]  /*39a40*/  IMAD.WIDE.U32.X R78, R67, R95, R78, P6 ;  /* 0x0000005f434e7225 */ /* 0x000fe200030e044e */
[----:B------:R-:W-:Y:S02]  /*39a50*/  IADD3 R44, P6, PT, R81, R118, RZ ;  /* 0x00000076512c7210 */ /* 0x000fe40007fde0ff */
[----:B------:R-:W-:Y:S01]  /*39a60*/  IADD3.X R46, PT, PT, R71, R46, R63, P4, P5 ;  /* 0x0000002e472e7210 */ /* 0x000fe200027ea43f */
[----:B------:R-:W-:-:S03]  /*39a70*/  IMAD.WIDE.U32 R70, R67, R92, RZ ;  /* 0x0000005c43467225 */ /* 0x000fc600078e00ff */
[----:B------:R-:W-:Y:S01]  /*39a80*/  SHF.L.W.U32.HI R122, R119, 0xd, R46 ;  /* 0x0000000d777a7819 */ /* 0x000fe20000010e2e */
[----:B------:R-:W-:Y:S01]  /*39a90*/  IMAD.WIDE.U32.X R80, R64, R97, R82, P6 ;  /* 0x0000006140507225 */ /* 0x000fe200030e0452 */
[----:B------:R-:W-:Y:S02]  /*39aa0*/  IADD3.X R77, P6, PT, R77, R44, RZ, P0, !PT ;  /* 0x0000002c4d4d7210 */ /* 0x000fe400007de4ff */
[----:B------:R-:W-:Y:S01]  /*39ab0*/  IADD3.X R30, P0, PT, R30, R33, RZ, P3, !PT ;  /* 0x000000211e1e7210 */ /* 0x000fe20001f1e4ff */
        /* <DEDUP_REMOVED lines=8> */
[----:B------:R-:W-:Y:S02]  /*39b40*/  IADD3 R33, P5, PT, R63, R70, RZ ;  /* 0x000000463f217210 */ /* 0x000fe40007fbe0ff */
[----:B------:R-:W-:Y:S01]  /*39b50*/  IADD3.X R79, PT, PT, RZ, RZ, RZ, P2, !PT ;  /* 0x000000ffff4f7210 */ /* 0x000fe200017fe4ff */
[----:B------:R-:W-:Y:S01]  /*39b60*/  IMAD.WIDE.U32 R82, P6, R65, R95, R82 ;  /* 0x0000005f41527225 */ /* 0x000fe200078c0052 */
[----:B------:R-:W-:Y:S02]  /*39b70*/  MOV R78, R71 ;  /* 0x00000047004e7202 */ /* 0x000fe40000000f00 */
[----:B------:R-:W-:Y:S01]  /*39b80*/  IADD3.X R48, P4, PT, R144, R33, RZ, P4, !PT ;  /* 0x0000002190307210 */ /* 0x000fe2000279e4ff */
[----:B------:R-:W-:Y:S01]  /*39b90*/  IMAD.WIDE.U32 R84, P3, R91, R42, R84 ;  /* 0x0000002a5b547225 */ /* 0x000fe20007860054 */
[----:B------:R-:W-:Y:S02]  /*39ba0*/  IADD3 R73, P2, PT, R126, R80, RZ ;  /* 0x000000507e497210 */ /* 0x000fe40007f5e0ff */
[----:B------:R-:W-:Y:S01]  /*39bb0*/  IADD3.X R33, P0, PT, RZ, R75, RZ, P0, !PT ;  /* 0x0000004bff217210 */ /* 0x000fe2000071e4ff */
[----:B------:R-:W-:Y:S01]  /*39bc0*/  IMAD.X R63, RZ, RZ, RZ, P6 ;  /* 0x000000ffff3f7224 */ /* 0x000fe200030e06ff */
[----:B------:R-:W-:Y:S01]  /*39bd0*/  IADD3 R127, P6, PT, R81, R84, RZ ;  /* 0x00000054517f7210 */ /* 0x000fe20007fde0ff */
[----:B------:R-:W-:Y:S01]  /*39be0*/  IMAD.WIDE.U32 R86, R64, R92, RZ ;  /* 0x0000005c40567225 */ /* 0x000fe200078e00ff */
[----:B------:R-:W-:-:S02]  /*39bf0*/  IADD3.X R44, PT, PT, RZ, R124, RZ, P0, !PT ;  /* 0x0000007cff2c7210 */ /* 0x000fc400007fe4ff */
[----:B------:R-:W-:Y:S01]  /*39c00*/  MOV R62, R83 ;  /* 0x00000053003e7202 */ /* 0x000fe20000000f00 */
        /* <DEDUP_REMOVED lines=8> */
[----:B------:R-:W-:-:S02]  /*39c90*/  IMAD.MOV.U32 R74, RZ, RZ, R85 ;  /* 0x000000ffff4a7224 */ /* 0x000fc400078e0055 */
[C---:B------:R-:W-:Y:S01]  /*39ca0*/  IMAD.WIDE.U32 R86, P0, R65.reuse, R93, R86 ;  /* 0x0000005d41567225 */ /* 0x040fe20007800056 */
[----:B------:R-:W-:Y:S02]  /*39cb0*/  IADD3.X R48, P5, PT, R48, R123, RZ, P5, !PT ;  /* 0x0000007b30307210 */ /* 0x000fe40002fbe4ff */
[----:B------:R-:W-:Y:S01]  /*39cc0*/  SHF.L.W.U32.HI R123, R60, 0xd, R119 ;  /* 0x0000000d3c7b7819 */ /* 0x000fe20000010e77 */
[----:B------:R-:W-:Y:S01]  /*39cd0*/  IMAD.WIDE.U32 R78, R65, R92, RZ ;  /* 0x0000005c414e7225 */ /* 0x000fe200078e00ff */
[----:B------:R-:W-:-:S03]  /*39ce0*/  MOV R82, R87 ;  /* 0x0000005700527202 */ /* 0x000fc60000000f00 */
[----:B------:R-:W-:Y:S01]  /*39cf0*/  IMAD.WIDE.U32.X R74, R67, R91, R74, P6 ;  /* 0x0000005b434a7225 */ /* 0x000fe200030e044a */
[----:B------:R-:W-:-:S03]  /*39d00*/  IADD3 R133, P6, PT, R79, R86, RZ ;  /* 0x000000564f857210 */ /* 0x000fc60007fde0ff */
[----:B------:R-:W-:-:S04]  /*39d10*/  IMAD.WIDE.U32 R84, R67, R88, RZ ;  /* 0x0000005843547225 */ /* 0x000fc800078e00ff */
[----:B------:R-:W-:Y:S01]  /*39d20*/  IMAD.X R83, RZ, RZ, RZ, P0 ;  /* 0x000000ffff537224 */ /* 0x000fe200000e06ff */
[----:B------:R-:W-:Y:S01]  /*39d30*/  IADD3 R73, P0, PT, R73, R78, RZ ;  /* 0x0000004e49497210 */ /* 0x000fe20007f1e0ff */
[----:B------:R-:W-:Y:S01]  /*39d40*/  IMAD.WIDE.U32.X R80, R64, R95, R62, P3 ;  /* 0x0000005f40507225 */ /* 0x000fe200018e043e */
[----:B------:R-:W-:Y:S02]  /*39d50*/  IADD3 R79, P3, PT, R33, R36, RZ ;  /* 0x00000024214f7210 */ /* 0x000fe40007f7e0ff */
[----:B------:R-:W-:Y:S01]  /*39d60*/  IADD3.X R124, P0, PT, R76, R133, RZ, P0, !PT ;  /* 0x000000854c7c7210 */ /* 0x000fe2000071e4ff */
[----:B------:R-:W-:Y:S01]  /*39d70*/  IMAD.WIDE.U32.X R82, R64, R93, R82, P6 ;  /* 0x0000005d40527225 */ /* 0x000fe200030e0452 */
[----:B------:R-:W-:Y:S02]  /*39d80*/  IADD3.X R50, P4, P5, R80, R50, R70, P5, P4 ;  /* 0x0000003250327210 */ /* 0x000fe40002d88446 */
[----:B------:R-:W-:Y:S01]  /*39d90*/  IADD3.X R44, P3, PT, R44, R37, RZ, P3, !PT ;  /* 0x000000252c2c7210 */ /* 0x000fe20001f7e4ff */
[----:B------:R-:W-:-:S03]  /*39da0*/  IMAD.WIDE.U32 R84, P6, R89, R42, R84 ;  /* 0x0000002a59547225 */ /* 0x000fc600078c0054 */
[----:B------:R-:W-:Y:S01]  /*39db0*/  IADD3.X R125, P3, PT, RZ, R125, RZ, P3, !PT ;  /* 0x0000007dff7d7210 */ /* 0x000fe20001f7e4ff */
[----:B------:R-:W-:Y:S01]  /*39dc0*/  IMAD.WIDE.U32 R62, R42, R88, RZ ;  /* 0x000000582a3e7225 */ /* 0x000fe200078e00ff */
[----:B------:R-:W-:Y:S02]  /*39dd0*/  IADD3.X R42, PT, PT, R81, R131, R71, P4, P5 ;  /* 0x00000083512a7210 */ /* 0x000fe400027ea447 */
[----:B------:R-:W-:Y:S01]  /*39de0*/  MOV R36, R85 ;  /* 0x0000005500247202 */ /* 0x000fe20000000f00 */
[----:B------:R-:W-:Y:S01]  /*39df0*/  IMAD.X R37, RZ, RZ, RZ, P6 ;  /* 0x000000ffff257224 */ /* 0x000fe200030e06ff */
[----:B------:R-:W-:Y:S01]  /*39e00*/  IADD3 R126, P4, PT, R63, R84, RZ ;  /* 0x000000543f7e7210 */ /* 0x000fe20007f9e0ff */
[----:B------:R-:W-:Y:S01]  /*39e10*/  IMAD.WIDE.U32 R70, R22, UR20, RZ ;  /* 0x0000001416467c25 */ /* 0x000fe2000f8e00ff */
[----:B------:R-:W-:Y:S02]  /*39e20*/  IADD3.X R78, P2, P5, R82, R53, R74, P0, P2 ;  /* 0x00000035524e7210 */ /* 0x000fe4000054444a */
[----:B------:R-:W-:Y:S01]  /*39e30*/  IADD3 R123, P0, PT, R123, R56, RZ ;  /* 0x000000387b7b7210 */ /* 0x000fe20007f1e0ff */
[----:B------:R-:W-:Y:S01]  /*39e40*/  IMAD.WIDE.U32.X R36, R67, R89, R36, P4 ;  /* 0x0000005943247225 */ /* 0x000fe200020e0424 */
[----:B------:R-:W-:-:S02]  /*39e50*/  IADD3.X R118, PT, PT, R83, R66, R75, P2, P5 ;  /* 0x0000004253767210 */ /* 0x000fc400017ea44b */
[----:B------:R-:W-:Y:S01]  /*39e60*/  IADD3.X R122, P0, PT, R122, R77, RZ, P0, !PT ;  /* 0x0000004d7a7a7210 */ /* 0x000fe2000071e4ff */
[----:B------:R-:W-:-:S03]  /*39e70*/  IMAD.WIDE.U32 R66, R64, R90, RZ ;  /* 0x0000005a40427225 */ /* 0x000fc600078e00ff */
[----:B------:R-:W-:Y:S01]  /*39e80*/  IADD3.X R33, P0, PT, RZ, R155, RZ, P0, !PT ;  /* 0x0000009bff217210 */ /* 0x000fe2000071e4ff */
[----:B------:R-:W-:-:S03]  /*39e90*/  IMAD.WIDE.U32 R76, R20, UR16, RZ ;  /* 0x00000010144c7c25 */ /* 0x000fc6000f8e00ff */
[C---:B------:R-:W-:Y:S01]  /*39ea0*/  SHF.L.W.U32.HI R46, R122.reuse, 0xd, R33 ;  /* 0x0000000d7a2e7819 */ /* 0x040fe20000010e21 */
[----:B------:R-:W-:Y:S01]  /*39eb0*/  IMAD.WIDE.U32 R74, P4, R65, R91, R66 ;  /* 0x0000005b414a7225 */ /* 0x000fe20007880042 */
[----:B------:R-:W-:-:S03]  /*39ec0*/  LOP3.LUT R122, R122, 0x7ffff, RZ, 0xc0, !PT ;  /* 0x0007ffff7a7a7812 */ /* 0x000fc600078ec0ff */
[----:B------:R-:W-:-:S04]  /*39ed0*/  IMAD.WIDE.U32 R66, R65, R90, RZ ;  /* 0x0000005a41427225 */ /* 0x000fc800078e00ff */
[----:B------:R-:W-:-:S04]  /*39ee0*/  IMAD.WIDE.U32 R82, P2, R140, UR21, R70 ;  /* 0x000000158c527c25 */ /* 0x000fc8000f840046 */
[----:B------:R-:W-:Y:S01]  /*39ef0*/  IMAD.WIDE.U32 R70, P5, R24, UR17, R76 ;  /* 0x0000001118467c25 */ /* 0x000fe2000f8a004c */
[----:B------:R-:W-:Y:S02]  /*39f00*/  IADD3.X R87, PT, PT, RZ, RZ, RZ, P2, !PT ;  /* 0x000000ffff577210 */ /* 0x000fe400017fe4ff */
[----:B------:R-:W-:Y:S01]  /*39f10*/  IADD3 R46, P2, PT, R46, R55, RZ ;  /* 0x000000372e2e7210 */ /* 0x000fe20007f5e0ff */
[----:B------:R-:W-:Y:S01]  /*39f20*/  IMAD.X R77, RZ, RZ, RZ, P4 ;  /* 0x000000ffff4d7224 */ /* 0x000fe200020e06ff */
[----:B------:R-:W-:Y:S01]  /*39f30*/  IADD3 R148, P4, PT, R67, R74, RZ ;  /* 0x0000004a43947210 */ /* 0x000fe20007f9e0ff */
[----:B------:R-:W-:Y:S01]  /*39f40*/  IMAD.WIDE.U32 R84, R24, UR16, RZ ;  /* 0x0000001018547c25 */ /* 0x000fe2000f8e00ff */
[----:B------:R-:W-:-:S03]  /*39f50*/  IADD3.X R74, PT, PT, RZ, R156, RZ, P0, !PT ;  /* 0x0000009cff4a7210 */ /* 0x000fc600007fe4ff */
[----:B------:R-:W-:Y:S01]  /*39f60*/  IMAD.MOV.U32 R76, RZ, RZ, R75 ;  /* 0x000000ffff4c7224 */ /* 0x000fe200078e004b */
[----:B------:R-:W-:Y:S01]  /*39f70*/  SHF.L.W.U32.HI R33, R33, 0xd, R74 ;  /* 0x0000000d21217819 */ /* 0x000fe20000010e4a */
[----:B------:R-:W-:-:S04]  /*39f80*/  IMAD.WIDE.U32 R80, R140, UR20, RZ ;  /* 0x000000148c507c25 */ /* 0x000fc8000f8e00ff */
[----:B------:R-:W-:Y:S01]  /*39f90*/  IMAD.WIDE.U32.X R64, R64, R91, R76, P4 ;  /* 0x0000005b40407225 */ /* 0x000fe200020e044c */
[----:B------:R-:W-:Y:S02]  /*39fa0*/  IADD3 R56, P4, PT, R85, R70, RZ ;  /* 0x0000004655387210 */ /* 0x000fe40007f9e0ff */
[----:B------:R-:W-:Y:S01]  /*39fb0*/  IADD3.X R70, P2, PT, R33, R48, RZ, P2, !PT ;  /* 0x0000003021467210 */ /* 0x000fe2000175e4ff */
[----:B------:R-:W-:Y:S01]  /*39fc0*/  IMAD.WIDE.U32 R76, R23, UR10, RZ ;  /* 0x0000000a174c7c25 */ /* 0x000fe2000f8e00ff */
[----:B------:R-:W-:Y:S02]  /*39fd0*/  IADD3 R53, P0, PT, R80, R84, RZ ;  /* 0x0000005450357210 */ /* 0x000fe40007f1e0ff */
[----:B------:R-:W-:Y:S01]  /*39fe0*/  IADD3.X R33, P2, PT, RZ, R50, RZ, P2, !PT ;  /* 0x00000032ff217210 */ /* 0x000fe2000175e4ff */
[----:B------:R-:W-:Y:S01]  /*39ff0*/  IMAD.X R63, RZ, RZ, RZ, P5 ;  /* 0x000000ffff3f7224 */ /* 0x000fe200028e06ff */
[----:B------:R-:W-:Y:S01]  /*3a000*/  IADD3.X R84, PT, PT, RZ, R160, RZ, P3, !PT ;  /* 0x000000a0ff547210 */ /* 0x000fe20001ffe4ff */
[----:B------:R-:W-:Y:S01]  /*3a010*/  IMAD.WIDE.U32 R76, P3, R45, UR4, R76 ;  /* 0x000000042d4c7c25 */ /* 0x000fe2000f86004c */
[----:B------:R-:W-:-:S02]  /*3a020*/  IADD3.X R42, PT, PT, RZ, R42, RZ, P2, !PT ;  /* 0x0000002aff2a7210 */ /* 0x000fc400017fe4ff */
[----:B------:R-:W-:Y:S01]  /*3a030*/  IADD3 R55, P2, PT, R61, R62, RZ ;  /* 0x0000003e3d377210 */ /* 0x000fe20007f5e0ff */
[----:B------:R-:W-:Y:S01]  /*3a040*/  IMAD.X R67, RZ, RZ, RZ, P3 ;  /* 0x000000ffff437224 */ /* 0x000fe200018e06ff */
[----:B------:R-:W-:Y:S01]  /*3a050*/  MOV R62, R71 ;  /* 0x00000047003e7202 */ /* 0x000fe20000000f00 */
[----:B------:R-:W-:Y:S01]  /*3a060*/  IMAD.MOV.U32 R86, RZ, RZ, R83 ;  /* 0x000000ffff567224 */ /* 0x000fe200078e0053 */
[----:B------:R-:W-:Y:S01]  /*3a070*/  IADD3 R55, P3, PT, R55, R66, RZ ;  /* 0x0000004237377210 */ /* 0x000fe20007f7e0ff */
[----:B------:R-:W-:Y:S01]  /*3a080*/  IMAD.WIDE.U32 R74, R45, UR10, RZ ;  /* 0x0000000a2d4a7c25 */ /* 0x000fe2000f8e00ff */
[----:B------:R-:W-:Y:S02]  /*3a090*/  IADD3.X R43, P2, PT, R43, R126, RZ, P2, !PT ;  /* 0x0000007e2b2b7210 */ /* 0x000fe4000175e4ff */
[----:B------:R-:W-:Y:S01]  /*3a0a0*/  IADD3 R81, P6, PT, R81, R82, RZ ;  /* 0x0000005251517210 */ /* 0x000fe20007fde0ff */
[----:B------:R-:W-:Y:S01]  /*3a0b0*/  IMAD.MOV.U32 R66, RZ, RZ, R77 ;  /* 0x000000ffff427224 */ /* 0x000fe200078e004d */
[----:B------:R-:W-:-:S02]  /*3a0c0*/  SHF.L.W.U32.HI R48, R70, 0xd, R33 ;  /* 0x0000000d46307819 */ /* 0x000fc40000010e21 */
[----:B------:R-:W-:Y:S01]  /*3a0d0*/  IADD3.X R148, P3, PT, R43, R148, RZ, P3, !PT ;  /* 0x000000942b947210 */ /* 0x000fe20001f7e4ff */
[----:B------:R-:W-:Y:S01]  /*3a0e0*/  IMAD.WIDE.U32.X R86, R22, UR21, R86, P6 ;  /* 0x0000001516567c25 */ /* 0x000fe2000b0e0456 */
[----:B------:R-:W-:Y:S02]  /*3a0f0*/  SHF.L.W.U32.HI R33, R33, 0xd, R42 ;  /* 0x0000000d21217819 */ /* 0x000fe40000010e2a */
[----:B------:R-:W-:Y:S01]  /*3a100*/  IADD3 R50, P6, PT, R53, R74, RZ ;  /* 0x0000004a35327210 */ /* 0x000fe20007fde0ff */
[----:B------:R-:W-:Y:S01]  /*3a110*/  IMAD.WIDE.U32.X R42, R20, UR17, R62, P4 ;  /* 0x00000011142a7c25 */ /* 0x000fe2000a0e043e */
[----:B------:R-:W-:Y:S02]  /*3a120*/  IADD3 R48, P4, PT, R48, R73, RZ ;  /* 0x0000004930307210 */ /* 0x000fe40007f9e0ff */
[----:B------:R-:W-:Y:S02]  /*3a130*/  IADD3 R75, P5, PT, R75, R76, RZ ;  /* 0x0000004c4b4b7210 */ /* 0x000fe40007fbe0ff */
[----:B------:R-:W-:Y:S01]  /*3a140*/  LOP3.LUT R73, R41, 0x7ffff, RZ, 0xc0, !PT ;  /* 0x0007ffff29497812 */ /* 0x000fe200078ec0ff */
[----:B------:R-:W-:Y:S01]  /*3a150*/  IMAD.WIDE.U32 R126, R48, R94, RZ ;  /* 0x0000005e307e7225 */ /* 0x000fe200078e00ff */
[----:B------:R-:W-:-:S02]  /*3a160*/  SHF.L.W.U32.HI R53, R44, 0xd, R125 ;  /* 0x0000000d2c357819 */ /* 0x000fc40000010e7d */
[----:B------:R-:W-:Y:S01]  /*3a170*/  IADD3.X R56, P0, PT, R56, R81, RZ, P0, !PT ;  /* 0x0000005138387210 */ /* 0x000fe2000071e4ff */
[----:B------:R-:W-:Y:S01]  /*3a180*/  IMAD.WIDE.U32.X R62, R23, UR4, R66, P5 ;  /* 0x00000004173e7c25 */ /* 0x000fe2000a8e0442 */
[----:B------:R-:W-:Y:S01]  /*3a190*/  IADD3.X R82, P4, PT, R33, R124, RZ, P4, !PT ;  /* 0x0000007c21527210 */ /* 0x000fe2000279e4ff */
[----:B------:R-:W-:Y:S01]  /*3a1a0*/  UMOV UR4, URZ ;  /* 0x000000ff00047c82 */ /* 0x000fe20008000000 */
[----:B------:R-:W-:Y:S01]  /*3a1b0*/  LOP3.LUT R41, R70, 0x7ffff, RZ, 0xc0, !PT ;  /* 0x0007ffff46297812 */ /* 0x000fe200078ec0ff */
[----:B------:R-:W-:Y:S01]  /*3a1c0*/  IMAD.WIDE.U32 R72, R53, 0x13, R72 ;  /* 0x0000001335487825 */ /* 0x000fe200078e0048 */
[----:B------:R-:W-:Y:S02]  /*3a1d0*/  IADD3.X R56, P6, PT, R56, R75, RZ, P6, !PT ;  /* 0x0000004b38387210 */ /* 0x000fe400037de4ff */
[----:B------:R-:W-:Y:S01]  /*3a1e0*/  IADD3.X R53, P4, PT, RZ, R78, RZ, P4, !PT ;  /* 0x0000004eff357210 */ /* 0x000fe2000279e4ff */
[C---:B------:R-:W-:Y:S01]  /*3a1f0*/  IMAD R83, R41.reuse, 0x13, RZ ;  /* 0x0000001329537824 */ /* 0x040fe200078e02ff */
[----:B------:R-:W-:Y:S01]  /*3a200*/  IADD3.X R61, P2, P3, R64, R32, R36, P3, P2 ;  /* 0x00000020403d7210 */ /* 0x000fe20001b44424 */
[----:B------:R-:W-:Y:S01]  /*3a210*/  IMAD.WIDE.U32 R32, R41, R94, RZ ;  /* 0x0000005e29207225 */ /* 0x000fe200078e00ff */
[----:B------:R-:W-:-:S02]  /*3a220*/  IADD3.X R85, P0, P6, R62, R86, R42, P6, P0 ;  /* 0x000000563e557210 */ /* 0x000fc4000360042a */
[----:B------:R-:W-:Y:S01]  /*3a230*/  IADD3.X R36, PT, PT, RZ, R118, RZ, P4, !PT ;  /* 0x00000076ff247210 */ /* 0x000fe200027fe4ff */
[----:B------:R-:W-:Y:S01]  /*3a240*/  IMAD.WIDE.U32 R66, R46, R94, RZ ;  /* 0x0000005e2e427225 */ /* 0x000fe200078e00ff */
[----:B------:R-:W-:Y:S02]  /*3a250*/  SHF.L.W.U32.HI R78, R82, 0xd, R53 ;  /* 0x0000000d524e7819 */ /* 0x000fe40000010e35 */
[----:B------:R-:W-:Y:S01]  /*3a260*/  IADD3.X R86, PT, PT, R63, R87, R43, P0, P6 ;  /* 0x000000573f567210 */ /* 0x000fe200007ec42b */
[----:B------:R-:W-:Y:S01]  /*3a270*/  IMAD.WIDE.U32 R80, R46, R92, RZ ;  /* 0x0000005c2e507225 */ /* 0x000fe200078e00ff */
[----:B------:R-:W-:Y:S02]  /*3a280*/  IADD3.X R146, PT, PT, R65, R54, R37, P2, P3 ;  /* 0x0000003641927210 */ /* 0x000fe400017e6425 */
[----:B------:R-:W-:Y:S01]  /*3a290*/  SHF.L.W.U32.HI R53, R53, 0xd, R36 ;  /* 0x0000000d35357819 */ /* 0x000fe20000010e24 */
[----:B------:R-:W-:Y:S01]  /*3a2a0*/  IMAD.WIDE.U32 R36, R41, R92, RZ ;  /* 0x0000005c29247225 */ /* 0x000fe200078e00ff */
[----:B------:R-:W-:-:S02]  /*3a2b0*/  IADD3 R78, P0, PT, R78, R55, RZ ;  /* 0x000000374e4e7210 */ /* 0x000fc40007f1e0ff */
[----:B------:R-:W-:Y:S01]  /*3a2c0*/  LOP3.LUT R82, R82, 0x7ffff, RZ, 0xc0, !PT ;  /* 0x0007ffff52527812 */ /* 0x000fe200078ec0ff */
[C---:B------:R-:W-:Y:S01]  /*3a2d0*/  IMAD.WIDE.U32 R42, P2, R46.reuse, R95, R32 ;  /* 0x0000005f2e2a7225 */ /* 0x040fe20007840020 */
[----:B------:R-:W-:Y:S02]  /*3a2e0*/  IADD3.X R148, P0, PT, R53, R148, RZ, P0, !PT ;  /* 0x0000009435947210 */ /* 0x000fe4000071e4ff */
[----:B------:R-:W-:Y:S01]  /*3a2f0*/  SHF.L.W.U32.HI R84, R125, 0xd, R84 ;  /* 0x0000000d7d547819 */ /* 0x000fe20000010e54 */
[----:B------:R-:W-:Y:S01]  /*3a300*/  IMAD.WIDE.U32 R32, R46, 0x13, RZ ;  /* 0x000000132e207825 */ /* 0x000fe200078e00ff */
[----:B------:R-:W-:Y:S02]  /*3a310*/  IADD3 R125, P5, PT, R67, R42, RZ ;  /* 0x0000002a437d7210 */ /* 0x000fe40007fbe0ff */
[----:B------:R-:W-:Y:S01]  /*3a320*/  LOP3.LUT R44, R44, 0x7ffff, RZ, 0xc0, !PT ;  /* 0x0007ffff2c2c7812 */ /* 0x000fe200078ec0ff */
[----:B------:R-:W-:Y:S01]  /*3a330*/  IMAD.X R65, RZ, RZ, RZ, P2 ;  /* 0x000000ffff417224 */ /* 0x000fe200010e06ff */
[----:B------:R-:W-:Y:S01]  /*3a340*/  IADD3 R83, PT, PT, R33, R83, RZ ;  /* 0x0000005321537210 */ /* 0x000fe20007ffe0ff */
[----:B------:R-:W-:Y:S01]  /*3a350*/  IMAD.WIDE.U32 R62, P2, R46, R93, R36 ;  /* 0x0000005d2e3e7225 */ /* 0x000fe20007840024 */
[----:B------:R-:W-:-:S03]  /*3a360*/  LOP3.LUT R33, R148, 0x7ffff, RZ, 0xc0, !PT ;  /* 0x0007ffff94217812 */ /* 0x000fc600078ec0ff */
[----:B------:R-:W-:Y:S01]  /*3a370*/  IMAD.WIDE.U32 R36, R91, R32, RZ ;  /* 0x000000205b247225 */ /* 0x000fe200078e00ff */
[----:B------:R-:W-:Y:S02]  /*3a380*/  IADD3.X R71, PT, PT, RZ, RZ, RZ, P2, !PT ;  /* 0x000000ffff477210 */ /* 0x000fe400017fe4ff */
[----:B------:R-:W-:Y:S01]  /*3a390*/  IADD3 R141, P6, PT, R81, R62, RZ ;  /* 0x0000003e518d7210 */ /* 0x000fe20007fde0ff */
[----:B------:R-:W-:Y:S02]  /*3a3a0*/  IMAD.MOV.U32 R64, RZ, RZ, R43 ;  /* 0x000000ffff407224 */ /* 0x000fe400078e002b */
[----:B------:R-:W-:Y:S02]  /*3a3b0*/  IMAD.MOV.U32 R70, RZ, RZ, R63 ;  /* 0x000000ffff467224 */ /* 0x000fe400078e003f */
[----:B------:R-:W-:-:S04]  /*3a3c0*/  IMAD.WIDE.U32 R54, P2, R83, R90, R36 ;  /* 0x0000005a53367225 */ /* 0x000fc80007840024 */
[----:B------:R-:W-:Y:S01]  /*3a3d0*/  IMAD.WIDE.U32 R62, R82, R94, RZ ;  /* 0x0000005e523e7225 */ /* 0x000fe200078e00ff */
[----:B------:R-:W-:-:S03]  /*3a3e0*/  IADD3.X R75, PT, PT, RZ, RZ, RZ, P2, !PT ;  /* 0x000000ffff4b7210 */ /* 0x000fc600017fe4ff */
[----:B------:R-:W-:-:S04]  /*3a3f0*/  IMAD.WIDE.U32 R42, R78, 0x13, RZ ;  /* 0x000000134e2a7825 */ /* 0x000fc800078e00ff */
[----:B------:R-:W-:Y:S02]  /*3a400*/  IMAD R67, R33, 0x13, RZ ;  /* 0x0000001321437824 */ /* 0x000fe400078e02ff */
[----:B------:R-:W-:-:S03]  /*3a410*/  IMAD.WIDE.U32 R76, R90, R32, RZ ;  /* 0x000000205a4c7225 */ /* 0x000fc600078e00ff */
[----:B------:R-:W-:Y:S01]  /*3a420*/  IADD3 R43, PT, PT, R43, R67, RZ ;  /* 0x000000432b2b7210 */ /* 0x000fe20007ffe0ff */
[----:B------:R-:W-:Y:S01]  /*3a430*/  IMAD.WIDE.U32 R36, R48, 0x13, RZ ;  /* 0x0000001330247825 */ /* 0x000fe200078e00ff */
[----:B------:R-:W-:-:S03]  /*3a440*/  IADD3 R81, P3, PT, R77, R54, RZ ;  /* 0x000000364d517210 */ /* 0x000fc60007f7e0ff */
[----:B------:R-:W-:-:S04]  /*3a450*/  IMAD.WIDE.U32 R132, P2, R48, R95, R62 ;  /* 0x0000005f30847225 */ /* 0x000fc8000784003e */
[----:B------:R-:W-:Y:S02]  /*3a460*/  IMAD R53, R82, 0x13, RZ ;  /* 0x0000001352357824 */ /* 0x000fe400078e02ff */
[----:B------:R-:W-:Y:S02]  /*3a470*/  IMAD.MOV.U32 R74, RZ, RZ, R55 ;  /* 0x000000ffff4a7224 */ /* 0x000fe400078e0037 */
[----:B------:R-:W-:Y:S01]  /*3a480*/  IMAD.WIDE.U32 R62, R93, R36, RZ ;  /* 0x000000245d3e7225 */ /* 0x000fe200078e00ff */
[----:B------:R-:W-:Y:S02]  /*3a490*/  IADD3 R37, PT, PT, R37, R53, RZ ;  /* 0x0000003525257210 */ /* 0x000fe40007ffe0ff */
[----:B------:R-:W-:Y:S01]  /*3a4a0*/  LOP3.LUT R53, R60, 0x7ffff, RZ, 0xc0, !PT ;  /* 0x0007ffff3c357812 */ /* 0x000fe200078ec0ff */
[----:B------:R-:W-:Y:S01]  /*3a4b0*/  IMAD.X R119, RZ, RZ, RZ, P2 ;  /* 0x000000ffff777224 */ /* 0x000fe200010e06ff */
[----:B------:R-:W-:Y:S01]  /*3a4c0*/  IADD3.X R77, P2, PT, RZ, R61, RZ, P0, !PT ;  /* 0x0000003dff4d7210 */ /* 0x000fe2000075e4ff */
[----:B------:R-:W-:Y:S01]  /*3a4d0*/  IMAD.WIDE.U32 R54, R43, R94, RZ ;  /* 0x0000005e2b367225 */ /* 0x000fe200078e00ff */
[----:B------:R-:W-:-:S02]  /*3a4e0*/  IADD3 R131, P0, PT, R127, R132, RZ ;  /* 0x000000847f837210 */ /* 0x000fc40007f1e0ff */
[----:B------:R-:W-:Y:S01]  /*3a4f0*/  IADD3.X R146, PT, PT, RZ, R146, RZ, P2, !PT ;  /* 0x00000092ff927210 */ /* 0x000fe200017fe4ff */
[----:B------:R-:W-:Y:S01]  /*3a500*/  IMAD.MOV.U32 R118, RZ, RZ, R133 ;  /* 0x000000ffff767224 */ /* 0x000fe200078e0085 */
[----:B------:R-:W-:Y:S01]  /*3a510*/  SHF.L.W.U32.HI R61, R148, 0xd, R77 ;  /* 0x0000000d943d7819 */ /* 0x000fe20000010e4d */
[----:B------:R-:W-:Y:S01]  /*3a520*/  IMAD.WIDE.U32 R132, P4, R37, R92, R62 ;  /* 0x0000005c25847225 */ /* 0x000fe2000788003e */
[----:B------:R-:W-:-:S03]  /*3a530*/  SHF.L.W.U32.HI R60, R77, 0xd, R146 ;  /* 0x0000000d4d3c7819 */ /* 0x000fc60000010e92 */
[----:B------:R-:W-:-:S04]  /*3a540*/  IMAD.WIDE.U32 R54, P2, R95, R42, R54 ;  /* 0x0000002a5f367225 */ /* 0x000fc80007840036 */
[----:B------:R-:W-:Y:S01]  /*3a550*/  IMAD.WIDE.U32 R138, R42, R94, RZ ;  /* 0x0000005e2a8a7225 */ /* 0x000fe200078e00ff */
[----:B------:R-:W-:Y:S02]  /*3a560*/  IADD3.X R63, PT, PT, RZ, RZ, RZ, P2, !PT ;  /* 0x000000ffff3f7210 */ /* 0x000fe400017fe4ff */
[----:B------:R-:W-:Y:S01]  /*3a570*/  MOV R62, R55 ;  /* 0x00000037003e7202 */ /* 0x000fe20000000f00 */
[----:B------:R-:W-:-:S04]  /*3a580*/  IMAD.WIDE.U32 R142, R92, R36, RZ ;  /* 0x000000245c8e7225 */ /* 0x000fc800078e00ff */
[----:B------:R-:W-:Y:S01]  /*3a590*/  IMAD.X R145, RZ, RZ, RZ, P4 ;  /* 0x000000ffff917224 */ /* 0x000fe200020e06ff */
[----:B------:R-:W-:Y:S01]  /*3a5a0*/  IADD3 R67, P4, PT, R139, R54, RZ ;  /* 0x000000368b437210 */ /* 0x000fe20007f9e0ff */
[----:B------:R-:W-:Y:S01]  /*3a5b0*/  IMAD.WIDE.U32 R134, R33, R96, RZ ;  /* 0x0000006021867225 */ /* 0x000fe200078e00ff */
[----:B------:R-:W-:-:S03]  /*3a5c0*/  IADD3 R150, P2, PT, R143, R132, RZ ;  /* 0x000000848f967210 */ /* 0x000fc60007f5e0ff */
[----:B------:R-:W-:Y:S02]  /*3a5d0*/  IMAD.MOV.U32 R144, RZ, RZ, R133 ;  /* 0x000000ffff907224 */ /* 0x000fe400078e0085 */
[----:B------:R-:W-:-:S04]  /*3a5e0*/  IMAD.WIDE.U32 R132, R78, R96, RZ ;  /* 0x000000604e847225 */ /* 0x000fc800078e00ff */
[----:B------:R-:W-:-:S04]  /*3a5f0*/  IMAD.WIDE.U32.X R54, R43, R95, R62, P4 ;  /* 0x0000005f2b367225 */ /* 0x000fc800020e043e */
[----:B------:R-:W-:-:S04]  /*3a600*/  IMAD.WIDE.U32 R134, P4, R78, R97, R134 ;  /* 0x000000614e867225 */ /* 0x000fc80007880086 */
[----:B------:R-:W-:Y:S01]  /*3a610*/  IMAD.WIDE.U32.X R62, R37, R93, R144, P2 ;  /* 0x0000005d253e7225 */ /* 0x000fe200010e0490 */
[----:B------:R-:W-:Y:S02]  /*3a620*/  IADD3 R87, P2, PT, R132, R126, RZ ;  /* 0x0000007e84577210 */ /* 0x000fe40007f5e0ff */
[----:B------:R-:W-:Y:S01]  /*3a630*/  MOV R126, R135 ;  /* 0x00000087007e7202 */ /* 0x000fe20000000f00 */
[----:B------:R-:W-:Y:S01]  /*3a640*/  IMAD.X R127, RZ, RZ, RZ, P4 ;  /* 0x000000ffff7f7224 */ /* 0x000fe200020e06ff */
[----:B------:R-:W-:Y:S01]  /*3a650*/  IADD3 R124, P4, PT, R133, R134, RZ ;  /* 0x00000086857c7210 */ /* 0x000fe20007f9e0ff */
[----:B------:R-:W-:-:S03]  /*3a660*/  IMAD.WIDE.U32 R52, R61, 0x13, R52 ;  /* 0x000000133d347825 */ /* 0x000fc600078e0034 */
[----:B------:R-:W-:Y:S01]  /*3a670*/  IADD3.X R124, P2, PT, R124, R131, RZ, P2, !PT ;  /* 0x000000837c7c7210 */ /* 0x000fe2000175e4ff */
[----:B------:R-:W-:Y:S02]  /*3a680*/  IMAD R77, R60, 0x13, RZ ;  /* 0x000000133c4d7824 */ /* 0x000fe400078e02ff */
[----:B------:R-:W-:Y:S01]  /*3a690*/  IMAD.WIDE.U32.X R74, R83, R91, R74, P3 ;  /* 0x0000005b534a7225 */ /* 0x000fe200018e044a */
[----:B------:R-:W-:-:S03]  /*3a6a0*/  IADD3 R139, P3, PT, R138, R142, RZ ;  /* 0x0000008e8a8b7210 */ /* 0x000fc60007f7e0ff */
[----:B------:R-:W-:Y:S01]  /*3a6b0*/  IMAD.WIDE.U32.X R126, R33, R97, R126, P4 ;  /* 0x00000061217e7225 */ /* 0x000fe200020e047e */
[----:B------:R-:W-:Y:S02]  /*3a6c0*/  IADD3 R87, P4, PT, R87, R80, RZ ;  /* 0x0000005057577210 */ /* 0x000fe40007f9e0ff */
[----:B------:R-:W-:Y:S01]  /*3a6d0*/  IADD3.X R132, P3, PT, R67, R150, RZ, P3, !PT ;  /* 0x0000009643847210 */ /* 0x000fe20001f7e4ff */
[----:B------:R-:W-:Y:S01]  /*3a6e0*/  IMAD.IADD R138, R53, 0x1, R77 ;  /* 0x00000001358a7824 */ /* 0x000fe200078e024d */
[----:B------:R-:W-:Y:S01]  /*3a6f0*/  IADD3.X R124, P4, PT, R124, R141, RZ, P4, !PT ;  /* 0x0000008d7c7c7210 */ /* 0x000fe2000279e4ff */
[----:B------:R-:W-:Y:S01]  /*3a700*/  IMAD.WIDE.U32.X R118, R82, R95, R118, P0 ;  /* 0x0000005f52767225 */ /* 0x000fe200000e0476 */
[----:B------:R-:W-:Y:S02]  /*3a710*/  IADD3 R139, P0, PT, R139, R76, RZ ;  /* 0x0000004c8b8b7210 */ /* 0x000fe40007f1e0ff */
[----:B------:R-:W-:Y:S01]  /*3a720*/  LOP3.LUT R53, R138, 0x7ffff, RZ, 0xc0, !PT ;  /* 0x0007ffff8a357812 */ /* 0x000fe200078ec0ff */
[----:B------:R-:W-:Y:S01]  /*3a730*/  IMAD.WIDE.U32.X R76, R41, R93, R70, P6 ;  /* 0x0000005d294c7225 */ /* 0x000fe200030e0446 */
[----:B------:R-:W-:-:S03]  /*3a740*/  IADD3.X R132, P6, PT, R132, R81, RZ, P0, !PT ;  /* 0x0000005184847210 */ /* 0x000fc600007de4ff */
[----:B------:R-:W-:Y:S01]  /*3a750*/  IMAD.WIDE.U32 R70, R53, R94, RZ ;  /* 0x0000005e35467225 */ /* 0x000fe200078e00ff */
[----:B------:R-:W-:Y:S02]  /*3a760*/  IADD3.X R126, P2, P4, R76, R118, R126, P4, P2 ;  /* 0x000000764c7e7210 */ /* 0x000fe4000244447e */
[----:B------:R-:W-:Y:S01]  /*3a770*/  IADD3.X R131, P3, P6, R74, R62, R54, P6, P3 ;  /* 0x0000003e4a837210 */ /* 0x000fe20003666436 */
[----:B------:R-:W-:Y:S01]  /*3a780*/  IMAD.WIDE.U32 R60, R48, R96, RZ ;  /* 0x00000060303c7225 */ /* 0x000fe200078e00ff */
[----:B------:R-:W-:Y:S02]  /*3a790*/  IADD3.X R127, PT, PT, R77, R119, R127, P2, P4 ;  /* 0x000000774d7f7210 */ /* 0x000fe400017e847f */
[----:B------:R-:W-:Y:S01]  /*3a7a0*/  IADD3.X R133, PT, PT, R75, R63, R55, P3, P6 ;  /* 0x0000003f4b857210 */ /* 0x000fe20001fec437 */
[----:B------:R-:W-:Y:S01]  /*3a7b0*/  IMAD.WIDE.U32 R76, R93, R42, RZ ;  /* 0x0000002a5d4c7225 */ /* 0x000fe200078e00ff */
[----:B------:R-:W-:-:S03]  /*3a7c0*/  IADD3 R155, P0, PT, R60, R66, RZ ;  /* 0x000000423c9b7210 */ /* 0x000fc60007f1e0ff */
[----:B------:R-:W-:-:S04]  /*3a7d0*/  IMAD.WIDE.U32 R62, P6, R95, R52, R70 ;  /* 0x000000345f3e7225 */ /* 0x000fc800078c0046 */
[----:B------:R-:W-:-:S04]  /*3a7e0*/  IMAD.WIDE.U32 R66, R91, R36, RZ ;  /* 0x000000245b427225 */ /* 0x000fc800078e00ff */
[----:B------:R-:W-:-:S04]  /*3a7f0*/  IMAD.WIDE.U32 R74, R52, R94, RZ ;  /* 0x0000005e344a7225 */ /* 0x000fc800078e00ff */
[----:B------:R-:W-:Y:S01]  /*3a800*/  IMAD.WIDE.U32 R70, P3, R43, R92, R76 ;  /* 0x0000005c2b467225 */ /* 0x000fe2000786004c */
[----:B------:R-:W-:Y:S02]  /*3a810*/  IADD3.X R77, PT, PT, RZ, RZ, RZ, P6, !PT ;  /* 0x000000ffff4d7210 */ /* 0x000fe400037fe4ff */
[----:B------:R-:W-:Y:S01]  /*3a820*/  IADD3 R135, P6, PT, R75, R62, RZ ;  /* 0x0000003e4b877210 */ /* 0x000fe20007fde0ff */
[----:B------:R-:W-:-:S04]  /*3a830*/  IMAD.WIDE.U32 R54, R90, R36, RZ ;  /* 0x000000245a367225 */ /* 0x000fc800078e00ff */
[----:B------:R-:W-:-:S04]  /*3a840*/  IMAD.WIDE.U32 R80, R92, R42, RZ ;  /* 0x0000002a5c507225 */ /* 0x000fc800078e00ff */
[----:B------:R-:W-:-:S04]  /*3a850*/  IMAD.WIDE.U32 R66, P2, R37, R90, R66 ;  /* 0x0000005a25427225 */ /* 0x000fc80007840042 */
[----:B------:R-:W-:Y:S01]  /*3a860*/  IMAD.MOV.U32 R76, RZ, RZ, R63 ;  /* 0x000000ffff4c7224 */ /* 0x000fe200078e003f */
[----:B------:R-:W-:Y:S01]  /*3a870*/  IADD3 R119, P4, PT, R55, R66, RZ ;  /* 0x0000004237777210 */ /* 0x000fe20007f9e0ff */
[----:B------:R-:W-:Y:S01]  /*3a880*/  IMAD.X R75, RZ, RZ, RZ, P3 ;  /* 0x000000ffff4b7224 */ /* 0x000fe200018e06ff */
[----:B------:R-:W-:Y:S01]  /*3a890*/  IADD3 R151, P3, PT, R80, R54, RZ ;  /* 0x0000003650977210 */ /* 0x000fe20007f7e0ff */
[----:B------:R-:W-:Y:S01]  /*3a8a0*/  IMAD.WIDE.U32.X R62, R53, R95, R76, P6 ;  /* 0x0000005f353e7225 */ /* 0x000fe200030e044c */
[----:B------:R-:W-:Y:S02]  /*3a8b0*/  IADD3 R144, P6, PT, R81, R70, RZ ;  /* 0x0000004651907210 */ /* 0x000fe40007fde0ff */
[----:B------:R-:W-:Y:S01]  /*3a8c0*/  IADD3.X R55, PT, PT, RZ, RZ, RZ, P2, !PT ;  /* 0x000000ffff377210 */ /* 0x000fe200017fe4ff */
[----:B------:R-:W-:Y:S01]  /*3a8d0*/  IMAD.WIDE.U32 R76, R41, R96, RZ ;  /* 0x00000060294c7225 */ /* 0x000fe200078e00ff */
[----:B------:R-:W-:Y:S02]  /*3a8e0*/  MOV R54, R67 ;  /* 0x0000004300367202 */ /* 0x000fe40000000f00 */
[----:B------:R-:W-:Y:S01]  /*3a8f0*/  IADD3 R151, P2, PT, R151, R74, RZ ;  /* 0x0000004a97977210 */ /* 0x000fe20007f5e0ff */
[----:B------:R-:W-:Y:S01]  /*3a900*/  IMAD.MOV.U32 R74, RZ, RZ, R71 ;  /* 0x000000ffff4a7224 */ /* 0x000fe200078e0047 */
[----:B------:R-:W-:Y:S01]  /*3a910*/  IADD3.X R144, P3, PT, R144, R119, RZ, P3, !PT ;  /* 0x0000007790907210 */ /* 0x000fe20001f7e4ff */
[----:B------:R-:W-:-:S03]  /*3a920*/  IMAD.WIDE.U32.X R118, R37, R91, R54, P4 ;  /* 0x0000005b25767225 */ /* 0x000fc600020e0436 */
[----:B------:R-:W-:Y:S01]  /*3a930*/  IADD3.X R144, P2, PT, R144, R135, RZ, P2, !PT ;  /* 0x0000008790907210 */ /* 0x000fe2000175e4ff */
[----:B------:R-:W-:-:S04]  /*3a940*/  IMAD.WIDE.U32.X R66, R43, R93, R74, P6 ;  /* 0x0000005d2b427225 */ /* 0x000fc800030e044a */
[----:B------:R-:W-:Y:S01]  /*3a950*/  IMAD.WIDE.U32 R76, P6, R46, R97, R76 ;  /* 0x000000612e4c7225 */ /* 0x000fe200078c004c */
[----:B------:R-:W-:-:S03]  /*3a960*/  IADD3.X R143, P2, P3, R62, R118, R66, P2, P3 ;  /* 0x000000763e8f7210 */ /* 0x000fc60001346442 */
[----:B------:R-:W-:Y:S01]  /*3a970*/  IMAD.WIDE.U32 R80, R89, R32, RZ ;  /* 0x0000002059507225 */ /* 0x000fe200078e00ff */
[----:B------:R-:W-:Y:S02]  /*3a980*/  IADD3.X R71, PT, PT, RZ, RZ, RZ, P6, !PT ;  /* 0x000000ffff477210 */ /* 0x000fe400037fe4ff */
[----:B------:R-:W-:Y:S01]  /*3a990*/  IADD3.X R141, PT, PT, R63, R119, R67, P2, P3 ;  /* 0x000000773f8d7210 */ /* 0x000fe200017e6443 */
[----:B------:R-:W-:-:S04]  /*3a9a0*/  IMAD.WIDE.U32 R134, R53, R92, RZ ;  /* 0x0000005c35867225 */ /* 0x000fc800078e00ff */
[----:B------:R-:W-:-:S04]  /*3a9b0*/  IMAD.WIDE.U32 R54, R46, R96, RZ ;  /* 0x000000602e367225 */ /* 0x000fc800078e00ff */
[----:B------:R-:W-:Y:S01]  /*3a9c0*/  IMAD.WIDE.U32 R74, R91, R42, RZ ;  /* 0x0000002a5b4a7225 */ /* 0x000fe200078e00ff */
[----:B------:R-:W-:-:S03]  /*3a9d0*/  IADD3 R142, P4, PT, R55, R76, RZ ;  /* 0x0000004c378e7210 */ /* 0x000fc60007f9e0ff */
[----:B------:R-:W-:-:S04]  /*3a9e0*/  IMAD.WIDE.U32 R62, P6, R83, R88, R80 ;  /* 0x00000058533e7225 */ /* 0x000fc800078c0050 */
[----:B------:R-:W-:Y:S02]  /*3a9f0*/  IMAD.MOV.U32 R70, RZ, RZ, R77 ;  /* 0x000000ffff467224 */ /* 0x000fe400078e004d */
[----:B------:R-:W-:-:S04]  /*3aa00*/  IMAD.WIDE.U32 R66, P2, R93, R52, R134 ;  /* 0x000000345d427225 */ /* 0x000fc80007840086 */
[----:B------:R-:W-:Y:S01]  /*3aa10*/  IMAD.WIDE.U32 R80, R52, R92, RZ ;  /* 0x0000005c34507225 */ /* 0x000fe200078e00ff */
[----:B------:R-:W-:Y:S02]  /*3aa20*/  IADD3.X R119, PT, PT, RZ, RZ, RZ, P2, !PT ;  /* 0x000000ffff777210 */ /* 0x000fe400017fe4ff */
[----:B------:R-:W-:Y:S01]  /*3aa30*/  MOV R118, R67 ;  /* 0x0000004300767202 */ /* 0x000fe20000000f00 */
[----:B------:R-:W-:-:S04]  /*3aa40*/  IMAD.WIDE.U32 R76, R90, R42, RZ ;  /* 0x0000002a5a4c7225 */ /* 0x000fc800078e00ff */
[----:B------:R-:W-:Y:S01]  /*3aa50*/  IMAD.WIDE.U32 R74, P3, R43, R90, R74 ;  /* 0x0000005a2b4a7225 */ /* 0x000fe2000786004a */
[----:B------:R-:W-:Y:S02]  /*3aa60*/  IADD3 R149, P2, PT, R54, R76, RZ ;  /* 0x0000004c36957210 */ /* 0x000fe40007f5e0ff */
[----:B------:R-:W-:Y:S01]  /*3aa70*/  MOV R54, R63 ;  /* 0x0000003f00367202 */ /* 0x000fe20000000f00 */
[----:B------:R-:W-:Y:S01]  /*3aa80*/  IMAD.X R55, RZ, RZ, RZ, P6 ;  /* 0x000000ffff377224 */ /* 0x000fe200030e06ff */
[----:B------:R-:W-:Y:S01]  /*3aa90*/  IADD3 R145, P6, PT, R81, R66, RZ ;  /* 0x0000004251917210 */ /* 0x000fe20007fde0ff */
[----:B------:R-:W-:Y:S01]  /*3aaa0*/  IMAD.WIDE.U32.X R70, R41, R97, R70, P4 ;  /* 0x0000006129467225 */ /* 0x000fe200020e0446 */
[----:B------:R-:W-:Y:S02]  /*3aab0*/  IADD3 R81, P4, PT, R77, R74, RZ ;  /* 0x0000004a4d517210 */ /* 0x000fe40007f9e0ff */
[----:B------:R-:W-:Y:S01]  /*3aac0*/  MOV R152, R75 ;  /* 0x0000004b00987202 */ /* 0x000fe20000000f00 */
[----:B------:R-:W-:Y:S01]  /*3aad0*/  IMAD.WIDE.U32 R134, R82, R96, RZ ;  /* 0x0000006052867225 */ /* 0x000fe200078e00ff */
[----:B------:R-:W-:-:S03]  /*3aae0*/  IADD3.X R142, P2, PT, R142, R81, RZ, P2, !PT ;  /* 0x000000518e8e7210 */ /* 0x000fc6000175e4ff */
[----:B------:R-:W-:Y:S01]  /*3aaf0*/  IMAD.X R153, RZ, RZ, RZ, P3 ;  /* 0x000000ffff997224 */ /* 0x000fe200018e06ff */
[----:B------:R-:W-:Y:S01]  /*3ab00*/  IADD3 R149, P3, PT, R149, R80, RZ ;  /* 0x0000005095957210 */ /* 0x000fe20007f7e0ff */
[----:B------:R-:W-:-:S04]  /*3ab10*/  IMAD.WIDE.U32.X R76, R53, R93, R118, P6 ;  /* 0x0000005d354c7225 */ /* 0x000fc800030e0476 */
[----:B------:R-:W-:-:S04]  /*3ab20*/  IMAD.WIDE.U32 R80, P6, R48, R97, R134 ;  /* 0x0000006130507225 */ /* 0x000fc800078c0086 */
[----:B------:R-:W-:Y:S01]  /*3ab30*/  IMAD.WIDE.U32.X R134, R43, R91, R152, P4 ;  /* 0x0000005b2b867225 */ /* 0x000fe200020e0498 */
[----:B------:R-:W-:-:S03]  /*3ab40*/  IADD3.X R142, P4, PT, R142, R145, RZ, P3, !PT ;  /* 0x000000918e8e7210 */ /* 0x000fc60001f9e4ff */
[----:B------:R-:W-:Y:S01]  /*3ab50*/  IMAD.X R75, RZ, RZ, RZ, P6 ;  /* 0x000000ffff4b7224 */ /* 0x000fe200030e06ff */
[----:B------:R-:W-:Y:S01]  /*3ab60*/  IADD3.X R145, P2, P6, R76, R134, R70, P4, P2 ;  /* 0x000000864c917210 */ /* 0x000fe20002644446 */
[----:B------:R-:W-:Y:S01]  /*3ab70*/  IMAD.WIDE.U32 R118, R89, R36, RZ ;  /* 0x0000002459767225 */ /* 0x000fe200078e00ff */
[----:B------:R-:W-:Y:S02]  /*3ab80*/  IADD3 R146, P4, PT, R61, R80, RZ ;  /* 0x000000503d927210 */ /* 0x000fe40007f9e0ff */
[----:B------:R-:W-:Y:S01]  /*3ab90*/  IADD3.X R153, PT, PT, R77, R135, R71, P2, P6 ;  /* 0x000000874d997210 */ /* 0x000fe200017ec447 */
[----:B------:R-:W-:Y:S01]  /*3aba0*/  IMAD.WIDE.U32 R76, R53, R90, RZ ;  /* 0x0000005a354c7225 */ /* 0x000fe200078e00ff */
[----:B------:R-:W-:Y:S02]  /*3abb0*/  IADD3.X R146, P0, PT, R146, R125, RZ, P0, !PT ;  /* 0x0000007d92927210 */ /* 0x000fe4000071e4ff */
[----:B------:R-:W-:Y:S01]  /*3abc0*/  LEA.HI R125, P2, R138, R123, RZ, 0xd ;  /* 0x0000007b8a7d7211 */ /* 0x000fe200078568ff */
[----:B------:R-:W-:-:S04]  /*3abd0*/  IMAD.WIDE.U32 R70, P6, R37, R88, R118 ;  /* 0x0000005825467225 */ /* 0x000fc800078c0076 */
[----:B------:R-:W-:Y:S01]  /*3abe0*/  IMAD.WIDE.U32 R66, R88, R32, RZ ;  /* 0x0000002058427225 */ /* 0x000fe200078e00ff */
[----:B------:R-:W-:-:S03]  /*3abf0*/  IADD3.X R63, PT, PT, RZ, RZ, RZ, P6, !PT ;  /* 0x000000ffff3f7210 */ /* 0x000fc600037fe4ff */
[----:B------:R-:W-:Y:S01]  /*3ac00*/  IMAD.MOV.U32 R74, RZ, RZ, R81 ;  /* 0x000000ffff4a7224 */ /* 0x000fe200078e0051 */
[----:B------:R-:W-:Y:S01]  /*3ac10*/  IADD3 R169, P3, PT, R67, R62, RZ ;  /* 0x0000003e43a97210 */ /* 0x000fe20007f7e0ff */
[----:B------:R-:W-:-:S04]  /*3ac20*/  IMAD.WIDE.U32 R60, R88, R36, RZ ;  /* 0x00000024583c7225 */ /* 0x000fc800078e00ff */
[----:B------:R-:W-:-:S04]  /*3ac30*/  IMAD.WIDE.U32 R76, P6, R91, R52, R76 ;  /* 0x000000345b4c7225 */ /* 0x000fc800078c004c */
[----:B------:R-:W-:-:S04]  /*3ac40*/  IMAD.WIDE.U32 R80, R52, R90, RZ ;  /* 0x0000005a34507225 */ /* 0x000fc800078e00ff */
[----:B------:R-:W-:Y:S01]  /*3ac50*/  IMAD.WIDE.U32.X R74, R82, R97, R74, P4 ;  /* 0x00000061524a7225 */ /* 0x000fe200020e044a */
[----:B------:R-:W-:Y:S02]  /*3ac60*/  IADD3 R159, P4, PT, R61, R70, RZ ;  /* 0x000000463d9f7210 */ /* 0x000fe40007f9e0ff */
[----:B------:R-:W-:Y:S01]  /*3ac70*/  MOV R70, R77 ;  /* 0x0000004d00467202 */ /* 0x000fe20000000f00 */
[----:B------:R-:W-:-:S04]  /*3ac80*/  IMAD.WIDE.U32 R118, R53, R96, RZ ;  /* 0x0000006035767225 */ /* 0x000fc800078e00ff */
[----:B------:R-:W-:Y:S01]  /*3ac90*/  IMAD.MOV.U32 R62, RZ, RZ, R71 ;  /* 0x000000ffff3e7224 */ /* 0x000fe200078e0047 */
[----:B------:R-:W-:Y:S01]  /*3aca0*/  IADD3.X R71, PT, PT, RZ, RZ, RZ, P6, !PT ;  /* 0x000000ffff477210 */ /* 0x000fe200037fe4ff */
[----:B------:R-:W-:Y:S01]  /*3acb0*/  IMAD.X R61, RZ, RZ, R122, P2 ;  /* 0x000000ffff3d7224 */ /* 0x000fe200010e067a */
[----:B------:R-:W-:Y:S01]  /*3acc0*/  IADD3 R81, P6, PT, R81, R76, RZ ;  /* 0x0000004c51517210 */ /* 0x000fe20007fde0ff */
[----:B------:R-:W-:Y:S01]  /*3acd0*/  IMAD.WIDE.U32.X R76, R41, R95, R64, P5 ;  /* 0x0000005f294c7225 */ /* 0x000fe200028e0440 */
[----:B------:R-:W-:-:S03]  /*3ace0*/  IADD3 R161, P2, PT, R155, R80, RZ ;  /* 0x000000509ba17210 */ /* 0x000fc60007f5e0ff */
[----:B------:R-:W-:Y:S01]  /*3acf0*/  IMAD.WIDE.U32 R64, R125, 0x13, RZ ;  /* 0x000000137d407825 */ /* 0x000fe200078e00ff */
[----:B------:R-:W-:-:S03]  /*3ad00*/  IADD3.X R146, P2, PT, R146, R81, RZ, P2, !PT ;  /* 0x0000005192927210 */ /* 0x000fc6000175e4ff */
[----:B------:R-:W-:Y:S02]  /*3ad10*/  IMAD R67, R61, 0x13, RZ ;  /* 0x000000133d437824 */ /* 0x000fe400078e02ff */
[----:B------:R-:W-:-:S04]  /*3ad20*/  IMAD.WIDE.U32 R118, P5, R97, R52, R118 ;  /* 0x0000003461767225 */ /* 0x000fc800078a0076 */
[----:B------:R-:W-:-:S04]  /*3ad30*/  IMAD.WIDE.U32 R122, R52, R96, RZ ;  /* 0x00000060347a7225 */ /* 0x000fc800078e00ff */
[----:B------:R-:W-:Y:S01]  /*3ad40*/  IMAD.WIDE.U32.X R134, R53, R91, R70, P6 ;  /* 0x0000005b35867225 */ /* 0x000fe200030e0446 */
[----:B------:R-:W-:Y:S02]  /*3ad50*/  IADD3.X R71, PT, PT, RZ, RZ, RZ, P5, !PT ;  /* 0x000000ffff477210 */ /* 0x000fe40002ffe4ff */
[----:B------:R-:W-:Y:S01]  /*3ad60*/  IADD3 R165, P5, PT, R139, R122, RZ ;  /* 0x0000007a8ba57210 */ /* 0x000fe20007fbe0ff */
[----:B------:R-:W-:Y:S01]  /*3ad70*/  IMAD.IADD R65, R65, 0x1, R67 ;  /* 0x0000000141417824 */ /* 0x000fe200078e0243 */
[----:B------:R-:W-:Y:S01]  /*3ad80*/  IADD3.X R155, P0, P2, R134, R76, R74, P2, P0 ;  /* 0x0000004c869b7210 */ /* 0x000fe2000120044a */
[----:B------:R-:W-:Y:S01]  /*3ad90*/  IMAD.WIDE.U32 R138, R61, R96, RZ ;  /* 0x000000603d8a7225 */ /* 0x000fe200078e00ff */
[----:B------:R-:W-:Y:S02]  /*3ada0*/  IADD3 R167, P6, PT, R123, R118, RZ ;  /* 0x000000767ba77210 */ /* 0x000fe40007fde0ff */
[----:B------:R-:W-:Y:S01]  /*3adb0*/  IADD3.X R157, PT, PT, R135, R77, R75, P0, P2 ;  /* 0x0000004d879d7210 */ /* 0x000fe200007e444b */
[----:B------:R-:W-:-:S04]  /*3adc0*/  IMAD.WIDE.U32 R80, R65, R88, RZ ;  /* 0x0000005841507225 */ /* 0x000fc800078e00ff */
[----:B------:R-:W-:Y:S02]  /*3add0*/  IMAD.MOV.U32 R70, RZ, RZ, R119 ;  /* 0x000000ffff467224 */ /* 0x000fe400078e0077 */
[----:B------:R-:W-:-:S04]  /*3ade0*/  IMAD.WIDE.U32 R118, P2, R125, R97, R138 ;  /* 0x000000617d767225 */ /* 0x000fc8000784008a */
[----:B------:R-:W-:Y:S01]  /*3adf0*/  IMAD.WIDE.U32 R134, P0, R89, R64, R80 ;  /* 0x0000004059867225 */ /* 0x000fe20007800050 */
[----:B------:R-:W-:Y:S02]  /*3ae00*/  IADD3.X R123, PT, PT, RZ, RZ, RZ, P2, !PT ;  /* 0x000000ffff7b7210 */ /* 0x000fe400017fe4ff */
[----:B------:R-:W-:Y:S01]  /*3ae10*/  MOV R122, R119 ;  /* 0x00000077007a7202 */ /* 0x000fe20000000f00 */
[----:B------:R-:W-:-:S04]  /*3ae20*/  IMAD.WIDE.U32 R76, R64, R88, RZ ;  /* 0x00000058404c7225 */ /* 0x000fc800078e00ff */
[----:B------:R-:W-:Y:S01]  /*3ae30*/  IMAD.WIDE.U32 R74, R125, R96, RZ ;  /* 0x000000607d4a7225 */ /* 0x000fe200078e00ff */
[----:B------:R-:W-:-:S03]  /*3ae40*/  IADD3 R138, P2, PT, R77, R134, RZ ;  /* 0x000000864d8a7210 */ /* 0x000fc60007f5e0ff */
[----:B------:R-:W-:Y:S01]  /*3ae50*/  IMAD.X R67, RZ, RZ, RZ, P0 ;  /* 0x000000ffff437224 */ /* 0x000fe200000e06ff */
[----:B------:R-:W-:Y:S01]  /*3ae60*/  IADD3 R151, P0, PT, R151, R66, RZ ;  /* 0x0000004297977210 */ /* 0x000fe20007f1e0ff */
[----:B------:R-:W-:-:S03]  /*3ae70*/  IMAD.WIDE.U32 R80, R61, R94, RZ ;  /* 0x0000005e3d507225 */ /* 0x000fc600078e00ff */
[----:B------:R-:W-:Y:S01]  /*3ae80*/  IADD3.X R134, P0, PT, R144, R169, RZ, P0, !PT ;  /* 0x000000a990867210 */ /* 0x000fe2000071e4ff */
[----:B------:R-:W-:Y:S01]  /*3ae90*/  IMAD.WIDE.U32.X R70, R53, R97, R70, P6 ;  /* 0x0000006135467225 */ /* 0x000fe200030e0446 */
[----:B------:R-:W-:-:S03]  /*3aea0*/  IADD3 R77, P6, PT, R75, R118, RZ ;  /* 0x000000764b4d7210 */ /* 0x000fc60007fde0ff */
[----:B------:R-:W-:Y:S02]  /*3aeb0*/  IMAD.MOV.U32 R66, RZ, RZ, R135 ;  /* 0x000000ffff427224 */ /* 0x000fe400078e0087 */
[----:B------:R-:W-:-:S04]  /*3aec0*/  IMAD.WIDE.U32.X R62, R37, R89, R62, P4 ;  /* 0x00000059253e7225 */ /* 0x000fc800020e043e */
[----:B------:R-:W-:-:S04]  /*3aed0*/  IMAD.WIDE.U32.X R66, R65, R89, R66, P2 ;  /* 0x0000005941427225 */ /* 0x000fc800010e0442 */
[----:B------:R-:W-:-:S04]  /*3aee0*/  IMAD.WIDE.U32 R118, P2, R125, R95, R80 ;  /* 0x0000005f7d767225 */ /* 0x000fc80007840050 */
[----:B------:R-:W-:Y:S01]  /*3aef0*/  IMAD.WIDE.U32.X R80, R61, R97, R122, P6 ;  /* 0x000000613d507225 */ /* 0x000fe200030e047a */
[----:B------:R-:W-:Y:S02]  /*3af00*/  IADD3 R135, P6, PT, R151, R74, RZ ;  /* 0x0000004a97877210 */ /* 0x000fe40007fde0ff */
[----:B------:R-:W-:Y:S01]  /*3af10*/  IADD3.X R123, PT, PT, RZ, RZ, RZ, P2, !PT ;  /* 0x000000ffff7b7210 */ /* 0x000fe200017fe4ff */
[----:B------:R-:W-:Y:S01]  /*3af20*/  IMAD.WIDE.U32 R74, R125, R94, RZ ;  /* 0x0000005e7d4a7225 */ /* 0x000fe200078e00ff */
[----:B------:R-:W-:Y:S02]  /*3af30*/  IADD3.X R134, P6, PT, R134, R77, RZ, P6, !PT ;  /* 0x0000004d86867210 */ /* 0x000fe400037de4ff */
[----:B------:R-:W-:Y:S01]  /*3af40*/  IADD3 R76, P2, PT, R165, R76, RZ ;  /* 0x0000004ca54c7210 */ /* 0x000fe20007f5e0ff */
[----:B------:R-:W-:Y:S01]  /*3af50*/  IMAD.WIDE.U32.X R96, R83, R89, R54, P3 ;  /* 0x0000005953607225 */ /* 0x000fe200018e0436 */
[----:B------:R-:W-:Y:S02]  /*3af60*/  IADD3 R139, P3, PT, R75, R118, RZ ;  /* 0x000000764b8b7210 */ /* 0x000fe40007f7e0ff */
[----:B------:R-:W-:Y:S01]  /*3af70*/  IADD3.X R75, P5, PT, R132, R167, RZ, P5, !PT ;  /* 0x000000a7844b7210 */ /* 0x000fe20002fbe4ff */
[----:B------:R-:W-:Y:S01]  /*3af80*/  IMAD.MOV.U32 R122, RZ, RZ, R119 ;  /* 0x000000ffff7a7224 */ /* 0x000fe200078e0077 */
[----:B------:R-:W-:Y:S01]  /*3af90*/  IADD3.X R143, P0, P6, R80, R143, R96, P6, P0 ;  /* 0x0000008f508f7210 */ /* 0x000fe20003600460 */
[----:B------:R-:W-:Y:S01]  /*3afa0*/  IMAD.WIDE.U32 R118, R61, R92, RZ ;  /* 0x0000005c3d767225 */ /* 0x000fe200078e00ff */
[----:B------:R-:W-:-:S02]  /*3afb0*/  IADD3.X R75, P2, PT, R75, R138, RZ, P2, !PT ;  /* 0x0000008a4b4b7210 */ /* 0x000fc4000175e4ff */
[----:B------:R-:W-:Y:S01]  /*3afc0*/  IADD3.X R141, PT, PT, R81, R141, R97, P0, P6 ;  /* 0x0000008d518d7210 */ /* 0x000fe200007ec461 */
[----:B------:R-:W-:-:S04]  /*3afd0*/  IMAD.WIDE.U32 R80, R125, R92, RZ ;  /* 0x0000005c7d507225 */ /* 0x000fc800078e00ff */
[----:B------:R-:W-:-:S04]  /*3afe0*/  IMAD.WIDE.U32 R118, P0, R125, R93, R118 ;  /* 0x0000005d7d767225 */ /* 0x000fc80007800076 */
[----:B------:R-:W-:Y:S01]  /*3aff0*/  IMAD.WIDE.U32.X R54, R61, R95, R122, P3 ;  /* 0x0000005f3d367225 */ /* 0x000fe200018e047a */
[----:B------:R-:W-:Y:S02]  /*3b000*/  IADD3.X R70, P5, P3, R66, R131, R70, P2, P5 ;  /* 0x0000008342467210 */ /* 0x000fe400013aa446 */
[----:B------:R-:W-:Y:S01]  /*3b010*/  IADD3.X R123, PT, PT, RZ, RZ, RZ, P0, !PT ;  /* 0x000000ffff7b7210 */ /* 0x000fe200007fe4ff */
[----:B------:R-:W-:Y:S01]  /*3b020*/  IMAD.WIDE.U32 R94, R89, R42, RZ ;  /* 0x0000002a595e7225 */ /* 0x000fe200078e00ff */
[----:B------:R-:W-:Y:S02]  /*3b030*/  IADD3 R118, P0, PT, R81, R118, RZ ;  /* 0x0000007651767210 */ /* 0x000fe40007f1e0ff */
[----:B------:R-:W-:Y:S01]  /*3b040*/  IADD3 R149, P2, PT, R149, R60, RZ ;  /* 0x0000003c95957210 */ /* 0x000fe20007f5e0ff */
[----:B------:R-:W-:Y:S01]  /*3b050*/  IMAD.MOV.U32 R122, RZ, RZ, R119 ;  /* 0x000000ffff7a7224 */ /* 0x000fe200078e0077 */
[----:B------:R-:W-:Y:S01]  /*3b060*/  IADD3.X R77, PT, PT, R67, R133, R71, P5, P3 ;  /* 0x00000085434d7210 */ /* 0x000fe20002fe6447 */
[----:B------:R-:W-:Y:S01]  /*3b070*/  IMAD.WIDE.U32 R96, R88, R42, RZ ;  /* 0x0000002a58607225 */ /* 0x000fe200078e00ff */
[----:B------:R-:W-:-:S02]  /*3b080*/  SHF.L.W.U32.HI R60, R75, 0xd, R70 ;  /* 0x0000000d4b3c7819 */ /* 0x000fc40000010e46 */
[----:B------:R-:W-:Y:S01]  /*3b090*/  SHF.L.W.U32.HI R77, R70, 0xd, R77 ;  /* 0x0000000d464d7819 */ /* 0x000fe20000010e4d */
[----:B------:R-:W-:Y:S01]  /*3b0a0*/  IMAD.WIDE.U32 R94, P6, R43, R88, R94 ;  /* 0x000000582b5e7225 */ /* 0x000fe200078c005e */
[----:B------:R-:W-:-:S03]  /*3b0b0*/  IADD3.X R92, P2, PT, R142, R159, RZ, P2, !PT ;  /* 0x0000009f8e5c7210 */ /* 0x000fc6000175e4ff */
[----:B------:R-:W-:Y:S01]  /*3b0c0*/  IMAD.WIDE.U32.X R66, R61, R93, R122, P0 ;  /* 0x0000005d3d427225 */ /* 0x000fe200000e047a */
[----:B------:R-:W-:Y:S02]  /*3b0d0*/  IADD3 R60, P0, PT, R60, R135, RZ ;  /* 0x000000873c3c7210 */ /* 0x000fe40007f1e0ff */
[----:B------:R-:W-:Y:S01]  /*3b0e0*/  IADD3 R131, P5, PT, R97, R94, RZ ;  /* 0x0000005e61837210 */ /* 0x000fe20007fbe0ff */
[----:B------:R-:W-:Y:S01]  /*3b0f0*/  IMAD.MOV.U32 R70, RZ, RZ, R95 ;  /* 0x000000ffff467224 */ /* 0x000fe200078e005f */
[----:B------:R-:W-:Y:S01]  /*3b100*/  IADD3.X R71, PT, PT, RZ, RZ, RZ, P6, !PT ;  /* 0x000000ffff477210 */ /* 0x000fe200037fe4ff */
[----:B------:R-:W-:Y:S01]  /*3b110*/  IMAD.WIDE.U32 R94, R61, R90, RZ ;  /* 0x0000005a3d5e7225 */ /* 0x000fe200078e00ff */
[----:B------:R-:W-:Y:S02]  /*3b120*/  IADD3 R97, P3, PT, R161, R96, RZ ;  /* 0x00000060a1617210 */ /* 0x000fe40007f7e0ff */
[----:B------:R-:W-:Y:S02]  /*3b130*/  IADD3 R93, P6, PT, R149, R74, RZ ;  /* 0x0000004a955d7210 */ /* 0x000fe40007fde0ff */
[----:B------:R-:W-:-:S02]  /*3b140*/  IADD3.X R74, P0, PT, R77, R134, RZ, P0, !PT ;  /* 0x000000864d4a7210 */ /* 0x000fc4000071e4ff */
[----:B------:R-:W-:Y:S02]  /*3b150*/  IADD3.X R92, P6, PT, R92, R139, RZ, P6, !PT ;  /* 0x0000008b5c5c7210 */ /* 0x000fe400037de4ff */
[----:B------:R-:W-:Y:S01]  /*3b160*/  IADD3 R119, P4, PT, R97, R80, RZ ;  /* 0x0000005061777210 */ /* 0x000fe20007f9e0ff */
[----:B------:R-:W-:Y:S01]  /*3b170*/  IMAD.WIDE.U32 R80, R89, R52, RZ ;  /* 0x0000003459507225 */ /* 0x000fe200078e00ff */
[----:B------:R-:W-:Y:S02]  /*3b180*/  IADD3.X R97, P0, PT, RZ, R143, RZ, P0, !PT ;  /* 0x0000008fff617210 */ /* 0x000fe4000071e4ff */
[----:B------:R-:W-:Y:S02]  /*3b190*/  IADD3.X R145, P2, P6, R54, R145, R62, P6, P2 ;  /* 0x0000009136917210 */ /* 0x000fe4000364443e */
[----:B------:R-:W-:Y:S02]  /*3b1a0*/  IADD3.X R62, PT, PT, RZ, R141, RZ, P0, !PT ;  /* 0x0000008dff3e7210 */ /* 0x000fe400007fe4ff */
[----:B------:R-:W-:-:S02]  /*3b1b0*/  SHF.L.W.U32.HI R96, R74, 0xd, R97 ;  /* 0x0000000d4a607819 */ /* 0x000fc40000010e61 */
[----:B------:R-:W-:Y:S01]  /*3b1c0*/  IADD3.X R153, PT, PT, R55, R153, R63, P2, P6 ;  /* 0x0000009937997210 */ /* 0x000fe200017ec43f */
[----:B------:R-:W-:Y:S01]  /*3b1d0*/  IMAD.WIDE.U32 R54, P2, R53, R88, R80 ;  /* 0x0000005835367225 */ /* 0x000fe20007840050 */
[----:B------:R-:W-:Y:S02]  /*3b1e0*/  SHF.L.W.U32.HI R97, R97, 0xd, R62 ;  /* 0x0000000d61617819 */ /* 0x000fe40000010e3e */
[----:B------:R-:W-:Y:S01]  /*3b1f0*/  IADD3 R96, P0, PT, R96, R93, RZ ;  /* 0x0000005d60607210 */ /* 0x000fe20007f1e0ff */
[----:B------:R-:W-:Y:S01]  /*3b200*/  IMAD.WIDE.U32 R80, R88, R52, RZ ;  /* 0x0000003458507225 */ /* 0x000fe200078e00ff */
[----:B------:R-:W-:Y:S02]  /*3b210*/  IADD3.X R123, P3, PT, R146, R131, RZ, P3, !PT ;  /* 0x00000083927b7210 */ /* 0x000fe40001f7e4ff */
[----:B------:R-:W-:Y:S01]  /*3b220*/  IADD3.X R97, P0, PT, R97, R92, RZ, P0, !PT ;  /* 0x0000005c61617210 */ /* 0x000fe2000071e4ff */
[----:B------:R-:W-:Y:S01]  /*3b230*/  IMAD.X R93, RZ, RZ, RZ, P2 ;  /* 0x000000ffff5d7224 */ /* 0x000fe200010e06ff */
[----:B------:R-:W-:Y:S01]  /*3b240*/  IADD3.X R123, P4, PT, R123, R118, RZ, P4, !PT ;  /* 0x000000767b7b7210 */ /* 0x000fe2000279e4ff */
[----:B------:R-:W-:Y:S01]  /*3b250*/  IMAD.WIDE.U32.X R62, R43, R89, R70, P5 ;  /* 0x000000592b3e7225 */ /* 0x000fe200028e0446 */
[----:B------:R-:W-:-:S02]  /*3b260*/  IADD3 R87, P2, PT, R87, R80, RZ ;  /* 0x0000005057577210 */ /* 0x000fc40007f5e0ff */
[----:B------:R-:W-:Y:S02]  /*3b270*/  IADD3.X R80, P0, PT, RZ, R145, RZ, P0, !PT ;  /* 0x00000091ff507210 */ /* 0x000fe4000071e4ff */
[----:B------:R-:W-:Y:S02]  /*3b280*/  IADD3.X R77, P3, P4, R66, R155, R62, P4, P3 ;  /* 0x0000009b424d7210 */ /* 0x000fe4000246643e */
[----:B------:R-:W-:Y:S01]  /*3b290*/  MOV R92, R55 ;  /* 0x00000037005c7202 */ /* 0x000fe20000000f00 */
[----:B------:R-:W-:Y:S01]  /*3b2a0*/  IMAD.X R55, RZ, RZ, R153, P0 ;  /* 0x000000ffff377224 */ /* 0x000fe200000e0699 */
[----:B------:R-:W-:Y:S01]  /*3b2b0*/  IADD3 R81, P5, PT, R81, R54, RZ ;  /* 0x0000003651517210 */ /* 0x000fe20007fbe0ff */
[----:B------:R-:W-:Y:S01]  /*3b2c0*/  IMAD.WIDE.U32 R94, P0, R125, R91, R94 ;  /* 0x0000005b7d5e7225 */ /* 0x000fe2000780005e */
[----:B------:R-:W-:Y:S02]  /*3b2d0*/  IADD3.X R157, PT, PT, R67, R157, R63, P3, P4 ;  /* 0x0000009d439d7210 */ /* 0x000fe40001fe843f */
[----:B------:R-:W-:Y:S01]  /*3b2e0*/  SHF.L.W.U32.HI R54, R97, 0xd, R80 ;  /* 0x0000000d61367819 */ /* 0x000fe20000010e50 */
[----:B------:R-:W-:Y:S01]  /*3b2f0*/  IMAD.WIDE.U32 R66, R20, UR20, RZ ;  /* 0x0000001414427c25 */ /* 0x000fe2000f8e00ff */
[----:B------:R-:W-:-:S02]  /*3b300*/  IADD3.X R124, P2, PT, R124, R81, RZ, P2, !PT ;  /* 0x000000517c7c7210 */ /* 0x000fc4000175e4ff */
[----:B------:R-:W-:Y:S01]  /*3b310*/  SHF.L.W.U32.HI R62, R80, 0xd, R55 ;  /* 0x0000000d503e7819 */ /* 0x000fe20000010e37 */
[----:B------:R-:W-:Y:S01]  /*3b320*/  IMAD.WIDE.U32 R80, R14, UR16, RZ ;  /* 0x000000100e507c25 */ /* 0x000fe2000f8e00ff */
[----:B------:R-:W-:Y:S02]  /*3b330*/  IADD3 R132, P4, PT, R54, R119, RZ ;  /* 0x0000007736847210 */ /* 0x000fe40007f9e0ff */
[----:B------:R-:W-:Y:S01]  /*3b340*/  LOP3.LUT R135, R97, 0x7ffff, RZ, 0xc0, !PT ;  /* 0x0007ffff61877812 */ /* 0x000fe200078ec0ff */
[----:B------:R-:W-:Y:S01]  /*3b350*/  IMAD.WIDE.U32 R54, R125, R90, RZ ;  /* 0x0000005a7d367225 */ /* 0x000fe200078e00ff */
[----:B------:R-:W-:-:S03]  /*3b360*/  IADD3.X R138, P4, PT, R62, R123, RZ, P4, !PT ;  /* 0x0000007b3e8a7210 */ /* 0x000fc6000279e4ff */
[----:B------:R-:W-:Y:S01]  /*3b370*/  IMAD.WIDE.U32 R66, P3, R24, UR21, R66 ;  /* 0x0000001518427c25 */ /* 0x000fe2000f860042 */
[----:B------:R-:W-:Y:S02]  /*3b380*/  IADD3 R133, P6, PT, R55, R94, RZ ;  /* 0x0000005e37857210 */ /* 0x000fe40007fde0ff */
[----:B------:R-:W-:Y:S01]  /*3b390*/  IADD3.X R77, P4, PT, RZ, R77, RZ, P4, !PT ;  /* 0x0000004dff4d7210 */ /* 0x000fe2000279e4ff */
[----:B------:R-:W-:Y:S01]  /*3b3a0*/  IMAD.WIDE.U32.X R70, R53, R89, R92, P5 ;  /* 0x0000005935467225 */ /* 0x000fe200028e045c */
[----:B------:R-:W-:Y:S02]  /*3b3b0*/  IADD3.X R63, PT, PT, RZ, RZ, RZ, P3, !PT ;  /* 0x000000ffff3f7210 */ /* 0x000fe40001ffe4ff */
[----:B------:R-:W-:Y:S01]  /*3b3c0*/  IADD3 R131, P3, PT, R87, R54, RZ ;  /* 0x0000003657837210 */ /* 0x000fe20007f7e0ff */
[----:B------:R-:W-:-:S04]  /*3b3d0*/  IMAD.WIDE.U32 R80, P5, R10, UR17, R80 ;  /* 0x000000110a507c25 */ /* 0x000fc8000f8a0050 */
[----:B------:R-:W-:Y:S01]  /*3b3e0*/  IMAD.WIDE.U32 R92, R24, UR20, RZ ;  /* 0x00000014185c7c25 */ /* 0x000fe2000f8e00ff */
[----:B------:R-:W-:Y:S02]  /*3b3f0*/  IADD3.X R55, PT, PT, RZ, RZ, RZ, P5, !PT ;  /* 0x000000ffff377210 */ /* 0x000fe40002ffe4ff */
[----:B------:R-:W-:Y:S01]  /*3b400*/  MOV R54, R81 ;  /* 0x0000005100367202 */ /* 0x000fe20000000f00 */
[----:B------:R-:W-:-:S04]  /*3b410*/  IMAD.WIDE.U32 R88, R10, UR16, RZ ;  /* 0x000000100a587c25 */ /* 0x000fc8000f8e00ff */
[----:B------:R-:W-:Y:S01]  /*3b420*/  IMAD.X R119, RZ, RZ, RZ, P0 ;  /* 0x000000ffff777224 */ /* 0x000fe200000e06ff */
[----:B------:R-:W-:Y:S01]  /*3b430*/  IADD3 R87, P5, PT, R92, R88, RZ ;  /* 0x000000585c577210 */ /* 0x000fe20007fbe0ff */
[----:B------:R-:W-:Y:S01]  /*3b440*/  IMAD.MOV.U32 R118, RZ, RZ, R95 ;  /* 0x000000ffff767224 */ /* 0x000fe200078e005f */
[----:B------:R-:W-:Y:S01]  /*3b450*/  IADD3 R123, P0, PT, R93, R66, RZ ;  /* 0x000000425d7b7210 */ /* 0x000fe20007f1e0ff */
[----:B------:R-:W-:Y:S01]  /*3b460*/  IMAD.MOV.U32 R62, RZ, RZ, R67 ;  /* 0x000000ffff3e7224 */ /* 0x000fe200078e0043 */
[----:B------:R-:W-:Y:S01]  /*3b470*/  IADD3.X R92, P3, PT, R124, R133, RZ, P3, !PT ;  /* 0x000000857c5c7210 */ /* 0x000fe20001f7e4ff */
[----:B------:R-:W-:Y:S01]  /*3b480*/  IMAD.WIDE.U32.X R90, R61, R91, R118, P6 ;  /* 0x0000005b3d5a7225 */ /* 0x000fe200030e0476 */
[----:B------:R-:W-:Y:S02]  /*3b490*/  IADD3.X R88, PT, PT, RZ, R157, RZ, P4, !PT ;  /* 0x0000009dff587210 */ /* 0x000fe400027fe4ff */
[----:B------:R-:W-:Y:S02]  /*3b4a0*/  SHF.L.W.U32.HI R66, R138, 0xd, R77 ;  /* 0x0000000d8a427819 */ /* 0x000fe40000010e4d */
[----:B------:R-:W-:-:S02]  /*3b4b0*/  IADD3.X R94, P2, P3, R90, R126, R70, P3, P2 ;  /* 0x0000007e5a5e7210 */ /* 0x000fc40001b44446 */
[----:B------:R-:W-:Y:S02]  /*3b4c0*/  SHF.L.W.U32.HI R67, R77, 0xd, R88 ;  /* 0x0000000d4d437819 */ /* 0x000fe40000010e58 */
[----:B------:R-:W-:Y:S02]  /*3b4d0*/  IADD3 R131, P4, PT, R66, R131, RZ ;  /* 0x0000008342837210 */ /* 0x000fe40007f9e0ff */
[----:B------:R-:W-:Y:S01]  /*3b4e0*/  IADD3.X R95, PT, PT, R91, R127, R71, P2, P3 ;  /* 0x0000007f5b5f7210 */ /* 0x000fe200017e6447 */
[----:B------:R-:W-:Y:S01]  /*3b4f0*/  IMAD.WIDE.U32 R70, R14, UR20, RZ ;  /* 0x000000140e467c25 */ /* 0x000fe2000f8e00ff */
[----:B------:R-:W-:Y:S02]  /*3b500*/  IADD3.X R119, P3, PT, R67, R92, RZ, P4, !PT ;  /* 0x0000005c43777210 */ /* 0x000fe4000277e4ff */
[----:B------:R-:W-:Y:S01]  /*3b510*/  IADD3 R118, P6, PT, R89, R80, RZ ;  /* 0x0000005059767210 */ /* 0x000fe20007fde0ff */
[----:B------:R-:W-:Y:S01]  /*3b520*/  IMAD.WIDE.U32 R88, R22, UR22, RZ ;  /* 0x0000001616587c25 */ /* 0x000fe2000f8e00ff */
[----:B------:R-:W-:-:S02]  /*3b530*/  IADD3.X R94, P3, PT, RZ, R94, RZ, P3, !PT ;  /* 0x0000005eff5e7210 */ /* 0x000fc40001f7e4ff */
[----:B------:R-:W-:Y:S01]  /*3b540*/  LOP3.LUT R77, R75, 0x7ffff, RZ, 0xc0, !PT ;  /* 0x0007ffff4b4d7812 */ /* 0x000fe200078ec0ff */
[C---:B------:R-:W-:Y:S01]  /*3b550*/  IMAD.WIDE.U32 R90, R10.reuse, UR20, RZ ;  /* 0x000000140a5a7c25 */ /* 0x040fe2000f8e00ff */
[----:B------:R-:W-:Y:S02]  /*3b560*/  IADD3.X R95, PT, PT, RZ, R95, RZ, P3, !PT ;  /* 0x0000005fff5f7210 */ /* 0x000fe40001ffe4ff */
[C---:B------:R-:W-:Y:S01]  /*3b570*/  SHF.L.W.U32.HI R75, R119.reuse, 0xd, R94 ;  /* 0x0000000d774b7819 */ /* 0x040fe20000010e5e */
[----:B------:R-:W-:Y:S01]  /*3b580*/  IMAD.WIDE.U32 R70, P4, R10, UR21, R70 ;  /* 0x000000150a467c25 */ /* 0x000fe2000f880046 */
[----:B------:R-:W-:Y:S02]  /*3b590*/  LOP3.LUT R138, R138, 0x7ffff, RZ, 0xc0, !PT ;  /* 0x0007ffff8a8a7812 */ /* 0x000fe400078ec0ff */
[----:B------:R-:W-:Y:S01]  /*3b5a0*/  LOP3.LUT R124, R119, 0x7ffff, RZ, 0xc0, !PT ;  /* 0x0007ffff777c7812 */ /* 0x000fe200078ec0ff */
[----:B------:R-:W-:Y:S01]  /*3b5b0*/  IMAD.WIDE.U32 R92, R140, UR22, RZ ;  /* 0x000000168c5c7c25 */ /* 0x000fe2000f8e00ff */
[----:B------:R-:W-:-:S02]  /*3b5c0*/  IADD3 R141, P3, PT, R91, R70, RZ ;  /* 0x000000465b8d7210 */ /* 0x000fc40007f7e0ff */
[----:B------:R-:W-:Y:S01]  /*3b5d0*/  SHF.L.W.U32.HI R70, R94, 0xd, R95 ;  /* 0x0000000d5e467819 */ /* 0x000fe20000010e5f */
[----:B------:R-:W-:-:S04]  /*3b5e0*/  IMAD.WIDE.U32 R88, P2, R140, UR23, R88 ;  /* 0x000000178c587c25 */ /* 0x000fc8000f840058 */
[----:B------:R-:W-:Y:S01]  /*3b5f0*/  IMAD.WIDE.U32.X R66, R20, UR21, R62, P0 ;  /* 0x0000001514427c25 */ /* 0x000fe200080e043e */
[----:B------:R-:W-:-:S03]  /*3b600*/  IADD3 R87, P0, PT, R87, R92, RZ ;  /* 0x0000005c57577210 */ /* 0x000fc60007f1e0ff */
[----:B------:R-:W-:Y:S01]  /*3b610*/  IMAD.WIDE.U32.X R54, R14, UR17, R54, P6 ;  /* 0x000000110e367c25 */ /* 0x000fe2000b0e0436 */
[----:B------:R-:W-:-:S03]  /*3b620*/  IADD3 R127, P6, PT, R93, R88, RZ ;  /* 0x000000585d7f7210 */ /* 0x000fc60007fde0ff */
[----:B------:R-:W-:-:S04]  /*3b630*/  IMAD.WIDE.U32 R80, R13, UR16, RZ ;  /* 0x000000100d507c25 */ /* 0x000fc8000f8e00ff */
[----:B------:R-:W-:-:S04]  /*3b640*/  IMAD.WIDE.U32 R92, R27, UR16, RZ ;  /* 0x000000101b5c7c25 */ /* 0x000fc8000f8e00ff */
[----:B------:R-:W-:Y:S01]  /*3b650*/  IMAD.X R63, RZ, RZ, RZ, P2 ;  /* 0x000000ffff3f7224 */ /* 0x000fe200010e06ff */
[----:B------:R-:W-:Y:S01]  /*3b660*/  IADD3 R133, P2, PT, R90, R80, RZ ;  /* 0x000000505a857210 */ /* 0x000fe20007f5e0ff */
[----:B------:R-:W-:Y:S01]  /*3b670*/  IMAD.MOV.U32 R62, RZ, RZ, R89 ;  /* 0x000000ffff3e7224 */ /* 0x000fe200078e0059 */
[----:B------:R-:W-:Y:S01]  /*3b680*/  IADD3.X R80, P5, PT, R118, R123, RZ, P5, !PT ;  /* 0x0000007b76507210 */ /* 0x000fe20002fbe4ff */
[----:B------:R-:W-:Y:S01]  /*3b690*/  IMAD.WIDE.U32 R76, R75, 0x13, R76 ;  /* 0x000000134b4c7825 */ /* 0x000fe200078e004c */
[----:B------:R-:W-:Y:S02]  /*3b6a0*/  LOP3.LUT R123, R74, 0x7ffff, RZ, 0xc0, !PT ;  /* 0x0007ffff4a7b7812 */ /* 0x000fe400078ec0ff */
[----:B------:R-:W-:Y:S01]  /*3b6b0*/  IADD3.X R94, P0, PT, R80, R127, RZ, P0, !PT ;  /* 0x0000007f505e7210 */ /* 0x000fe2000071e4ff */
[----:B------:R-:W-:Y:S01]  /*3b6c0*/  IMAD R75, R70, 0x13, RZ ;  /* 0x00000013464b7824 */ /* 0x000fe200078e02ff */
[----:B------:R-:W-:Y:S01]  /*3b6d0*/  IADD3.X R89, PT, PT, RZ, RZ, RZ, P4, !PT ;  /* 0x000000ffff597210 */ /* 0x000fe200027fe4ff */
[----:B------:R-:W-:-:S03]  /*3b6e0*/  IMAD.WIDE.U32.X R90, R22, UR23, R62, P6 ;  /* 0x00000017165a7c25 */ /* 0x000fc6000b0e043e */
[----:B------:R-:W-:Y:S01]  /*3b6f0*/  IADD3 R77, PT, PT, R77, R75, RZ ;  /* 0x0000004b4d4d7210 */ /* 0x000fe20007ffe0ff */
[----:B------:R-:W-:Y:S01]  /*3b700*/  IMAD.WIDE.U32 R92, P6, R13, UR17, R92 ;  /* 0x000000110d5c7c25 */ /* 0x000fe2000f8c005c */
[----:B------:R-:W-:-:S03]  /*3b710*/  IADD3.X R95, P0, P5, R90, R66, R54, P0, P5 ;  /* 0x000000425a5f7210 */ /* 0x000fc6000050a436 */
[----:B------:R-:W-:Y:S01]  /*3b720*/  IMAD.X R63, RZ, RZ, RZ, P6 ;  /* 0x000000ffff3f7224 */ /* 0x000fe200030e06ff */
[----:B------:R-:W-:Y:S01]  /*3b730*/  LEA.HI R122, P6, R77, R60, RZ, 0xd ;  /* 0x0000003c4d7a7211 */ /* 0x000fe200078d68ff */
[----:B------:R-:W-:Y:S01]  /*3b740*/  IMAD.MOV.U32 R88, RZ, RZ, R71 ;  /* 0x000000ffff587224 */ /* 0x000fe200078e0047 */
[----:B------:R-:W-:Y:S01]  /*3b750*/  IADD3.X R127, PT, PT, R91, R67, R55, P0, P5 ;  /* 0x000000435b7f7210 */ /* 0x000fe200007ea437 */
[----:B------:R-:W-:Y:S01]  /*3b760*/  IMAD.WIDE.U32 R54, R27, UR12, RZ ;  /* 0x0000000c1b367c25 */ /* 0x000fe2000f8e00ff */
[----:B------:R-:W-:Y:S02]  /*3b770*/  IADD3 R118, P4, PT, R81, R92, RZ ;  /* 0x0000005c51767210 */ /* 0x000fe40007f9e0ff */
[----:B------:R-:W-:Y:S01]  /*3b780*/  MOV R62, R93 ;  /* 0x0000005d003e7202 */ /* 0x000fe20000000f00 */
[----:B------:R-:W-:Y:S01]  /*3b790*/  IMAD.X R123, RZ, RZ, R123, P6 ;  /* 0x000000ffff7b7224 */ /* 0x000fe200030e067b */
[----:B------:R-:W-:Y:S01]  /*3b7a0*/  LOP3.LUT R77, R77, 0x7ffff, RZ, 0xc0, !PT ;  /* 0x0007ffff4d4d7812 */ /* 0x000fe200078ec0ff */
[----:B------:R-:W-:-:S03]  /*3b7b0*/  IMAD.WIDE.U32 R66, R20, UR22, RZ ;  /* 0x0000001614427c25 */ /* 0x000fc6000f8e00ff */
[----:B------:R-:W-:Y:S01]  /*3b7c0*/  LEA.HI R134, P0, R123, R96, RZ, 0xd ;  /* 0x000000607b867211 */ /* 0x000fe200078168ff */
[----:B------:R-:W-:-:S03]  /*3b7d0*/  IMAD.WIDE.U32 R70, R27, UR20, RZ ;  /* 0x000000141b467c25 */ /* 0x000fc6000f8e00ff */
[----:B------:R-:W-:Y:S01]  /*3b7e0*/  IADD3.X R135, PT, PT, RZ, R135, RZ, P0, !PT ;  /* 0x00000087ff877210 */ /* 0x000fe200007fe4ff */
[----:B------:R-:W-:-:S03]  /*3b7f0*/  IMAD.WIDE.U32 R54, P5, R13, UR6, R54 ;  /* 0x000000060d367c25 */ /* 0x000fc6000f8a0036 */
[----:B------:R-:W-:Y:S01]  /*3b800*/  LEA.HI R126, P6, R135, R132, RZ, 0xd ;  /* 0x00000084877e7211 */ /* 0x000fe200078d68ff */
[----:B------:R-:W-:Y:S01]  /*3b810*/  IMAD.WIDE.U32 R96, P0, R24, UR23, R66 ;  /* 0x0000001718607c25 */ /* 0x000fe2000f800042 */
[----:B------:R-:W-:Y:S02]  /*3b820*/  MOV R66, R55 ;  /* 0x0000003700427202 */ /* 0x000fe40000000f00 */
[----:B------:R-:W-:Y:S01]  /*3b830*/  IADD3.X R138, PT, PT, RZ, R138, RZ, P6, !PT ;  /* 0x0000008aff8a7210 */ /* 0x000fe200037fe4ff */
[----:B------:R-:W-:-:S03]  /*3b840*/  IMAD.WIDE.U32.X R90, R27, UR17, R62, P4 ;  /* 0x000000111b5a7c25 */ /* 0x000fc6000a0e043e */
[----:B------:R-:W-:Y:S01]  /*3b850*/  LEA.HI R131, P4, R138, R131, RZ, 0xd ;  /* 0x000000838a837211 */ /* 0x000fe200078968ff */
[----:B------:R-:W-:Y:S02]  /*3b860*/  IMAD.X R67, RZ, RZ, RZ, P5 ;  /* 0x000000ffff437224 */ /* 0x000fe400028e06ff */
[----:B------:R-:W-:Y:S01]  /*3b870*/  IMAD.WIDE.U32 R80, R13, UR20, RZ ;  /* 0x000000140d507c25 */ /* 0x000fe2000f8e00ff */
[----:B------:R-:W-:-:S03]  /*3b880*/  IADD3.X R124, PT, PT, RZ, R124, RZ, P4, !PT ;  /* 0x0000007cff7c7210 */ /* 0x000fc600027fe4ff */
[----:B------:R-:W-:-:S04]  /*3b890*/  IMAD.WIDE.U32 R70, P5, R13, UR21, R70 ;  /* 0x000000150d467c25 */ /* 0x000fc8000f8a0046 */
[----:B------:R-:W-:Y:S01]  /*3b8a0*/  IMAD.WIDE.U32 R92, R24, UR22, RZ ;  /* 0x00000016185c7c25 */ /* 0x000fe2000f8e00ff */
[----:B------:R-:W-:Y:S02]  /*3b8b0*/  IADD3 R142, P4, PT, R81, R70, RZ ;  /* 0x00000046518e7210 */ /* 0x000fe40007f9e0ff */
[----:B------:R-:W-:Y:S01]  /*3b8c0*/  IADD3.X R70, P2, PT, R118, R141, RZ, P2, !PT ;  /* 0x0000008d76467210 */ /* 0x000fe2000175e4ff */
[----:B------:R-:W-:Y:S01]  /*3b8d0*/  IMAD.WIDE.U32.X R88, R14, UR21, R88, P3 ;  /* 0x000000150e587c25 */ /* 0x000fe200098e0458 */
[----:B------:R-:W-:Y:S02]  /*3b8e0*/  IADD3 R60, P3, PT, R133, R92, RZ ;  /* 0x0000005c853c7210 */ /* 0x000fe40007f7e0ff */
[----:B------:R-:W-:Y:S01]  /*3b8f0*/  IADD3 R93, P6, PT, R93, R96, RZ ;  /* 0x000000605d5d7210 */ /* 0x000fe20007fde0ff */
[----:B------:R-:W-:Y:S01]  /*3b900*/  IMAD.MOV.U32 R62, RZ, RZ, R97 ;  /* 0x000000ffff3e7224 */ /* 0x000fe200078e0061 */
[----:B------:R-:W-:Y:S01]  /*3b910*/  SHF.R.U32.HI R97, RZ, 0x13, R124 ;  /* 0x00000013ff617819 */ /* 0x000fe2000001167c */
[----:B------:R-:W-:Y:S01]  /*3b920*/  IMAD.X R63, RZ, RZ, RZ, P0 ;  /* 0x000000ffff3f7224 */ /* 0x000fe200000e06ff */
[----:B------:R-:W-:Y:S01]  /*3b930*/  IADD3.X R70, P3, PT, R70, R93, RZ, P3, !PT ;  /* 0x0000005d46467210 */ /* 0x000fe20001f7e4ff */
[----:B------:R-:W-:-:S04]  /*3b940*/  IMAD.WIDE.U32 R74, R45, UR16, RZ ;  /* 0x000000102d4a7c25 */ /* 0x000fc8000f8e00ff */
[----:B------:R-:W-:Y:S01]  /*3b950*/  IMAD.WIDE.U32.X R92, R20, UR23, R62, P6 ;  /* 0x00000017145c7c25 */ /* 0x000fe2000b0e043e */
[----:B------:R-:W-:-:S03]  /*3b960*/  IADD3 R139, P0, PT, R80, R74, RZ ;  /* 0x0000004a508b7210 */ /* 0x000fc60007f1e0ff */
[----:B------:R-:W-:Y:S01]  /*3b970*/  IMAD.WIDE.U32 R62, R97, 0x13, R76 ;  /* 0x00000013613e7825 */ /* 0x000fe200078e004c */
[----:B------:R-:W-:Y:S02]  /*3b980*/  IADD3.X R74, P2, P6, R92, R88, R90, P3, P2 ;  /* 0x000000585c4a7210 */ /* 0x000fe40001e4445a */
[----:B------:R-:W-:Y:S01]  /*3b990*/  MOV R92, R71 ;  /* 0x00000047005c7202 */ /* 0x000fe20000000f00 */
[----:B------:R-:W-:-:S04]  /*3b9a0*/  IMAD.WIDE.U32 R80, R13, UR12, RZ ;  /* 0x0000000c0d507c25 */ /* 0x000fc8000f8e00ff */
[----:B------:R-:W-:Y:S01]  /*3b9b0*/  VIADD R63, R63, UR4 ;  /* 0x000000043f3f7c36 */ /* 0x000fe20008000000 */
[----:B------:R-:W-:Y:S01]  /*3b9c0*/  IADD3 R141, P3, PT, R81, R54, RZ ;  /* 0x00000036518d7210 */ /* 0x000fe20007f7e0ff */
[----:B------:R-:W-:Y:S01]  /*3b9d0*/  IMAD.WIDE.U32 R76, R27, UR14, RZ ;  /* 0x0000000e1b4c7c25 */ /* 0x000fe2000f8e00ff */
[----:B------:R-:W-:Y:S02]  /*3b9e0*/  IADD3.X R81, PT, PT, R93, R89, R91, P2, P6 ;  /* 0x000000595d517210 */ /* 0x000fe400017ec45b */
[----:B------:R-:W-:Y:S01]  /*3b9f0*/  IADD3 RZ, P6, PT, R62, 0x13, RZ ;  /* 0x000000133eff7810 */ /* 0x000fe20007fde0ff */
[----:B------:R-:W-:Y:S01]  /*3ba00*/  IMAD.WIDE.U32 R90, R14, UR14, RZ ;  /* 0x0000000e0e5a7c25 */ /* 0x000fe2000f8e00ff */
[----:B------:R-:W-:Y:S02]  /*3ba10*/  LOP3.LUT R54, R63, 0x7ffff, RZ, 0xc0, !PT ;  /* 0x0007ffff3f367812 */ /* 0x000fe400078ec0ff */
[----:B------:R-:W-:Y:S01]  /*3ba20*/  IADD3.X R93, PT, PT, RZ, RZ, RZ, P5, !PT ;  /* 0x000000ffff5d7210 */ /* 0x000fe20002ffe4ff */
[----:B------:R-:W-:-:S04]  /*3ba30*/  IMAD.WIDE.U32 R88, P2, R13, UR5, R76 ;  /* 0x000000050d587c25 */ /* 0x000fc8000f84004c */
[----:B------:R-:W-:Y:S01]  /*3ba40*/  IMAD.WIDE.U32 R76, R13, UR14, RZ ;  /* 0x0000000e0d4c7c25 */ /* 0x000fe2000f8e00ff */
[----:B------:R-:W-:-:S03]  /*3ba50*/  IADD3.X R55, PT, PT, RZ, RZ, RZ, P2, !PT ;  /* 0x000000ffff377210 */ /* 0x000fc600017fe4ff */
[----:B------:R-:W-:Y:S01]  /*3ba60*/  IMAD.X R13, RZ, RZ, R54, P6 ;  /* 0x000000ffff0d7224 */ /* 0x000fe200030e0636 */
[----:B------:R-:W-:Y:S01]  /*3ba70*/  IADD3 R143, P2, PT, R77, R88, RZ ;  /* 0x000000584d8f7210 */ /* 0x000fe20007f5e0ff */
[C---:B------:R-:W-:Y:S01]  /*3ba80*/  IMAD.WIDE.U32 R90, P6, R10.reuse, UR5, R90 ;  /* 0x000000050a5a7c25 */ /* 0x040fe2000f8c005a */
[----:B------:R-:W-:Y:S02]  /*3ba90*/  SHF.R.U32.HI R88, RZ, 0x13, R63 ;  /* 0x00000013ff587819 */ /* 0x000fe4000001163f */
[----:B------:R-:W-:Y:S01]  /*3baa0*/  SHF.R.U32.HI R13, RZ, 0x13, R13 ;  /* 0x00000013ff0d7819 */ /* 0x000fe2000001160d */
[----:B------:R-:W-:Y:S01]  /*3bab0*/  IMAD.X R97, RZ, RZ, RZ, P6 ;  /* 0x000000ffff617224 */ /* 0x000fe200030e06ff */
[----:B------:R-:W-:Y:S01]  /*3bac0*/  MOV R54, R89 ;  /* 0x0000005900367202 */ /* 0x000fe20000000f00 */
[----:B------:R-:W-:Y:S01]  /*3bad0*/  IMAD.WIDE.U32.X R66, R27, UR6, R66, P3 ;  /* 0x000000061b427c25 */ /* 0x000fe200098e0442 */
[----:B------:R-:W-:Y:S02]  /*3bae0*/  IADD3 RZ, P3, P6, R13, R88, R122 ;  /* 0x000000580dff7210 */ /* 0x000fe40007e7e07a */
[----:B------:R-:W-:Y:S01]  /*3baf0*/  LOP3.LUT R13, R123, 0x7ffff, RZ, 0xc0, !PT ;  /* 0x0007ffff7b0d7812 */ /* 0x000fe200078ec0ff */
[----:B------:R-:W-:Y:S01]  /*3bb00*/  IMAD.WIDE.U32 R88, R10, UR14, RZ ;  /* 0x0000000e0a587c25 */ /* 0x000fe2000f8e00ff */
[----:B------:R-:W-:-:S02]  /*3bb10*/  LOP3.LUT R63, R124, 0x7ffff, RZ, 0xc0, !PT ;  /* 0x0007ffff7c3f7812 */ /* 0x000fc400078ec0ff */
[----:B------:R-:W-:Y:S01]  /*3bb20*/  IADD3.X R13, PT, PT, RZ, RZ, R13, P3, P6 ;  /* 0x000000ffff0d7210 */ /* 0x000fe20001fec40d */
[----:B------:R-:W-:Y:S01]  /*3bb30*/  IMAD.WIDE.U32 R118, R23, UR16, RZ ;  /* 0x0000001017767c25 */ /* 0x000fe2000f8e00ff */
[----:B------:R-:W-:-:S03]  /*3bb40*/  IADD3 R77, P3, PT, R89, R90, RZ ;  /* 0x0000005a594d7210 */ /* 0x000fc60007f7e0ff */
[----:B------:R-:W-:-:S04]  /*3bb50*/  IMAD.WIDE.U32 R122, R14, UR22, RZ ;  /* 0x000000160e7a7c25 */ /* 0x000fc8000f8e00ff */
[----:B------:R-:W-:Y:S01]  /*3bb60*/  IMAD.WIDE.U32.X R92, R27, UR21, R92, P4 ;  /* 0x000000151b5c7c25 */ /* 0x000fe2000a0e045c */
[----:B------:R-:W-:Y:S02]  /*3bb70*/  LEA.HI RZ, P4, R13, R134, RZ, 0xd ;  /* 0x000000860dff7211 */ /* 0x000fe400078968ff */
[----:B------:R-:W-:Y:S01]  /*3bb80*/  LOP3.LUT R13, R135, 0x7ffff, RZ, 0xc0, !PT ;  /* 0x0007ffff870d7812 */ /* 0x000fe200078ec0ff */
[----:B------:R-:W-:-:S04]  /*3bb90*/  IMAD.WIDE.U32.X R54, R27, UR5, R54, P2 ;  /* 0x000000051b367c25 */ /* 0x000fc800090e0436 */
[----:B------:R-:W-:Y:S02]  /*3bba0*/  IMAD.MOV.U32 R96, RZ, RZ, R91 ;  /* 0x000000ffff607224 */ /* 0x000fe400078e005b */
[----:B------:R-:W-:-:S04]  /*3bbb0*/  IMAD.WIDE.U32 R118, P2, R45, UR17, R118 ;  /* 0x000000112d767c25 */ /* 0x000fc8000f840076 */
[----:B------:R-:W-:Y:S01]  /*3bbc0*/  IMAD.WIDE.U32 R122, P6, R10, UR23, R122 ;  /* 0x000000170a7a7c25 */ /* 0x000fe2000f8c007a */
[----:B------:R-:W-:-:S03]  /*3bbd0*/  IADD3 R75, P5, PT, R75, R118, RZ ;  /* 0x000000764b4b7210 */ /* 0x000fc60007fbe0ff */
[----:B------:R-:W-:Y:S01]  /*3bbe0*/  IMAD.WIDE.U32 R132, R10, UR22, RZ ;  /* 0x000000160a847c25 */ /* 0x000fe2000f8e00ff */
[----:B------:R-:W-:-:S03]  /*3bbf0*/  IADD3.X R27, P0, PT, R75, R142, RZ, P0, !PT ;  /* 0x0000008e4b1b7210 */ /* 0x000fc6000071e4ff */
[----:B------:R-:W-:Y:S02]  /*3bc00*/  IMAD.X R13, RZ, RZ, R13, P4 ;  /* 0x000000ffff0d7224 */ /* 0x000fe400020e060d */
[----:B------:R-:W-:Y:S01]  /*3bc10*/  IMAD.WIDE.U32.X R90, R14, UR5, R96, P3 ;  /* 0x000000050e5a7c25 */ /* 0x000fe200098e0460 */
[----:B------:R-:W-:Y:S02]  /*3bc20*/  IADD3 R10, P3, PT, R139, R132, RZ ;  /* 0x000000848b0a7210 */ /* 0x000fe40007f7e0ff */
[----:B------:R-:W-:Y:S01]  /*3bc30*/  LEA.HI RZ, P4, R13, R126, RZ, 0xd ;  /* 0x0000007e0dff7211 */ /* 0x000fe200078968ff */
[----:B------:R-:W-:Y:S01]  /*3bc40*/  IMAD.X R97, RZ, RZ, RZ, P2 ;  /* 0x000000ffff617224 */ /* 0x000fe200010e06ff */
[----:B------:R-:W-:Y:S01]  /*3bc50*/  IADD3 R144, P2, PT, R133, R122, RZ ;  /* 0x0000007a85907210 */ /* 0x000fe20007f5e0ff */
[----:B------:R-:W-:Y:S01]  /*3bc60*/  IMAD.MOV.U32 R132, RZ, RZ, R123 ;  /* 0x000000ffff847224 */ /* 0x000fe200078e007b */
[----:B------:R-:W-:Y:S01]  /*3bc70*/  IADD3.X R133, PT, PT, RZ, RZ, RZ, P6, !PT ;  /* 0x000000ffff857210 */ /* 0x000fe200037fe4ff */
[----:B------:R-:W-:Y:S01]  /*3bc80*/  IMAD.WIDE.U32 R134, R23, UR12, RZ ;  /* 0x0000000c17867c25 */ /* 0x000fe2000f8e00ff */
[----:B------:R-:W-:-:S02]  /*3bc90*/  LOP3.LUT R13, R138, 0x7ffff, RZ, 0xc0, !PT ;  /* 0x0007ffff8a0d7812 */ /* 0x000fc400078ec0ff */
[----:B------:R-:W-:Y:S01]  /*3bca0*/  MOV R96, R119 ;  /* 0x0000007700607202 */ /* 0x000fe20000000f00 */
[----:B------:R-:W-:Y:S01]  /*3bcb0*/  IMAD.WIDE.U32.X R118, R14, UR23, R132, P2 ;  /* 0x000000170e767c25 */ /* 0x000fe200090e0484 */
[----:B------:R-:W-:Y:S02]  /*3bcc0*/  IADD3.X R14, PT, PT, RZ, R13, RZ, P4, !PT ;  /* 0x0000000dff0e7210 */ /* 0x000fe400027fe4ff */
[----:B------:R-:W-:Y:S01]  /*3bcd0*/  IADD3 R71, P6, PT, R50, R80, RZ ;  /* 0x0000005032477210 */ /* 0x000fe20007fde0ff */
[----:B------:R-:W-:Y:S01]  /*3bce0*/  IMAD.WIDE.U32 R122, P2, R45, UR6, R134 ;  /* 0x000000062d7a7c25 */ /* 0x000fe2000f840086 */
[----:B------:R-:W-:Y:S02]  /*3bcf0*/  LEA.HI RZ, P4, R14, R131, RZ, 0xd ;  /* 0x000000830eff7211 */ /* 0x000fe400078968ff */
[----:B------:R-:W-:Y:S01]  /*3bd00*/  IADD3.X R13, P3, PT, R27, R144, RZ, P3, !PT ;  /* 0x000000901b0d7210 */ /* 0x000fe20001f7e4ff */
[----:B------:R-:W-:Y:S01]  /*3bd10*/  IMAD.WIDE.U32.X R134, R23, UR17, R96, P5 ;  /* 0x0000001117867c25 */ /* 0x000fe2000a8e0460 */
[----:B------:R-:W-:-:S02]  /*3bd20*/  IADD3.X R63, PT, PT, RZ, R63, RZ, P4, !PT ;  /* 0x0000003fff3f7210 */ /* 0x000fc400027fe4ff */
[----:B------:R-:W-:Y:S01]  /*3bd30*/  IADD3 R88, P4, PT, R71, R88, RZ ;  /* 0x0000005847587210 */ /* 0x000fe20007f9e0ff */
[----:B------:R-:W-:Y:S01]  /*3bd40*/  IMAD.WIDE.U32 R132, R45, UR12, RZ ;  /* 0x0000000c2d847c25 */ /* 0x000fe2000f8e00ff */
[----:B------:R-:W-:Y:S02]  /*3bd50*/  IADD3.X R56, P6, PT, R56, R141, RZ, P6, !PT ;  /* 0x0000008d38387210 */ /* 0x000fe400037de4ff */
[----:B------:R-:W-:Y:S01]  /*3bd60*/  IADD3.X R14, P3, P0, R118, R92, R134, P3, P0 ;  /* 0x0000005c760e7210 */ /* 0x000fe20001860486 */
[----:B------:R-:W-:Y:S01]  /*3bd70*/  IMAD.X R97, RZ, RZ, RZ, P2 ;  /* 0x000000ffff617224 */ /* 0x000fe200010e06ff */
[----:B------:R-:W-:Y:S01]  /*3bd80*/  IADD3 R75, P5, PT, R133, R122, RZ ;  /* 0x0000007a854b7210 */ /* 0x000fe20007fbe0ff */
[----:B------:R-:W-:Y:S01]  /*3bd90*/  IMAD.MOV.U32 R96, RZ, RZ, R123 ;  /* 0x000000ffff607224 */ /* 0x000fe200078e007b */
[----:B------:R-:W-:Y:S02]  /*3bda0*/  IADD3 R87, P2, PT, R87, R132, RZ ;  /* 0x0000008457577210 */ /* 0x000fe40007f5e0ff */
[----:B------:R-:W-:Y:S01]  /*3bdb0*/  IADD3.X R56, P4, PT, R56, R77, RZ, P4, !PT ;  /* 0x0000004d38387210 */ /* 0x000fe2000279e4ff */
[----:B------:R-:W-:Y:S01]  /*3bdc0*/  IMAD.WIDE.U32.X R96, R23, UR6, R96, P5 ;  /* 0x0000000617607c25 */ /* 0x000fe2000a8e0460 */
[----:B------:R-:W-:-:S02]  /*3bdd0*/  LEA.HI R62, R63, R62, RZ, 0xd ;  /* 0x0000003e3f3e7211 */ /* 0x000fc400078f68ff */
[----:B------:R-:W-:Y:S01]  /*3bde0*/  IADD3.X R27, PT, PT, R119, R93, R135, P3, P0 ;  /* 0x0000005d771b7210 */ /* 0x000fe20001fe0487 */
[----:B------:R-:W-:Y:S01]  /*3bdf0*/  IMAD R63, R84, 0x13, RZ ;  /* 0x00000013543f7824 */ /* 0x000fe200078e02ff */
[----:B------:R-:W-:Y:S02]  /*3be00*/  IADD3 R76, P0, PT, R87, R76, RZ ;  /* 0x0000004c574c7210 */ /* 0x000fe40007f1e0ff */
[----:B------:R-:W-:Y:S02]  /*3be10*/  IADD3.X R50, P2, PT, R94, R75, RZ, P2, !PT ;  /* 0x0000004b5e327210 */ /* 0x000fe4000175e4ff */
[----:B------:R-:W-:Y:S02]  /*3be20*/  IADD3.X R85, P4, P6, R90, R85, R66, P4, P6 ;  /* 0x000000555a557210 */ /* 0x000fe4000268c442 */
[----:B------:R-:W-:Y:S02]  /*3be30*/  LOP3.LUT R62, R62, 0x1, RZ, 0xc0, !PT ;  /* 0x000000013e3e7812 */ /* 0x000fe400078ec0ff */
[----:B------:R-:W-:-:S02]  /*3be40*/  IADD3.X R50, P0, PT, R50, R143, RZ, P0, !PT ;  /* 0x0000008f32327210 */ /* 0x000fc4000071e4ff */
[----:B------:R-:W-:Y:S02]  /*3be50*/  IADD3.X R86, PT, PT, R91, R86, R67, P4, P6 ;  /* 0x000000565b567210 */ /* 0x000fe400027ec443 */
[----:B------:R-:W-:Y:S02]  /*3be60*/  ISETP.NE.U32.AND P4, PT, R62, 0x1, PT ;  /* 0x000000013e00780c */ /* 0x000fe40003f85070 */
[----:B------:R-:W-:Y:S02]  /*3be70*/  IADD3 R63, PT, PT, R73, R63, RZ ;  /* 0x0000003f493f7210 */ /* 0x000fe40007ffe0ff */
[----:B------:R-:W-:Y:S02]  /*3be80*/  IADD3.X R54, P2, P3, R54, R95, R96, P0, P2 ;  /* 0x0000005f36367210 */ /* 0x000fe40000344460 */
[----:B------:R-:W-:Y:S02]  /*3be90*/  LOP3.LUT R66, R39, 0x7ffff, RZ, 0xc0, !PT ;  /* 0x0007ffff27427812 */ /* 0x000fe400078ec0ff */
[----:B------:R-:W-:-:S02]  /*3bea0*/  ISETP.NE.U32.AND.EX P0, PT, RZ, RZ, PT, P4 ;  /* 0x000000ffff00720c */ /* 0x000fc40003f05140 */
[C---:B------:R-:W-:Y:S02]  /*3beb0*/  LEA.HI R39, P4, R63.reuse, R38, RZ, 0xd ;  /* 0x000000263f277211 */ /* 0x040fe400078968ff */
[----:B------:R-:W-:Y:S02]  /*3bec0*/  LOP3.LUT R62, R63, 0x7ffff, RZ, 0xc0, !PT ;  /* 0x0007ffff3f3e7812 */ /* 0x000fe400078ec0ff */
[----:B------:R-:W-:Y:S01]  /*3bed0*/  SEL R72, R72, R116, !P0 ;  /* 0x0000007448487207 */ /* 0x000fe20004000000 */
[----:B------:R-:W-:Y:S01]  /*3bee0*/  IMAD.X R38, RZ, RZ, R66, P4 ;  /* 0x000000ffff267224 */ /* 0x000fe200020e0642 */
[----:B------:R-:W-:Y:S02]  /*3bef0*/  SEL R117, R62, R117, !P0 ;  /* 0x000000753e757207 */ /* 0x000fe40004000000 */
[----:B------:R-:W-:Y:S02]  /*3bf00*/  LOP3.LUT R66, R137, 0x7ffff, RZ, 0xc0, !PT ;  /* 0x0007ffff89427812 */ /* 0x000fe400078ec0ff */
[----:B------:R-:W-:-:S02]  /*3bf10*/  SEL R115, R38, R115, !P0 ;  /* 0x0000007326737207 */ /* 0x000fc40004000000 */
[----:B------:R-:W-:Y:S02]  /*3bf20*/  LOP3.LUT R62, R30, 0x7ffff, RZ, 0xc0, !PT ;  /* 0x0007ffff1e3e7812 */ /* 0x000fe400078ec0ff */
[----:B------:R-:W-:Y:S01]  /*3bf30*/  SEL R30, R66, R113, !P0 ;  /* 0x00000071421e7207 */ /* 0x000fe20004000000 */
[----:B------:R-:W-:Y:S01]  /*3bf40*/  IMAD.WIDE.U32 R66, R117, R52, RZ ;  /* 0x0000003475427225 */ /* 0x000fe200078e00ff */
[----:B------:R-:W-:Y:S02]  /*3bf50*/  SEL R114, R39, R114, !P0 ;  /* 0x0000007227727207 */ /* 0x000fe40004000000 */
[----:B------:R-:W-:Y:S01]  /*3bf60*/  IADD3.X R55, PT, PT, R55, R127, R97, P2, P3 ;  /* 0x0000007f37377210 */ /* 0x000fe200017e6461 */
[----:B------:R-:W-:Y:S01]  /*3bf70*/  IMAD.WIDE.U32 R92, R115, R42, RZ ;  /* 0x0000002a735c7225 */ /* 0x000fe200078e00ff */
[----:B------:R-:W-:Y:S02]  /*3bf80*/  SEL R112, R17, R112, !P0 ;  /* 0x0000007011707207 */ /* 0x000fe40004000000 */
[----:B------:R-:W-:Y:S01]  /*3bf90*/  SEL R109, R44, R109, !P0 ;  /* 0x0000006d2c6d7207 */ /* 0x000fe20004000000 */
[----:B------:R-:W-:Y:S01]  /*3bfa0*/  IMAD.WIDE.U32 R96, R30, R36, RZ ;  /* 0x000000241e607225 */ /* 0x000fe200078e00ff */
[----:B------:R-:W-:-:S02]  /*3bfb0*/  SEL R62, R62, R111, !P0 ;  /* 0x0000006f3e3e7207 */ /* 0x000fc40004000000 */
[----:B------:R-:W-:Y:S01]  /*3bfc0*/  SEL R110, R69, R110, !P0 ;  /* 0x0000006e456e7207 */ /* 0x000fe20004000000 */
[----:B------:R-:W-:Y:S01]  /*3bfd0*/  IMAD.WIDE.U32 R38, R72, R52, RZ ;  /* 0x0000003448267225 */ /* 0x000fe200078e00ff */
[----:B------:R-:W-:Y:S02]  /*3bfe0*/  SEL R79, R79, R108, !P0 ;  /* 0x0000006c4f4f7207 */ /* 0x000fe40004000000 */
[----:B------:R-:W-:Y:S01]  /*3bff0*/  SEL R147, R147, R102, !P0 ;  /* 0x0000006693937207 */ /* 0x000fe20004000000 */
[----:B------:R-:W-:-:S04]  /*3c000*/  IMAD.WIDE.U32 R90, R114, R42, RZ ;  /* 0x0000002a725a7225 */ /* 0x000fc800078e00ff */
[----:B------:R-:W-:Y:S01]  /*3c010*/  IMAD.WIDE.U32 R66, P5, R72, R53, R66 ;  /* 0x0000003548427225 */ /* 0x000fe200078a0042 */
[----:B------:R-:W-:-:S03]  /*3c020*/  IADD3 R63, P3, PT, R38, R90, RZ ;  /* 0x0000005a263f7210 */ /* 0x000fc60007f7e0ff */
[----:B------:R-:W-:Y:S01]  /*3c030*/  IMAD.WIDE.U32 R92, P2, R114, R43, R92 ;  /* 0x0000002b725c7225 */ /* 0x000fe2000784005c */
[----:B------:R-:W-:Y:S02]  /*3c040*/  IADD3 R77, P4, PT, R39, R66, RZ ;  /* 0x00000042274d7210 */ /* 0x000fe40007f9e0ff */
[----:B------:R-:W-:Y:S01]  /*3c050*/  IADD3.X R39, PT, PT, RZ, RZ, RZ, P5, !PT ;  /* 0x000000ffff277210 */ /* 0x000fe20002ffe4ff */
[C---:B------:R-:W-:Y:S01]  /*3c060*/  IMAD.WIDE.U32 R94, R112.reuse, R36, RZ ;  /* 0x00000024705e7225 */ /* 0x040fe200078e00ff */
[----:B------:R-:W-:Y:S02]  /*3c070*/  IADD3 R44, P5, PT, R91, R92, RZ ;  /* 0x0000005c5b2c7210 */ /* 0x000fe40007fbe0ff */
[----:B------:R-:W-:Y:S01]  /*3c080*/  MOV R90, R93 ;  /* 0x0000005d005a7202 */ /* 0x000fe20000000f00 */
[----:B------:R-:W-:Y:S01]  /*3c090*/  IMAD.WIDE.U32 R96, P6, R112, R37, R96 ;  /* 0x0000002570607225 */ /* 0x000fe200078c0060 */
[----:B------:R-:W-:-:S03]  /*3c0a0*/  IADD3.X R77, P3, PT, R77, R44, RZ, P3, !PT ;  /* 0x0000002c4d4d7210 */ /* 0x000fc60001f7e4ff */
[----:B------:R-:W-:Y:S01]  /*3c0b0*/  IMAD.X R91, RZ, RZ, RZ, P2 ;  /* 0x000000ffff5b7224 */ /* 0x000fe200010e06ff */
[----:B------:R-:W-:Y:S01]  /*3c0c0*/  IADD3 R63, P2, PT, R63, R94, RZ ;  /* 0x0000005e3f3f7210 */ /* 0x000fe20007f5e0ff */
[----:B------:R-:W-:Y:S01]  /*3c0d0*/  IMAD.MOV.U32 R38, RZ, RZ, R67 ;  /* 0x000000ffff267224 */ /* 0x000fe200078e0043 */
[----:B------:R-:W-:Y:S01]  /*3c0e0*/  IADD3.X R119, PT, PT, RZ, RZ, RZ, P6, !PT ;  /* 0x000000ffff777210 */ /* 0x000fe200037fe4ff */
[----:B------:R-:W-:Y:S01]  /*3c0f0*/  IMAD.MOV.U32 R118, RZ, RZ, R97 ;  /* 0x000000ffff767224 */ /* 0x000fe200078e0061 */
[----:B------:R-:W-:Y:S01]  /*3c100*/  IADD3 R94, P6, PT, R95, R96, RZ ;  /* 0x000000605f5e7210 */ /* 0x000fe20007fde0ff */
        /* <DEDUP_REMOVED lines=11> */
[----:B------:R-:W-:Y:S01]  /*3c1c0*/  IMAD.WIDE.U32 R126, R30, R42, RZ ;  /* 0x0000002a1e7e7225 */ /* 0x000fe200078e00ff */
[----:B------:R-:W-:-:S03]  /*3c1d0*/  IADD3 R44, P3, PT, R95, R96, RZ ;  /* 0x000000605f2c7210 */ /* 0x000fc60007f7e0ff */
[----:B------:R-:W-:-:S04]  /*3c1e0*/  IMAD.WIDE.U32 R38, P6, R110, R83, R92 ;  /* 0x000000536e267225 */ /* 0x000fc800078c005c */
[C---:B------:R-:W-:Y:S01]  /*3c1f0*/  IMAD.WIDE.U32 R118, R114.reuse, R52, RZ ;  /* 0x0000003472767225 */ /* 0x040fe200078e00ff */
[----:B------:R-:W-:Y:S02]  /*3c200*/  IADD3.X R67, PT, PT, RZ, RZ, RZ, P6, !PT ;  /* 0x000000ffff437210 */ /* 0x000fe400037fe4ff */
[----:B------:R-:W-:Y:S01]  /*3c210*/  MOV R66, R39 ;  /* 0x0000002700427202 */ /* 0x000fe20000000f00 */
[----:B------:R-:W-:Y:S01]  /*3c220*/  IMAD.WIDE.U32 R122, P5, R114, R53, R122 ;  /* 0x00000035727a7225 */ /* 0x000fe200078a007a */
[----:B------:R-:W-:Y:S02]  /*3c230*/  IADD3 R17, P4, PT, R94, R118, RZ ;  /* 0x000000765e117210 */ /* 0x000fe40007f9e0ff */
[----:B------:R-:W-:Y:S01]  /*3c240*/  MOV R94, R97 ;  /* 0x00000061005e7202 */ /* 0x000fe20000000f00 */
[----:B------:R-:W-:-:S04]  /*3c250*/  IMAD.WIDE.U32 R90, R112, R42, RZ ;  /* 0x0000002a705a7225 */ /* 0x000fc800078e00ff */
[----:B------:R-:W-:-:S04]  /*3c260*/  IMAD.WIDE.U32 R126, P6, R112, R43, R126 ;  /* 0x0000002b707e7225 */ /* 0x000fc800078c007e */
[----:B------:R-:W-:Y:S01]  /*3c270*/  IMAD.X R95, RZ, RZ, RZ, P2 ;  /* 0x000000ffff5f7224 */ /* 0x000fe200010e06ff */
[----:B------:R-:W-:Y:S01]  /*3c280*/  IADD3 R71, P2, PT, R119, R122, RZ ;  /* 0x0000007a77477210 */ /* 0x000fe20007f5e0ff */
[----:B------:R-:W-:Y:S01]  /*3c290*/  IMAD.X R133, RZ, RZ, RZ, P6 ;  /* 0x000000ffff857224 */ /* 0x000fe200030e06ff */
[----:B------:R-:W-:Y:S01]  /*3c2a0*/  IADD3.X R119, PT, PT, RZ, RZ, RZ, P5, !PT ;  /* 0x000000ffff777210 */ /* 0x000fe20002ffe4ff */
[----:B------:R-:W-:Y:S01]  /*3c2b0*/  IMAD.WIDE.U32 R92, R109, R64, RZ ;  /* 0x000000406d5c7225 */ /* 0x000fe200078e00ff */
[----:B------:R-:W-:Y:S02]  /*3c2c0*/  IADD3 R17, P5, PT, R17, R90, RZ ;  /* 0x0000005a11117210 */ /* 0x000fe40007fbe0ff */
[----:B------:R-:W-:Y:S01]  /*3c2d0*/  IADD3 R91, P6, PT, R91, R126, RZ ;  /* 0x0000007e5b5b7210 */ /* 0x000fe20007fde0ff */
[----:B------:R-:W-:Y:S01]  /*3c2e0*/  IMAD.MOV.U32 R118, RZ, RZ, R123 ;  /* 0x000000ffff767224 */ /* 0x000fe200078e007b */
[----:B------:R-:W-:Y:S01]  /*3c2f0*/  IADD3.X R44, P4, PT, R44, R71, RZ, P4, !PT ;  /* 0x000000472c2c7210 */ /* 0x000fe2000279e4ff */
[----:B------:R-:W-:Y:S01]  /*3c300*/  IMAD.WIDE.U32.X R96, R117, R61, R94, P3 ;  /* 0x0000003d75607225 */ /* 0x000fe200018e045e */
[----:B------:R-:W-:-:S02]  /*3c310*/  MOV R132, R127 ;  /* 0x0000007f00847202 */ /* 0x000fc40000000f00 */
[----:B------:R-:W-:Y:S01]  /*3c320*/  IADD3.X R44, P5, PT, R44, R91, RZ, P5, !PT ;  /* 0x0000005b2c2c7210 */ /* 0x000fe20002fbe4ff */
[----:B------:R-:W-:-:S04]  /*3c330*/  IMAD.WIDE.U32 R90, R110, R32, RZ ;  /* 0x000000206e5a7225 */ /* 0x000fc800078e00ff */
        /* <DEDUP_REMOVED lines=8> */
[----:B------:R-:W-:Y:S01]  /*3c3c0*/  IMAD.WIDE.U32 R126, R62, R36, RZ ;  /* 0x000000243e7e7225 */ /* 0x000fe200078e00ff */
[----:B------:R-:W-:-:S03]  /*3c3d0*/  IADD3.X R71, P4, P5, R122, R118, R96, P5, P4 ;  /* 0x000000767a477210 */ /* 0x000fc60002d88460 */
[----:B------:R-:W-:Y:S01]  /*3c3e0*/  IMAD.MOV.U32 R90, RZ, RZ, R95 ;  /* 0x000000ffff5a7224 */ /* 0x000fe200078e005f */
[----:B------:R-:W-:Y:S01]  /*3c3f0*/  IADD3.X R75, PT, PT, R123, R119, R97, P4, P5 ;  /* 0x000000777b4b7210 */ /* 0x000fe200027ea461 */
[----:B------:R-:W-:Y:S01]  /*3c400*/  IMAD.WIDE.U32 R94, R109, R32, RZ ;  /* 0x000000206d5e7225 */ /* 0x000fe200078e00ff */
[----:B------:R-:W-:Y:S02]  /*3c410*/  IADD3 R38, P4, PT, R63, R92, RZ ;  /* 0x0000005c3f267210 */ /* 0x000fe40007f9e0ff */
[----:B------:R-:W-:Y:S01]  /*3c420*/  IADD3.X R63, P3, PT, R77, R80, RZ, P3, !PT ;  /* 0x000000504d3f7210 */ /* 0x000fe20001f7e4ff */
[----:B------:R-:W-:-:S04]  /*3c430*/  IMAD.WIDE.U32 R126, P5, R110, R37, R126 ;  /* 0x000000256e7e7225 */ /* 0x000fc800078a007e */
[----:B------:R-:W-:Y:S01]  /*3c440*/  IMAD.WIDE.U32.X R64, R109, R65, R90, P6 ;  /* 0x000000416d407225 */ /* 0x000fe200030e045a */
[----:B------:R-:W-:-:S03]  /*3c450*/  IADD3.X R93, PT, PT, RZ, RZ, RZ, P5, !PT ;  /* 0x000000ffff5d7210 */ /* 0x000fc60002ffe4ff */
[----:B------:R-:W-:-:S04]  /*3c460*/  IMAD.WIDE.U32 R90, R110, R36, RZ ;  /* 0x000000246e5a7225 */ /* 0x000fc800078e00ff */
[----:B------:R-:W-:Y:S01]  /*3c470*/  IMAD.WIDE.U32 R96, P6, R79, R83, R94 ;  /* 0x000000534f607225 */ /* 0x000fe200078c005e */
[----:B------:R-:W-:-:S03]  /*3c480*/  IADD3 R77, P5, PT, R91, R126, RZ ;  /* 0x0000007e5b4d7210 */ /* 0x000fc60007fbe0ff */
[----:B------:R-:W-:Y:S01]  /*3c490*/  IMAD.WIDE.U32 R94, R79, R32, RZ ;  /* 0x000000204f5e7225 */ /* 0x000fe200078e00ff */
[----:B------:R-:W-:-:S03]  /*3c4a0*/  IADD3.X R119, PT, PT, RZ, RZ, RZ, P6, !PT ;  /* 0x000000ffff777210 */ /* 0x000fc600037fe4ff */
[C---:B------:R-:W-:Y:S01]  /*3c4b0*/  IMAD.WIDE.U32.X R66, R62.reuse, R83, R66, P2 ;  /* 0x000000533e427225 */ /* 0x040fe200010e0442 */
[----:B------:R-:W-:Y:S02]  /*3c4c0*/  IADD3 R39, P2, PT, R17, R90, RZ ;  /* 0x0000005a11277210 */ /* 0x000fe40007f5e0ff */
[----:B------:R-:W-:Y:S01]  /*3c4d0*/  IADD3 R80, P6, PT, R95, R96, RZ ;  /* 0x000000605f507210 */ /* 0x000fe20007fde0ff */
[----:B------:R-:W-:Y:S01]  /*3c4e0*/  IMAD.MOV.U32 R92, RZ, RZ, R127 ;  /* 0x000000ffff5c7224 */ /* 0x000fe200078e007f */
[----:B------:R-:W-:Y:S01]  /*3c4f0*/  IADD3.X R17, P4, PT, R63, R84, RZ, P4, !PT ;  /* 0x000000543f117210 */ /* 0x000fe2000279e4ff */
[----:B------:R-:W-:Y:S02]  /*3c500*/  IMAD.MOV.U32 R118, RZ, RZ, R97 ;  /* 0x000000ffff767224 */ /* 0x000fe400078e0061 */
[----:B------:R-:W-:Y:S01]  /*3c510*/  IMAD.WIDE.U32.X R90, R62, R37, R92, P5 ;  /* 0x000000253e5a7225 */ /* 0x000fe200028e045c */
[----:B------:R-:W-:Y:S02]  /*3c520*/  IADD3 R32, P5, PT, R39, R94, RZ ;  /* 0x0000005e27207210 */ /* 0x000fe40007fbe0ff */
[----:B------:R-:W-:Y:S01]  /*3c530*/  IADD3.X R39, P2, PT, R44, R77, RZ, P2, !PT ;  /* 0x0000004d2c277210 */ /* 0x000fe2000175e4ff */
[----:B------:R-:W-:Y:S01]  /*3c540*/  IMAD.WIDE.U32 R94, R41, R72, RZ ;  /* 0x00000048295e7225 */ /* 0x000fe200078e00ff */
[----:B------:R-:W-:-:S02]  /*3c550*/  IADD3.X R44, P3, P4, R64, R69, R66, P4, P3 ;  /* 0x00000045402c7210 */ /* 0x000fc40002466442 */
[----:B------:R-:W-:Y:S01]  /*3c560*/  IADD3.X R39, P5, PT, R39, R80, RZ, P5, !PT ;  /* 0x0000005027277210 */ /* 0x000fe20002fbe4ff */
[----:B------:R-:W-:Y:S01]  /*3c570*/  IMAD.WIDE.U32.X R92, R109, R83, R118, P6 ;  /* 0x000000536d5c7225 */ /* 0x000fe200030e0476 */
[----:B------:R-:W-:Y:S02]  /*3c580*/  IADD3.X R69, PT, PT, R65, R73, R67, P3, P4 ;  /* 0x0000004941457210 */ /* 0x000fe40001fe8443 */
[----:B------:R-:W-:Y:S01]  /*3c590*/  IADD3.X R57, P4, PT, R57, R128, RZ, P1, !PT ;  /* 0x0000008039397210 */ /* 0x000fe20000f9e4ff */
[----:B------:R-:W-:Y:S01]  /*3c5a0*/  IMAD.WIDE.U32 R66, R46, R72, RZ ;  /* 0x000000482e427225 */ /* 0x000fe200078e00ff */
[----:B------:R-:W-:Y:S02]  /*3c5b0*/  IADD3.X R71, P2, P5, R92, R71, R90, P5, P2 ;  /* 0x000000475c477210 */ /* 0x000fe40002d4445a */
[----:B------:R-:W-:Y:S01]  /*3c5c0*/  IADD3.X R200, P4, PT, RZ, R200, RZ, P4, !PT ;  /* 0x000000c8ffc87210 */ /* 0x000fe2000279e4ff */
[----:B------:R-:W-:Y:S01]  /*3c5d0*/  IMAD.WIDE.U32 R118, R115, R125, RZ ;  /* 0x0000007d73767225 */ /* 0x000fe200078e00ff */
[----:B------:R-:W-:-:S02]  /*3c5e0*/  IADD3.X R75, PT, PT, R93, R75, R91, P2, P5 ;  /* 0x0000004b5d4b7210 */ /* 0x000fc400017ea45b */
[----:B------:R-:W-:Y:S01]  /*3c5f0*/  IADD3.X R77, PT, PT, RZ, R202, RZ, P4, !PT ;  /* 0x000000caff4d7210 */ /* 0x000fe200027fe4ff */
[----:B------:R-:W-:-:S03]  /*3c600*/  IMAD.WIDE.U32 R96, R114, R125, RZ ;  /* 0x0000007d72607225 */ /* 0x000fc600078e00ff */
[----:B------:R-:W-:Y:S01]  /*3c610*/  SHF.L.W.U32.HI R77, R200, 0xd, R77 ;  /* 0x0000000dc84d7819 */ /* 0x000fe20000010e4d */
[----:B------:R-:W-:Y:S01]  /*3c620*/  IMAD.WIDE.U32 R64, P3, R117, R46, R94 ;  /* 0x0000002e75407225 */ /* 0x000fe2000786005e */
[----:B------:R-:W-:-:S03]  /*3c630*/  IADD3 R73, P1, PT, R66, R96, RZ ;  /* 0x0000006042497210 */ /* 0x000fc60007f3e0ff */
[----:B------:R-:W-:Y:S01]  /*3c640*/  IMAD.WIDE.U32 R118, P5, R114, R61, R118 ;  /* 0x0000003d72767225 */ /* 0x000fe200078a0076 */
[----:B------:R-:W-:-:S03]  /*3c650*/  IADD3 R80, P2, PT, R67, R64, RZ ;  /* 0x0000004043507210 */ /* 0x000fc60007f5e0ff */
[----:B------:R-:W-:Y:S01]  /*3c660*/  IMAD.WIDE.U32 R66, R30, R52, RZ ;  /* 0x000000341e427225 */ /* 0x000fe200078e00ff */
[----:B------:R-:W-:Y:S02]  /*3c670*/  IADD3 R63, P6, PT, R97, R118, RZ ;  /* 0x00000076613f7210 */ /* 0x000fe40007fde0ff */
[----:B------:R-:W-:Y:S01]  /*3c680*/  IADD3.X R95, PT, PT, RZ, RZ, RZ, P5, !PT ;  /* 0x000000ffff5f7210 */ /* 0x000fe20002ffe4ff */
[----:B------:R-:W-:Y:S01]  /*3c690*/  IMAD.WIDE.U32 R90, R62, R42, RZ ;  /* 0x0000002a3e5a7225 */ /* 0x000fe200078e00ff */
[----:B------:R-:W-:Y:S02]  /*3c6a0*/  MOV R94, R119 ;  /* 0x00000077005e7202 */ /* 0x000fe40000000f00 */
[----:B------:R-:W-:Y:S01]  /*3c6b0*/  IADD3.X R80, P1, PT, R80, R63, RZ, P1, !PT ;  /* 0x0000003f50507210 */ /* 0x000fe20000f3e4ff */
[----:B------:R-:W-:Y:S01]  /*3c6c0*/  IMAD.WIDE.U32 R92, R112, R52, RZ ;  /* 0x00000034705c7225 */ /* 0x000fe200078e00ff */
[----:B------:R-:W-:-:S03]  /*3c6d0*/  SHF.L.W.U32.HI R63, R57, 0xd, R200 ;  /* 0x0000000d393f7819 */ /* 0x000fc60000010ec8 */
[----:B------:R-:W-:Y:S01]  /*3c6e0*/  IMAD.WIDE.U32 R96, P4, R112, R53, R66 ;  /* 0x0000003570607225 */ /* 0x000fe20007880042 */
[----:B------:R-:W-:Y:S02]  /*3c6f0*/  MOV R66, R65 ;  /* 0x0000004100427202 */ /* 0x000fe40000000f00 */
[----:B------:R-:W-:Y:S01]  /*3c700*/  IADD3 R73, P5, PT, R73, R92, RZ ;  /* 0x0000005c49497210 */ /* 0x000fe20007fbe0ff */
[----:B------:R-:W-:Y:S02]  /*3c710*/  IMAD.X R67, RZ, RZ, RZ, P3 ;  /* 0x000000ffff437224 */ /* 0x000fe400018e06ff */
        /* <DEDUP_REMOVED lines=13> */
[----:B------:R-:W-:-:S04]  /*3c7f0*/  IMAD.WIDE.U32 R122, P6, R79, R37, R122 ;  /* 0x000000254f7a7225 */ /* 0x000fc800078c007a */
        /* <DEDUP_REMOVED lines=8> */
[----:B------:R-:W-:Y:S02]  /*3c880*/  IADD3 R58, P4, PT, R73, R94, RZ ;  /* 0x0000005e493a7210 */ /* 0x000fe40007f9e0ff */
[----:B------:R-:W-:Y:S01]  /*3c890*/  IADD3.X R77, P2, PT, R77, R130, RZ, P2, !PT ;  /* 0x000000824d4d7210 */ /* 0x000fe2000175e4ff */
[----:B------:R-:W-:Y:S01]  /*3c8a0*/  IMAD.WIDE.U32.X R36, R109, R37, R96, P6 ;  /* 0x000000256d247225 */ /* 0x000fe200030e0460 */
[----:B------:R-:W-:Y:S02]  /*3c8b0*/  IADD3.X R80, P4, PT, R80, R83, RZ, P4, !PT ;  /* 0x0000005350507210 */ /* 0x000fe4000279e4ff */
[----:B------:R-:W-:Y:S01]  /*3c8c0*/  IADD3.X R73, P1, P6, R90, R66, R64, P5, P1 ;  /* 0x000000425a497210 */ /* 0x000fe20002e22440 */
[----:B------:R-:W-:Y:S01]  /*3c8d0*/  IMAD.WIDE.U32 R96, R82, R72, RZ ;  /* 0x0000004852607225 */ /* 0x000fe200078e00ff */
[----:B------:R-:W-:Y:S02]  /*3c8e0*/  SEL R63, R63, R100, !P0 ;  /* 0x000000643f3f7207 */ /* 0x000fe40004000000 */
[----:B------:R-:W-:Y:S01]  /*3c8f0*/  IADD3.X R87, PT, PT, R91, R67, R65, P1, P6 ;  /* 0x000000435b577210 */ /* 0x000fe20000fec441 */
[----:B------:R-:W-:Y:S01]  /*3c900*/  IMAD.WIDE.U32 R122, R41, R114, RZ ;  /* 0x00000072297a7225 */ /* 0x000fe200078e00ff */
[----:B------:R-:W-:-:S03]  /*3c910*/  IADD3.X R84, P3, P4, R36, R73, R92, P4, P3 ;  /* 0x0000004924547210 */ /* 0x000fc6000246645c */
[----:B------:R-:W-:Y:S01]  /*3c920*/  IMAD.WIDE.U32 R94, R48, R72, RZ ;  /* 0x00000048305e7225 */ /* 0x000fe200078e00ff */
[----:B------:R-:W-:-:S03]  /*3c930*/  IADD3.X R87, PT, PT, R37, R87, R93, P3, P4 ;  /* 0x0000005725577210 */ /* 0x000fc60001fe845d */
[----:B------:R-:W-:-:S04]  /*3c940*/  IMAD.WIDE.U32 R96, P5, R117, R48, R96 ;  /* 0x0000003075607225 */ /* 0x000fc800078a0060 */
[----:B------:R-:W-:Y:S01]  /*3c950*/  IMAD.WIDE.U32 R118, R46, R114, RZ ;  /* 0x000000722e767225 */ /* 0x000fe200078e00ff */
[----:B------:R-:W-:-:S03]  /*3c960*/  MOV R64, R97 ;  /* 0x0000006100407202 */ /* 0x000fc60000000f00 */
[----:B------:R-:W-:Y:S01]  /*3c970*/  IMAD.WIDE.U32 R90, P6, R115, R46, R122 ;  /* 0x0000002e735a7225 */ /* 0x000fe200078c007a */
[----:B------:R-:W-:-:S03]  /*3c980*/  IADD3 R83, P1, PT, R94, R118, RZ ;  /* 0x000000765e537210 */ /* 0x000fc60007f3e0ff */
[----:B------:R-:W-:Y:S01]  /*3c990*/  IMAD.WIDE.U32 R36, R30, R125, RZ ;  /* 0x0000007d1e247225 */ /* 0x000fe200078e00ff */
[----:B------:R-:W-:-:S03]  /*3c9a0*/  IADD3 R108, P4, PT, R119, R90, RZ ;  /* 0x0000005a776c7210 */ /* 0x000fc60007f9e0ff */
[----:B------:R-:W-:Y:S01]  /*3c9b0*/  IMAD.X R65, RZ, RZ, RZ, P5 ;  /* 0x000000ffff417224 */ /* 0x000fe200028e06ff */
[----:B------:R-:W-:Y:S01]  /*3c9c0*/  IADD3 R89, P5, PT, R95, R96, RZ ;  /* 0x000000605f597210 */ /* 0x000fe20007fbe0ff */
[----:B------:R-:W-:-:S04]  /*3c9d0*/  IMAD.WIDE.U32 R66, R62, R52, RZ ;  /* 0x000000343e427225 */ /* 0x000fc800078e00ff */
[----:B------:R-:W-:-:S04]  /*3c9e0*/  IMAD.WIDE.U32 R96, R109, R42, RZ ;  /* 0x0000002a6d607225 */ /* 0x000fc800078e00ff */
[----:B------:R-:W-:-:S04]  /*3c9f0*/  IMAD.WIDE.U32 R118, P3, R112, R61, R36 ;  /* 0x0000003d70767225 */ /* 0x000fc80007860024 */
[----:B------:R-:W-:-:S04]  /*3ca00*/  IMAD.WIDE.U32.X R36, R117, R82, R64, P5 ;  /* 0x0000005275247225 */ /* 0x000fc800028e0440 */
[----:B------:R-:W-:-:S04]  /*3ca10*/  IMAD.WIDE.U32 R94, R112, R125, RZ ;  /* 0x0000007d705e7225 */ /* 0x000fc800078e00ff */
[----:B------:R-:W-:-:S04]  /*3ca20*/  IMAD.WIDE.U32 R64, P5, R110, R53, R66 ;  /* 0x000000356e407225 */ /* 0x000fc800078a0042 */
[----:B------:R-:W-:Y:S02]  /*3ca30*/  IMAD.X R93, RZ, RZ, RZ, P6 ;  /* 0x000000ffff5d7224 */ /* 0x000fe400030e06ff */
[----:B------:R-:W-:-:S04]  /*3ca40*/  IMAD.WIDE.U32 R126, R33, R72, RZ ;  /* 0x00000048217e7225 */ /* 0x000fc800078e00ff */
[----:B------:R-:W-:Y:S01]  /*3ca50*/  IMAD.WIDE.U32 R122, P6, R79, R43, R96 ;  /* 0x0000002b4f7a7225 */ /* 0x000fe200078c0060 */
[----:B------:R-:W-:Y:S02]  /*3ca60*/  IADD3.X R97, PT, PT, RZ, RZ, RZ, P3, !PT ;  /* 0x000000ffff617210 */ /* 0x000fe40001ffe4ff */
[----:B------:R-:W-:Y:S01]  /*3ca70*/  IADD3 R83, P3, PT, R83, R94, RZ ;  /* 0x0000005e53537210 */ /* 0x000fe20007f7e0ff */
[----:B------:R-:W-:Y:S01]  /*3ca80*/  IMAD.X R67, RZ, RZ, RZ, P5 ;  /* 0x000000ffff437224 */ /* 0x000fe200028e06ff */
[----:B------:R-:W-:Y:S01]  /*3ca90*/  IADD3 R124, P5, PT, R95, R118, RZ ;  /* 0x000000765f7c7210 */ /* 0x000fe20007fbe0ff */
[----:B------:R-:W-:Y:S01]  /*3caa0*/  IMAD.MOV.U32 R92, RZ, RZ, R91 ;  /* 0x000000ffff5c7224 */ /* 0x000fe200078e005b */
[----:B------:R-:W-:Y:S01]  /*3cab0*/  IADD3.X R95, PT, PT, RZ, RZ, RZ, P6, !PT ;  /* 0x000000ffff5f7210 */ /* 0x000fe200037fe4ff */
[----:B------:R-:W-:Y:S01]  /*3cac0*/  IMAD.WIDE.U32 R126, P6, R117, R78, R126 ;  /* 0x0000004e757e7225 */ /* 0x000fe200078c007e */
[----:B------:R-:W-:Y:S02]  /*3cad0*/  MOV R96, R119 ;  /* 0x0000007700607202 */ /* 0x000fe40000000f00 */
[----:B------:R-:W-:Y:S01]  /*3cae0*/  MOV R94, R123 ;  /* 0x0000007b005e7202 */ /* 0x000fe20000000f00 */
[----:B------:R-:W-:-:S04]  /*3caf0*/  IMAD.WIDE.U32 R90, R79, R42, RZ ;  /* 0x0000002a4f5a7225 */ /* 0x000fc800078e00ff */
[----:B------:R-:W-:Y:S01]  /*3cb00*/  IMAD.X R133, RZ, RZ, RZ, P6 ;  /* 0x000000ffff857224 */ /* 0x000fe200030e06ff */
[----:B------:R-:W-:Y:S01]  /*3cb10*/  IADD3 R128, P6, PT, R91, R122, RZ ;  /* 0x0000007a5b807210 */ /* 0x000fe20007fde0ff */
[----:B------:R-:W-:-:S04]  /*3cb20*/  IMAD.WIDE.U32 R72, R78, R72, RZ ;  /* 0x000000484e487225 */ /* 0x000fc800078e00ff */
[----:B------:R-:W-:-:S04]  /*3cb30*/  IMAD.WIDE.U32 R118, R82, R114, RZ ;  /* 0x0000007252767225 */ /* 0x000fc800078e00ff */
[----:B------:R-:W-:Y:S01]  /*3cb40*/  IMAD.WIDE.U32.X R92, R115, R41, R92, P4 ;  /* 0x00000029735c7225 */ /* 0x000fe200020e045c */
[----:B------:R-:W-:Y:S02]  /*3cb50*/  IADD3 R78, P4, PT, R73, R126, RZ ;  /* 0x0000007e494e7210 */ /* 0x000fe40007f9e0ff */
[----:B------:R-:W-:Y:S01]  /*3cb60*/  IADD3.X R73, P1, PT, R89, R108, RZ, P1, !PT ;  /* 0x0000006c59497210 */ /* 0x000fe20000f3e4ff */
[----:B------:R-:W-:Y:S02]  /*3cb70*/  IMAD.MOV.U32 R132, RZ, RZ, R127 ;  /* 0x000000ffff847224 */ /* 0x000fe400078e007f */
[----:B------:R-:W-:-:S04]  /*3cb80*/  IMAD.WIDE.U32.X R42, R109, R43, R94, P6 ;  /* 0x0000002b6d2a7225 */ /* 0x000fc800030e045e */
[----:B------:R-:W-:-:S04]  /*3cb90*/  IMAD.WIDE.U32 R122, R110, R52, RZ ;  /* 0x000000346e7a7225 */ /* 0x000fc800078e00ff */
[----:B------:R-:W-:-:S04]  /*3cba0*/  IMAD.WIDE.U32 R126, R41, R112, RZ ;  /* 0x00000070297e7225 */ /* 0x000fc800078e00ff */
[----:B------:R-:W-:-:S04]  /*3cbb0*/  IMAD.WIDE.U32 R118, P6, R115, R48, R118 ;  /* 0x0000003073767225 */ /* 0x000fc800078c0076 */
[----:B------:R-:W-:Y:S01]  /*3cbc0*/  IMAD.WIDE.U32.X R96, R30, R61, R96, P5 ;  /* 0x0000003d1e607225 */ /* 0x000fe200028e0460 */
[----:B------:R-:W-:Y:S02]  /*3cbd0*/  IADD3 R91, P5, PT, R123, R64, RZ ;  /* 0x000000407b5b7210 */ /* 0x000fe40007fbe0ff */
[----:B------:R-:W-:Y:S01]  /*3cbe0*/  IADD3.X R123, PT, PT, RZ, RZ, RZ, P6, !PT ;  /* 0x000000ffff7b7210 */ /* 0x000fe200037fe4ff */
[----:B------:R-:W-:Y:S01]  /*3cbf0*/  IMAD.WIDE.U32.X R94, R117, R33, R132, P4 ;  /* 0x00000021755e7225 */ /* 0x000fe200020e0484 */
[----:B------:R-:W-:-:S03]  /*3cc00*/  IADD3 R33, P4, PT, R83, R122, RZ ;  /* 0x0000007a53217210 */ /* 0x000fc60007f9e0ff */
[----:B------:R-:W-:-:S04]  /*3cc10*/  IMAD.WIDE.U32 R126, P6, R30, R46, R126 ;  /* 0x0000002e1e7e7225 */ /* 0x000fc800078c007e */
[----:B------:R-:W-:Y:S01]  /*3cc20*/  IMAD.WIDE.U32 R116, R48, R114, RZ ;  /* 0x0000007230747225 */ /* 0x000fe200078e00ff */
[----:B------:R-:W-:-:S03]  /*3cc30*/  MOV R64, R127 ;  /* 0x0000007f00407202 */ /* 0x000fc60000000f00 */
[----:B------:R-:W-:Y:S01]  /*3cc40*/  IMAD.MOV.U32 R66, RZ, RZ, R65 ;  /* 0x000000ffff427224 */ /* 0x000fe200078e0041 */
[----:B------:R-:W-:Y:S01]  /*3cc50*/  IADD3.X R65, PT, PT, RZ, RZ, RZ, P6, !PT ;  /* 0x000000ffff417210 */ /* 0x000fe200037fe4ff */
[----:B------:R-:W-:Y:S01]  /*3cc60*/  IMAD.WIDE.U32 R112, R46, R112, RZ ;  /* 0x000000702e707225 */ /* 0x000fe200078e00ff */
[----:B------:R-:W-:Y:S02]  /*3cc70*/  IADD3 R131, P6, PT, R117, R118, RZ ;  /* 0x0000007675837210 */ /* 0x000fe40007fde0ff */
[----:B------:R-:W-:Y:S01]  /*3cc80*/  IADD3.X R46, P3, PT, R73, R124, RZ, P3, !PT ;  /* 0x0000007c492e7210 */ /* 0x000fe20001f7e4ff */
[----:B------:R-:W-:Y:S01]  /*3cc90*/  IMAD.WIDE.U32.X R66, R62, R53, R66, P5 ;  /* 0x000000353e427225 */ /* 0x000fe200028e0442 */
[----:B------:R-:W-:-:S03]  /*3cca0*/  IADD3 R108, P5, PT, R113, R126, RZ ;  /* 0x0000007e716c7210 */ /* 0x000fc60007fbe0ff */
[----:B------:R-:W-:Y:S02]  /*3ccb0*/  IMAD.MOV.U32 R122, RZ, RZ, R119 ;  /* 0x000000ffff7a7224 */ /* 0x000fe400078e0077 */
[----:B------:R-:W-:Y:S01]  /*3ccc0*/  IMAD.WIDE.U32.X R64, R30, R41, R64, P5 ;  /* 0x000000291e407225 */ /* 0x000fe200028e0440 */
[----:B------:R-:W-:Y:S02]  /*3ccd0*/  IADD3.X R89, P3, P5, R96, R92, R36, P3, P1 ;  /* 0x0000005c60597210 */ /* 0x000fe40001d62424 */
[----:B------:R-:W-:Y:S01]  /*3cce0*/  IADD3 R117, P1, PT, R72, R116, RZ ;  /* 0x0000007448757210 */ /* 0x000fe20007f3e0ff */
[----:B------:R-:W-:Y:S01]  /*3ccf0*/  IMAD.WIDE.U32.X R82, R115, R82, R122, P6 ;  /* 0x0000005273527225 */ /* 0x000fe200030e047a */
[----:B------:R-:W-:Y:S02]  /*3cd00*/  IADD3 R113, P6, PT, R33, R90, RZ ;  /* 0x0000005a21717210 */ /* 0x000fe40007fde0ff */
[----:B------:R-:W-:Y:S01]  /*3cd10*/  IADD3.X R115, P4, PT, R46, R91, RZ, P4, !PT ;  /* 0x0000005b2e737210 */ /* 0x000fe2000279e4ff */
[----:B------:R-:W-:Y:S01]  /*3cd20*/  IMAD.WIDE.U32 R90, R62, R125, RZ ;  /* 0x0000007d3e5a7225 */ /* 0x000fe200078e00ff */
[----:B------:R-:W-:-:S02]  /*3cd30*/  IADD3.X R93, PT, PT, R97, R93, R37, P3, P5 ;  /* 0x0000005d615d7210 */ /* 0x000fc40001fea425 */
[----:B------:R-:W-:Y:S01]  /*3cd40*/  IADD3.X R115, P6, PT, R115, R128, RZ, P6, !PT ;  /* 0x0000008073737210 */ /* 0x000fe200037de4ff */
[----:B------:R-:W-:Y:S01]  /*3cd50*/  IMAD.WIDE.U32 R72, R109, R52, RZ ;  /* 0x000000346d487225 */ /* 0x000fe200078e00ff */
[----:B------:R-:W-:Y:S02]  /*3cd60*/  SHF.L.W.U32.HI R41, R17, 0xd, R44 ;  /* 0x0000000d11297819 */ /* 0x000fe40000010e2c */
[----:B------:R-:W-:Y:S01]  /*3cd70*/  IADD3.X R89, P4, P6, R42, R89, R66, P6, P4 ;  /* 0x000000592a597210 */ /* 0x000fe20003688442 */
[----:B------:R-:W-:Y:S01]  /*3cd80*/  IMAD.WIDE.U32 R90, P3, R110, R61, R90 ;  /* 0x0000003d6e5a7225 */ /* 0x000fe2000786005a */
[----:B------:R-:W-:Y:S02]  /*3cd90*/  SHF.L.W.U32.HI R44, R44, 0xd, R69 ;  /* 0x0000000d2c2c7819 */ /* 0x000fe40000010e45 */
[----:B------:R-:W-:Y:S01]  /*3cda0*/  IADD3.X R69, P1, PT, R78, R131, RZ, P1, !PT ;  /* 0x000000834e457210 */ /* 0x000fe20000f3e4ff */
[----:B------:R-:W-:-:S04]  /*3cdb0*/  IMAD.WIDE.U32 R110, R110, R125, RZ ;  /* 0x0000007d6e6e7225 */ /* 0x000fc800078e00ff */
[----:B------:R-:W-:-:S04]  /*3cdc0*/  IMAD.WIDE.U32 R36, R79, R52, RZ ;  /* 0x000000344f247225 */ /* 0x000fc800078e00ff */
[----:B------:R-:W-:Y:S01]  /*3cdd0*/  IMAD.WIDE.U32 R72, P5, R79, R53, R72 ;  /* 0x000000354f487225 */ /* 0x000fe200078a0048 */
[----:B------:R-:W-:Y:S02]  /*3cde0*/  IADD3.X R79, PT, PT, R43, R93, R67, P4, P6 ;  /* 0x0000005d2b4f7210 */ /* 0x000fe400027ec443 */
[----:B------:R-:W-:Y:S01]  /*3cdf0*/  IADD3 R46, P6, PT, R111, R90, RZ ;  /* 0x0000005a6f2e7210 */ /* 0x000fe20007fde0ff */
[----:B------:R-:W-:Y:S01]  /*3ce00*/  IMAD.X R33, RZ, RZ, RZ, P3 ;  /* 0x000000ffff217224 */ /* 0x000fe200018e06ff */
[----:B------:R-:W-:Y:S01]  /*3ce10*/  IADD3 R48, P3, PT, R41, R32, RZ ;  /* 0x0000002029307210 */ /* 0x000fe20007f7e0ff */
[----:B------:R-:W-:Y:S01]  /*3ce20*/  IMAD.X R43, RZ, RZ, RZ, P5 ;  /* 0x000000ffff2b7224 */ /* 0x000fe200028e06ff */
[----:B------:R-:W-:Y:S02]  /*3ce30*/  MOV R32, R91 ;  /* 0x0000005b00207202 */ /* 0x000fe40000000f00 */
[----:B------:R-:W-:Y:S02]  /*3ce40*/  MOV R42, R73 ;  /* 0x00000049002a7202 */ /* 0x000fe40000000f00 */
[----:B------:R-:W-:Y:S01]  /*3ce50*/  IADD3 R67, P4, PT, R117, R112, RZ ;  /* 0x0000007075437210 */ /* 0x000fe20007f9e0ff */
[----:B------:R-:W-:Y:S01]  /*3ce60*/  IMAD.WIDE.U32.X R32, R62, R61, R32, P6 ;  /* 0x0000003d3e207225 */ /* 0x000fe200030e0420 */
[----:B------:R-:W-:-:S02]  /*3ce70*/  IADD3.X R62, P5, PT, R44, R39, RZ, P3, !PT ;  /* 0x000000272c3e7210 */ /* 0x000fc40001fbe4ff */
[----:B------:R-:W-:Y:S02]  /*3ce80*/  IADD3 R44, P6, PT, R37, R72, RZ ;  /* 0x00000048252c7210 */ /* 0x000fe40007fde0ff */
[----:B------:R-:W-:Y:S02]  /*3ce90*/  IADD3.X R71, P5, PT, RZ, R71, RZ, P5, !PT ;  /* 0x00000047ff477210 */ /* 0x000fe40002fbe4ff */
[----:B------:R-:W-:Y:S01]  /*3cea0*/  IADD3 R67, P3, PT, R67, R110, RZ ;  /* 0x0000006e43437210 */ /* 0x000fe20007f7e0ff */
[----:B------:R-:W-:Y:S01]  /*3ceb0*/  IMAD.WIDE.U32.X R42, R109, R53, R42, P6 ;  /* 0x000000356d2a7225 */ /* 0x000fe200030e042a */
[----:B------:R-:W-:Y:S02]  /*3cec0*/  IADD3.X R69, P6, PT, R69, R108, RZ, P4, !PT ;  /* 0x0000006c45457210 */ /* 0x000fe400027de4ff */
[----:B------:R-:W-:Y:S01]  /*3ced0*/  SHF.L.W.U32.HI R37, R62, 0xd, R71 ;  /* 0x0000000d3e257819 */ /* 0x000fe20000010e47 */
[----:B------:R-:W-:Y:S01]  /*3cee0*/  IMAD.X R30, RZ, RZ, R75, P5 ;  /* 0x000000ffff1e7224 */ /* 0x000fe200028e064b */
[----:B------:R-:W-:Y:S01]  /*3cef0*/  IADD3.X R69, P3, PT, R69, R46, RZ, P3, !PT ;  /* 0x0000002e45457210 */ /* 0x000fe20001f7e4ff */
[----:B------:R-:W-:Y:S01]  /*3cf00*/  IMAD.WIDE.U32 R52, R24, UR24, RZ ;  /* 0x0000001818347c25 */ /* 0x000fe2000f8e00ff */
[----:B------:R-:W-:-:S02]  /*3cf10*/  IADD3.X R41, P6, P5, R64, R82, R94, P6, P1 ;  /* 0x0000005240297210 */ /* 0x000fc400035c245e */
[----:B------:R-:W-:Y:S02]  /*3cf20*/  SHF.L.W.U32.HI R39, R71, 0xd, R30 ;  /* 0x0000000d47277819 */ /* 0x000fe40000010e1e */
[----:B------:R-:W-:Y:S02]  /*3cf30*/  IADD3 R46, P1, PT, R37, R58, RZ ;  /* 0x0000003a252e7210 */ /* 0x000fe40007f3e0ff */
[----:B------:R-:W-:Y:S01]  /*3cf40*/  IADD3 R67, P4, PT, R67, R36, RZ ;  /* 0x0000002443437210 */ /* 0x000fe20007f9e0ff */
[----:B------:R-:W-:Y:S01]  /*3cf50*/  IMAD.WIDE.U32 R36, R22, UR24, RZ ;  /* 0x0000001816247c25 */ /* 0x000fe2000f8e00ff */
[----:B------:R-:W-:Y:S02]  /*3cf60*/  IADD3.X R75, P1, PT, R39, R80, RZ, P1, !PT ;  /* 0x00000050274b7210 */ /* 0x000fe40000f3e4ff */
[----:B------:R-:W-:Y:S02]  /*3cf70*/  IADD3.X R65, PT, PT, R65, R83, R95, P6, P5 ;  /* 0x0000005341417210 */ /* 0x000fe400037ea45f */
[----:B------:R-:W-:-:S02]  /*3cf80*/  IADD3.X R69, P4, PT, R69, R44, RZ, P4, !PT ;  /* 0x0000002c45457210 */ /* 0x000fc4000279e4ff */
[----:B------:R-:W-:Y:S02]  /*3cf90*/  IADD3.X R84, P5, PT, RZ, R84, RZ, P1, !PT ;  /* 0x00000054ff547210 */ /* 0x000fe40000fbe4ff */
[----:B------:R-:W-:Y:S02]  /*3cfa0*/  SHF.L.W.U32.HI R39, R59, 0xd, R28 ;  /* 0x0000000d3b277819 */ /* 0x000fe40000010e1c */
[----:B------:R-:W-:Y:S02]  /*3cfb0*/  SHF.L.W.U32.HI R59, R26, 0xd, R59 ;  /* 0x0000000d1a3b7819 */ /* 0x000fe40000010e3b */
[----:B------:R-:W-:Y:S02]  /*3cfc0*/  IADD3.X R41, P3, P4, R42, R41, R32, P4, P3 ;  /* 0x000000292a297210 */ /* 0x000fe40002466420 */
[----:B------:R-:W-:Y:S01]  /*3cfd0*/  IADD3.X R87, PT, PT, RZ, R87, RZ, P5, !PT ;  /* 0x00000057ff577210 */ /* 0x000fe20002ffe4ff */
[----:B------:R-:W-:Y:S01]  /*3cfe0*/  IMAD.WIDE.U32 R36, P5, R140, UR25, R36 ;  /* 0x000000198c247c25 */ /* 0x000fe2000f8a0024 */
[----:B------:R-:W-:-:S02]  /*3cff0*/  SHF.L.W.U32.HI R28, R75, 0xd, R84 ;  /* 0x0000000d4b1c7819 */ /* 0x000fc40000010e54 */
[----:B------:R-:W-:Y:S02]  /*3d000*/  IADD3 R88, P1, PT, R59, R88, RZ ;  /* 0x000000583b587210 */ /* 0x000fe40007f3e0ff */
[----:B------:R-:W-:Y:S01]  /*3d010*/  IADD3.X R66, PT, PT, R43, R65, R33, P3, P4 ;  /* 0x000000412b427210 */ /* 0x000fe20001fe8421 */
[----:B------:R-:W-:Y:S01]  /*3d020*/  IMAD.WIDE.U32 R32, R140, UR24, RZ ;  /* 0x000000188c207c25 */ /* 0x000fe2000f8e00ff */
[----:B------:R-:W-:Y:S02]  /*3d030*/  SHF.L.W.U32.HI R30, R84, 0xd, R87 ;  /* 0x0000000d541e7819 */ /* 0x000fe40000010e57 */
[----:B------:R-:W-:Y:S01]  /*3d040*/  IADD3 R71, P3, PT, R28, R113, RZ ;  /* 0x000000711c477210 */ /* 0x000fe20007f7e0ff */
[----:B------:R-:W-:Y:S01]  /*3d050*/  IMAD.WIDE.U32 R42, R20, UR24, RZ ;  /* 0x00000018142a7c25 */ /* 0x000fe2000f8e00ff */
[----:B------:R-:W-:Y:S02]  /*3d060*/  IADD3.X R162, P4, PT, RZ, R162, RZ, P2, !PT ;  /* 0x000000a2ffa27210 */ /* 0x000fe4000179e4ff */
[----:B------:R-:W-:-:S02]  /*3d070*/  IADD3.X R56, P1, PT, R39, R56, RZ, P1, !PT ;  /* 0x0000003827387210 */ /* 0x000fc40000f3e4ff */
[----:B------:R-:W-:Y:S01]  /*3d080*/  IADD3.X R73, P3, PT, R30, R115, RZ, P3, !PT ;  /* 0x000000731e497210 */ /* 0x000fe20001f7e4ff */
[----:B------:R-:W-:Y:S01]  /*3d090*/  IMAD.X R163, RZ, RZ, R163, P4 ;  /* 0x000000ffffa37224 */ /* 0x000fe200020e06a3 */
[----:B------:R-:W-:Y:S02]  /*3d0a0*/  IADD3 R91, P6, PT, R33, R36, RZ ;  /* 0x00000024215b7210 */ /* 0x000fe40007fde0ff */
[----:B------:R-:W-:Y:S01]  /*3d0b0*/  IADD3 R87, P2, PT, R60, R32, RZ ;  /* 0x000000203c577210 */ /* 0x000fe20007f5e0ff */
[----:B------:R-:W-:Y:S01]  /*3d0c0*/  IMAD.WIDE.U32 R60, P4, R24, UR25, R42 ;  /* 0x00000019183c7c25 */ /* 0x000fe2000f88002a */
[----:B------:R-:W-:Y:S02]  /*3d0d0*/  IADD3.X R85, P1, PT, RZ, R85, RZ, P1, !PT ;  /* 0x00000055ff557210 */ /* 0x000fe40000f3e4ff */
[----:B------:R-:W-:Y:S01]  /*3d0e0*/  IADD3.X R33, PT, PT, RZ, RZ, RZ, P5, !PT ;  /* 0x000000ffff217210 */ /* 0x000fe20002ffe4ff */
[----:B------:R-:W-:Y:S01]  /*3d0f0*/  IMAD.WIDE.U32 R42, R23, UR14, RZ ;  /* 0x0000000e172a7c25 */ /* 0x000fe2000f8e00ff */
[----:B------:R-:W-:-:S02]  /*3d100*/  IADD3.X R24, P5, PT, RZ, R89, RZ, P3, !PT ;  /* 0x00000059ff187210 */ /* 0x000fc40001fbe4ff */
[----:B------:R-:W-:Y:S01]  /*3d110*/  MOV R32, R37 ;  /* 0x0000002500207202 */ /* 0x000fe20000000f00 */
[----:B------:R-:W-:Y:S01]  /*3d120*/  IMAD.X R86, RZ, RZ, R86, P1 ;  /* 0x000000ffff567224 */ /* 0x000fe200008e0656 */
[----:B------:R-:W-:Y:S01]  /*3d130*/  IADD3 R83, P1, PT, R10, R52, RZ ;  /* 0x000000340a537210 */ /* 0x000fe20007f3e0ff */
[----:B------:R-:W-:Y:S01]  /*3d140*/  IMAD.X R37, RZ, RZ, R79, P5 ;  /* 0x000000ffff257224 */ /* 0x000fe200028e064f */
[----:B------:R-:W-:Y:S01]  /*3d150*/  SHF.L.W.U32.HI R10, R73, 0xd, R24 ;  /* 0x0000000d490a7819 */ /* 0x000fe20000010e18 */
[----:B------:R-:W-:Y:S01]  /*3d160*/  IMAD.WIDE.U32.X R32, R22, UR25, R32, P6 ;  /* 0x0000001916207c25 */ /* 0x000fe2000b0e0420 */
[----:B------:R-:W-:Y:S02]  /*3d170*/  IADD3 R28, P3, PT, R53, R60, RZ ;  /* 0x0000003c351c7210 */ /* 0x000fe40007f7e0ff */
[----:B------:R-:W-:Y:S01]  /*3d180*/  SHF.L.W.U32.HI R24, R24, 0xd, R37 ;  /* 0x0000000d18187819 */ /* 0x000fe20000010e25 */
[----:B------:R-:W-:Y:S01]  /*3d190*/  IMAD.WIDE.U32 R42, P5, R45, UR5, R42 ;  /* 0x000000052d2a7c25 */ /* 0x000fe2000f8a002a */
[----:B------:R-:W-:-:S02]  /*3d1a0*/  IADD3 R67, P6, PT, R10, R67, RZ ;  /* 0x000000430a437210 */ /* 0x000fc40007fde0ff */
[----:B------:R-:W-:Y:S01]  /*3d1b0*/  LOP3.LUT R39, R17, 0x7ffff, RZ, 0xc0, !PT ;  /* 0x0007ffff11277812 */ /* 0x000fe200078ec0ff */
[----:B------:R-:W-:Y:S01]  /*3d1c0*/  IMAD.WIDE.U32 R36, R45, UR14, RZ ;  /* 0x0000000e2d247c25 */ /* 0x000fe2000f8e00ff */
[----:B------:R-:W-:Y:S02]  /*3d1d0*/  IADD3.X R69, P6, PT, R24, R69, RZ, P6, !PT ;  /* 0x0000004518457210 */ /* 0x000fe400037de4ff */
[----:B------:R-:W-:Y:S01]  /*3d1e0*/  IADD3.X R45, PT, PT, RZ, RZ, RZ, P5, !PT ;  /* 0x000000ffff2d7210 */ /* 0x000fe20002ffe4ff */
[----:B------:R-:W-:Y:S01]  /*3d1f0*/  IMAD.X R65, RZ, RZ, RZ, P4 ;  /* 0x000000ffff417224 */ /* 0x000fe200020e06ff */
[----:B------:R-:W-:Y:S01]  /*3d200*/  IADD3 R24, P4, PT, R37, R42, RZ ;  /* 0x0000002a25187210 */ /* 0x000fe20007f9e0ff */
[----:B------:R-:W-:Y:S01]  /*3d210*/  IMAD.MOV.U32 R44, RZ, RZ, R43 ;  /* 0x000000ffff2c7224 */ /* 0x000fe200078e002b */
[----:B------:R-:W-:Y:S01]  /*3d220*/  IADD3.X R10, P6, PT, RZ, R41, RZ, P6, !PT ;  /* 0x00000029ff0a7210 */ /* 0x000fe200037de4ff */
[----:B------:R-:W-:Y:S01]  /*3d230*/  IMAD.WIDE.U32 R52, R22, UR26, RZ ;  /* 0x0000001a16347c25 */ /* 0x000fe2000f8e00ff */
[----:B------:R-:W-:-:S02]  /*3d240*/  MOV R64, R61 ;  /* 0x0000003d00407202 */ /* 0x000fc40000000f00 */
[----:B------:R-:W-:Y:S01]  /*3d250*/  SHF.L.W.U32.HI R17, R69, 0xd, R10 ;  /* 0x0000000d45117819 */ /* 0x000fe20000010e0a */
[----:B------:R-:W-:Y:S01]  /*3d260*/  IMAD.WIDE.U32.X R42, R23, UR5, R44, P4 ;  /* 0x00000005172a7c25 */ /* 0x000fe2000a0e042c */
[----:B------:R-:W-:Y:S02]  /*3d270*/  IADD3.X R23, PT, PT, RZ, R66, RZ, P6, !PT ;  /* 0x00000042ff177210 */ /* 0x000fe400037fe4ff */
[----:B------:R-:W-:Y:S01]  /*3d280*/  SHF.L.W.U32.HI R41, R85, 0xd, R86 ;  /* 0x0000000d55297819 */ /* 0x000fe20000010e56 */
[----:B------:R-:W-:Y:S01]  /*3d290*/  IMAD.WIDE.U32 R52, P5, R140, UR27, R52 ;  /* 0x0000001b8c347c25 */ /* 0x000fe2000f8a0034 */
[----:B------:R-:W-:Y:S02]  /*3d2a0*/  SHF.L.W.U32.HI R10, R10, 0xd, R23 ;  /* 0x0000000d0a0a7819 */ /* 0x000fe40000010e17 */
[----:B------:R-:W-:Y:S01]  /*3d2b0*/  LOP3.LUT R30, R75, 0x7ffff, RZ, 0xc0, !PT ;  /* 0x0007ffff4b1e7812 */ /* 0x000fe200078ec0ff */
[----:B------:R-:W-:Y:S01]  /*3d2c0*/  IMAD.WIDE.U32 R140, R140, UR26, RZ ;  /* 0x0000001a8c8c7c25 */ /* 0x000fe2000f8e00ff */
[----:B------:R-:W-:-:S03]  /*3d2d0*/  IADD3.X R59, PT, PT, RZ, RZ, RZ, P5, !PT ;  /* 0x000000ffff3b7210 */ /* 0x000fc60002ffe4ff */
[----:B------:R-:W-:Y:S01]  /*3d2e0*/  IMAD.WIDE.U32 R38, R17, 0x13, R38 ;  /* 0x0000001311267825 */ /* 0x000fe200078e0026 */
[----:B------:R-:W-:Y:S02]  /*3d2f0*/  SHF.L.W.U32.HI R17, R56, 0xd, R85 ;  /* 0x0000000d38117819 */ /* 0x000fe40000010e55 */
[----:B------:R-:W-:Y:S01]  /*3d300*/  IADD3 R61, P5, PT, R141, R52, RZ ;  /* 0x000000348d3d7210 */ /* 0x000fe20007fbe0ff */
[----:B------:R-:W-:Y:S01]  /*3d310*/  IMAD R45, R10, 0x13, RZ ;  /* 0x000000130a2d7824 */ /* 0x000fe200078e02ff */
[----:B------:R-:W-:Y:S01]  /*3d320*/  IADD3 R52, P4, PT, R87, R36, RZ ;  /* 0x0000002457347210 */ /* 0x000fe20007f9e0ff */
[----:B------:R-:W-:Y:S01]  /*3d330*/  IMAD.MOV.U32 R58, RZ, RZ, R53 ;  /* 0x000000ffff3a7224 */ /* 0x000fe200078e0035 */
[----:B------:R-:W-:Y:S01]  /*3d340*/  IADD3.X R53, P2, PT, R70, R91, RZ, P2, !PT ;  /* 0x0000005b46357210 */ /* 0x000fe2000175e4ff */
[----:B------:R-:W-:Y:S01]  /*3d350*/  IMAD.WIDE.U32.X R36, R20, UR25, R64, P3 ;  /* 0x0000001914247c25 */ /* 0x000fe200098e0440 */
[----:B------:R-:W-:Y:S02]  /*3d360*/  IADD3 R76, P3, PT, R17, R76, RZ ;  /* 0x0000004c114c7210 */ /* 0x000fe40007f7e0ff */
[----:B------:R-:W-:Y:S01]  /*3d370*/  IADD3.X R53, P4, PT, R53, R24, RZ, P4, !PT ;  /* 0x0000001835357210 */ /* 0x000fe2000279e4ff */
[----:B------:R-:W-:Y:S01]  /*3d380*/  IMAD.IADD R39, R39, 0x1, R45 ;  /* 0x0000000127277824 */ /* 0x000fe200078e022d */
[----:B------:R-:W-:Y:S01]  /*3d390*/  LOP3.LUT R45, R62, 0x7ffff, RZ, 0xc0, !PT ;  /* 0x0007ffff3e2d7812 */ /* 0x000fe200078ec0ff */
[----:B------:R-:W-:Y:S01]  /*3d3a0*/  IMAD.WIDE.U32.X R22, R22, UR27, R58, P5 ;  /* 0x0000001b16167c25 */ /* 0x000fe2000a8e043a */
[----:B------:R-:W-:-:S02]  /*3d3b0*/  IADD3.X R59, P3, PT, R41, R50, RZ, P3, !PT ;  /* 0x00000032293b7210 */ /* 0x000fc40001f7e4ff */
[----:B------:R-:W-:Y:S02]  /*3d3c0*/  LEA.HI R44, P5, R39, R48, RZ, 0xd ;  /* 0x00000030272c7211 */ /* 0x000fe400078b68ff */
[----:B------:R-:W-:Y:S02]  /*3d3d0*/  IADD3.X R54, P3, PT, RZ, R54, RZ, P3, !PT ;  /* 0x00000036ff367210 */ /* 0x000fe40001f7e4ff */
[----:B------:R-:W-:Y:S02]  /*3d3e0*/  IADD3.X R45, PT, PT, RZ, R45, RZ, P5, !PT ;  /* 0x0000002dff2d7210 */ /* 0x000fe40002ffe4ff */
[----:B------:R-:W-:Y:S01]  /*3d3f0*/  IADD3.X R74, P2, P4, R42, R74, R32, P4, P2 ;  /* 0x0000004a2a4a7210 */ /* 0x000fe20002444420 */
[----:B------:R-:W-:Y:S01]  /*3d400*/  IMAD.X R55, RZ, RZ, R55, P3 ;  /* 0x000000ffff377224 */ /* 0x000fe200018e0637 */
[----:B------:R-:W-:Y:S02]  /*3d410*/  LEA.HI R41, P3, R45, R46, RZ, 0xd ;  /* 0x0000002e2d297211 */ /* 0x000fe400078768ff */
[----:B------:R-:W-:-:S02]  /*3d420*/  IADD3.X R24, P1, PT, R13, R28, RZ, P1, !PT ;  /* 0x0000001c0d187210 */ /* 0x000fc40000f3e4ff */
[----:B------:R-:W-:Y:S02]  /*3d430*/  IADD3.X R30, PT, PT, RZ, R30, RZ, P3, !PT ;  /* 0x0000001eff1e7210 */ /* 0x000fe40001ffe4ff */
[----:B------:R-:W-:Y:S02]  /*3d440*/  IADD3.X R81, PT, PT, R43, R81, R33, P2, P4 ;  /* 0x000000512b517210 */ /* 0x000fe400017e8421 */
[----:B------:R-:W-:Y:S02]  /*3d450*/  LOP3.LUT R28, R73, 0x7ffff, RZ, 0xc0, !PT ;  /* 0x0007ffff491c7812 */ /* 0x000fe400078ec0ff */
[----:B------:R-:W-:Y:S02]  /*3d460*/  LEA.HI R33, P5, R30, R71, RZ, 0xd ;  /* 0x000000471e217211 */ /* 0x000fe400078b68ff */
[----:B------:R-:W-:Y:S02]  /*3d470*/  IADD3 R141, P6, PT, R83, R140, RZ ;  /* 0x0000008c538d7210 */ /* 0x000fe40007fde0ff */
[----:B------:R-:W-:Y:S01]  /*3d480*/  SHF.L.W.U32.HI R17, R59, 0xd, R54 ;  /* 0x0000000d3b117819 */ /* 0x000fe20000010e36 */
[----:B------:R-:W-:Y:S01]  /*3d490*/  IMAD.X R28, RZ, RZ, R28, P5 ;  /* 0x000000ffff1c7224 */ /* 0x000fe200028e061c */
[----:B------:R-:W-:-:S02]  /*3d4a0*/  SHF.L.W.U32.HI R10, R77, 0xd, R162 ;  /* 0x0000000d4d0a7819 */ /* 0x000fc40000010ea2 */
[----:B------:R-:W-:Y:S02]  /*3d4b0*/  SHF.L.W.U32.HI R20, R54, 0xd, R55 ;  /* 0x0000000d36147819 */ /* 0x000fe40000010e37 */
[----:B------:R-:W-:Y:S02]  /*3d4c0*/  IADD3 R46, P3, PT, R17, R52, RZ ;  /* 0x00000034112e7210 */ /* 0x000fe40007f7e0ff */
[----:B------:R-:W-:Y:S02]  /*3d4d0*/  IADD3.X R42, P4, PT, R24, R61, RZ, P6, !PT ;  /* 0x0000003d182a7210 */ /* 0x000fe4000379e4ff */
[----:B------:R-:W-:Y:S02]  /*3d4e0*/  IADD3 R43, P2, PT, R10, R31, RZ ;  /* 0x0000001f0a2b7210 */ /* 0x000fe40007f5e0ff */
[----:B------:R-:W-:Y:S02]  /*3d4f0*/  LOP3.LUT R24, R69, 0x7ffff, RZ, 0xc0, !PT ;  /* 0x0007ffff45187812 */ /* 0x000fe400078ec0ff */
[----:B------:R-:W-:-:S02]  /*3d500*/  LEA.HI R31, P5, R28, R67, RZ, 0xd ;  /* 0x000000431c1f7211 */ /* 0x000fc400078b68ff */
[----:B------:R-:W-:Y:S02]  /*3d510*/  IADD3.X R48, P3, PT, R20, R53, RZ, P3, !PT ;  /* 0x0000003514307210 */ /* 0x000fe40001f7e4ff */
[----:B------:R-:W-:Y:S02]  /*3d520*/  IADD3.X R14, P1, P4, R22, R14, R36, P4, P1 ;  /* 0x0000000e160e7210 */ /* 0x000fe40002422424 */
[----:B------:R-:W-:Y:S02]  /*3d530*/  IADD3.X R24, PT, PT, RZ, R24, RZ, P5, !PT ;  /* 0x00000018ff187210 */ /* 0x000fe40002ffe4ff */
[----:B------:R-:W-:Y:S02]  /*3d540*/  IADD3.X R17, P3, PT, RZ, R74, RZ, P3, !PT ;  /* 0x0000004aff117210 */ /* 0x000fe40001f7e4ff */
[----:B------:R-:W-:Y:S02]  /*3d550*/  IADD3.X R27, PT, PT, R23, R27, R37, P1, P4 ;  /* 0x0000001b171b7210 */ /* 0x000fe40000fe8425 */
[----:B------:R-:W-:Y:S01]  /*3d560*/  SHF.L.W.U32.HI R13, R162, 0xd, R163 ;  /* 0x0000000da20d7819 */ /* 0x000fe20000010ea3 */
[----:B------:R-:W-:Y:S01]  /*3d570*/  IMAD.X R20, RZ, RZ, R81, P3 ;  /* 0x000000ffff147224 */ /* 0x000fe200018e0651 */
[----:B------:R-:W-:-:S02]  /*3d580*/  LOP3.LUT R39, R39, 0x7ffff, RZ, 0xc0, !PT ;  /* 0x0007ffff27277812 */ /* 0x000fc400078ec0ff */
[----:B------:R-:W-:Y:S02]  /*3d590*/  SHF.R.U32.HI R23, RZ, 0x13, R24 ;  /* 0x00000013ff177819 */ /* 0x000fe40000011618 */
[----:B------:R-:W-:Y:S02]  /*3d5a0*/  IADD3.X R136, P2, PT, R13, R136, RZ, P2, !PT ;  /* 0x000000880d887210 */ /* 0x000fe4000175e4ff */
[----:B------:R-:W-:Y:S01]  /*3d5b0*/  SHF.L.W.U32.HI R10, R48, 0xd, R17 ;  /* 0x0000000d300a7819 */ /* 0x000fe20000010e11 */
[----:B------:R-:W-:Y:S01]  /*3d5c0*/  IMAD.WIDE.U32 R22, R23, 0x13, R38 ;  /* 0x0000001317167825 */ /* 0x000fe200078e0026 */
[----:B------:R-:W-:Y:S02]  /*3d5d0*/  IADD3.X R129, P1, PT, RZ, R129, RZ, P2, !PT ;  /* 0x00000081ff817210 */ /* 0x000fe4000173e4ff */
[----:B------:R-:W-:Y:S01]  /*3d5e0*/  SHF.L.W.U32.HI R13, R17, 0xd, R20 ;  /* 0x0000000d110d7819 */ /* 0x000fe20000010e14 */
[----:B------:R-:W-:Y:S01]  /*3d5f0*/  VIADD R23, R23, UR4 ;  /* 0x0000000417177c36 */ /* 0x000fe20008000000 */
[----:B------:R-:W-:-:S02]  /*3d600*/  IADD3 R32, P2, PT, R10, R141, RZ ;  /* 0x0000008d0a207210 */ /* 0x000fc40007f5e0ff */
[----:B------:R-:W-:Y:S02]  /*3d610*/  IADD3.X R10, PT, PT, RZ, R172, RZ, P1, !PT ;  /* 0x000000acff0a7210 */ /* 0x000fe40000ffe4ff */
[----:B------:R-:W-:Y:S02]  /*3d620*/  IADD3.X R37, P1, PT, R13, R42, RZ, P2, !PT ;  /* 0x0000002a0d257210 */ /* 0x000fe4000173e4ff */
[----:B------:R-:W-:Y:S02]  /*3d630*/  IADD3 RZ, P2, PT, R22, 0x13, RZ ;  /* 0x0000001316ff7810 */ /* 0x000fe40007f5e0ff */
[----:B------:R-:W-:Y:S02]  /*3d640*/  LOP3.LUT R20, R23, 0x7ffff, RZ, 0xc0, !PT ;  /* 0x0007ffff17147812 */ /* 0x000fe400078ec0ff */
[----:B------:R-:W-:Y:S02]  /*3d650*/  SHF.L.W.U32.HI R10, R129, 0xd, R10 ;  /* 0x0000000d810a7819 */ /* 0x000fe40000010e0a */
[----:B------:R-:W-:-:S02]  /*3d660*/  IADD3.X R20, PT, PT, RZ, R20, RZ, P2, !PT ;  /* 0x00000014ff147210 */ /* 0x000fc400017fe4ff */
[----:B------:R-:W-:Y:S01]  /*3d670*/  IADD3.X R14, P1, PT, RZ, R14, RZ, P1, !PT ;  /* 0x0000000eff0e7210 */ /* 0x000fe20000f3e4ff */
[----:B------:R-:W-:Y:S01]  /*3d680*/  IMAD R39, R10, 0x13, RZ ;  /* 0x000000130a277824 */ /* 0x000fe200078e02ff */
[----:B------:R-:W-:Y:S02]  /*3d690*/  SHF.R.U32.HI R23, RZ, 0x13, R23 ;  /* 0x00000013ff177819 */ /* 0x000fe40000011617 */
[----:B------:R-:W-:Y:S01]  /*3d6a0*/  SHF.R.U32.HI R20, RZ, 0x13, R20 ;  /* 0x00000013ff147819 */ /* 0x000fe20000011614 */
[----:B------:R-:W-:Y:S01]  /*3d6b0*/  IMAD.X R27, RZ, RZ, R27, P1 ;  /* 0x000000ffff1b7224 */ /* 0x000fe200008e061b */
[----:B------:R-:W-:Y:S02]  /*3d6c0*/  LOP3.LUT R69, R40, 0x7ffff, RZ, 0xc0, !PT ;  /* 0x0007ffff28457812 */ /* 0x000fe400078ec0ff */
[----:B------:R-:W-:Y:S02]  /*3d6d0*/  SHF.L.W.U32.HI R13, R136, 0xd, R129 ;  /* 0x0000000d880d7819 */ /* 0x000fe40000010e81 */
[----:B------:R-:W-:-:S02]  /*3d6e0*/  IADD3 RZ, P1, P2, R20, R23, R44 ;  /* 0x0000001714ff7210 */ /* 0x000fc40007a3e02c */
[----:B------:R-:W-:Y:S01]  /*3d6f0*/  LOP3.LUT R10, R45, 0x7ffff, RZ, 0xc0, !PT ;  /* 0x0007ffff2d0a7812 */ /* 0x000fe200078ec0ff */
[----:B------:R-:W-:Y:S01]  /*3d700*/  IMAD.WIDE.U32 R68, R13, 0x13, R68 ;  /* 0x000000130d447825 */ /* 0x000fe200078e0044 */
[----:B------:R-:W-:Y:S02]  /*3d710*/  SHF.L.W.U32.HI R17, R37, 0xd, R14 ;  /* 0x0000000d25117819 */ /* 0x000fe40000010e0e */
[----:B------:R-:W-:Y:S02]  /*3d720*/  IADD3.X R10, PT, PT, RZ, RZ, R10, P1, P2 ;  /* 0x000000ffff0a7210 */ /* 0x000fe40000fe440a */
[----:B------:R-:W-:Y:S02]  /*3d730*/  SHF.L.W.U32.HI R14, R14, 0xd, R27 ;  /* 0x0000000d0e0e7819 */ /* 0x000fe40000010e1b */
[----:B------:R-:W-:Y:S02]  /*3d740*/  LEA.HI RZ, P2, R10, R41, RZ, 0xd ;  /* 0x000000290aff7211 */ /* 0x000fe400078568ff */
[----:B------:R-:W-:Y:S01]  /*3d750*/  LOP3.LUT R10, R30, 0x7ffff, RZ, 0xc0, !PT ;  /* 0x0007ffff1e0a7812 */ /* 0x000fe200078ec0ff */
[----:B------:R-:W-:Y:S01]  /*3d760*/  IMAD R27, R14, 0x13, RZ ;  /* 0x000000130e1b7824 */ /* 0x000fe200078e02ff */
[----:B------:R-:W-:-:S02]  /*3d770*/  IADD3 R39, PT, PT, R69, R39, RZ ;  /* 0x0000002745277210 */ /* 0x000fc40007ffe0ff */
[----:B------:R-:W-:Y:S01]  /*3d780*/  LOP3.LUT R14, R35, 0x7ffff, RZ, 0xc0, !PT ;  /* 0x0007ffff230e7812 */ /* 0x000fe200078ec0ff */
[----:B------:R-:W-:Y:S01]  /*3d790*/  IMAD.X R10, RZ, RZ, R10, P2 ;  /* 0x000000ffff0a7224 */ /* 0x000fe200010e060a */
[----:B------:R-:W-:Y:S02]  /*3d7a0*/  LEA.HI R23, P1, R39, R34, RZ, 0xd ;  /* 0x0000002227177211 */ /* 0x000fe400078368ff */
[----:B------:R-:W-:Y:S02]  /*3d7b0*/  LOP3.LUT R13, R26, 0x7ffff, RZ, 0xc0, !PT ;  /* 0x0007ffff1a0d7812 */ /* 0x000fe400078ec0ff */
[----:B------:R-:W-:Y:S02]  /*3d7c0*/  IADD3.X R14, PT, PT, RZ, R14, RZ, P1, !PT ;  /* 0x0000000eff0e7210 */ /* 0x000fe40000ffe4ff */
[----:B------:R-:W-:Y:S01]  /*3d7d0*/  LEA.HI RZ, P1, R10, R33, RZ, 0xd ;  /* 0x000000210aff7211 */ /* 0x000fe200078368ff */
[----:B------:R-:W-:Y:S01]  /*3d7e0*/  IMAD.WIDE.U32 R12, R17, 0x13, R12 ;  /* 0x00000013110c7825 */ /* 0x000fe200078e000c */
[----:B------:R-:W-:-:S02]  /*3d7f0*/  LOP3.LUT R10, R28, 0x7ffff, RZ, 0xc0, !PT ;  /* 0x0007ffff1c0a7812 */ /* 0x000fc400078ec0ff */
[----:B------:R-:W-:Y:S01]  /*3d800*/  LOP3.LUT R20, R39, 0x7ffff, RZ, 0xc0, !PT ;  /* 0x0007ffff27147812 */ /* 0x000fe200078ec0ff */
[----:B------:R-:W-:Y:S01]  /*3d810*/  IMAD.IADD R27, R13, 0x1, R27 ;  /* 0x000000010d1b7824 */ /* 0x000fe200078e021b */
[----:B------:R-:W-:Y:S02]  /*3d820*/  IADD3.X R10, PT, PT, RZ, R10, RZ, P1, !PT ;  /* 0x0000000aff0a7210 */ /* 0x000fe40000ffe4ff */
[----:B------:R-:W-:Y:S02]  /*3d830*/  LOP3.LUT R13, R24, 0x7ffff, RZ, 0xc0, !PT ;  /* 0x0007ffff180d7812 */ /* 0x000fe400078ec0ff */
[----:B------:R-:W-:Y:S02]  /*3d840*/  LEA.HI RZ, P2, R10, R31, RZ, 0xd ;  /* 0x0000001f0aff7211 */ /* 0x000fe400078568ff */
[----:B------:R-:W-:Y:S02]  /*3d850*/  SEL R17, R12, R16, !P0 ;  /* 0x000000100c117207 */ /* 0x000fe40004000000 */
[----:B------:R-:W-:Y:S01]  /*3d860*/  LOP3.LUT R12, R56, 0x7ffff, RZ, 0xc0, !PT ;  /* 0x0007ffff380c7812 */ /* 0x000fe200078ec0ff */
[----:B------:R-:W-:Y:S01]  /*3d870*/  IMAD.X R13, RZ, RZ, R13, P2 ;  /* 0x000000ffff0d7224 */ /* 0x000fe200010e060d */
[----:B------:R-:W-:-:S02]  /*3d880*/  LEA.HI R88, P1, R27, R88, RZ, 0xd ;  /* 0x000000581b587211 */ /* 0x000fc400078368ff */
[----:B------:R-:W-:Y:S02]  /*3d890*/  SEL R69, R68, R106, !P0 ;  /* 0x0000006a44457207 */ /* 0x000fe40004000000 */
[----:B------:R-:W-:Y:S02]  /*3d8a0*/  LEA.HI R10, R13, R22, RZ, 0xd ;  /* 0x000000160d0a7211 */ /* 0x000fe400078f68ff */
[----:B------:R-:W-:Y:S02]  /*3d8b0*/  IADD3.X R12, PT, PT, RZ, R12, RZ, P1, !PT ;  /* 0x0000000cff0c7210 */ /* 0x000fe40000ffe4ff */
[----:B------:R-:W-:Y:S02]  /*3d8c0*/  LOP3.LUT R10, R10, 0x1, RZ, 0xc0, !PT ;  /* 0x000000010a0a7812 */ /* 0x000fe400078ec0ff */
[----:B------:R-:W-:Y:S02]  /*3d8d0*/  SEL R20, R20, R107, !P0 ;  /* 0x0000006b14147207 */ /* 0x000fe40004000000 */
[----:B------:R-:W-:-:S02]  /*3d8e0*/  ISETP.NE.U32.AND P1, PT, R10, 0x1, PT ;  /* 0x000000010a00780c */ /* 0x000fc40003f25070 */
[----:B------:R-:W-:Y:S02]  /*3d8f0*/  IADD3 R10, P2, PT, -R69, -0x26, RZ ;  /* 0xffffffda450a7810 */ /* 0x000fe40007f5e1ff */
[----:B------:R-:W-:Y:S02]  /*3d900*/  SEL R23, R23, R104, !P0 ;  /* 0x0000006817177207 */ /* 0x000fe40004000000 */
[----:B------:R-:W-:Y:S02]  /*3d910*/  LOP3.LUT R28, R57, 0x7ffff, RZ, 0xc0, !PT ;  /* 0x0007ffff391c7812 */ /* 0x000fe400078ec0ff */
[----:B------:R-:W-:Y:S02]  /*3d920*/  LOP3.LUT R26, R77, 0x7ffff, RZ, 0xc0, !PT ;  /* 0x0007ffff4d1a7812 */ /* 0x000fe400078ec0ff */
[----:B------:R-:W-:Y:S02]  /*3d930*/  LOP3.LUT R16, R136, 0x7ffff, RZ, 0xc0, !PT ;  /* 0x0007ffff88107812 */ /* 0x000fe400078ec0ff */
[----:B------:R-:W-:-:S02]  /*3d940*/  SEL R47, R12, R47, !P0 ;  /* 0x0000002f0c2f7207 */ /* 0x000fc40004000000 */
[----:B------:R-:W-:Y:S02]  /*3d950*/  ISETP.NE.U32.AND.EX P1, PT, RZ, RZ, PT, P1 ;  /* 0x000000ffff00720c */ /* 0x000fe40003f25110 */
[----:B------:R-:W-:Y:S02]  /*3d960*/  IADD3.X R33, PT, PT, ~R20, 0xfffff, RZ, P2, !PT ;  /* 0x000fffff14217810 */ /* 0x000fe400017fe5ff */
[----:B------:R-:W-:Y:S02]  /*3d970*/  SEL R14, R14, R105, !P0 ;  /* 0x000000690e0e7207 */ /* 0x000fe40004000000 */
[----:B------:R-:W-:Y:S02]  /*3d980*/  IADD3 R12, P3, PT, -R23, -0x2, RZ ;  /* 0xfffffffe170c7810 */ /* 0x000fe40007f7e1ff */
[----:B------:R-:W-:Y:S02]  /*3d990*/  SEL R28, R28, R103, !P0 ;  /* 0x000000671c1c7207 */ /* 0x000fe40004000000 */
[----:B------:R-:W-:-:S02]  /*3d9a0*/  SEL R26, R26, R101, !P0 ;  /* 0x000000651a1a7207 */ /* 0x000fc40004000000 */
[----:B------:R-:W-:Y:S02]  /*3d9b0*/  SEL R35, R43, R98, !P0 ;  /* 0x000000622b237207 */ /* 0x000fe40004000000 */
[----:B------:R-:W-:Y:S02]  /*3d9c0*/  SEL R16, R16, R99, !P0 ;  /* 0x0000006310107207 */ /* 0x000fe40004000000 */
[----:B------:R-:W-:Y:S02]  /*3d9d0*/  @!P0 LOP3.LUT R18, R27, 0x7ffff, RZ, 0xc0, !PT ;  /* 0x0007ffff1b128812 */ /* 0x000fe400078ec0ff */
[----:B------:R-:W-:Y:S02]  /*3d9e0*/  SEL R51, R88, R51, !P0 ;  /* 0x0000003358337207 */ /* 0x000fe40004000000 */
[----:B------:R-:W-:Y:S02]  /*3d9f0*/  SEL R15, R76, R15, !P0 ;  /* 0x0000000f4c0f7207 */ /* 0x000fe40004000000 */
[----:B------:R-:W-:-:S02]  /*3da00*/  @!P0 LOP3.LUT R21, R59, 0x7ffff, RZ, 0xc0, !PT ;  /* 0x0007ffff3b158812 */ /* 0x000fc400078ec0ff */
[----:B------:R-:W-:Y:S02]  /*3da10*/  SEL R19, R46, R19, !P0 ;  /* 0x000000132e137207 */ /* 0x000fe40004000000 */
[----:B------:R-:W-:Y:S02]  /*3da20*/  @!P0 LOP3.LUT R25, R48, 0x7ffff, RZ, 0xc0, !PT ;  /* 0x0007ffff30198812 */ /* 0x000fe400078ec0ff */
[----:B------:R-:W-:Y:S02]  /*3da30*/  SEL R29, R32, R29, !P0 ;  /* 0x0000001d201d7207 */ /* 0x000fe40004000000 */
[----:B------:R-:W-:Y:S02]  /*3da40*/  @!P0 LOP3.LUT R49, R37, 0x7ffff, RZ, 0xc0, !PT ;  /* 0x0007ffff25318812 */ /* 0x000fe400078ec0ff */
[----:B------:R-:W-:Y:S02]  /*3da50*/  SEL R33, R33, R20, !P1 ;  /* 0x0000001421217207 */ /* 0x000fe40004800000 */
[----:B------:R-:W-:-:S02]  /*3da60*/  IADD3.X R31, PT, PT, ~R14, 0xfffff, RZ, P3, !PT ;  /* 0x000fffff0e1f7810 */ /* 0x000fc40001ffe5ff */
[----:B------:R-:W-:Y:S02]  /*3da70*/  IADD3 R20, P0, PT, -R147, -0x2, RZ ;  /* 0xfffffffe93147810 */ /* 0x000fe40007f1e1ff */
[----:B------:R-:W-:Y:S02]  /*3da80*/  SEL R31, R31, R14, !P1 ;  /* 0x0000000e1f1f7207 */ /* 0x000fe40004800000 */
[----:B------:R-:W-:Y:S02]  /*3da90*/  IADD3.X R27, PT, PT, ~R28, 0xfffff, RZ, P0, !PT ;  /* 0x000fffff1c1b7810 */ /* 0x000fe400007fe5ff */
[----:B------:R-:W-:Y:S02]  /*3daa0*/  IADD3 R22, P2, PT, -R63, -0x2, RZ ;  /* 0xfffffffe3f167810 */ /* 0x000fe40007f5e1ff */
[----:B------:R-:W-:Y:S02]  /*3dab0*/  IADD3 R14, P0, PT, -R35, -0x2, RZ ;  /* 0xfffffffe230e7810 */ /* 0x000fe40007f1e1ff */
[----:B------:R-:W-:-:S02]  /*3dac0*/  SEL R10, R10, R69, !P1 ;  /* 0x000000450a0a7207 */ /* 0x000fc40004800000 */
[----:B------:R-:W-:Y:S02]  /*3dad0*/  SEL R12, R12, R23, !P1 ;  /* 0x000000170c0c7207 */ /* 0x000fe40004800000 */
[----:B------:R-:W-:Y:S02]  /*3dae0*/  SEL R20, R20, R147, !P1 ;  /* 0x0000009314147207 */ /* 0x000fe40004800000 */
[----:B------:R-:W-:Y:S02]  /*3daf0*/  IADD3.X R23, PT, PT, ~R26, 0xfffff, RZ, P2, !PT ;  /* 0x000fffff1a177810 */ /* 0x000fe400017fe5ff */
[----:B------:R-:W-:Y:S02]  /*3db00*/  IADD3.X R13, PT, PT, ~R16, 0xfffff, RZ, P0, !PT ;  /* 0x000fffff100d7810 */ /* 0x000fe400007fe5ff */
[----:B------:R-:W-:Y:S02]  /*3db10*/  SEL R14, R14, R35, !P1 ;  /* 0x000000230e0e7207 */ /* 0x000fe40004800000 */
[----:B------:R-:W-:-:S02]  /*3db20*/  SEL R27, R27, R28, !P1 ;  /* 0x0000001c1b1b7207 */ /* 0x000fc40004800000 */
[----:B------:R-:W-:Y:S02]  /*3db30*/  IADD3 R10, P0, PT, -R10, R5, RZ ;  /* 0x000000050a0a7210 */ /* 0x000fe40007f1e1ff */
[----:B------:R-:W-:Y:S02]  /*3db40*/  IADD3 R20, P2, PT, -R20, R7, RZ ;  /* 0x0000000714147210 */ /* 0x000fe40007f5e1ff */
[----:B------:R-:W-:Y:S01]  /*3db50*/  SEL R22, R22, R63, !P1 ;  /* 0x0000003f16167207 */ /* 0x000fe20004800000 */
[----:B------:R-:W-:Y:S01]  /*3db60*/  IMAD.WIDE.U32 R40, R47, R10, RZ ;  /* 0x0000000a2f287225 */ /* 0x000fe200078e00ff */
[----:B------:R-:W-:Y:S02]  /*3db70*/  SEL R23, R23, R26, !P1 ;  /* 0x0000001a17177207 */ /* 0x000fe40004800000 */
[----:B------:R-:W-:Y:S01]  /*3db80*/  SEL R13, R13, R16, !P1 ;  /* 0x000000100d0d7207 */ /* 0x000fe20004800000 */
[----:B------:R-:W-:Y:S01]  /*3db90*/  IMAD.X R4, R4, 0x1, ~R27, P2 ;  /* 0x0000000104047824 */ /* 0x000fe200010e0e1b */
[----:B------:R-:W-:Y:S01]  /*3dba0*/  IADD3 R11, P4, PT, -R14, R11, RZ ;  /* 0x0000000b0e0b7210 */ /* 0x000fe20007f9e1ff */
[----:B------:R-:W-:Y:S01]  /*3dbb0*/  IMAD.X R14, R2, 0x1, ~R33, P0 ;  /* 0x00000001020e7824 */ /* 0x000fe200000e0e21 */
[----:B------:R-:W-:Y:S01]  /*3dbc0*/  IADD3 R12, P1, PT, -R12, R3, RZ ;  /* 0x000000030c0c7210 */ /* 0x000fe20007f3e1ff */
[----:B------:R-:W-:Y:S01]  /*3dbd0*/  IMAD.WIDE.U32 R26, R18, R10, RZ ;  /* 0x0000000a121a7225 */ /* 0x000fe200078e00ff */
[----:B------:R-:W-:-:S02]  /*3dbe0*/  IADD3 R22, P3, PT, -R22, R9, RZ ;  /* 0x0000000916167210 */ /* 0x000fc40007f7e1ff */
[----:B------:R-:W-:Y:S01]  /*3dbf0*/  IADD3.X R0, PT, PT, ~R31, R0, RZ, P1, !PT ;  /* 0x000000001f007210 */ /* 0x000fe20000ffe5ff */
[----:B------:R-:W-:Y:S01]  /*3dc00*/  IMAD.WIDE.U32 R2, R11, 0x13, RZ ;  /* 0x000000130b027825 */ /* 0x000fe200078e00ff */
[----:B------:R-:W-:-:S03]  /*3dc10*/  IADD3.X R6, PT, PT, ~R23, R6, RZ, P3, !PT ;  /* 0x0000000617067210 */ /* 0x000fc60001ffe5ff */
[----:B------:R-:W-:-:S04]  /*3dc20*/  IMAD.WIDE.U32 R32, R18, R12, RZ ;  /* 0x0000000c12207225 */ /* 0x000fc800078e00ff */
[----:B------:R-:W-:Y:S02]  /*3dc30*/  IMAD.X R5, R8, 0x1, ~R13, P4 ;  /* 0x0000000108057824 */ /* 0x000fe400020e0e0d */
[----:B------:R-:W-:-:S04]  /*3dc40*/  IMAD.WIDE.U32 R8, R17, R10, RZ ;  /* 0x0000000a11087225 */ /* 0x000fc800078e00ff */
[----:B------:R-:W-:-:S04]  /*3dc50*/  IMAD.WIDE.U32 R30, P0, R14, R17, R26 ;  /* 0x000000110e1e7225 */ /* 0x000fc8000780001a */
[----:B------:R-:W-:Y:S01]  /*3dc60*/  IMAD.WIDE.U32 R34, R51, R2, RZ ;  /* 0x0000000233227225 */ /* 0x000fe200078e00ff */
[----:B------:R-:W-:-:S03]  /*3dc70*/  IADD3 R24, P1, PT, R9, R30, RZ ;  /* 0x0000001e09187210 */ /* 0x000fc60007f3e0ff */
[----:B------:R-:W-:Y:S01]  /*3dc80*/  IMAD.WIDE.U32 R26, R17, R12, RZ ;  /* 0x0000000c111a7225 */ /* 0x000fe200078e00ff */
[----:B------:R-:W-:-:S03]  /*3dc90*/  IADD3 R23, P6, PT, R8, R34, RZ ;  /* 0x0000002208177210 */ /* 0x000fc60007fde0ff */
[----:B------:R-:W-:-:S04]  /*3dca0*/  IMAD.WIDE.U32 R38, R51, R10, RZ ;  /* 0x0000000a33267225 */ /* 0x000fc800078e00ff */
[----:B------:R-:W-:Y:S01]  /*3dcb0*/  IMAD.WIDE.U32 R36, P2, R0, R17, R32 ;  /* 0x0000001100247225 */ /* 0x000fe20007840020 */
[----:B------:R-:W-:Y:S02]  /*3dcc0*/  IADD3 R59, P3, PT, R26, R38, RZ ;  /* 0x000000261a3b7210 */ /* 0x000fe40007f7e0ff */
[----:B------:R-:W-:Y:S01]  /*3dcd0*/  MOV R32, R31 ;  /* 0x0000001f00207202 */ /* 0x000fe20000000f00 */
[----:B------:R-:W-:Y:S01]  /*3dce0*/  IMAD R7, R5, 0x13, RZ ;  /* 0x0000001305077824 */ /* 0x000fe200078e02ff */
[----:B------:R-:W-:Y:S01]  /*3dcf0*/  IADD3 R60, P4, PT, R27, R36, RZ ;  /* 0x000000241b3c7210 */ /* 0x000fe20007f9e0ff */
[----:B------:R-:W-:Y:S01]  /*3dd00*/  IMAD.WIDE.U32 R8, R47, R2, RZ ;  /* 0x000000022f087225 */ /* 0x000fe200078e00ff */
[----:B------:R-:W-:Y:S02]  /*3dd10*/  IADD3.X R33, PT, PT, RZ, RZ, RZ, P0, !PT ;  /* 0x000000ffff217210 */ /* 0x000fe400007fe4ff */
[----:B------:R-:W-:Y:S01]  /*3dd20*/  IADD3 R16, PT, PT, R3, R7, RZ ;  /* 0x0000000703107210 */ /* 0x000fe20007ffe0ff */
[----:B------:R-:W-:-:S04]  /*3dd30*/  IMAD.WIDE.U32 R40, P5, R14, R51, R40 ;  /* 0x000000330e287225 */ /* 0x000fc800078a0028 */
[----:B------:R-:W-:Y:S01]  /*3dd40*/  IMAD.WIDE.U32 R26, R22, 0x13, RZ ;  /* 0x00000013161a7825 */ /* 0x000fe200078e00ff */
[----:B------:R-:W-:Y:S02]  /*3dd50*/  IADD3 R63, P0, PT, R39, R40, RZ ;  /* 0x00000028273f7210 */ /* 0x000fe40007f1e0ff */
[----:B------:R-:W-:Y:S01]  /*3dd60*/  MOV R44, R41 ;  /* 0x00000029002c7202 */ /* 0x000fe20000000f00 */
[----:B------:R-:W-:Y:S01]  /*3dd70*/  IMAD.X R45, RZ, RZ, RZ, P5 ;  /* 0x000000ffff2d7224 */ /* 0x000fe200028e06ff */
[----:B------:R-:W-:Y:S01]  /*3dd80*/  IADD3.X R60, P3, PT, R60, R63, RZ, P3, !PT ;  /* 0x0000003f3c3c7210 */ /* 0x000fe20001f7e4ff */
[----:B------:R-:W-:Y:S02]  /*3dd90*/  IMAD R3, R6, 0x13, RZ ;  /* 0x0000001306037824 */ /* 0x000fe400078e02ff */
[----:B------:R-:W-:-:S04]  /*3dda0*/  IMAD.WIDE.U32 R8, P5, R16, R51, R8 ;  /* 0x0000003310087225 */ /* 0x000fc800078a0008 */
[----:B------:R-:W-:Y:S02]  /*3ddb0*/  IMAD.MOV.U32 R42, RZ, RZ, R37 ;  /* 0x000000ffff2a7224 */ /* 0x000fe400078e0025 */
[----:B------:R-:W-:-:S04]  /*3ddc0*/  IMAD.WIDE.U32 R30, R21, R26, RZ ;  /* 0x0000001a151e7225 */ /* 0x000fc800078e00ff */
[----:B------:R-:W-:-:S04]  /*3ddd0*/  IMAD.WIDE.U32 R36, R21, R2, RZ ;  /* 0x0000000215247225 */ /* 0x000fc800078e00ff */
[----:B------:R-:W-:Y:S02]  /*3dde0*/  IMAD.IADD R28, R27, 0x1, R3 ;  /* 0x000000011b1c7824 */ /* 0x000fe400078e0203 */
[----:B------:R-:W-:Y:S01]  /*3ddf0*/  IMAD.X R43, RZ, RZ, RZ, P2 ;  /* 0x000000ffff2b7224 */ /* 0x000fe200010e06ff */
[----:B------:R-:W-:Y:S01]  /*3de00*/  IADD3 R27, P2, PT, R35, R8, RZ ;  /* 0x00000008231b7210 */ /* 0x000fe20007f5e0ff */
[----:B------:R-:W-:Y:S01]  /*3de10*/  IMAD.WIDE.U32.X R32, R14, R18, R32, P1 ;  /* 0x000000120e207225 */ /* 0x000fe200008e0420 */
[----:B------:R-:W-:Y:S02]  /*3de20*/  IADD3.X R35, PT, PT, RZ, RZ, RZ, P5, !PT ;  /* 0x000000ffff237210 */ /* 0x000fe40002ffe4ff */
[----:B------:R-:W-:Y:S01]  /*3de30*/  IADD3.X R24, P6, PT, R24, R27, RZ, P6, !PT ;  /* 0x0000001b18187210 */ /* 0x000fe200037de4ff */
[----:B------:R-:W-:-:S04]  /*3de40*/  IMAD.WIDE.U32 R30, P5, R28, R15, R30 ;  /* 0x0000000f1c1e7225 */ /* 0x000fc800078a001e */
[----:B------:R-:W-:-:S04]  /*3de50*/  IMAD.WIDE.U32 R52, R18, R20, RZ ;  /* 0x0000001412347225 */ /* 0x000fc800078e00ff */
[----:B------:R-:W-:-:S04]  /*3de60*/  IMAD.WIDE.U32 R38, R15, R2, RZ ;  /* 0x000000020f267225 */ /* 0x000fc800078e00ff */
[----:B------:R-:W-:Y:S01]  /*3de70*/  IMAD.WIDE.U32 R40, P1, R16, R15, R36 ;  /* 0x0000000f10287225 */ /* 0x000fe20007820024 */
[----:B------:R-:W-:Y:S02]  /*3de80*/  IADD3.X R37, PT, PT, RZ, RZ, RZ, P5, !PT ;  /* 0x000000ffff257210 */ /* 0x000fe40002ffe4ff */
[----:B------:R-:W-:Y:S01]  /*3de90*/  MOV R36, R31 ;  /* 0x0000001f00247202 */ /* 0x000fe20000000f00 */
[----:B------:R-:W-:Y:S01]  /*3dea0*/  IMAD.MOV.U32 R34, RZ, RZ, R9 ;  /* 0x000000ffff227224 */ /* 0x000fe200078e0009 */
[----:B------:R-:W-:Y:S01]  /*3deb0*/  IADD3 R65, P5, PT, R39, R40, RZ ;  /* 0x0000002827417210 */ /* 0x000fe20007fbe0ff */
[----:B------:R-:W-:-:S04]  /*3dec0*/  IMAD.WIDE.U32 R8, R15, R26, RZ ;  /* 0x0000001a0f087225 */ /* 0x000fc800078e00ff */
[----:B------:R-:W-:-:S04]  /*3ded0*/  IMAD.WIDE.U32.X R44, R14, R47, R44, P0 ;  /* 0x0000002f0e2c7225 */ /* 0x000fc800000e042c */
[----:B------:R-:W-:-:S04]  /*3dee0*/  IMAD.WIDE.U32 R54, P0, R4, R17, R52 ;  /* 0x0000001104367225 */ /* 0x000fc80007800034 */
[----:B------:R-:W-:Y:S02]  /*3def0*/  IMAD.X R53, RZ, RZ, RZ, P1 ;  /* 0x000000ffff357224 */ /* 0x000fe400008e06ff */
        /* <DEDUP_REMOVED lines=8> */
[----:B------:R-:W-:Y:S01]  /*3df80*/  IMAD.WIDE.U32 R38, R17, R20, RZ ;  /* 0x0000001411267225 */ /* 0x000fe200078e00ff */
[----:B------:R-:W-:-:S03]  /*3df90*/  IADD3.X R60, P2, PT, R60, R65, RZ, P2, !PT ;  /* 0x000000413c3c7210 */ /* 0x000fc6000175e4ff */
[----:B------:R-:W-:-:S04]  /*3dfa0*/  IMAD.WIDE.U32 R56, R51, R12, RZ ;  /* 0x0000000c33387225 */ /* 0x000fc800078e00ff */
[----:B------:R-:W-:Y:S01]  /*3dfb0*/  IMAD.WIDE.U32 R30, R20, 0x13, RZ ;  /* 0x00000013141e7825 */ /* 0x000fe200078e00ff */
[----:B------:R-:W-:-:S03]  /*3dfc0*/  IADD3 R7, P1, PT, R38, R56, RZ ;  /* 0x0000003826077210 */ /* 0x000fc60007f3e0ff */
[----:B------:R-:W-:Y:S01]  /*3dfd0*/  IMAD.WIDE.U32.X R36, R28, R21, R36, P4 ;  /* 0x000000151c247225 */ /* 0x000fe200020e0424 */
[----:B------:R-:W-:-:S03]  /*3dfe0*/  IADD3 R13, P4, PT, R39, R54, RZ ;  /* 0x00000036270d7210 */ /* 0x000fc60007f9e0ff */
[----:B------:R-:W-:Y:S01]  /*3dff0*/  IMAD.WIDE.U32 R8, R12, 0x13, RZ ;  /* 0x000000130c087825 */ /* 0x000fe200078e00ff */
[----:B------:R-:W-:-:S03]  /*3e000*/  IADD3.X R61, P6, P5, R36, R34, R32, P5, P6 ;  /* 0x00000022243d7210 */ /* 0x000fc60002dcc420 */
[----:B------:R-:W-:Y:S02]  /*3e010*/  IMAD R27, R4, 0x13, RZ ;  /* 0x00000013041b7824 */ /* 0x000fe400078e02ff */
[----:B------:R-:W-:Y:S02]  /*3e020*/  IMAD R23, R0, 0x13, RZ ;  /* 0x0000001300177824 */ /* 0x000fe400078e02ff */
[----:B------:R-:W-:Y:S01]  /*3e030*/  IMAD.WIDE.U32 R38, R25, R30, RZ ;  /* 0x0000001e19267225 */ /* 0x000fe200078e00ff */
[----:B------:R-:W-:Y:S02]  /*3e040*/  IADD3 R46, PT, PT, R31, R27, RZ ;  /* 0x0000001b1f2e7210 */ /* 0x000fe40007ffe0ff */
[----:B------:R-:W-:Y:S01]  /*3e050*/  IADD3.X R31, PT, PT, R37, R35, R33, P6, P5 ;  /* 0x00000023251f7210 */ /* 0x000fe200037ea421 */
[----:B------:R-:W-:-:S04]  /*3e060*/  IMAD.WIDE.U32 R40, R49, R8, RZ ;  /* 0x0000000831287225 */ /* 0x000fc800078e00ff */
[----:B------:R-:W-:Y:S01]  /*3e070*/  IMAD.IADD R48, R9, 0x1, R23 ;  /* 0x0000000109307824 */ /* 0x000fe200078e0217 */
[----:B------:R-:W-:Y:S01]  /*3e080*/  IADD3.X R23, P2, P3, R52, R44, R42, P2, P3 ;  /* 0x0000002c34177210 */ /* 0x000fe2000134642a */
[----:B------:R-:W-:-:S03]  /*3e090*/  IMAD.WIDE.U32 R32, R19, R30, RZ ;  /* 0x0000001e13207225 */ /* 0x000fc600078e00ff */
[----:B------:R-:W-:Y:S01]  /*3e0a0*/  IADD3.X R27, PT, PT, R53, R45, R43, P2, P3 ;  /* 0x0000002d351b7210 */ /* 0x000fe200017e642b */
[----:B------:R-:W-:Y:S01]  /*3e0b0*/  IMAD.WIDE.U32 R38, P5, R46, R19, R38 ;  /* 0x000000132e267225 */ /* 0x000fe200078a0026 */
[----:B------:R-:W-:-:S03]  /*3e0c0*/  IADD3 R3, P2, PT, R3, R32, RZ ;  /* 0x0000002003037210 */ /* 0x000fc60007f5e0ff */
[----:B------:R-:W-:Y:S01]  /*3e0d0*/  IMAD.WIDE.U32 R40, P3, R48, R29, R40 ;  /* 0x0000001d30287225 */ /* 0x000fe20007860028 */
[----:B------:R-:W-:Y:S02]  /*3e0e0*/  IADD3 R43, P6, PT, R33, R38, RZ ;  /* 0x00000026212b7210 */ /* 0x000fe40007fde0ff */
[----:B------:R-:W-:Y:S01]  /*3e0f0*/  IADD3.X R33, PT, PT, RZ, RZ, RZ, P5, !PT ;  /* 0x000000ffff217210 */ /* 0x000fe20002ffe4ff */
[----:B------:R-:W-:Y:S01]  /*3e100*/  IMAD.WIDE.U32 R8, R29, R8, RZ ;  /* 0x000000081d087225 */ /* 0x000fe200078e00ff */
[----:B------:R-:W-:-:S03]  /*3e110*/  MOV R32, R39 ;  /* 0x0000002700207202 */ /* 0x000fc60000000f00 */
[----:B------:R-:W-:Y:S01]  /*3e120*/  IMAD.X R35, RZ, RZ, RZ, P3 ;  /* 0x000000ffff237224 */ /* 0x000fe200018e06ff */
[----:B------:R-:W-:Y:S01]  /*3e130*/  IADD3 R40, P5, PT, R9, R40, RZ ;  /* 0x0000002809287210 */ /* 0x000fe20007fbe0ff */
[----:B------:R-:W-:Y:S01]  /*3e140*/  IMAD.WIDE.U32 R36, R25, R26, RZ ;  /* 0x0000001a19247225 */ /* 0x000fe200078e00ff */
[----:B------:R-:W-:Y:S02]  /*3e150*/  IADD3 R8, P3, PT, R3, R8, RZ ;  /* 0x0000000803087210 */ /* 0x000fe40007f7e0ff */
[----:B------:R-:W-:Y:S01]  /*3e160*/  IADD3.X R3, P2, PT, R24, R43, RZ, P2, !PT ;  /* 0x0000002b18037210 */ /* 0x000fe2000175e4ff */
[----:B------:R-:W-:Y:S02]  /*3e170*/  IMAD.MOV.U32 R34, RZ, RZ, R41 ;  /* 0x000000ffff227224 */ /* 0x000fe400078e0029 */
[----:B------:R-:W-:Y:S01]  /*3e180*/  IMAD.WIDE.U32.X R32, R46, R25, R32, P6 ;  /* 0x000000192e207225 */ /* 0x000fe200030e0420 */
[----:B------:R-:W-:-:S03]  /*3e190*/  IADD3.X R3, P3, PT, R3, R40, RZ, P3, !PT ;  /* 0x0000002803037210 */ /* 0x000fc60001f7e4ff */
[----:B------:R-:W-:-:S04]  /*3e1a0*/  IMAD.WIDE.U32.X R34, R48, R49, R34, P5 ;  /* 0x0000003130227225 */ /* 0x000fc800028e0422 */
[----:B------:R-:W-:Y:S01]  /*3e1b0*/  IMAD.WIDE.U32 R38, P6, R28, R19, R36 ;  /* 0x000000131c267225 */ /* 0x000fe200078c0024 */
[----:B------:R-:W-:-:S03]  /*3e1c0*/  IADD3.X R62, P2, P5, R34, R61, R32, P3, P2 ;  /* 0x0000003d223e7210 */ /* 0x000fc60001d44420 */
[----:B------:R-:W-:Y:S01]  /*3e1d0*/  IMAD.WIDE.U32 R36, R19, R26, RZ ;  /* 0x0000001a13247225 */ /* 0x000fe200078e00ff */
[----:B------:R-:W-:Y:S02]  /*3e1e0*/  IADD3.X R41, PT, PT, RZ, RZ, RZ, P6, !PT ;  /* 0x000000ffff297210 */ /* 0x000fe400037fe4ff */
[----:B------:R-:W-:Y:S01]  /*3e1f0*/  IADD3.X R61, PT, PT, R35, R31, R33, P2, P5 ;  /* 0x0000001f233d7210 */ /* 0x000fe200017ea421 */
[----:B------:R-:W-:Y:S01]  /*3e200*/  IMAD.WIDE.U32 R52, R21, R10, RZ ;  /* 0x0000000a15347225 */ /* 0x000fe200078e00ff */
[----:B------:R-:W-:-:S03]  /*3e210*/  IADD3 R63, P3, PT, R37, R38, RZ ;  /* 0x00000026253f7210 */ /* 0x000fc60007f7e0ff */
[----:B------:R-:W-:-:S04]  /*3e220*/  IMAD.WIDE.U32 R44, R47, R12, RZ ;  /* 0x0000000c2f2c7225 */ /* 0x000fc800078e00ff */
[----:B------:R-:W-:-:S04]  /*3e230*/  IMAD.WIDE.U32 R42, R49, R30, RZ ;  /* 0x0000001e312a7225 */ /* 0x000fc800078e00ff */
[----:B------:R-:W-:Y:S02]  /*3e240*/  IMAD.MOV.U32 R40, RZ, RZ, R39 ;  /* 0x000000ffff287224 */ /* 0x000fe400078e0027 */
[----:B------:R-:W-:-:S04]  /*3e250*/  IMAD.WIDE.U32 R38, R15, R10, RZ ;  /* 0x0000000a0f267225 */ /* 0x000fc800078e00ff */
[----:B------:R-:W-:-:S04]  /*3e260*/  IMAD.WIDE.U32 R52, P6, R14, R15, R52 ;  /* 0x0000000f0e347225 */ /* 0x000fc800078c0034 */
[----:B------:R-:W-:-:S04]  /*3e270*/  IMAD.WIDE.U32 R44, P2, R0, R51, R44 ;  /* 0x00000033002c7225 */ /* 0x000fc8000784002c */
[----:B------:R-:W-:-:S04]  /*3e280*/  IMAD.WIDE.U32 R42, P5, R46, R29, R42 ;  /* 0x0000001d2e2a7225 */ /* 0x000fc800078a002a */
[----:B------:R-:W-:Y:S01]  /*3e290*/  IMAD.WIDE.U32 R30, R29, R30, RZ ;  /* 0x0000001e1d1e7225 */ /* 0x000fe200078e00ff */
[----:B------:R-:W-:Y:S02]  /*3e2a0*/  IADD3.X R35, PT, PT, RZ, RZ, RZ, P5, !PT ;  /* 0x000000ffff237210 */ /* 0x000fe40002ffe4ff */
[----:B------:R-:W-:Y:S01]  /*3e2b0*/  IADD3 R7, P5, PT, R7, R38, RZ ;  /* 0x0000002607077210 */ /* 0x000fe20007fbe0ff */
[----:B------:R-:W-:Y:S01]  /*3e2c0*/  IMAD.X R37, RZ, RZ, RZ, P0 ;  /* 0x000000ffff257224 */ /* 0x000fe200000e06ff */
[----:B------:R-:W-:Y:S01]  /*3e2d0*/  IADD3 R48, P0, PT, R39, R52, RZ ;  /* 0x0000003427307210 */ /* 0x000fe20007f1e0ff */
[----:B------:R-:W-:Y:S01]  /*3e2e0*/  IMAD.WIDE.U32.X R32, R28, R25, R40, P3 ;  /* 0x000000191c207225 */ /* 0x000fe200018e0428 */
[----:B------:R-:W-:Y:S02]  /*3e2f0*/  IADD3.X R39, PT, PT, RZ, RZ, RZ, P2, !PT ;  /* 0x000000ffff277210 */ /* 0x000fe400017fe4ff */
[----:B------:R-:W-:Y:S01]  /*3e300*/  IADD3 R9, P2, PT, R59, R36, RZ ;  /* 0x000000243b097210 */ /* 0x000fe20007f5e0ff */
[----:B------:R-:W-:Y:S01]  /*3e310*/  IMAD.X R41, RZ, RZ, RZ, P6 ;  /* 0x000000ffff297224 */ /* 0x000fe200030e06ff */
[----:B------:R-:W-:Y:S01]  /*3e320*/  IADD3 R59, P6, PT, R31, R42, RZ ;  /* 0x0000002a1f3b7210 */ /* 0x000fe20007fde0ff */
[----:B------:R-:W-:Y:S01]  /*3e330*/  IMAD.MOV.U32 R34, RZ, RZ, R43 ;  /* 0x000000ffff227224 */ /* 0x000fe200078e002b */
[----:B------:R-:W-:Y:S01]  /*3e340*/  IADD3 R56, P3, PT, R57, R44, RZ ;  /* 0x0000002c39387210 */ /* 0x000fe20007f7e0ff */
[----:B------:R-:W-:Y:S01]  /*3e350*/  IMAD.MOV.U32 R38, RZ, RZ, R45 ;  /* 0x000000ffff267224 */ /* 0x000fe200078e002d */
[----:B------:R-:W-:Y:S01]  /*3e360*/  MOV R36, R55 ;  /* 0x0000003700247202 */ /* 0x000fe20000000f00 */
[----:B------:R-:W-:Y:S01]  /*3e370*/  IMAD.WIDE.U32 R42, R25, R2, RZ ;  /* 0x00000002192a7225 */ /* 0x000fe200078e00ff */
[----:B------:R-:W-:-:S02]  /*3e380*/  IADD3.X R60, P2, PT, R60, R63, RZ, P2, !PT ;  /* 0x0000003f3c3c7210 */ /* 0x000fc4000175e4ff */
[----:B------:R-:W-:Y:S01]  /*3e390*/  IADD3.X R13, P1, PT, R13, R56, RZ, P1, !PT ;  /* 0x000000380d0d7210 */ /* 0x000fe20000f3e4ff */
[----:B------:R-:W-:Y:S01]  /*3e3a0*/  IMAD.WIDE.U32 R44, R18, R22, RZ ;  /* 0x00000016122c7225 */ /* 0x000fe200078e00ff */
[----:B------:R-:W-:-:S03]  /*3e3b0*/  MOV R40, R53 ;  /* 0x0000003500287202 */ /* 0x000fc60000000f00 */
[----:B------:R-:W-:Y:S01]  /*3e3c0*/  IMAD.WIDE.U32.X R34, R46, R49, R34, P6 ;  /* 0x000000312e227225 */ /* 0x000fe200030e0422 */
[----:B------:R-:W-:-:S03]  /*3e3d0*/  IADD3 R24, P6, PT, R9, R30, RZ ;  /* 0x0000001e09187210 */ /* 0x000fc60007fde0ff */
[----:B------:R-:W-:Y:S01]  /*3e3e0*/  IMAD.WIDE.U32.X R30, R4, R18, R36, P4 ;  /* 0x00000012041e7225 */ /* 0x000fe200020e0424 */
[----:B------:R-:W-:-:S03]  /*3e3f0*/  IADD3.X R60, P6, PT, R60, R59, RZ, P6, !PT ;  /* 0x0000003b3c3c7210 */ /* 0x000fc600037de4ff */
[----:B------:R-:W-:-:S04]  /*3e400*/  IMAD.WIDE.U32 R42, P4, R16, R19, R42 ;  /* 0x00000013102a7225 */ /* 0x000fc8000788002a */
[----:B------:R-:W-:-:S04]  /*3e410*/  IMAD.WIDE.U32.X R36, R0, R47, R38, P3 ;  /* 0x0000002f00247225 */ /* 0x000fc800018e0426 */
[----:B------:R-:W-:-:S04]  /*3e420*/  IMAD.WIDE.U32 R52, R17, R22, RZ ;  /* 0x0000001611347225 */ /* 0x000fc800078e00ff */
[----:B------:R-:W-:-:S04]  /*3e430*/  IMAD.WIDE.U32 R56, R51, R20, RZ ;  /* 0x0000001433387225 */ /* 0x000fc800078e00ff */
[----:B------:R-:W-:Y:S01]  /*3e440*/  IMAD.WIDE.U32 R54, P3, R6, R17, R44 ;  /* 0x0000001106367225 */ /* 0x000fe2000786002c */
[----:B------:R-:W-:-:S03]  /*3e450*/  IADD3.X R45, PT, PT, RZ, RZ, RZ, P4, !PT ;  /* 0x000000ffff2d7210 */ /* 0x000fc600027fe4ff */
[----:B------:R-:W-:Y:S01]  /*3e460*/  IMAD.WIDE.U32.X R38, R14, R21, R40, P0 ;  /* 0x000000150e267225 */ /* 0x000fe200000e0428 */
[----:B------:R-:W-:Y:S02]  /*3e470*/  IADD3 R9, P0, PT, R52, R56, RZ ;  /* 0x0000003834097210 */ /* 0x000fe40007f1e0ff */
        /* <DEDUP_REMOVED lines=8> */
[----:B------:R-:W-:Y:S01]  /*3e500*/  IADD3.X R13, P1, P6, R38, R36, R30, P5, P1 ;  /* 0x00000024260d7210 */ /* 0x000fe20002e2241e */
[----:B------:R-:W-:-:S03]  /*3e510*/  IMAD.WIDE.U32 R52, P5, R28, R29, R52 ;  /* 0x0000001d1c347225 */ /* 0x000fc600078a0034 */
[----:B------:R-:W-:Y:S01]  /*3e520*/  IADD3.X R23, PT, PT, R39, R37, R31, P1, P6 ;  /* 0x0000002527177210 */ /* 0x000fe20000fec41f */
[----:B------:R-:W-:Y:S01]  /*3e530*/  IMAD.WIDE.U32 R32, R29, R26, RZ ;  /* 0x0000001a1d207225 */ /* 0x000fe200078e00ff */
[----:B------:R-:W-:-:S03]  /*3e540*/  IADD3.X R31, PT, PT, RZ, RZ, RZ, P5, !PT ;  /* 0x000000ffff1f7210 */ /* 0x000fc60002ffe4ff */
[----:B------:R-:W-:Y:S01]  /*3e550*/  IMAD.WIDE.U32 R34, R47, R20, RZ ;  /* 0x000000142f227225 */ /* 0x000fe200078e00ff */
[----:B------:R-:W-:Y:S02]  /*3e560*/  IADD3 R63, P6, PT, R33, R52, RZ ;  /* 0x00000034213f7210 */ /* 0x000fe40007fde0ff */
[----:B------:R-:W-:Y:S01]  /*3e570*/  IADD3.X R33, PT, PT, RZ, RZ, RZ, P3, !PT ;  /* 0x000000ffff217210 */ /* 0x000fe20001ffe4ff */
[----:B------:R-:W-:Y:S01]  /*3e580*/  IMAD.WIDE.U32.X R26, R16, R25, R44, P2 ;  /* 0x00000019101a7225 */ /* 0x000fe200010e042c */
[----:B------:R-:W-:-:S03]  /*3e590*/  IADD3 R7, P2, PT, R7, R40, RZ ;  /* 0x0000002807077210 */ /* 0x000fc60007f5e0ff */
[----:B------:R-:W-:Y:S01]  /*3e5a0*/  IMAD.WIDE.U32 R36, R21, R12, RZ ;  /* 0x0000000c15247225 */ /* 0x000fe200078e00ff */
[----:B------:R-:W-:-:S03]  /*3e5b0*/  IADD3.X R54, P2, PT, R54, R59, RZ, P2, !PT ;  /* 0x0000003b36367210 */ /* 0x000fc6000175e4ff */
[----:B------:R-:W-:Y:S01]  /*3e5c0*/  IMAD.MOV.U32 R30, RZ, RZ, R53 ;  /* 0x000000ffff1e7224 */ /* 0x000fe200078e0035 */
[----:B------:R-:W-:Y:S01]  /*3e5d0*/  IADD3 R53, P3, PT, R7, R32, RZ ;  /* 0x0000002007357210 */ /* 0x000fe20007f7e0ff */
[----:B------:R-:W-:-:S03]  /*3e5e0*/  IMAD.WIDE.U32 R34, P1, R4, R51, R34 ;  /* 0x0000003304227225 */ /* 0x000fc60007820022 */
[----:B------:R-:W-:Y:S01]  /*3e5f0*/  IADD3.X R54, P3, PT, R54, R63, RZ, P3, !PT ;  /* 0x0000003f36367210 */ /* 0x000fe20001f7e4ff */
[----:B------:R-:W-:Y:S01]  /*3e600*/  IMAD.WIDE.U32.X R30, R28, R49, R30, P6 ;  /* 0x000000311c1e7225 */ /* 0x000fe200030e041e */
[----:B------:R-:W-:-:S03]  /*3e610*/  IADD3 R57, P5, PT, R57, R34, RZ ;  /* 0x0000002239397210 */ /* 0x000fc60007fbe0ff */
[----:B------:R-:W-:Y:S01]  /*3e620*/  IMAD.WIDE.U32 R40, P6, R0, R15, R36 ;  /* 0x0000000f00287225 */ /* 0x000fe200078c0024 */
[----:B------:R-:W-:Y:S02]  /*3e630*/  MOV R36, R35 ;  /* 0x0000002300247202 */ /* 0x000fe40000000f00 */
[----:B------:R-:W-:Y:S01]  /*3e640*/  IADD3.X R46, P0, PT, R46, R57, RZ, P0, !PT ;  /* 0x000000392e2e7210 */ /* 0x000fe2000071e4ff */
[----:B------:R-:W-:Y:S01]  /*3e650*/  IMAD.WIDE.U32 R38, R15, R12, RZ ;  /* 0x0000000c0f267225 */ /* 0x000fe200078e00ff */
[----:B------:R-:W-:Y:S02]  /*3e660*/  IADD3.X R43, PT, PT, RZ, RZ, RZ, P6, !PT ;  /* 0x000000ffff2b7210 */ /* 0x000fe400037fe4ff */
[----:B------:R-:W-:Y:S01]  /*3e670*/  IADD3.X R48, P2, P3, R30, R13, R26, P3, P2 ;  /* 0x0000000d1e307210 */ /* 0x000fe20001b4441a */
[----:B------:R-:W-:Y:S01]  /*3e680*/  IMAD.X R37, RZ, RZ, RZ, P1 ;  /* 0x000000ffff257224 */ /* 0x000fe200008e06ff */
[----:B------:R-:W-:Y:S01]  /*3e690*/  IADD3 R9, P1, PT, R9, R38, RZ ;  /* 0x0000002609097210 */ /* 0x000fe20007f3e0ff */
[----:B------:R-:W-:Y:S01]  /*3e6a0*/  IMAD.WIDE.U32 R34, R18, R11, RZ ;  /* 0x0000000b12227225 */ /* 0x000fe200078e00ff */
[----:B------:R-:W-:-:S02]  /*3e6b0*/  IADD3 R39, P6, PT, R39, R40, RZ ;  /* 0x0000002827277210 */ /* 0x000fc40007fde0ff */
[----:B------:R-:W-:Y:S01]  /*3e6c0*/  IADD3.X R52, PT, PT, R31, R23, R27, P2, P3 ;  /* 0x000000171f347210 */ /* 0x000fe200017e641b */
[----:B------:R-:W-:Y:S01]  /*3e6d0*/  IMAD.WIDE.U32 R44, R47, R22, RZ ;  /* 0x000000162f2c7225 */ /* 0x000fe200078e00ff */
[----:B------:R-:W-:-:S03]  /*3e6e0*/  IADD3.X R46, P1, PT, R46, R39, RZ, P1, !PT ;  /* 0x000000272e2e7210 */ /* 0x000fc60000f3e4ff */
[----:B------:R-:W-:Y:S02]  /*3e6f0*/  IMAD.MOV.U32 R32, RZ, RZ, R55 ;  /* 0x000000ffff207224 */ /* 0x000fe400078e0037 */
[----:B------:R-:W-:Y:S02]  /*3e700*/  IMAD.MOV.U32 R42, RZ, RZ, R41 ;  /* 0x000000ffff2a7224 */ /* 0x000fe400078e0029 */
[----:B------:R-:W-:-:S04]  /*3e710*/  IMAD.WIDE.U32 R38, P3, R5, R17, R34 ;  /* 0x0000001105267225 */ /* 0x000fc80007860022 */
[----:B------:R-:W-:-:S04]  /*3e720*/  IMAD.WIDE.U32 R34, R17, R11, RZ ;  /* 0x0000000b11227225 */ /* 0x000fc800078e00ff */
[----:B------:R-:W-:-:S04]  /*3e730*/  IMAD.WIDE.U32 R40, R51, R22, RZ ;  /* 0x0000001633287225 */ /* 0x000fc800078e00ff */
[----:B------:R-:W-:-:S04]  /*3e740*/  IMAD.WIDE.U32 R44, P2, R6, R51, R44 ;  /* 0x00000033062c7225 */ /* 0x000fc8000784002c */
[----:B------:R-:W-:-:S04]  /*3e750*/  IMAD.WIDE.U32 R50, R21, R20, RZ ;  /* 0x0000001415327225 */ /* 0x000fc800078e00ff */
[----:B------:R-:W-:Y:S01]  /*3e760*/  IMAD.WIDE.U32.X R22, R6, R18, R32, P4 ;  /* 0x0000001206167225 */ /* 0x000fe200020e0420 */
[----:B------:R-:W-:-:S03]  /*3e770*/  IADD3 R7, P4, PT, R34, R40, RZ ;  /* 0x0000002822077210 */ /* 0x000fc60007f9e0ff */
[----:B------:R-:W-:Y:S01]  /*3e780*/  IMAD.WIDE.U32.X R26, R4, R47, R36, P5 ;  /* 0x0000002f041a7225 */ /* 0x000fe200028e0424 */
[----:B------:R-:W-:Y:S02]  /*3e790*/  IADD3 R28, P5, PT, R35, R38, RZ ;  /* 0x00000026231c7210 */ /* 0x000fe40007fbe0ff */
[----:B------:R-:W-:Y:S01]  /*3e7a0*/  IADD3.X R35, PT, PT, RZ, RZ, RZ, P3, !PT ;  /* 0x000000ffff237210 */ /* 0x000fe20001ffe4ff */
[----:B------:R-:W-:Y:S01]  /*3e7b0*/  IMAD.WIDE.U32.X R30, R0, R21, R42, P6 ;  /* 0x00000015001e7225 */ /* 0x000fe200030e042a */
[----:B------:R-:W-:-:S03]  /*3e7c0*/  IADD3 R55, P3, PT, R41, R44, RZ ;  /* 0x0000002c29377210 */ /* 0x000fc60007f7e0ff */
[----:B------:R-:W-:Y:S01]  /*3e7d0*/  IMAD.MOV.U32 R34, RZ, RZ, R39 ;  /* 0x000000ffff227224 */ /* 0x000fe200078e0027 */
[----:B------:R-:W-:Y:S01]  /*3e7e0*/  IADD3.X R43, P0, P1, R30, R26, R22, P1, P0 ;  /* 0x0000001a1e2b7210 */ /* 0x000fe20000900416 */
[----:B------:R-:W-:-:S03]  /*3e7f0*/  IMAD.WIDE.U32 R32, R49, R2, RZ ;  /* 0x0000000231207225 */ /* 0x000fc600078e00ff */
[----:B------:R-:W-:Y:S01]  /*3e800*/  IADD3.X R41, PT, PT, R31, R27, R23, P0, P1 ;  /* 0x0000001b1f297210 */ /* 0x000fe200007e2417 */
[----:B------:R-:W-:-:S04]  /*3e810*/  IMAD.WIDE.U32 R50, P6, R4, R15, R50 ;  /* 0x0000000f04327225 */ /* 0x000fc800078c0032 */
[----:B------:R-:W-:-:S04]  /*3e820*/  IMAD.WIDE.U32 R36, R15, R20, RZ ;  /* 0x000000140f247225 */ /* 0x000fc800078e00ff */
[----:B------:R-:W-:Y:S01]  /*3e830*/  IMAD.WIDE.U32.X R34, R5, R18, R34, P5 ;  /* 0x0000001205227225 */ /* 0x000fe200028e0422 */
[----:B------:R-:W-:Y:S02]  /*3e840*/  SHF.L.W.U32.HI R5, R3, 0xd, R62 ;  /* 0x0000000d03057819 */ /* 0x000fe40000010e3e */
[----:B------:R-:W-:Y:S01]  /*3e850*/  IADD3 R57, P1, PT, R37, R50, RZ ;  /* 0x0000003225397210 */ /* 0x000fe20007f3e0ff */
[----:B------:R-:W-:Y:S01]  /*3e860*/  IMAD.WIDE.U32 R22, R25, R10, RZ ;  /* 0x0000000a19167225 */ /* 0x000fe200078e00ff */
[----:B------:R-:W-:Y:S02]  /*3e870*/  IADD3 R15, P0, PT, R7, R36, RZ ;  /* 0x00000024070f7210 */ /* 0x000fe40007f1e0ff */
[----:B------:R-:W-:Y:S01]  /*3e880*/  IADD3.X R37, PT, PT, RZ, RZ, RZ, P2, !PT ;  /* 0x000000ffff257210 */ /* 0x000fe200017fe4ff */
[----:B------:R-:W-:Y:S01]  /*3e890*/  IMAD.WIDE.U32 R32, P5, R16, R29, R32 ;  /* 0x0000001d10207225 */ /* 0x000fe200078a0020 */
[----:B------:R-:W-:Y:S02]  /*3e8a0*/  SHF.L.W.U32.HI R7, R62, 0xd, R61 ;  /* 0x0000000d3e077819 */ /* 0x000fe40000010e3d */
[----:B------:R-:W-:Y:S01]  /*3e8b0*/  IADD3 R20, P2, PT, R5, R24, RZ ;  /* 0x0000001805147210 */ /* 0x000fe20007f5e0ff */
[----:B------:R-:W-:Y:S01]  /*3e8c0*/  IMAD.X R31, RZ, RZ, RZ, P5 ;  /* 0x000000ffff1f7224 */ /* 0x000fe200028e06ff */
[----:B------:R-:W-:Y:S01]  /*3e8d0*/  MOV R36, R45 ;  /* 0x0000002d00247202 */ /* 0x000fe20000000f00 */
[----:B------:R-:W-:Y:S01]  /*3e8e0*/  IMAD.WIDE.U32 R22, P5, R14, R19, R22 ;  /* 0x000000130e167225 */ /* 0x000fe200078a0016 */
[----:B------:R-:W-:-:S02]  /*3e8f0*/  IADD3.X R24, P2, PT, R7, R60, RZ, P2, !PT ;  /* 0x0000003c07187210 */ /* 0x000fc4000175e4ff */
[----:B------:R-:W-:Y:S01]  /*3e900*/  MOV R30, R33 ;  /* 0x00000021001e7202 */ /* 0x000fe20000000f00 */
[----:B------:R-:W-:-:S04]  /*3e910*/  IMAD.WIDE.U32.X R36, R6, R47, R36, P3 ;  /* 0x0000002f06247225 */ /* 0x000fc800018e0424 */
[----:B------:R-:W-:Y:S01]  /*3e920*/  IMAD.X R17, RZ, RZ, RZ, P5 ;  /* 0x000000ffff117224 */ /* 0x000fe200028e06ff */
[----:B------:R-:W-:Y:S01]  /*3e930*/  IADD3.X R5, P5, PT, RZ, R56, RZ, P2, !PT ;  /* 0x00000038ff057210 */ /* 0x000fe200017be4ff */
[----:B------:R-:W-:-:S04]  /*3e940*/  IMAD.WIDE.U32 R6, R19, R10, RZ ;  /* 0x0000000a13067225 */ /* 0x000fc800078e00ff */
[----:B------:R-:W-:Y:S01]  /*3e950*/  IMAD.WIDE.U32 R26, R29, R2, RZ ;  /* 0x000000021d1a7225 */ /* 0x000fe200078e00ff */
[----:B------:R-:W-:Y:S02]  /*3e960*/  IADD3 R11, P2, PT, R9, R6, RZ ;  /* 0x00000006090b7210 */ /* 0x000fe40007f5e0ff */
[----:B------:R-:W-:Y:S01]  /*3e970*/  SHF.L.W.U32.HI R2, R24, 0xd, R5 ;  /* 0x0000000d18027819 */ /* 0x000fe20000010e05 */
[----:B------:R-:W-:Y:S01]  /*3e980*/  IMAD.X R6, RZ, RZ, R58, P5 ;  /* 0x000000ffff067224 */ /* 0x000fe200028e063a */
[----:B------:R-:W-:Y:S01]  /*3e990*/  IADD3 R38, P3, PT, R27, R32, RZ ;  /* 0x000000201b267210 */ /* 0x000fe20007f7e0ff */
[----:B------:R-:W-:-:S03]  /*3e9a0*/  IMAD.WIDE.U32 R32, R25, R12, RZ ;  /* 0x0000000c19207225 */ /* 0x000fc600078e00ff */
[----:B------:R-:W-:Y:S01]  /*3e9b0*/  SHF.L.W.U32.HI R5, R5, 0xd, R6 ;  /* 0x0000000d05057819 */ /* 0x000fe20000010e06 */
[----:B------:R-:W-:Y:S01]  /*3e9c0*/  IMAD.X R13, RZ, RZ, RZ, P6 ;  /* 0x000000ffff0d7224 */ /* 0x000fe200030e06ff */
[----:B------:R-:W-:Y:S01]  /*3e9d0*/  IADD3 R27, P6, PT, R2, R53, RZ ;  /* 0x00000035021b7210 */ /* 0x000fe20007fde0ff */
[----:B------:R-:W-:-:S03]  /*3e9e0*/  IMAD.WIDE.U32 R32, P5, R0, R19, R32 ;  /* 0x0000001300207225 */ /* 0x000fc600078a0020 */
[----:B------:R-:W-:Y:S01]  /*3e9f0*/  IADD3.X R39, P6, PT, R5, R54, RZ, P6, !PT ;  /* 0x0000003605277210 */ /* 0x000fe200037de4ff */
[----:B------:R-:W-:-:S03]  /*3ea00*/  IMAD.WIDE.U32 R18, R19, R12, RZ ;  /* 0x0000000c13127225 */ /* 0x000fc600078e00ff */
[----:B------:R-:W-:Y:S01]  /*3ea10*/  IADD3.X R2, P6, PT, RZ, R48, RZ, P6, !PT ;  /* 0x00000030ff027210 */ /* 0x000fe200037de4ff */
[----:B------:R-:W-:Y:S01]  /*3ea20*/  IMAD.WIDE.U32.X R30, R16, R49, R30, P3 ;  /* 0x00000031101e7225 */ /* 0x000fe200018e041e */
[----:B------:R-:W-:Y:S02]  /*3ea30*/  MOV R16, R23 ;  /* 0x0000001700107202 */ /* 0x000fe40000000f00 */
[----:B------:R-:W-:Y:S01]  /*3ea40*/  IADD3 R45, P3, PT, R7, R22, RZ ;  /* 0x00000016072d7210 */ /* 0x000fe20007f7e0ff */
[----:B------:R-:W-:Y:S01]  /*3ea50*/  IMAD.MOV.U32 R12, RZ, RZ, R51 ;  /* 0x000000ffff0c7224 */ /* 0x000fe200078e0033 */
[----:B------:R-:W-:Y:S01]  /*3ea60*/  IADD3.X R23, PT, PT, RZ, RZ, RZ, P5, !PT ;  /* 0x000000ffff177210 */ /* 0x000fe20002ffe4ff */
[----:B------:R-:W-:Y:S01]  /*3ea70*/  IMAD.X R9, RZ, RZ, R52, P6 ;  /* 0x000000ffff097224 */ /* 0x000fe200030e0634 */
[----:B------:R-:W-:Y:S01]  /*3ea80*/  IADD3 R47, P5, PT, R19, R32, RZ ;  /* 0x00000020132f7210 */ /* 0x000fe20007fbe0ff */
[----:B------:R-:W-:Y:S01]  /*3ea90*/  IMAD.WIDE.U32.X R4, R4, R21, R12, P1 ;  /* 0x0000001504047225 */ /* 0x000fe200008e040c */
[----:B------:R-:W-:-:S02]  /*3eaa0*/  MOV R22, R33 ;  /* 0x0000002100167202 */ /* 0x000fc40000000f00 */
[----:B------:R-:W-:Y:S01]  /*3eab0*/  IADD3 R11, P1, PT, R11, R26, RZ ;  /* 0x0000001a0b0b7210 */ /* 0x000fe20007f3e0ff */
[----:B------:R-:W-:Y:S01]  /*3eac0*/  IMAD.WIDE.U32.X R6, R14, R25, R16, P3 ;  /* 0x000000190e067225 */ /* 0x000fe200018e0410 */
[----:B------:R-:W-:-:S03]  /*3ead0*/  IADD3 R15, P3, PT, R15, R18, RZ ;  /* 0x000000120f0f7210 */ /* 0x000fc60007f7e0ff */
[----:B------:R-:W-:Y:S01]  /*3eae0*/  IMAD.WIDE.U32.X R12, R0, R25, R22, P5 ;  /* 0x00000019000c7225 */ /* 0x000fe200028e0416 */
[----:B------:R-:W-:Y:S02]  /*3eaf0*/  IADD3.X R25, P2, PT, R46, R45, RZ, P2, !PT ;  /* 0x0000002d2e197210 */ /* 0x000fe4000175e4ff */
[----:B------:R-:W-:Y:S01]  /*3eb00*/  SHF.L.W.U32.HI R0, R39, 0xd, R2 ;  /* 0x0000000d27007819 */ /* 0x000fe20000010e02 */
[----:B------:R-:W-:Y:S01]  /*3eb10*/  IMAD.WIDE.U32 R16, R49, R10, RZ ;  /* 0x0000000a31107225 */ /* 0x000fe200078e00ff */
[----:B------:R-:W-:Y:S02]  /*3eb20*/  IADD3.X R25, P1, PT, R25, R38, RZ, P1, !PT ;  /* 0x0000002619197210 */ /* 0x000fe40000f3e4ff */
[----:B------:R-:W-:Y:S02]  /*3eb30*/  SHF.L.W.U32.HI R2, R2, 0xd, R9 ;  /* 0x0000000d02027819 */ /* 0x000fe40000010e09 */
[----:B------:R-:W-:Y:S01]  /*3eb40*/  IADD3 R23, P6, PT, R0, R11, RZ ;  /* 0x0000000b00177210 */ /* 0x000fe20007fde0ff */
[----:B------:R-:W-:Y:S01]  /*3eb50*/  IMAD.WIDE.U32 R16, P5, R14, R29, R16 ;  /* 0x0000001d0e107225 */ /* 0x000fe200078a0010 */
[----:B------:R-:W-:-:S02]  /*3eb60*/  IADD3.X R0, P4, PT, R28, R55, RZ, P4, !PT ;  /* 0x000000371c007210 */ /* 0x000fc4000279e4ff */
[----:B------:R-:W-:Y:S01]  /*3eb70*/  IADD3.X R25, P6, PT, R2, R25, RZ, P6, !PT ;  /* 0x0000001902197210 */ /* 0x000fe200037de4ff */
[----:B------:R-:W-:Y:S01]  /*3eb80*/  IMAD.WIDE.U32 R10, R29, R10, RZ ;  /* 0x0000000a1d0a7225 */ /* 0x000fe200078e00ff */
[----:B------:R-:W-:Y:S02]  /*3eb90*/  IADD3.X R2, P1, P2, R30, R43, R6, P1, P2 ;  /* 0x0000002b1e027210 */ /* 0x000fe40000a24406 */
[----:B------:R-:W-:Y:S01]  /*3eba0*/  IADD3.X R6, P0, PT, R0, R57, RZ, P0, !PT ;  /* 0x0000003900067210 */ /* 0x000fe2000071e4ff */
[----:B------:R-:W-:Y:S01]  /*3ebb0*/  IMAD.MOV.U32 R18, RZ, RZ, R17 ;  /* 0x000000ffff127224 */ /* 0x000fe200078e0011 */
[----:B------:R-:W-:Y:S02]  /*3ebc0*/  IADD3.X R19, PT, PT, RZ, RZ, RZ, P5, !PT ;  /* 0x000000ffff137210 */ /* 0x000fe40002ffe4ff */
[----:B------:R-:W-:Y:S02]  /*3ebd0*/  IADD3 R9, P5, PT, R11, R16, RZ ;  /* 0x000000100b097210 */ /* 0x000fe40007fbe0ff */
[----:B------:R-:W-:-:S02]  /*3ebe0*/  IADD3.X R7, PT, PT, R31, R41, R7, P1, P2 ;  /* 0x000000291f077210 */ /* 0x000fc40000fe4407 */
[----:B------:R-:W-:Y:S02]  /*3ebf0*/  IADD3.X R2, P6, PT, RZ, R2, RZ, P6, !PT ;  /* 0x00000002ff027210 */ /* 0x000fe400037de4ff */
[----:B------:R-:W-:Y:S01]  /*3ec00*/  IADD3 R17, P1, PT, R15, R10, RZ ;  /* 0x0000000a0f117210 */ /* 0x000fe20007f3e0ff */
[----:B------:R-:W-:Y:S01]  /*3ec10*/  IMAD.WIDE.U32.X R14, R14, R49, R18, P5 ;  /* 0x000000310e0e7225 */ /* 0x000fe200028e0412 */
[----:B------:R-:W-:Y:S02]  /*3ec20*/  IADD3.X R6, P3, PT, R6, R47, RZ, P3, !PT ;  /* 0x0000002f06067210 */ /* 0x000fe40001f7e4ff */
[----:B------:R-:W-:Y:S02]  /*3ec30*/  IADD3.X R7, PT, PT, RZ, R7, RZ, P6, !PT ;  /* 0x00000007ff077210 */ /* 0x000fe400037fe4ff */
[----:B------:R-:W-:Y:S02]  /*3ec40*/  SHF.L.W.U32.HI R0, R25, 0xd, R2 ;  /* 0x0000000d19007819 */ /* 0x000fe40000010e02 */
[----:B------:R-:W-:-:S02]  /*3ec50*/  IADD3.X R19, P1, PT, R6, R9, RZ, P1, !PT ;  /* 0x0000000906137210 */ /* 0x000fc40000f3e4ff */
[----:B------:R-:W-:Y:S02]  /*3ec60*/  IADD3.X R9, P0, P4, R4, R36, R34, P0, P4 ;  /* 0x0000002404097210 */ /* 0x000fe40000408422 */
[----:B------:R-:W-:Y:S02]  /*3ec70*/  SHF.L.W.U32.HI R2, R2, 0xd, R7 ;  /* 0x0000000d02027819 */ /* 0x000fe40000010e07 */
[----:B------:R-:W-:Y:S02]  /*3ec80*/  IADD3 R17, P2, PT, R0, R17, RZ ;  /* 0x0000001100117210 */ /* 0x000fe40007f5e0ff */
[----:B------:R-:W-:Y:S02]  /*3ec90*/  IADD3.X R5, PT, PT, R5, R37, R35, P0, P4 ;  /* 0x0000002505057210 */ /* 0x000fe400007e8423 */
[----:B------:R-:W-:Y:S02]  /*3eca0*/  IADD3.X R0, P1, P3, R14, R9, R12, P1, P3 ;  /* 0x000000090e007210 */ /* 0x000fe40000b2640c */
[----:B------:R-:W-:-:S02]  /*3ecb0*/  IADD3.X R19, P0, PT, R2, R19, RZ, P2, !PT ;  /* 0x0000001302137210 */ /* 0x000fc4000171e4ff */
[----:B------:R-:W-:Y:S02]  /*3ecc0*/  IADD3.X R5, PT, PT, R15, R5, R13, P1, P3 ;  /* 0x000000050f057210 */ /* 0x000fe40000fe640d */
[----:B------:R-:W-:Y:S02]  /*3ecd0*/  IADD3.X R0, P0, PT, RZ, R0, RZ, P0, !PT ;  /* 0x00000000ff007210 */ /* 0x000fe4000071e4ff */
[----:B------:R-:W-:Y:S02]  /*3ece0*/  LOP3.LUT R9, R3, 0x7ffff, RZ, 0xc0, !PT ;  /* 0x0007ffff03097812 */ /* 0x000fe400078ec0ff */
[----:B------:R-:W-:Y:S01]  /*3ecf0*/  SHF.L.W.U32.HI R3, R19, 0xd, R0 ;  /* 0x0000000d13037819 */ /* 0x000fe20000010e00 */
[----:B------:R-:W-:Y:S01]  /*3ed00*/  IMAD.X R5, RZ, RZ, R5, P0 ;  /* 0x000000ffff057224 */ /* 0x000fe200000e0605 */
[----:B------:R-:W-:Y:S02]  /*3ed10*/  LOP3.LUT R16, R24, 0x7ffff, RZ, 0xc0, !PT ;  /* 0x0007ffff18107812 */ /* 0x000fe400078ec0ff */
[----:B------:R-:W-:Y:S01]  /*3ed20*/  LOP3.LUT R18, R39, 0x7ffff, RZ, 0xc0, !PT ;  /* 0x0007ffff27127812 */ /* 0x000fe200078ec0ff */
[----:B------:R-:W-:Y:S01]  /*3ed30*/  IMAD.WIDE.U32 R8, R3, 0x13, R8 ;  /* 0x0000001303087825 */ /* 0x000fe200078e0008 */
[----:B------:R-:W-:-:S02]  /*3ed40*/  SHF.L.W.U32.HI R0, R0, 0xd, R5 ;  /* 0x0000000d00007819 */ /* 0x000fc40000010e05 */
[----:B------:R-:W-:Y:S02]  /*3ed50*/  LOP3.LUT R25, R25, 0x7ffff, RZ, 0xc0, !PT ;  /* 0x0007ffff19197812 */ /* 0x000fe400078ec0ff */
[----:B------:R-:W-:Y:S01]  /*3ed60*/  LOP3.LUT R13, R19, 0x7ffff, RZ, 0xc0, !PT ;  /* 0x0007ffff130d7812 */ /* 0x000fe200078ec0ff */
[----:B------:R-:W-:-:S05]  /*3ed70*/  IMAD R3, R0, 0x13, RZ ;  /* 0x0000001300037824 */ /* 0x000fca00078e02ff */
[----:B------:R-:W-:-:S04]  /*3ed80*/  IADD3 R9, PT, PT, R9, R3, RZ ;  /* 0x0000000309097210 */ /* 0x000fc80007ffe0ff */
[C---:B------:R-:W-:Y:S02]  /*3ed90*/  LEA.HI R14, P0, R9.reuse, R20, RZ, 0xd ;  /* 0x00000014090e7211 */ /* 0x040fe400078168ff */
[----:B------:R-:W-:-:S03]  /*3eda0*/  LOP3.LUT R9, R9, 0x7ffff, RZ, 0xc0, !PT ;  /* 0x0007ffff09097812 */ /* 0x000fc600078ec0ff */
[----:B------:R-:W-:-:S05]  /*3edb0*/  IMAD.X R16, RZ, RZ, R16, P0 ;  /* 0x000000ffff107224 */ /* 0x000fca00000e0610 */
[C---:B------:R-:W-:Y:S02]  /*3edc0*/  LEA.HI R11, P0, R16.reuse, R27, RZ, 0xd ;  /* 0x0000001b100b7211 */ /* 0x040fe400078168ff */
[----:B------:R-:W-:Y:S02]  /*3edd0*/  LOP3.LUT R12, R16, 0x7ffff, RZ, 0xc0, !PT ;  /* 0x0007ffff100c7812 */ /* 0x000fe400078ec0ff */
[----:B------:R-:W-:-:S04]  /*3ede0*/  IADD3.X R10, PT, PT, RZ, R18, RZ, P0, !PT ;  /* 0x00000012ff0a7210 */ /* 0x000fc800007fe4ff */
[----:B------:R-:W-:-:S05]  /*3edf0*/  LEA.HI R7, P0, R10, R23, RZ, 0xd ;  /* 0x000000170a077211 */ /* 0x000fca00078168ff */
[----:B------:R-:W-:-:S05]  /*3ee00*/  IMAD.X R6, RZ, RZ, R25, P0 ;  /* 0x000000ffff067224 */ /* 0x000fca00000e0619 */
[----:B------:R-:W-:-:S04]  /*3ee10*/  LEA.HI R5, P0, R6, R17, RZ, 0xd ;  /* 0x0000001106057211 */ /* 0x000fc800078168ff */
[----:B------:R-:W-:-:S04]  /*3ee20*/  IADD3.X R4, PT, PT, RZ, R13, RZ, P0, !PT ;  /* 0x0000000dff047210 */ /* 0x000fc800007fe4ff */
[----:B------:R-:W-:-:S05]  /*3ee30*/  SHF.R.U32.HI R3, RZ, 0x13, R4 ;  /* 0x00000013ff037819 */ /* 0x000fca0000011604 */
[----:B------:R-:W-:-:S04]  /*3ee40*/  IMAD.WIDE.U32 R2, R3, 0x13, R8 ;  /* 0x0000001303027825 */ /* 0x000fc800078e0008 */
[----:B------:R-:W-:Y:S01]  /*3ee50*/  VIADD R3, R3, UR4 ;  /* 0x0000000403037c36 */ /* 0x000fe20008000000 */
[----:B------:R-:W-:-:S04]  /*3ee60*/  IADD3 RZ, P0, PT, R2, 0x13, RZ ;  /* 0x0000001302ff7810 */ /* 0x000fc80007f1e0ff */
[----:B------:R-:W-:Y:S02]  /*3ee70*/  LOP3.LUT R0, R3, 0x7ffff, RZ, 0xc0, !PT ;  /* 0x0007ffff03007812 */ /* 0x000fe400078ec0ff */
[----:B------:R-:W-:Y:S02]  /*3ee80*/  SHF.R.U32.HI R3, RZ, 0x13, R3 ;  /* 0x00000013ff037819 */ /* 0x000fe40000011603 */
[----:B------:R-:W-:-:S04]  /*3ee90*/  IADD3.X R0, PT, PT, RZ, R0, RZ, P0, !PT ;  /* 0x00000000ff007210 */ /* 0x000fc800007fe4ff */
[----:B------:R-:W-:-:S04]  /*3eea0*/  SHF.R.U32.HI R0, RZ, 0x13, R0 ;  /* 0x00000013ff007819 */ /* 0x000fc80000011600 */
[----:B------:R-:W-:Y:S02]  /*3eeb0*/  IADD3 RZ, P0, P1, R0, R3, R14 ;  /* 0x0000000300ff7210 */ /* 0x000fe4000791e00e */
[----:B------:R-:W-:Y:S02]  /*3eec0*/  LOP3.LUT R3, R10, 0x7ffff, RZ, 0xc0, !PT ;  /* 0x0007ffff0a037812 */ /* 0x000fe400078ec0ff */
[----:B------:R-:W-:-:S04]  /*3eed0*/  IADD3.X R0, PT, PT, RZ, RZ, R12, P0, P1 ;  /* 0x000000ffff007210 */ /* 0x000fc800007e240c */
        /* <DEDUP_REMOVED lines=8> */
[----:B------:R-:W-:Y:S02]  /*3ef60*/  LEA.HI R0, R3, R2, RZ, 0xd ;  /* 0x0000000203007211 */ /* 0x000fe400078f68ff */
[----:B------:R-:W-:Y:S02]  /*3ef70*/  IADD3 R3, P1, PT, -R8, -0x26, RZ ;  /* 0xffffffda08037810 */ /* 0x000fe40007f3e1ff */
[----:B------:R-:W-:Y:S02]  /*3ef80*/  LOP3.LUT R0, R0, 0x1, RZ, 0xc0, !PT ;  /* 0x0000000100007812 */ /* 0x000fe400078ec0ff */
[----:B------:R-:W-:Y:S02]  /*3ef90*/  IADD3.X R5, PT, PT, ~R9, 0xfffff, RZ, P1, !PT ;  /* 0x000fffff09057810 */ /* 0x000fe40000ffe5ff */
[----:B------:R-:W-:Y:S02]  /*3efa0*/  ISETP.NE.U32.AND P0, PT, R0, 0x1, PT ;  /* 0x000000010000780c */ /* 0x000fe40003f05070 */
[----:B------:R-:W-:-:S02]  /*3efb0*/  IADD3 R7, P1, PT, -R14, -0x2, RZ ;  /* 0xfffffffe0e077810 */ /* 0x000fc40007f3e1ff */
[----:B------:R-:W-:Y:S02]  /*3efc0*/  ISETP.NE.U32.AND.EX P0, PT, RZ, RZ, PT, P0 ;  /* 0x000000ffff00720c */ /* 0x000fe40003f05100 */
[----:B------:R-:W-:Y:S02]  /*3efd0*/  IADD3.X R15, PT, PT, ~R16, 0xfffff, RZ, P1, !PT ;  /* 0x000fffff100f7810 */ /* 0x000fe40000ffe5ff */
[----:B------:R-:W-:Y:S02]  /*3efe0*/  SEL R0, R5, R9, !P0 ;  /* 0x0000000905007207 */ /* 0x000fe40004000000 */
[----:B------:R-:W-:Y:S02]  /*3eff0*/  SEL R7, R7, R14, !P0 ;  /* 0x0000000e07077207 */ /* 0x000fe40004000000 */
[----:B------:R-:W-:Y:S02]  /*3f000*/  IADD3 R14, P1, PT, -R27, -0x2, RZ ;  /* 0xfffffffe1b0e7810 */ /* 0x000fe40007f3e1ff */
[----:B------:R-:W-:-:S02]  /*3f010*/  SEL R15, R15, R16, !P0 ;  /* 0x000000100f0f7207 */ /* 0x000fc40004000000 */
[----:B------:R-:W-:Y:S02]  /*3f020*/  LEA.HI R7, P2, R0, R7, RZ, 0xd ;  /* 0x0000000700077211 */ /* 0x000fe400078568ff */
[----:B------:R-:W-:Y:S02]  /*3f030*/  SEL R14, R14, R27, !P0 ;  /* 0x0000001b0e0e7207 */ /* 0x000fe40004000000 */
[----:B------:R-:W-:Y:S02]  /*3f040*/  IADD3.X R21, PT, PT, ~R18, 0xfffff, RZ, P1, !PT ;  /* 0x000fffff12157810 */ /* 0x000fe40000ffe5ff */
[----:B------:R-:W-:Y:S02]  /*3f050*/  IADD3.X R15, PT, PT, RZ, R15, RZ, P2, !PT ;  /* 0x0000000fff0f7210 */ /* 0x000fe400017fe4ff */
[----:B------:R-:W-:Y:S02]  /*3f060*/  SEL R21, R21, R18, !P0 ;  /* 0x0000001215157207 */ /* 0x000fe40004000000 */
[----:B------:R-:W-:-:S02]  /*3f070*/  LEA.HI R14, P2, R15, R14, RZ, 0xd ;  /* 0x0000000e0f0e7211 */ /* 0x000fc400078568ff */
[----:B------:R-:W-:Y:S02]  /*3f080*/  IADD3 R12, P1, PT, -R23, -0x2, RZ ;  /* 0xfffffffe170c7810 */ /* 0x000fe40007f3e1ff */
[----:B------:R-:W-:Y:S01]  /*3f090*/  SEL R2, R3, R8, !P0 ;  /* 0x0000000803027207 */ /* 0x000fe20004000000 */
[----:B------:R-:W-:Y:S01]  /*3f0a0*/  IMAD.X R21, RZ, RZ, R21, P2 ;  /* 0x000000ffff157224 */ /* 0x000fe200010e0615 */
[----:B------:R-:W-:Y:S02]  /*3f0b0*/  SEL R12, R12, R23, !P0 ;  /* 0x000000170c0c7207 */ /* 0x000fe40004000000 */
[----:B------:R-:W-:Y:S02]  /*3f0c0*/  IADD3.X R6, PT, PT, ~R25, 0xfffff, RZ, P1, !PT ;  /* 0x000fffff19067810 */ /* 0x000fe40000ffe5ff */
        /* <DEDUP_REMOVED lines=8> */
[----:B------:R-:W-:Y:S02]  /*3f150*/  LOP3.LUT R3, R0, 0x7ffff, RZ, 0xc0, !PT ;  /* 0x0007ffff00037812 */ /* 0x000fe400078ec0ff */
[----:B------:R-:W-:Y:S01]  /*3f160*/  LOP3.LUT R15, R15, 0x7ffff, RZ, 0xc0, !PT ;  /* 0x0007ffff0f0f7812 */ /* 0x000fe200078ec0ff */
[----:B------:R-:W-:Y:S01]  /*3f170*/  IMAD.X R10, RZ, RZ, R10, P1 ;  /* 0x000000ffff0a7224 */ /* 0x000fe200008e060a */
[----:B------:R-:W-:Y:S02]  /*3f180*/  LOP3.LUT R21, R21, 0x7ffff, RZ, 0xc0, !PT ;  /* 0x0007ffff15157812 */ /* 0x000fe400078ec0ff */
[----:B------:R-:W-:Y:S02]  /*3f190*/  LOP3.LUT R6, R6, 0x7ffff, RZ, 0xc0, !PT ;  /* 0x0007ffff06067812 */ /* 0x000fe400078ec0ff */
[----:B------:R-:W-:-:S05]  /*3f1a0*/  SHF.R.U32.HI R5, RZ, 0x13, R10 ;  /* 0x00000013ff057819 */ /* 0x000fca000001160a */
[----:B------:R-:W-:Y:S01]  /*3f1b0*/  IMAD.WIDE.U32 R2, R5, 0x13, R2 ;  /* 0x0000001305027825 */ /* 0x000fe200078e0002 */
[----:B------:R-:W-:-:S04]  /*3f1c0*/  LOP3.LUT R5, R10, 0x7ffff, RZ, 0xc0, !PT ;  /* 0x0007ffff0a057812 */ /* 0x000fc800078ec0ff */
[----:B------:R-:W-:Y:S02]  /*3f1d0*/  IADD3 R4, PT, PT, R3, UR4, RZ ;  /* 0x0000000403047c10 */ /* 0x000fe4000fffe0ff */
[----:B------:R-:W-:Y:S02]  /*3f1e0*/  IADD3 RZ, P1, PT, R2, 0x13, RZ ;  /* 0x0000001302ff7810 */ /* 0x000fe40007f3e0ff */
[C---:B------:R-:W-:Y:S02]  /*3f1f0*/  LOP3.LUT R3, R4.reuse, 0x7ffff, RZ, 0xc0, !PT ;  /* 0x0007ffff04037812 */ /* 0x040fe400078ec0ff */
[----:B------:R-:W-:-:S03]  /*3f200*/  LEA.HI R4, P0, R4, R7, RZ, 0xd ;  /* 0x0000000704047211 */ /* 0x000fc600078168ff */
[----:B------:R-:W-:Y:S01]  /*3f210*/  IMAD.X R0, RZ, RZ, R3, P1 ;  /* 0x000000ffff007224 */ /* 0x000fe200008e0603 */
[----:B------:R-:W-:-:S04]  /*3f220*/  IADD3.X R15, PT, PT, RZ, R15, RZ, P0, !PT ;  /* 0x0000000fff0f7210 */ /* 0x000fc800007fe4ff */
[----:B------:R-:W-:-:S05]  /*3f230*/  LEA.HI RZ, P0, R0, R4, RZ, 0xd ;  /* 0x0000000400ff7211 */ /* 0x000fca00078168ff */
[----:B------:R-:W-:-:S05]  /*3f240*/  IMAD.X R0, RZ, RZ, R15, P0 ;  /* 0x000000ffff007224 */ /* 0x000fca00000e060f */
[----:B------:R-:W-:-:S04]  /*3f250*/  LEA.HI RZ, P0, R0, R14, RZ, 0xd ;  /* 0x0000000e00ff7211 */ /* 0x000fc800078168ff */
[----:B------:R-:W-:-:S04]  /*3f260*/  IADD3.X R0, PT, PT, RZ, R21, RZ, P0, !PT ;  /* 0x00000015ff007210 */ /* 0x000fc800007fe4ff */
[----:B------:R-:W-:-:S05]  /*3f270*/  LEA.HI RZ, P0, R0, R12, RZ, 0xd ;  /* 0x0000000c00ff7211 */ /* 0x000fca00078168ff */
[----:B------:R-:W-:-:S05]  /*3f280*/  IMAD.X R0, RZ, RZ, R6, P0 ;  /* 0x000000ffff007224 */ /* 0x000fca00000e0606 */
[----:B------:R-:W-:-:S04]  /*3f290*/  LEA.HI RZ, P0, R0, R23, RZ, 0xd ;  /* 0x0000001700ff7211 */ /* 0x000fc800078168ff */
[----:B------:R-:W-:-:S04]  /*3f2a0*/  IADD3.X R5, PT, PT, RZ, R5, RZ, P0, !PT ;  /* 0x00000005ff057210 */ /* 0x000fc800007fe4ff */
[----:B------:R-:W-:-:S05]  /*3f2b0*/  SHF.R.U32.HI R5, RZ, 0x13, R5 ;  /* 0x00000013ff057819 */ /* 0x000fca0000011605 */
[----:B------:R-:W-:-:S04]  /*3f2c0*/  IMAD.WIDE.U32 R2, R5, 0x13, R2 ;  /* 0x0000001305027825 */ /* 0x000fc800078e0002 */
[----:B------:R-:W-:Y:S01]  /*3f2d0*/  IMAD.MOV.U32 R5, RZ, RZ, R2 ;  /* 0x000000ffff057224 */ /* 0x000fe200078e0002 */
[----:B------:R-:W-:-:S04]  /*3f2e0*/  IADD3 R19, PT, PT, R3, UR4, RZ ;  /* 0x0000000403137c10 */ /* 0x000fc8000fffe0ff */
[----:B------:R-:W-:Y:S01]  /*3f2f0*/  LEA.HI R0, P0, R19, R4, RZ, 0xd ;  /* 0x0000000413007211 */ /* 0x000fe200078168ff */
[----:B------:R0:W-:Y:S01]  /*3f300*/  STG.E.U8 desc[UR18][R120.64], R5 ;  /* 0x0000000578007986 */ /* 0x0001e2000c101112 */
[C-C-:B------:R-:W-:Y:S02]  /*3f310*/  SHF.R.U64 R13, R2.reuse, 0x8, R19.reuse ;  /* 0x00000008020d7819 */ /* 0x140fe40000001213 */
[C---:B------:R-:W-:Y:S01]  /*3f320*/  SHF.R.U64 R11, R2.reuse, 0x10, R19 ;  /* 0x00000010020b7819 */ /* 0x040fe20000001213 */
[----:B------:R-:W-:Y:S01]  /*3f330*/  IMAD.X R15, RZ, RZ, R15, P0 ;  /* 0x000000ffff0f7224 */ /* 0x000fe200000e060f */
[----:B------:R-:W-:Y:S01]  /*3f340*/  SHF.R.U64 R9, R2, 0x18, R19 ;  /* 0x0000001802097819 */ /* 0x000fe20000001213 */
[----:B------:R-:W-:Y:S01]  /*3f350*/  STG.E.U8 desc[UR18][R120.64+0x1], R13 ;  /* 0x0000010d78007986 */ /* 0x000fe2000c101112 */
[C---:B------:R-:W-:Y:S02]  /*3f360*/  SHF.L.U32 R2, R0.reuse, 0x13, RZ ;  /* 0x0000001300027819 */ /* 0x040fe400000006ff */
[----:B------:R-:W-:Y:S01]  /*3f370*/  LEA.HI R4, P0, R15, R14, RZ, 0xd ;  /* 0x0000000e0f047211 */ /* 0x000fe200078168ff */
[----:B------:R1:W-:Y:S01]  /*3f380*/  STG.E.U8 desc[UR18][R120.64+0x2], R11 ;  /* 0x0000020b78007986 */ /* 0x0003e2000c101112 */
[----:B------:R-:W-:-:S02]  /*3f390*/  SHF.R.U64 R17, R0, 0xd, R15 ;  /* 0x0000000d00117819 */ /* 0x000fc4000000120f */
[----:B------:R-:W-:Y:S01]  /*3f3a0*/  IADD3.X R21, PT, PT, RZ, R21, RZ, P0, !PT ;  /* 0x00000015ff157210 */ /* 0x000fe200007fe4ff */
[----:B------:R2:W-:Y:S01]  /*3f3b0*/  STG.E.U8 desc[UR18][R120.64+0x3], R9 ;  /* 0x0000030978007986 */ /* 0x0005e2000c101112 */
[--C-:B------:R-:W-:Y:S02]  /*3f3c0*/  LOP3.LUT R2, R2, 0x70000, R19.reuse, 0xf8, !PT ;  /* 0x0007000002027812 */ /* 0x100fe400078ef813 */
[----:B------:R-:W-:Y:S01]  /*3f3d0*/  SHF.R.U32.HI R7, RZ, 0x8, R19 ;  /* 0x00000008ff077819 */ /* 0x000fe20000011613 */
[----:B------:R3:W-:Y:S01]  /*3f3e0*/  STG.E.U8 desc[UR18][R120.64+0x8], R17 ;  /* 0x0000081178007986 */ /* 0x0007e2000c101112 */
[C-C-:B0-----:R-:W-:Y:S02]  /*3f3f0*/  SHF.R.U64 R5, R0.reuse, 0x5, R15.reuse ;  /* 0x0000000500057819 */ /* 0x141fe4000000120f */
[C-C-:B------:R-:W-:Y:S01]  /*3f400*/  SHF.R.U64 R3, R0.reuse, 0x15, R15.reuse ;  /* 0x0000001500037819 */ /* 0x140fe2000000120f */
[----:B------:R0:W-:Y:S01]  /*3f410*/  STG.E.U8 desc[UR18][R120.64+0x5], R7 ;  /* 0x0000050778007986 */ /* 0x0001e2000c101112 */
[----:B-1----:R-:W-:-:S02]  /*3f420*/  SHF.R.U64 R11, R0, 0x1d, R15 ;  /* 0x0000001d000b7819 */ /* 0x002fc4000000120f */
[--C-:B------:R-:W-:Y:S01]  /*3f430*/  SHF.R.U32.HI R0, RZ, 0xd, R15.reuse ;  /* 0x0000000dff007819 */ /* 0x100fe2000001160f */
[----:B------:R1:W-:Y:S01]  /*3f440*/  STG.E.U8 desc[UR18][R120.64+0x7], R5 ;  /* 0x0000070578007986 */ /* 0x0003e2000c101112 */
[----:B--2---:R-:W-:Y:S01]  /*3f450*/  SHF.R.U32.HI R9, RZ, 0x5, R15 ;  /* 0x00000005ff097819 */ /* 0x004fe2000001160f */
[----:B------:R-:W-:Y:S01]  /*3f460*/  IMAD.SHL.U32 R15, R4, 0x40, RZ ;  /* 0x00000040040f7824 */ /* 0x000fe200078e00ff */
[----:B------:R-:W-:Y:S01]  /*3f470*/  SHF.R.U32.HI R13, RZ, 0x10, R2 ;  /* 0x00000010ff0d7819 */ /* 0x000fe20000011602 */
[----:B------:R2:W-:Y:S01]  /*3f480*/  STG.E.U8 desc[UR18][R120.64+0x9], R3 ;  /* 0x0000090378007986 */ /* 0x0005e2000c101112 */
[----:B---3--:R-:W-:Y:S02]  /*3f490*/  LEA.HI R17, P0, R21, R12, RZ, 0xd ;  /* 0x0000000c15117211 */ /* 0x008fe400078168ff */
[----:B------:R-:W-:Y:S01]  /*3f4a0*/  LOP3.LUT R15, R15, 0x3f, R0, 0xf8, !PT ;  /* 0x0000003f0f0f7812 */ /* 0x000fe200078ef800 */
[----:B------:R3:W-:Y:S01]  /*3f4b0*/  STG.E.U8 desc[UR18][R120.64+0x4], R19 ;  /* 0x0000041378007986 */ /* 0x0007e2000c101112 */
[----:B------:R-:W-:-:S02]  /*3f4c0*/  IADD3.X R2, PT, PT, RZ, R6, RZ, P0, !PT ;  /* 0x00000006ff027210 */ /* 0x000fc400007fe4ff */
[C-C-:B0-----:R-:W-:Y:S01]  /*3f4d0*/  SHF.R.U64 R7, R4.reuse, 0x2, R21.reuse ;  /* 0x0000000204077819 */ /* 0x141fe20000001215 */
[----:B------:R0:W-:Y:S01]  /*3f4e0*/  STG.E.U8 desc[UR18][R120.64+0xa], R11 ;  /* 0x00000a0b78007986 */ /* 0x0001e2000c101112 */
[--C-:B-1----:R-:W-:Y:S02]  /*3f4f0*/  SHF.R.U64 R5, R4, 0xa, R21.reuse ;  /* 0x0000000a04057819 */ /* 0x102fe40000001215 */
[----:B------:R-:W-:Y:S01]  /*3f500*/  LEA.HI R6, P0, R2, R23, RZ, 0xd ;  /* 0x0000001702067211 */ /* 0x000fe200078168ff */
[----:B------:R1:W-:Y:S01]  /*3f510*/  STG.E.U8 desc[UR18][R120.64+0xd], R7 ;  /* 0x00000d0778007986 */ /* 0x0003e2000c101112 */
[C-C-:B--2---:R-:W-:Y:S02]  /*3f520*/  SHF.R.U64 R3, R4.reuse, 0x12, R21.reuse ;  /* 0x0000001204037819 */ /* 0x144fe40000001215 */
[----:B------:R-:W-:Y:S01]  /*3f530*/  SHF.R.U64 R4, R4, 0x1a, R21 ;  /* 0x0000001a04047819 */ /* 0x000fe20000001215 */
[C---:B---3--:R-:W-:Y:S01]  /*3f540*/  IMAD.SHL.U32 R19, R17.reuse, 0x2000000, RZ ;  /* 0x0200000011137824 */ /* 0x048fe200078e00ff */
[----:B------:R2:W-:Y:S01]  /*3f550*/  STG.E.U8 desc[UR18][R120.64+0xe], R5 ;  /* 0x00000e0578007986 */ /* 0x0005e2000c101112 */
[----:B------:R-:W-:-:S02]  /*3f560*/  SHF.L.U64.HI R0, R17, 0x19, R2 ;  /* 0x0000001911007819 */ /* 0x000fc40000010202 */
[----:B0-----:R-:W-:Y:S01]  /*3f570*/  SHF.R.U32.HI R11, RZ, 0x2, R21 ;  /* 0x00000002ff0b7819 */ /* 0x001fe20000011615 */
[----:B------:R0:W-:Y:S01]  /*3f580*/  STG.E.U8 desc[UR18][R120.64+0xf], R3 ;  /* 0x00000f0378007986 */ /* 0x0001e2000c101112 */
[----:B------:R-:W-:Y:S02]  /*3f590*/  LOP3.LUT R19, R19, 0x1000000, R4, 0xf8, !PT ;  /* 0x0100000013137812 */ /* 0x000fe400078ef804 */
[----:B-1----:R-:W-:Y:S01]  /*3f5a0*/  SHF.R.U64 R7, R17, 0x7, R2 ;  /* 0x0000000711077819 */ /* 0x002fe20000001202 */
[----:B------:R1:W-:Y:S01]  /*3f5b0*/  STG.E.U8 desc[UR18][R120.64+0xb], R9 ;  /* 0x00000b0978007986 */ /* 0x0003e2000c101112 */
[----:B------:R-:W-:-:S03]  /*3f5c0*/  SHF.R.U64 R19, R19, 0x18, R0 ;  /* 0x0000001813137819 */ /* 0x000fc60000001200 */
[----:B------:R3:W-:Y:S01]  /*3f5d0*/  STG.E.U8 desc[UR18][R120.64+0xc], R15 ;  /* 0x00000c0f78007986 */ /* 0x0007e2000c101112 */
[C-C-:B--2---:R-:W-:Y:S02]  /*3f5e0*/  SHF.R.U64 R5, R17.reuse, 0xf, R2.reuse ;  /* 0x0000000f11057819 */ /* 0x144fe40000001202 */
[C-C-:B0-----:R-:W-:Y:S01]  /*3f5f0*/  SHF.R.U64 R3, R17.reuse, 0x17, R2.reuse ;  /* 0x0000001711037819 */ /* 0x141fe20000001202 */
[----:B------:R-:W-:Y:S01]  /*3f600*/  STG.E.U8 desc[UR18][R120.64+0x6], R13 ;  /* 0x0000060d78007986 */ /* 0x000fe2000c101112 */
[--C-:B------:R-:W-:Y:S02]  /*3f610*/  SHF.R.U64 R17, R17, 0x1f, R2.reuse ;  /* 0x0000001f11117819 */ /* 0x100fe40000001202 */
[----:B-1----:R-:W-:Y:S01]  /*3f620*/  SHF.R.U32.HI R9, RZ, 0xa, R21 ;  /* 0x0000000aff097819 */ /* 0x002fe20000011615 */
[----:B------:R0:W-:Y:S01]  /*3f630*/  STG.E.U8 desc[UR18][R120.64+0x16], R3 ;  /* 0x0000160378007986 */ /* 0x0001e2000c101112 */
[----:B------:R-:W-:Y:S01]  /*3f640*/  SHF.R.U32.HI R2, RZ, 0x7, R2 ;  /* 0x00000007ff027819 */ /* 0x000fe20000011602 */
[C---:B---3--:R-:W-:Y:S01]  /*3f650*/  IMAD.SHL.U32 R15, R6.reuse, 0x1000, RZ ;  /* 0x00001000060f7824 */ /* 0x048fe200078e00ff */
[----:B------:R-:W-:Y:S01]  /*3f660*/  IADD3.X R21, PT, PT, RZ, R10, RZ, P0, !PT ;  /* 0x0000000aff157210 */ /* 0x000fe200007fe4ff */
[----:B------:R1:W-:Y:S03]  /*3f670*/  STG.E.U8 desc[UR18][R120.64+0x11], R11 ;  /* 0x0000110b78007986 */ /* 0x0003e6000c101112 */
[----:B------:R-:W-:Y:S01]  /*3f680*/  LOP3.LUT R15, R15, 0xf00, R2, 0xf8, !PT ;  /* 0x00000f000f0f7812 */ /* 0x000fe200078ef802 */
[----:B------:R2:W-:Y:S01]  /*3f690*/  STG.E.U8 desc[UR18][R120.64+0x12], R9 ;  /* 0x0000120978007986 */ /* 0x0005e2000c101112 */
[----:B------:R-:W-:-:S02]  /*3f6a0*/  SHF.L.U64.HI R0, R6, 0xc, R21 ;  /* 0x0000000c06007819 */ /* 0x000fc40000010215 */
[--C-:B0-----:R-:W-:Y:S01]  /*3f6b0*/  SHF.R.U32.HI R3, RZ, 0xc, R21.reuse ;  /* 0x0000000cff037819 */ /* 0x101fe20000011615 */
[----:B------:R0:W-:Y:S01]  /*3f6c0*/  STG.E.U8 desc[UR18][R120.64+0x14], R7 ;  /* 0x0000140778007986 */ /* 0x0001e2000c101112 */
[C-C-:B------:R-:W-:Y:S02]  /*3f6d0*/  SHF.R.U64 R13, R6.reuse, 0x4, R21.reuse ;  /* 0x00000004060d7819 */ /* 0x140fe40000001215 */
[----:B------:R-:W-:Y:S01]  /*3f6e0*/  SHF.R.U64 R15, R15, 0x8, R0 ;  /* 0x000000080f0f7819 */ /* 0x000fe20000001200 */
[----:B------:R3:W-:Y:S01]  /*3f6f0*/  STG.E.U8 desc[UR18][R120.64+0x15], R5 ;  /* 0x0000150578007986 */ /* 0x0007e2000c101112 */
[C-C-:B-1----:R-:W-:Y:S02]  /*3f700*/  SHF.R.U64 R11, R6.reuse, 0xc, R21.reuse ;  /* 0x0000000c060b7819 */ /* 0x142fe40000001215 */
[----:B------:R-:W-:Y:S01]  /*3f710*/  LOP3.LUT R3, R3, 0x7f, RZ, 0xc0, !PT ;  /* 0x0000007f03037812 */ /* 0x000fe200078ec0ff */
[----:B------:R-:W-:Y:S01]  /*3f720*/  STG.E.U8 desc[UR18][R120.64+0x10], R4 ;  /* 0x0000100478007986 */ /* 0x000fe2000c101112 */
[----:B--2---:R-:W-:-:S02]  /*3f730*/  SHF.R.U64 R9, R6, 0x14, R21 ;  /* 0x0000001406097819 */ /* 0x004fc40000001215 */
[--C-:B0-----:R-:W-:Y:S01]  /*3f740*/  SHF.R.U64 R7, R6, 0x1c, R21.reuse ;  /* 0x0000001c06077819 */ /* 0x101fe20000001215 */
[----:B------:R-:W-:Y:S01]  /*3f750*/  STG.E.U8 desc[UR18][R120.64+0x17], R17 ;  /* 0x0000171178007986 */ /* 0x000fe2000c101112 */
[----:B---3--:R-:W-:-:S03]  /*3f760*/  SHF.R.U32.HI R5, RZ, 0x4, R21 ;  /* 0x00000004ff057819 */ /* 0x008fc60000011615 */
        /* <DEDUP_REMOVED lines=8> */
[----:B------:R-:W-:Y:S01]  /*3f7f0*/  STG.E.U8 desc[UR18][R120.64+0x1f], R3 ;  /* 0x00001f0378007986 */ /* 0x000fe2000c101112 */
[----:B------:R-:W-:Y:S05]  /*3f800*/  EXIT ;  /* 0x000000000000794d */ /* 0x000fea0003800000 */
.L_x_38:
        /* <DEDUP_REMOVED lines=15> */
.L_x_180:


//--------------------- .text._Z20vanity_kernel_prefixPKyS0_S0_S0_PKhS2_iiPh --------------------------
	.section	.text._Z20vanity_kernel_prefixPKyS0_S0_S0_PKhS2_iiPh,"ax",@progbits
	.align	128
        .global         _Z20vanity_kernel_prefixPKyS0_S0_S0_PKhS2_iiPh
        .type           _Z20vanity_kernel_prefixPKyS0_S0_S0_PKhS2_iiPh,@function
        .size           _Z20vanity_kernel_prefixPKyS0_S0_S0_PKhS2_iiPh,(.L_x_181 - _Z20vanity_kernel_prefixPKyS0_S0_S0_PKhS2_iiPh)
        .other          _Z20vanity_kernel_prefixPKyS0_S0_S0_PKhS2_iiPh,@"STO_CUDA_ENTRY STV_DEFAULT"
_Z20vanity_kernel_prefixPKyS0_S0_S0_PKhS2_iiPh:
.text._Z20vanity_kernel_prefixPKyS0_S0_S0_PKhS2_iiPh:
[----:B------:R-:W0:Y:S08]  /*0000*/  LDC R1, c[0x0][0x37c] ;  /* 0x0000df00ff017b82 */ /* 0x000e300000000800 */
[----:B------:R-:W1:Y:S01]  /*0010*/  LDC R16, c[0x0][0x360] ;  /* 0x0000d800ff107b82 */ /* 0x000e620000000800 */
[----:B------:R-:W2:Y:S01]  /*0020*/  S2R R13, SR_TID.X ;  /* 0x00000000000d7919 */ /* 0x000ea20000002100 */
[----:B------:R-:W3:Y:S01]  /*0030*/  LDCU.64 UR12, c[0x0][0x358] ;  /* 0x00006b00ff0c77ac */ /* 0x000ee20008000a00 */
[----:B------:R-:W-:Y:S01]  /*0040*/  BSSY.RECONVERGENT B0, `(.L_x_39) ;  /* 0x0000031000007945 */ /* 0x000fe20003800200 */
[----:B0-----:R-:W-:-:S04]  /*0050*/  VIADD R1, R1, 0xffffff38 ;  /* 0xffffff3801017836 */ /* 0x001fc80000000000 */
[----:B------:R-:W0:Y:S01]  /*0060*/  S2UR UR4, SR_CTAID.X ;  /* 0x00000000000479c3 */ /* 0x000e220000002500 */
[----:B-1----:R-:W1:Y:S01]  /*0070*/  I2F.U32.RP R6, R16 ;  /* 0x0000001000067306 */ /* 0x002e620000209000 */
[C---:B------:R-:W-:Y:S02]  /*0080*/  ISETP.NE.U32.AND P2, PT, R16.reuse, RZ, PT ;  /* 0x000000ff1000720c */ /* 0x040fe40003f45070 */
[----:B--2---:R-:W-:-:S04]  /*0090*/  IADD3 R0, PT, PT, R16, R13, RZ ;  /* 0x0000000d10007210 */ /* 0x004fc80007ffe0ff */
[C---:B------:R-:W-:Y:S01]  /*00a0*/  ISETP.GE.U32.AND P0, PT, R0.reuse, 0x1e0, PT ;  /* 0x000001e00000780c */ /* 0x040fe20003f06070 */
[----:B-1----:R-:W1:Y:S01]  /*00b0*/  MUFU.RCP R6, R6 ;  /* 0x0000000600067308 */ /* 0x002e620000001000 */
[----:B------:R-:W-:Y:S02]  /*00c0*/  VIMNMX.U32 R5, PT, PT, R0, 0x1e0, !PT ;  /* 0x000001e000057848 */ /* 0x000fe40007fe0000 */
[----:B------:R-:W-:-:S04]  /*00d0*/  SEL R4, RZ, 0x1, P0 ;  /* 0x00000001ff047807 */ /* 0x000fc80000000000 */
[----:B------:R-:W-:Y:S01]  /*00e0*/  IADD3 R5, PT, PT, R5, -R0, -R4 ;  /* 0x8000000005057210 */ /* 0x000fe20007ffe804 */
[----:B-1----:R-:W-:-:S04]  /*00f0*/  VIADD R2, R6, 0xffffffe ;  /* 0x0ffffffe06027836 */ /* 0x002fc80000000000 */
[----:B------:R1:W2:Y:S02]  /*0100*/  F2I.FTZ.U32.TRUNC.NTZ R3, R2 ;  /* 0x0000000200037305 */ /* 0x0002a4000021f000 */
[----:B-1----:R-:W-:Y:S02]  /*0110*/  IMAD.MOV.U32 R2, RZ, RZ, RZ ;  /* 0x000000ffff027224 */ /* 0x002fe400078e00ff */
[----:B--2---:R-:W-:-:S04]  /*0120*/  IMAD.MOV R7, RZ, RZ, -R3 ;  /* 0x000000ffff077224 */ /* 0x004fc800078e0a03 */
[----:B------:R-:W-:-:S04]  /*0130*/  IMAD R7, R7, R16, RZ ;  /* 0x0000001007077224 */ /* 0x000fc800078e02ff */
[----:B------:R-:W-:-:S06]  /*0140*/  IMAD.HI.U32 R6, R3, R7, R2 ;  /* 0x0000000703067227 */ /* 0x000fcc00078e0002 */
[----:B------:R-:W-:-:S04]  /*0150*/  IMAD.HI.U32 R3, R6, R5, RZ ;  /* 0x0000000506037227 */ /* 0x000fc800078e00ff */
[----:B------:R-:W-:-:S04]  /*0160*/  IMAD.MOV R0, RZ, RZ, -R3 ;  /* 0x000000ffff007224 */ /* 0x000fc800078e0a03 */
[----:B------:R-:W-:-:S05]  /*0170*/  IMAD R5, R16, R0, R5 ;  /* 0x0000000010057224 */ /* 0x000fca00078e0205 */
[----:B------:R-:W-:-:S13]  /*0180*/  ISETP.GE.U32.AND P0, PT, R5, R16, PT ;  /* 0x000000100500720c */ /* 0x000fda0003f06070 */
[----:B------:R-:W-:Y:S01]  /*0190*/  @P0 IMAD.IADD R5, R5, 0x1, -R16 ;  /* 0x0000000105050824 */ /* 0x000fe200078e0a10 */
[----:B------:R-:W-:-:S04]  /*01a0*/  @P0 IADD3 R3, PT, PT, R3, 0x1, RZ ;  /* 0x0000000103030810 */ /* 0x000fc80007ffe0ff */
[----:B------:R-:W-:-:S13]  /*01b0*/  ISETP.GE.U32.AND P1, PT, R5, R16, PT ;  /* 0x000000100500720c */ /* 0x000fda0003f26070 */
[----:B------:R-:W-:Y:S01]  /*01c0*/  @P1 VIADD R3, R3, 0x1 ;  /* 0x0000000103031836 */ /* 0x000fe20000000000 */
[----:B------:R-:W-:-:S05]  /*01d0*/  @!P2 LOP3.LUT R3, RZ, R16, RZ, 0x33, !PT ;  /* 0x00000010ff03a212 */ /* 0x000fca00078e33ff */
[----:B------:R-:W-:-:S05]  /*01e0*/  IMAD.IADD R4, R4, 0x1, R3 ;  /* 0x0000000104047824 */ /* 0x000fca00078e0203 */
[C---:B------:R-:W-:Y:S02]  /*01f0*/  LOP3.LUT R0, R4.reuse, 0x3, RZ, 0xc0, !PT ;  /* 0x0000000304007812 */ /* 0x040fe400078ec0ff */
[----:B------:R-:W-:Y:S02]  /*0200*/  ISETP.GE.U32.AND P1, PT, R4, 0x3, PT ;  /* 0x000000030400780c */ /* 0x000fe40003f26070 */
[----:B------:R-:W-:Y:S01]  /*0210*/  ISETP.NE.AND P0, PT, R0, 0x3, PT ;  /* 0x000000030000780c */ /* 0x000fe20003f05270 */
[----:B0-----:R-:W-:-:S12]  /*0220*/  IMAD R0, R16, UR4, R13 ;  /* 0x0000000410007c24 */ /* 0x001fd8000f8e020d */
[----:B---3--:R-:W-:Y:S05]  /*0230*/  @!P0 BRA `(.L_x_40) ;  /* 0x0000000000448947 */ /* 0x008fea0003800000 */
[----:B------:R-:W0:Y:S01]  /*0240*/  S2UR UR5, SR_CgaCtaId ;  /* 0x00000000000579c3 */ /* 0x000e220000008800 */
[----:B------:R-:W-:Y:S01]  /*0250*/  VIADD R4, R4, 0x1 ;  /* 0x0000000104047836 */ /* 0x000fe20000000000 */
[----:B------:R-:W-:-:S04]  /*0260*/  UMOV UR4, 0x400 ;  /* 0x0000040000047882 */ /* 0x000fc80000000000 */
[----:B------:R-:W-:Y:S02]  /*0270*/  LOP3.LUT R4, R4, 0x3, RZ, 0xc0, !PT ;  /* 0x0000000304047812 */ /* 0x000fe400078ec0ff */
[----:B------:R-:W1:Y:S02]  /*0280*/  LDC.64 R2, c[0x4][RZ] ;  /* 0x01000000ff027b82 */ /* 0x000e640000000a00 */
[----:B------:R-:W-:Y:S01]  /*0290*/  IADD3 R6, PT, PT, -R4, RZ, RZ ;  /* 0x000000ff04067210 */ /* 0x000fe20007ffe1ff */
[----:B0-----:R-:W-:-:S06]  /*02a0*/  ULEA UR4, UR5, UR4, 0x18 ;  /* 0x0000000405047291 */ /* 0x001fcc000f8ec0ff */
[C---:B------:R-:W-:Y:S01]  /*02b0*/  LEA R7, R13.reuse, UR4, 0x3 ;  /* 0x000000040d077c11 */ /* 0x040fe2000f8e18ff */
[----:B-1----:R-:W-:-:S04]  /*02c0*/  IMAD.WIDE.U32 R2, R13, 0x8, R2 ;  /* 0x000000080d027825 */ /* 0x002fc800078e0002 */
[----:B------:R-:W-:-:S07]  /*02d0*/  IMAD R13, R4, R16, R13 ;  /* 0x00000010040d7224 */ /* 0x000fce00078e020d */
.L_x_41:
[----:B------:R0:W2:Y:S01]  /*02e0*/  LDG.E.64 R4, desc[UR12][R2.64] ;  /* 0x0000000c02047981 */ /* 0x0000a2000c1e1b00 */
[----:B------:R-:W-:-:S05]  /*02f0*/  VIADD R6, R6, 0x1 ;  /* 0x0000000106067836 */ /* 0x000fca0000000000 */
[----:B------:R-:W-:Y:S01]  /*0300*/  ISETP.NE.AND P0, PT, R6, RZ, PT ;  /* 0x000000ff0600720c */ /* 0x000fe20003f05270 */
[C---:B0-----:R-:W-:Y:S01]  /*0310*/  IMAD.WIDE.U32 R2, R16.reuse, 0x8, R2 ;  /* 0x0000000810027825 */ /* 0x041fe200078e0002 */
[----:B--2---:R0:W-:Y:S03]  /*0320*/  STS.64 [R7], R4 ;  /* 0x0000000407007388 */ /* 0x0041e60000000a00 */
[----:B0-----:R-:W-:-:S08]  /*0330*/  IMAD R7, R16, 0x8, R7 ;  /* 0x0000000810077824 */ /* 0x001fd000078e0207 */
[----:B------:R-:W-:Y:S05]  /*0340*/  @P0 BRA `(.L_x_41) ;  /* 0xfffffffc00e40947 */ /* 0x000fea000383ffff */
.L_x_40:
[----:B------:R-:W-:Y:S05]  /*0350*/  BSYNC.RECONVERGENT B0 ;  /* 0x0000000000007941 */ /* 0x000fea0003800200 */
.L_x_39:
[----:B------:R-:W-:Y:S04]  /*0360*/  BSSY.RECONVERGENT B0, `(.L_x_42) ;  /* 0x0000025000007945 */ /* 0x000fe80003800200 */
[----:B------:R-:W-:Y:S05]  /*0370*/  @!P1 BRA `(.L_x_43) ;  /* 0x00000000008c9947 */ /* 0x000fea0003800000 */
[----:B------:R-:W0:Y:S01]  /*0380*/  S2R R3, SR_CgaCtaId ;  /* 0x0000000000037919 */ /* 0x000e220000008800 */
[----:B------:R-:W1:Y:S01]  /*0390*/  LDC.64 R10, c[0x4][RZ] ;  /* 0x01000000ff0a7b82 */ /* 0x000e620000000a00 */
[----:B------:R-:W-:Y:S01]  /*03a0*/  MOV R2, 0x400 ;  /* 0x0000040000027802 */ /* 0x000fe20000000f00 */
[C---:B------:R-:W-:Y:S01]  /*03b0*/  IMAD.SHL.U32 R17, R13.reuse, 0x8, RZ ;  /* 0x000000080d117824 */ /* 0x040fe200078e00ff */
[C---:B------:R-:W-:Y:S01]  /*03c0*/  LEA R21, R16.reuse, R13, 0x1 ;  /* 0x0000000d10157211 */ /* 0x040fe200078e08ff */
[----:B------:R-:W-:Y:S02]  /*03d0*/  IMAD R19, R16, 0x3, R13 ;  /* 0x0000000310137824 */ /* 0x000fe400078e020d */
[----:B------:R-:W-:Y:S01]  /*03e0*/  IMAD.IADD R23, R13, 0x1, R16 ;  /* 0x000000010d177824 */ /* 0x000fe200078e0210 */
[----:B0-----:R-:W-:-:S05]  /*03f0*/  LEA R33, R3, R2, 0x18 ;  /* 0x0000000203217211 */ /* 0x001fca00078ec0ff */
[C-C-:B------:R-:W-:Y:S02]  /*0400*/  IMAD R12, R16.reuse, 0x18, R33.reuse ;  /* 0x00000018100c7824 */ /* 0x140fe400078e0221 */
[C-C-:B------:R-:W-:Y:S02]  /*0410*/  IMAD R14, R16.reuse, 0x10, R33.reuse ;  /* 0x00000010100e7824 */ /* 0x140fe400078e0221 */
[----:B------:R-:W-:-:S07]  /*0420*/  IMAD R15, R16, 0x8, R33 ;  /* 0x00000008100f7824 */ /* 0x000fce00078e0221 */
.L_x_44:
[----:B01----:R-:W-:-:S04]  /*0430*/  IMAD.WIDE.U32 R2, R13, 0x8, R10 ;  /* 0x000000080d027825 */ /* 0x003fc800078e000a */
[--C-:B------:R-:W-:Y:S02]  /*0440*/  IMAD.WIDE.U32 R4, R23, 0x8, R10.reuse ;  /* 0x0000000817047825 */ /* 0x100fe400078e000a */
[----:B------:R-:W2:Y:S02]  /*0450*/  LDG.E.64 R2, desc[UR12][R2.64] ;  /* 0x0000000c02027981 */ /* 0x000ea4000c1e1b00 */
[--C-:B------:R-:W-:Y:S02]  /*0460*/  IMAD.WIDE.U32 R6, R21, 0x8, R10.reuse ;  /* 0x0000000815067825 */ /* 0x100fe400078e000a */
[----:B------:R-:W3:Y:S02]  /*0470*/  LDG.E.64 R4, desc[UR12][R4.64] ;  /* 0x0000000c04047981 */ /* 0x000ee4000c1e1b00 */
[----:B------:R-:W-:Y:S02]  /*0480*/  IMAD.WIDE.U32 R8, R19, 0x8, R10 ;  /* 0x0000000813087825 */ /* 0x000fe400078e000a */
[----:B------:R-:W4:Y:S04]  /*0490*/  LDG.E.64 R6, desc[UR12][R6.64] ;  /* 0x0000000c06067981 */ /* 0x000f28000c1e1b00 */
[----:B------:R-:W5:Y:S01]  /*04a0*/  LDG.E.64 R8, desc[UR12][R8.64] ;  /* 0x0000000c08087981 */ /* 0x000f62000c1e1b00 */
[----:B------:R-:W-:Y:S01]  /*04b0*/  IADD3 R25, PT, PT, R33, R17, RZ ;  /* 0x0000001121197210 */ /* 0x000fe20007ffe0ff */
[----:B------:R-:W-:-:S02]  /*04c0*/  IMAD.IADD R27, R15, 0x1, R17 ;  /* 0x000000010f1b7824 */ /* 0x000fc400078e0211 */
[--C-:B------:R-:W-:Y:S02]  /*04d0*/  IMAD.IADD R29, R14, 0x1, R17.reuse ;  /* 0x000000010e1d7824 */ /* 0x100fe400078e0211 */
[----:B------:R-:W-:Y:S01]  /*04e0*/  IMAD.IADD R31, R12, 0x1, R17 ;  /* 0x000000010c1f7824 */ /* 0x000fe200078e0211 */
[----:B------:R-:W-:-:S04]  /*04f0*/  IADD3 R13, PT, PT, R16, R13, R16 ;  /* 0x0000000d100d7210 */ /* 0x000fc80007ffe010 */
[----:B------:R-:W-:-:S04]  /*0500*/  IADD3 R13, PT, PT, R16, R13, R16 ;  /* 0x0000000d100d7210 */ /* 0x000fc80007ffe010 */
[----:B------:R-:W-:Y:S01]  /*0510*/  ISETP.GE.U32.AND P0, PT, R13, 0x1e0, PT ;  /* 0x000001e00d00780c */ /* 0x000fe20003f06070 */
[C---:B------:R-:W-:Y:S01]  /*0520*/  IMAD R19, R16.reuse, 0x4, R19 ;  /* 0x0000000410137824 */ /* 0x040fe200078e0213 */
[C---:B------:R-:W-:Y:S01]  /*0530*/  LEA R17, R16.reuse, R17, 0x5 ;  /* 0x0000001110117211 */ /* 0x040fe200078e28ff */
[C---:B------:R-:W-:Y:S02]  /*0540*/  IMAD R21, R16.reuse, 0x4, R21 ;  /* 0x0000000410157824 */ /* 0x040fe400078e0215 */
[----:B------:R-:W-:Y:S01]  /*0550*/  IMAD R23, R16, 0x4, R23 ;  /* 0x0000000410177824 */ /* 0x000fe200078e0217 */
[----:B--2---:R0:W-:Y:S04]  /*0560*/  STS.64 [R25], R2 ;  /* 0x0000000219007388 */ /* 0x0041e80000000a00 */
[----:B---3--:R0:W-:Y:S04]  /*0570*/  STS.64 [R27], R4 ;  /* 0x000000041b007388 */ /* 0x0081e80000000a00 */
[----:B----4-:R0:W-:Y:S04]  /*0580*/  STS.64 [R29], R6 ;  /* 0x000000061d007388 */ /* 0x0101e80000000a00 */
[----:B-----5:R0:W-:Y:S01]  /*0590*/  STS.64 [R31], R8 ;  /* 0x000000081f007388 */ /* 0x0201e20000000a00 */
[----:B------:R-:W-:Y:S05]  /*05a0*/  @!P0 BRA `(.L_x_44) ;  /* 0xfffffffc00a08947 */ /* 0x000fea000383ffff */
.L_x_43:
[----:B------:R-:W-:Y:S05]  /*05b0*/  BSYNC.RECONVERGENT B0 ;  /* 0x0000000000007941 */ /* 0x000fea0003800200 */
.L_x_42:
[----:B------:R-:W1:Y:S01]  /*05c0*/  LDCU UR5, c[0x0][0x3b4] ;  /* 0x00007680ff0577ac */ /* 0x000e620008000800 */
[----:B------:R-:W-:Y:S01]  /*05d0*/  R2UR UR4, R1 ;  /* 0x00000000010472ca */ /* 0x000fe200000e0000 */
[----:B-1----:R-:W-:Y:S01]  /*05e0*/  USHF.R.S32.HI UR5, URZ, 0x3, UR5 ;  /* 0x00000003ff057899 */ /* 0x002fe20008011405 */
[----:B------:R-:W-:Y:S05]  /*05f0*/  BAR.SYNC.DEFER_BLOCKING 0x0 ;  /* 0x0000000000007b1d */ /* 0x000fea0000010000 */
[----:B------:R-:W-:-:S13]  /*0600*/  ISETP.GE.AND P0, PT, R0, UR5, PT ;  /* 0x0000000500007c0c */ /* 0x000fda000bf06270 */
[----:B------:R-:W-:Y:S05]  /*0610*/  @P0 EXIT ;  /* 0x000000000000094d */ /* 0x000fea0003800000 */
[----:B0-----:R-:W0:Y:S01]  /*0620*/  LDC.64 R2, c[0x0][0x380] ;  /* 0x0000e000ff027b82 */ /* 0x001e220000000a00 */
[----:B------:R-:W1:Y:S01]  /*0630*/  LDCU.128 UR8, c[0x3][0x60] ;  /* 0x00c00c00ff0877ac */ /* 0x000e620008000c00 */
[----:B------:R-:W2:Y:S06]  /*0640*/  LDCU.64 UR14, c[0x3][0x58] ;  /* 0x00c00b00ff0e77ac */ /* 0x000eac0008000a00 */
[----:B------:R-:W3:Y:S01]  /*0650*/  LDC.64 R4, c[0x0][0x388] ;  /* 0x0000e200ff047b82 */ /* 0x000ee20000000a00 */
[----:B------:R-:W4:Y:S07]  /*0660*/  LDCU.64 UR20, c[0x3][0x70] ;  /* 0x00c00e00ff1477ac */ /* 0x000f2e0008000a00 */
[----:B------:R-:W1:Y:S08]  /*0670*/  LDC.64 R6, c[0x0][0x390] ;  /* 0x0000e400ff067b82 */ /* 0x000e700000000a00 */
[----:B------:R-:W2:Y:S01]  /*0680*/  LDC.64 R8, c[0x0][0x398] ;  /* 0x0000e600ff087b82 */ /* 0x000ea20000000a00 */
[----:B0-----:R0:W5:Y:S07]  /*0690*/  LDG.E.64 R60, desc[UR12][R2.64] ;  /* 0x0000000c023c7981 */ /* 0x00116e000c1e1b00 */
[----:B------:R-:W0:Y:S01]  /*06a0*/  S2UR UR22, SR_CgaCtaId ;  /* 0x00000000001679c3 */ /* 0x000e220000008800 */
[----:B------:R0:W5:Y:S01]  /*06b0*/  LDG.E.64 R62, desc[UR12][R2.64+0x8] ;  /* 0x0000080c023e7981 */ /* 0x000162000c1e1b00 */
[----:B------:R-:W-:Y:S01]  /*06c0*/  UMOV UR19, 0x400 ;  /* 0x0000040000137882 */ /* 0x000fe20000000000 */
[----:B------:R-:W0:Y:S02]  /*06d0*/  LDCU.64 UR32, c[0x3][0x70] ;  /* 0x00c00e00ff2077ac */ /* 0x000e240008000a00 */
[----:B------:R0:W5:Y:S01]  /*06e0*/  LDG.E.64 R64, desc[UR12][R2.64+0x10] ;  /* 0x0000100c02407981 */ /* 0x000162000c1e1b00 */
[----:B------:R-:W0:Y:S03]  /*06f0*/  LDCU.128 UR28, c[0x3][0x60] ;  /* 0x00c00c00ff1c77ac */ /* 0x000e260008000c00 */
[----:B------:R0:W5:Y:S01]  /*0700*/  LDG.E.64 R66, desc[UR12][R2.64+0x18] ;  /* 0x0000180c02427981 */ /* 0x000162000c1e1b00 */
[----:B------:R-:W0:Y:S03]  /*0710*/  LDCU.128 UR24, c[0x3][0x50] ;  /* 0x00c00a00ff1877ac */ /* 0x000e260008000c00 */
[----:B------:R0:W5:Y:S04]  /*0720*/  LDG.E.64 R68, desc[UR12][R2.64+0x20] ;  /* 0x0000200c02447981 */ /* 0x000168000c1e1b00 */
[----:B---3--:R3:W5:Y:S04]  /*0730*/  LDG.E.64 R70, desc[UR12][R4.64] ;  /* 0x0000000c04467981 */ /* 0x008768000c1e1b00 */
        /* <DEDUP_REMOVED lines=13> */
[----:B------:R3:W5:Y:S01]  /*0810*/  LDG.E.64 R98, desc[UR12][R8.64+0x20] ;  /* 0x0000200c08627981 */ /* 0x000762000c1e1b00 */
[----:B------:R-:W-:Y:S01]  /*0820*/  UIMAD.WIDE.U32 UR6, UR10, 0x13, URZ ;  /* 0x000000130a0678a5 */ /* 0x000fe2000f8e00ff */
[----:B------:R-:W-:Y:S01]  /*0830*/  SHF.L.U32 R0, R0, 0x3, RZ ;  /* 0x0000000300007819 */ /* 0x000fe200000006ff */
[----:B------:R-:W-:-:S02]  /*0840*/  UIMAD UR18, UR11, 0x13, URZ ;  /* 0x000000130b1278a4 */ /* 0x000fc4000f8e02ff */
[----:B------:R-:W-:Y:S02]  /*0850*/  UIMAD.WIDE.U32 UR10, UR8, 0x13, URZ ;  /* 0x00000013080a78a5 */ /* 0x000fe4000f8e00ff */
[----:B------:R-:W-:Y:S02]  /*0860*/  UIMAD UR16, UR9, 0x13, URZ ;  /* 0x00000013091078a4 */ /* 0x000fe4000f8e02ff */
[----:B------:R-:W-:Y:S02]  /*0870*/  UIMAD.WIDE.U32 UR8, UR14, 0x13, URZ ;  /* 0x000000130e0878a5 */ /* 0x000fe4000f8e00ff */
[----:B------:R-:W-:Y:S02]  /*0880*/  UIMAD UR17, UR15, 0x13, URZ ;  /* 0x000000130f1178a4 */ /* 0x000fe4000f8e02ff */
[----:B----4-:R-:W-:Y:S02]  /*0890*/  UIMAD.WIDE.U32 UR14, UR20, 0x13, URZ ;  /* 0x00000013140e78a5 */ /* 0x010fe4000f8e00ff */
[----:B------:R-:W-:-:S02]  /*08a0*/  UIMAD UR5, UR21, 0x13, URZ ;  /* 0x00000013150578a4 */ /* 0x000fc4000f8e02ff */
[----:B0-----:R-:W-:Y:S02]  /*08b0*/  ULEA UR19, UR22, UR19, 0x18 ;  /* 0x0000001316137291 */ /* 0x001fe4000f8ec0ff */
[----:B------:R-:W-:Y:S02]  /*08c0*/  UIADD3 UR18, UPT, UPT, UR7, UR18, URZ ;  /* 0x0000001207127290 */ /* 0x000fe4000fffe0ff */
[----:B------:R-:W-:Y:S02]  /*08d0*/  UIADD3 UR17, UPT, UPT, UR9, UR17, URZ ;  /* 0x0000001109117290 */ /* 0x000fe4000fffe0ff */
[----:B------:R-:W-:Y:S02]  /*08e0*/  UIADD3 UR16, UPT, UPT, UR11, UR16, URZ ;  /* 0x000000100b107290 */ /* 0x000fe4000fffe0ff */
[----:B------:R-:W-:Y:S01]  /*08f0*/  UIADD3 UR5, UPT, UPT, UR15, UR5, URZ ;  /* 0x000000050f057290 */ /* 0x000fe2000fffe0ff */
[----:B---3--:R-:W-:-:S11]  /*0900*/  UMOV UR20, 0x3 ;  /* 0x0000000300147882 */ /* 0x008fd60000000000 */
.L_x_47:
[----:B------:R-:W-:Y:S01]  /*0910*/  SHF.R.U32.HI R2, RZ, UR20, R0 ;  /* 0x00000014ff027c19 */ /* 0x000fe20008011600 */
[----:B------:R-:W-:Y:S03]  /*0920*/  BSSY.RECONVERGENT B0, `(.L_x_45) ;  /* 0x0000a51000007945 */ /* 0x000fe60003800200 */
[----:B------:R-:W-:-:S04]  /*0930*/  LOP3.LUT R2, R2, 0x1, RZ, 0xc0, !PT ;  /* 0x0000000102027812 */ /* 0x000fc800078ec0ff */
[----:B------:R-:W-:-:S13]  /*0940*/  ISETP.NE.U32.AND P0, PT, R2, 0x1, PT ;  /* 0x000000010200780c */ /* 0x000fda0003f05070 */
[----:B------:R-:W-:Y:S05]  /*0950*/  @P0 BRA `(.L_x_46) ;  /* 0x000000a400340947 */ /* 0x000fea0003800000 */
[----:B------:R-:W-:Y:S01]  /*0960*/  UIMAD UR21, UR20, 0xa0, UR19 ;  /* 0x000000a0141578a4 */ /* 0x000fe2000f8e0213 */
[----:B-----5:R-:W-:Y:S02]  /*0970*/  IADD3 R26, P3, P5, R72, -0x2, -R62 ;  /* 0xfffffffe481a7810 */ /* 0x020fe40007d7e83e */
[----:B------:R-:W-:Y:S02]  /*0980*/  IADD3 R31, P0, P1, R70, -0x26, -R60 ;  /* 0xffffffda461f7810 */ /* 0x000fe4000791e83c */
[----:B------:R-:W-:Y:S02]  /*0990*/  IADD3.X R22, PT, PT, R73, 0xfffff, ~R63, P3, P5 ;  /* 0x000fffff49167810 */ /* 0x000fe40001feac3f */
[----:B------:R-:W-:Y:S02]  /*09a0*/  IADD3 R62, P2, PT, R72, R62, RZ ;  /* 0x0000003e483e7210 */ /* 0x000fe40007f5e0ff */
[----:B------:R-:W-:Y:S01]  /*09b0*/  LDS.128 R16, [UR21] ;  /* 0x00000015ff107984 */ /* 0x000fe20008000c00 */
[----:B------:R-:W-:-:S02]  /*09c0*/  IADD3.X R30, PT, PT, R71, 0xfffff, ~R61, P0, P1 ;  /* 0x000fffff471e7810 */ /* 0x000fc400007e2c3d */
[C---:B------:R-:W-:Y:S01]  /*09d0*/  IADD3 R25, P3, P1, R74.reuse, -0x2, -R64 ;  /* 0xfffffffe4a197810 */ /* 0x040fe2000797e840 */
[----:B------:R-:W0:Y:S01]  /*09e0*/  LDS.128 R12, [UR21+0x30] ;  /* 0x00003015ff0c7984 */ /* 0x000e220008000c00 */
[----:B------:R-:W-:Y:S01]  /*09f0*/  IMAD.X R63, R73, 0x1, R63, P2 ;  /* 0x00000001493f7824 */ /* 0x000fe200010e063f */
[----:B------:R-:W-:Y:S02]  /*0a00*/  IADD3 R64, P0, PT, R74, R64, RZ ;  /* 0x000000404a407210 */ /* 0x000fe40007f1e0ff */
[C-C-:B------:R-:W-:Y:S02]  /*0a10*/  IADD3.X R23, PT, PT, R75.reuse, 0xfffff, ~R65.reuse, P3, P1 ;  /* 0x000fffff4b177810 */ /* 0x140fe40001fe2c41 */
[----:B------:R-:W-:Y:S01]  /*0a20*/  IADD3 R34, P1, P2, R78, -0x2, -R68 ;  /* 0xfffffffe4e227810 */ /* 0x000fe20007a3e844 */
[----:B------:R-:W-:Y:S01]  /*0a30*/  IMAD.X R65, R75, 0x1, R65, P0 ;  /* 0x000000014b417824 */ /* 0x000fe200000e0641 */
[----:B------:R-:W-:Y:S02]  /*0a40*/  IADD3 R60, P4, PT, R70, R60, RZ ;  /* 0x0000003c463c7210 */ /* 0x000fe40007f9e0ff */
[----:B------:R-:W-:-:S02]  /*0a50*/  IADD3.X R35, PT, PT, R79, 0xfffff, ~R69, P1, P2 ;  /* 0x000fffff4f237810 */ /* 0x000fc40000fe4c45 */
[----:B------:R-:W-:Y:S01]  /*0a60*/  IADD3 R68, P3, PT, R78, R68, RZ ;  /* 0x000000444e447210 */ /* 0x000fe20007f7e0ff */
[----:B------:R-:W-:-:S04]  /*0a70*/  IMAD.X R61, R71, 0x1, R61, P4 ;  /* 0x00000001473d7824 */ /* 0x000fc800020e063d */
        /* <DEDUP_REMOVED lines=8> */
[----:B------:R-:W-:-:S02]  /*0b00*/  IADD3.X R24, PT, PT, R77, 0xfffff, ~R67, P5, P6 ;  /* 0x000fffff4d187810 */ /* 0x000fc40002fecc43 */
[----:B------:R-:W-:Y:S01]  /*0b10*/  IADD3.X R67, PT, PT, R77, R67, RZ, P4, !PT ;  /* 0x000000434d437210 */ /* 0x000fe200027fe4ff */
[----:B------:R-:W-:-:S04]  /*0b20*/  IMAD.WIDE.U32 R4, R49, R26, RZ ;  /* 0x0000001a31047225 */ /* 0x000fc800078e00ff */
[----:B------:R-:W-:-:S04]  /*0b30*/  IMAD.WIDE.U32 R2, P0, R41, R30, R2 ;  /* 0x0000001e29027225 */ /* 0x000fc80007800002 */
[----:B------:R-:W-:Y:S02]  /*0b40*/  IMAD.X R71, R13, 0x1, R19, P2 ;  /* 0x000000010d477824 */ /* 0x000fe400010e0613 */
[----:B------:R-:W-:-:S04]  /*0b50*/  IMAD.WIDE.U32 R6, R49, R25, RZ ;  /* 0x0000001931067225 */ /* 0x000fc800078e00ff */
[----:B------:R-:W-:Y:S02]  /*0b60*/  IMAD.X R21, RZ, RZ, RZ, P0 ;  /* 0x000000ffff157224 */ /* 0x000fe400000e06ff */
[----:B------:R-:W-:-:S04]  /*0b70*/  IMAD.WIDE.U32 R4, P0, R41, R22, R4 ;  /* 0x0000001629047225 */ /* 0x000fc80007800004 */
[----:B------:R-:W-:Y:S01]  /*0b80*/  IMAD.WIDE.U32 R8, R71, R62, RZ ;  /* 0x0000003e47087225 */ /* 0x000fe200078e00ff */
[----:B------:R-:W-:Y:S02]  /*0b90*/  IADD3 R126, P3, PT, R55, R4, RZ ;  /* 0x00000004377e7210 */ /* 0x000fe40007f7e0ff */
[----:B------:R-:W-:Y:S01]  /*0ba0*/  MOV R76, R5 ;  /* 0x00000005004c7202 */ /* 0x000fe20000000f00 */
[----:B------:R-:W-:-:S04]  /*0bb0*/  IMAD.WIDE.U32 R36, R41, R31, RZ ;  /* 0x0000001f29247225 */ /* 0x000fc800078e00ff */
[----:B------:R-:W-:Y:S01]  /*0bc0*/  IMAD.WIDE.U32 R6, P1, R41, R23, R6 ;  /* 0x0000001729067225 */ /* 0x000fe20007820006 */
[----:B------:R-:W-:-:S03]  /*0bd0*/  IADD3 R70, P4, PT, R37, R2, RZ ;  /* 0x0000000225467210 */ /* 0x000fc60007f9e0ff */
[----:B------:R-:W-:Y:S01]  /*0be0*/  IMAD.WIDE.U32 R56, R41, R25, RZ ;  /* 0x0000001929387225 */ /* 0x000fe200078e00ff */
[----:B------:R-:W-:-:S03]  /*0bf0*/  IADD3.X R75, PT, PT, RZ, RZ, RZ, P1, !PT ;  /* 0x000000ffff4b7210 */ /* 0x000fc60000ffe4ff */
[----:B------:R-:W-:Y:S01]  /*0c00*/  IMAD.WIDE.U32 R4, P6, R39, R63, R8 ;  /* 0x0000003f27047225 */ /* 0x000fe200078c0008 */
[----:B------:R-:W-:Y:S01]  /*0c10*/  IADD3 R122, P5, PT, R57, R6, RZ ;  /* 0x00000006397a7210 */ /* 0x000fe20007fbe0ff */
[----:B------:R-:W-:Y:S02]  /*0c20*/  LDS.128 R8, [UR21+0x20] ;  /* 0x00002015ff087984 */ /* 0x000fe40008000c00 */
[----:B------:R-:W-:Y:S01]  /*0c30*/  IMAD.MOV.U32 R20, RZ, RZ, R3 ;  /* 0x000000ffff147224 */ /* 0x000fe200078e0003 */
[----:B------:R-:W-:Y:S01]  /*0c40*/  IADD3.X R51, PT, PT, RZ, RZ, RZ, P6, !PT ;  /* 0x000000ffff337210 */ /* 0x000fe200037fe4ff */
[----:B------:R-:W-:-:S04]  /*0c50*/  IMAD.WIDE.U32 R2, R49, R27, RZ ;  /* 0x0000001b31027225 */ /* 0x000fc800078e00ff */
[----:B------:R-:W-:Y:S02]  /*0c60*/  IMAD.MOV.U32 R74, RZ, RZ, R7 ;  /* 0x000000ffff4a7224 */ /* 0x000fe400078e0007 */
[----:B------:R-:W-:-:S04]  /*0c70*/  IMAD.WIDE.U32 R6, R71, R60, RZ ;  /* 0x0000003c47067225 */ /* 0x000fc800078e00ff */
[----:B------:R-:W-:Y:S02]  /*0c80*/  IMAD.X R77, RZ, RZ, RZ, P0 ;  /* 0x000000ffff4d7224 */ /* 0x000fe400000e06ff */
[----:B------:R-:W-:-:S04]  /*0c90*/  IMAD.WIDE.U32 R2, P0, R41, R24, R2 ;  /* 0x0000001829027225 */ /* 0x000fc80007800002 */
[----:B------:R-:W-:-:S04]  /*0ca0*/  IMAD.WIDE.U32 R46, R41, R27, RZ ;  /* 0x0000001b292e7225 */ /* 0x000fc800078e00ff */
        /* <DEDUP_REMOVED lines=9> */
[----:B------:R-:W-:Y:S02]  /*0d40*/  IMAD.MOV.U32 R32, RZ, RZ, R7 ;  /* 0x000000ffff207224 */ /* 0x000fe400078e0007 */
[----:B------:R-:W-:-:S04]  /*0d50*/  IMAD.WIDE.U32 R2, R71, R64, RZ ;  /* 0x0000004047027225 */ /* 0x000fc800078e00ff */
[----:B------:R-:W-:Y:S02]  /*0d60*/  IMAD.MOV.U32 R50, RZ, RZ, R5 ;  /* 0x000000ffff327224 */ /* 0x000fe400078e0005 */
[----:B------:R-:W0:Y:S01]  /*0d70*/  LDS.128 R4, [UR21+0x10] ;  /* 0x00001015ff047984 */ /* 0x000e220008000c00 */
[----:B------:R-:W-:-:S04]  /*0d80*/  IMAD.WIDE.U32 R40, R41, 0x13, RZ ;  /* 0x0000001329287825 */ /* 0x000fc800078e00ff */
[----:B------:R-:W-:Y:S02]  /*0d90*/  IMAD R43, R49, 0x13, RZ ;  /* 0x00000013312b7824 */ /* 0x000fe400078e02ff */
[----:B------:R-:W-:-:S03]  /*0da0*/  IMAD.WIDE.U32 R18, R71, R66, RZ ;  /* 0x0000004247127225 */ /* 0x000fc600078e00ff */
[----:B------:R-:W-:Y:S01]  /*0db0*/  IADD3 R43, PT, PT, R41, R43, RZ ;  /* 0x0000002b292b7210 */ /* 0x000fe20007ffe0ff */
[----:B------:R-:W-:-:S04]  /*0dc0*/  IMAD.WIDE.U32 R2, P6, R39, R65, R2 ;  /* 0x0000004127027225 */ /* 0x000fc800078c0002 */
[----:B------:R-:W-:-:S04]  /*0dd0*/  IMAD.WIDE.U32 R58, R39, R64, RZ ;  /* 0x00000040273a7225 */ /* 0x000fc800078e00ff */
[----:B------:R-:W-:-:S04]  /*0de0*/  IMAD.WIDE.U32 R12, R39, 0x13, RZ ;  /* 0x00000013270c7825 */ /* 0x000fc800078e00ff */
[----:B------:R-:W-:Y:S02]  /*0df0*/  IMAD R37, R71, 0x13, RZ ;  /* 0x0000001347257824 */ /* 0x000fe400078e02ff */
[----:B------:R-:W-:Y:S02]  /*0e00*/  IMAD.X R45, RZ, RZ, RZ, P6 ;  /* 0x000000ffff2d7224 */ /* 0x000fe400030e06ff */
[----:B------:R-:W-:Y:S01]  /*0e10*/  IMAD.WIDE.U32.X R20, R49, R30, R20, P4 ;  /* 0x0000001e31147225 */ /* 0x000fe200020e0414 */
[----:B------:R-:W-:-:S03]  /*0e20*/  IADD3 R102, P4, PT, R59, R2, RZ ;  /* 0x000000023b667210 */ /* 0x000fc60007f9e0ff */
[----:B------:R-:W-:-:S04]  /*0e30*/  IMAD.WIDE.U32 R18, P6, R39, R67, R18 ;  /* 0x0000004327127225 */ /* 0x000fc800078c0012 */
[----:B------:R-:W-:Y:S01]  /*0e40*/  IMAD.MOV.U32 R44, RZ, RZ, R3 ;  /* 0x000000ffff2c7224 */ /* 0x000fe200078e0003 */
[----:B------:R-:W-:Y:S01]  /*0e50*/  MOV R78, R19 ;  /* 0x00000013004e7202 */ /* 0x000fe20000000f00 */
[----:B------:R-:W-:-:S04]  /*0e60*/  IMAD.WIDE.U32 R38, R39, R66, RZ ;  /* 0x0000004227267225 */ /* 0x000fc800078e00ff */
[----:B------:R-:W-:Y:S02]  /*0e70*/  IMAD.IADD R37, R13, 0x1, R37 ;  /* 0x000000010d257824 */ /* 0x000fe400078e0225 */
[----:B------:R-:W-:-:S04]  /*0e80*/  IMAD.WIDE.U32 R2, R43, R34, RZ ;  /* 0x000000222b027225 */ /* 0x000fc800078e00ff */
[----:B------:R-:W-:Y:S01]  /*0e90*/  IMAD.WIDE.U32.X R74, R49, R23, R74, P5 ;  /* 0x00000017314a7225 */ /* 0x000fe200028e044a */
[----:B------:R-:W-:-:S03]  /*0ea0*/  IADD3 R39, P5, PT, R39, R18, RZ ;  /* 0x0000001227277210 */ /* 0x000fc60007fbe0ff */
[----:B------:R-:W-:-:S04]  /*0eb0*/  IMAD.WIDE.U32 R28, R37, R68, RZ ;  /* 0x00000044251c7225 */ /* 0x000fc800078e00ff */
[----:B------:R-:W-:-:S04]  /*0ec0*/  IMAD.WIDE.U32.X R52, R49, R24, R52, P2 ;  /* 0x0000001831347225 */ /* 0x000fc800010e0434 */
[----:B------:R-:W-:-:S04]  /*0ed0*/  IMAD.WIDE.U32 R18, P2, R35, R40, R2 ;  /* 0x0000002823127225 */ /* 0x000fc80007840002 */
[----:B------:R-:W-:Y:S02]  /*0ee0*/  IMAD.X R79, RZ, RZ, RZ, P6 ;  /* 0x000000ffff4f7224 */ /* 0x000fe400030e06ff */
[----:B------:R-:W-:-:S04]  /*0ef0*/  IMAD.WIDE.U32 R40, R40, R34, RZ ;  /* 0x0000002228287225 */ /* 0x000fc800078e00ff */
[----:B------:R-:W-:-:S04]  /*0f00*/  IMAD.WIDE.U32.X R76, R49, R22, R76, P3 ;  /* 0x00000016314c7225 */ /* 0x000fc800018e044c */
[----:B------:R-:W-:-:S04]  /*0f10*/  IMAD.WIDE.U32 R48, P3, R69, R12, R28 ;  /* 0x0000000c45307225 */ /* 0x000fc8000786001c */
[----:B------:R-:W-:Y:S01]  /*0f20*/  IMAD.WIDE.U32.X R2, R71, R61, R32, P0 ;  /* 0x0000003d47027225 */ /* 0x000fe200000e0420 */
[----:B------:R-:W-:-:S03]  /*0f30*/  MOV R104, R49 ;  /* 0x0000003100687202 */ /* 0x000fc60000000f00 */
[----:B------:R-:W-:Y:S02]  /*0f40*/  IMAD.X R29, RZ, RZ, RZ, P2 ;  /* 0x000000ffff1d7224 */ /* 0x000fe400010e06ff */
[----:B------:R-:W-:Y:S01]  /*0f50*/  IMAD.WIDE.U32.X R32, R71, R67, R78, P5 ;  /* 0x0000004347207225 */ /* 0x000fe200028e044e */
[----:B------:R-:W-:Y:S02]  /*0f60*/  IADD3 R79, P2, PT, R41, R18, RZ ;  /* 0x00000012294f7210 */ /* 0x000fe40007f5e0ff */
[----:B0-----:R-:W-:Y:S01]  /*0f70*/  IADD3 R109, P5, P6, R14, -0x2, -R4 ;  /* 0xfffffffe0e6d7810 */ /* 0x001fe20007ebe804 */
[----:B------:R-:W-:Y:S02]  /*0f80*/  IMAD.MOV.U32 R28, RZ, RZ, R19 ;  /* 0x000000ffff1c7224 */ /* 0x000fe400078e0013 */
[----:B------:R-:W-:Y:S01]  /*0f90*/  IMAD.WIDE.U32.X R50, R71, R63, R50, P1 ;  /* 0x0000003f47327225 */ /* 0x000fe200008e0432 */
[----:B------:R-:W-:Y:S02]  /*0fa0*/  IADD3 R123, P0, P1, R10, -0x26, -R16 ;  /* 0xffffffda0a7b7810 */ /* 0x000fe4000791e810 */
[----:B------:R-:W-:Y:S01]  /*0fb0*/  IADD3.X R108, PT, PT, R15, 0xfffff, ~R5, P5, P6 ;  /* 0x000fffff0f6c7810 */ /* 0x000fe20002fecc05 */
[----:B------:R-:W-:Y:S01]  /*0fc0*/  IMAD.WIDE.U32 R12, R12, R68, RZ ;  /* 0x000000440c0c7225 */ /* 0x000fe200078e00ff */
[----:B------:R-:W-:-:S03]  /*0fd0*/  IADD3.X R129, PT, PT, R11, 0xfffff, ~R17, P0, P1 ;  /* 0x000fffff0b817810 */ /* 0x000fc600007e2c11 */
[----:B------:R-:W-:Y:S01]  /*0fe0*/  IMAD.WIDE.U32.X R28, R43, R35, R28, P2 ;  /* 0x000000232b1c7225 */ /* 0x000fe200010e041c */
[----:B------:R-:W-:-:S03]  /*0ff0*/  IADD3 R101, P2, PT, R10, R16, RZ ;  /* 0x000000100a657210 */ /* 0x000fc60007f5e0ff */
[----:B------:R-:W-:Y:S01]  /*1000*/  IMAD.X R105, RZ, RZ, RZ, P3 ;  /* 0x000000ffff697224 */ /* 0x000fe200018e06ff */
[----:B------:R-:W-:Y:S01]  /*1010*/  IADD3 R59, P3, PT, R13, R48, RZ ;  /* 0x000000300d3b7210 */ /* 0x000fe20007f7e0ff */
[----:B------:R-:W-:-:S04]  /*1020*/  IMAD.WIDE.U32 R48, R123, R26, RZ ;  /* 0x0000001a7b307225 */ /* 0x000fc800078e00ff */
[----:B------:R-:W-:Y:S02]  /*1030*/  IMAD.X R13, R11, 0x1, R17, P2 ;  /* 0x000000010b0d7824 */ /* 0x000fe400010e0611 */
[----:B------:R-:W-:-:S04]  /*1040*/  IMAD.WIDE.U32 R16, R129, R26, RZ ;  /* 0x0000001a81107225 */ /* 0x000fc800078e00ff */
[----:B------:R-:W-:Y:S01]  /*1050*/  IMAD.WIDE.U32.X R44, R71, R65, R44, P4 ;  /* 0x00000041472c7225 */ /* 0x000fe200020e042c */
[----:B------:R-:W-:-:S03]  /*1060*/  IADD3 R73, P4, PT, R36, R48, RZ ;  /* 0x0000003024497210 */ /* 0x000fc60007f9e0ff */
[----:B------:R-:W-:-:S04]  /*1070*/  IMAD.WIDE.U32.X R18, R37, R69, R104, P3 ;  /* 0x0000004525127225 */ /* 0x000fc800018e0468 */
[----:B------:R-:W-:-:S04]  /*1080*/  IMAD.WIDE.U32 R10, R129, R31, RZ ;  /* 0x0000001f810a7225 */ /* 0x000fc800078e00ff */
[----:B------:R-:W-:-:S04]  /*1090*/  IMAD.WIDE.U32 R36, R129, R27, RZ ;  /* 0x0000001b81247225 */ /* 0x000fc800078e00ff */
[----:B------:R-:W-:-:S04]  /*10a0*/  IMAD.WIDE.U32 R116, R123, R27, RZ ;  /* 0x0000001b7b747225 */ /* 0x000fc800078e00ff */
[----:B------:R-:W-:Y:S01]  /*10b0*/  IMAD.WIDE.U32 R114, R129, R34, RZ ;  /* 0x0000002281727225 */ /* 0x000fe200078e00ff */
[----:B------:R-:W-:-:S03]  /*10c0*/  IADD3 R41, P1, PT, R56, R116, RZ ;  /* 0x0000007438297210 */ /* 0x000fc60007f3e0ff */
[----:B------:R-:W-:-:S04]  /*10d0*/  IMAD.WIDE.U32 R16, P3, R123, R22, R16 ;  /* 0x000000167b107225 */ /* 0x000fc80007860010 */
[----:B------:R-:W-:Y:S01]  /*10e0*/  IMAD.WIDE.U32 R104, R129, R25, RZ ;  /* 0x0000001981687225 */ /* 0x000fe200078e00ff */
[----:B------:R-:W-:-:S03]  /*10f0*/  MOV R106, R17 ;  /* 0x00000011006a7202 */ /* 0x000fc60000000f00 */
[----:B------:R-:W-:-:S04]  /*1100*/  IMAD.WIDE.U32 R10, P0, R123, R30, R10 ;  /* 0x0000001e7b0a7225 */ /* 0x000fc8000780000a */
[----:B------:R-:W-:-:S04]  /*1110*/  IMAD.WIDE.U32 R118, P5, R123, R24, R36 ;  /* 0x000000187b767225 */ /* 0x000fc800078a0024 */
[----:B------:R-:W-:Y:S01]  /*1120*/  IMAD.X R107, RZ, RZ, RZ, P3 ;  /* 0x000000ffff6b7224 */ /* 0x000fe200018e06ff */
[----:B------:R-:W-:Y:S01]  /*1130*/  IADD3.X R121, PT, PT, RZ, RZ, RZ, P5, !PT ;  /* 0x000000ffff797210 */ /* 0x000fe20002ffe4ff */
[----:B------:R-:W-:-:S04]  /*1140*/  IMAD.WIDE.U32 R56, R123, R31, RZ ;  /* 0x0000001f7b387225 */ /* 0x000fc800078e00ff */
[----:B------:R-:W-:-:S04]  /*1150*/  IMAD.WIDE.U32 R124, P3, R123, R35, R114 ;  /* 0x000000237b7c7225 */ /* 0x000fc80007860072 */
[----:B------:R-:W-:Y:S02]  /*1160*/  IMAD.X R37, RZ, RZ, RZ, P0 ;  /* 0x000000ffff257224 */ /* 0x000fe400000e06ff */
[----:B------:R-:W-:Y:S01]  /*1170*/  IMAD.WIDE.U32 R112, P0, R123, R23, R104 ;  /* 0x000000177b707225 */ /* 0x000fe20007800068 */
[----:B------:R-:W-:-:S03]  /*1180*/  IADD3 R104, P5, PT, R57, R10, RZ ;  /* 0x0000000a39687210 */ /* 0x000fc60007fbe0ff */
[----:B------:R-:W-:Y:S01]  /*1190*/  IMAD.X R127, RZ, RZ, RZ, P3 ;  /* 0x000000ffff7f7224 */ /* 0x000fe200018e06ff */
[----:B------:R-:W-:Y:S01]  /*11a0*/  IADD3 R47, P3, PT, R117, R118, RZ ;  /* 0x00000076752f7210 */ /* 0x000fe20007f7e0ff */
[----:B------:R-:W-:-:S03]  /*11b0*/  IMAD.WIDE.U32 R110, R123, R25, RZ ;  /* 0x000000197b6e7225 */ /* 0x000fc600078e00ff */
[----:B------:R-:W-:Y:S01]  /*11c0*/  IADD3.X R47, P1, PT, R47, R122, RZ, P1, !PT ;  /* 0x0000007a2f2f7210 */ /* 0x000fe20000f3e4ff */
[----:B------:R-:W-:Y:S01]  /*11d0*/  IMAD.MOV.U32 R36, RZ, RZ, R11 ;  /* 0x000000ffff247224 */ /* 0x000fe200078e000b */
[----:B------:R-:W-:Y:S01]  /*11e0*/  IADD3 R71, P2, PT, R54, R110, RZ ;  /* 0x0000006e36477210 */ /* 0x000fe20007f5e0ff */
[----:B------:R-:W-:Y:S01]  /*11f0*/  IMAD.X R115, RZ, RZ, RZ, P0 ;  /* 0x000000ffff737224 */ /* 0x000fe200000e06ff */
[----:B------:R-:W-:Y:S01]  /*1200*/  IADD3 R105, P0, PT, R49, R16, RZ ;  /* 0x0000001031697210 */ /* 0x000fe20007f1e0ff */
[----:B------:R-:W-:Y:S01]  /*1210*/  IMAD.WIDE.U32.X R36, R129, R30, R36, P5 ;  /* 0x0000001e81247225 */ /* 0x000fe200028e0424 */
[----:B------:R-:W-:Y:S02]  /*1220*/  IADD3 R43, P5, PT, R111, R112, RZ ;  /* 0x000000706f2b7210 */ /* 0x000fe40007fbe0ff */
[----:B------:R-:W-:Y:S01]  /*1230*/  IADD3.X R70, P4, PT, R105, R70, RZ, P4, !PT ;  /* 0x0000004669467210 */ /* 0x000fe2000279e4ff */
[----:B------:R-:W-:Y:S01]  /*1240*/  IMAD.WIDE.U32 R122, R123, R34, RZ ;  /* 0x000000227b7a7225 */ /* 0x000fe200078e00ff */
[----:B------:R-:W-:-:S03]  /*1250*/  IADD3.X R43, P2, PT, R43, R126, RZ, P2, !PT ;  /* 0x0000007e2b2b7210 */ /* 0x000fc6000175e4ff */
[----:B------:R-:W-:-:S04]  /*1260*/  IMAD.WIDE.U32 R16, R108, R26, RZ ;  /* 0x0000001a6c107225 */ /* 0x000fc800078e00ff */
[----:B------:R-:W-:Y:S02]  /*1270*/  IMAD.MOV.U32 R120, RZ, RZ, R119 ;  /* 0x000000ffff787224 */ /* 0x000fe400078e0077 */
[----:B------:R-:W-:Y:S02]  /*1280*/  IMAD.MOV.U32 R114, RZ, RZ, R113 ;  /* 0x000000ffff727224 */ /* 0x000fe400078e0071 */
[----:B------:R-:W-:Y:S01]  /*1290*/  IMAD.WIDE.U32.X R10, R129, R22, R106, P0 ;  /* 0x00000016810a7225 */ /* 0x000fe200000e046a */
[----:B------:R-:W-:Y:S02]  /*12a0*/  IADD3 R128, P0, PT, R123, R124, RZ ;  /* 0x0000007c7b807210 */ /* 0x000fe40007f1e0ff */
[----:B------:R-:W-:Y:S01]  /*12b0*/  IADD3 R106, P6, PT, R4, R14, RZ ;  /* 0x0000000e046a7210 */ /* 0x000fe20007fde0ff */
[----:B------:R-:W-:-:S03]  /*12c0*/  IMAD.WIDE.U32 R48, R108, R31, RZ ;  /* 0x0000001f6c307225 */ /* 0x000fc600078e00ff */
[----:B------:R-:W-:Y:S01]  /*12d0*/  IADD3.X R107, PT, PT, R5, R15, RZ, P6, !PT ;  /* 0x0000000f056b7210 */ /* 0x000fe200037fe4ff */
[----:B------:R-:W-:Y:S02]  /*12e0*/  IMAD.MOV.U32 R126, RZ, RZ, R125 ;  /* 0x000000ffff7e7224 */ /* 0x000fe400078e007d */
[----:B------:R-:W-:-:S04]  /*12f0*/  IMAD.WIDE.U32.X R118, R129, R24, R120, P3 ;  /* 0x0000001881767225 */ /* 0x000fc800018e0478 */
[----:B------:R-:W-:-:S04]  /*1300*/  IMAD.WIDE.U32.X R110, R129, R23, R114, P5 ;  /* 0x00000017816e7225 */ /* 0x000fc800028e0472 */
[----:B------:R-:W-:-:S04]  /*1310*/  IMAD.WIDE.U32 R114, P3, R109, R22, R16 ;  /* 0x000000166d727225 */ /* 0x000fc80007860010 */
[----:B------:R-:W-:-:S04]  /*1320*/  IMAD.WIDE.U32 R112, R109, R26, RZ ;  /* 0x0000001a6d707225 */ /* 0x000fc800078e00ff */
[----:B------:R-:W-:Y:S01]  /*1330*/  IMAD.WIDE.U32.X R16, R129, R35, R126, P0 ;  /* 0x0000002381107225 */ /* 0x000fe200000e047e */
[----:B------:R-:W-:-:S03]  /*1340*/  IADD3 R78, P5, PT, R41, R112, RZ ;  /* 0x00000070294e7210 */ /* 0x000fc60007fbe0ff */
[----:B------:R-:W-:-:S04]  /*1350*/  IMAD.WIDE.U32 R48, P0, R109, R30, R48 ;  /* 0x0000001e6d307225 */ /* 0x000fc80007800030 */
[----:B------:R-:W-:Y:S01]  /*1360*/  IMAD.X R117, RZ, RZ, RZ, P3 ;  /* 0x000000ffff757224 */ /* 0x000fe200018e06ff */
[----:B------:R-:W-:Y:S01]  /*1370*/  IADD3 R54, P3, PT, R113, R114, RZ ;  /* 0x0000007271367210 */ /* 0x000fe20007f7e0ff */
[----:B------:R-:W-:Y:S01]  /*1380*/  IMAD.WIDE.U32 R4, R109, R31, RZ ;  /* 0x0000001f6d047225 */ /* 0x000fe200078e00ff */
[----:B------:R-:W-:Y:S02]  /*1390*/  MOV R14, R49 ;  /* 0x00000031000e7202 */ /* 0x000fe40000000f00 */
[----:B------:R-:W-:Y:S01]  /*13a0*/  IADD3.X R47, P5, PT, R47, R54, RZ, P5, !PT ;  /* 0x000000362f2f7210 */ /* 0x000fe20002fbe4ff */
[----:B------:R-:W-:Y:S02]  /*13b0*/  IMAD.MOV.U32 R116, RZ, RZ, R115 ;  /* 0x000000ffff747224 */ /* 0x000fe400078e0073 */
[----:B------:R-:W-:Y:S01]  /*13c0*/  IMAD.X R15, RZ, RZ, RZ, P0 ;  /* 0x000000ffff0f7224 */ /* 0x000fe200000e06ff */
[----:B------:R-:W-:Y:S01]  /*13d0*/  IADD3 R48, P0, PT, R5, R48, RZ ;  /* 0x0000003005307210 */ /* 0x000fe20007f1e0ff */
        /* <DEDUP_REMOVED lines=11> */
[----:B------:R-:W-:-:S04]  /*1490*/  IMAD.WIDE.U32 R112, R13, R66, RZ ;  /* 0x000000420d707225 */ /* 0x000fc800078e00ff */
[----:B------:R-:W-:-:S04]  /*14a0*/  IMAD.WIDE.U32 R116, P3, R101, R65, R116 ;  /* 0x0000004165747225 */ /* 0x000fc80007860074 */
[----:B------:R-:W-:Y:S02]  /*14b0*/  IMAD.X R119, RZ, RZ, RZ, P3 ;  /* 0x000000ffff777224 */ /* 0x000fe400018e06ff */
[----:B------:R-:W-:-:S04]  /*14c0*/  IMAD.WIDE.U32 R4, R108, R25, RZ ;  /* 0x000000196c047225 */ /* 0x000fc800078e00ff */
[----:B------:R-:W-:-:S04]  /*14d0*/  IMAD.WIDE.U32 R74, R107, R62, RZ ;  /* 0x0000003e6b4a7225 */ /* 0x000fc800078e00ff */
[----:B------:R-:W-:-:S04]  /*14e0*/  IMAD.WIDE.U32 R110, P3, R106, R61, R14 ;  /* 0x0000003d6a6e7225 */ /* 0x000fc8000786000e */
[----:B------:R-:W-:-:S04]  /*14f0*/  IMAD.WIDE.U32 R114, R101, R64, RZ ;  /* 0x0000004065727225 */ /* 0x000fc800078e00ff */
[----:B------:R-:W-:Y:S01]  /*1500*/  IMAD.WIDE.U32 R124, P5, R101, R67, R112 ;  /* 0x00000043657c7225 */ /* 0x000fe200078a0070 */
[----:B------:R-:W-:Y:S02]  /*1510*/  IADD3.X R113, PT, PT, RZ, RZ, RZ, P3, !PT ;  /* 0x000000ffff717210 */ /* 0x000fe40001ffe4ff */
[----:B------:R-:W-:Y:S01]  /*1520*/  IADD3 R131, P3, PT, R115, R116, RZ ;  /* 0x0000007473837210 */ /* 0x000fe20007f7e0ff */
[----:B------:R-:W-:Y:S01]  /*1530*/  IMAD.X R127, RZ, RZ, RZ, P5 ;  /* 0x000000ffff7f7224 */ /* 0x000fe200028e06ff */
[----:B------:R-:W-:Y:S01]  /*1540*/  IADD3 R57, P1, PT, R72, R114, RZ ;  /* 0x0000007248397210 */ /* 0x000fe20007f3e0ff */
[----:B------:R-:W-:Y:S01]  /*1550*/  IMAD.WIDE.U32 R76, R101, R66, RZ ;  /* 0x00000042654c7225 */ /* 0x000fe200078e00ff */
[----:B------:R-:W-:Y:S02]  /*1560*/  IADD3.X R72, P0, PT, R128, R103, RZ, P0, !PT ;  /* 0x0000006780487210 */ /* 0x000fe4000071e4ff */
[----:B------:R-:W-:Y:S01]  /*1570*/  IADD3.X R100, P1, PT, R131, R100, RZ, P1, !PT ;  /* 0x0000006483647210 */ /* 0x000fe20000f3e4ff */
[----:B------:R-:W-:-:S04]  /*1580*/  IMAD.WIDE.U32 R4, P2, R109, R23, R4 ;  /* 0x000000176d047225 */ /* 0x000fc80007840004 */
[----:B------:R-:W-:Y:S01]  /*1590*/  IMAD.WIDE.U32 R120, P5, R106, R63, R74 ;  /* 0x0000003f6a787225 */ /* 0x000fe200078a004a */
[----:B------:R-:W-:-:S03]  /*15a0*/  MOV R14, R5 ;  /* 0x00000005000e7202 */ /* 0x000fc60000000f00 */
[----:B------:R-:W-:-:S04]  /*15b0*/  IMAD.WIDE.U32 R74, R109, R25, RZ ;  /* 0x000000196d4a7225 */ /* 0x000fc800078e00ff */
[----:B------:R-:W-:Y:S01]  /*15c0*/  IMAD.MOV.U32 R118, RZ, RZ, R117 ;  /* 0x000000ffff767224 */ /* 0x000fe200078e0075 */
[----:B------:R-:W-:Y:S01]  /*15d0*/  IADD3 R74, P6, PT, R133, R74, RZ ;  /* 0x0000004a854a7210 */ /* 0x000fe20007fde0ff */
        /* <DEDUP_REMOVED lines=9> */
[----:B------:R-:W-:-:S04]  /*1670*/  IMAD.WIDE.U32 R76, R106, R60, RZ ;  /* 0x0000003c6a4c7225 */ /* 0x000fc800078e00ff */
[----:B------:R-:W-:-:S04]  /*1680*/  IMAD.WIDE.U32 R4, R106, R62, RZ ;  /* 0x0000003e6a047225 */ /* 0x000fc800078e00ff */
[----:B------:R-:W-:Y:S01]  /*1690*/  IMAD.WIDE.U32.X R116, R13, R67, R126, P5 ;  /* 0x000000430d747225 */ /* 0x000fe200028e047e */
[----:B------:R-:W-:-:S03]  /*16a0*/  IADD3 R77, P5, PT, R77, R110, RZ ;  /* 0x0000006e4d4d7210 */ /* 0x000fc60007fbe0ff */
[----:B------:R-:W-:Y:S01]  /*16b0*/  IMAD.WIDE.U32.X R14, R108, R23, R14, P3 ;  /* 0x000000176c0e7225 */ /* 0x000fe200018e040e */
[----:B------:R-:W-:-:S03]  /*16c0*/  IADD3 R118, P3, PT, R5, R120, RZ ;  /* 0x0000007805767210 */ /* 0x000fc60007f7e0ff */
[----:B------:R-:W-:Y:S02]  /*16d0*/  IMAD.MOV.U32 R112, RZ, RZ, R111 ;  /* 0x000000ffff707224 */ /* 0x000fe400078e006f */
[----:B------:R-:W-:Y:S02]  /*16e0*/  IMAD.MOV.U32 R122, RZ, RZ, R121 ;  /* 0x000000ffff7a7224 */ /* 0x000fe400078e0079 */
[----:B------:R-:W-:Y:S01]  /*16f0*/  IMAD.WIDE.U32.X R110, R107, R61, R112, P5 ;  /* 0x0000003d6b6e7225 */ /* 0x000fe200028e0470 */
[----:B------:R-:W-:-:S03]  /*1700*/  IADD3 R5, P5, PT, R41, R4, RZ ;  /* 0x0000000429057210 */ /* 0x000fc60007fbe0ff */
[----:B------:R-:W-:Y:S01]  /*1710*/  IMAD.WIDE.U32.X R112, R107, R63, R122, P3 ;  /* 0x0000003f6b707225 */ /* 0x000fe200018e047a */
[----:B------:R-:W-:Y:S02]  /*1720*/  IADD3 R58, P3, PT, R57, R76, RZ ;  /* 0x0000004c393a7210 */ /* 0x000fe40007f7e0ff */
[----:B------:R-:W-:Y:S01]  /*1730*/  IADD3.X R57, P0, P6, R14, R52, R16, P6, P0 ;  /* 0x000000340e397210 */ /* 0x000fe20003600410 */
[----:B------:R-:W-:Y:S01]  /*1740*/  IMAD R123, R108, 0x13, RZ ;  /* 0x000000136c7b7824 */ /* 0x000fe200078e02ff */
[----:B------:R-:W-:Y:S01]  /*1750*/  IADD3.X R52, P3, PT, R100, R77, RZ, P3, !PT ;  /* 0x0000004d64347210 */ /* 0x000fe20001f7e4ff */
[----:B------:R-:W-:Y:S01]  /*1760*/  IMAD.WIDE.U32 R76, R13, R62, RZ ;  /* 0x0000003e0d4c7225 */ /* 0x000fe200078e00ff */
[----:B------:R-:W-:Y:S02]  /*1770*/  IADD3.X R4, P5, PT, R75, R118, RZ, P5, !PT ;  /* 0x000000764b047210 */ /* 0x000fe40002fbe4ff */
[----:B------:R-:W-:Y:S01]  /*1780*/  IADD3.X R53, PT, PT, R15, R53, R17, P0, P6 ;  /* 0x000000350f357210 */ /* 0x000fe200007ec411 */
[----:B------:R-:W-:Y:S01]  /*1790*/  IMAD.WIDE.U32 R118, R101, R68, RZ ;  /* 0x0000004465767225 */ /* 0x000fe200078e00ff */
[----:B------:R-:W-:-:S02]  /*17a0*/  IADD3.X R41, P6, P3, R110, R50, R114, P3, P1 ;  /* 0x000000326e297210 */ /* 0x000fc40001bc2472 */
[----:B------:R-:W-:Y:S01]  /*17b0*/  IADD3.X R16, P2, P5, R112, R44, R116, P5, P2 ;  /* 0x0000002c70107210 */ /* 0x000fe20002d44474 */
[----:B------:R-:W-:Y:S01]  /*17c0*/  IMAD.WIDE.U32 R14, R13, R60, RZ ;  /* 0x0000003c0d0e7225 */ /* 0x000fe200078e00ff */
[----:B------:R-:W-:Y:S02]  /*17d0*/  IADD3 R75, P1, PT, R38, R118, RZ ;  /* 0x00000076264b7210 */ /* 0x000fe40007f3e0ff */
[----:B------:R-:W-:Y:S01]  /*17e0*/  IADD3.X R38, PT, PT, R111, R51, R115, P6, P3 ;  /* 0x000000336f267210 */ /* 0x000fe200037e6473 */
[----:B------:R-:W-:Y:S01]  /*17f0*/  IMAD.WIDE.U32 R50, R109, 0x13, RZ ;  /* 0x000000136d327825 */ /* 0x000fe200078e00ff */
[----:B------:R-:W-:Y:S02]  /*1800*/  IADD3.X R17, PT, PT, R113, R45, R117, P2, P5 ;  /* 0x0000002d71117210 */ /* 0x000fe400017ea475 */
[----:B------:R-:W-:Y:S01]  /*1810*/  IADD3 R117, P2, PT, R56, R40, RZ ;  /* 0x0000002838757210 */ /* 0x000fe20007f5e0ff */
[----:B------:R-:W-:Y:S01]  /*1820*/  IMAD.WIDE.U32 R44, R101, R60, RZ ;  /* 0x0000003c652c7225 */ /* 0x000fe200078e00ff */
[----:B------:R-:W-:-:S02]  /*1830*/  IADD3 R123, PT, PT, R51, R123, RZ ;  /* 0x0000007b337b7210 */ /* 0x000fc40007ffe0ff */
[----:B------:R-:W-:Y:S01]  /*1840*/  IADD3.X R79, P2, PT, R104, R79, RZ, P2, !PT ;  /* 0x0000004f684f7210 */ /* 0x000fe2000175e4ff */
[----:B------:R-:W-:-:S04]  /*1850*/  IMAD.WIDE.U32 R14, P3, R101, R61, R14 ;  /* 0x0000003d650e7225 */ /* 0x000fc8000786000e */
[----:B------:R-:W-:Y:S01]  /*1860*/  IMAD.WIDE.U32 R112, R13, R68, RZ ;  /* 0x000000440d707225 */ /* 0x000fe200078e00ff */
[----:B------:R-:W-:-:S03]  /*1870*/  IADD3 R56, P5, PT, R45, R14, RZ ;  /* 0x0000000e2d387210 */ /* 0x000fc60007fbe0ff */
[----:B------:R-:W-:-:S04]  /*1880*/  IMAD.WIDE.U32 R102, R101, R62, RZ ;  /* 0x0000003e65667225 */ /* 0x000fc800078e00ff */
[----:B------:R-:W-:Y:S01]  /*1890*/  IMAD.WIDE.U32 R108, P6, R101, R63, R76 ;  /* 0x0000003f656c7225 */ /* 0x000fe200078c004c */
[----:B------:R-:W-:-:S03]  /*18a0*/  IADD3 R121, P0, PT, R42, R102, RZ ;  /* 0x000000662a797210 */ /* 0x000fc60007f1e0ff */
[----:B------:R-:W-:Y:S02]  /*18b0*/  IMAD.X R77, RZ, RZ, RZ, P3 ;  /* 0x000000ffff4d7224 */ /* 0x000fe400018e06ff */
[----:B------:R-:W-:Y:S01]  /*18c0*/  IMAD.X R111, RZ, RZ, RZ, P6 ;  /* 0x000000ffff6f7224 */ /* 0x000fe200030e06ff */
[----:B------:R-:W-:Y:S01]  /*18d0*/  IADD3 R42, P6, PT, R103, R108, RZ ;  /* 0x0000006c672a7210 */ /* 0x000fe20007fde0ff */
[----:B------:R-:W-:-:S04]  /*18e0*/  IMAD.WIDE.U32 R112, P3, R101, R69, R112 ;  /* 0x0000004565707225 */ /* 0x000fc80007860070 */
[----:B------:R-:W-:Y:S01]  /*18f0*/  IMAD.MOV.U32 R76, RZ, RZ, R15 ;  /* 0x000000ffff4c7224 */ /* 0x000fe200078e000f */
[----:B------:R-:W-:Y:S01]  /*1900*/  IADD3.X R103, PT, PT, RZ, RZ, RZ, P3, !PT ;  /* 0x000000ffff677210 */ /* 0x000fe20001ffe4ff */
[----:B------:R-:W-:Y:S01]  /*1910*/  IMAD.WIDE.U32 R14, R123, R27, RZ ;  /* 0x0000001b7b0e7225 */ /* 0x000fe200078e00ff */
[----:B------:R-:W-:-:S03]  /*1920*/  IADD3 R115, P3, PT, R44, R12, RZ ;  /* 0x0000000c2c737210 */ /* 0x000fc60007f7e0ff */
[----:B------:R-:W-:Y:S01]  /*1930*/  IMAD.MOV.U32 R110, RZ, RZ, R109 ;  /* 0x000000ffff6e7224 */ /* 0x000fe200078e006d */
[----:B------:R-:W-:Y:S01]  /*1940*/  IADD3.X R59, P3, PT, R56, R59, RZ, P3, !PT ;  /* 0x0000003b383b7210 */ /* 0x000fe20001f7e4ff */
[----:B------:R-:W-:Y:S01]  /*1950*/  IMAD.WIDE.U32.X R76, R13, R61, R76, P5 ;  /* 0x0000003d0d4c7225 */ /* 0x000fe200028e044c */
[----:B------:R-:W-:-:S03]  /*1960*/  IADD3 R40, P5, PT, R119, R112, RZ ;  /* 0x0000007077287210 */ /* 0x000fc60007fbe0ff */
[----:B------:R-:W-:Y:S01]  /*1970*/  IMAD.WIDE.U32 R108, R107, R64, RZ ;  /* 0x000000406b6c7225 */ /* 0x000fe200078e00ff */
[----:B------:R-:W-:-:S03]  /*1980*/  IADD3.X R40, P1, PT, R40, R39, RZ, P1, !PT ;  /* 0x0000002728287210 */ /* 0x000fc60000f3e4ff */
[----:B------:R-:W-:-:S04]  /*1990*/  IMAD.WIDE.U32.X R100, R13, R63, R110, P6 ;  /* 0x0000003f0d647225 */ /* 0x000fc800030e046e */
[----:B------:R-:W-:Y:S02]  /*19a0*/  IMAD.MOV.U32 R102, RZ, RZ, R113 ;  /* 0x000000ffff667224 */ /* 0x000fe400078e0071 */
[----:B------:R-:W-:-:S04]  /*19b0*/  IMAD.WIDE.U32 R14, P6, R24, R50, R14 ;  /* 0x00000032180e7225 */ /* 0x000fc800078c000e */
[----:B------:R-:W-:-:S04]  /*19c0*/  IMAD.WIDE.U32 R44, R50, R27, RZ ;  /* 0x0000001b322c7225 */ /* 0x000fc800078e00ff */
[----:B------:R-:W-:-:S04]  /*19d0*/  IMAD.WIDE.U32.X R112, R13, R69, R102, P5 ;  /* 0x000000450d707225 */ /* 0x000fc800028e0466 */
[----:B------:R-:W-:Y:S01]  /*19e0*/  IMAD.X R103, RZ, RZ, RZ, P6 ;  /* 0x000000ffff677224 */ /* 0x000fe200030e06ff */
[----:B------:R-:W-:Y:S01]  /*19f0*/  IADD3 R114, P6, PT, R45, R14, RZ ;  /* 0x0000000e2d727210 */ /* 0x000fe20007fde0ff */
        /* <DEDUP_REMOVED lines=9> */
[----:B------:R-:W-:Y:S01]  /*1a90*/  IMAD.WIDE.U32.X R110, R107, R65, R110, P5 ;  /* 0x000000416b6e7225 */ /* 0x000fe200028e046e */
[----:B------:R-:W-:Y:S02]  /*1aa0*/  IADD3.X R40, P6, PT, R40, R13, RZ, P6, !PT ;  /* 0x0000000d28287210 */ /* 0x000fe400037de4ff */
[----:B------:R-:W0:Y:S01]  /*1ab0*/  LDS.128 R12, [UR21+0x40] ;  /* 0x00004015ff0c7984 */ /* 0x000e220008000c00 */
[----:B------:R-:W-:Y:S01]  /*1ac0*/  IADD3 R44, P5, PT, R117, R44, RZ ;  /* 0x0000002c752c7210 */ /* 0x000fe20007fbe0ff */
[----:B------:R-:W-:Y:S01]  /*1ad0*/  IMAD.WIDE.U32 R108, R106, 0x13, RZ ;  /* 0x000000136a6c7825 */ /* 0x000fe200078e00ff */
[----:B------:R-:W-:Y:S02]  /*1ae0*/  IADD3.X R32, P6, P1, R110, R32, R112, P6, P1 ;  /* 0x000000206e207210 */ /* 0x000fe400031c2470 */
[----:B------:R-:W-:Y:S01]  /*1af0*/  IADD3.X R42, P5, PT, R79, R114, RZ, P5, !PT ;  /* 0x000000724f2a7210 */ /* 0x000fe20002fbe4ff */
[----:B------:R-:W-:Y:S01]  /*1b00*/  IMAD R107, R107, 0x13, RZ ;  /* 0x000000136b6b7824 */ /* 0x000fe200078e02ff */
[----:B------:R-:W-:Y:S01]  /*1b10*/  IADD3.X R33, PT, PT, R111, R33, R113, P6, P1 ;  /* 0x000000216f217210 */ /* 0x000fe200037e2471 */
[----:B------:R-:W-:Y:S01]  /*1b20*/  IMAD.WIDE.U32 R104, R123, R34, RZ ;  /* 0x000000227b687225 */ /* 0x000fe200078e00ff */
[----:B------:R-:W-:-:S03]  /*1b30*/  IADD3.X R28, P2, P5, R102, R28, R36, P5, P2 ;  /* 0x0000001c661c7210 */ /* 0x000fc60002d44424 */
[----:B------:R-:W-:Y:S01]  /*1b40*/  IMAD.IADD R55, R109, 0x1, R107 ;  /* 0x000000016d377824 */ /* 0x000fe200078e026b */
[----:B------:R-:W-:Y:S01]  /*1b50*/  IADD3.X R36, PT, PT, R103, R29, R37, P2, P5 ;  /* 0x0000001d67247210 */ /* 0x000fe200017ea425 */
[----:B------:R-:W-:-:S04]  /*1b60*/  IMAD.WIDE.U32 R104, P1, R35, R50, R104 ;  /* 0x0000003223687225 */ /* 0x000fc80007820068 */
[----:B------:R-:W-:Y:S01]  /*1b70*/  IMAD.WIDE.U32 R50, R50, R34, RZ ;  /* 0x0000002232327225 */ /* 0x000fe200078e00ff */
[----:B------:R-:W-:-:S03]  /*1b80*/  MOV R102, R105 ;  /* 0x0000006900667202 */ /* 0x000fc60000000f00 */
[----:B------:R-:W-:Y:S01]  /*1b90*/  IMAD.WIDE.U32 R106, R55, R66, RZ ;  /* 0x00000042376a7225 */ /* 0x000fe200078e00ff */
[----:B------:R-:W-:-:S03]  /*1ba0*/  IADD3 R73, P6, PT, R73, R50, RZ ;  /* 0x0000003249497210 */ /* 0x000fc60007fde0ff */
[----:B------:R-:W-:Y:S01]  /*1bb0*/  IMAD.X R103, RZ, RZ, RZ, P1 ;  /* 0x000000ffff677224 */ /* 0x000fe200008e06ff */
[----:B------:R-:W-:Y:S01]  /*1bc0*/  IADD3 R37, P1, PT, R51, R104, RZ ;  /* 0x0000006833257210 */ /* 0x000fe20007f3e0ff */
[----:B------:R-:W-:-:S03]  /*1bd0*/  IMAD.WIDE.U32 R110, R55, R68, RZ ;  /* 0x00000044376e7225 */ /* 0x000fc600078e00ff */
[----:B------:R-:W-:Y:S01]  /*1be0*/  IADD3.X R37, P6, PT, R70, R37, RZ, P6, !PT ;  /* 0x0000002546257210 */ /* 0x000fe200037de4ff */
[----:B------:R-:W-:-:S04]  /*1bf0*/  IMAD.WIDE.U32 R106, P2, R67, R108, R106 ;  /* 0x0000006c436a7225 */ /* 0x000fc8000784006a */
        /* <DEDUP_REMOVED lines=8> */
[----:B------:R-:W-:Y:S01]  /*1c80*/  MOV R106, R111 ;  /* 0x0000006f006a7202 */ /* 0x000fe20000000f00 */
[----:B------:R-:W-:-:S04]  /*1c90*/  IMAD.WIDE.U32 R108, R108, R68, RZ ;  /* 0x000000446c6c7225 */ /* 0x000fc800078e00ff */
[----:B------:R-:W-:Y:S01]  /*1ca0*/  IMAD.WIDE.U32.X R104, R55, R67, R104, P1 ;  /* 0x0000004337687225 */ /* 0x000fe200008e0468 */
[----:B------:R-:W-:-:S03]  /*1cb0*/  IADD3 R29, P1, PT, R115, R50, RZ ;  /* 0x00000032731d7210 */ /* 0x000fc60007f3e0ff */
[----:B------:R-:W-:Y:S01]  /*1cc0*/  IMAD.X R107, RZ, RZ, RZ, P2 ;  /* 0x000000ffff6b7224 */ /* 0x000fe200010e06ff */
[----:B------:R-:W-:Y:S02]  /*1cd0*/  IADD3 R51, P2, PT, R121, R108, RZ ;  /* 0x0000006c79337210 */ /* 0x000fe40007f5e0ff */
[----:B------:R-:W-:Y:S02]  /*1ce0*/  IADD3 R108, P5, PT, R109, R110, RZ ;  /* 0x0000006e6d6c7210 */ /* 0x000fe40007fbe0ff */
[----:B------:R-:W-:Y:S02]  /*1cf0*/  IADD3.X R10, P1, PT, R59, R56, RZ, P1, !PT ;  /* 0x000000383b0a7210 */ /* 0x000fe40000f3e4ff */
[----:B------:R-:W-:Y:S01]  /*1d00*/  IADD3.X R45, P2, PT, R45, R108, RZ, P2, !PT ;  /* 0x0000006c2d2d7210 */ /* 0x000fe2000175e4ff */
[----:B------:R-:W-:Y:S01]  /*1d10*/  IMAD.WIDE.U32.X R106, R55, R69, R106, P5 ;  /* 0x00000045376a7225 */ /* 0x000fe200028e046a */
[----:B------:R-:W-:Y:S02]  /*1d20*/  IADD3.X R11, P1, P3, R104, R18, R76, P1, P3 ;  /* 0x00000012680b7210 */ /* 0x000fe40000b2644c */
[----:B0-----:R-:W-:-:S02]  /*1d30*/  IADD3 R109, P4, P5, R12, -0x2, -R6 ;  /* 0xfffffffe0c6d7810 */ /* 0x001fc40007d9e806 */
[----:B------:R-:W-:Y:S02]  /*1d40*/  IADD3.X R50, P0, P2, R106, R2, R100, P2, P0 ;  /* 0x000000026a327210 */ /* 0x000fe40001200464 */
[----:B------:R-:W-:Y:S02]  /*1d50*/  IADD3.X R18, PT, PT, R105, R19, R77, P1, P3 ;  /* 0x0000001369127210 */ /* 0x000fe40000fe644d */
[----:B------:R-:W-:Y:S02]  /*1d60*/  IADD3.X R113, PT, PT, R13, 0xfffff, ~R7, P4, P5 ;  /* 0x000fffff0d717810 */ /* 0x000fe400027eac07 */
        /* <DEDUP_REMOVED lines=8> */
[----:B------:R-:W-:-:S04]  /*1df0*/  IMAD.WIDE.U32 R2, R109, R31, RZ ;  /* 0x0000001f6d027225 */ /* 0x000fc800078e00ff */
[----:B------:R-:W-:Y:S01]  /*1e00*/  IMAD.WIDE.U32 R76, P0, R109, R30, R76 ;  /* 0x0000001e6d4c7225 */ /* 0x000fe2000780004c */
[----:B------:R-:W-:-:S03]  /*1e10*/  IADD3 R59, P1, PT, R78, R2, RZ ;  /* 0x000000024e3b7210 */ /* 0x000fc60007f3e0ff */
[----:B------:R-:W-:Y:S01]  /*1e20*/  IMAD.X R14, R15, 0x1, R9, P2 ;  /* 0x000000010f0e7824 */ /* 0x000fe200010e0609 */
[----:B------:R-:W-:Y:S01]  /*1e30*/  IADD3 R112, P2, PT, R3, R76, RZ ;  /* 0x0000004c03707210 */ /* 0x000fe20007f5e0ff */
[----:B------:R-:W-:Y:S01]  /*1e40*/  IMAD.WIDE.U32 R100, P5, R109, R22, R6 ;  /* 0x000000166d647225 */ /* 0x000fe200078a0006 */
[----:B------:R-:W-:Y:S02]  /*1e50*/  MOV R102, R77 ;  /* 0x0000004d00667202 */ /* 0x000fe40000000f00 */
[----:B------:R-:W-:Y:S01]  /*1e60*/  IADD3.X R47, P1, PT, R47, R112, RZ, P1, !PT ;  /* 0x000000702f2f7210 */ /* 0x000fe20000f3e4ff */
[----:B------:R-:W-:Y:S01]  /*1e70*/  IMAD.WIDE.U32 R8, R109, R26, RZ ;  /* 0x0000001a6d087225 */ /* 0x000fe200078e00ff */
[----:B------:R-:W-:-:S03]  /*1e80*/  MOV R104, R101 ;  /* 0x0000006500687202 */ /* 0x000fc60000000f00 */
[----:B------:R-:W-:Y:S01]  /*1e90*/  IMAD.WIDE.U32 R6, R79, R31, RZ ;  /* 0x0000001f4f067225 */ /* 0x000fe200078e00ff */
[----:B------:R-:W-:-:S03]  /*1ea0*/  IADD3 R115, P4, PT, R9, R100, RZ ;  /* 0x0000006409737210 */ /* 0x000fc60007f9e0ff */
[----:B------:R-:W-:Y:S01]  /*1eb0*/  IMAD.X R103, RZ, RZ, RZ, P0 ;  /* 0x000000ffff677224 */ /* 0x000fe200000e06ff */
[----:B------:R-:W-:Y:S01]  /*1ec0*/  IADD3 R15, P0, PT, R74, R8, RZ ;  /* 0x000000084a0f7210 */ /* 0x000fe20007f1e0ff */
[----:B------:R-:W-:-:S03]  /*1ed0*/  IMAD.WIDE.U32 R2, R109, 0x13, RZ ;  /* 0x000000136d027825 */ /* 0x000fc600078e00ff */
[----:B------:R-:W-:Y:S01]  /*1ee0*/  IADD3.X R72, P0, PT, R72, R115, RZ, P0, !PT ;  /* 0x0000007348487210 */ /* 0x000fe2000071e4ff */
[----:B------:R-:W-:Y:S02]  /*1ef0*/  IMAD R105, R113, 0x13, RZ ;  /* 0x0000001371697824 */ /* 0x000fe400078e02ff */
[----:B------:R-:W-:-:S04]  /*1f00*/  IMAD.WIDE.U32 R8, P3, R75, R30, R6 ;  /* 0x0000001e4b087225 */ /* 0x000fc80007860006 */
[----:B------:R-:W-:-:S04]  /*1f10*/  IMAD.WIDE.U32 R108, R75, R31, RZ ;  /* 0x0000001f4b6c7225 */ /* 0x000fc800078e00ff */
[----:B------:R-:W-:Y:S02]  /*1f20*/  IMAD.IADD R56, R3, 0x1, R105 ;  /* 0x0000000103387824 */ /* 0x000fe400078e0269 */
[----:B------:R-:W-:-:S04]  /*1f30*/  IMAD.WIDE.U32 R74, R75, 0x13, RZ ;  /* 0x000000134b4a7825 */ /* 0x000fc800078e00ff */
[----:B------:R-:W-:Y:S02]  /*1f40*/  IMAD R111, R79, 0x13, RZ ;  /* 0x000000134f6f7824 */ /* 0x000fe400078e02ff */
[----:B------:R-:W-:Y:S01]  /*1f50*/  IMAD.X R77, RZ, RZ, RZ, P3 ;  /* 0x000000ffff4d7224 */ /* 0x000fe200018e06ff */
[----:B------:R-:W-:Y:S01]  /*1f60*/  IADD3 R117, P3, PT, R109, R8, RZ ;  /* 0x000000086d757210 */ /* 0x000fe20007f7e0ff */
[----:B------:R-:W-:-:S04]  /*1f70*/  IMAD.WIDE.U32 R6, R56, R34, RZ ;  /* 0x0000002238067225 */ /* 0x000fc800078e00ff */
[----:B------:R-:W-:Y:S02]  /*1f80*/  IMAD.MOV.U32 R76, RZ, RZ, R9 ;  /* 0x000000ffff4c7224 */ /* 0x000fe400078e0009 */
[----:B------:R-:W-:Y:S02]  /*1f90*/  IMAD.IADD R111, R75, 0x1, R111 ;  /* 0x000000014b6f7824 */ /* 0x000fe400078e026f */
[----:B------:R-:W-:-:S04]  /*1fa0*/  IMAD.WIDE.U32.X R76, R79, R30, R76, P3 ;  /* 0x0000001e4f4c7225 */ /* 0x000fc800018e044c */
[----:B------:R-:W-:-:S04]  /*1fb0*/  IMAD.WIDE.U32 R8, R2, R34, RZ ;  /* 0x0000002202087225 */ /* 0x000fc800078e00ff */
[----:B------:R-:W-:Y:S01]  /*1fc0*/  IMAD.WIDE.U32.X R102, R113, R30, R102, P2 ;  /* 0x0000001e71667225 */ /* 0x000fe200010e0466 */
[----:B------:R-:W-:-:S03]  /*1fd0*/  IADD3 R3, P3, PT, R71, R8, RZ ;  /* 0x0000000847037210 */ /* 0x000fc60007f7e0ff */
[----:B------:R-:W-:Y:S02]  /*1fe0*/  IMAD.X R105, RZ, RZ, RZ, P5 ;  /* 0x000000ffff697224 */ /* 0x000fe400028e06ff */
[----:B------:R-:W-:-:S04]  /*1ff0*/  IMAD.WIDE.U32 R30, R111, R34, RZ ;  /* 0x000000226f1e7225 */ /* 0x000fc800078e00ff */
[----:B------:R-:W-:-:S04]  /*2000*/  IMAD.WIDE.U32 R78, P5, R35, R2, R6 ;  /* 0x00000002234e7225 */ /* 0x000fc800078a0006 */
[----:B------:R-:W-:Y:S01]  /*2010*/  IMAD.WIDE.U32.X R70, R113, R22, R104, P4 ;  /* 0x0000001671467225 */ /* 0x000fe200020e0468 */
[----:B------:R-:W-:Y:S02]  /*2020*/  IADD3 R75, P2, PT, R9, R78, RZ ;  /* 0x0000004e094b7210 */ /* 0x000fe40007f5e0ff */
[----:B------:R-:W-:Y:S01]  /*2030*/  MOV R100, R79 ;  /* 0x0000004f00647202 */ /* 0x000fe20000000f00 */
[----:B------:R-:W-:Y:S02]  /*2040*/  IMAD.X R101, RZ, RZ, RZ, P5 ;  /* 0x000000ffff657224 */ /* 0x000fe400028e06ff */
[----:B------:R-:W-:-:S04]  /*2050*/  IMAD.WIDE.U32 R6, R111, R27, RZ ;  /* 0x0000001b6f067225 */ /* 0x000fc800078e00ff */
[----:B------:R-:W-:-:S04]  /*2060*/  IMAD.WIDE.U32 R104, P5, R35, R74, R30 ;  /* 0x0000004a23687225 */ /* 0x000fc800078a001e */
[----:B------:R-:W-:-:S04]  /*2070*/  IMAD.WIDE.U32 R30, R74, R34, RZ ;  /* 0x000000224a1e7225 */ /* 0x000fc800078e00ff */
[----:B------:R-:W-:Y:S01]  /*2080*/  IMAD.X R107, RZ, RZ, RZ, P5 ;  /* 0x000000ffff6b7224 */ /* 0x000fe200028e06ff */
[----:B------:R-:W-:Y:S01]  /*2090*/  IADD3 R114, P5, PT, R31, R104, RZ ;  /* 0x000000681f727210 */ /* 0x000fe20007fbe0ff */
[----:B------:R-:W-:Y:S01]  /*20a0*/  IMAD.WIDE.U32 R8, P4, R24, R74, R6 ;  /* 0x0000004a18087225 */ /* 0x000fe20007880006 */
[----:B------:R-:W-:-:S03]  /*20b0*/  IADD3.X R31, P3, PT, R48, R75, RZ, P3, !PT ;  /* 0x0000004b301f7210 */ /* 0x000fc60001f7e4ff */
[----:B------:R-:W-:Y:S01]  /*20c0*/  IMAD.WIDE.U32 R6, R74, R27, RZ ;  /* 0x0000001b4a067225 */ /* 0x000fe200078e00ff */
[----:B------:R-:W-:-:S03]  /*20d0*/  MOV R78, R9 ;  /* 0x00000009004e7202 */ /* 0x000fc60000000f00 */
[----:B------:R-:W-:Y:S02]  /*20e0*/  IMAD.MOV.U32 R106, RZ, RZ, R105 ;  /* 0x000000ffff6a7224 */ /* 0x000fe400078e0069 */
[----:B------:R-:W-:Y:S01]  /*20f0*/  IMAD.WIDE.U32.X R100, R56, R35, R100, P2 ;  /* 0x0000002338647225 */ /* 0x000fe200010e0464 */
[----:B------:R-:W-:-:S03]  /*2100*/  IADD3 R110, P2, PT, R7, R8, RZ ;  /* 0x00000008076e7210 */ /* 0x000fc60007f5e0ff */
[----:B------:R-:W-:Y:S01]  /*2110*/  IMAD.WIDE.U32.X R104, R111, R35, R106, P5 ;  /* 0x000000236f687225 */ /* 0x000fe200028e046a */
[----:B------:R-:W-:-:S03]  /*2120*/  IADD3 R30, P5, PT, R59, R30, RZ ;  /* 0x0000001e3b1e7210 */ /* 0x000fc60007fbe0ff */
[----:B------:R-:W-:Y:S01]  /*2130*/  IMAD.X R79, RZ, RZ, RZ, P4 ;  /* 0x000000ffff4f7224 */ /* 0x000fe200020e06ff */
[----:B------:R-:W-:Y:S01]  /*2140*/  IADD3 R3, P4, PT, R3, R6, RZ ;  /* 0x0000000603037210 */ /* 0x000fe20007f9e0ff */
[----:B------:R-:W-:-:S03]  /*2150*/  IMAD.WIDE.U32 R8, R19, 0x13, RZ ;  /* 0x0000001313087825 */ /* 0x000fc600078e00ff */
[----:B------:R-:W-:Y:S01]  /*2160*/  IADD3.X R31, P4, PT, R31, R110, RZ, P4, !PT ;  /* 0x0000006e1f1f7210 */ /* 0x000fe2000279e4ff */
[----:B------:R-:W-:Y:S02]  /*2170*/  IMAD R59, R13, 0x13, RZ ;  /* 0x000000130d3b7824 */ /* 0x000fe400078e02ff */
[----:B------:R-:W-:-:S04]  /*2180*/  IMAD.WIDE.U32 R6, R12, 0x13, RZ ;  /* 0x000000130c067825 */ /* 0x000fc800078e00ff */
[----:B------:R-:W-:Y:S02]  /*2190*/  IMAD R75, R14, 0x13, RZ ;  /* 0x000000130e4b7824 */ /* 0x000fe400078e02ff */
[----:B------:R-:W-:Y:S01]  /*21a0*/  IMAD.IADD R48, R9, 0x1, R59 ;  /* 0x0000000109307824 */ /* 0x000fe200078e023b */
[----:B------:R-:W-:Y:S01]  /*21b0*/  IADD3.X R9, P5, PT, R47, R114, RZ, P5, !PT ;  /* 0x000000722f097210 */ /* 0x000fe20002fbe4ff */
[----:B------:R-:W-:Y:S01]  /*21c0*/  IMAD.WIDE.U32.X R34, R111, R24, R78, P2 ;  /* 0x000000186f227225 */ /* 0x000fe200010e044e */
[----:B------:R-:W-:Y:S02]  /*21d0*/  IADD3 R15, P2, PT, R15, R108, RZ ;  /* 0x0000006c0f0f7210 */ /* 0x000fe40007f5e0ff */
[----:B------:R-:W-:Y:S01]  /*21e0*/  IADD3.X R43, P1, P5, R104, R43, R102, P5, P1 ;  /* 0x0000002b682b7210 */ /* 0x000fe20002d22466 */
[----:B------:R-:W-:Y:S01]  /*21f0*/  IMAD.IADD R47, R7, 0x1, R75 ;  /* 0x00000001072f7824 */ /* 0x000fe200078e024b */
[----:B------:R-:W-:Y:S01]  /*2200*/  IADD3.X R46, P4, P3, R34, R46, R100, P4, P3 ;  /* 0x0000002e222e7210 */ /* 0x000fe20002386464 */
[----:B------:R-:W-:Y:S01]  /*2210*/  IMAD.WIDE.U32 R108, R48, R68, RZ ;  /* 0x00000044306c7225 */ /* 0x000fe200078e00ff */
[----:B------:R-:W-:-:S02]  /*2220*/  IADD3.X R49, PT, PT, R105, R49, R103, P1, P5 ;  /* 0x0000003169317210 */ /* 0x000fc40000fea467 */
[----:B------:R-:W-:Y:S01]  /*2230*/  IADD3.X R54, PT, PT, R35, R54, R101, P4, P3 ;  /* 0x0000003623367210 */ /* 0x000fe200027e6465 */
[----:B------:R-:W-:Y:S01]  /*2240*/  IMAD.WIDE.U32 R78, R47, R66, RZ ;  /* 0x000000422f4e7225 */ /* 0x000fe200078e00ff */
[----:B------:R-:W-:-:S03]  /*2250*/  IADD3.X R7, P6, PT, R72, R117, RZ, P2, !PT ;  /* 0x0000007548077210 */ /* 0x000fc600017de4ff */
[----:B------:R-:W-:-:S04]  /*2260*/  IMAD.WIDE.U32 R106, R8, R68, RZ ;  /* 0x00000044086a7225 */ /* 0x000fc800078e00ff */
[----:B------:R-:W-:Y:S01]  /*2270*/  IMAD.WIDE.U32 R108, P3, R69, R8, R108 ;  /* 0x00000008456c7225 */ /* 0x000fe2000786006c */
[----:B------:R-:W-:-:S03]  /*2280*/  IADD3 R59, P1, PT, R58, R106, RZ ;  /* 0x0000006a3a3b7210 */ /* 0x000fc60007f3e0ff */
[----:B------:R-:W-:Y:S01]  /*2290*/  IMAD.WIDE.U32 R78, P5, R67, R6, R78 ;  /* 0x00000006434e7225 */ /* 0x000fe200078a004e */
[----:B------:R-:W-:-:S03]  /*22a0*/  IADD3 R75, P4, PT, R107, R108, RZ ;  /* 0x0000006c6b4b7210 */ /* 0x000fc60007f9e0ff */
[----:B------:R-:W-:Y:S01]  /*22b0*/  IMAD.WIDE.U32 R34, R6, R66, RZ ;  /* 0x0000004206227225 */ /* 0x000fe200078e00ff */
[----:B------:R-:W-:Y:S02]  /*22c0*/  IADD3.X R107, PT, PT, RZ, RZ, RZ, P5, !PT ;  /* 0x000000ffff6b7210 */ /* 0x000fe40002ffe4ff */
[----:B------:R-:W-:Y:S01]  /*22d0*/  IADD3.X R57, P6, P5, R76, R57, R70, P6, P0 ;  /* 0x000000394c397210 */ /* 0x000fe200035c0446 */
[----:B------:R-:W-:Y:S01]  /*22e0*/  IMAD.X R101, RZ, RZ, RZ, P3 ;  /* 0x000000ffff657224 */ /* 0x000fe200018e06ff */
[----:B------:R-:W-:Y:S01]  /*22f0*/  IADD3 R58, P3, PT, R35, R78, RZ ;  /* 0x0000004e233a7210 */ /* 0x000fe20007f7e0ff */
[----:B------:R-:W-:Y:S01]  /*2300*/  IMAD.MOV.U32 R100, RZ, RZ, R109 ;  /* 0x000000ffff647224 */ /* 0x000fe200078e006d */
[----:B------:R-:W-:Y:S01]  /*2310*/  IADD3.X R53, PT, PT, R77, R53, R71, P6, P5 ;  /* 0x000000354d357210 */ /* 0x000fe200037ea447 */
[----:B------:R-:W-:Y:S01]  /*2320*/  IMAD.MOV.U32 R106, RZ, RZ, R79 ;  /* 0x000000ffff6a7224 */ /* 0x000fe200078e004f */
[----:B------:R-:W-:Y:S01]  /*2330*/  IADD3 R34, P2, PT, R59, R34, RZ ;  /* 0x000000223b227210 */ /* 0x000fe20007f5e0ff */
[----:B------:R-:W-:Y:S01]  /*2340*/  IMAD.WIDE.U32 R70, R111, R26, RZ ;  /* 0x0000001a6f467225 */ /* 0x000fe200078e00ff */
[----:B------:R-:W-:-:S03]  /*2350*/  IADD3.X R35, P1, PT, R52, R75, RZ, P1, !PT ;  /* 0x0000004b34237210 */ /* 0x000fc60000f3e4ff */
        /* <DEDUP_REMOVED lines=14> */
[----:B------:R-:W-:Y:S01]  /*2440*/  IMAD.WIDE.U32 R78, R74, R25, RZ ;  /* 0x000000194a4e7225 */ /* 0x000fe200078e00ff */
[----:B------:R-:W-:-:S03]  /*2450*/  MOV R72, R101 ;  /* 0x0000006500487202 */ /* 0x000fc60000000f00 */
[----:B------:R-:W-:-:S04]  /*2460*/  IMAD.WIDE.U32 R104, R56, R27, RZ ;  /* 0x0000001b38687225 */ /* 0x000fc800078e00ff */
[----:B------:R-:W-:-:S04]  /*2470*/  IMAD.WIDE.U32 R74, R2, R25, RZ ;  /* 0x00000019024a7225 */ /* 0x000fc800078e00ff */
[----:B------:R-:W-:Y:S01]  /*2480*/  IMAD.WIDE.U32 R76, P6, R23, R2, R76 ;  /* 0x00000002174c7225 */ /* 0x000fe200078c004c */
[----:B------:R-:W-:-:S03]  /*2490*/  IADD3 R107, P1, PT, R44, R74, RZ ;  /* 0x0000004a2c6b7210 */ /* 0x000fc60007f3e0ff */
[----:B------:R-:W-:Y:S01]  /*24a0*/  IMAD.X R27, RZ, RZ, RZ, P4 ;  /* 0x000000ffff1b7224 */ /* 0x000fe200020e06ff */
[----:B------:R-:W-:Y:S01]  /*24b0*/  IADD3 R109, P4, PT, R75, R76, RZ ;  /* 0x0000004c4b6d7210 */ /* 0x000fe20007f9e0ff */
[----:B------:R-:W-:Y:S01]  /*24c0*/  IMAD.X R71, RZ, RZ, RZ, P6 ;  /* 0x000000ffff477224 */ /* 0x000fe200030e06ff */
[----:B------:R-:W-:Y:S01]  /*24d0*/  IADD3 R44, P6, PT, R79, R100, RZ ;  /* 0x000000644f2c7210 */ /* 0x000fe20007fde0ff */
[----:B------:R-:W-:Y:S01]  /*24e0*/  IMAD.WIDE.U32.X R26, R111, R22, R26, P5 ;  /* 0x000000166f1a7225 */ /* 0x000fe200028e041a */
[----:B------:R-:W-:-:S03]  /*24f0*/  IADD3 R102, P5, PT, R73, R78, RZ ;  /* 0x0000004e49667210 */ /* 0x000fc60007fbe0ff */
[----:B------:R-:W-:-:S04]  /*2500*/  IMAD.WIDE.U32 R78, R48, R66, RZ ;  /* 0x00000042304e7225 */ /* 0x000fc800078e00ff */
[----:B------:R-:W-:Y:S02]  /*2510*/  IMAD.MOV.U32 R70, RZ, RZ, R77 ;  /* 0x000000ffff467224 */ /* 0x000fe400078e004d */
[----:B------:R-:W-:Y:S02]  /*2520*/  IMAD.X R73, RZ, RZ, RZ, P2 ;  /* 0x000000ffff497224 */ /* 0x000fe400010e06ff */
[----:B------:R-:W-:-:S04]  /*2530*/  IMAD.WIDE.U32.X R70, R56, R23, R70, P4 ;  /* 0x0000001738467225 */ /* 0x000fc800020e0446 */
[----:B------:R-:W-:-:S04]  /*2540*/  IMAD.WIDE.U32 R104, P3, R24, R2, R104 ;  /* 0x0000000218687225 */ /* 0x000fc80007860068 */
[----:B------:R-:W-:Y:S01]  /*2550*/  IMAD.WIDE.U32 R74, R8, R66, RZ ;  /* 0x00000042084a7225 */ /* 0x000fe200078e00ff */
[----:B------:R-:W-:-:S03]  /*2560*/  IADD3 R2, P2, PT, R103, R104, RZ ;  /* 0x0000006867027210 */ /* 0x000fc60007f5e0ff */
[----:B------:R-:W-:-:S04]  /*2570*/  IMAD.WIDE.U32 R78, P4, R67, R8, R78 ;  /* 0x00000008434e7225 */ /* 0x000fc8000788004e */
[----:B------:R-:W-:Y:S01]  /*2580*/  IMAD.WIDE.U32 R76, R47, R64, RZ ;  /* 0x000000402f4c7225 */ /* 0x000fe200078e00ff */
[----:B------:R-:W-:Y:S02]  /*2590*/  MOV R100, R79 ;  /* 0x0000004f00647202 */ /* 0x000fe40000000f00 */
[----:B------:R-:W-:Y:S01]  /*25a0*/  IADD3.X R79, P0, PT, R37, R2, RZ, P0, !PT ;  /* 0x00000002254f7210 */ /* 0x000fe2000071e4ff */
[----:B------:R-:W-:-:S03]  /*25b0*/  IMAD.WIDE.U32.X R22, R111, R23, R72, P6 ;  /* 0x000000176f167225 */ /* 0x000fc600030e0448 */
[----:B------:R-:W-:Y:S01]  /*25c0*/  IADD3.X R79, P5, PT, R79, R44, RZ, P5, !PT ;  /* 0x0000002c4f4f7210 */ /* 0x000fe20002fbe4ff */
[----:B------:R-:W-:Y:S01]  /*25d0*/  IMAD.X R73, RZ, RZ, RZ, P3 ;  /* 0x000000ffff497224 */ /* 0x000fe200018e06ff */
[----:B------:R-:W-:Y:S01]  /*25e0*/  IADD3 R51, P3, PT, R51, R74, RZ ;  /* 0x0000004a33337210 */ /* 0x000fe20007f7e0ff */
[----:B------:R-:W-:Y:S01]  /*25f0*/  IMAD.X R101, RZ, RZ, RZ, P4 ;  /* 0x000000ffff657224 */ /* 0x000fe200020e06ff */
[----:B------:R-:W-:Y:S01]  /*2600*/  IADD3 R78, P4, PT, R75, R78, RZ ;  /* 0x0000004e4b4e7210 */ /* 0x000fe20007f9e0ff */
[----:B------:R-:W-:-:S03]  /*2610*/  IMAD.WIDE.U32 R74, R6, R64, RZ ;  /* 0x00000040064a7225 */ /* 0x000fc600078e00ff */
[----:B------:R-:W-:Y:S01]  /*2620*/  IADD3.X R37, P3, PT, R45, R78, RZ, P3, !PT ;  /* 0x0000004e2d257210 */ /* 0x000fe20001f7e4ff */
        /* <DEDUP_REMOVED lines=9> */
[----:B------:R-:W-:Y:S01]  /*26c0*/  IADD3.X R76, P5, P0, R22, R20, R24, P5, P0 ;  /* 0x00000014164c7210 */ /* 0x000fe200028a0418 */
[----:B------:R-:W-:-:S03]  /*26d0*/  IMAD.WIDE.U32 R72, R19, R62, RZ ;  /* 0x0000003e13487225 */ /* 0x000fc600078e00ff */
        /* <DEDUP_REMOVED lines=11> */
[----:B------:R-:W-:-:S03]  /*2790*/  IADD3 R5, P1, PT, R5, R24, RZ ;  /* 0x0000001805057210 */ /* 0x000fc60007f3e0ff */
[----:B------:R-:W-:Y:S01]  /*27a0*/  IMAD.WIDE.U32 R20, R48, R64, RZ ;  /* 0x0000004030147225 */ /* 0x000fe200078e00ff */
[----:B------:R-:W-:Y:S02]  /*27b0*/  IADD3 R105, P3, PT, R25, R58, RZ ;  /* 0x0000003a19697210 */ /* 0x000fe40007f7e0ff */
[----:B------:R-:W-:Y:S01]  /*27c0*/  IADD3.X R58, PT, PT, R27, R36, R71, P2, P4 ;  /* 0x000000241b3a7210 */ /* 0x000fe200017e8447 */
[----:B------:R-:W-:-:S04]  /*27d0*/  IMAD.WIDE.U32 R24, R47, R62, RZ ;  /* 0x0000003e2f187225 */ /* 0x000fc800078e00ff */
[----:B------:R-:W-:-:S04]  /*27e0*/  IMAD.WIDE.U32 R26, R47, R68, RZ ;  /* 0x000000442f1a7225 */ /* 0x000fc800078e00ff */
[----:B------:R-:W-:-:S04]  /*27f0*/  IMAD.WIDE.U32 R66, R13, R62, RZ ;  /* 0x0000003e0d427225 */ /* 0x000fc800078e00ff */
[----:B------:R-:W-:-:S04]  /*2800*/  IMAD.WIDE.U32 R44, R8, R64, RZ ;  /* 0x00000040082c7225 */ /* 0x000fc800078e00ff */
[----:B------:R-:W-:-:S04]  /*2810*/  IMAD.WIDE.U32 R50, P5, R65, R8, R20 ;  /* 0x0000000841327225 */ /* 0x000fc800078a0014 */
[----:B------:R-:W-:Y:S01]  /*2820*/  IMAD.WIDE.U32 R24, P4, R63, R6, R24 ;  /* 0x000000063f187225 */ /* 0x000fe20007880018 */
[----:B------:R-:W-:-:S03]  /*2830*/  MOV R36, R51 ;  /* 0x0000003300247202 */ /* 0x000fc60000000f00 */
[----:B------:R-:W-:-:S04]  /*2840*/  IMAD.WIDE.U32 R70, P6, R69, R6, R26 ;  /* 0x0000000645467225 */ /* 0x000fc800078c001a */
[----:B------:R-:W-:-:S04]  /*2850*/  IMAD.WIDE.U32 R74, P2, R19, R63, R66 ;  /* 0x0000003f134a7225 */ /* 0x000fc80007840042 */
[----:B------:R-:W-:Y:S01]  /*2860*/  IMAD.X R37, RZ, RZ, RZ, P5 ;  /* 0x000000ffff257224 */ /* 0x000fe200028e06ff */
[----:B------:R-:W-:Y:S01]  /*2870*/  IADD3 R103, P5, PT, R45, R50, RZ ;  /* 0x000000322d677210 */ /* 0x000fe20007fbe0ff */
[----:B------:R-:W-:Y:S01]  /*2880*/  IMAD.X R27, RZ, RZ, RZ, P4 ;  /* 0x000000ffff1b7224 */ /* 0x000fe200020e06ff */
[----:B------:R-:W-:Y:S01]  /*2890*/  IADD3 R19, P4, PT, R29, R44, RZ ;  /* 0x0000002c1d137210 */ /* 0x000fe20007f9e0ff */
[----:B------:R-:W-:Y:S01]  /*28a0*/  IMAD.X R45, RZ, RZ, RZ, P0 ;  /* 0x000000ffff2d7224 */ /* 0x000fe200000e06ff */
[----:B------:R-:W-:Y:S01]  /*28b0*/  IADD3 R39, P0, PT, R39, R72, RZ ;  /* 0x0000004827277210 */ /* 0x000fe20007f1e0ff */
[----:B------:R-:W-:Y:S01]  /*28c0*/  IMAD.MOV.U32 R44, RZ, RZ, R59 ;  /* 0x000000ffff2c7224 */ /* 0x000fe200078e003b */
[----:B------:R-:W-:Y:S01]  /*28d0*/  IADD3.X R10, P4, PT, R10, R103, RZ, P4, !PT ;  /* 0x000000670a0a7210 */ /* 0x000fe2000279e4ff */
[----:B------:R-:W-:-:S04]  /*28e0*/  IMAD.WIDE.U32 R20, R6, R62, RZ ;  /* 0x0000003e06147225 */ /* 0x000fc800078e00ff */
[----:B------:R-:W-:Y:S01]  /*28f0*/  IMAD.WIDE.U32.X R28, R13, R61, R44, P3 ;  /* 0x0000003d0d1c7225 */ /* 0x000fe200018e042c */
[----:B------:R-:W-:Y:S02]  /*2900*/  IADD3.X R45, PT, PT, RZ, RZ, RZ, P6, !PT ;  /* 0x000000ffff2d7210 */ /* 0x000fe400037fe4ff */
[----:B------:R-:W-:Y:S01]  /*2910*/  IADD3 R21, P6, PT, R21, R24, RZ ;  /* 0x0000001815157210 */ /* 0x000fe20007fde0ff */
[----:B------:R-:W-:Y:S01]  /*2920*/  IMAD.MOV.U32 R26, RZ, RZ, R25 ;  /* 0x000000ffff1a7224 */ /* 0x000fe200078e0019 */
[----:B------:R-:W-:Y:S01]  /*2930*/  IADD3 R20, P3, PT, R19, R20, RZ ;  /* 0x0000001413147210 */ /* 0x000fe20007f7e0ff */
[----:B------:R-:W-:Y:S01]  /*2940*/  IMAD.WIDE.U32 R66, R6, R68, RZ ;  /* 0x0000004406427225 */ /* 0x000fe200078e00ff */
[----:B------:R-:W-:Y:S02]  /*2950*/  SHF.L.W.U32.HI R6, R101, 0xd, R58 ;  /* 0x0000000d65067819 */ /* 0x000fe40000010e3a */
[----:B------:R-:W-:Y:S01]  /*2960*/  IADD3.X R21, P3, PT, R10, R21, RZ, P3, !PT ;  /* 0x000000150a157210 */ /* 0x000fe20001f7e4ff */
[----:B------:R-:W-:Y:S01]  /*2970*/  IMAD.WIDE.U32.X R36, R48, R65, R36, P5 ;  /* 0x0000004130247225 */ /* 0x000fe200028e0424 */
[----:B------:R-:W-:-:S02]  /*2980*/  IADD3 R73, P5, PT, R73, R74, RZ ;  /* 0x0000004a49497210 */ /* 0x000fc40007fbe0ff */
[----:B------:R-:W-:Y:S01]  /*2990*/  MOV R44, R71 ;  /* 0x00000047002c7202 */ /* 0x000fe20000000f00 */
[----:B------:R-:W-:Y:S01]  /*29a0*/  IMAD.WIDE.U32.X R24, R47, R63, R26, P6 ;  /* 0x0000003f2f187225 */ /* 0x000fe200030e041a */
[----:B------:R-:W-:Y:S02]  /*29b0*/  IADD3 R67, P6, PT, R67, R70, RZ ;  /* 0x0000004643437210 */ /* 0x000fe40007fde0ff */
[----:B------:R-:W-:Y:S01]  /*29c0*/  IADD3.X R40, P0, PT, R40, R73, RZ, P0, !PT ;  /* 0x0000004928287210 */ /* 0x000fe2000071e4ff */
[----:B------:R-:W-:Y:S01]  /*29d0*/  IMAD.X R51, RZ, RZ, RZ, P2 ;  /* 0x000000ffff337224 */ /* 0x000fe200010e06ff */
[----:B------:R-:W-:Y:S01]  /*29e0*/  IADD3 R42, P2, PT, R5, R66, RZ ;  /* 0x00000042052a7210 */ /* 0x000fe20007f5e0ff */
[----:B------:R-:W-:Y:S01]  /*29f0*/  IMAD.WIDE.U32 R26, R14, R60, RZ ;  /* 0x0000003c0e1a7225 */ /* 0x000fe200078e00ff */
[----:B------:R-:W-:Y:S02]  /*2a00*/  IADD3.X R8, P3, P4, R24, R11, R36, P3, P4 ;  /* 0x0000000b18087210 */ /* 0x000fe40001c68424 */
[----:B------:R-:W-:Y:S01]  /*2a10*/  SHF.L.W.U32.HI R5, R22, 0xd, R101 ;  /* 0x0000000d16057819 */ /* 0x000fe20000010e65 */
[----:B------:R-:W-:Y:S01]  /*2a20*/  IMAD.MOV.U32 R50, RZ, RZ, R75 ;  /* 0x000000ffff327224 */ /* 0x000fe200078e004b */
[----:B------:R-:W-:Y:S01]  /*2a30*/  IADD3.X R25, PT, PT, R25, R18, R37, P3, P4 ;  /* 0x0000001219197210 */ /* 0x000fe20001fe8425 */
[----:B------:R-:W-:Y:S01]  /*2a40*/  IMAD.WIDE.U32.X R10, R47, R69, R44, P6 ;  /* 0x000000452f0a7225 */ /* 0x000fe200030e042c */
[----:B------:R-:W-:-:S02]  /*2a50*/  IADD3 R48, P4, PT, R5, R102, RZ ;  /* 0x0000006605307210 */ /* 0x000fc40007f9e0ff */
[----:B------:R-:W-:Y:S01]  /*2a60*/  SHF.L.W.U32.HI R5, R21, 0xd, R8 ;  /* 0x0000000d15057819 */ /* 0x000fe20000010e08 */
[----:B------:R-:W-:Y:S01]  /*2a70*/  IMAD.WIDE.U32.X R50, R13, R63, R50, P5 ;  /* 0x0000003f0d327225 */ /* 0x000fe200028e0432 */
[----:B------:R-:W-:Y:S02]  /*2a80*/  IADD3.X R63, P4, PT, R6, R79, RZ, P4, !PT ;  /* 0x0000004f063f7210 */ /* 0x000fe4000279e4ff */
[----:B------:R-:W-:Y:S01]  /*2a90*/  SHF.L.W.U32.HI R8, R8, 0xd, R25 ;  /* 0x0000000d08087819 */ /* 0x000fe20000010e19 */
[C---:B------:R-:W-:Y:S01]  /*2aa0*/  IMAD.WIDE.U32 R26, P5, R12.reuse, R61, R26 ;  /* 0x0000003d0c1a7225 */ /* 0x040fe200078a001a */
[----:B------:R-:W-:Y:S02]  /*2ab0*/  IADD3.X R6, P4, PT, RZ, R76, RZ, P4, !PT ;  /* 0x0000004cff067210 */ /* 0x000fe4000279e4ff */
[----:B------:R-:W-:Y:S01]  /*2ac0*/  LOP3.LUT R21, R21, 0x7ffff, RZ, 0xc0, !PT ;  /* 0x0007ffff15157812 */ /* 0x000fe200078ec0ff */
[----:B------:R-:W-:-:S04]  /*2ad0*/  IMAD.WIDE.U32 R12, R12, R60, RZ ;  /* 0x0000003c0c0c7225 */ /* 0x000fc800078e00ff */
[----:B------:R-:W-:Y:S01]  /*2ae0*/  IMAD.X R19, RZ, RZ, RZ, P5 ;  /* 0x000000ffff137224 */ /* 0x000fe200028e06ff */
[----:B------:R-:W-:Y:S01]  /*2af0*/  IADD3 R37, P6, PT, R13, R26, RZ ;  /* 0x0000001a0d257210 */ /* 0x000fe20007fde0ff */
[----:B------:R-:W-:Y:S01]  /*2b00*/  IMAD.MOV.U32 R18, RZ, RZ, R27 ;  /* 0x000000ffff127224 */ /* 0x000fe200078e001b */
[----:B------:R-:W-:Y:S02]  /*2b10*/  IADD3 R45, P5, PT, R5, R52, RZ ;  /* 0x00000034052d7210 */ /* 0x000fe40007fbe0ff */
[----:B------:R-:W-:Y:S01]  /*2b20*/  IADD3 R36, P3, PT, R39, R12, RZ ;  /* 0x0000000c27247210 */ /* 0x000fe20007f7e0ff */
[----:B------:R-:W-:Y:S01]  /*2b30*/  IMAD.WIDE.U32.X R12, R14, R61, R18, P6 ;  /* 0x0000003d0e0c7225 */ /* 0x000fe200030e0412 */
[----:B------:R-:W-:Y:S02]  /*2b40*/  IADD3.X R52, P5, PT, R8, R77, RZ, P5, !PT ;  /* 0x0000004d08347210 */ /* 0x000fe40002fbe4ff */
[----:B------:R-:W-:Y:S01]  /*2b50*/  IADD3.X R8, P1, PT, R4, R105, RZ, P1, !PT ;  /* 0x0000006904087210 */ /* 0x000fe20000f3e4ff */
[----:B------:R-:W-:Y:S01]  /*2b60*/  IMAD.X R19, RZ, RZ, R23, P4 ;  /* 0x000000ffff137224 */ /* 0x000fe200020e0617 */
[----:B------:R-:W-:-:S02]  /*2b70*/  SHF.L.W.U32.HI R4, R63, 0xd, R6 ;  /* 0x0000000d3f047819 */ /* 0x000fc40000010e06 */
[----:B------:R-:W-:Y:S02]  /*2b80*/  IADD3.X R5, P5, PT, RZ, R56, RZ, P5, !PT ;  /* 0x00000038ff057210 */ /* 0x000fe40002fbe4ff */
[----:B------:R-:W-:Y:S02]  /*2b90*/  SHF.L.W.U32.HI R6, R6, 0xd, R19 ;  /* 0x0000000d06067819 */ /* 0x000fe40000010e13 */
[----:B------:R-:W-:Y:S02]  /*2ba0*/  IADD3 R24, P4, PT, R4, R3, RZ ;  /* 0x0000000304187210 */ /* 0x000fe40007f9e0ff */
[----:B------:R-:W-:Y:S02]  /*2bb0*/  IADD3.X R40, P3, PT, R40, R37, RZ, P3, !PT ;  /* 0x0000002528287210 */ /* 0x000fe40001f7e4ff */
[----:B------:R-:W-:Y:S02]  /*2bc0*/  IADD3.X R14, PT, PT, RZ, R55, RZ, P5, !PT ;  /* 0x00000037ff0e7210 */ /* 0x000fe40002ffe4ff */
[----:B------:R-:W-:-:S02]  /*2bd0*/  SHF.L.W.U32.HI R3, R52, 0xd, R5 ;  /* 0x0000000d34037819 */ /* 0x000fc40000010e05 */
[----:B------:R-:W-:Y:S02]  /*2be0*/  IADD3.X R8, P2, PT, R8, R67, RZ, P2, !PT ;  /* 0x0000004308087210 */ /* 0x000fe4000175e4ff */
[----:B------:R-:W-:Y:S02]  /*2bf0*/  IADD3.X R31, P4, PT, R6, R31, RZ, P4, !PT ;  /* 0x0000001f061f7210 */ /* 0x000fe4000279e4ff */
[----:B------:R-:W-:Y:S02]  /*2c00*/  IADD3.X R32, P3, P5, R12, R32, R50, P3, P0 ;  /* 0x000000200c207210 */ /* 0x000fe40001d60432 */
[----:B------:R-:W-:Y:S02]  /*2c10*/  SHF.L.W.U32.HI R4, R5, 0xd, R14 ;  /* 0x0000000d05047819 */ /* 0x000fe40000010e0e */
[----:B------:R-:W-:Y:S02]  /*2c20*/  IADD3 R3, P0, PT, R3, R34, RZ ;  /* 0x0000002203037210 */ /* 0x000fe40007f1e0ff */
[----:B------:R-:W-:-:S02]  /*2c30*/  IADD3.X R6, P2, P1, R10, R16, R28, P2, P1 ;  /* 0x000000100a067210 */ /* 0x000fc4000114241c */
[----:B------:R-:W-:Y:S02]  /*2c40*/  IADD3.X R46, P4, PT, RZ, R46, RZ, P4, !PT ;  /* 0x0000002eff2e7210 */ /* 0x000fe4000279e4ff */
[----:B------:R-:W-:Y:S02]  /*2c50*/  IADD3.X R10, P0, PT, R4, R35, RZ, P0, !PT ;  /* 0x00000023040a7210 */ /* 0x000fe4000071e4ff */
[----:B------:R-:W-:Y:S01]  /*2c60*/  IADD3.X R14, PT, PT, R11, R17, R29, P2, P1 ;  /* 0x000000110b0e7210 */ /* 0x000fe200017e241d */
[----:B------:R-:W-:Y:S01]  /*2c70*/  IMAD.X R5, RZ, RZ, R54, P4 ;  /* 0x000000ffff057224 */ /* 0x000fe200020e0636 */
[----:B------:R-:W-:Y:S02]  /*2c80*/  IADD3.X R41, P0, PT, RZ, R41, RZ, P0, !PT ;  /* 0x00000029ff297210 */ /* 0x000fe4000071e4ff */
[----:B------:R-:W-:Y:S02]  /*2c90*/  IADD3.X R50, PT, PT, R13, R33, R51, P3, P5 ;  /* 0x000000210d327210 */ /* 0x000fe40001fea433 */
[C---:B------:R-:W-:Y:S01]  /*2ca0*/  IADD3 R37, P1, P2, R3.reuse, -0x2, -R24 ;  /* 0xfffffffe03257810 */ /* 0x040fe20007a3e818 */
[----:B------:R-:W-:Y:S01]  /*2cb0*/  IMAD.X R38, RZ, RZ, R38, P0 ;  /* 0x000000ffff267224 */ /* 0x000fe200000e0626 */
[----:B------:R-:W-:-:S02]  /*2cc0*/  IADD3 R24, P3, PT, R3, R24, RZ ;  /* 0x0000001803187210 */ /* 0x000fc40007f7e0ff */
[C---:B------:R-:W-:Y:S02]  /*2cd0*/  SHF.L.W.U32.HI R3, R31.reuse, 0xd, R46 ;  /* 0x0000000d1f037819 */ /* 0x040fe40000010e2e */
[----:B------:R-:W-:Y:S02]  /*2ce0*/  LOP3.LUT R12, R31, 0x7ffff, RZ, 0xc0, !PT ;  /* 0x0007ffff1f0c7812 */ /* 0x000fe400078ec0ff */
[----:B------:R-:W-:Y:S02]  /*2cf0*/  LOP3.LUT R25, R10, 0x7ffff, RZ, 0xc0, !PT ;  /* 0x0007ffff0a197812 */ /* 0x000fe400078ec0ff */
[----:B------:R-:W-:Y:S02]  /*2d00*/  SHF.L.W.U32.HI R4, R46, 0xd, R5 ;  /* 0x0000000d2e047819 */ /* 0x000fe40000010e05 */
[----:B------:R-:W-:Y:S02]  /*2d10*/  SHF.L.W.U32.HI R5, R10, 0xd, R41 ;  /* 0x0000000d0a057819 */ /* 0x000fe40000010e29 */
[----:B------:R-:W-:-:S02]  /*2d20*/  IADD3 R11, P0, PT, R3, R30, RZ ;  /* 0x0000001e030b7210 */ /* 0x000fc40007f1e0ff */
[C-C-:B------:R-:W-:Y:S01]  /*2d30*/  IADD3.X R31, PT, PT, R25.reuse, 0xfffff, ~R12.reuse, P1, P2 ;  /* 0x000fffff191f7810 */ /* 0x140fe20000fe4c0c */
[----:B------:R-:W-:Y:S01]  /*2d40*/  IMAD.X R25, R25, 0x1, R12, P3 ;  /* 0x0000000119197824 */ /* 0x000fe200018e060c */
[----:B------:R-:W-:Y:S02]  /*2d50*/  SHF.L.W.U32.HI R3, R41, 0xd, R38 ;  /* 0x0000000d29037819 */ /* 0x000fe40000010e26 */
[----:B------:R-:W-:Y:S02]  /*2d60*/  IADD3 R26, P1, PT, R5, R42, RZ ;  /* 0x0000002a051a7210 */ /* 0x000fe40007f3e0ff */
[----:B------:R-:W-:Y:S01]  /*2d70*/  IADD3.X R18, P0, PT, R4, R9, RZ, P0, !PT ;  /* 0x0000000904127210 */ /* 0x000fe2000071e4ff */
[----:B------:R-:W-:Y:S01]  /*2d80*/  IMAD.WIDE.U32 R4, R31, R24, RZ ;  /* 0x000000181f047225 */ /* 0x000fe200078e00ff */
[----:B------:R-:W-:Y:S02]  /*2d90*/  IADD3.X R16, P1, PT, R3, R8, RZ, P1, !PT ;  /* 0x0000000803107210 */ /* 0x000fe40000f3e4ff */
[C---:B------:R-:W-:Y:S01]  /*2da0*/  IADD3 R33, P2, P3, R26.reuse, -0x2, -R11 ;  /* 0xfffffffe1a217810 */ /* 0x040fe20007b5e80b */
[----:B------:R-:W-:Y:S01]  /*2db0*/  IMAD.WIDE.U32 R8, R37, R24, RZ ;  /* 0x0000001825087225 */ /* 0x000fe200078e00ff */
[----:B------:R-:W-:-:S02]  /*2dc0*/  IADD3 R26, P4, PT, R26, R11, RZ ;  /* 0x0000000b1a1a7210 */ /* 0x000fc40007f9e0ff */
[----:B------:R-:W-:Y:S01]  /*2dd0*/  LOP3.LUT R12, R18, 0x7ffff, RZ, 0xc0, !PT ;  /* 0x0007ffff120c7812 */ /* 0x000fe200078ec0ff */
[----:B------:R-:W-:Y:S01]  /*2de0*/  IMAD.WIDE.U32 R10, P5, R25, R37, R4 ;  /* 0x00000025190a7225 */ /* 0x000fe200078a0004 */
[----:B------:R-:W-:Y:S02]  /*2df0*/  LOP3.LUT R27, R16, 0x7ffff, RZ, 0xc0, !PT ;  /* 0x0007ffff101b7812 */ /* 0x000fe400078ec0ff */
[----:B------:R-:W-:Y:S01]  /*2e00*/  IADD3.X R43, P0, PT, RZ, R43, RZ, P0, !PT ;  /* 0x0000002bff2b7210 */ /* 0x000fe2000071e4ff */
[----:B------:R-:W-:Y:S01]  /*2e10*/  IMAD.MOV.U32 R4, RZ, RZ, R11 ;  /* 0x000000ffff047224 */ /* 0x000fe200078e000b */
[----:B------:R-:W-:Y:S01]  /*2e20*/  IADD3.X R35, PT, PT, R27, 0xfffff, ~R12, P2, P3 ;  /* 0x000fffff1b237810 */ /* 0x000fe200017e6c0c */
[----:B------:R-:W-:Y:S01]  /*2e30*/  IMAD R11, R25, 0x13, RZ ;  /* 0x00000013190b7824 */ /* 0x000fe200078e02ff */
[----:B------:R-:W-:Y:S01]  /*2e40*/  IADD3.X R27, PT, PT, R27, R12, RZ, P4, !PT ;  /* 0x0000000c1b1b7210 */ /* 0x000fe200027fe4ff */
[----:B------:R-:W-:Y:S01]  /*2e50*/  IMAD.X R12, RZ, RZ, R49, P0 ;  /* 0x000000ffff0c7224 */ /* 0x000fe200000e0631 */
[----:B------:R-:W-:Y:S01]  /*2e60*/  IADD3.X R13, P1, PT, RZ, R6, RZ, P1, !PT ;  /* 0x00000006ff0d7210 */ /* 0x000fe20000f3e4ff */
[----:B------:R-:W-:Y:S01]  /*2e70*/  IMAD.X R5, RZ, RZ, RZ, P5 ;  /* 0x000000ffff057224 */ /* 0x000fe200028e06ff */
[----:B------:R-:W-:-:S02]  /*2e80*/  IADD3 R6, P4, PT, R9, R10, RZ ;  /* 0x0000000a09067210 */ /* 0x000fc40007f9e0ff */
[----:B------:R-:W-:Y:S01]  /*2e90*/  SHF.L.W.U32.HI R10, R18, 0xd, R43 ;  /* 0x0000000d120a7819 */ /* 0x000fe20000010e2b */
[----:B------:R-:W-:Y:S01]  /*2ea0*/  IMAD.WIDE.U32 R18, R24, 0x13, RZ ;  /* 0x0000001318127825 */ /* 0x000fe200078e00ff */
[----:B------:R-:W-:Y:S02]  /*2eb0*/  IADD3.X R14, PT, PT, RZ, R14, RZ, P1, !PT ;  /* 0x0000000eff0e7210 */ /* 0x000fe40000ffe4ff */
[----:B------:R-:W-:Y:S01]  /*2ec0*/  SHF.L.W.U32.HI R3, R16, 0xd, R13 ;  /* 0x0000000d10037819 */ /* 0x000fe20000010e0d */
[----:B------:R-:W-:Y:S01]  /*2ed0*/  IMAD.IADD R44, R19, 0x1, R11 ;  /* 0x00000001132c7824 */ /* 0x000fe200078e020b */
[----:B------:R-:W-:Y:S01]  /*2ee0*/  SHF.L.W.U32.HI R12, R43, 0xd, R12 ;  /* 0x0000000d2b0c7819 */ /* 0x000fe20000010e0c */
[----:B------:R-:W-:Y:S01]  /*2ef0*/  IMAD.WIDE.U32 R16, R26, 0x13, RZ ;  /* 0x000000131a107825 */ /* 0x000fe200078e00ff */
[----:B------:R-:W-:Y:S02]  /*2f00*/  IADD3 R28, P0, PT, R10, R15, RZ ;  /* 0x0000000f0a1c7210 */ /* 0x000fe40007f1e0ff */
[----:B------:R-:W-:Y:S01]  /*2f10*/  SHF.L.W.U32.HI R9, R13, 0xd, R14 ;  /* 0x0000000d0d097819 */ /* 0x000fe20000010e0e */
[----:B------:R-:W-:Y:S01]  /*2f20*/  IMAD.WIDE.U32 R14, R35, R18, RZ ;  /* 0x00000012230e7225 */ /* 0x000fe200078e00ff */
[----:B------:R-:W-:-:S02]  /*2f30*/  IADD3 R3, P1, PT, R3, R36, RZ ;  /* 0x0000002403037210 */ /* 0x000fc40007f3e0ff */
        /* <DEDUP_REMOVED lines=17> */
[----:B------:R-:W-:Y:S02]  /*3050*/  SHF.L.W.U32.HI R7, R29, 0xd, R14 ;  /* 0x0000000d1d077819 */ /* 0x000fe40000010e0e */
[----:B------:R-:W-:Y:S01]  /*3060*/  SHF.L.W.U32.HI R9, R57, 0xd, R32 ;  /* 0x0000000d39097819 */ /* 0x000fe20000010e20 */
[----:B------:R-:W-:Y:S01]  /*3070*/  IMAD.MOV.U32 R22, RZ, RZ, R39 ;  /* 0x000000ffff167224 */ /* 0x000fe200078e0027 */
[----:B------:R-:W-:Y:S01]  /*3080*/  SHF.L.W.U32.HI R10, R14, 0xd, R15 ;  /* 0x0000000d0e0a7819 */ /* 0x000fe20000010e0f */
[----:B------:R-:W-:Y:S01]  /*3090*/  IMAD.WIDE.U32 R20, R7, 0x13, R20 ;  /* 0x0000001307147825 */ /* 0x000fe200078e0014 */
[----:B------:R-:W-:-:S02]  /*30a0*/  IADD3 R42, PT, PT, R17, R13, RZ ;  /* 0x0000000d112a7210 */ /* 0x000fc40007ffe0ff */
[----:B------:R-:W-:Y:S01]  /*30b0*/  LOP3.LUT R14, R34, 0x7ffff, RZ, 0xc0, !PT ;  /* 0x0007ffff220e7812 */ /* 0x000fe200078ec0ff */
[----:B------:R-:W-:Y:S01]  /*30c0*/  IMAD R9, R9, 0x13, RZ ;  /* 0x0000001309097824 */ /* 0x000fe200078e02ff */
[----:B------:R-:W-:Y:S01]  /*30d0*/  LOP3.LUT R29, R29, 0x7ffff, RZ, 0xc0, !PT ;  /* 0x0007ffff1d1d7812 */ /* 0x000fe200078ec0ff */
[----:B------:R-:W-:Y:S01]  /*30e0*/  IMAD R7, R10, 0x13, RZ ;  /* 0x000000130a077824 */ /* 0x000fe200078e02ff */
[----:B------:R-:W-:Y:S01]  /*30f0*/  IADD3.X R23, PT, PT, RZ, RZ, RZ, P5, !PT ;  /* 0x000000ffff177210 */ /* 0x000fe20002ffe4ff */
[----:B------:R-:W-:Y:S01]  /*3100*/  IMAD.WIDE.U32 R12, R42, R37, RZ ;  /* 0x000000252a0c7225 */ /* 0x000fe200078e00ff */
[----:B------:R-:W-:Y:S02]  /*3110*/  IADD3.X R17, PT, PT, R29, 0xfffff, ~R14, P1, P2 ;  /* 0x000fffff1d117810 */ /* 0x000fe40000fe4c0e */
[----:B------:R-:W-:Y:S01]  /*3120*/  IADD3 R34, P2, P5, R20, -0x26, -R2 ;  /* 0xffffffda14227810 */ /* 0x000fe20007d5e802 */
[----:B------:R-:W-:Y:S01]  /*3130*/  IMAD.IADD R61, R3, 0x1, R9 ;  /* 0x00000001033d7824 */ /* 0x000fe200078e0209 */
[----:B------:R-:W-:Y:S01]  /*3140*/  LOP3.LUT R63, R63, 0x7ffff, RZ, 0xc0, !PT ;  /* 0x0007ffff3f3f7812 */ /* 0x000fe200078ec0ff */
[----:B------:R-:W-:Y:S01]  /*3150*/  IMAD.IADD R58, R21, 0x1, R7 ;  /* 0x00000001153a7824 */ /* 0x000fe200078e0207 */
[----:B------:R-:W-:Y:S01]  /*3160*/  LOP3.LUT R7, R52, 0x7ffff, RZ, 0xc0, !PT ;  /* 0x0007ffff34077812 */ /* 0x000fe200078ec0ff */
[----:B------:R-:W-:Y:S01]  /*3170*/  IMAD.WIDE.U32 R12, P1, R31, R16, R12 ;  /* 0x000000101f0c7225 */ /* 0x000fe2000782000c */
[----:B------:R-:W-:-:S02]  /*3180*/  LOP3.LUT R3, R61, 0x7ffff, RZ, 0xc0, !PT ;  /* 0x0007ffff3d037812 */ /* 0x000fc400078ec0ff */
[----:B------:R-:W-:Y:S01]  /*3190*/  LOP3.LUT R38, R58, 0x7ffff, RZ, 0xc0, !PT ;  /* 0x0007ffff3a267812 */ /* 0x000fe200078ec0ff */
[----:B------:R-:W-:Y:S01]  /*31a0*/  IMAD.X R15, RZ, RZ, RZ, P1 ;  /* 0x000000ffff0f7224 */ /* 0x000fe200008e06ff */
[----:B------:R-:W-:Y:S01]  /*31b0*/  IADD3 R36, P1, PT, R2, R20, RZ ;  /* 0x0000001402247210 */ /* 0x000fe20007f3e0ff */
[----:B------:R-:W-:Y:S01]  /*31c0*/  IMAD.X R29, R29, 0x1, R14, P6 ;  /* 0x000000011d1d7824 */ /* 0x000fe200030e060e */
[----:B------:R-:W-:Y:S01]  /*31d0*/  IADD3.X R32, PT, PT, R38, 0xfffff, ~R3, P2, P5 ;  /* 0x000fffff26207810 */ /* 0x000fe200017eac03 */
[----:B------:R-:W-:Y:S01]  /*31e0*/  IMAD.MOV.U32 R14, RZ, RZ, R13 ;  /* 0x000000ffff0e7224 */ /* 0x000fe200078e000d */
[----:B------:R-:W-:Y:S01]  /*31f0*/  IADD3 R9, P2, PT, R11, R12, RZ ;  /* 0x0000000c0b097210 */ /* 0x000fe20007f5e0ff */
[----:B------:R-:W-:Y:S01]  /*3200*/  IMAD.WIDE.U32 R10, R42, R33, RZ ;  /* 0x000000212a0a7225 */ /* 0x000fe200078e00ff */
[----:B------:R-:W-:Y:S02]  /*3210*/  LEA.HI R61, P5, R61, R48, RZ, 0xd ;  /* 0x000000303d3d7211 */ /* 0x000fe400078b68ff */
[----:B------:R-:W-:Y:S01]  /*3220*/  IADD3.X R38, PT, PT, R38, R3, RZ, P1, !PT ;  /* 0x0000000326267210 */ /* 0x000fe20000ffe4ff */
[----:B------:R-:W-:Y:S01]  /*3230*/  IMAD.WIDE.U32 R2, R32, R36, RZ ;  /* 0x0000002420027225 */ /* 0x000fe200078e00ff */
[----:B------:R-:W-:-:S02]  /*3240*/  LEA.HI R58, P1, R58, R45, RZ, 0xd ;  /* 0x0000002d3a3a7211 */ /* 0x000fc400078368ff */
[----:B------:R-:W-:Y:S01]  /*3250*/  IADD3.X R9, P0, PT, R30, R9, RZ, P0, !PT ;  /* 0x000000091e097210 */ /* 0x000fe2000071e4ff */
[----:B------:R-:W-:Y:S02]  /*3260*/  IMAD.X R63, RZ, RZ, R63, P5 ;  /* 0x000000ffff3f7224 */ /* 0x000fe400028e063f */
[----:B------:R-:W-:-:S04]  /*3270*/  IMAD.WIDE.U32 R40, P5, R35, R16, R10 ;  /* 0x0000001023287225 */ /* 0x000fc800078a000a */
[----:B------:R-:W-:Y:S01]  /*3280*/  IMAD.WIDE.U32 R10, P6, R38, R34, R2 ;  /* 0x00000022260a7225 */ /* 0x000fe200078c0002 */
[----:B------:R-:W-:-:S03]  /*3290*/  MOV R46, R41 ;  /* 0x00000029002e7202 */ /* 0x000fc60000000f00 */
[----:B------:R-:W-:-:S04]  /*32a0*/  IMAD.WIDE.U32 R2, R34, R36, RZ ;  /* 0x0000002422027225 */ /* 0x000fc800078e00ff */
[----:B------:R-:W-:-:S04]  /*32b0*/  IMAD.WIDE.U32 R20, R16, R33, RZ ;  /* 0x0000002110147225 */ /* 0x000fc800078e00ff */
        /* <DEDUP_REMOVED lines=8> */
[----:B------:R-:W-:Y:S01]  /*3340*/  IMAD.X R48, RZ, RZ, R7, P1 ;  /* 0x000000ffff307224 */ /* 0x000fe200008e0607 */
[----:B------:R-:W-:Y:S01]  /*3350*/  IADD3 R7, P1, PT, R43, R2, RZ ;  /* 0x000000022b077210 */ /* 0x000fe20007f3e0ff */
[----:B------:R-:W-:-:S03]  /*3360*/  IMAD.WIDE.U32 R2, R28, 0x13, RZ ;  /* 0x000000131c027825 */ /* 0x000fc600078e00ff */
[----:B------:R-:W-:Y:S01]  /*3370*/  IADD3.X R9, P1, PT, R9, R30, RZ, P1, !PT ;  /* 0x0000001e09097210 */ /* 0x000fe20000f3e4ff */
[----:B------:R-:W-:-:S04]  /*3380*/  IMAD.WIDE.U32.X R20, R44, R35, R22, P3 ;  /* 0x000000232c147225 */ /* 0x000fc800018e0416 */
[----:B------:R-:W-:Y:S01]  /*3390*/  IMAD.WIDE.U32.X R10, R38, R32, R12, P5 ;  /* 0x00000020260a7225 */ /* 0x000fe200028e040c */
[----:B------:R-:W-:-:S03]  /*33a0*/  IADD3 R41, P3, P5, R58, -0x2, -R61 ;  /* 0xfffffffe3a297810 */ /* 0x000fc60007d7e83d */
[----:B------:R-:W-:Y:S01]  /*33b0*/  IMAD.WIDE.U32 R52, R17, R16, RZ ;  /* 0x0000001011347225 */ /* 0x000fe200078e00ff */
[----:B------:R-:W-:Y:S02]  /*33c0*/  IADD3.X R39, PT, PT, R48, 0xfffff, ~R63, P3, P5 ;  /* 0x000fffff30277810 */ /* 0x000fe40001feac3f */
[----:B------:R-:W-:Y:S01]  /*33d0*/  IADD3.X R50, P0, P1, R10, R14, R20, P1, P0 ;  /* 0x0000000e0a327210 */ /* 0x000fe20000900414 */
[----:B------:R-:W-:Y:S02]  /*33e0*/  IMAD R59, R29, 0x13, RZ ;  /* 0x000000131d3b7824 */ /* 0x000fe400078e02ff */
[----:B------:R-:W-:Y:S01]  /*33f0*/  IMAD.WIDE.U32 R22, R17, R18, RZ ;  /* 0x0000001211167225 */ /* 0x000fe200078e00ff */
[----:B------:R-:W-:Y:S02]  /*3400*/  IADD3.X R51, PT, PT, R11, R15, R21, P0, P1 ;  /* 0x0000000f0b337210 */ /* 0x000fe400007e2415 */
[----:B------:R-:W-:Y:S01]  /*3410*/  IADD3 R40, PT, PT, R3, R59, RZ ;  /* 0x0000003b03287210 */ /* 0x000fe20007ffe0ff */
[----:B------:R-:W-:-:S04]  /*3420*/  IMAD.WIDE.U32 R12, R19, R16, RZ ;  /* 0x00000010130c7225 */ /* 0x000fc800078e00ff */
[----:B------:R-:W-:-:S04]  /*3430*/  IMAD.WIDE.U32 R54, R2, R33, RZ ;  /* 0x0000002102367225 */ /* 0x000fc800078e00ff */
[----:B------:R-:W-:Y:S01]  /*3440*/  IMAD.WIDE.U32 R56, P3, R42, R19, R52 ;  /* 0x000000132a387225 */ /* 0x000fe20007860034 */
[----:B------:R-:W-:-:S03]  /*3450*/  IADD3 R43, P0, PT, R54, R12, RZ ;  /* 0x0000000c362b7210 */ /* 0x000fc60007f1e0ff */
[----:B------:R-:W-:Y:S01]  /*3460*/  IMAD.WIDE.U32 R22, P5, R44, R19, R22 ;  /* 0x000000132c167225 */ /* 0x000fe200078a0016 */
[----:B------:R-:W-:-:S03]  /*3470*/  IADD3 R64, P1, PT, R13, R56, RZ ;  /* 0x000000380d407210 */ /* 0x000fc60007f3e0ff */
[----:B------:R-:W-:Y:S01]  /*3480*/  IMAD.X R59, RZ, RZ, RZ, P3 ;  /* 0x000000ffff3b7224 */ /* 0x000fe200018e06ff */
[----:B------:R-:W-:Y:S01]  /*3490*/  IADD3 R30, P3, PT, R58, R61, RZ ;  /* 0x0000003d3a1e7210 */ /* 0x000fe20007f7e0ff */
[----:B------:R-:W-:-:S03]  /*34a0*/  IMAD.WIDE.U32 R12, R40, R37, RZ ;  /* 0x00000025280c7225 */ /* 0x000fc600078e00ff */
[----:B------:R-:W-:Y:S01]  /*34b0*/  IADD3.X R3, PT, PT, R48, R63, RZ, P3, !PT ;  /* 0x0000003f30037210 */ /* 0x000fe20001ffe4ff */
[----:B------:R-:W-:Y:S01]  /*34c0*/  IMAD.X R53, RZ, RZ, RZ, P5 ;  /* 0x000000ffff357224 */ /* 0x000fe200028e06ff */
[----:B------:R-:W-:Y:S01]  /*34d0*/  IADD3 R49, P5, PT, R49, R22, RZ ;  /* 0x0000001631317210 */ /* 0x000fe20007fbe0ff */
[----:B------:R-:W-:-:S03]  /*34e0*/  IMAD.WIDE.U32 R14, R40, R33, RZ ;  /* 0x00000021280e7225 */ /* 0x000fc600078e00ff */
[----:B------:R-:W-:Y:S01]  /*34f0*/  IADD3.X R62, P2, PT, R62, R49, RZ, P2, !PT ;  /* 0x000000313e3e7210 */ /* 0x000fe2000175e4ff */
[----:B------:R-:W-:Y:S02]  /*3500*/  IMAD.MOV.U32 R52, RZ, RZ, R23 ;  /* 0x000000ffff347224 */ /* 0x000fe400078e0017 */
[----:B------:R-:W-:-:S04]  /*3510*/  IMAD.WIDE.U32 R10, R2, R37, RZ ;  /* 0x00000025020a7225 */ /* 0x000fc800078e00ff */
[----:B------:R-:W-:-:S04]  /*3520*/  IMAD.WIDE.U32 R12, P3, R31, R2, R12 ;  /* 0x000000021f0c7225 */ /* 0x000fc8000786000c */
[----:B------:R-:W-:-:S04]  /*3530*/  IMAD.WIDE.U32.X R22, R44, R17, R52, P5 ;  /* 0x000000112c167225 */ /* 0x000fc800028e0434 */
        /* <DEDUP_REMOVED lines=9> */
[----:B------:R-:W-:Y:S02]  /*35d0*/  IMAD.MOV.U32 R58, RZ, RZ, R57 ;  /* 0x000000ffff3a7224 */ /* 0x000fe400078e0039 */
[----:B------:R-:W-:-:S04]  /*35e0*/  IMAD.WIDE.U32.X R10, R40, R31, R14, P3 ;  /* 0x0000001f280a7225 */ /* 0x000fc800018e040e */
[----:B------:R-:W-:Y:S01]  /*35f0*/  IMAD.WIDE.U32 R46, P3, R25, R34, R46 ;  /* 0x00000022192e7225 */ /* 0x000fe2000786002e */
[----:B------:R-:W-:-:S03]  /*3600*/  IADD3.X R65, P2, P6, R10, R22, R20, P6, P2 ;  /* 0x000000160a417210 */ /* 0x000fc60003644414 */
[----:B------:R-:W-:Y:S01]  /*3610*/  IMAD.WIDE.U32 R12, R34, R24, RZ ;  /* 0x00000018220c7225 */ /* 0x000fe200078e00ff */
[----:B------:R-:W-:-:S03]  /*3620*/  IADD3.X R73, PT, PT, R11, R23, R21, P2, P6 ;  /* 0x000000170b497210 */ /* 0x000fc600017ec415 */
        /* <DEDUP_REMOVED lines=8> */
[----:B------:R-:W-:Y:S01]  /*36b0*/  IMAD.WIDE.U32 R12, R32, R26, RZ ;  /* 0x0000001a200c7225 */ /* 0x000fe200078e00ff */
[----:B------:R-:W-:-:S03]  /*36c0*/  IADD3.X R64, P3, PT, R64, R63, RZ, P3, !PT ;  /* 0x0000003f40407210 */ /* 0x000fc60001f7e4ff */
[----:B------:R-:W-:-:S04]  /*36d0*/  IMAD.WIDE.U32 R60, R40, R19, RZ ;  /* 0x00000013283c7225 */ /* 0x000fc800078e00ff */
[----:B------:R-:W-:-:S04]  /*36e0*/  IMAD.WIDE.U32.X R46, R40, R35, R52, P5 ;  /* 0x00000023282e7225 */ /* 0x000fc800028e0434 */
[----:B------:R-:W-:-:S04]  /*36f0*/  IMAD.WIDE.U32.X R14, R25, R32, R14, P1 ;  /* 0x00000020190e7225 */ /* 0x000fc800008e040e */
[----:B------:R-:W-:Y:S01]  /*3700*/  IMAD.WIDE.U32 R52, P2, R27, R34, R12 ;  /* 0x000000221b347225 */ /* 0x000fe2000784000c */
[----:B------:R-:W-:-:S03]  /*3710*/  IADD3.X R63, P0, P6, R14, R46, R48, P3, P0 ;  /* 0x0000002e0e3f7210 */ /* 0x000fc60001e00430 */
[----:B------:R-:W-:Y:S01]  /*3720*/  IMAD.WIDE.U32 R60, P5, R17, R2, R60 ;  /* 0x00000002113c7225 */ /* 0x000fe200078a003c */
[----:B------:R-:W-:-:S03]  /*3730*/  IADD3.X R71, PT, PT, R15, R47, R49, P0, P6 ;  /* 0x0000002f0f477210 */ /* 0x000fc600007ec431 */
[----:B------:R-:W-:Y:S01]  /*3740*/  IMAD.WIDE.U32 R12, R39, R36, RZ ;  /* 0x00000024270c7225 */ /* 0x000fe200078e00ff */
[----:B------:R-:W-:-:S03]  /*3750*/  MOV R58, R61 ;  /* 0x0000003d003a7202 */ /* 0x000fc60000000f00 */
[----:B------:R-:W-:-:S04]  /*3760*/  IMAD.WIDE.U32 R56, R2, R19, RZ ;  /* 0x0000001302387225 */ /* 0x000fc800078e00ff */
[----:B------:R-:W-:-:S04]  /*3770*/  IMAD.WIDE.U32 R54, R34, R26, RZ ;  /* 0x0000001a22367225 */ /* 0x000fc800078e00ff */
[----:B------:R-:W-:Y:S01]  /*3780*/  IMAD.WIDE.U32 R10, R3, R34, RZ ;  /* 0x00000022030a7225 */ /* 0x000fe200078e00ff */
[----:B------:R-:W-:Y:S02]  /*3790*/  IADD3 R69, P1, PT, R54, R56, RZ ;  /* 0x0000003836457210 */ /* 0x000fe40007f3e0ff */
[----:B------:R-:W-:Y:S01]  /*37a0*/  IADD3 R61, P3, PT, R55, R52, RZ ;  /* 0x00000034373d7210 */ /* 0x000fe20007f7e0ff */
[----:B------:R-:W-:-:S04]  /*37b0*/  IMAD.WIDE.U32 R20, P0, R38, R41, R12 ;  /* 0x0000002926147225 */ /* 0x000fc8000780000c */
[----:B------:R-:W-:-:S04]  /*37c0*/  IMAD.WIDE.U32 R14, R41, R36, RZ ;  /* 0x00000024290e7225 */ /* 0x000fc800078e00ff */
[----:B------:R-:W-:-:S04]  /*37d0*/  IMAD.WIDE.U32 R54, R38, R33, RZ ;  /* 0x0000002126367225 */ /* 0x000fc800078e00ff */
[----:B------:R-:W-:-:S04]  /*37e0*/  IMAD.WIDE.U32 R12, P6, R30, R32, R10 ;  /* 0x000000201e0c7225 */ /* 0x000fc800078c000a */
[----:B------:R-:W-:Y:S01]  /*37f0*/  IMAD.X R59, RZ, RZ, RZ, P5 ;  /* 0x000000ffff3b7224 */ /* 0x000fe200028e06ff */
[----:B------:R-:W-:Y:S01]  /*3800*/  IADD3 R56, P5, PT, R57, R60, RZ ;  /* 0x0000003c39387210 */ /* 0x000fe20007fbe0ff */
[----:B------:R-:W-:Y:S01]  /*3810*/  IMAD.X R23, RZ, RZ, RZ, P0 ;  /* 0x000000ffff177224 */ /* 0x000fe200000e06ff */
[----:B------:R-:W-:Y:S01]  /*3820*/  IADD3 R57, P0, PT, R15, R20, RZ ;  /* 0x000000140f397210 */ /* 0x000fe20007f1e0ff */
[----:B------:R-:W-:Y:S01]  /*3830*/  IMAD.X R47, RZ, RZ, RZ, P2 ;  /* 0x000000ffff2f7224 */ /* 0x000fe200010e06ff */
[----:B------:R-:W-:Y:S01]  /*3840*/  IADD3.X R15, PT, PT, RZ, RZ, RZ, P6, !PT ;  /* 0x000000ffff0f7210 */ /* 0x000fe200037fe4ff */
[----:B------:R-:W-:Y:S01]  /*3850*/  IMAD.WIDE.U32 R48, R36, R33, RZ ;  /* 0x0000002124307225 */ /* 0x000fe200078e00ff */
[----:B------:R-:W-:Y:S02]  /*3860*/  IADD3 R45, P2, PT, R45, R14, RZ ;  /* 0x0000000e2d2d7210 */ /* 0x000fe40007f5e0ff */
[----:B------:R-:W-:Y:S01]  /*3870*/  MOV R14, R13 ;  /* 0x0000000d000e7202 */ /* 0x000fe20000000f00 */
[----:B------:R-:W-:-:S02]  /*3880*/  IMAD.MOV.U32 R46, RZ, RZ, R53 ;  /* 0x000000ffff2e7224 */ /* 0x000fc400078e0035 */
[----:B------:R-:W-:-:S04]  /*3890*/  IMAD.WIDE.U32 R54, P6, R36, R35, R54 ;  /* 0x0000002324367225 */ /* 0x000fc800078c0036 */
[----:B------:R-:W-:-:S04]  /*38a0*/  IMAD.WIDE.U32 R10, R30, R34, RZ ;  /* 0x000000221e0a7225 */ /* 0x000fc800078e00ff */
[----:B------:R-:W-:Y:S01]  /*38b0*/  IMAD.WIDE.U32.X R52, R40, R17, R58, P5 ;  /* 0x0000001128347225 */ /* 0x000fe200028e043a */
[----:B------:R-:W-:Y:S02]  /*38c0*/  IADD3 R69, P5, PT, R69, R48, RZ ;  /* 0x0000003045457210 */ /* 0x000fe40007fbe0ff */
[----:B------:R-:W-:Y:S01]  /*38d0*/  IADD3.X R58, P1, PT, R56, R61, RZ, P1, !PT ;  /* 0x0000003d383a7210 */ /* 0x000fe20000f3e4ff */
[----:B------:R-:W-:Y:S01]  /*38e0*/  IMAD.WIDE.U32.X R46, R27, R32, R46, P3 ;  /* 0x000000201b2e7225 */ /* 0x000fe200018e042e */
[----:B------:R-:W-:-:S03]  /*38f0*/  IADD3 R67, P3, PT, R49, R54, RZ ;  /* 0x0000003631437210 */ /* 0x000fc60007f7e0ff */
[----:B------:R-:W-:Y:S01]  /*3900*/  IMAD.MOV.U32 R22, RZ, RZ, R21 ;  /* 0x000000ffff167224 */ /* 0x000fe200078e0015 */
[----:B------:R-:W-:Y:S01]  /*3910*/  IADD3.X R58, P5, PT, R58, R67, RZ, P5, !PT ;  /* 0x000000433a3a7210 */ /* 0x000fe20002fbe4ff */
[----:B------:R-:W-:Y:S01]  /*3920*/  IMAD.X R49, RZ, RZ, RZ, P6 ;  /* 0x000000ffff317224 */ /* 0x000fe200030e06ff */
[----:B------:R-:W-:Y:S01]  /*3930*/  IADD3 R59, P6, PT, R11, R12, RZ ;  /* 0x0000000c0b3b7210 */ /* 0x000fe20007fde0ff */
[----:B------:R-:W-:Y:S01]  /*3940*/  IMAD.MOV.U32 R48, RZ, RZ, R55 ;  /* 0x000000ffff307224 */ /* 0x000fe200078e0037 */
[----:B------:R-:W-:Y:S01]  /*3950*/  IADD3.X R12, P2, PT, R62, R57, RZ, P2, !PT ;  /* 0x000000393e0c7210 */ /* 0x000fe2000175e4ff */
[----:B------:R-:W-:Y:S01]  /*3960*/  IMAD.WIDE.U32.X R20, R38, R39, R22, P0 ;  /* 0x0000002726147225 */ /* 0x000fe200000e0416 */
[----:B------:R-:W-:-:S03]  /*3970*/  IADD3 R60, P0, PT, R45, R10, RZ ;  /* 0x0000000a2d3c7210 */ /* 0x000fc60007f1e0ff */
[----:B------:R-:W-:Y:S01]  /*3980*/  IMAD.WIDE.U32.X R22, R38, R35, R48, P3 ;  /* 0x0000002326167225 */ /* 0x000fe200018e0430 */
[----:B------:R-:W-:-:S03]  /*3990*/  IADD3.X R49, P0, PT, R12, R59, RZ, P0, !PT ;  /* 0x0000003b0c317210 */ /* 0x000fc6000071e4ff */
[----:B------:R-:W-:Y:S01]  /*39a0*/  IMAD.WIDE.U32 R12, R38, R37, RZ ;  /* 0x00000025260c7225 */ /* 0x000fe200078e00ff */
[----:B------:R-:W-:-:S03]  /*39b0*/  IADD3.X R67, P5, P1, R22, R46, R52, P5, P1 ;  /* 0x0000002e16437210 */ /* 0x000fc600029a2434 */
[----:B------:R-:W-:Y:S01]  /*39c0*/  IMAD.WIDE.U32.X R10, R3, R32, R14, P6 ;  /* 0x00000020030a7225 */ /* 0x000fe200030e040e */
[----:B------:R-:W-:-:S03]  /*39d0*/  IADD3.X R77, PT, PT, R23, R47, R53, P5, P1 ;  /* 0x0000002f174d7210 */ /* 0x000fc60002fe2435 */
[----:B------:R-:W-:Y:S01]  /*39e0*/  IMAD.WIDE.U32 R56, R32, R28, RZ ;  /* 0x0000001c20387225 */ /* 0x000fe200078e00ff */
[----:B------:R-:W-:-:S03]  /*39f0*/  IADD3.X R48, P0, P2, R10, R65, R20, P0, P2 ;  /* 0x000000410a307210 */ /* 0x000fc60000204414 */
[----:B------:R-:W-:Y:S01]  /*3a00*/  IMAD.WIDE.U32 R22, P5, R36, R31, R12 ;  /* 0x0000001f24167225 */ /* 0x000fe200078a000c */
[----:B------:R-:W-:-:S03]  /*3a10*/  IADD3.X R65, PT, PT, R11, R73, R21, P0, P2 ;  /* 0x000000490b417210 */ /* 0x000fc600007e4415 */
[----:B------:R-:W-:-:S04]  /*3a20*/  IMAD.WIDE.U32 R14, R36, R37, RZ ;  /* 0x00000025240e7225 */ /* 0x000fc800078e00ff */
[----:B------:R-:W-:Y:S01]  /*3a30*/  IMAD.WIDE.U32 R12, R39, R30, RZ ;  /* 0x0000001e270c7225 */ /* 0x000fe200078e00ff */
[----:B------:R-:W-:-:S03]  /*3a40*/  IADD3 R43, P0, PT, R43, R14, RZ ;  /* 0x0000000e2b2b7210 */ /* 0x000fc60007f1e0ff */
[----:B------:R-:W-:Y:S01]  /*3a50*/  IMAD.X R11, RZ, RZ, RZ, P5 ;  /* 0x000000ffff0b7224 */ /* 0x000fe200028e06ff */
[----:B------:R-:W-:Y:S01]  /*3a60*/  IADD3 R59, P5, PT, R15, R22, RZ ;  /* 0x000000160f3b7210 */ /* 0x000fe20007fbe0ff */
[----:B------:R-:W-:-:S03]  /*3a70*/  IMAD.WIDE.U32 R54, R34, R28, RZ ;  /* 0x0000001c22367225 */ /* 0x000fc600078e00ff */
[----:B------:R-:W-:Y:S01]  /*3a80*/  IADD3.X R64, P0, PT, R64, R59, RZ, P0, !PT ;  /* 0x0000003b40407210 */ /* 0x000fe2000071e4ff */
[----:B------:R-:W-:Y:S01]  /*3a90*/  IMAD.WIDE.U32 R56, P1, R29, R34, R56 ;  /* 0x000000221d387225 */ /* 0x000fe20007820038 */
[----:B------:R-:W-:-:S03]  /*3aa0*/  IADD3 R45, P3, PT, R54, R8, RZ ;  /* 0x00000008362d7210 */ /* 0x000fc60007f7e0ff */
[----:B------:R-:W-:Y:S01]  /*3ab0*/  IMAD.WIDE.U32 R46, R38, R19, RZ ;  /* 0x00000013262e7225 */ /* 0x000fe200078e00ff */
[----:B------:R-:W-:Y:S02]  /*3ac0*/  IADD3 R55, P2, PT, R55, R56, RZ ;  /* 0x0000003837377210 */ /* 0x000fe40007f5e0ff */
[----:B------:R-:W-:Y:S01]  /*3ad0*/  IADD3.X R53, PT, PT, RZ, RZ, RZ, P1, !PT ;  /* 0x000000ffff357210 */ /* 0x000fe20000ffe4ff */
[----:B------:R-:W-:Y:S01]  /*3ae0*/  IMAD.WIDE.U32 R12, P6, R3, R41, R12 ;  /* 0x00000029030c7225 */ /* 0x000fe200078c000c */
[----:B------:R-:W-:-:S03]  /*3af0*/  IADD3.X R6, P3, PT, R6, R55, RZ, P3, !PT ;  /* 0x0000003706067210 */ /* 0x000fc60001f7e4ff */
[----:B------:R-:W-:Y:S01]  /*3b00*/  IMAD.MOV.U32 R10, RZ, RZ, R23 ;  /* 0x000000ffff0a7224 */ /* 0x000fe200078e0017 */
[----:B------:R-:W-:Y:S01]  /*3b10*/  MOV R14, R13 ;  /* 0x0000000d000e7202 */ /* 0x000fe20000000f00 */
[----:B------:R-:W-:Y:S02]  /*3b20*/  IMAD.X R15, RZ, RZ, RZ, P6 ;  /* 0x000000ffff0f7224 */ /* 0x000fe400030e06ff */
[----:B------:R-:W-:-:S04]  /*3b30*/  IMAD.WIDE.U32.X R22, R38, R31, R10, P5 ;  /* 0x0000001f26167225 */ /* 0x000fc800028e040a */
[----:B------:R-:W-:-:S04]  /*3b40*/  IMAD.WIDE.U32 R20, R36, R19, RZ ;  /* 0x0000001324147225 */ /* 0x000fc800078e00ff */
[----:B------:R-:W-:Y:S01]  /*3b50*/  IMAD.WIDE.U32 R46, P6, R36, R17, R46 ;  /* 0x00000011242e7225 */ /* 0x000fe200078c002e */
[----:B------:R-:W-:-:S03]  /*3b60*/  IADD3 R45, P1, PT, R45, R20, RZ ;  /* 0x000000142d2d7210 */ /* 0x000fc60007f3e0ff */
[----:B------:R-:W-:Y:S01]  /*3b70*/  IMAD.WIDE.U32 R10, R41, R30, RZ ;  /* 0x0000001e290a7225 */ /* 0x000fe200078e00ff */
[----:B------:R-:W-:-:S03]  /*3b80*/  IADD3 R21, P5, PT, R21, R46, RZ ;  /* 0x0000002e15157210 */ /* 0x000fc60007fbe0ff */
[----:B------:R-:W-:Y:S01]  /*3b90*/  IMAD.MOV.U32 R52, RZ, RZ, R57 ;  /* 0x000000ffff347224 */ /* 0x000fe200078e0039 */
[----:B------:R-:W-:Y:S01]  /*3ba0*/  IADD3.X R8, P1, PT, R6, R21, RZ, P1, !PT ;  /* 0x0000001506087210 */ /* 0x000fe20000f3e4ff */
[----:B------:R-:W-:Y:S01]  /*3bb0*/  IMAD.X R57, RZ, RZ, RZ, P6 ;  /* 0x000000ffff397224 */ /* 0x000fe200030e06ff */
[----:B------:R-:W-:Y:S01]  /*3bc0*/  IADD3 R11, P6, PT, R11, R12, RZ ;  /* 0x0000000c0b0b7210 */ /* 0x000fe20007fde0ff */
[----:B------:R-:W-:Y:S01]  /*3bd0*/  IMAD.WIDE.U32.X R52, R29, R32, R52, P2 ;  /* 0x000000201d347225 */ /* 0x000fe200010e0434 */
[----:B------:R-:W-:-:S03]  /*3be0*/  IADD3 R66, P2, PT, R43, R10, RZ ;  /* 0x0000000a2b427210 */ /* 0x000fc60007f5e0ff */
[----:B------:R-:W-:Y:S01]  /*3bf0*/  IMAD.MOV.U32 R56, RZ, RZ, R47 ;  /* 0x000000ffff387224 */ /* 0x000fe200078e002f */
[----:B------:R-:W-:Y:S01]  /*3c00*/  IADD3.X R64, P2, PT, R64, R11, RZ, P2, !PT ;  /* 0x0000000b40407210 */ /* 0x000fe2000175e4ff */
[----:B------:R-:W-:-:S04]  /*3c10*/  IMAD.WIDE.U32.X R54, R25, R31, R4, P4 ;  /* 0x0000001f19367225 */ /* 0x000fc800020e0404 */
[----:B------:R-:W-:-:S04]  /*3c20*/  IMAD.WIDE.U32 R10, R39, R2, RZ ;  /* 0x00000002270a7225 */ /* 0x000fc800078e00ff */
[----:B------:R-:W-:-:S04]  /*3c30*/  IMAD.WIDE.U32 R20, R30, 0x13, RZ ;  /* 0x000000131e147825 */ /* 0x000fc800078e00ff */
[----:B------:R-:W-:Y:S02]  /*3c40*/  IMAD R43, R3, 0x13, RZ ;  /* 0x00000013032b7824 */ /* 0x000fe400078e02ff */
[----:B------:R-:W-:-:S04]  /*3c50*/  IMAD.WIDE.U32.X R56, R38, R17, R56, P5 ;  /* 0x0000001126387225 */ /* 0x000fc800028e0438 */
[----:B------:R-:W-:-:S04]  /*3c60*/  IMAD.WIDE.U32.X R12, R3, R39, R14, P6 ;  /* 0x00000027030c7225 */ /* 0x000fc800030e040e */
[----:B------:R-:W-:Y:S01]  /*3c70*/  IMAD.IADD R46, R21, 0x1, R43 ;  /* 0x00000001152e7824 */ /* 0x000fe200078e022b */
[----:B------:R-:W-:Y:S01]  /*3c80*/  IADD3.X R43, P3, P6, R56, R52, R54, P1, P3 ;  /* 0x00000034382b7210 */ /* 0x000fe20000e66436 */
[----:B------:R-:W-:Y:S01]  /*3c90*/  IMAD.WIDE.U32 R4, R41, R2, RZ ;  /* 0x0000000229047225 */ /* 0x000fe200078e00ff */
[----:B------:R-:W-:Y:S02]  /*3ca0*/  IADD3.X R59, P0, P2, R12, R63, R22, P2, P0 ;  /* 0x0000003f0c3b7210 */ /* 0x000fe40001200416 */
[----:B------:R-:W-:Y:S01]  /*3cb0*/  IADD3.X R61, PT, PT, R57, R53, R55, P3, P6 ;  /* 0x00000035393d7210 */ /* 0x000fe20001fec437 */
[----:B------:R-:W-:Y:S01]  /*3cc0*/  IMAD.WIDE.U32 R10, P4, R40, R41, R10 ;  /* 0x00000029280a7225 */ /* 0x000fe2000788000a */
[----:B------:R-:W-:Y:S02]  /*3cd0*/  IADD3.X R57, PT, PT, R13, R71, R23, P0, P2 ;  /* 0x000000470d397210 */ /* 0x000fe400007e4417 */
[----:B------:R-:W-:Y:S01]  /*3ce0*/  IADD3 R79, P1, PT, R7, R4, RZ ;  /* 0x00000004074f7210 */ /* 0x000fe20007f3e0ff */
[----:B------:R-:W-:Y:S01]  /*3cf0*/  IMAD.WIDE.U32 R12, R46, R19, RZ ;  /* 0x000000132e0c7225 */ /* 0x000fe200078e00ff */
[----:B------:R-:W-:-:S02]  /*3d00*/  IADD3 R56, P5, PT, R5, R10, RZ ;  /* 0x0000000a05387210 */ /* 0x000fc40007fbe0ff */
[----:B------:R-:W0:Y:S01]  /*3d10*/  LDS.128 R4, [UR21+0x70] ;  /* 0x00007015ff047984 */ /* 0x000e220008000c00 */
[----:B------:R-:W-:Y:S01]  /*3d20*/  IMAD.WIDE.U32 R22, R39, R24, RZ ;  /* 0x0000001827167225 */ /* 0x000fe200078e00ff */
[----:B------:R-:W-:-:S03]  /*3d30*/  IADD3.X R9, P1, PT, R9, R56, RZ, P1, !PT ;  /* 0x0000003809097210 */ /* 0x000fc60000f3e4ff */
[----:B------:R-:W-:-:S04]  /*3d40*/  IMAD.WIDE.U32 R14, R41, R24, RZ ;  /* 0x00000018290e7225 */ /* 0x000fc800078e00ff */
[----:B------:R-:W-:Y:S01]  /*3d50*/  IMAD.WIDE.U32 R52, R3, R37, RZ ;  /* 0x0000002503347225 */ /* 0x000fe200078e00ff */
[----:B------:R-:W-:-:S03]  /*3d60*/  IADD3 R21, P0, PT, R69, R14, RZ ;  /* 0x0000000e45157210 */ /* 0x000fc60007f1e0ff */
[----:B------:R-:W-:-:S04]  /*3d70*/  IMAD.WIDE.U32 R62, R39, R26, RZ ;  /* 0x0000001a273e7225 */ /* 0x000fc800078e00ff */
[----:B------:R-:W-:-:S04]  /*3d80*/  IMAD.WIDE.U32 R12, P2, R17, R20, R12 ;  /* 0x00000014110c7225 */ /* 0x000fc8000784000c */
[----:B------:R-:W-:-:S04]  /*3d90*/  IMAD.WIDE.U32 R22, P6, R25, R41, R22 ;  /* 0x0000002919167225 */ /* 0x000fc800078c0016 */
[----:B------:R-:W-:Y:S01]  /*3da0*/  IMAD.WIDE.U32 R72, R41, R26, RZ ;  /* 0x0000001a29487225 */ /* 0x000fe200078e00ff */
[----:B------:R-:W-:-:S03]  /*3db0*/  MOV R14, R23 ;  /* 0x00000017000e7202 */ /* 0x000fc60000000f00 */
[----:B------:R-:W-:Y:S02]  /*3dc0*/  IMAD.X R69, RZ, RZ, RZ, P2 ;  /* 0x000000ffff457224 */ /* 0x000fe400010e06ff */
[----:B------:R-:W-:-:S04]  /*3dd0*/  IMAD.WIDE.U32 R54, P3, R30, R31, R52 ;  /* 0x0000001f1e367225 */ /* 0x000fc80007860034 */
[----:B------:R-:W-:-:S04]  /*3de0*/  IMAD.WIDE.U32 R74, P2, R27, R41, R62 ;  /* 0x000000291b4a7225 */ /* 0x000fc8000784003e */
[----:B------:R-:W-:Y:S01]  /*3df0*/  IMAD.X R63, RZ, RZ, RZ, P4 ;  /* 0x000000ffff3f7224 */ /* 0x000fe200020e06ff */
[----:B------:R-:W-:Y:S01]  /*3e00*/  IADD3 R101, P4, PT, R15, R22, RZ ;  /* 0x000000160f657210 */ /* 0x000fe20007f9e0ff */
[----:B------:R-:W-:Y:S01]  /*3e10*/  IMAD.WIDE.U32 R52, R30, R37, RZ ;  /* 0x000000251e347225 */ /* 0x000fe200078e00ff */
[----:B------:R-:W-:Y:S02]  /*3e20*/  IADD3.X R15, PT, PT, RZ, RZ, RZ, P6, !PT ;  /* 0x000000ffff0f7210 */ /* 0x000fe400037fe4ff */
[----:B------:R-:W-:Y:S01]  /*3e30*/  IADD3 R47, P6, PT, R45, R72, RZ ;  /* 0x000000482d2f7210 */ /* 0x000fe20007fde0ff */
[----:B------:R-:W-:Y:S01]  /*3e40*/  IMAD.X R71, RZ, RZ, RZ, P3 ;  /* 0x000000ffff477224 */ /* 0x000fe200018e06ff */
[----:B------:R-:W-:Y:S01]  /*3e50*/  IADD3 R45, P3, PT, R73, R74, RZ ;  /* 0x0000004a492d7210 */ /* 0x000fe20007f7e0ff */
[----:B------:R-:W-:Y:S01]  /*3e60*/  IMAD.X R73, RZ, RZ, RZ, P2 ;  /* 0x000000ffff497224 */ /* 0x000fe200010e06ff */
[----:B------:R-:W-:Y:S01]  /*3e70*/  IADD3 R23, P2, PT, R53, R54, RZ ;  /* 0x0000003635177210 */ /* 0x000fe20007f5e0ff */
[----:B------:R-:W-:Y:S01]  /*3e80*/  IMAD.MOV.U32 R70, RZ, RZ, R55 ;  /* 0x000000ffff467224 */ /* 0x000fe200078e0037 */
[----:B------:R-:W-:Y:S01]  /*3e90*/  IADD3.X R45, P6, PT, R8, R45, RZ, P6, !PT ;  /* 0x0000002d082d7210 */ /* 0x000fe200037de4ff */
[----:B------:R-:W-:Y:S01]  /*3ea0*/  IMAD.MOV.U32 R62, RZ, RZ, R11 ;  /* 0x000000ffff3e7224 */ /* 0x000fe200078e000b */
[----:B------:R-:W-:Y:S01]  /*3eb0*/  IADD3.X R58, P0, PT, R58, R101, RZ, P0, !PT ;  /* 0x000000653a3a7210 */ /* 0x000fe2000071e4ff */
[----:B------:R-:W-:-:S04]  /*3ec0*/  IMAD.WIDE.U32 R54, R3, R33, RZ ;  /* 0x0000002103367225 */ /* 0x000fc800078e00ff */
[----:B------:R-:W-:-:S04]  /*3ed0*/  IMAD.WIDE.U32 R10, R20, R19, RZ ;  /* 0x00000013140a7225 */ /* 0x000fc800078e00ff */
[----:B------:R-:W-:Y:S02]  /*3ee0*/  IMAD.MOV.U32 R72, RZ, RZ, R75 ;  /* 0x000000ffff487224 */ /* 0x000fe400078e004b */
[----:B------:R-:W-:Y:S01]  /*3ef0*/  IMAD.WIDE.U32.X R62, R40, R39, R62, P5 ;  /* 0x00000027283e7225 */ /* 0x000fe200028e043e */
[----:B------:R-:W-:-:S03]  /*3f00*/  IADD3 R22, P5, PT, R79, R10, RZ ;  /* 0x0000000a4f167210 */ /* 0x000fc60007fbe0ff */
[----:B------:R-:W-:Y:S01]  /*3f10*/  IMAD.WIDE.U32.X R14, R25, R39, R14, P4 ;  /* 0x00000027190e7225 */ /* 0x000fe200020e040e */
[----:B------:R-:W-:-:S03]  /*3f20*/  IADD3 R76, P4, PT, R11, R12, RZ ;  /* 0x0000000c0b4c7210 */ /* 0x000fc60007f9e0ff */
[----:B------:R-:W-:-:S04]  /*3f30*/  IMAD.WIDE.U32.X R70, R3, R31, R70, P2 ;  /* 0x0000001f03467225 */ /* 0x000fc800010e0446 */
[----:B------:R-:W-:-:S04]  /*3f40*/  IMAD.WIDE.U32 R74, P2, R30, R35, R54 ;  /* 0x000000231e4a7225 */ /* 0x000fc80007840036 */
[----:B------:R-:W-:-:S04]  /*3f50*/  IMAD.WIDE.U32 R10, R30, R33, RZ ;  /* 0x000000211e0a7225 */ /* 0x000fc800078e00ff */
[----:B------:R-:W-:Y:S01]  /*3f60*/  IMAD.MOV.U32 R68, RZ, RZ, R13 ;  /* 0x000000ffff447224 */ /* 0x000fe200078e000d */
[----:B------:R-:W-:Y:S01]  /*3f70*/  IADD3.X R13, PT, PT, RZ, RZ, RZ, P2, !PT ;  /* 0x000000ffff0d7210 */ /* 0x000fe200017fe4ff */
[----:B------:R-:W-:Y:S01]  /*3f80*/  IMAD.WIDE.U32.X R72, R27, R39, R72, P3 ;  /* 0x000000271b487225 */ /* 0x000fe200018e0448 */
[----:B------:R-:W-:Y:S02]  /*3f90*/  IADD3 R55, P3, PT, R21, R52, RZ ;  /* 0x0000003415377210 */ /* 0x000fe40007f7e0ff */
[----:B------:R-:W-:Y:S01]  /*3fa0*/  IADD3 R47, P2, PT, R47, R10, RZ ;  /* 0x0000000a2f2f7210 */ /* 0x000fe20007f5e0ff */
[----:B------:R-:W-:Y:S01]  /*3fb0*/  IMAD.WIDE.U32.X R68, R46, R17, R68, P4 ;  /* 0x000000112e447225 */ /* 0x000fe200020e0444 */
[----:B------:R-:W-:Y:S02]  /*3fc0*/  IADD3 R52, P4, PT, R11, R74, RZ ;  /* 0x0000004a0b347210 */ /* 0x000fe40007f9e0ff */
[----:B------:R-:W-:Y:S01]  /*3fd0*/  IADD3.X R21, P5, PT, R9, R76, RZ, P5, !PT ;  /* 0x0000004c09157210 */ /* 0x000fe20002fbe4ff */
[----:B------:R-:W-:Y:S01]  /*3fe0*/  IMAD.MOV.U32 R12, RZ, RZ, R75 ;  /* 0x000000ffff0c7224 */ /* 0x000fe200078e004b */
[----:B------:R-:W1:Y:S01]  /*3ff0*/  LDS.128 R8, [UR21+0x80] ;  /* 0x00008015ff087984 */ /* 0x000e620008000c00 */
[----:B------:R-:W-:Y:S01]  /*4000*/  IADD3.X R58, P3, PT, R58, R23, RZ, P3, !PT ;  /* 0x000000173a3a7210 */ /* 0x000fe20001f7e4ff */
[----:B0-----:R-:W-:Y:S01]  /*4010*/  IMAD.WIDE.U32 R106, R6, R94, RZ ;  /* 0x0000005e066a7225 */ /* 0x001fe200078e00ff */
[----:B------:R-:W-:-:S02]  /*4020*/  IADD3.X R45, P2, PT, R45, R52, RZ, P2, !PT ;  /* 0x000000342d2d7210 */ /* 0x000fc4000175e4ff */
[----:B------:R-:W-:Y:S01]  /*4030*/  IADD3.X R56, P3, P0, R70, R67, R14, P3, P0 ;  /* 0x0000004346387210 */ /* 0x000fe2000186040e */
[----:B------:R-:W-:Y:S01]  /*4040*/  IMAD.WIDE.U32.X R74, R3, R35, R12, P4 ;  /* 0x00000023034a7225 */ /* 0x000fe200020e040c */
[----:B------:R-:W-:Y:S02]  /*4050*/  IADD3.X R50, P1, P5, R68, R50, R62, P5, P1 ;  /* 0x0000003244327210 */ /* 0x000fe40002d2243e */
[----:B------:R-:W-:Y:S01]  /*4060*/  IADD3.X R54, PT, PT, R71, R77, R15, P3, P0 ;  /* 0x0000004d47367210 */ /* 0x000fe20001fe040f */
[----:B------:R-:W-:Y:S01]  /*4070*/  IMAD.WIDE.U32 R12, R7, R90, RZ ;  /* 0x0000005a070c7225 */ /* 0x000fe200078e00ff */
[----:B------:R-:W-:Y:S02]  /*4080*/  IADD3.X R23, P6, P2, R74, R43, R72, P2, P6 ;  /* 0x0000002b4a177210 */ /* 0x000fe400012cc448 */
[----:B------:R-:W-:Y:S01]  /*4090*/  IADD3.X R51, PT, PT, R69, R51, R63, P1, P5 ;  /* 0x0000003345337210 */ /* 0x000fe20000fea43f */
[----:B------:R-:W-:Y:S01]  /*40a0*/  IMAD.WIDE.U32 R52, R7, R92, RZ ;  /* 0x0000005c07347225 */ /* 0x000fe200078e00ff */
[----:B------:R-:W-:-:S03]  /*40b0*/  IADD3.X R43, PT, PT, R75, R61, R73, P6, P2 ;  /* 0x0000003d4b2b7210 */ /* 0x000fc600037e4449 */
[----:B------:R-:W-:-:S04]  /*40c0*/  IMAD.WIDE.U32 R14, P0, R6, R91, R12 ;  /* 0x0000005b060e7225 */ /* 0x000fc8000780000c */
[----:B------:R-:W-:Y:S01]  /*40d0*/  IMAD.WIDE.U32 R12, R6, R90, RZ ;  /* 0x0000005a060c7225 */ /* 0x000fe200078e00ff */
[----:B------:R-:W-:-:S03]  /*40e0*/  MOV R62, R15 ;  /* 0x0000000f003e7202 */ /* 0x000fc60000000f00 */
[----:B------:R-:W-:Y:S01]  /*40f0*/  IMAD.X R63, RZ, RZ, RZ, P0 ;  /* 0x000000ffff3f7224 */ /* 0x000fe200000e06ff */
[----:B------:R-:W-:Y:S01]  /*4100*/  IADD3 R74, P0, PT, R13, R14, RZ ;  /* 0x0000000e0d4a7210 */ /* 0x000fe20007f1e0ff */
[----:B------:R-:W-:-:S04]  /*4110*/  IMAD.WIDE.U32 R52, P1, R6, R93, R52 ;  /* 0x0000005d06347225 */ /* 0x000fc80007820034 */
[----:B------:R-:W-:-:S04]  /*4120*/  IMAD.WIDE.U32 R72, R6, R92, RZ ;  /* 0x0000005c06487225 */ /* 0x000fc800078e00ff */
[----:B------:R-:W-:-:S04]  /*4130*/  IMAD.WIDE.U32 R68, R7, R94, RZ ;  /* 0x0000005e07447225 */ /* 0x000fc800078e00ff */
[----:B------:R-:W-:-:S04]  /*4140*/  IMAD.WIDE.U32 R14, R7, R96, RZ ;  /* 0x00000060070e7225 */ /* 0x000fc800078e00ff */
[----:B------:R-:W-:-:S04]  /*4150*/  IMAD.WIDE.U32 R70, R7, R98, RZ ;  /* 0x0000006207467225 */ /* 0x000fc800078e00ff */
[----:B------:R-:W-:Y:S01]  /*4160*/  IMAD.X R79, RZ, RZ, RZ, P1 ;  /* 0x000000ffff4f7224 */ /* 0x000fe200008e06ff */
[----:B------:R-:W-:Y:S01]  /*4170*/  IADD3 R76, P1, PT, R73, R52, RZ ;  /* 0x00000034494c7210 */ /* 0x000fe20007f3e0ff */
[----:B------:R-:W-:Y:S02]  /*4180*/  IMAD.MOV.U32 R78, RZ, RZ, R53 ;  /* 0x000000ffff4e7224 */ /* 0x000fe400078e0035 */
        /* <DEDUP_REMOVED lines=10> */
[----:B------:R-:W-:Y:S01]  /*4230*/  IMAD.MOV.U32 R114, RZ, RZ, R69 ;  /* 0x000000ffff727224 */ /* 0x000fe200078e0045 */
[----:B------:R-:W-:Y:S01]  /*4240*/  IADD3 R104, P4, PT, R71, R52, RZ ;  /* 0x0000003447687210 */ /* 0x000fe20007f9e0ff */
[----:B------:R-:W-:Y:S02]  /*4250*/  IMAD.MOV.U32 R100, RZ, RZ, R15 ;  /* 0x000000ffff647224 */ /* 0x000fe400078e000f */
[----:B------:R-:W-:Y:S02]  /*4260*/  IMAD.MOV.U32 R102, RZ, RZ, R53 ;  /* 0x000000ffff667224 */ /* 0x000fe400078e0035 */
[----:B------:R-:W-:-:S04]  /*4270*/  IMAD.WIDE.U32.X R62, R7, R91, R62, P0 ;  /* 0x0000005b073e7225 */ /* 0x000fc800000e043e */
[----:B------:R-:W-:-:S04]  /*4280*/  IMAD.WIDE.U32.X R52, R7, R93, R78, P1 ;  /* 0x0000005d07347225 */ /* 0x000fc800008e044e */
[----:B------:R-:W-:-:S04]  /*4290*/  IMAD.WIDE.U32.X R114, R7, R95, R114, P2 ;  /* 0x0000005f07727225 */ /* 0x000fc800010e0472 */
[----:B------:R-:W-:-:S04]  /*42a0*/  IMAD.WIDE.U32.X R14, R7, R97, R100, P3 ;  /* 0x00000061070e7225 */ /* 0x000fc800018e0464 */
[----:B------:R-:W-:-:S04]  /*42b0*/  IMAD.WIDE.U32.X R6, R7, R99, R102, P4 ;  /* 0x0000006307067225 */ /* 0x000fc800020e0466 */
[----:B-1----:R-:W-:-:S04]  /*42c0*/  IMAD.WIDE.U32 R68, R8, R90, RZ ;  /* 0x0000005a08447225 */ /* 0x002fc800078e00ff */
[----:B------:R-:W-:Y:S01]  /*42d0*/  IMAD.WIDE.U32 R102, R9, R92, RZ ;  /* 0x0000005c09667225 */ /* 0x000fe200078e00ff */
[----:B------:R-:W-:-:S03]  /*42e0*/  IADD3 R123, P5, PT, R68, R72, RZ ;  /* 0x00000048447b7210 */ /* 0x000fc60007fbe0ff */
[----:B------:R-:W-:-:S04]  /*42f0*/  IMAD.WIDE.U32 R78, R11, R90, RZ ;  /* 0x0000005a0b4e7225 */ /* 0x000fc800078e00ff */
[----:B------:R-:W-:-:S04]  /*4300*/  IMAD.WIDE.U32 R100, R8, R92, RZ ;  /* 0x0000005c08647225 */ /* 0x000fc800078e00ff */
[----:B------:R-:W-:Y:S01]  /*4310*/  IMAD.WIDE.U32 R108, R8, R94, RZ ;  /* 0x0000005e086c7225 */ /* 0x000fe200078e00ff */
[----:B------:R-:W-:-:S03]  /*4320*/  IADD3 R107, P0, PT, R100, R106, RZ ;  /* 0x0000006a646b7210 */ /* 0x000fc60007f1e0ff */
[----:B------:R-:W-:Y:S01]  /*4330*/  IMAD.WIDE.U32 R72, R10, R90, RZ ;  /* 0x0000005a0a487225 */ /* 0x000fe200078e00ff */
[----:B------:R-:W-:-:S03]  /*4340*/  IADD3 R61, P1, PT, R108, R110, RZ ;  /* 0x0000006e6c3d7210 */ /* 0x000fc60007f3e0ff */
[----:B------:R-:W-:Y:S01]  /*4350*/  IMAD.WIDE.U32 R102, P4, R8, R93, R102 ;  /* 0x0000005d08667225 */ /* 0x000fe20007880066 */
[----:B------:R-:W-:-:S03]  /*4360*/  IADD3 R72, P3, PT, R107, R72, RZ ;  /* 0x000000486b487210 */ /* 0x000fc60007f7e0ff */
[----:B------:R-:W-:-:S04]  /*4370*/  IMAD.WIDE.U32 R78, P2, R91, R10, R78 ;  /* 0x0000000a5b4e7225 */ /* 0x000fc8000784004e */
[----:B------:R-:W-:Y:S01]  /*4380*/  IMAD.WIDE.U32 R110, R9, R94, RZ ;  /* 0x0000005e096e7225 */ /* 0x000fe200078e00ff */
[----:B------:R-:W-:Y:S02]  /*4390*/  IADD3.X R107, PT, PT, RZ, RZ, RZ, P2, !PT ;  /* 0x000000ffff6b7210 */ /* 0x000fe400017fe4ff */
[----:B------:R-:W-:Y:S01]  /*43a0*/  IADD3 R108, P6, PT, R73, R78, RZ ;  /* 0x0000004e496c7210 */ /* 0x000fe20007fde0ff */
[----:B------:R-:W-:Y:S01]  /*43b0*/  IMAD.X R113, RZ, RZ, RZ, P4 ;  /* 0x000000ffff717224 */ /* 0x000fe200020e06ff */
[----:B------:R-:W-:Y:S01]  /*43c0*/  IADD3 R68, P4, PT, R101, R102, RZ ;  /* 0x0000006665447210 */ /* 0x000fe20007f9e0ff */
[----:B------:R-:W-:-:S03]  /*43d0*/  IMAD.WIDE.U32 R100, R11, R92, RZ ;  /* 0x0000005c0b647225 */ /* 0x000fc600078e00ff */
[----:B------:R-:W-:Y:S01]  /*43e0*/  IADD3.X R75, P0, PT, R75, R68, RZ, P0, !PT ;  /* 0x000000444b4b7210 */ /* 0x000fe2000071e4ff */
[----:B------:R-:W-:Y:S02]  /*43f0*/  IMAD.MOV.U32 R106, RZ, RZ, R79 ;  /* 0x000000ffff6a7224 */ /* 0x000fe400078e004f */
[----:B------:R-:W-:Y:S01]  /*4400*/  IMAD.MOV.U32 R112, RZ, RZ, R103 ;  /* 0x000000ffff707224 */ /* 0x000fe200078e0067 */
[----:B------:R-:W-:Y:S01]  /*4410*/  IADD3.X R75, P3, PT, R75, R108, RZ, P3, !PT ;  /* 0x0000006c4b4b7210 */ /* 0x000fe20001f7e4ff */
        /* <DEDUP_REMOVED lines=8> */
[----:B------:R-:W-:Y:S01]  /*44a0*/  IMAD.X R117, RZ, RZ, RZ, P6 ;  /* 0x000000ffff757224 */ /* 0x000fe200030e06ff */
[----:B------:R-:W-:Y:S01]  /*44b0*/  IADD3 R78, P6, PT, R79, R100, RZ ;  /* 0x000000644f4e7210 */ /* 0x000fe20007fde0ff */
[----:B------:R-:W-:Y:S01]  /*44c0*/  IMAD.MOV.U32 R118, RZ, RZ, R111 ;  /* 0x000000ffff767224 */ /* 0x000fe200078e006f */
[----:B------:R-:W-:Y:S01]  /*44d0*/  IADD3.X R67, P1, PT, R67, R102, RZ, P1, !PT ;  /* 0x0000006643437210 */ /* 0x000fe20000f3e4ff */
[----:B------:R-:W-:Y:S02]  /*44e0*/  IMAD.MOV.U32 R116, RZ, RZ, R101 ;  /* 0x000000ffff747224 */ /* 0x000fe400078e0065 */
[----:B------:R-:W-:Y:S01]  /*44f0*/  IMAD.WIDE.U32 R100, R8, 0x13, RZ ;  /* 0x0000001308647825 */ /* 0x000fe200078e00ff */
[----:B------:R-:W-:-:S03]  /*4500*/  IADD3.X R67, P2, PT, R67, R78, RZ, P2, !PT ;  /* 0x0000004e43437210 */ /* 0x000fc6000175e4ff */
[----:B------:R-:W-:Y:S01]  /*4510*/  IMAD.WIDE.U32.X R118, R9, R95, R118, P4 ;  /* 0x0000005f09767225 */ /* 0x000fe200020e0476 */
[----:B------:R-:W-:-:S03]  /*4520*/  IADD3.X R71, P3, P4, R106, R112, R114, P3, P0 ;  /* 0x000000706a477210 */ /* 0x000fc60001c60472 */
[----:B------:R-:W-:Y:S01]  /*4530*/  IMAD R121, R9, 0x13, RZ ;  /* 0x0000001309797824 */ /* 0x000fe200078e02ff */
[----:B------:R-:W-:Y:S01]  /*4540*/  IADD3.X R73, PT, PT, R107, R113, R115, P3, P4 ;  /* 0x000000716b497210 */ /* 0x000fe20001fe8473 */
[----:B------:R-:W-:-:S04]  /*4550*/  IMAD.WIDE.U32.X R116, R93, R11, R116, P6 ;  /* 0x0000000b5d747225 */ /* 0x000fc800030e0474 */
[----:B------:R-:W-:Y:S01]  /*4560*/  IMAD.WIDE.U32 R78, R8, R96, RZ ;  /* 0x00000060084e7225 */ /* 0x000fe200078e00ff */
[----:B------:R-:W-:-:S03]  /*4570*/  IADD3.X R68, P2, P3, R116, R118, R14, P2, P1 ;  /* 0x0000007674447210 */ /* 0x000fc6000134240e */
[----:B------:R-:W-:Y:S01]  /*4580*/  IMAD.IADD R121, R101, 0x1, R121 ;  /* 0x0000000165797824 */ /* 0x000fe200078e0279 */
[----:B------:R-:W-:Y:S01]  /*4590*/  IADD3 R77, P0, PT, R78, R70, RZ ;  /* 0x000000464e4d7210 */ /* 0x000fe20007f1e0ff */
[----:B------:R-:W-:Y:S01]  /*45a0*/  IMAD.WIDE.U32 R108, R100, R98, RZ ;  /* 0x00000062646c7225 */ /* 0x000fe200078e00ff */
[----:B------:R-:W-:-:S03]  /*45b0*/  IADD3.X R70, PT, PT, R117, R119, R15, P2, P3 ;  /* 0x0000007775467210 */ /* 0x000fc600017e640f */
[----:B------:R-:W-:Y:S01]  /*45c0*/  IMAD R105, R11, 0x13, RZ ;  /* 0x000000130b697824 */ /* 0x000fe200078e02ff */
[----:B------:R-:W-:Y:S01]  /*45d0*/  IADD3 R125, P1, PT, R12, R108, RZ ;  /* 0x0000006c0c7d7210 */ /* 0x000fe20007f3e0ff */
[----:B------:R-:W-:Y:S01]  /*45e0*/  IMAD.WIDE.U32 R102, R10, 0x13, RZ ;  /* 0x000000130a667825 */ /* 0x000fe200078e00ff */
[----:B------:R-:W0:Y:S03]  /*45f0*/  LDS.128 R12, [UR21+0x90] ;  /* 0x00009015ff0c7984 */ /* 0x000e260008000c00 */
[----:B------:R-:W-:Y:S01]  /*4600*/  IMAD.WIDE.U32 R110, R121, R98, RZ ;  /* 0x00000062796e7225 */ /* 0x000fe200078e00ff */
[----:B------:R-:W-:-:S03]  /*4610*/  IADD3 R105, PT, PT, R103, R105, RZ ;  /* 0x0000006967697210 */ /* 0x000fc60007ffe0ff */
[----:B------:R-:W-:-:S04]  /*4620*/  IMAD.WIDE.U32 R112, R102, R98, RZ ;  /* 0x0000006266707225 */ /* 0x000fc800078e00ff */
[----:B------:R-:W-:-:S04]  /*4630*/  IMAD.WIDE.U32 R110, P4, R99, R100, R110 ;  /* 0x00000064636e7225 */ /* 0x000fc8000788006e */
[----:B------:R-:W-:Y:S01]  /*4640*/  IMAD.WIDE.U32 R100, R105, R98, RZ ;  /* 0x0000006269647225 */ /* 0x000fe200078e00ff */
[----:B------:R-:W-:-:S03]  /*4650*/  IADD3 R127, P3, PT, R109, R110, RZ ;  /* 0x0000006e6d7f7210 */ /* 0x000fc60007f7e0ff */
[----:B------:R-:W-:Y:S01]  /*4660*/  IMAD.WIDE.U32 R106, R105, R96, RZ ;  /* 0x00000060696a7225 */ /* 0x000fe200078e00ff */
[----:B------:R-:W-:-:S03]  /*4670*/  IADD3.X R74, P1, PT, R74, R127, RZ, P1, !PT ;  /* 0x0000007f4a4a7210 */ /* 0x000fc60000f3e4ff */
[----:B------:R-:W-:-:S04]  /*4680*/  IMAD.WIDE.U32 R114, P6, R99, R102, R100 ;  /* 0x0000006663727225 */ /* 0x000fc800078c0064 */
[----:B------:R-:W-:-:S04]  /*4690*/  IMAD.WIDE.U32 R106, P2, R97, R102, R106 ;  /* 0x00000066616a7225 */ /* 0x000fc8000784006a */
[----:B------:R-:W-:-:S04]  /*46a0*/  IMAD.WIDE.U32 R108, R102, R96, RZ ;  /* 0x00000060666c7225 */ /* 0x000fc800078e00ff */
[----:B------:R-:W-:Y:S01]  /*46b0*/  IMAD.X R101, RZ, RZ, RZ, P4 ;  /* 0x000000ffff657224 */ /* 0x000fe200020e06ff */
[----:B------:R-:W-:Y:S01]  /*46c0*/  IADD3 R131, P4, PT, R113, R114, RZ ;  /* 0x0000007271837210 */ /* 0x000fe20007f9e0ff */
[----:B------:R-:W-:Y:S01]  /*46d0*/  IMAD.MOV.U32 R100, RZ, RZ, R111 ;  /* 0x000000ffff647224 */ /* 0x000fe200078e006f */
[----:B------:R-:W-:Y:S01]  /*46e0*/  IADD3.X R113, PT, PT, RZ, RZ, RZ, P6, !PT ;  /* 0x000000ffff717210 */ /* 0x000fe200037fe4ff */
[----:B------:R-:W-:Y:S01]  /*46f0*/  IMAD.WIDE.U32 R110, R9, R90, RZ ;  /* 0x0000005a096e7225 */ /* 0x000fe200078e00ff */
[----:B------:R-:W-:-:S03]  /*4700*/  IADD3 R129, P6, PT, R109, R106, RZ ;  /* 0x0000006a6d817210 */ /* 0x000fc60007fde0ff */
[----:B------:R-:W-:Y:S01]  /*4710*/  IMAD.X R103, RZ, RZ, RZ, P2 ;  /* 0x000000ffff677224 */ /* 0x000fe200010e06ff */
[----:B------:R-:W-:Y:S01]  /*4720*/  IADD3 R123, P2, PT, R123, R112, RZ ;  /* 0x000000707b7b7210 */ /* 0x000fe20007f5e0ff */
[----:B------:R-:W-:Y:S02]  /*4730*/  IMAD.MOV.U32 R102, RZ, RZ, R107 ;  /* 0x000000ffff667224 */ /* 0x000fe400078e006b */
[----:B------:R-:W-:-:S04]  /*4740*/  IMAD.WIDE.U32 R116, R11, R94, RZ ;  /* 0x0000005e0b747225 */ /* 0x000fc800078e00ff */
[----:B------:R-:W-:-:S04]  /*4750*/  IMAD.WIDE.U32.X R100, R121, R99, R100, P3 ;  /* 0x0000006379647225 */ /* 0x000fc800018e0464 */
[----:B------:R-:W-:Y:S02]  /*4760*/  IMAD.MOV.U32 R112, RZ, RZ, R115 ;  /* 0x000000ffff707224 */ /* 0x000fe400078e0073 */
[----:B------:R-:W-:-:S04]  /*4770*/  IMAD.WIDE.U32.X R106, R105, R97, R102, P6 ;  /* 0x00000061696a7225 */ /* 0x000fc800030e0466 */
[----:B------:R-:W-:-:S04]  /*4780*/  IMAD.WIDE.U32 R120, R9, R96, RZ ;  /* 0x0000006009787225 */ /* 0x000fc800078e00ff */
[----:B------:R-:W-:-:S04]  /*4790*/  IMAD.WIDE.U32 R110, P6, R8, R91, R110 ;  /* 0x0000005b086e7225 */ /* 0x000fc800078c006e */
[----:B------:R-:W-:Y:S01]  /*47a0*/  IMAD.WIDE.U32.X R102, R105, R99, R112, P4 ;  /* 0x0000006369667225 */ /* 0x000fe200020e0470 */
[----:B------:R-:W-:-:S03]  /*47b0*/  IADD3 R69, P4, PT, R69, R110, RZ ;  /* 0x0000006e45457210 */ /* 0x000fc60007f9e0ff */
[----:B------:R-:W-:Y:S01]  /*47c0*/  IMAD.WIDE.U32 R116, P3, R95, R10, R116 ;  /* 0x0000000a5f747225 */ /* 0x000fe20007860074 */
[----:B------:R-:W-:-:S03]  /*47d0*/  IADD3.X R76, P5, PT, R76, R69, RZ, P5, !PT ;  /* 0x000000454c4c7210 */ /* 0x000fc60002fbe4ff */
[----:B------:R-:W-:Y:S01]  /*47e0*/  IMAD.X R113, RZ, RZ, RZ, P6 ;  /* 0x000000ffff717224 */ /* 0x000fe200030e06ff */
[----:B------:R-:W-:Y:S01]  /*47f0*/  IADD3.X R119, PT, PT, RZ, RZ, RZ, P3, !PT ;  /* 0x000000ffff777210 */ /* 0x000fe20001ffe4ff */
[----:B------:R-:W-:Y:S01]  /*4800*/  IMAD.WIDE.U32 R114, R10, R94, RZ ;  /* 0x0000005e0a727225 */ /* 0x000fe200078e00ff */
[----:B------:R-:W-:-:S03]  /*4810*/  IADD3.X R76, P2, PT, R76, R131, RZ, P2, !PT ;  /* 0x000000834c4c7210 */ /* 0x000fc6000175e4ff */
        /* <DEDUP_REMOVED lines=8> */
[----:B------:R-:W-:Y:S01]  /*48a0*/  IADD3.X R69, P0, PT, R104, R79, RZ, P0, !PT ;  /* 0x0000004f68457210 */ /* 0x000fe2000071e4ff */
[----:B------:R-:W-:Y:S01]  /*48b0*/  IMAD.WIDE.U32.X R116, R95, R11, R118, P3 ;  /* 0x0000000b5f747225 */ /* 0x000fe200018e0476 */
[----:B------:R-:W-:Y:S02]  /*48c0*/  IADD3 R77, P3, PT, R77, R114, RZ ;  /* 0x000000724d4d7210 */ /* 0x000fe40007f7e0ff */
[----:B------:R-:W-:Y:S01]  /*48d0*/  IADD3.X R112, P4, PT, R74, R129, RZ, P4, !PT ;  /* 0x000000814a707210 */ /* 0x000fe2000279e4ff */
[----:B------:R-:W-:Y:S01]  /*48e0*/  IMAD.MOV.U32 R108, RZ, RZ, R121 ;  /* 0x000000ffff6c7224 */ /* 0x000fe200078e0079 */
[----:B------:R-:W-:Y:S01]  /*48f0*/  IADD3.X R69, P3, PT, R69, R122, RZ, P3, !PT ;  /* 0x0000007a45457210 */ /* 0x000fe20001f7e4ff */
[----:B0-----:R-:W-:Y:S01]  /*4900*/  IMAD R127, R13, 0x13, RZ ;  /* 0x000000130d7f7824 */ /* 0x001fe200078e02ff */
[----:B------:R-:W-:Y:S01]  /*4910*/  IADD3.X R119, P1, P4, R106, R100, R62, P4, P1 ;  /* 0x000000646a777210 */ /* 0x000fe2000242243e */
[----:B------:R-:W-:Y:S01]  /*4920*/  IMAD.WIDE.U32 R78, R12, 0x13, RZ ;  /* 0x000000130c4e7825 */ /* 0x000fe200078e00ff */
[----:B------:R-:W-:-:S03]  /*4930*/  IADD3.X R113, P2, P5, R102, R110, R52, P2, P5 ;  /* 0x0000006e66717210 */ /* 0x000fc6000154a434 */
[----:B------:R-:W-:Y:S01]  /*4940*/  IMAD R121, R15, 0x13, RZ ;  /* 0x000000130f797824 */ /* 0x000fe200078e02ff */
[----:B------:R-:W-:Y:S01]  /*4950*/  IADD3.X R115, PT, PT, R103, R111, R53, P2, P5 ;  /* 0x0000006f67737210 */ /* 0x000fe200017ea435 */
[----:B------:R-:W-:-:S04]  /*4960*/  IMAD.WIDE.U32 R10, R14, 0x13, RZ ;  /* 0x000000130e0a7825 */ /* 0x000fc800078e00ff */
[----:B------:R-:W-:-:S04]  /*4970*/  IMAD.WIDE.U32.X R108, R9, R97, R108, P6 ;  /* 0x00000061096c7225 */ /* 0x000fc800030e046c */
[----:B------:R-:W-:Y:S01]  /*4980*/  IMAD.IADD R127, R79, 0x1, R127 ;  /* 0x000000014f7f7824 */ /* 0x000fe200078e027f */
[----:B------:R-:W-:Y:S01]  /*4990*/  IADD3.X R74, P3, P0, R116, R108, R6, P3, P0 ;  /* 0x0000006c744a7210 */ /* 0x000fe20001860406 */
[----:B------:R-:W-:Y:S02]  /*49a0*/  IMAD.IADD R121, R11, 0x1, R121 ;  /* 0x000000010b797824 */ /* 0x000fe400078e0279 */
[----:B------:R-:W-:Y:S01]  /*49b0*/  IMAD.WIDE.U32 R104, R127, R94, RZ ;  /* 0x0000005e7f687225 */ /* 0x000fe200078e00ff */
[----:B------:R-:W-:Y:S02]  /*49c0*/  IADD3.X R11, PT, PT, R117, R109, R7, P3, P0 ;  /* 0x0000006d750b7210 */ /* 0x000fe40001fe0407 */
        /* <DEDUP_REMOVED lines=8> */
[----:B------:R-:W-:-:S03]  /*4a50*/  IADD3.X R53, PT, PT, RZ, RZ, RZ, P1, !PT ;  /* 0x000000ffff357210 */ /* 0x000fc60000ffe4ff */
[----:B------:R-:W-:Y:S01]  /*4a60*/  IMAD.X R63, RZ, RZ, RZ, P3 ;  /* 0x000000ffff3f7224 */ /* 0x000fe200018e06ff */
[----:B------:R-:W-:Y:S01]  /*4a70*/  IADD3 R8, P3, PT, R7, R8, RZ ;  /* 0x0000000807087210 */ /* 0x000fe20007f7e0ff */
[----:B------:R-:W-:Y:S01]  /*4a80*/  IMAD.MOV.U32 R52, RZ, RZ, R9 ;  /* 0x000000ffff347224 */ /* 0x000fe200078e0009 */
[----:B------:R-:W-:Y:S01]  /*4a90*/  IADD3 R6, P1, PT, R79, R6, RZ ;  /* 0x000000064f067210 */ /* 0x000fe20007f3e0ff */
[----:B------:R-:W-:Y:S01]  /*4aa0*/  IMAD.MOV.U32 R62, RZ, RZ, R105 ;  /* 0x000000ffff3e7224 */ /* 0x000fe200078e0069 */
[----:B------:R-:W-:Y:S01]  /*4ab0*/  IADD3.X R7, P0, PT, R112, R101, RZ, P0, !PT ;  /* 0x0000006570077210 */ /* 0x000fe2000071e4ff */
[----:B------:R-:W-:-:S03]  /*4ac0*/  IMAD.WIDE.U32 R100, R121, R94, RZ ;  /* 0x0000005e79647225 */ /* 0x000fc600078e00ff */
[----:B------:R-:W-:Y:S01]  /*4ad0*/  IADD3.X R7, P1, PT, R7, R8, RZ, P1, !PT ;  /* 0x0000000807077210 */ /* 0x000fe20000f3e4ff */
[----:B------:R-:W-:-:S04]  /*4ae0*/  IMAD.WIDE.U32 R102, R78, R96, RZ ;  /* 0x000000604e667225 */ /* 0x000fc800078e00ff */
[----:B------:R-:W-:Y:S01]  /*4af0*/  IMAD.WIDE.U32.X R8, R121, R93, R52, P3 ;  /* 0x0000005d79087225 */ /* 0x000fe200018e0434 */
[----:B------:R-:W-:-:S03]  /*4b00*/  IADD3 R111, P3, PT, R123, R102, RZ ;  /* 0x000000667b6f7210 */ /* 0x000fc60007f7e0ff */
[----:B------:R-:W-:-:S04]  /*4b10*/  IMAD.WIDE.U32.X R52, R127, R95, R62, P2 ;  /* 0x0000005f7f347225 */ /* 0x000fc800010e043e */
[----:B------:R-:W-:Y:S01]  /*4b20*/  IMAD.WIDE.U32 R62, R10, R94, RZ ;  /* 0x0000005e0a3e7225 */ /* 0x000fe200078e00ff */
[----:B------:R-:W-:-:S03]  /*4b30*/  IADD3.X R102, P1, P4, R8, R119, R52, P1, P0 ;  /* 0x0000007708667210 */ /* 0x000fc60000c20434 */
[----:B------:R-:W-:Y:S01]  /*4b40*/  IMAD.WIDE.U32 R100, P2, R95, R10, R100 ;  /* 0x0000000a5f647225 */ /* 0x000fe20007840064 */
[----:B------:R-:W-:Y:S02]  /*4b50*/  IADD3 R111, P0, PT, R111, R62, RZ ;  /* 0x0000003e6f6f7210 */ /* 0x000fe40007f1e0ff */
[----:B------:R-:W-:Y:S01]  /*4b60*/  IADD3.X R117, PT, PT, R9, R117, R53, P1, P4 ;  /* 0x0000007509757210 */ /* 0x000fe20000fe8435 */
[----:B------:R-:W-:Y:S01]  /*4b70*/  IMAD.WIDE.U32 R106, R127, R98, RZ ;  /* 0x000000627f6a7225 */ /* 0x000fe200078e00ff */
[----:B------:R-:W-:Y:S02]  /*4b80*/  IADD3 R119, P6, PT, R63, R100, RZ ;  /* 0x000000643f777210 */ /* 0x000fe40007fde0ff */
[----:B------:R-:W-:Y:S01]  /*4b90*/  IADD3.X R53, PT, PT, RZ, RZ, RZ, P2, !PT ;  /* 0x000000ffff357210 */ /* 0x000fe200017fe4ff */
[----:B------:R-:W-:-:S04]  /*4ba0*/  IMAD.WIDE.U32 R104, R127, R96, RZ ;  /* 0x000000607f687225 */ /* 0x000fc800078e00ff */
[----:B------:R-:W-:-:S04]  /*4bb0*/  IMAD.WIDE.U32 R108, P1, R99, R78, R106 ;  /* 0x0000004e636c7225 */ /* 0x000fc8000782006a */
[----:B------:R-:W-:-:S04]  /*4bc0*/  IMAD.WIDE.U32 R62, R121, R96, RZ ;  /* 0x00000060793e7225 */ /* 0x000fc800078e00ff */
[----:B------:R-:W-:-:S04]  /*4bd0*/  IMAD.WIDE.U32 R106, R78, R98, RZ ;  /* 0x000000624e6a7225 */ /* 0x000fc800078e00ff */
[----:B------:R-:W-:Y:S02]  /*4be0*/  IMAD.MOV.U32 R52, RZ, RZ, R101 ;  /* 0x000000ffff347224 */ /* 0x000fe400078e0065 */
[----:B------:R-:W-:-:S04]  /*4bf0*/  IMAD.WIDE.U32 R104, P5, R97, R78, R104 ;  /* 0x0000004e61687225 */ /* 0x000fc800078a0068 */
        /* <DEDUP_REMOVED lines=13> */
[----:B------:R-:W-:Y:S01]  /*4cd0*/  IADD3 R104, P6, PT, R9, R78, RZ ;  /* 0x0000004e09687210 */ /* 0x000fe20007fde0ff */
[----:B------:R-:W-:Y:S01]  /*4ce0*/  IMAD.WIDE.U32.X R62, R127, R97, R62, P4 ;  /* 0x000000617f3e7225 */ /* 0x000fe200020e043e */
[----:B------:R-:W-:Y:S02]  /*4cf0*/  SHF.L.W.U32.HI R8, R7, 0xd, R102 ;  /* 0x0000000d07087819 */ /* 0x000fe40000010e66 */
[----:B------:R-:W-:Y:S01]  /*4d00*/  IADD3.X R72, P4, PT, R72, R119, RZ, P0, !PT ;  /* 0x0000007748487210 */ /* 0x000fe2000079e4ff */
[----:B------:R-:W-:Y:S01]  /*4d10*/  IMAD.MOV.U32 R100, RZ, RZ, R109 ;  /* 0x000000ffff647224 */ /* 0x000fe200078e006d */
[----:B------:R-:W-:Y:S01]  /*4d20*/  SHF.L.W.U32.HI R9, R102, 0xd, R117 ;  /* 0x0000000d66097819 */ /* 0x000fe20000010e75 */
[----:B------:R-:W-:Y:S01]  /*4d30*/  IMAD.WIDE.U32.X R78, R121, R97, R94, P6 ;  /* 0x00000061794e7225 */ /* 0x000fe200030e045e */
[----:B------:R-:W-:-:S02]  /*4d40*/  IADD3 R8, P0, PT, R8, R111, RZ ;  /* 0x0000006f08087210 */ /* 0x000fc40007f1e0ff */
[----:B------:R-:W-:Y:S01]  /*4d50*/  IADD3.X R75, P2, PT, R75, R106, RZ, P2, !PT ;  /* 0x0000006a4b4b7210 */ /* 0x000fe2000175e4ff */
[----:B------:R-:W-:Y:S01]  /*4d60*/  IMAD.WIDE.U32 R96, R13, R90, RZ ;  /* 0x0000005a0d607225 */ /* 0x000fe200078e00ff */
[----:B------:R-:W-:Y:S02]  /*4d70*/  IADD3.X R9, P0, PT, R9, R72, RZ, P0, !PT ;  /* 0x0000004809097210 */ /* 0x000fe4000071e4ff */
[----:B------:R-:W-:Y:S01]  /*4d80*/  IADD3.X R75, P1, PT, R75, R104, RZ, P1, !PT ;  /* 0x000000684b4b7210 */ /* 0x000fe20000f3e4ff */
[----:B------:R-:W-:Y:S01]  /*4d90*/  IMAD.WIDE.U32.X R100, R127, R99, R100, P5 ;  /* 0x000000637f647225 */ /* 0x000fe200028e0464 */
[----:B------:R-:W-:Y:S02]  /*4da0*/  IADD3.X R72, P4, P5, R52, R113, R62, P4, P3 ;  /* 0x0000007134487210 */ /* 0x000fe4000258643e */
[----:B------:R-:W-:Y:S01]  /*4db0*/  LOP3.LUT R7, R7, 0x7ffff, RZ, 0xc0, !PT ;  /* 0x0007ffff07077812 */ /* 0x000fe200078ec0ff */
[----:B------:R-:W-:Y:S01]  /*4dc0*/  IMAD.WIDE.U32 R102, R121, R98, RZ ;  /* 0x0000006279667225 */ /* 0x000fe200078e00ff */
[----:B------:R-:W-:-:S02]  /*4dd0*/  IADD3.X R62, PT, PT, R53, R115, R63, P4, P5 ;  /* 0x00000073353e7210 */ /* 0x000fc400027ea43f */
[----:B------:R-:W-:Y:S01]  /*4de0*/  IADD3.X R72, P0, PT, RZ, R72, RZ, P0, !PT ;  /* 0x00000048ff487210 */ /* 0x000fe2000071e4ff */
[----:B------:R-:W-:Y:S01]  /*4df0*/  IMAD.WIDE.U32 R94, R12, R90, RZ ;  /* 0x0000005a0c5e7225 */ /* 0x000fe200078e00ff */
[----:B------:R-:W-:-:S03]  /*4e00*/  IADD3.X R71, P1, P2, R78, R71, R100, P1, P2 ;  /* 0x000000474e477210 */ /* 0x000fc60000a24464 */
[----:B------:R-:W-:Y:S01]  /*4e10*/  IMAD.WIDE.U32 R96, P3, R12, R91, R96 ;  /* 0x0000005b0c607225 */ /* 0x000fe20007860060 */
[----:B------:R-:W-:-:S03]  /*4e20*/  IADD3.X R63, PT, PT, R79, R73, R101, P1, P2 ;  /* 0x000000494f3f7210 */ /* 0x000fc60000fe4465 */
[----:B------:R-:W-:Y:S01]  /*4e30*/  IMAD.WIDE.U32 R102, P5, R99, R10, R102 ;  /* 0x0000000a63667225 */ /* 0x000fe200078a0066 */
[----:B------:R-:W-:Y:S02]  /*4e40*/  IADD3 R96, P4, PT, R95, R96, RZ ;  /* 0x000000605f607210 */ /* 0x000fe40007f9e0ff */
[----:B------:R-:W-:Y:S01]  /*4e50*/  IADD3.X R95, PT, PT, RZ, R62, RZ, P0, !PT ;  /* 0x0000003eff5f7210 */ /* 0x000fe200007fe4ff */
        /* <DEDUP_REMOVED lines=8> */
[----:B------:R-:W-:-:S02]  /*4ee0*/  IADD3.X R107, P6, PT, R10, R75, RZ, P5, !PT ;  /* 0x0000004b0a6b7210 */ /* 0x000fc40002fde4ff */
[----:B------:R-:W-:Y:S01]  /*4ef0*/  IADD3 R76, P1, PT, R61, R52, RZ ;  /* 0x000000343d4c7210 */ /* 0x000fe20007f3e0ff */
[----:B------:R-:W-:Y:S01]  /*4f00*/  IMAD.WIDE.U32 R94, R12, R92, RZ ;  /* 0x0000005c0c5e7225 */ /* 0x000fe200078e00ff */
[----:B------:R-:W-:Y:S02]  /*4f10*/  IADD3.X R10, P6, PT, RZ, R71, RZ, P6, !PT ;  /* 0x00000047ff0a7210 */ /* 0x000fe400037de4ff */
[----:B------:R-:W-:Y:S01]  /*4f20*/  IADD3 R98, P2, PT, R53, R102, RZ ;  /* 0x0000006635627210 */ /* 0x000fe20007f5e0ff */
[----:B------:R-:W-:Y:S01]  /*4f30*/  IMAD.X R53, RZ, RZ, RZ, P3 ;  /* 0x000000ffff357224 */ /* 0x000fe200018e06ff */
[----:B------:R-:W-:Y:S01]  /*4f40*/  IADD3.X R67, P0, PT, R67, R96, RZ, P0, !PT ;  /* 0x0000006043437210 */ /* 0x000fe2000071e4ff */
[----:B------:R-:W-:Y:S01]  /*4f50*/  IMAD.X R63, RZ, RZ, R63, P6 ;  /* 0x000000ffff3f7224 */ /* 0x000fe200030e063f */
[----:B------:R-:W-:Y:S01]  /*4f60*/  MOV R52, R97 ;  /* 0x0000006100347202 */ /* 0x000fe20000000f00 */
[----:B------:R-:W-:Y:S01]  /*4f70*/  IMAD.WIDE.U32.X R72, R121, R99, R72, P2 ;  /* 0x0000006379487225 */ /* 0x000fe200010e0448 */
[----:B------:R-:W-:-:S02]  /*4f80*/  IADD3.X R105, P1, PT, R67, R98, RZ, P1, !PT ;  /* 0x0000006243697210 */ /* 0x000fc40000f3e4ff */
[----:B------:R-:W-:Y:S01]  /*4f90*/  SHF.L.W.U32.HI R67, R107, 0xd, R10 ;  /* 0x0000000d6b437819 */ /* 0x000fe20000010e0a */
[----:B------:R-:W-:Y:S01]  /*4fa0*/  IMAD.WIDE.U32.X R52, R13, R91, R52, P4 ;  /* 0x0000005b0d347225 */ /* 0x000fe200020e0434 */
[----:B------:R-:W-:Y:S02]  /*4fb0*/  SHF.L.W.U32.HI R10, R10, 0xd, R63 ;  /* 0x0000000d0a0a7819 */ /* 0x000fe40000010e3f */
[----:B------:R-:W-:Y:S01]  /*4fc0*/  IADD3 R67, P4, PT, R67, R76, RZ ;  /* 0x0000004c43437210 */ /* 0x000fe20007f9e0ff */
[----:B------:R-:W-:Y:S01]  /*4fd0*/  IMAD.WIDE.U32 R100, P5, R12, R93, R78 ;  /* 0x0000005d0c647225 */ /* 0x000fe200078a004e */
[----:B------:R-:W-:Y:S02]  /*4fe0*/  IADD3 R61, P2, PT, R77, R94, RZ ;  /* 0x0000005e4d3d7210 */ /* 0x000fe40007f5e0ff */
[----:B------:R-:W-:Y:S01]  /*4ff0*/  IADD3.X R105, P4, PT, R10, R105, RZ, P4, !PT ;  /* 0x000000690a697210 */ /* 0x000fe2000279e4ff */
[----:B------:R-:W-:Y:S01]  /*5000*/  IMAD.WIDE.U32 R78, R15, R90, RZ ;  /* 0x0000005a0f4e7225 */ /* 0x000fe200078e00ff */
[----:B------:R-:W-:-:S02]  /*5010*/  IADD3.X R10, P0, P1, R72, R68, R52, P1, P0 ;  /* 0x00000044480a7210 */ /* 0x000fc40000900434 */
[----:B------:R-:W-:Y:S01]  /*5020*/  IADD3 R12, P3, PT, R95, R100, RZ ;  /* 0x000000645f0c7210 */ /* 0x000fe20007f7e0ff */
[----:B------:R-:W-:Y:S01]  /*5030*/  IMAD.WIDE.U32 R76, R14, R90, RZ ;  /* 0x0000005a0e4c7225 */ /* 0x000fe200078e00ff */
[----:B------:R-:W-:Y:S02]  /*5040*/  IADD3.X R53, PT, PT, R73, R70, R53, P0, P1 ;  /* 0x0000004649357210 */ /* 0x000fe400007e2435 */
[----:B------:R-:W-:Y:S01]  /*5050*/  IADD3.X R10, P4, PT, RZ, R10, RZ, P4, !PT ;  /* 0x0000000aff0a7210 */ /* 0x000fe2000279e4ff */
[----:B------:R-:W-:Y:S01]  /*5060*/  IMAD.WIDE.U32 R78, P6, R91, R14, R78 ;  /* 0x0000000e5b4e7225 */ /* 0x000fe200078c004e */
[----:B------:R-:W-:Y:S02]  /*5070*/  IADD3 R76, P1, PT, R61, R76, RZ ;  /* 0x0000004c3d4c7210 */ /* 0x000fe40007f3e0ff */
[----:B------:R-:W-:Y:S01]  /*5080*/  IADD3.X R61, P2, PT, R69, R12, RZ, P2, !PT ;  /* 0x0000000c453d7210 */ /* 0x000fe2000175e4ff */
[----:B------:R-:W-:Y:S01]  /*5090*/  IMAD.X R97, RZ, RZ, RZ, P5 ;  /* 0x000000ffff617224 */ /* 0x000fe200028e06ff */
[----:B------:R-:W-:Y:S01]  /*50a0*/  IADD3 R52, P5, PT, R77, R78, RZ ;  /* 0x0000004e4d347210 */ /* 0x000fe20007fbe0ff */
[----:B------:R-:W-:Y:S01]  /*50b0*/  IMAD.X R53, RZ, RZ, R53, P4 ;  /* 0x000000ffff357224 */ /* 0x000fe200020e0635 */
[----:B------:R-:W-:Y:S01]  /*50c0*/  SHF.L.W.U32.HI R69, R105, 0xd, R10 ;  /* 0x0000000d69457819 */ /* 0x000fe20000010e0a */
[----:B------:R-:W-:Y:S01]  /*50d0*/  IMAD.X R95, RZ, RZ, RZ, P6 ;  /* 0x000000ffff5f7224 */ /* 0x000fe200030e06ff */
[----:B------:R-:W-:Y:S01]  /*50e0*/  MOV R94, R79 ;  /* 0x0000004f005e7202 */ /* 0x000fe20000000f00 */
[----:B------:R-:W-:Y:S01]  /*50f0*/  IMAD.MOV.U32 R96, RZ, RZ, R101 ;  /* 0x000000ffff607224 */ /* 0x000fe200078e0065 */
[----:B------:R-:W-:Y:S01]  /*5100*/  IADD3.X R61, P1, PT, R61, R52, RZ, P1, !PT ;  /* 0x000000343d3d7210 */ /* 0x000fe20000f3e4ff */
[----:B------:R-:W-:Y:S01]  /*5110*/  IMAD R121, R5, 0x13, RZ ;  /* 0x0000001305797824 */ /* 0x000fe200078e02ff */
[----:B------:R-:W-:Y:S01]  /*5120*/  SHF.L.W.U32.HI R10, R10, 0xd, R53 ;  /* 0x0000000d0a0a7819 */ /* 0x000fe20000010e35 */
[----:B------:R-:W-:Y:S01]  /*5130*/  IMAD.WIDE.U32.X R14, R91, R15, R94, P5 ;  /* 0x0000000f5b0e7225 */ /* 0x000fe200028e045e */
[----:B------:R-:W-:-:S02]  /*5140*/  IADD3 R69, P4, PT, R69, R76, RZ ;  /* 0x0000004c45457210 */ /* 0x000fc40007f9e0ff */
[----:B------:R-:W-:Y:S01]  /*5150*/  LOP3.LUT R105, R105, 0x7ffff, RZ, 0xc0, !PT ;  /* 0x0007ffff69697812 */ /* 0x000fe200078ec0ff */
[----:B------:R-:W-:Y:S01]  /*5160*/  IMAD.WIDE.U32.X R52, R13, R93, R96, P3 ;  /* 0x0000005d0d347225 */ /* 0x000fe200018e0460 */
[----:B------:R-:W-:Y:S02]  /*5170*/  IADD3.X R106, P4, PT, R10, R61, RZ, P4, !PT ;  /* 0x0000003d0a6a7210 */ /* 0x000fe4000279e4ff */
[----:B------:R-:W-:Y:S01]  /*5180*/  LOP3.LUT R107, R107, 0x7ffff, RZ, 0xc0, !PT ;  /* 0x0007ffff6b6b7812 */ /* 0x000fe200078ec0ff */
[----:B------:R-:W-:Y:S01]  /*5190*/  IMAD.WIDE.U32 R76, R105, UR10, RZ ;  /* 0x0000000a694c7c25 */ /* 0x000fe2000f8e00ff */
[----:B------:R-:W-:Y:S02]  /*51a0*/  SHF.L.W.U32.HI R13, R21, 0xd, R50 ;  /* 0x0000000d150d7819 */ /* 0x000fe40000010e32 */
[----:B------:R-:W-:Y:S01]  /*51b0*/  LOP3.LUT R12, R106, 0x7ffff, RZ, 0xc0, !PT ;  /* 0x0007ffff6a0c7812 */ /* 0x000fe200078ec0ff */
[----:B------:R-:W-:Y:S01]  /*51c0*/  IMAD.WIDE.U32 R70, R107, UR6, RZ ;  /* 0x000000066b467c25 */ /* 0x000fe2000f8e00ff */
[----:B------:R-:W-:-:S02]  /*51d0*/  IADD3.X R108, P1, P2, R14, R74, R52, P1, P2 ;  /* 0x0000004a0e6c7210 */ /* 0x000fc40000a24434 */
[----:B------:R-:W-:Y:S01]  /*51e0*/  IADD3 R92, P0, PT, R13, R60, RZ ;  /* 0x0000003c0d5c7210 */ /* 0x000fe20007f1e0ff */
[----:B------:R-:W-:Y:S01]  /*51f0*/  IMAD.WIDE.U32 R60, R62, UR6, RZ ;  /* 0x000000063e3c7c25 */ /* 0x000fe2000f8e00ff */
[----:B------:R-:W-:-:S03]  /*5200*/  IADD3.X R109, PT, PT, R15, R11, R53, P1, P2 ;  /* 0x0000000b0f6d7210 */ /* 0x000fc60000fe4435 */
[----:B------:R-:W-:-:S04]  /*5210*/  IMAD.WIDE.U32 R76, P5, R67, UR16, R76 ;  /* 0x00000010434c7c25 */ /* 0x000fc8000f8a004c */
[----:B------:R-:W-:-:S04]  /*5220*/  IMAD.WIDE.U32 R74, R12, UR8, RZ ;  /* 0x000000080c4a7c25 */ /* 0x000fc8000f8e00ff */
[----:B------:R-:W-:-:S04]  /*5230*/  IMAD.WIDE.U32 R10, R67, UR10, RZ ;  /* 0x0000000a430a7c25 */ /* 0x000fc8000f8e00ff */
[----:B------:R-:W-:Y:S01]  /*5240*/  IMAD.WIDE.U32 R70, P3, R62, UR18, R70 ;  /* 0x000000123e467c25 */ /* 0x000fe2000f860046 */
[----:B------:R-:W-:Y:S02]  /*5250*/  IADD3 R13, P1, PT, R60, R10, RZ ;  /* 0x0000000a3c0d7210 */ /* 0x000fe40007f3e0ff */
[----:B------:R-:W-:Y:S01]  /*5260*/  IADD3 R14, P6, PT, R11, R76, RZ ;  /* 0x0000004c0b0e7210 */ /* 0x000fe20007fde0ff */
[----:B------:R-:W-:Y:S01]  /*5270*/  IMAD.WIDE.U32 R74, P2, R69, UR17, R74 ;  /* 0x00000011454a7c25 */ /* 0x000fe2000f84004a */
[----:B------:R-:W-:-:S03]  /*5280*/  MOV R72, R71 ;  /* 0x0000004700487202 */ /* 0x000fc60000000f00 */
[----:B------:R-:W-:Y:S01]  /*5290*/  IMAD.WIDE.U32 R10, R69, UR8, RZ ;  /* 0x00000008450a7c25 */ /* 0x000fe2000f8e00ff */
[----:B------:R-:W-:-:S03]  /*52a0*/  MOV R76, R75 ;  /* 0x0000004b004c7202 */ /* 0x000fc60000000f00 */
[----:B------:R-:W-:Y:S01]  /*52b0*/  IMAD.X R73, RZ, RZ, RZ, P3 ;  /* 0x000000ffff497224 */ /* 0x000fe200018e06ff */
[----:B------:R-:W-:Y:S01]  /*52c0*/  IADD3 R15, P3, PT, R61, R70, RZ ;  /* 0x000000463d0f7210 */ /* 0x000fe20007f7e0ff */
[----:B------:R-:W-:Y:S01]  /*52d0*/  IMAD.X R61, RZ, RZ, RZ, P5 ;  /* 0x000000ffff3d7224 */ /* 0x000fe200028e06ff */
[----:B------:R-:W-:Y:S01]  /*52e0*/  IADD3 R68, P5, PT, R11, R74, RZ ;  /* 0x0000004a0b447210 */ /* 0x000fe20007fbe0ff */
[----:B------:R-:W-:Y:S01]  /*52f0*/  IMAD.WIDE.U32 R70, R107, UR14, RZ ;  /* 0x0000000e6b467c25 */ /* 0x000fe2000f8e00ff */
[----:B------:R-:W-:-:S03]  /*5300*/  IADD3.X R15, P1, PT, R15, R14, RZ, P1, !PT ;  /* 0x0000000e0f0f7210 */ /* 0x000fc60000f3e4ff */
[----:B------:R-:W-:Y:S02]  /*5310*/  IMAD.MOV.U32 R60, RZ, RZ, R77 ;  /* 0x000000ffff3c7224 */ /* 0x000fe400078e004d */
[----:B------:R-:W-:Y:S01]  /*5320*/  IMAD.X R77, RZ, RZ, RZ, P2 ;  /* 0x000000ffff4d7224 */ /* 0x000fe200010e06ff */
[----:B------:R-:W-:Y:S01]  /*5330*/  IADD3 R14, P2, PT, R13, R10, RZ ;  /* 0x0000000a0d0e7210 */ /* 0x000fe20007f5e0ff */
[----:B------:R-:W-:-:S04]  /*5340*/  IMAD.WIDE.U32 R10, R105, UR6, RZ ;  /* 0x00000006690a7c25 */ /* 0x000fc8000f8e00ff */
[----:B------:R-:W-:-:S04]  /*5350*/  IMAD.WIDE.U32.X R52, R107, UR18, R72, P3 ;  /* 0x000000126b347c25 */ /* 0x000fc800098e0448 */
[----:B------:R-:W-:Y:S01]  /*5360*/  IMAD.WIDE.U32 R78, P3, R62, UR5, R70 ;  /* 0x000000053e4e7c25 */ /* 0x000fe2000f860046 */
[----:B------:R-:W-:-:S03]  /*5370*/  IADD3.X R70, P2, PT, R15, R68, RZ, P2, !PT ;  /* 0x000000440f467210 */ /* 0x000fc6000175e4ff */
[----:B------:R-:W-:-:S04]  /*5380*/  IMAD.WIDE.U32.X R60, R105, UR16, R60, P6 ;  /* 0x00000010693c7c25 */ /* 0x000fc8000b0e043c */
[----:B------:R-:W-:-:S04]  /*5390*/  IMAD.WIDE.U32.X R72, R12, UR17, R76, P5 ;  /* 0x000000110c487c25 */ /* 0x000fc8000a8e044c */
[----:B------:R-:W-:Y:S01]  /*53a0*/  IMAD.WIDE.U32 R94, P5, R67, UR18, R10 ;  /* 0x00000012435e7c25 */ /* 0x000fe2000f8a000a */
[----:B------:R-:W-:-:S03]  /*53b0*/  IADD3.X R11, P1, P2, R72, R60, R52, P2, P1 ;  /* 0x0000003c480b7210 */ /* 0x000fc60001222434 */
[----:B------:R-:W-:Y:S01]  /*53c0*/  IMAD.WIDE.U32 R96, R12, UR10, RZ ;  /* 0x0000000a0c607c25 */ /* 0x000fe2000f8e00ff */
[----:B------:R-:W-:Y:S02]  /*53d0*/  IADD3.X R53, PT, PT, R73, R61, R53, P1, P2 ;  /* 0x0000003d49357210 */ /* 0x000fe40000fe4435 */
[----:B------:R-:W-:Y:S01]  /*53e0*/  MOV R72, R95 ;  /* 0x0000005f00487202 */ /* 0x000fe20000000f00 */
[----:B------:R-:W-:-:S04]  /*53f0*/  IMAD.WIDE.U32 R74, R62, UR14, RZ ;  /* 0x0000000e3e4a7c25 */ /* 0x000fc8000f8e00ff */
[----:B------:R-:W-:-:S04]  /*5400*/  IMAD.WIDE.U32 R90, R67, UR6, RZ ;  /* 0x00000006435a7c25 */ /* 0x000fc8000f8e00ff */
[----:B------:R-:W-:Y:S01]  /*5410*/  IMAD.WIDE.U32 R96, P2, R69, UR16, R96 ;  /* 0x0000001045607c25 */ /* 0x000fe2000f840060 */
[----:B------:R-:W-:-:S03]  /*5420*/  IADD3 R13, P1, PT, R74, R90, RZ ;  /* 0x0000005a4a0d7210 */ /* 0x000fc60007f3e0ff */
[----:B------:R-:W-:-:S04]  /*5430*/  IMAD.WIDE.U32 R60, R69, UR10, RZ ;  /* 0x0000000a453c7c25 */ /* 0x000fc8000f8e00ff */
[----:B------:R-:W-:Y:S01]  /*5440*/  IMAD.X R77, RZ, RZ, RZ, P3 ;  /* 0x000000ffff4d7224 */ /* 0x000fe200018e06ff */
[----:B------:R-:W-:Y:S01]  /*5450*/  IADD3 R10, P3, PT, R75, R78, RZ ;  /* 0x0000004e4b0a7210 */ /* 0x000fe20007f7e0ff */
[----:B------:R-:W-:Y:S01]  /*5460*/  IMAD.X R73, RZ, RZ, RZ, P5 ;  /* 0x000000ffff497224 */ /* 0x000fe200028e06ff */
[----:B------:R-:W-:Y:S01]  /*5470*/  IADD3 R91, P5, PT, R91, R94, RZ ;  /* 0x0000005e5b5b7210 */ /* 0x000fe20007fbe0ff */
[----:B------:R-:W-:Y:S01]  /*5480*/  IMAD.X R75, RZ, RZ, RZ, P2 ;  /* 0x000000ffff4b7224 */ /* 0x000fe200010e06ff */
[----:B------:R-:W-:Y:S01]  /*5490*/  IADD3 R68, P2, PT, R13, R60, RZ ;  /* 0x0000003c0d447210 */ /* 0x000fe20007f5e0ff */
[----:B------:R-:W-:Y:S01]  /*54a0*/  IMAD.MOV.U32 R76, RZ, RZ, R79 ;  /* 0x000000ffff4c7224 */ /* 0x000fe200078e004f */
[----:B------:R-:W-:Y:S01]  /*54b0*/  IADD3 R13, P6, PT, R61, R96, RZ ;  /* 0x000000603d0d7210 */ /* 0x000fe20007fde0ff */
[----:B------:R-:W-:Y:S01]  /*54c0*/  IMAD.MOV.U32 R74, RZ, RZ, R97 ;  /* 0x000000ffff4a7224 */ /* 0x000fe200078e0061 */
[----:B------:R-:W-:Y:S01]  /*54d0*/  IADD3.X R10, P1, PT, R10, R91, RZ, P1, !PT ;  /* 0x0000005b0a0a7210 */ /* 0x000fe20000f3e4ff */
[----:B------:R-:W-:-:S04]  /*54e0*/  IMAD.WIDE.U32 R78, R107, UR24, RZ ;  /* 0x000000186b4e7c25 */ /* 0x000fc8000f8e00ff */
[----:B------:R-:W-:Y:S01]  /*54f0*/  IMAD.WIDE.U32.X R60, R107, UR5, R76, P3 ;  /* 0x000000056b3c7c25 */ /* 0x000fe200098e044c */
[----:B------:R-:W-:Y:S02]  /*5500*/  IADD3.X R76, P2, PT, R10, R13, RZ, P2, !PT ;  /* 0x0000000d0a4c7210 */ /* 0x000fe4000175e4ff */
[----:B------:R-:W-:Y:S01]  /*5510*/  IADD3.X R77, P4, PT, RZ, R108, RZ, P4, !PT ;  /* 0x0000006cff4d7210 */ /* 0x000fe2000279e4ff */
        /* <DEDUP_REMOVED lines=9> */
[----:B------:R-:W-:Y:S01]  /*55b0*/  IMAD.X R95, RZ, RZ, RZ, P3 ;  /* 0x000000ffff5f7224 */ /* 0x000fe200018e06ff */
[----:B------:R-:W-:Y:S01]  /*55c0*/  IADD3 R126, P3, PT, R79, R90, RZ ;  /* 0x0000005a4f7e7210 */ /* 0x000fe20007f7e0ff */
[----:B------:R-:W-:Y:S01]  /*55d0*/  IMAD.WIDE.U32 R98, P5, R62, UR27, R98 ;  /* 0x0000001b3e627c25 */ /* 0x000fe2000f8a0062 */
[----:B------:R-:W-:-:S03]  /*55e0*/  IADD3 R127, P2, PT, R78, R96, RZ ;  /* 0x000000604e7f7210 */ /* 0x000fc60007f5e0ff */
[----:B------:R-:W-:-:S04]  /*55f0*/  IMAD.WIDE.U32 R60, R62, UR26, RZ ;  /* 0x0000001a3e3c7c25 */ /* 0x000fc8000f8e00ff */
[----:B------:R-:W-:-:S04]  /*5600*/  IMAD.WIDE.U32 R78, R67, UR24, RZ ;  /* 0x00000018434e7c25 */ /* 0x000fc8000f8e00ff */
[----:B------:R-:W-:Y:S01]  /*5610*/  IMAD.WIDE.U32 R72, R105, UR14, RZ ;  /* 0x0000000e69487c25 */ /* 0x000fe2000f8e00ff */
[----:B------:R-:W-:-:S03]  /*5620*/  IADD3 R93, P1, PT, R60, R78, RZ ;  /* 0x0000004e3c5d7210 */ /* 0x000fc60007f3e0ff */
[----:B------:R-:W-:Y:S01]  /*5630*/  IMAD.X R75, RZ, RZ, RZ, P5 ;  /* 0x000000ffff4b7224 */ /* 0x000fe200028e06ff */
[----:B------:R-:W-:Y:S01]  /*5640*/  IADD3 R104, P5, PT, R61, R98, RZ ;  /* 0x000000623d687210 */ /* 0x000fe20007fbe0ff */
[----:B------:R-:W-:-:S04]  /*5650*/  IMAD.WIDE.U32 R90, R107, UR28, RZ ;  /* 0x0000001c6b5a7c25 */ /* 0x000fc8000f8e00ff */
[----:B------:R-:W-:-:S04]  /*5660*/  IMAD.WIDE.U32.X R60, R107, UR25, R94, P3 ;  /* 0x000000196b3c7c25 */ /* 0x000fc800098e045e */
[----:B------:R-:W-:Y:S02]  /*5670*/  IMAD.MOV.U32 R74, RZ, RZ, R99 ;  /* 0x000000ffff4a7224 */ /* 0x000fe400078e0063 */
[----:B------:R-:W-:-:S04]  /*5680*/  IMAD.WIDE.U32 R72, P3, R67, UR5, R72 ;  /* 0x0000000543487c25 */ /* 0x000fc8000f860048 */
[----:B------:R-:W-:Y:S01]  /*5690*/  IMAD.WIDE.U32 R100, P6, R62, UR29, R90 ;  /* 0x0000001d3e647c25 */ /* 0x000fe2000f8c005a */
[----:B------:R-:W-:-:S03]  /*56a0*/  IADD3.X R63, PT, PT, RZ, RZ, RZ, P3, !PT ;  /* 0x000000ffff3f7210 */ /* 0x000fc60001ffe4ff */
[----:B------:R-:W-:-:S04]  /*56b0*/  IMAD.WIDE.U32 R90, R105, UR24, RZ ;  /* 0x00000018695a7c25 */ /* 0x000fc8000f8e00ff */
[----:B------:R-:W-:Y:S01]  /*56c0*/  IMAD.WIDE.U32.X R94, R107, UR27, R74, P5 ;  /* 0x0000001b6b5e7c25 */ /* 0x000fe2000a8e044a */
[----:B------:R-:W-:-:S03]  /*56d0*/  IADD3 R15, P5, PT, R97, R72, RZ ;  /* 0x00000048610f7210 */ /* 0x000fc60007fbe0ff */
[----:B------:R-:W-:Y:S01]  /*56e0*/  IMAD.WIDE.U32 R98, R62, UR28, RZ ;  /* 0x0000001c3e627c25 */ /* 0x000fe2000f8e00ff */
[----:B------:R-:W-:-:S03]  /*56f0*/  IADD3.X R126, P2, PT, R126, R15, RZ, P2, !PT ;  /* 0x0000000f7e7e7210 */ /* 0x000fc6000175e4ff */
[----:B------:R-:W-:Y:S01]  /*5700*/  IMAD.WIDE.U32 R102, R105, UR26, RZ ;  /* 0x0000001a69667c25 */ /* 0x000fe2000f8e00ff */
[----:B------:R-:W-:-:S03]  /*5710*/  IADD3 R13, P3, PT, R99, R100, RZ ;  /* 0x00000064630d7210 */ /* 0x000fc60007f7e0ff */
[----:B------:R-:W-:Y:S02]  /*5720*/  IMAD.MOV.U32 R62, RZ, RZ, R73 ;  /* 0x000000ffff3e7224 */ /* 0x000fe400078e0049 */
[----:B------:R-:W-:Y:S02]  /*5730*/  IMAD.X R97, RZ, RZ, RZ, P6 ;  /* 0x000000ffff617224 */ /* 0x000fe400030e06ff */
[----:B------:R-:W-:-:S04]  /*5740*/  IMAD.WIDE.U32 R90, P6, R67, UR25, R90 ;  /* 0x00000019435a7c25 */ /* 0x000fc8000f8c005a */
[----:B------:R-:W-:Y:S01]  /*5750*/  IMAD.WIDE.U32.X R62, R105, UR5, R62, P5 ;  /* 0x00000005693e7c25 */ /* 0x000fe2000a8e043e */
[----:B------:R-:W-:-:S03]  /*5760*/  MOV R72, R91 ;  /* 0x0000005b00487202 */ /* 0x000fc60000000f00 */
[----:B------:R-:W-:Y:S02]  /*5770*/  IMAD.MOV.U32 R96, RZ, RZ, R101 ;  /* 0x000000ffff607224 */ /* 0x000fe400078e0065 */
[----:B------:R-:W-:-:S04]  /*5780*/  IMAD.WIDE.U32 R74, R67, UR26, RZ ;  /* 0x0000001a434a7c25 */ /* 0x000fc8000f8e00ff */
[----:B------:R-:W-:-:S04]  /*5790*/  IMAD.WIDE.U32 R102, P5, R67, UR27, R102 ;  /* 0x0000001b43667c25 */ /* 0x000fc8000f8a0066 */
[----:B------:R-:W-:Y:S01]  /*57a0*/  IMAD.X R73, RZ, RZ, RZ, P6 ;  /* 0x000000ffff497224 */ /* 0x000fe200030e06ff */
[----:B------:R-:W-:Y:S01]  /*57b0*/  IADD3 R67, P6, PT, R79, R90, RZ ;  /* 0x0000005a4f437210 */ /* 0x000fe20007fde0ff */
[----:B------:R-:W-:Y:S01]  /*57c0*/  IMAD.WIDE.U32.X R96, R107, UR29, R96, P3 ;  /* 0x0000001d6b607c25 */ /* 0x000fe200098e0460 */
[----:B------:R-:W-:Y:S02]  /*57d0*/  IADD3 R71, P3, PT, R98, R74, RZ ;  /* 0x0000004a62477210 */ /* 0x000fe40007f7e0ff */
[----:B------:R-:W-:Y:S01]  /*57e0*/  IADD3.X R104, P1, PT, R104, R67, RZ, P1, !PT ;  /* 0x0000004368687210 */ /* 0x000fe20000f3e4ff */
[----:B------:R-:W-:Y:S01]  /*57f0*/  IMAD.X R99, RZ, RZ, RZ, P5 ;  /* 0x000000ffff637224 */ /* 0x000fe200028e06ff */
[----:B------:R-:W-:Y:S01]  /*5800*/  IADD3 R90, P5, PT, R75, R102, RZ ;  /* 0x000000664b5a7210 */ /* 0x000fe20007fbe0ff */
[----:B------:R-:W-:-:S03]  /*5810*/  IMAD.WIDE.U32 R74, R12, UR24, RZ ;  /* 0x000000180c4a7c25 */ /* 0x000fc6000f8e00ff */
[----:B------:R-:W-:Y:S01]  /*5820*/  IADD3.X R67, P3, PT, R13, R90, RZ, P3, !PT ;  /* 0x0000005a0d437210 */ /* 0x000fe20001f7e4ff */
[----:B------:R-:W-:Y:S01]  /*5830*/  IMAD.WIDE.U32.X R78, R105, UR25, R72, P6 ;  /* 0x00000019694e7c25 */ /* 0x000fe2000b0e0448 */
[----:B------:R-:W-:-:S03]  /*5840*/  SHF.L.W.U32.HI R13, R106, 0xd, R77 ;  /* 0x0000000d6a0d7819 */ /* 0x000fc60000010e4d */
[----:B------:R-:W-:-:S04]  /*5850*/  IMAD.WIDE.U32 R72, R69, UR24, RZ ;  /* 0x0000001845487c25 */ /* 0x000fc8000f8e00ff */
[----:B------:R-:W-:Y:S02]  /*5860*/  IMAD.MOV.U32 R98, RZ, RZ, R103 ;  /* 0x000000ffff627224 */ /* 0x000fe400078e0067 */
[----:B------:R-:W-:-:S04]  /*5870*/  IMAD.WIDE.U32 R74, P6, R69, UR25, R74 ;  /* 0x00000019454a7c25 */ /* 0x000fc8000f8c004a */
[----:B------:R-:W-:Y:S01]  /*5880*/  IMAD.X R90, RZ, RZ, R109, P4 ;  /* 0x000000ffff5a7224 */ /* 0x000fe200020e066d */
[----:B------:R-:W-:Y:S01]  /*5890*/  IADD3 R71, P4, PT, R71, R72, RZ ;  /* 0x0000004847477210 */ /* 0x000fe20007f9e0ff */
[----:B------:R-:W-:Y:S01]  /*58a0*/  IMAD.WIDE.U32.X R98, R105, UR27, R98, P5 ;  /* 0x0000001b69627c25 */ /* 0x000fe2000a8e0462 */
[----:B------:R-:W-:Y:S02]  /*58b0*/  IADD3.X R101, PT, PT, RZ, RZ, RZ, P6, !PT ;  /* 0x000000ffff657210 */ /* 0x000fe400037fe4ff */
[----:B------:R-:W-:Y:S01]  /*58c0*/  IADD3 R72, P5, PT, R73, R74, RZ ;  /* 0x0000004a49487210 */ /* 0x000fe20007fbe0ff */
[----:B------:R-:W-:Y:S01]  /*58d0*/  IMAD.MOV.U32 R100, RZ, RZ, R75 ;  /* 0x000000ffff647224 */ /* 0x000fe200078e004b */
[----:B------:R-:W-:Y:S01]  /*58e0*/  SHF.L.W.U32.HI R77, R77, 0xd, R90 ;  /* 0x0000000d4d4d7819 */ /* 0x000fe20000010e5a */
[----:B------:R-:W-:Y:S01]  /*58f0*/  IMAD.WIDE.U32 R74, R12, UR6, RZ ;  /* 0x000000060c4a7c25 */ /* 0x000fe2000f8e00ff */
[----:B------:R-:W-:-:S03]  /*5900*/  IADD3.X R67, P4, PT, R67, R72, RZ, P4, !PT ;  /* 0x0000004843437210 */ /* 0x000fc6000279e4ff */
[----:B------:R-:W-:-:S04]  /*5910*/  IMAD.WIDE.U32.X R100, R12, UR25, R100, P5 ;  /* 0x000000190c647c25 */ /* 0x000fc8000a8e0464 */
[----:B------:R-:W-:Y:S01]  /*5920*/  IMAD.WIDE.U32 R90, R12, UR14, RZ ;  /* 0x0000000e0c5a7c25 */ /* 0x000fe2000f8e00ff */
[----:B------:R-:W-:-:S03]  /*5930*/  IADD3.X R15, P3, P5, R100, R98, R96, P4, P3 ;  /* 0x00000062640f7210 */ /* 0x000fc60002566460 */
[----:B------:R-:W-:-:S04]  /*5940*/  IMAD.WIDE.U32 R74, P4, R69, UR18, R74 ;  /* 0x00000012454a7c25 */ /* 0x000fc8000f88004a */
[----:B------:R-:W-:Y:S01]  /*5950*/  IMAD.WIDE.U32 R6, R13, 0x13, R6 ;  /* 0x000000130d067825 */ /* 0x000fe200078e0006 */
[----:B------:R-:W-:-:S03]  /*5960*/  IADD3.X R13, PT, PT, R101, R99, R97, P3, P5 ;  /* 0x00000063650d7210 */ /* 0x000fc60001fea461 */
[----:B------:R-:W-:-:S04]  /*5970*/  IMAD.WIDE.U32 R72, R69, UR6, RZ ;  /* 0x0000000645487c25 */ /* 0x000fc8000f8e00ff */
[----:B------:R-:W-:Y:S01]  /*5980*/  IMAD R77, R77, 0x13, RZ ;  /* 0x000000134d4d7824 */ /* 0x000fe200078e02ff */
[----:B------:R-:W-:Y:S01]  /*5990*/  IADD3 R73, P5, PT, R73, R74, RZ ;  /* 0x0000004a49497210 */ /* 0x000fe20007fbe0ff */
[----:B------:R-:W-:Y:S01]  /*59a0*/  IMAD.WIDE.U32 R98, P6, R69, UR5, R90 ;  /* 0x0000000545627c25 */ /* 0x000fe2000f8c005a */
[----:B------:R-:W-:Y:S02]  /*59b0*/  MOV R90, R75 ;  /* 0x0000004b005a7202 */ /* 0x000fe40000000f00 */
[----:B------:R-:W-:Y:S01]  /*59c0*/  IADD3 R127, P3, PT, R127, R72, RZ ;  /* 0x000000487f7f7210 */ /* 0x000fe20007f7e0ff */
[----:B------:R-:W-:-:S03]  /*59d0*/  IMAD.WIDE.U32 R96, R69, UR14, RZ ;  /* 0x0000000e45607c25 */ /* 0x000fc6000f8e00ff */
[----:B------:R-:W-:Y:S01]  /*59e0*/  IADD3.X R126, P3, PT, R126, R73, RZ, P3, !PT ;  /* 0x000000497e7e7210 */ /* 0x000fe20001f7e4ff */
[----:B------:R-:W-:Y:S01]  /*59f0*/  IMAD.IADD R75, R7, 0x1, R77 ;  /* 0x00000001074b7824 */ /* 0x000fe200078e024d */
[----:B------:R-:W-:Y:S01]  /*5a00*/  LOP3.LUT R73, R9, 0x7ffff, RZ, 0xc0, !PT ;  /* 0x0007ffff09497812 */ /* 0x000fe200078ec0ff */
[----:B------:R-:W-:Y:S01]  /*5a10*/  IMAD.X R91, RZ, RZ, RZ, P4 ;  /* 0x000000ffff5b7224 */ /* 0x000fe200020e06ff */
[----:B------:R-:W-:Y:S01]  /*5a20*/  IADD3 R72, P4, PT, R93, R96, RZ ;  /* 0x000000605d487210 */ /* 0x000fe20007f9e0ff */
[----:B------:R-:W-:Y:S01]  /*5a30*/  IMAD.X R103, RZ, RZ, RZ, P6 ;  /* 0x000000ffff677224 */ /* 0x000fe200030e06ff */
[----:B------:R-:W-:Y:S01]  /*5a40*/  IADD3 R97, P6, PT, R97, R98, RZ ;  /* 0x0000006261617210 */ /* 0x000fe20007fde0ff */
[----:B------:R-:W-:Y:S01]  /*5a50*/  IMAD.MOV.U32 R102, RZ, RZ, R99 ;  /* 0x000000ffff667224 */ /* 0x000fe200078e0063 */
[C---:B------:R-:W-:Y:S01]  /*5a60*/  LOP3.LUT R96, R75.reuse, 0x7ffff, RZ, 0xc0, !PT ;  /* 0x0007ffff4b607812 */ /* 0x040fe200078ec0ff */
[----:B------:R-:W-:Y:S01]  /*5a70*/  IMAD.WIDE.U32.X R90, R12, UR18, R90, P5 ;  /* 0x000000120c5a7c25 */ /* 0x000fe2000a8e045a */
[----:B------:R-:W-:-:S02]  /*5a80*/  LEA.HI R75, P5, R75, R8, RZ, 0xd ;  /* 0x000000084b4b7211 */ /* 0x000fc400078b68ff */
[----:B------:R-:W-:Y:S01]  /*5a90*/  IADD3.X R74, P4, PT, R104, R97, RZ, P4, !PT ;  /* 0x00000061684a7210 */ /* 0x000fe2000279e4ff */
[----:B------:R-:W-:Y:S01]  /*5aa0*/  IMAD.WIDE.U32.X R102, R12, UR5, R102, P6 ;  /* 0x000000050c667c25 */ /* 0x000fe2000b0e0466 */
[----:B------:R-:W-:Y:S02]  /*5ab0*/  SHF.L.W.U32.HI R12, R50, 0xd, R51 ;  /* 0x0000000d320c7819 */ /* 0x000fe40000010e33 */
[----:B------:R-:W-:Y:S01]  /*5ac0*/  IADD3.X R123, P3, P2, R90, R62, R60, P3, P2 ;  /* 0x0000003e5a7b7210 */ /* 0x000fe20001a6443c */
[----:B------:R-:W-:Y:S01]  /*5ad0*/  IMAD.WIDE.U32 R98, R96, UR24, RZ ;  /* 0x0000001860627c25 */ /* 0x000fe2000f8e00ff */
[----:B------:R-:W-:Y:S02]  /*5ae0*/  IADD3.X R12, P0, PT, R12, R49, RZ, P0, !PT ;  /* 0x000000310c0c7210 */ /* 0x000fe4000071e4ff */
[----:B------:R-:W-:Y:S01]  /*5af0*/  IADD3.X R125, PT, PT, R91, R63, R61, P3, P2 ;  /* 0x0000003f5b7d7210 */ /* 0x000fe20001fe443d */
[----:B------:R-:W-:Y:S01]  /*5b00*/  IMAD.X R73, RZ, RZ, R73, P5 ;  /* 0x000000ffff497224 */ /* 0x000fe200028e0649 */
[----:B------:R-:W-:Y:S01]  /*5b10*/  IADD3.X R90, P1, P5, R102, R78, R94, P4, P1 ;  /* 0x0000004e665a7210 */ /* 0x000fe2000252245e */
[----:B------:R-:W-:-:S03]  /*5b20*/  IMAD.WIDE.U32 R8, R6, UR24, RZ ;  /* 0x0000001806087c25 */ /* 0x000fc6000f8e00ff */
[----:B------:R-:W-:Y:S01]  /*5b30*/  IADD3.X R94, PT, PT, R103, R79, R95, P1, P5 ;  /* 0x0000004f675e7210 */ /* 0x000fe20000fea45f */
[----:B------:R-:W-:Y:S01]  /*5b40*/  IMAD.WIDE.U32 R98, P4, R6, UR25, R98 ;  /* 0x0000001906627c25 */ /* 0x000fe2000f880062 */
[----:B------:R-:W-:Y:S02]  /*5b50*/  LEA.HI.X R93, P1, R51, R48, RZ, 0xd, P0 ;  /* 0x00000030335d7211 */ /* 0x000fe40000036cff */
[----:B------:R-:W-:Y:S01]  /*5b60*/  IADD3 R7, P2, PT, R14, R8, RZ ;  /* 0x000000080e077210 */ /* 0x000fe20007f5e0ff */
[----:B------:R-:W-:Y:S01]  /*5b70*/  IMAD.WIDE.U32 R100, R73, UR14, RZ ;  /* 0x0000000e49647c25 */ /* 0x000fe2000f8e00ff */
[----:B------:R-:W-:-:S03]  /*5b80*/  IADD3 R9, P3, PT, R9, R98, RZ ;  /* 0x0000006209097210 */ /* 0x000fc60007f7e0ff */
[C---:B------:R-:W-:Y:S01]  /*5b90*/  IMAD.WIDE.U32 R48, R75.reuse, UR14, RZ ;  /* 0x0000000e4b307c25 */ /* 0x040fe2000f8e00ff */
[----:B------:R-:W-:Y:S02]  /*5ba0*/  IADD3.X R70, P0, PT, R70, R9, RZ, P2, !PT ;  /* 0x0000000946467210 */ /* 0x000fe4000171e4ff */
[----:B------:R-:W-:Y:S01]  /*5bb0*/  IADD3.X R9, PT, PT, RZ, RZ, RZ, P4, !PT ;  /* 0x000000ffff097210 */ /* 0x000fe200027fe4ff */
[----:B------:R-:W-:Y:S01]  /*5bc0*/  IMAD.WIDE.U32 R100, P5, R75, UR5, R100 ;  /* 0x000000054b647c25 */ /* 0x000fe2000f8a0064 */
[----:B------:R-:W-:-:S03]  /*5bd0*/  IADD3 R14, P2, PT, R7, R48, RZ ;  /* 0x00000030070e7210 */ /* 0x000fc60007f5e0ff */
[----:B------:R-:W-:Y:S01]  /*5be0*/  IMAD.WIDE.U32 R60, R5, R80, RZ ;  /* 0x00000050053c7225 */ /* 0x000fe200078e00ff */
[----:B------:R-:W-:-:S03]  /*5bf0*/  IADD3 R7, P4, PT, R49, R100, RZ ;  /* 0x0000006431077210 */ /* 0x000fc60007f9e0ff */
[----:B------:R-:W-:Y:S01]  /*5c00*/  IMAD.WIDE.U32 R48, R96, UR26, RZ ;  /* 0x0000001a60307c25 */ /* 0x000fe2000f8e00ff */
[----:B------:R-:W-:-:S03]  /*5c10*/  IADD3.X R70, P2, PT, R70, R7, RZ, P2, !PT ;  /* 0x0000000746467210 */ /* 0x000fc6000175e4ff */
[----:B------:R-:W-:Y:S02]  /*5c20*/  IMAD.X R51, RZ, RZ, RZ, P5 ;  /* 0x000000ffff337224 */ /* 0x000fe400028e06ff */
[----:B------:R-:W-:Y:S02]  /*5c30*/  IMAD.MOV.U32 R8, RZ, RZ, R99 ;  /* 0x000000ffff087224 */ /* 0x000fe400078e0063 */
[----:B------:R-:W-:Y:S02]  /*5c40*/  IMAD.MOV.U32 R50, RZ, RZ, R101 ;  /* 0x000000ffff327224 */ /* 0x000fe400078e0065 */
[----:B------:R-:W-:-:S04]  /*5c50*/  IMAD.WIDE.U32 R62, P5, R81, R4, R60 ;  /* 0x00000004513e7225 */ /* 0x000fc800078a003c */
[----:B------:R-:W-:Y:S01]  /*5c60*/  IMAD.WIDE.U32.X R8, R96, UR25, R8, P3 ;  /* 0x0000001960087c25 */ /* 0x000fe200098e0408 */
[----:B------:R-:W-:-:S03]  /*5c70*/  IADD3.X R69, PT, PT, RZ, RZ, RZ, P5, !PT ;  /* 0x000000ffff457210 */ /* 0x000fc60002ffe4ff */
[----:B------:R-:W-:-:S04]  /*5c80*/  IMAD.WIDE.U32.X R50, R73, UR5, R50, P4 ;  /* 0x0000000549327c25 */ /* 0x000fc8000a0e0432 */
[----:B------:R-:W-:Y:S01]  /*5c90*/  IMAD.WIDE.U32 R60, R6, UR26, RZ ;  /* 0x0000001a063c7c25 */ /* 0x000fe2000f8e00ff */
[----:B------:R-:W-:-:S03]  /*5ca0*/  IADD3.X R95, P0, P2, R50, R11, R8, P2, P0 ;  /* 0x0000000b325f7210 */ /* 0x000fc60001200408 */
[----:B------:R-:W-:Y:S01]  /*5cb0*/  IMAD.WIDE.U32 R78, P3, R6, UR27, R48 ;  /* 0x0000001b064e7c25 */ /* 0x000fe2000f860030 */
[----:B------:R-:W-:Y:S02]  /*5cc0*/  IADD3 R7, P5, PT, R68, R60, RZ ;  /* 0x0000003c44077210 */ /* 0x000fe40007fbe0ff */
[----:B------:R-:W-:Y:S01]  /*5cd0*/  IADD3.X R132, PT, PT, R51, R53, R9, P0, P2 ;  /* 0x0000003533847210 */ /* 0x000fe200007e4409 */
[----:B------:R-:W-:Y:S01]  /*5ce0*/  IMAD.WIDE.U32 R48, R4, R80, RZ ;  /* 0x0000005004307225 */ /* 0x000fe200078e00ff */
[----:B------:R-:W-:-:S03]  /*5cf0*/  IADD3 R11, P4, PT, R61, R78, RZ ;  /* 0x0000004e3d0b7210 */ /* 0x000fc60007f9e0ff */
[----:B------:R-:W-:Y:S01]  /*5d00*/  IMAD.WIDE.U32 R60, R73, UR24, RZ ;  /* 0x00000018493c7c25 */ /* 0x000fe2000f8e00ff */
[----:B------:R-:W-:Y:S02]  /*5d10*/  IADD3 R49, P6, PT, R49, R62, RZ ;  /* 0x0000003e31317210 */ /* 0x000fe40007fde0ff */
[----:B------:R-:W-:Y:S01]  /*5d20*/  IADD3.X R76, P0, PT, R76, R11, RZ, P5, !PT ;  /* 0x0000000b4c4c7210 */ /* 0x000fe20002f1e4ff */
[----:B------:R-:W-:Y:S02]  /*5d30*/  IMAD.MOV.U32 R68, RZ, RZ, R63 ;  /* 0x000000ffff447224 */ /* 0x000fe400078e003f */
[----:B------:R-:W-:-:S04]  /*5d40*/  IMAD.WIDE.U32 R62, R4, 0x13, RZ ;  /* 0x00000013043e7825 */ /* 0x000fc800078e00ff */
[----:B------:R-:W-:Y:S01]  /*5d50*/  IMAD.WIDE.U32 R60, P2, R75, UR25, R60 ;  /* 0x000000194b3c7c25 */ /* 0x000fe2000f84003c */
[----:B------:R-:W-:-:S03]  /*5d60*/  IADD3 R121, PT, PT, R63, R121, RZ ;  /* 0x000000793f797210 */ /* 0x000fc60007ffe0ff */
[----:B------:R-:W-:-:S04]  /*5d70*/  IMAD.WIDE.U32 R8, R75, UR24, RZ ;  /* 0x000000184b087c25 */ /* 0x000fc8000f8e00ff */
[----:B------:R-:W-:-:S04]  /*5d80*/  IMAD.WIDE.U32.X R50, R81, R5, R68, P6 ;  /* 0x0000000551327225 */ /* 0x000fc800030e0444 */
[----:B------:R-:W-:Y:S01]  /*5d90*/  IMAD.X R5, RZ, RZ, RZ, P3 ;  /* 0x000000ffff057224 */ /* 0x000fe200018e06ff */
[----:B------:R-:W-:Y:S01]  /*5da0*/  IADD3 R9, P3, PT, R9, R60, RZ ;  /* 0x0000003c09097210 */ /* 0x000fe20007f7e0ff */
[----:B------:R-:W-:Y:S01]  /*5db0*/  IMAD.X R69, RZ, RZ, RZ, P2 ;  /* 0x000000ffff457224 */ /* 0x000fe200010e06ff */
[----:B------:R-:W-:Y:S01]  /*5dc0*/  IADD3 R120, P2, PT, R7, R8, RZ ;  /* 0x0000000807787210 */ /* 0x000fe20007f5e0ff */
[----:B------:R-:W-:Y:S02]  /*5dd0*/  IMAD.MOV.U32 R4, RZ, RZ, R79 ;  /* 0x000000ffff047224 */ /* 0x000fe400078e004f */
[----:B------:R-:W-:Y:S01]  /*5de0*/  IMAD.MOV.U32 R68, RZ, RZ, R61 ;  /* 0x000000ffff447224 */ /* 0x000fe200078e003d */
[----:B------:R-:W-:Y:S01]  /*5df0*/  IADD3.X R130, P2, PT, R76, R9, RZ, P2, !PT ;  /* 0x000000094c827210 */ /* 0x000fe2000175e4ff */
[----:B------:R-:W-:-:S04]  /*5e00*/  IMAD.WIDE.U32 R98, R121, R82, RZ ;  /* 0x0000005279627225 */ /* 0x000fc800078e00ff */
[----:B------:R-:W-:-:S04]  /*5e10*/  IMAD.WIDE.U32.X R4, R96, UR27, R4, P4 ;  /* 0x0000001b60047c25 */ /* 0x000fc8000a0e0404 */
[----:B------:R-:W-:-:S04]  /*5e20*/  IMAD.WIDE.U32.X R8, R73, UR25, R68, P3 ;  /* 0x0000001949087c25 */ /* 0x000fc800098e0444 */
[----:B------:R-:W-:Y:S01]  /*5e30*/  IMAD.WIDE.U32 R100, P5, R83, R62, R98 ;  /* 0x0000003e53647225 */ /* 0x000fe200078a0062 */
[----:B------:R-:W-:-:S03]  /*5e40*/  IADD3.X R128, P2, P6, R8, R10, R4, P2, P0 ;  /* 0x0000000a08807210 */ /* 0x000fc60001640404 */
[----:B------:R-:W-:Y:S01]  /*5e50*/  IMAD.WIDE.U32 R76, R96, UR28, RZ ;  /* 0x0000001c604c7c25 */ /* 0x000fe2000f8e00ff */
[----:B------:R-:W-:-:S03]  /*5e60*/  IADD3.X R129, PT, PT, R9, R52, R5, P2, P6 ;  /* 0x0000003409817210 */ /* 0x000fc600017ec405 */
[----:B------:R-:W-:-:S04]  /*5e70*/  IMAD.WIDE.U32 R98, R73, UR26, RZ ;  /* 0x0000001a49627c25 */ /* 0x000fc8000f8e00ff */
[----:B------:R-:W-:-:S04]  /*5e80*/  IMAD.WIDE.U32 R68, R6, UR28, RZ ;  /* 0x0000001c06447c25 */ /* 0x000fc8000f8e00ff */
[----:B------:R-:W-:Y:S01]  /*5e90*/  IMAD.WIDE.U32 R78, P3, R6, UR29, R76 ;  /* 0x0000001d064e7c25 */ /* 0x000fe2000f86004c */
[----:B------:R-:W-:Y:S02]  /*5ea0*/  IADD3 R127, P0, PT, R127, R68, RZ ;  /* 0x000000447f7f7210 */ /* 0x000fe40007f1e0ff */
[----:B------:R-:W-:Y:S01]  /*5eb0*/  MOV R76, R101 ;  /* 0x00000065004c7202 */ /* 0x000fe20000000f00 */
[----:B------:R-:W-:Y:S01]  /*5ec0*/  IMAD.WIDE.U32 R98, P2, R75, UR27, R98 ;  /* 0x0000001b4b627c25 */ /* 0x000fe2000f840062 */
[----:B------:R-:W-:-:S03]  /*5ed0*/  IADD3 R69, P4, PT, R69, R78, RZ ;  /* 0x0000004e45457210 */ /* 0x000fc60007f9e0ff */
[----:B------:R-:W-:Y:S01]  /*5ee0*/  IMAD.WIDE.U32 R8, R75, UR26, RZ ;  /* 0x0000001a4b087c25 */ /* 0x000fe2000f8e00ff */
[----:B------:R-:W-:Y:S02]  /*5ef0*/  MOV R10, R99 ;  /* 0x00000063000a7202 */ /* 0x000fe40000000f00 */
[----:B------:R-:W-:Y:S01]  /*5f00*/  IADD3.X R126, P0, PT, R126, R69, RZ, P0, !PT ;  /* 0x000000457e7e7210 */ /* 0x000fe2000071e4ff */
[----:B------:R-:W-:Y:S01]  /*5f10*/  IMAD.X R5, RZ, RZ, RZ, P3 ;  /* 0x000000ffff057224 */ /* 0x000fe200018e06ff */
[----:B------:R-:W-:Y:S01]  /*5f20*/  IADD3 R7, P3, PT, R9, R98, RZ ;  /* 0x0000006209077210 */ /* 0x000fe20007f7e0ff */
[----:B------:R-:W-:Y:S01]  /*5f30*/  IMAD.X R11, RZ, RZ, RZ, P2 ;  /* 0x000000ffff0b7224 */ /* 0x000fe200010e06ff */
[----:B------:R-:W-:Y:S01]  /*5f40*/  IADD3 R127, P2, PT, R127, R8, RZ ;  /* 0x000000087f7f7210 */ /* 0x000fe20007f5e0ff */
[----:B------:R-:W-:-:S03]  /*5f50*/  IMAD.WIDE.U32 R60, R62, R82, RZ ;  /* 0x000000523e3c7225 */ /* 0x000fc600078e00ff */
[----:B------:R-:W-:Y:S01]  /*5f60*/  IADD3.X R126, P2, PT, R126, R7, RZ, P2, !PT ;  /* 0x000000077e7e7210 */ /* 0x000fe2000175e4ff */
[----:B------:R-:W-:-:S04]  /*5f70*/  IMAD.WIDE.U32 R8, R121, R84, RZ ;  /* 0x0000005479087225 */ /* 0x000fc800078e00ff */
[----:B------:R-:W-:Y:S02]  /*5f80*/  IMAD.MOV.U32 R4, RZ, RZ, R79 ;  /* 0x000000ffff047224 */ /* 0x000fe400078e004f */
[----:B------:R-:W-:Y:S01]  /*5f90*/  IMAD.X R77, RZ, RZ, RZ, P5 ;  /* 0x000000ffff4d7224 */ /* 0x000fe200028e06ff */
[----:B------:R-:W-:Y:S01]  /*5fa0*/  IADD3 R61, P5, PT, R61, R100, RZ ;  /* 0x000000643d3d7210 */ /* 0x000fe20007fbe0ff */
[----:B------:R-:W-:-:S04]  /*5fb0*/  IMAD.WIDE.U32 R100, P6, R85, R62, R8 ;  /* 0x0000003e55647225 */ /* 0x000fc800078c0008 */
[----:B------:R-:W-:-:S04]  /*5fc0*/  IMAD.WIDE.U32.X R4, R96, UR29, R4, P4 ;  /* 0x0000001d60047c25 */ /* 0x000fc8000a0e0404 */
[----:B------:R-:W-:-:S04]  /*5fd0*/  IMAD.WIDE.U32.X R8, R73, UR27, R10, P3 ;  /* 0x0000001b49087c25 */ /* 0x000fc800098e040a */
[----:B------:R-:W-:Y:S01]  /*5fe0*/  IMAD.WIDE.U32 R10, R96, UR30, RZ ;  /* 0x0000001e600a7c25 */ /* 0x000fe2000f8e00ff */
[----:B------:R-:W-:-:S03]  /*5ff0*/  IADD3.X R123, P0, P2, R8, R123, R4, P2, P0 ;  /* 0x0000007b087b7210 */ /* 0x000fc60001200404 */
[----:B------:R-:W-:Y:S01]  /*6000*/  IMAD.WIDE.U32 R98, R96, UR32, RZ ;  /* 0x0000002060627c25 */ /* 0x000fe2000f8e00ff */
[----:B------:R-:W-:-:S03]  /*6010*/  IADD3.X R125, PT, PT, R9, R125, R5, P0, P2 ;  /* 0x0000007d097d7210 */ /* 0x000fc600007e4405 */
[----:B------:R-:W-:-:S04]  /*6020*/  IMAD.WIDE.U32 R78, R121, R86, RZ ;  /* 0x00000056794e7225 */ /* 0x000fc800078e00ff */
[----:B------:R-:W-:-:S04]  /*6030*/  IMAD.WIDE.U32 R10, P0, R6, UR31, R10 ;  /* 0x0000001f060a7c25 */ /* 0x000fc8000f80000a */
[----:B------:R-:W-:Y:S01]  /*6040*/  IMAD.WIDE.U32 R4, P2, R6, UR33, R98 ;  /* 0x0000002106047c25 */ /* 0x000fe2000f840062 */
[----:B------:R-:W-:-:S03]  /*6050*/  IADD3.X R103, PT, PT, RZ, RZ, RZ, P0, !PT ;  /* 0x000000ffff677210 */ /* 0x000fc600007fe4ff */
[----:B------:R-:W-:Y:S01]  /*6060*/  IMAD.WIDE.U32 R98, R6, UR30, RZ ;  /* 0x0000001e06627c25 */ /* 0x000fe2000f8e00ff */
[----:B------:R-:W-:-:S03]  /*6070*/  MOV R106, R5 ;  /* 0x00000005006a7202 */ /* 0x000fc60000000f00 */
[----:B------:R-:W-:Y:S01]  /*6080*/  IMAD.WIDE.U32 R110, R6, UR32, RZ ;  /* 0x00000020066e7c25 */ /* 0x000fe2000f8e00ff */
[----:B------:R-:W-:-:S03]  /*6090*/  IADD3 R131, P0, PT, R99, R10, RZ ;  /* 0x0000000a63837210 */ /* 0x000fc60007f1e0ff */
[----:B------:R-:W-:-:S04]  /*60a0*/  IMAD.WIDE.U32 R68, R62, R84, RZ ;  /* 0x000000543e447225 */ /* 0x000fc800078e00ff */
[----:B------:R-:W-:Y:S01]  /*60b0*/  IMAD.WIDE.U32 R52, R62, R86, RZ ;  /* 0x000000563e347225 */ /* 0x000fe200078e00ff */
[----:B------:R-:W-:-:S03]  /*60c0*/  IADD3 R69, P3, PT, R69, R100, RZ ;  /* 0x0000006445457210 */ /* 0x000fc60007f7e0ff */
[----:B------:R-:W-:-:S04]  /*60d0*/  IMAD.WIDE.U32 R104, P4, R87, R62, R78 ;  /* 0x0000003e57687225 */ /* 0x000fc8000788004e */
[----:B------:R-:W-:Y:S01]  /*60e0*/  IMAD.X R107, RZ, RZ, RZ, P2 ;  /* 0x000000ffff6b7224 */ /* 0x000fe200010e06ff */
[----:B------:R-:W-:Y:S01]  /*60f0*/  IADD3 R134, P2, PT, R111, R4, RZ ;  /* 0x000000046f867210 */ /* 0x000fe20007f5e0ff */
[----:B------:R-:W-:Y:S01]  /*6100*/  IMAD.WIDE.U32 R8, R73, UR28, RZ ;  /* 0x0000001c49087c25 */ /* 0x000fe2000f8e00ff */
[----:B------:R-:W0:Y:S03]  /*6110*/  LDS.128 R4, [UR21+0x50] ;  /* 0x00005015ff047984 */ /* 0x000e260008000c00 */
[----:B------:R-:W-:Y:S02]  /*6120*/  IMAD.MOV.U32 R102, RZ, RZ, R11 ;  /* 0x000000ffff667224 */ /* 0x000fe400078e000b */
[----:B------:R-:W-:Y:S02]  /*6130*/  IMAD.MOV.U32 R78, RZ, RZ, R101 ;  /* 0x000000ffff4e7224 */ /* 0x000fe400078e0065 */
[----:B------:R-:W-:Y:S01]  /*6140*/  IMAD.X R101, RZ, RZ, RZ, P4 ;  /* 0x000000ffff657224 */ /* 0x000fe200020e06ff */
[----:B------:R-:W-:Y:S01]  /*6150*/  IADD3 R53, P4, PT, R53, R104, RZ ;  /* 0x0000006835357210 */ /* 0x000fe20007f9e0ff */
[----:B------:R-:W-:-:S02]  /*6160*/  IMAD.MOV.U32 R100, RZ, RZ, R105 ;  /* 0x000000ffff647224 */ /* 0x000fc400078e0069 */
[----:B------:R-:W-:-:S04]  /*6170*/  IMAD.WIDE.U32.X R102, R96, UR31, R102, P0 ;  /* 0x0000001f60667c25 */ /* 0x000fc800080e0466 */
[----:B------:R-:W-:Y:S02]  /*6180*/  IMAD.WIDE.U32 R104, P0, R75, UR29, R8 ;  /* 0x0000001d4b687c25 */ /* 0x000fe4000f800008 */
[----:B------:R-:W1:Y:S02]  /*6190*/  LDS.128 R8, [UR21+0x60] ;  /* 0x00006015ff087984 */ /* 0x000e640008000c00 */
[----:B------:R-:W-:-:S04]  /*61a0*/  IMAD.WIDE.U32 R108, R73, UR30, RZ ;  /* 0x0000001e496c7c25 */ /* 0x000fc8000f8e00ff */
[----:B------:R-:W-:-:S04]  /*61b0*/  IMAD.WIDE.U32 R112, R121, R88, RZ ;  /* 0x0000005879707225 */ /* 0x000fc800078e00ff */
[----:B------:R-:W-:Y:S02]  /*61c0*/  IMAD.X R79, RZ, RZ, RZ, P6 ;  /* 0x000000ffff4f7224 */ /* 0x000fe400030e06ff */
[----:B------:R-:W-:-:S04]  /*61d0*/  IMAD.WIDE.U32.X R96, R96, UR33, R106, P2 ;  /* 0x0000002160607c25 */ /* 0x000fc800090e046a */
[----:B------:R-:W-:-:S04]  /*61e0*/  IMAD.WIDE.U32 R114, P6, R75, UR31, R108 ;  /* 0x0000001f4b727c25 */ /* 0x000fc8000f8c006c */
[----:B------:R-:W-:-:S04]  /*61f0*/  IMAD.WIDE.U32 R106, R75, UR28, RZ ;  /* 0x0000001c4b6a7c25 */ /* 0x000fc8000f8e00ff */
[----:B------:R-:W-:-:S04]  /*6200*/  IMAD.WIDE.U32 R116, P2, R89, R62, R112 ;  /* 0x0000003e59747225 */ /* 0x000fc80007840070 */
[----:B------:R-:W-:Y:S01]  /*6210*/  IMAD.WIDE.U32 R112, R75, UR30, RZ ;  /* 0x0000001e4b707c25 */ /* 0x000fe2000f8e00ff */
        /* <DEDUP_REMOVED lines=9> */
[----:B------:R-:W-:Y:S02]  /*62b0*/  IMAD.MOV.U32 R98, RZ, RZ, R115 ;  /* 0x000000ffff627224 */ /* 0x000fe400078e0073 */
[----:B------:R-:W-:Y:S01]  /*62c0*/  IMAD.WIDE.U32.X R104, R73, UR29, R108, P6 ;  /* 0x0000001d49687c25 */ /* 0x000fe2000b0e046c */
[----:B------:R-:W-:Y:S02]  /*62d0*/  IADD3 R91, P6, PT, R63, R116, RZ ;  /* 0x000000743f5b7210 */ /* 0x000fe40007fde0ff */
[----:B------:R-:W-:Y:S01]  /*62e0*/  SHF.L.W.U32.HI R63, R70, 0xd, R95 ;  /* 0x0000000d463f7819 */ /* 0x000fe20000010e5f */
[----:B------:R-:W-:Y:S01]  /*62f0*/  IMAD.WIDE.U32.X R98, R73, UR31, R98, P0 ;  /* 0x0000001f49627c25 */ /* 0x000fe200080e0462 */
[----:B------:R-:W-:Y:S02]  /*6300*/  IADD3 R71, P0, PT, R71, R110, RZ ;  /* 0x0000006e47477210 */ /* 0x000fe40007f1e0ff */
[----:B------:R-:W-:Y:S01]  /*6310*/  SHF.L.W.U32.HI R95, R95, 0xd, R132 ;  /* 0x0000000d5f5f7819 */ /* 0x000fe20000010e84 */
        /* <DEDUP_REMOVED lines=8> */
[----:B0-----:R-:W-:Y:S01]  /*63a0*/  IMAD.WIDE.U32 R106, R7, R82, RZ ;  /* 0x00000052076a7225 */ /* 0x001fe200078e00ff */
[----:B------:R-:W-:Y:S02]  /*63b0*/  IADD3.X R67, P3, PT, R95, R130, RZ, P3, !PT ;  /* 0x000000825f437210 */ /* 0x000fe40001f7e4ff */
[----:B------:R-:W-:Y:S01]  /*63c0*/  IADD3.X R120, P2, P5, R104, R90, R102, P5, P2 ;  /* 0x0000005a68787210 */ /* 0x000fe20002d44466 */
[----:B------:R-:W-:Y:S01]  /*63d0*/  IMAD.MOV.U32 R118, RZ, RZ, R117 ;  /* 0x000000ffff767224 */ /* 0x000fe200078e0075 */
[----:B------:R-:W-:Y:S01]  /*63e0*/  IADD3.X R90, P3, PT, RZ, R128, RZ, P3, !PT ;  /* 0x00000080ff5a7210 */ /* 0x000fe20001f7e4ff */
[----:B-1----:R-:W-:Y:S01]  /*63f0*/  IMAD R133, R9, 0x13, RZ ;  /* 0x0000001309857824 */ /* 0x002fe200078e02ff */
[----:B------:R-:W-:Y:S01]  /*6400*/  IADD3.X R128, PT, PT, R105, R94, R103, P2, P5 ;  /* 0x0000005e69807210 */ /* 0x000fe200017ea467 */
[----:B------:R-:W-:Y:S01]  /*6410*/  IMAD.WIDE.U32 R104, R5, R84, RZ ;  /* 0x0000005405687225 */ /* 0x000fe200078e00ff */
[----:B------:R-:W-:-:S02]  /*6420*/  IADD3.X R102, P4, PT, R71, R114, RZ, P4, !PT ;  /* 0x0000007247667210 */ /* 0x000fc4000279e4ff */
[----:B------:R-:W-:Y:S01]  /*6430*/  SHF.L.W.U32.HI R100, R67, 0xd, R90 ;  /* 0x0000000d43647819 */ /* 0x000fe20000010e5a */
[----:B------:R-:W-:Y:S02]  /*6440*/  IMAD.X R71, RZ, RZ, R129, P3 ;  /* 0x000000ffff477224 */ /* 0x000fe400018e0681 */
[----:B------:R-:W-:Y:S01]  /*6450*/  IMAD.WIDE.U32 R94, R9, R80, RZ ;  /* 0x00000050095e7225 */ /* 0x000fe200078e00ff */
[----:B------:R-:W-:Y:S02]  /*6460*/  IADD3 R100, P2, PT, R100, R127, RZ ;  /* 0x0000007f64647210 */ /* 0x000fe40007f5e0ff */
[----:B------:R-:W-:Y:S01]  /*6470*/  SHF.L.W.U32.HI R71, R90, 0xd, R71 ;  /* 0x0000000d5a477819 */ /* 0x000fe20000010e47 */
[----:B------:R-:W-:-:S04]  /*6480*/  IMAD.WIDE.U32 R114, P5, R4, R85, R104 ;  /* 0x0000005504727225 */ /* 0x000fc800078a0068 */
[----:B------:R-:W-:Y:S01]  /*6490*/  IMAD.WIDE.U32 R110, P3, R83, R6, R106 ;  /* 0x00000006536e7225 */ /* 0x000fe2000786006a */
[----:B------:R-:W-:-:S03]  /*64a0*/  MOV R116, R115 ;  /* 0x0000007300747202 */ /* 0x000fc60000000f00 */
[----:B------:R-:W-:Y:S01]  /*64b0*/  IMAD.WIDE.U32 R104, R6, R82, RZ ;  /* 0x0000005206687225 */ /* 0x000fe200078e00ff */
[----:B------:R-:W-:Y:S02]  /*64c0*/  IADD3.X R113, PT, PT, RZ, RZ, RZ, P3, !PT ;  /* 0x000000ffff717210 */ /* 0x000fe40001ffe4ff */
[----:B------:R-:W-:Y:S01]  /*64d0*/  IADD3.X R71, P3, PT, R71, R126, RZ, P2, !PT ;  /* 0x0000007e47477210 */ /* 0x000fe2000177e4ff */
[----:B------:R-:W-:-:S04]  /*64e0*/  IMAD.WIDE.U32.X R76, R121, R89, R118, P6 ;  /* 0x00000059794c7225 */ /* 0x000fc800030e0476 */
[----:B------:R-:W-:-:S04]  /*64f0*/  IMAD.WIDE.U32 R106, P6, R8, R81, R94 ;  /* 0x00000051086a7225 */ /* 0x000fc800078c005e */
[----:B------:R-:W-:Y:S01]  /*6500*/  IMAD.X R117, RZ, RZ, RZ, P5 ;  /* 0x000000ffff757224 */ /* 0x000fe200028e06ff */
[----:B------:R-:W-:Y:S01]  /*6510*/  IADD3 R119, P5, PT, R105, R110, RZ ;  /* 0x0000006e69777210 */ /* 0x000fe20007fbe0ff */
[----:B------:R-:W-:-:S04]  /*6520*/  IMAD.WIDE.U32 R94, R4, R84, RZ ;  /* 0x00000054045e7225 */ /* 0x000fc800078e00ff */
[----:B------:R-:W-:Y:S01]  /*6530*/  IMAD.MOV.U32 R112, RZ, RZ, R111 ;  /* 0x000000ffff707224 */ /* 0x000fe200078e006f */
[----:B------:R-:W-:Y:S01]  /*6540*/  IADD3 R103, P2, PT, R104, R94, RZ ;  /* 0x0000005e68677210 */ /* 0x000fe20007f5e0ff */
[----:B------:R-:W-:Y:S01]  /*6550*/  IMAD.X R109, RZ, RZ, RZ, P6 ;  /* 0x000000ffff6d7224 */ /* 0x000fe200030e06ff */
[----:B------:R-:W-:Y:S01]  /*6560*/  IADD3 R90, P6, PT, R95, R114, RZ ;  /* 0x000000725f5a7210 */ /* 0x000fe20007fde0ff */
[----:B------:R-:W-:Y:S01]  /*6570*/  IMAD.WIDE.U32.X R110, R83, R7, R112, P5 ;  /* 0x00000007536e7225 */ /* 0x000fe200028e0470 */
[----:B------:R-:W-:Y:S02]  /*6580*/  SHF.L.W.U32.HI R95, R12, 0xd, R93 ;  /* 0x0000000d0c5f7819 */ /* 0x000fe40000010e5d */
[----:B------:R-:W-:Y:S01]  /*6590*/  IADD3.X R114, P5, PT, RZ, R123, RZ, P3, !PT ;  /* 0x0000007bff727210 */ /* 0x000fe20001fbe4ff */
[----:B------:R-:W-:Y:S01]  /*65a0*/  IMAD.WIDE.U32 R104, R8, R80, RZ ;  /* 0x0000005008687225 */ /* 0x000fe200078e00ff */
[----:B------:R-:W-:Y:S02]  /*65b0*/  IADD3 R94, P3, PT, R95, R66, RZ ;  /* 0x000000425f5e7210 */ /* 0x000fe40007f7e0ff */
[----:B------:R-:W-:Y:S01]  /*65c0*/  IADD3.X R90, P2, PT, R90, R119, RZ, P2, !PT ;  /* 0x000000775a5a7210 */ /* 0x000fe2000175e4ff */
[----:B------:R-:W-:Y:S01]  /*65d0*/  IMAD.X R95, RZ, RZ, R125, P5 ;  /* 0x000000ffff5f7224 */ /* 0x000fe200028e067d */
[----:B------:R-:W-:Y:S01]  /*65e0*/  IADD3 R115, P5, PT, R105, R106, RZ ;  /* 0x0000006a69737210 */ /* 0x000fe20007fbe0ff */
[----:B------:R-:W-:Y:S01]  /*65f0*/  IMAD.X R106, RZ, RZ, R65, P1 ;  /* 0x000000ffff6a7224 */ /* 0x000fe200008e0641 */
[----:B------:R-:W-:Y:S01]  /*6600*/  SHF.L.W.U32.HI R65, R71, 0xd, R114 ;  /* 0x0000000d47417819 */ /* 0x000fe20000010e72 */
[----:B------:R-:W-:Y:S01]  /*6610*/  IMAD.WIDE.U32.X R112, R5, R85, R116, P6 ;  /* 0x0000005505707225 */ /* 0x000fe200030e0474 */
[----:B------:R-:W-:-:S02]  /*6620*/  IADD3 R66, P6, PT, R103, R104, RZ ;  /* 0x0000006867427210 */ /* 0x000fc40007fde0ff */
[----:B------:R-:W-:Y:S01]  /*6630*/  SHF.L.W.U32.HI R103, R114, 0xd, R95 ;  /* 0x0000000d72677819 */ /* 0x000fe20000010e5f */
[----:B------:R-:W-:Y:S01]  /*6640*/  IMAD.MOV.U32 R108, RZ, RZ, R107 ;  /* 0x000000ffff6c7224 */ /* 0x000fe200078e006b */
[----:B------:R-:W-:Y:S01]  /*6650*/  SHF.L.W.U32.HI R95, R93, 0xd, R106 ;  /* 0x0000000d5d5f7819 */ /* 0x000fe20000010e6a */
[----:B------:R-:W-:Y:S01]  /*6660*/  IMAD.WIDE.U32 R116, R5, R86, RZ ;  /* 0x0000005605747225 */ /* 0x000fe200078e00ff */
[----:B------:R-:W-:Y:S02]  /*6670*/  IADD3.X R90, P1, PT, R90, R115, RZ, P6, !PT ;  /* 0x000000735a5a7210 */ /* 0x000fe4000373e4ff */
[----:B------:R-:W-:Y:S01]  /*6680*/  IADD3.X R95, P3, PT, R95, R64, RZ, P3, !PT ;  /* 0x000000405f5f7210 */ /* 0x000fe20001f7e4ff */
[C---:B------:R-:W-:Y:S01]  /*6690*/  IMAD.WIDE.U32.X R104, R9.reuse, R81, R108, P5 ;  /* 0x0000005109687225 */ /* 0x040fe200028e046c */
[----:B------:R-:W-:Y:S02]  /*66a0*/  IADD3.X R15, P5, P0, R98, R15, R96, P4, P0 ;  /* 0x0000000f620f7210 */ /* 0x000fe400020a0460 */
[----:B------:R-:W-:Y:S01]  /*66b0*/  LEA.HI.X R106, P3, R106, R59, RZ, 0xd, P3 ;  /* 0x0000003b6a6a7211 */ /* 0x000fe20001876cff */
[----:B------:R-:W-:Y:S01]  /*66c0*/  IMAD.WIDE.U32 R114, R9, R82, RZ ;  /* 0x0000005209727225 */ /* 0x000fe200078e00ff */
[----:B------:R-:W-:-:S02]  /*66d0*/  IADD3.X R93, P2, P1, R104, R110, R112, P1, P2 ;  /* 0x0000006e685d7210 */ /* 0x000fc40000944470 */
[----:B------:R-:W-:Y:S01]  /*66e0*/  IADD3.X R13, PT, PT, R99, R13, R97, P5, P0 ;  /* 0x0000000d630d7210 */ /* 0x000fe20002fe0461 */
[----:B------:R-:W-:Y:S01]  /*66f0*/  IMAD.WIDE.U32 R98, R7, R80, RZ ;  /* 0x0000005007627225 */ /* 0x000fe200078e00ff */
[----:B------:R-:W-:Y:S02]  /*6700*/  IADD3.X R59, PT, PT, R105, R111, R113, P2, P1 ;  /* 0x0000006f693b7210 */ /* 0x000fe400017e2471 */
[----:B------:R-:W-:Y:S01]  /*6710*/  IADD3 R65, P4, PT, R65, R122, RZ ;  /* 0x0000007a41417210 */ /* 0x000fe20007f9e0ff */
[----:B------:R-:W-:Y:S01]  /*6720*/  IMAD.WIDE.U32 R104, R5, R82, RZ ;  /* 0x0000005205687225 */ /* 0x000fe200078e00ff */
[----:B------:R-:W-:Y:S02]  /*6730*/  IADD3.X R57, PT, PT, RZ, R57, RZ, P3, !PT ;  /* 0x00000039ff397210 */ /* 0x000fe40001ffe4ff */
[----:B------:R-:W-:Y:S01]  /*6740*/  IADD3.X R64, P4, PT, R103, R124, RZ, P4, !PT ;  /* 0x0000007c67407210 */ /* 0x000fe2000279e4ff */
[----:B------:R-:W-:Y:S01]  /*6750*/  IMAD.WIDE.U32 R112, R7, R84, RZ ;  /* 0x0000005407707225 */ /* 0x000fe200078e00ff */
[----:B------:R-:W-:-:S03]  /*6760*/  LOP3.LUT R12, R12, 0x7ffff, RZ, 0xc0, !PT ;  /* 0x0007ffff0c0c7812 */ /* 0x000fc600078ec0ff */
[----:B------:R-:W-:-:S04]  /*6770*/  IMAD.WIDE.U32 R98, P1, R81, R6, R98 ;  /* 0x0000000651627225 */ /* 0x000fc80007820062 */
[----:B------:R-:W-:-:S04]  /*6780*/  IMAD.WIDE.U32 R96, R6, R80, RZ ;  /* 0x0000005006607225 */ /* 0x000fc800078e00ff */
[----:B------:R-:W-:-:S04]  /*6790*/  IMAD.WIDE.U32 R108, R4, R82, RZ ;  /* 0x00000052046c7225 */ /* 0x000fc800078e00ff */
[----:B------:R-:W-:Y:S01]  /*67a0*/  IMAD.WIDE.U32 R110, P2, R4, R83, R104 ;  /* 0x00000053046e7225 */ /* 0x000fe20007840068 */
[----:B------:R-:W-:Y:S02]  /*67b0*/  IADD3.X R105, PT, PT, RZ, RZ, RZ, P1, !PT ;  /* 0x000000ffff697210 */ /* 0x000fe40000ffe4ff */
[----:B------:R-:W-:Y:S01]  /*67c0*/  IADD3 R129, P1, PT, R96, R108, RZ ;  /* 0x0000006c60817210 */ /* 0x000fe20007f3e0ff */
[----:B------:R-:W-:Y:S01]  /*67d0*/  IMAD.WIDE.U32 R118, P5, R85, R6, R112 ;  /* 0x0000000655767225 */ /* 0x000fe200078a0070 */
[----:B------:R-:W-:-:S03]  /*67e0*/  MOV R104, R99 ;  /* 0x0000006300687202 */ /* 0x000fc60000000f00 */
[----:B------:R-:W-:Y:S01]  /*67f0*/  IMAD.WIDE.U32 R124, P0, R4, R87, R116 ;  /* 0x00000057047c7225 */ /* 0x000fe20007800074 */
[----:B------:R-:W-:-:S03]  /*6800*/  MOV R122, R119 ;  /* 0x00000077007a7202 */ /* 0x000fc60000000f00 */
[----:B------:R-:W-:Y:S01]  /*6810*/  IMAD.X R123, RZ, RZ, RZ, P5 ;  /* 0x000000ffff7b7224 */ /* 0x000fe200028e06ff */
[----:B------:R-:W-:Y:S01]  /*6820*/  IADD3 R110, P5, PT, R109, R110, RZ ;  /* 0x0000006e6d6e7210 */ /* 0x000fe20007fbe0ff */
[----:B------:R-:W-:Y:S02]  /*6830*/  IMAD.X R127, RZ, RZ, RZ, P0 ;  /* 0x000000ffff7f7224 */ /* 0x000fe400000e06ff */
[----:B------:R-:W-:Y:S01]  /*6840*/  IMAD.X R113, RZ, RZ, RZ, P2 ;  /* 0x000000ffff717224 */ /* 0x000fe200010e06ff */
[----:B------:R-:W-:Y:S01]  /*6850*/  IADD3 R131, P2, PT, R97, R98, RZ ;  /* 0x0000006261837210 */ /* 0x000fe20007f5e0ff */
[----:B------:R-:W-:-:S04]  /*6860*/  IMAD.WIDE.U32 R116, P0, R8, R83, R114 ;  /* 0x0000005308747225 */ /* 0x000fc80007800072 */
[----:B------:R-:W-:-:S04]  /*6870*/  IMAD.WIDE.U32 R108, R6, R84, RZ ;  /* 0x00000054066c7225 */ /* 0x000fc800078e00ff */
[----:B------:R-:W-:-:S04]  /*6880*/  IMAD.WIDE.U32 R114, R4, R86, RZ ;  /* 0x0000005604727225 */ /* 0x000fc800078e00ff */
[----:B------:R-:W-:Y:S02]  /*6890*/  IMAD.MOV.U32 R112, RZ, RZ, R111 ;  /* 0x000000ffff707224 */ /* 0x000fe400078e006f */
[----:B------:R-:W-:Y:S01]  /*68a0*/  IMAD.X R121, RZ, RZ, RZ, P0 ;  /* 0x000000ffff797224 */ /* 0x000fe200000e06ff */
[----:B------:R-:W-:Y:S01]  /*68b0*/  IADD3 R103, P0, PT, R108, R114, RZ ;  /* 0x000000726c677210 */ /* 0x000fe20007f1e0ff */
[----:B------:R-:W-:-:S04]  /*68c0*/  IMAD.WIDE.U32 R96, R8, 0x13, RZ ;  /* 0x0000001308607825 */ /* 0x000fc800078e00ff */
[----:B------:R-:W-:Y:S01]  /*68d0*/  IMAD.WIDE.U32.X R98, R81, R7, R104, P2 ;  /* 0x0000000751627225 */ /* 0x000fe200010e0468 */
[----:B------:R-:W-:-:S03]  /*68e0*/  IADD3 R114, P2, PT, R109, R118, RZ ;  /* 0x000000766d727210 */ /* 0x000fc60007f5e0ff */
[----:B------:R-:W-:Y:S01]  /*68f0*/  IMAD.WIDE.U32.X R108, R5, R83, R112, P5 ;  /* 0x00000053056c7225 */ /* 0x000fe200028e0470 */
[----:B------:R-:W-:Y:S02]  /*6900*/  IADD3 R107, P5, PT, R115, R124, RZ ;  /* 0x0000007c736b7210 */ /* 0x000fe40007fbe0ff */
[----:B------:R-:W-:Y:S01]  /*6910*/  IADD3.X R124, P1, PT, R110, R131, RZ, P1, !PT ;  /* 0x000000836e7c7210 */ /* 0x000fe20000f3e4ff */
[----:B------:R-:W-:Y:S01]  /*6920*/  IMAD.IADD R133, R97, 0x1, R133 ;  /* 0x0000000161857824 */ /* 0x000fe200078e0285 */
[----:B------:R-:W-:Y:S01]  /*6930*/  IADD3.X R107, P0, PT, R107, R114, RZ, P0, !PT ;  /* 0x000000726b6b7210 */ /* 0x000fe2000071e4ff */
[----:B------:R-:W-:-:S04]  /*6940*/  IMAD.WIDE.U32 R114, R8, R82, RZ ;  /* 0x0000005208727225 */ /* 0x000fc800078e00ff */
[----:B------:R-:W-:-:S04]  /*6950*/  IMAD.WIDE.U32 R104, R133, R88, RZ ;  /* 0x0000005885687225 */ /* 0x000fc800078e00ff */
[----:B------:R-:W-:Y:S01]  /*6960*/  IMAD.WIDE.U32.X R110, R85, R7, R122, P2 ;  /* 0x00000007556e7225 */ /* 0x000fe200010e047a */
[----:B------:R-:W-:Y:S02]  /*6970*/  IADD3 R116, P2, PT, R115, R116, RZ ;  /* 0x0000007473747210 */ /* 0x000fe40007f5e0ff */
[----:B------:R-:W-:Y:S01]  /*6980*/  IADD3.X R115, P4, PT, RZ, R120, RZ, P4, !PT ;  /* 0x00000078ff737210 */ /* 0x000fe2000279e4ff */
[----:B------:R-:W-:Y:S02]  /*6990*/  IMAD.MOV.U32 R126, RZ, RZ, R125 ;  /* 0x000000ffff7e7224 */ /* 0x000fe400078e007d */
[----:B------:R-:W-:-:S04]  /*69a0*/  IMAD.WIDE.U32 R112, P6, R89, R96, R104 ;  /* 0x0000006059707225 */ /* 0x000fc800078c0068 */
[----:B------:R-:W-:-:S04]  /*69b0*/  IMAD.WIDE.U32 R104, R96, R88, RZ ;  /* 0x0000005860687225 */ /* 0x000fc800078e00ff */
[----:B------:R-:W-:Y:S02]  /*69c0*/  IMAD.MOV.U32 R120, RZ, RZ, R117 ;  /* 0x000000ffff787224 */ /* 0x000fe400078e0075 */
[----:B------:R-:W-:Y:S01]  /*69d0*/  IMAD.WIDE.U32.X R122, R5, R87, R126, P5 ;  /* 0x00000057057a7225 */ /* 0x000fe200028e047e */
[----:B------:R-:W-:Y:S02]  /*69e0*/  IADD3 R103, P5, PT, R103, R114, RZ ;  /* 0x0000007267677210 */ /* 0x000fe40007fbe0ff */
[----:B------:R-:W-:Y:S01]  /*69f0*/  IADD3.X R114, PT, PT, RZ, R128, RZ, P4, !PT ;  /* 0x00000080ff727210 */ /* 0x000fe200027fe4ff */
[----:B------:R-:W-:Y:S01]  /*6a00*/  IMAD.WIDE.U32.X R120, R9, R83, R120, P2 ;  /* 0x0000005309787225 */ /* 0x000fe200010e0478 */
[----:B------:R-:W-:Y:S02]  /*6a10*/  IADD3 R105, P2, PT, R105, R112, RZ ;  /* 0x0000007069697210 */ /* 0x000fe40007f5e0ff */
[----:B------:R-:W-:Y:S01]  /*6a20*/  IADD3 R127, P4, PT, R129, R104, RZ ;  /* 0x00000068817f7210 */ /* 0x000fe20007f9e0ff */
[----:B------:R-:W-:Y:S01]  /*6a30*/  IMAD.X R119, RZ, RZ, RZ, P6 ;  /* 0x000000ffff777224 */ /* 0x000fe200030e06ff */
[----:B------:R-:W-:Y:S01]  /*6a40*/  SHF.L.W.U32.HI R104, R64, 0xd, R115 ;  /* 0x0000000d40687819 */ /* 0x000fe20000010e73 */
[----:B------:R-:W-:Y:S01]  /*6a50*/  IMAD.MOV.U32 R118, RZ, RZ, R113 ;  /* 0x000000ffff767224 */ /* 0x000fe200078e0071 */
[----:B------:R-:W-:Y:S01]  /*6a60*/  IADD3.X R124, P4, PT, R124, R105, RZ, P4, !PT ;  /* 0x000000697c7c7210 */ /* 0x000fe2000279e4ff */
[----:B------:R-:W-:Y:S01]  /*6a70*/  IMAD R135, R7, 0x13, RZ ;  /* 0x0000001307877824 */ /* 0x000fe200078e02ff */
[----:B------:R-:W-:Y:S01]  /*6a80*/  SHF.L.W.U32.HI R97, R115, 0xd, R114 ;  /* 0x0000000d73617819 */ /* 0x000fe20000010e72 */
[----:B------:R-:W-:Y:S01]  /*6a90*/  IMAD.WIDE.U32 R112, R6, 0x13, RZ ;  /* 0x0000001306707825 */ /* 0x000fe200078e00ff */
[----:B------:R-:W-:-:S03]  /*6aa0*/  LOP3.LUT R64, R64, 0x7ffff, RZ, 0xc0, !PT ;  /* 0x0007ffff40407812 */ /* 0x000fc600078ec0ff */
        /* <DEDUP_REMOVED lines=11> */
[----:B------:R-:W-:-:S04]  /*6b60*/  IMAD.WIDE.U32 R114, P2, R4, R81, R114 ;  /* 0x0000005104727225 */ /* 0x000fc80007840072 */
[----:B------:R-:W-:Y:S01]  /*6b70*/  IMAD.WIDE.U32 R118, P1, R89, R112, R116 ;  /* 0x0000007059767225 */ /* 0x000fe20007820074 */
[----:B------:R-:W-:-:S03]  /*6b80*/  MOV R110, R115 ;  /* 0x00000073006e7202 */ /* 0x000fc60000000f00 */
[----:B------:R-:W-:-:S04]  /*6b90*/  IMAD.WIDE.U32 R108, R4, R80, RZ ;  /* 0x00000050046c7225 */ /* 0x000fc800078e00ff */
[----:B------:R-:W-:Y:S01]  /*6ba0*/  IMAD.WIDE.U32 R116, R112, R88, RZ ;  /* 0x0000005870747225 */ /* 0x000fe200078e00ff */
[----:B------:R-:W-:-:S03]  /*6bb0*/  IADD3 R114, P5, PT, R109, R114, RZ ;  /* 0x000000726d727210 */ /* 0x000fc60007fbe0ff */
[----:B------:R-:W-:Y:S01]  /*6bc0*/  IMAD R131, R11, 0x13, RZ ;  /* 0x000000130b837824 */ /* 0x000fe200078e02ff */
[----:B------:R-:W-:Y:S01]  /*6bd0*/  IADD3 R129, P4, PT, R108, R116, RZ ;  /* 0x000000746c817210 */ /* 0x000fe20007f9e0ff */
[----:B------:R-:W-:-:S04]  /*6be0*/  IMAD.WIDE.U32 R98, R10, 0x13, RZ ;  /* 0x000000130a627825 */ /* 0x000fc800078e00ff */
[----:B------:R-:W-:-:S04]  /*6bf0*/  IMAD.WIDE.U32 R112, R133, R86, RZ ;  /* 0x0000005685707225 */ /* 0x000fc800078e00ff */
[----:B------:R-:W-:Y:S02]  /*6c00*/  IMAD.IADD R131, R99, 0x1, R131 ;  /* 0x0000000163837824 */ /* 0x000fe400078e0283 */
[----:B------:R-:W-:Y:S02]  /*6c10*/  IMAD.X R109, RZ, RZ, RZ, P1 ;  /* 0x000000ffff6d7224 */ /* 0x000fe400008e06ff */
[----:B------:R-:W-:-:S04]  /*6c20*/  IMAD.WIDE.U32 R112, P1, R87, R96, R112 ;  /* 0x0000006057707225 */ /* 0x000fc80007820070 */
[----:B------:R-:W-:Y:S01]  /*6c30*/  IMAD.X R111, RZ, RZ, RZ, P2 ;  /* 0x000000ffff6f7224 */ /* 0x000fe200010e06ff */
[----:B------:R-:W-:Y:S01]  /*6c40*/  IADD3 R99, P2, PT, R117, R118, RZ ;  /* 0x0000007675637210 */ /* 0x000fe20007f5e0ff */
[-C--:B------:R-:W-:Y:S01]  /*6c50*/  IMAD.WIDE.U32 R96, R96, R86.reuse, RZ ;  /* 0x0000005660607225 */ /* 0x080fe200078e00ff */
[----:B------:R-:W-:Y:S02]  /*6c60*/  IADD3.X R115, PT, PT, RZ, RZ, RZ, P1, !PT ;  /* 0x000000ffff737210 */ /* 0x000fe40000ffe4ff */
[----:B------:R-:W-:Y:S01]  /*6c70*/  IADD3.X R99, P4, PT, R114, R99, RZ, P4, !PT ;  /* 0x0000006372637210 */ /* 0x000fe2000279e4ff */
[----:B------:R-:W-:Y:S01]  /*6c80*/  IMAD.WIDE.U32 R120, R131, R86, RZ ;  /* 0x0000005683787225 */ /* 0x000fe200078e00ff */
[----:B------:R-:W-:-:S03]  /*6c90*/  IADD3 R112, P1, PT, R97, R112, RZ ;  /* 0x0000007061707210 */ /* 0x000fc60007f3e0ff */
[----:B------:R-:W-:Y:S02]  /*6ca0*/  IMAD.MOV.U32 R108, RZ, RZ, R119 ;  /* 0x000000ffff6c7224 */ /* 0x000fe400078e0077 */
[----:B------:R-:W-:-:S04]  /*6cb0*/  IMAD.WIDE.U32 R116, R98, R86, RZ ;  /* 0x0000005662747225 */ /* 0x000fc800078e00ff */
[----:B------:R-:W-:-:S04]  /*6cc0*/  IMAD.WIDE.U32.X R108, R135, R89, R108, P2 ;  /* 0x00000059876c7225 */ /* 0x000fc800010e046c */
[----:B------:R-:W-:Y:S02]  /*6cd0*/  IMAD.MOV.U32 R114, RZ, RZ, R113 ;  /* 0x000000ffff727224 */ /* 0x000fe400078e0071 */
[----:B------:R-:W-:-:S04]  /*6ce0*/  IMAD.WIDE.U32 R120, P2, R87, R98, R120 ;  /* 0x0000006257787225 */ /* 0x000fc80007840078 */
[----:B------:R-:W-:Y:S01]  /*6cf0*/  IMAD.WIDE.U32.X R114, R133, R87, R114, P1 ;  /* 0x0000005785727225 */ /* 0x000fe200008e0472 */
[----:B------:R-:W-:Y:S02]  /*6d00*/  IADD3 R119, P1, PT, R127, R116, RZ ;  /* 0x000000747f777210 */ /* 0x000fe40007f3e0ff */
[----:B------:R-:W-:Y:S01]  /*6d10*/  IADD3 R117, P6, PT, R117, R120, RZ ;  /* 0x0000007875757210 */ /* 0x000fe20007fde0ff */
        /* <DEDUP_REMOVED lines=8> */
[----:B------:R-:W-:-:S02]  /*6da0*/  IADD3.X R120, P6, PT, R99, R112, RZ, P2, !PT ;  /* 0x0000007063787210 */ /* 0x000fc400017de4ff */
[----:B------:R-:W-:Y:S01]  /*6db0*/  IADD3.X R118, P2, PT, R118, R69, RZ, P5, !PT ;  /* 0x0000004576767210 */ /* 0x000fe20002f5e4ff */
[-C--:B------:R-:W-:Y:S01]  /*6dc0*/  IMAD.WIDE.U32 R112, R131, R84.reuse, RZ ;  /* 0x0000005483707225 */ /* 0x080fe200078e00ff */
[----:B------:R-:W-:Y:S02]  /*6dd0*/  IADD3 R96, P3, PT, R68, R55, RZ ;  /* 0x0000003744607210 */ /* 0x000fe40007f7e0ff */
[----:B------:R-:W-:Y:S01]  /*6de0*/  SHF.L.W.U32.HI R97, R106, 0xd, R57 ;  /* 0x0000000d6a617819 */ /* 0x000fe20000010e39 */
[----:B------:R-:W-:Y:S01]  /*6df0*/  IMAD.WIDE.U32 R68, R98, R84, RZ ;  /* 0x0000005462447225 */ /* 0x000fe200078e00ff */
[----:B------:R-:W-:Y:S02]  /*6e00*/  IADD3.X R99, P5, P4, R114, R108, R110, P6, P4 ;  /* 0x0000006c72637210 */ /* 0x000fe400034a846e */
[----:B------:R-:W-:Y:S02]  /*6e10*/  IADD3.X R97, P3, PT, R97, R58, RZ, P3, !PT ;  /* 0x0000003a61617210 */ /* 0x000fe40001f7e4ff */
[----:B------:R-:W-:Y:S01]  /*6e20*/  IADD3.X R121, PT, PT, R115, R109, R111, P5, P4 ;  /* 0x0000006d73797210 */ /* 0x000fe20002fe846f */
[----:B------:R-:W-:Y:S01]  /*6e30*/  IMAD.WIDE.U32 R112, P5, R85, R98, R112 ;  /* 0x0000006255707225 */ /* 0x000fe200078a0070 */
[----:B------:R-:W-:-:S02]  /*6e40*/  IADD3.X R58, P6, P2, R78, R125, R116, P2, P1 ;  /* 0x0000007d4e3a7210 */ /* 0x000fc400012c2474 */
[----:B------:R-:W-:Y:S01]  /*6e50*/  LEA.HI.X R106, P1, R57, R56, RZ, 0xd, P3 ;  /* 0x00000038396a7211 */ /* 0x000fe20001836cff */
[----:B------:R-:W-:Y:S01]  /*6e60*/  IMAD.WIDE.U32 R110, R7, R86, RZ ;  /* 0x00000056076e7225 */ /* 0x000fe200078e00ff */
[----:B------:R-:W-:Y:S02]  /*6e70*/  IADD3.X R116, PT, PT, R79, R123, R117, P6, P2 ;  /* 0x0000007b4f747210 */ /* 0x000fe400037e4475 */
[----:B------:R-:W-:Y:S01]  /*6e80*/  IADD3 R55, P2, PT, R127, R68, RZ ;  /* 0x000000447f377210 */ /* 0x000fe20007f5e0ff */
[----:B------:R-:W-:Y:S01]  /*6e90*/  IMAD.X R57, RZ, RZ, RZ, P5 ;  /* 0x000000ffff397224 */ /* 0x000fe200028e06ff */
[----:B------:R-:W-:Y:S01]  /*6ea0*/  IADD3 R69, P4, PT, R69, R112, RZ ;  /* 0x0000007045457210 */ /* 0x000fe20007f9e0ff */
[----:B------:R-:W-:Y:S01]  /*6eb0*/  IMAD.WIDE.U32 R108, R6, R86, RZ ;  /* 0x00000056066c7225 */ /* 0x000fe200078e00ff */
[----:B------:R-:W-:Y:S02]  /*6ec0*/  IADD3 R60, P3, PT, R55, R60, RZ ;  /* 0x0000003c373c7210 */ /* 0x000fe40007f7e0ff */
[----:B------:R-:W-:Y:S01]  /*6ed0*/  LOP3.LUT R127, R67, 0x7ffff, RZ, 0xc0, !PT ;  /* 0x0007ffff437f7812 */ /* 0x000fe200078ec0ff */
[----:B------:R-:W-:Y:S01]  /*6ee0*/  IMAD.WIDE.U32 R114, P6, R87, R6, R110 ;  /* 0x0000000657727225 */ /* 0x000fe200078c006e */
[----:B------:R-:W-:-:S02]  /*6ef0*/  IADD3.X R6, P2, PT, R120, R69, RZ, P2, !PT ;  /* 0x0000004578067210 */ /* 0x000fc4000175e4ff */
[----:B------:R-:W-:Y:S01]  /*6f00*/  LOP3.LUT R95, R95, 0x7ffff, RZ, 0xc0, !PT ;  /* 0x0007ffff5f5f7812 */ /* 0x000fe200078ec0ff */
[----:B------:R-:W-:Y:S01]  /*6f10*/  IMAD.MOV.U32 R56, RZ, RZ, R113 ;  /* 0x000000ffff387224 */ /* 0x000fe200078e0071 */
[----:B------:R-:W-:Y:S01]  /*6f20*/  MOV R112, R115 ;  /* 0x0000007300707202 */ /* 0x000fe20000000f00 */
[----:B------:R-:W-:-:S04]  /*6f30*/  IMAD.WIDE.U32 R78, R4, R88, RZ ;  /* 0x00000058044e7225 */ /* 0x000fc800078e00ff */
[----:B------:R-:W-:Y:S01]  /*6f40*/  IMAD.WIDE.U32 R68, R11, R80, RZ ;  /* 0x000000500b447225 */ /* 0x000fe200078e00ff */
[----:B------:R-:W-:-:S03]  /*6f50*/  IADD3 R117, P5, PT, R108, R78, RZ ;  /* 0x0000004e6c757210 */ /* 0x000fc60007fbe0ff */
[----:B------:R-:W-:Y:S01]  /*6f60*/  IMAD.WIDE.U32.X R56, R131, R85, R56, P4 ;  /* 0x0000005583387225 */ /* 0x000fe200020e0438 */
[----:B------:R-:W-:Y:S02]  /*6f70*/  IADD3 R123, P4, PT, R109, R114, RZ ;  /* 0x000000726d7b7210 */ /* 0x000fe40007f9e0ff */
[----:B------:R-:W-:Y:S01]  /*6f80*/  IADD3.X R114, P3, PT, R6, R61, RZ, P3, !PT ;  /* 0x0000003d06727210 */ /* 0x000fe20001f7e4ff */
[----:B------:R-:W-:Y:S02]  /*6f90*/  IMAD.X R113, RZ, RZ, RZ, P6 ;  /* 0x000000ffff717224 */ /* 0x000fe400030e06ff */
[----:B------:R-:W-:Y:S01]  /*6fa0*/  IMAD.WIDE.U32 R108, R131, R88, RZ ;  /* 0x00000058836c7225 */ /* 0x000fe200078e00ff */
[----:B------:R-:W-:-:S03]  /*6fb0*/  IADD3.X R55, P2, P3, R72, R99, R56, P3, P2 ;  /* 0x0000006348377210 */ /* 0x000fc60001b44438 */
[----:B------:R-:W-:Y:S01]  /*6fc0*/  IMAD.WIDE.U32 R110, P6, R81, R10, R68 ;  /* 0x0000000a516e7225 */ /* 0x000fe200078c0044 */
[----:B------:R-:W-:-:S03]  /*6fd0*/  IADD3.X R78, PT, PT, R73, R121, R57, P2, P3 ;  /* 0x00000079494e7210 */ /* 0x000fc600017e6439 */
[----:B------:R-:W-:-:S04]  /*6fe0*/  IMAD.WIDE.U32 R68, R10, R80, RZ ;  /* 0x000000500a447225 */ /* 0x000fc800078e00ff */
[----:B------:R-:W-:Y:S01]  /*6ff0*/  IMAD.WIDE.U32.X R6, R87, R7, R112, P4 ;  /* 0x0000000757067225 */ /* 0x000fe200020e0470 */
[----:B------:R-:W-:-:S03]  /*7000*/  IADD3 R115, P3, PT, R69, R110, RZ ;  /* 0x0000006e45737210 */ /* 0x000fc60007f7e0ff */
[----:B------:R-:W-:Y:S02]  /*7010*/  IMAD.X R87, RZ, RZ, RZ, P6 ;  /* 0x000000ffff577224 */ /* 0x000fe400030e06ff */
[----:B------:R-:W-:-:S04]  /*7020*/  IMAD.WIDE.U32 R108, P6, R89, R98, R108 ;  /* 0x00000062596c7225 */ /* 0x000fc800078c006c */
[----:B------:R-:W-:Y:S01]  /*7030*/  IMAD.WIDE.U32 R98, R98, R88, RZ ;  /* 0x0000005862627225 */ /* 0x000fe200078e00ff */
[----:B------:R-:W-:-:S03]  /*7040*/  MOV R72, R109 ;  /* 0x0000006d00487202 */ /* 0x000fc60000000f00 */
[----:B------:R-:W-:Y:S01]  /*7050*/  IMAD.WIDE.U32 R112, R5, R88, RZ ;  /* 0x0000005805707225 */ /* 0x000fe200078e00ff */
[----:B------:R-:W-:Y:S02]  /*7060*/  IADD3 R99, P2, PT, R99, R108, RZ ;  /* 0x0000006c63637210 */ /* 0x000fe40007f5e0ff */
[----:B------:R-:W-:Y:S01]  /*7070*/  IADD3 R69, P4, PT, R66, R98, RZ ;  /* 0x0000006242457210 */ /* 0x000fe20007f9e0ff */
[----:B------:R-:W-:Y:S01]  /*7080*/  IMAD.MOV.U32 R86, RZ, RZ, R111 ;  /* 0x000000ffff567224 */ /* 0x000fe200078e006f */
[----:B------:R-:W-:Y:S01]  /*7090*/  SHF.L.W.U32.HI R98, R97, 0xd, R106 ;  /* 0x0000000d61627819 */ /* 0x000fe20000010e6a */
[----:B------:R-:W-:Y:S01]  /*70a0*/  IMAD.X R73, RZ, RZ, RZ, P6 ;  /* 0x000000ffff497224 */ /* 0x000fe200030e06ff */
[----:B------:R-:W-:Y:S01]  /*70b0*/  IADD3.X R66, P4, PT, R90, R99, RZ, P4, !PT ;  /* 0x000000635a427210 */ /* 0x000fe2000279e4ff */
[----:B------:R-:W-:Y:S01]  /*70c0*/  IMAD.WIDE.U32.X R56, R81, R11, R86, P3 ;  /* 0x0000000b51387225 */ /* 0x000fe200018e0456 */
[----:B------:R-:W-:-:S03]  /*70d0*/  LOP3.LUT R97, R97, 0x7ffff, RZ, 0xc0, !PT ;  /* 0x0007ffff61617812 */ /* 0x000fc600078ec0ff */
[-C--:B------:R-:W-:Y:S01]  /*70e0*/  IMAD.WIDE.U32 R112, P3, R4, R89.reuse, R112 ;  /* 0x0000005904707225 */ /* 0x080fe20007860070 */
[----:B------:R-:W-:Y:S02]  /*70f0*/  SHF.L.W.U32.HI R4, R114, 0xd, R55 ;  /* 0x0000000d72047819 */ /* 0x000fe40000010e37 */
[----:B------:R-:W-:Y:S01]  /*7100*/  SHF.L.W.U32.HI R55, R55, 0xd, R78 ;  /* 0x0000000d37377819 */ /* 0x000fe20000010e4e */
[----:B------:R-:W-:Y:S01]  /*7110*/  IMAD.WIDE.U32.X R72, R131, R89, R72, P2 ;  /* 0x0000005983487225 */ /* 0x000fe200010e0448 */
[----:B------:R-:W-:Y:S02]  /*7120*/  IADD3 R86, P2, PT, R4, R119, RZ ;  /* 0x0000007704567210 */ /* 0x000fe40007f5e0ff */
[----:B------:R-:W-:Y:S01]  /*7130*/  IADD3 R4, P6, PT, R79, R112, RZ ;  /* 0x000000704f047210 */ /* 0x000fe20007fde0ff */
[----:B------:R-:W-:Y:S01]  /*7140*/  IMAD.X R81, RZ, RZ, RZ, P3 ;  /* 0x000000ffff517224 */ /* 0x000fe200018e06ff */
[----:B------:R-:W-:Y:S01]  /*7150*/  IADD3 R69, P3, PT, R69, R52, RZ ;  /* 0x0000003445457210 */ /* 0x000fe20007f7e0ff */
[----:B------:R-:W-:Y:S01]  /*7160*/  IMAD.WIDE.U32 R78, R9, R84, RZ ;  /* 0x00000054094e7225 */ /* 0x000fe200078e00ff */
[----:B------:R-:W-:-:S02]  /*7170*/  IADD3.X R52, P2, PT, R55, R118, RZ, P2, !PT ;  /* 0x0000007637347210 */ /* 0x000fc4000175e4ff */
[----:B------:R-:W-:Y:S01]  /*7180*/  IADD3.X R66, P3, PT, R66, R53, RZ, P3, !PT ;  /* 0x0000003542427210 */ /* 0x000fe20001f7e4ff */
[----:B------:R-:W-:Y:S01]  /*7190*/  IMAD.MOV.U32 R80, RZ, RZ, R113 ;  /* 0x000000ffff507224 */ /* 0x000fe200078e0071 */
[----:B------:R-:W-:Y:S02]  /*71a0*/  IADD3.X R53, P2, PT, RZ, R58, RZ, P2, !PT ;  /* 0x0000003aff357210 */ /* 0x000fe4000175e4ff */
[----:B------:R-:W-:Y:S01]  /*71b0*/  IADD3.X R55, P5, PT, R4, R123, RZ, P5, !PT ;  /* 0x0000007b04377210 */ /* 0x000fe20002fbe4ff */
[----:B------:R-:W-:Y:S01]  /*71c0*/  IMAD.WIDE.U32.X R80, R5, R89, R80, P6 ;  /* 0x0000005905507225 */ /* 0x000fe200030e0450 */
[----:B------:R-:W-:Y:S02]  /*71d0*/  IADD3.X R93, P3, P4, R74, R93, R72, P3, P4 ;  /* 0x0000005d4a5d7210 */ /* 0x000fe40001c68448 */
[----:B------:R-:W-:Y:S01]  /*71e0*/  IADD3 R103, P6, PT, R103, R68, RZ ;  /* 0x0000004467677210 */ /* 0x000fe20007fde0ff */
[----:B------:R-:W-:Y:S01]  /*71f0*/  IMAD.X R58, RZ, RZ, R116, P2 ;  /* 0x000000ffff3a7224 */ /* 0x000fe200010e0674 */
[----:B------:R-:W-:Y:S01]  /*7200*/  IADD3.X R72, PT, PT, R75, R59, R73, P3, P4 ;  /* 0x0000003b4b487210 */ /* 0x000fe20001fe8449 */
[----:B------:R-:W-:-:S04]  /*7210*/  IMAD.WIDE.U32 R78, P2, R8, R85, R78 ;  /* 0x00000055084e7225 */ /* 0x000fc8000784004e */
[----:B------:R-:W-:Y:S01]  /*7220*/  IMAD.WIDE.U32 R4, R8, R84, RZ ;  /* 0x0000005408047225 */ /* 0x000fe200078e00ff */
[----:B------:R-:W-:Y:S02]  /*7230*/  SHF.L.W.U32.HI R8, R52, 0xd, R53 ;  /* 0x0000000d34087819 */ /* 0x000fe40000010e35 */
[----:B------:R-:W-:Y:S01]  /*7240*/  SHF.L.W.U32.HI R53, R53, 0xd, R58 ;  /* 0x0000000d35357819 */ /* 0x000fe20000010e3a */
[----:B------:R-:W-:Y:S01]  /*7250*/  IMAD.MOV.U32 R58, RZ, RZ, R79 ;  /* 0x000000ffff3a7224 */ /* 0x000fe200078e004f */
[----:B------:R-:W-:Y:S02]  /*7260*/  IADD3 R69, P3, PT, R8, R69, RZ ;  /* 0x0000004508457210 */ /* 0x000fe40007f7e0ff */
[----:B------:R-:W-:Y:S02]  /*7270*/  IADD3.X R59, PT, PT, RZ, RZ, RZ, P2, !PT ;  /* 0x000000ffff3b7210 */ /* 0x000fe400017fe4ff */
[----:B------:R-:W-:Y:S02]  /*7280*/  IADD3 R74, P2, PT, R5, R78, RZ ;  /* 0x0000004e054a7210 */ /* 0x000fe40007f5e0ff */
[----:B------:R-:W-:Y:S01]  /*7290*/  IADD3 R61, P4, PT, R117, R4, RZ ;  /* 0x00000004753d7210 */ /* 0x000fe20007f9e0ff */
[----:B------:R-:W-:Y:S01]  /*72a0*/  IMAD.WIDE.U32 R4, R11, R82, RZ ;  /* 0x000000520b047225 */ /* 0x000fe200078e00ff */
[----:B------:R-:W-:-:S03]  /*72b0*/  IADD3.X R68, P3, PT, R53, R66, RZ, P3, !PT ;  /* 0x0000004235447210 */ /* 0x000fc60001f7e4ff */
[----:B------:R-:W-:Y:S01]  /*72c0*/  IMAD.WIDE.U32.X R8, R9, R85, R58, P2 ;  /* 0x0000005509087225 */ /* 0x000fe200010e043a */
[----:B------:R-:W-:Y:S02]  /*72d0*/  IADD3.X R58, P4, PT, R55, R74, RZ, P4, !PT ;  /* 0x0000004a373a7210 */ /* 0x000fe4000279e4ff */
[----:B------:R-:W-:Y:S02]  /*72e0*/  IADD3.X R53, P3, PT, RZ, R93, RZ, P3, !PT ;  /* 0x0000005dff357210 */ /* 0x000fe40001f7e4ff */
[----:B------:R-:W-:Y:S02]  /*72f0*/  IADD3 R59, P2, PT, R103, R62, RZ ;  /* 0x0000003e673b7210 */ /* 0x000fe40007f5e0ff */
[----:B------:R-:W-:Y:S02]  /*7300*/  IADD3.X R62, P6, PT, R104, R115, RZ, P6, !PT ;  /* 0x00000073683e7210 */ /* 0x000fe400037de4ff */
[----:B------:R-:W-:Y:S01]  /*7310*/  IADD3.X R55, P4, P5, R8, R6, R80, P4, P5 ;  /* 0x0000000608377210 */ /* 0x000fe2000258a450 */
[----:B------:R-:W-:Y:S01]  /*7320*/  IMAD.X R6, RZ, RZ, R72, P3 ;  /* 0x000000ffff067224 */ /* 0x000fe200018e0648 */
[----:B------:R-:W-:-:S02]  /*7330*/  IADD3.X R62, P2, PT, R62, R91, RZ, P2, !PT ;  /* 0x0000005b3e3e7210 */ /* 0x000fc4000175e4ff */
[----:B------:R-:W-:Y:S02]  /*7340*/  SHF.L.W.U32.HI R8, R68, 0xd, R53 ;  /* 0x0000000d44087819 */ /* 0x000fe40000010e35 */
[----:B------:R-:W-:Y:S02]  /*7350*/  IADD3.X R81, PT, PT, R9, R7, R81, P4, P5 ;  /* 0x0000000709517210 */ /* 0x000fe400027ea451 */
[----:B------:R-:W-:Y:S01]  /*7360*/  SHF.L.W.U32.HI R53, R53, 0xd, R6 ;  /* 0x0000000d35357819 */ /* 0x000fe20000010e06 */
[----:B------:R-:W-:Y:S01]  /*7370*/  IMAD.WIDE.U32 R6, P4, R83, R10, R4 ;  /* 0x0000000a53067225 */ /* 0x000fe20007880004 */
[----:B------:R-:W-:Y:S02]  /*7380*/  IADD3.X R105, P2, P6, R76, R105, R56, P2, P6 ;  /* 0x000000694c697210 */ /* 0x000fe4000164c438 */
[----:B------:R-:W-:Y:S01]  /*7390*/  IADD3 R56, P3, PT, R8, R59, RZ ;  /* 0x0000003b08387210 */ /* 0x000fe20007f7e0ff */
[----:B------:R-:W-:Y:S01]  /*73a0*/  IMAD.WIDE.U32 R4, R10, R82, RZ ;  /* 0x000000520a047225 */ /* 0x000fe200078e00ff */
[----:B------:R-:W-:-:S02]  /*73b0*/  IADD3.X R107, PT, PT, R77, R107, R57, P2, P6 ;  /* 0x0000006b4d6b7210 */ /* 0x000fc400017ec439 */
[----:B------:R-:W-:Y:S01]  /*73c0*/  MOV R8, R7 ;  /* 0x0000000700087202 */ /* 0x000fe20000000f00 */
[----:B------:R-:W-:Y:S01]  /*73d0*/  IMAD.X R9, RZ, RZ, RZ, P4 ;  /* 0x000000ffff097224 */ /* 0x000fe200020e06ff */
[----:B------:R-:W-:Y:S01]  /*73e0*/  IADD3.X R53, P4, PT, R53, R62, RZ, P3, !PT ;  /* 0x0000003e35357210 */ /* 0x000fe20001f9e4ff */
[----:B------:R-:W-:Y:S01]  /*73f0*/  IMAD.SHL.U32 R59, R69, 0x2, RZ ;  /* 0x00000002453b7824 */ /* 0x000fe200078e00ff */
[----:B------:R-:W-:Y:S01]  /*7400*/  IADD3 R57, P5, PT, R5, R6, RZ ;  /* 0x0000000605397210 */ /* 0x000fe20007fbe0ff */
[----:B------:R-:W-:Y:S01]  /*7410*/  IMAD.X R6, RZ, RZ, R54, P1 ;  /* 0x000000ffff067224 */ /* 0x000fe200008e0636 */
[----:B------:R-:W-:Y:S02]  /*7420*/  IADD3 R98, P2, PT, R98, R47, RZ ;  /* 0x0000002f62627210 */ /* 0x000fe40007f5e0ff */
[----:B------:R-:W-:Y:S01]  /*7430*/  IADD3 R5, P3, PT, R61, R4, RZ ;  /* 0x000000043d057210 */ /* 0x000fe20007f7e0ff */
[----:B------:R-:W-:Y:S01]  /*7440*/  IMAD.WIDE.U32.X R10, R83, R11, R8, P5 ;  /* 0x0000000b530a7225 */ /* 0x000fe200028e0408 */
[----:B------:R-:W-:-:S02]  /*7450*/  IADD3.X R47, P4, PT, RZ, R105, RZ, P4, !PT ;  /* 0x00000069ff2f7210 */ /* 0x000fc4000279e4ff */
[----:B------:R-:W-:Y:S02]  /*7460*/  IADD3 R7, P5, PT, R5, R48, RZ ;  /* 0x0000003005077210 */ /* 0x000fe40007fbe0ff */
[----:B------:R-:W-:Y:S01]  /*7470*/  IADD3.X R8, P3, PT, R58, R57, RZ, P3, !PT ;  /* 0x000000393a087210 */ /* 0x000fe20001f7e4ff */
[----:B------:R-:W-:Y:S01]  /*7480*/  IMAD.X R48, RZ, RZ, R107, P4 ;  /* 0x000000ffff307224 */ /* 0x000fe200020e066b */
[----:B------:R-:W-:Y:S02]  /*7490*/  SHF.L.W.U32.HI R4, R53, 0xd, R47 ;  /* 0x0000000d35047819 */ /* 0x000fe40000010e2f */
[----:B------:R-:W-:Y:S02]  /*74a0*/  IADD3.X R8, P4, PT, R8, R49, RZ, P5, !PT ;  /* 0x0000003108087210 */ /* 0x000fe40002f9e4ff */
[----:B------:R-:W-:Y:S02]  /*74b0*/  SHF.L.W.U32.HI R5, R47, 0xd, R48 ;  /* 0x0000000d2f057819 */ /* 0x000fe40000010e30 */
[----:B------:R-:W-:-:S02]  /*74c0*/  IADD3 R66, P1, PT, R4, R7, RZ ;  /* 0x0000000704427210 */ /* 0x000fc40007f3e0ff */
[----:B------:R-:W-:Y:S02]  /*74d0*/  IADD3.X R9, P0, PT, RZ, R15, RZ, P0, !PT ;  /* 0x0000000fff097210 */ /* 0x000fe4000071e4ff */
[----:B------:R-:W-:Y:S02]  /*74e0*/  SHF.L.W.U32.HI R4, R106, 0xd, R6 ;  /* 0x0000000d6a047819 */ /* 0x000fe40000010e06 */
[----:B------:R-:W-:Y:S01]  /*74f0*/  IADD3.X R7, P3, P4, R50, R55, R10, P4, P3 ;  /* 0x0000003732077210 */ /* 0x000fe2000246640a */
[----:B------:R-:W-:Y:S01]  /*7500*/  IMAD.X R54, RZ, RZ, R13, P0 ;  /* 0x000000ffff367224 */ /* 0x000fe200000e060d */
[----:B------:R-:W-:Y:S02]  /*7510*/  IADD3.X R8, P1, PT, R5, R8, RZ, P1, !PT ;  /* 0x0000000805087210 */ /* 0x000fe40000f3e4ff */
[----:B------:R-:W-:Y:S02]  /*7520*/  IADD3.X R99, P2, PT, R4, R45, RZ, P2, !PT ;  /* 0x0000002d04637210 */ /* 0x000fe4000175e4ff */
[----:B------:R-:W-:-:S02]  /*7530*/  IADD3.X R4, PT, PT, R51, R81, R11, P3, P4 ;  /* 0x0000005133047210 */ /* 0x000fc40001fe840b */
[----:B------:R-:W-:Y:S02]  /*7540*/  IADD3.X R7, P0, PT, RZ, R7, RZ, P1, !PT ;  /* 0x00000007ff077210 */ /* 0x000fe40000f1e4ff */
[----:B------:R-:W-:Y:S02]  /*7550*/  LOP3.LUT R15, R70, 0x7ffff, RZ, 0xc0, !PT ;  /* 0x0007ffff460f7812 */ /* 0x000fe400078ec0ff */
[----:B------:R-:W-:Y:S02]  /*7560*/  SHF.L.W.U32.HI R5, R102, 0xd, R9 ;  /* 0x0000000d66057819 */ /* 0x000fe40000010e09 */
[----:B------:R-:W-:Y:S02]  /*7570*/  IADD3.X R4, PT, PT, RZ, R4, RZ, P0, !PT ;  /* 0x00000004ff047210 */ /* 0x000fe400007fe4ff */
[----:B------:R-:W-:Y:S01]  /*7580*/  LOP3.LUT R61, R114, 0x7ffff, RZ, 0xc0, !PT ;  /* 0x0007ffff723d7812 */ /* 0x000fe200078ec0ff */
[----:B------:R-:W-:Y:S01]  /*7590*/  IMAD.WIDE.U32 R14, R5, 0x13, R14 ;  /* 0x00000013050e7825 */ /* 0x000fe200078e000e */
[----:B------:R-:W-:-:S02]  /*75a0*/  SHF.L.W.U32.HI R5, R8, 0xd, R7 ;  /* 0x0000000d08057819 */ /* 0x000fc40000010e07 */
[----:B------:R-:W-:Y:S02]  /*75b0*/  SHF.L.W.U32.HI R4, R7, 0xd, R4 ;  /* 0x0000000d07047819 */ /* 0x000fe40000010e04 */
[----:B------:R-:W-:Y:S01]  /*75c0*/  LEA.HI.X R6, P1, R6, R23, RZ, 0xd, P2 ;  /* 0x0000001706067211 */ /* 0x000fe20001036cff */
[----:B------:R-:W-:Y:S01]  /*75d0*/  IMAD.WIDE.U32 R60, R5, 0x13, R60 ;  /* 0x00000013053c7825 */ /* 0x000fe200078e003c */
[----:B------:R-:W-:Y:S02]  /*75e0*/  LOP3.LUT R23, R21, 0x7ffff, RZ, 0xc0, !PT ;  /* 0x0007ffff15177812 */ /* 0x000fe400078ec0ff */
[----:B------:R-:W-:Y:S01]  /*75f0*/  SHF.L.W.U32.HI R91, R99, 0xd, R6 ;  /* 0x0000000d635b7819 */ /* 0x000fe20000010e06 */
[----:B------:R-:W-:Y:S01]  /*7600*/  IMAD R5, R4, 0x13, RZ ;  /* 0x0000001304057824 */ /* 0x000fe200078e02ff */
[----:B------:R-:W-:Y:S01]  /*7610*/  SHF.L.U32 R4, R56, 0x1, RZ ;  /* 0x0000000138047819 */ /* 0x000fe200000006ff */
[----:B------:R-:W-:Y:S01]  /*7620*/  IMAD.X R13, RZ, RZ, R43, P1 ;  /* 0x000000ffff0d7224 */ /* 0x000fe200008e062b */
[----:B------:R-:W-:Y:S01]  /*7630*/  SHF.L.U64.HI R57, R69, 0x1, R68 ;  /* 0x0000000145397819 */ /* 0x000fe20000010244 */
[----:B------:R-:W-:Y:S01]  /*7640*/  IMAD.WIDE.U32 R90, R91, 0x13, R22 ;  /* 0x000000135b5a7825 */ /* 0x000fe200078e0016 */
[----:B------:R-:W-:-:S02]  /*7650*/  LOP3.LUT R4, R4, 0xfffffffe, RZ, 0xc0, !PT ;  /* 0xfffffffe04047812 */ /* 0x000fc400078ec0ff */
[----:B------:R-:W-:Y:S01]  /*7660*/  LOP3.LUT R59, R59, 0xfffffffe, RZ, 0xc0, !PT ;  /* 0xfffffffe3b3b7812 */ /* 0x000fe200078ec0ff */
[----:B------:R-:W-:Y:S01]  /*7670*/  IMAD.IADD R5, R61, 0x1, R5 ;  /* 0x000000013d057824 */ /* 0x000fe200078e0205 */
[C---:B------:R-:W-:Y:S02]  /*7680*/  IADD3 R21, P2, P3, R4.reuse, -0x2, -R65 ;  /* 0xfffffffe04157810 */ /* 0x040fe40007b5e841 */
[----:B------:R-:W-:Y:S02]  /*7690*/  IADD3 R23, P6, PT, R4, R65, RZ ;  /* 0x0000004104177210 */ /* 0x000fe40007fde0ff */
[----:B------:R-:W-:Y:S01]  /*76a0*/  IADD3 R50, P0, P1, R59, -0x2, -R100 ;  /* 0xfffffffe3b327810 */ /* 0x000fe2000791e864 */
[----:B------:R-:W-:Y:S01]  /*76b0*/  IMAD.WIDE.U32 R88, R21, R41, RZ ;  /* 0x0000002915587225 */ /* 0x000fe200078e00ff */
[----:B------:R-:W-:Y:S02]  /*76c0*/  LOP3.LUT R57, R57, 0xfffff, RZ, 0xc0, !PT ;  /* 0x000fffff39397812 */ /* 0x000fe400078ec0ff */
[----:B------:R-:W-:Y:S01]  /*76d0*/  LOP3.LUT R4, R71, 0x7ffff, RZ, 0xc0, !PT ;  /* 0x0007ffff47047812 */ /* 0x000fe200078ec0ff */
[----:B------:R-:W-:Y:S01]  /*76e0*/  IMAD.WIDE.U32 R70, R50, 0x13, RZ ;  /* 0x0000001332467825 */ /* 0x000fe200078e00ff */
[----:B------:R-:W-:-:S02]  /*76f0*/  SHF.L.U64.HI R51, R56, 0x1, R53 ;  /* 0x0000000138337819 */ /* 0x000fc40000010235 */
[----:B------:R-:W-:Y:S01]  /*7700*/  IADD3 R59, P4, PT, R59, R100, RZ ;  /* 0x000000643b3b7210 */ /* 0x000fe20007f9e0ff */
[----:B------:R-:W-:Y:S01]  /*7710*/  IMAD.SHL.U32 R56, R60, 0x2, RZ ;  /* 0x000000023c387824 */ /* 0x000fe200078e00ff */
[----:B------:R-:W-:Y:S01]  /*7720*/  IADD3.X R48, PT, PT, R57, 0xfffff, ~R4, P0, P1 ;  /* 0x000fffff39307810 */ /* 0x000fe200007e2c04 */
[-C--:B------:R-:W-:Y:S01]  /*7730*/  IMAD.WIDE.U32 R104, R50, R37.reuse, RZ ;  /* 0x0000002532687225 */ /* 0x080fe200078e00ff */
[----:B------:R-:W-:Y:S02]  /*7740*/  SHF.L.U64.HI R61, R66, 0x1, R8 ;  /* 0x00000001423d7819 */ /* 0x000fe40000010208 */
[----:B------:R-:W-:Y:S01]  /*7750*/  SHF.L.U64.HI R58, R60, 0x1, R5 ;  /* 0x000000013c3a7819 */ /* 0x000fe20000010205 */
[----:B------:R-:W-:Y:S01]  /*7760*/  IMAD.SHL.U32 R66, R66, 0x2, RZ ;  /* 0x0000000242427824 */ /* 0x000fe200078e00ff */
[----:B------:R-:W-:Y:S01]  /*7770*/  LOP3.LUT R51, R51, 0xfffff, RZ, 0xc0, !PT ;  /* 0x000fffff33337812 */ /* 0x000fe200078ec0ff */
[----:B------:R-:W-:Y:S01]  /*7780*/  IMAD.X R57, R57, 0x1, R4, P4 ;  /* 0x0000000139397824 */ /* 0x000fe200020e0604 */
[----:B------:R-:W-:Y:S01]  /*7790*/  SHF.L.W.U32.HI R13, R6, 0xd, R13 ;  /* 0x0000000d060d7819 */ /* 0x000fe20000010e0d */
[----:B------:R-:W-:Y:S01]  /*77a0*/  IMAD.WIDE.U32 R6, R48, R37, RZ ;  /* 0x0000002530067225 */ /* 0x000fe200078e00ff */
[----:B------:R-:W-:-:S02]  /*77b0*/  LEA.HI R60, P5, R5, R86, RZ, 0xd ;  /* 0x00000056053c7211 */ /* 0x000fc400078b68ff */
[----:B------:R-:W-:Y:S01]  /*77c0*/  IADD3.X R49, PT, PT, R51, 0xfffff, ~R64, P2, P3 ;  /* 0x000fffff33317810 */ /* 0x000fe200017e6c40 */
[-C--:B------:R-:W-:Y:S01]  /*77d0*/  IMAD.WIDE.U32 R4, R48, R41.reuse, RZ ;  /* 0x0000002930047225 */ /* 0x080fe200078e00ff */
[----:B------:R-:W-:Y:S02]  /*77e0*/  LOP3.LUT R66, R66, 0xfffffffe, RZ, 0xc0, !PT ;  /* 0xfffffffe42427812 */ /* 0x000fe400078ec0ff */
[----:B------:R-:W-:Y:S01]  /*77f0*/  SHF.L.W.U32.HI R54, R9, 0xd, R54 ;  /* 0x0000000d09367819 */ /* 0x000fe20000010e36 */
[C---:B------:R-:W-:Y:S01]  /*7800*/  IMAD.WIDE.U32 R8, R50.reuse, R41, RZ ;  /* 0x0000002932087225 */ /* 0x040fe200078e00ff */
[----:B------:R-:W-:Y:S02]  /*7810*/  IADD3.X R51, PT, PT, R51, R64, RZ, P6, !PT ;  /* 0x0000004033337210 */ /* 0x000fe400037fe4ff */
[----:B------:R-:W-:Y:S01]  /*7820*/  LOP3.LUT R61, R61, 0xfffff, RZ, 0xc0, !PT ;  /* 0x000fffff3d3d7812 */ /* 0x000fe200078ec0ff */
[----:B------:R-:W-:Y:S01]  /*7830*/  IMAD.WIDE.U32 R64, P2, R50, R39, R4 ;  /* 0x0000002732407225 */ /* 0x000fe20007840004 */
[----:B------:R-:W-:-:S02]  /*7840*/  IADD3 R47, P0, P1, R66, -0x2, -R101 ;  /* 0xfffffffe422f7810 */ /* 0x000fc4000791e865 */
[----:B------:R-:W-:Y:S01]  /*7850*/  LOP3.LUT R80, R102, 0x7ffff, RZ, 0xc0, !PT ;  /* 0x0007ffff66507812 */ /* 0x000fe200078ec0ff */
[----:B------:R-:W-:Y:S01]  /*7860*/  IMAD.WIDE.U32 R76, P3, R50, R31, R6 ;  /* 0x0000001f324c7225 */ /* 0x000fe20007860006 */
[----:B------:R-:W-:Y:S02]  /*7870*/  IADD3 R81, P4, PT, R9, R64, RZ ;  /* 0x0000004009517210 */ /* 0x000fe40007f9e0ff */
[----:B------:R-:W-:Y:S01]  /*7880*/  IADD3.X R53, PT, PT, R61, 0xfffff, ~R80, P0, P1 ;  /* 0x000fffff3d357810 */ /* 0x000fe200007e2c50 */
[----:B------:R-:W-:Y:S01]  /*7890*/  IMAD.WIDE.U32 R4, R21, 0x13, RZ ;  /* 0x0000001315047825 */ /* 0x000fe200078e00ff */
[----:B------:R-:W-:-:S03]  /*78a0*/  LOP3.LUT R99, R99, 0x7ffff, RZ, 0xc0, !PT ;  /* 0x0007ffff63637812 */ /* 0x000fc600078ec0ff */
[----:B------:R-:W-:Y:S02]  /*78b0*/  IMAD R7, R49, 0x13, RZ ;  /* 0x0000001331077824 */ /* 0x000fe400078e02ff */
[----:B------:R-:W-:Y:S02]  /*78c0*/  IMAD R11, R48, 0x13, RZ ;  /* 0x00000013300b7824 */ /* 0x000fe400078e02ff */
[----:B------:R-:W-:Y:S01]  /*78d0*/  IMAD R9, R53, 0x13, RZ ;  /* 0x0000001335097824 */ /* 0x000fe200078e02ff */
[----:B------:R-:W-:Y:S01]  /*78e0*/  IADD3 R64, PT, PT, R5, R7, RZ ;  /* 0x0000000705407210 */ /* 0x000fe20007ffe0ff */
[----:B------:R-:W-:Y:S01]  /*78f0*/  IMAD.IADD R62, R71, 0x1, R11 ;  /* 0x00000001473e7824 */ /* 0x000fe200078e020b */
[----:B------:R-:W-:Y:S01]  /*7900*/  IADD3 R5, P6, PT, R105, R76, RZ ;  /* 0x0000004c69057210 */ /* 0x000fe20007fde0ff */
[----:B------:R-:W-:-:S04]  /*7910*/  IMAD.WIDE.U32 R6, R47, 0x13, RZ ;  /* 0x000000132f067825 */ /* 0x000fc800078e00ff */
[----:B------:R-:W-:-:S04]  /*7920*/  IMAD.WIDE.U32 R74, R62, R33, RZ ;  /* 0x000000213e4a7225 */ /* 0x000fc800078e00ff */
[----:B------:R-:W-:-:S04]  /*7930*/  IMAD.WIDE.U32 R72, R64, R37, RZ ;  /* 0x0000002540487225 */ /* 0x000fc800078e00ff */
[----:B------:R-:W-:Y:S02]  /*7940*/  IMAD.IADD R84, R7, 0x1, R9 ;  /* 0x0000000107547824 */ /* 0x000fe400078e0209 */
[----:B------:R-:W-:Y:S02]  /*7950*/  IMAD.MOV.U32 R68, RZ, RZ, R77 ;  /* 0x000000ffff447224 */ /* 0x000fe400078e004d */
[----:B------:R-:W-:-:S04]  /*7960*/  IMAD.WIDE.U32 R82, P1, R35, R70, R74 ;  /* 0x0000004623527225 */ /* 0x000fc8000782004a */
[----:B------:R-:W-:Y:S01]  /*7970*/  IMAD.WIDE.U32 R78, R70, R33, RZ ;  /* 0x00000021464e7225 */ /* 0x000fe200078e00ff */
[----:B------:R-:W-:-:S03]  /*7980*/  IADD3.X R87, PT, PT, RZ, RZ, RZ, P1, !PT ;  /* 0x000000ffff577210 */ /* 0x000fc60000ffe4ff */
[----:B------:R-:W-:-:S04]  /*7990*/  IMAD.WIDE.U32 R76, P0, R31, R4, R72 ;  /* 0x000000041f4c7225 */ /* 0x000fc80007800048 */
[----:B------:R-:W-:-:S04]  /*79a0*/  IMAD.WIDE.U32 R74, R4, R37, RZ ;  /* 0x00000025044a7225 */ /* 0x000fc800078e00ff */
[----:B------:R-:W-:Y:S01]  /*79b0*/  IMAD.WIDE.U32 R72, R84, R41, RZ ;  /* 0x0000002954487225 */ /* 0x000fe200078e00ff */
[----:B------:R-:W-:-:S03]  /*79c0*/  IADD3 R7, P1, PT, R75, R76, RZ ;  /* 0x0000004c4b077210 */ /* 0x000fc60007f3e0ff */
[----:B------:R-:W-:Y:S01]  /*79d0*/  IMAD.X R69, RZ, RZ, RZ, P3 ;  /* 0x000000ffff457224 */ /* 0x000fe200018e06ff */
[----:B------:R-:W-:Y:S01]  /*79e0*/  IADD3 R22, P3, PT, R79, R82, RZ ;  /* 0x000000524f167210 */ /* 0x000fe20007f7e0ff */
        /* <DEDUP_REMOVED lines=17> */
[----:B------:R-:W-:Y:S01]  /*7b00*/  IMAD.WIDE.U32.X R72, R84, R39, R76, P2 ;  /* 0x0000002754487225 */ /* 0x000fe200010e044c */
[----:B------:R-:W-:-:S03]  /*7b10*/  IADD3 R105, P2, PT, R88, R104, RZ ;  /* 0x0000006858697210 */ /* 0x000fc60007f5e0ff */
[----:B------:R-:W-:-:S04]  /*7b20*/  IMAD.WIDE.U32 R76, R70, R19, RZ ;  /* 0x00000013464c7225 */ /* 0x000fc800078e00ff */
[----:B------:R-:W-:Y:S01]  /*7b30*/  IMAD.X R87, RZ, RZ, RZ, P3 ;  /* 0x000000ffff577224 */ /* 0x000fe200018e06ff */
[----:B------:R-:W-:Y:S01]  /*7b40*/  IADD3.X R43, P1, P3, R72, R78, R74, P1, P0 ;  /* 0x0000004e482b7210 */ /* 0x000fe20000b2044a */
[----:B------:R-:W-:Y:S01]  /*7b50*/  IMAD.WIDE.U32 R70, R64, R33, RZ ;  /* 0x0000002140467225 */ /* 0x000fe200078e00ff */
[----:B------:R-:W-:Y:S02]  /*7b60*/  IADD3 R93, P0, PT, R77, R82, RZ ;  /* 0x000000524d5d7210 */ /* 0x000fe40007f1e0ff */
[----:B------:R-:W-:Y:S01]  /*7b70*/  IADD3.X R45, PT, PT, R73, R79, R75, P1, P3 ;  /* 0x0000004f492d7210 */ /* 0x000fe20000fe644b */
[----:B------:R-:W-:Y:S01]  /*7b80*/  IMAD.MOV.U32 R86, RZ, RZ, R83 ;  /* 0x000000ffff567224 */ /* 0x000fe200078e0053 */
[----:B------:R-:W-:Y:S01]  /*7b90*/  IADD3 R101, P3, PT, R66, R101, RZ ;  /* 0x0000006542657210 */ /* 0x000fe20007f7e0ff */
[----:B------:R-:W-:-:S04]  /*7ba0*/  IMAD.WIDE.U32 R74, P1, R35, R4, R70 ;  /* 0x00000004234a7225 */ /* 0x000fc80007820046 */
[----:B------:R-:W-:Y:S01]  /*7bb0*/  IMAD.WIDE.U32 R102, R49, R41, RZ ;  /* 0x0000002931667225 */ /* 0x000fe200078e00ff */
[----:B------:R-:W-:-:S03]  /*7bc0*/  IADD3.X R77, PT, PT, RZ, RZ, RZ, P1, !PT ;  /* 0x000000ffff4d7210 */ /* 0x000fc60000ffe4ff */
[----:B------:R-:W-:-:S04]  /*7bd0*/  IMAD.WIDE.U32 R72, R4, R33, RZ ;  /* 0x0000002104487225 */ /* 0x000fc800078e00ff */
[----:B------:R-:W-:Y:S01]  /*7be0*/  IMAD.WIDE.U32.X R82, R62, R17, R86, P0 ;  /* 0x000000113e527225 */ /* 0x000fe200000e0456 */
[----:B------:R-:W-:-:S03]  /*7bf0*/  IADD3 R62, P1, PT, R73, R74, RZ ;  /* 0x0000004a493e7210 */ /* 0x000fc60007f3e0ff */
[----:B------:R-:W-:Y:S01]  /*7c00*/  IMAD.X R61, R61, 0x1, R80, P3 ;  /* 0x000000013d3d7824 */ /* 0x000fe200018e0650 */
[----:B------:R-:W-:Y:S01]  /*7c10*/  IADD3 R7, P3, PT, R72, R76, RZ ;  /* 0x0000004c48077210 */ /* 0x000fe20007f7e0ff */
[----:B------:R-:W-:-:S03]  /*7c20*/  IMAD.WIDE.U32 R102, P0, R21, R39, R102 ;  /* 0x0000002715667225 */ /* 0x000fc60007800066 */
[----:B------:R-:W-:Y:S01]  /*7c30*/  IADD3.X R93, P3, PT, R93, R62, RZ, P3, !PT ;  /* 0x0000003e5d5d7210 */ /* 0x000fe20001f7e4ff */
[----:B------:R-:W-:Y:S01]  /*7c40*/  IMAD.WIDE.U32 R70, R84, R37, RZ ;  /* 0x0000002554467225 */ /* 0x000fe200078e00ff */
[----:B------:R-:W-:-:S03]  /*7c50*/  MOV R86, R103 ;  /* 0x0000006700567202 */ /* 0x000fc60000000f00 */
[----:B------:R-:W-:Y:S02]  /*7c60*/  IMAD.MOV.U32 R76, RZ, RZ, R75 ;  /* 0x000000ffff4c7224 */ /* 0x000fe400078e004b */
[----:B------:R-:W-:Y:S02]  /*7c70*/  IMAD.X R87, RZ, RZ, RZ, P0 ;  /* 0x000000ffff577224 */ /* 0x000fe400000e06ff */
[----:B------:R-:W-:Y:S01]  /*7c80*/  IMAD.WIDE.U32.X R74, R64, R35, R76, P1 ;  /* 0x00000023404a7225 */ /* 0x000fe200008e044c */
[----:B------:R-:W-:-:S03]  /*7c90*/  IADD3 R100, P1, PT, R89, R102, RZ ;  /* 0x0000006659647210 */ /* 0x000fc60007f3e0ff */
[----:B------:R-:W-:Y:S01]  /*7ca0*/  IMAD.WIDE.U32 R78, R53, R34, RZ ;  /* 0x00000022354e7225 */ /* 0x000fe200078e00ff */
[----:B------:R-:W-:-:S03]  /*7cb0*/  IADD3.X R5, P2, PT, R5, R100, RZ, P2, !PT ;  /* 0x0000006405057210 */ /* 0x000fc6000175e4ff */
[----:B------:R-:W-:-:S04]  /*7cc0*/  IMAD.WIDE.U32 R72, P0, R31, R6, R70 ;  /* 0x000000061f487225 */ /* 0x000fc80007800046 */
[----:B------:R-:W-:-:S04]  /*7cd0*/  IMAD.WIDE.U32 R70, R6, R37, RZ ;  /* 0x0000002506467225 */ /* 0x000fc800078e00ff */
[----:B------:R-:W-:-:S04]  /*7ce0*/  IMAD.WIDE.U32.X R86, R49, R39, R86, P1 ;  /* 0x0000002731567225 */ /* 0x000fc800008e0456 */
[----:B------:R-:W-:Y:S01]  /*7cf0*/  IMAD.X R89, RZ, RZ, RZ, P0 ;  /* 0x000000ffff597224 */ /* 0x000fe200000e06ff */
[----:B------:R-:W-:Y:S01]  /*7d00*/  IADD3 R66, P0, PT, R71, R72, RZ ;  /* 0x0000004847427210 */ /* 0x000fe20007f1e0ff */
[----:B------:R-:W-:-:S04]  /*7d10*/  IMAD.WIDE.U32 R76, R47, R34, RZ ;  /* 0x000000222f4c7225 */ /* 0x000fc800078e00ff */
[----:B------:R-:W-:-:S04]  /*7d20*/  IMAD.WIDE.U32 R78, P1, R47, R32, R78 ;  /* 0x000000202f4e7225 */ /* 0x000fc8000782004e */
[----:B------:R-:W-:Y:S02]  /*7d30*/  IMAD.MOV.U32 R88, RZ, RZ, R73 ;  /* 0x000000ffff587224 */ /* 0x000fe400078e0049 */
[----:B------:R-:W-:Y:S01]  /*7d40*/  IMAD.WIDE.U32.X R72, R48, R31, R68, P6 ;  /* 0x0000001f30487225 */ /* 0x000fe200030e0444 */
[----:B------:R-:W-:Y:S02]  /*7d50*/  IADD3 R78, P6, PT, R77, R78, RZ ;  /* 0x0000004e4d4e7210 */ /* 0x000fe40007fde0ff */
[----:B------:R-:W-:Y:S01]  /*7d60*/  MOV R68, R79 ;  /* 0x0000004f00447202 */ /* 0x000fe20000000f00 */
[----:B------:R-:W-:Y:S01]  /*7d70*/  IMAD.WIDE.U32.X R88, R84, R31, R88, P0 ;  /* 0x0000001f54587225 */ /* 0x000fe200000e0458 */
[----:B------:R-:W-:-:S03]  /*7d80*/  IADD3 R80, P0, PT, R105, R76, RZ ;  /* 0x0000004c69507210 */ /* 0x000fc60007f1e0ff */
[----:B------:R-:W-:Y:S01]  /*7d90*/  IMAD.X R69, RZ, RZ, RZ, P1 ;  /* 0x000000ffff457224 */ /* 0x000fe200008e06ff */
[----:B------:R-:W-:Y:S01]  /*7da0*/  IADD3 R100, P1, PT, R7, R70, RZ ;  /* 0x0000004607647210 */ /* 0x000fe20007f3e0ff */
[----:B------:R-:W-:Y:S01]  /*7db0*/  IMAD.WIDE.U32 R76, R57, R16, RZ ;  /* 0x00000010394c7225 */ /* 0x000fe200078e00ff */
[----:B------:R-:W-:Y:S02]  /*7dc0*/  IADD3.X R79, P0, PT, R5, R78, RZ, P0, !PT ;  /* 0x0000004e054f7210 */ /* 0x000fe4000071e4ff */
[----:B------:R-:W-:Y:S01]  /*7dd0*/  IADD3.X R93, P1, PT, R93, R66, RZ, P1, !PT ;  /* 0x000000425d5d7210 */ /* 0x000fe20000f3e4ff */
[----:B------:R-:W-:-:S03]  /*7de0*/  IMAD.WIDE.U32.X R68, R53, R32, R68, P6 ;  /* 0x0000002035447225 */ /* 0x000fc600030e0444 */
[----:B------:R-:W-:Y:S01]  /*7df0*/  IADD3.X R85, P1, P3, R88, R74, R82, P1, P3 ;  /* 0x0000004a58557210 */ /* 0x000fe20000b26452 */
[----:B------:R-:W-:Y:S01]  /*7e00*/  IMAD.WIDE.U32 R76, P6, R42, R59, R76 ;  /* 0x0000003b2a4c7225 */ /* 0x000fe200078c004c */
[----:B------:R-:W-:Y:S02]  /*7e10*/  IADD3.X R78, P2, P0, R68, R86, R72, P0, P2 ;  /* 0x00000056444e7210 */ /* 0x000fe40000044448 */
[----:B------:R-:W-:Y:S01]  /*7e20*/  IADD3.X R88, PT, PT, R89, R75, R83, P1, P3 ;  /* 0x0000004b59587210 */ /* 0x000fe20000fe6453 */
[----:B------:R-:W-:-:S04]  /*7e30*/  IMAD.WIDE.U32 R104, R51, R18, RZ ;  /* 0x0000001233687225 */ /* 0x000fc800078e00ff */
        /* <DEDUP_REMOVED lines=10> */
[----:B------:R-:W-:-:S04]  /*7ee0*/  IMAD.WIDE.U32 R106, R57, R2, RZ ;  /* 0x00000002396a7225 */ /* 0x000fc800078e00ff */
[----:B------:R-:W-:-:S04]  /*7ef0*/  IMAD.WIDE.U32.X R68, R42, R57, R102, P6 ;  /* 0x000000392a447225 */ /* 0x000fc800030e0466 */
[----:B------:R-:W-:-:S04]  /*7f00*/  IMAD.WIDE.U32 R74, P6, R46, R101, R72 ;  /* 0x000000652e4a7225 */ /* 0x000fc800078c0048 */
[----:B------:R-:W-:Y:S01]  /*7f10*/  IMAD.WIDE.U32 R72, R101, R20, RZ ;  /* 0x0000001465487225 */ /* 0x000fe200078e00ff */
[----:B------:R-:W-:-:S03]  /*7f20*/  MOV R82, R75 ;  /* 0x0000004b00527202 */ /* 0x000fc60000000f00 */
[----:B------:R-:W-:-:S04]  /*7f30*/  IMAD.WIDE.U32 R106, P0, R40, R59, R106 ;  /* 0x0000003b286a7225 */ /* 0x000fc8000780006a */
[----:B------:R-:W-:Y:S01]  /*7f40*/  IMAD.WIDE.U32 R86, R59, R2, RZ ;  /* 0x000000023b567225 */ /* 0x000fe200078e00ff */
[----:B------:R-:W-:-:S03]  /*7f50*/  MOV R108, R107 ;  /* 0x0000006b006c7202 */ /* 0x000fc60000000f00 */
[----:B------:R-:W-:Y:S01]  /*7f60*/  IMAD.X R71, RZ, RZ, RZ, P3 ;  /* 0x000000ffff477224 */ /* 0x000fe200018e06ff */
[----:B------:R-:W-:Y:S01]  /*7f70*/  IADD3 R89, P3, PT, R89, R72, RZ ;  /* 0x0000004859597210 */ /* 0x000fe20007f7e0ff */
[----:B------:R-:W-:Y:S01]  /*7f80*/  IMAD.X R83, RZ, RZ, RZ, P6 ;  /* 0x000000ffff537224 */ /* 0x000fe200030e06ff */
[----:B------:R-:W-:Y:S01]  /*7f90*/  IADD3 R20, P6, PT, R73, R74, RZ ;  /* 0x0000004a49147210 */ /* 0x000fe20007fde0ff */
[----:B------:R-:W-:-:S04]  /*7fa0*/  IMAD.WIDE.U32 R72, R51, R16, RZ ;  /* 0x0000001033487225 */ /* 0x000fc800078e00ff */
[----:B------:R-:W-:Y:S02]  /*7fb0*/  IMAD.MOV.U32 R70, RZ, RZ, R105 ;  /* 0x000000ffff467224 */ /* 0x000fe400078e0069 */
[----:B------:R-:W-:Y:S01]  /*7fc0*/  IMAD.X R109, RZ, RZ, RZ, P0 ;  /* 0x000000ffff6d7224 */ /* 0x000fe200000e06ff */
[----:B------:R-:W-:Y:S01]  /*7fd0*/  IADD3 R62, P0, PT, R87, R106, RZ ;  /* 0x0000006a573e7210 */ /* 0x000fe20007f1e0ff */
[----:B------:R-:W-:Y:S01]  /*7fe0*/  IMAD.WIDE.U32 R104, R57, R36, RZ ;  /* 0x0000002439687225 */ /* 0x000fe200078e00ff */
[----:B------:R-:W-:-:S03]  /*7ff0*/  IADD3.X R87, P2, PT, R5, R66, RZ, P2, !PT ;  /* 0x0000004205577210 */ /* 0x000fc6000175e4ff */
[----:B------:R-:W-:Y:S01]  /*8000*/  IMAD.WIDE.U32.X R70, R44, R51, R70, P1 ;  /* 0x000000332c467225 */ /* 0x000fe200008e0446 */
[----:B------:R-:W-:-:S03]  /*8010*/  IADD3.X R87, P3, PT, R87, R20, RZ, P3, !PT ;  /* 0x0000001457577210 */ /* 0x000fc60001f7e4ff */
[----:B------:R-:W-:-:S04]  /*8020*/  IMAD.WIDE.U32 R102, P1, R42, R23, R72 ;  /* 0x000000172a667225 */ /* 0x000fc80007820048 */
[----:B------:R-:W-:Y:S01]  /*8030*/  IMAD.WIDE.U32.X R72, R46, R61, R82, P6 ;  /* 0x0000003d2e487225 */ /* 0x000fe200030e0452 */
[----:B------:R-:W-:-:S03]  /*8040*/  MOV R82, R103 ;  /* 0x0000006700527202 */ /* 0x000fc60000000f00 */
[----:B------:R-:W-:Y:S01]  /*8050*/  IMAD.WIDE.U32 R110, P6, R38, R59, R104 ;  /* 0x0000003b266e7225 */ /* 0x000fe200078c0068 */
[----:B------:R-:W-:-:S03]  /*8060*/  IADD3.X R7, P2, P3, R72, R70, R68, P3, P2 ;  /* 0x0000004648077210 */ /* 0x000fc60001b44444 */
[----:B------:R-:W-:Y:S01]  /*8070*/  IMAD.WIDE.U32 R104, R61, R18, RZ ;  /* 0x000000123d687225 */ /* 0x000fe200078e00ff */
[----:B------:R-:W-:-:S03]  /*8080*/  IADD3.X R5, PT, PT, R73, R71, R69, P2, P3 ;  /* 0x0000004749057210 */ /* 0x000fc600017e6445 */
[----:B------:R-:W-:-:S04]  /*8090*/  IMAD.WIDE.U32 R74, R23, R16, RZ ;  /* 0x00000010174a7225 */ /* 0x000fc800078e00ff */
[----:B------:R-:W-:Y:S01]  /*80a0*/  IMAD.X R83, RZ, RZ, RZ, P1 ;  /* 0x000000ffff537224 */ /* 0x000fe200008e06ff */
[----:B------:R-:W-:Y:S01]  /*80b0*/  IADD3 R9, P1, PT, R86, R74, RZ ;  /* 0x0000004a56097210 */ /* 0x000fe20007f3e0ff */
[----:B------:R-:W-:Y:S01]  /*80c0*/  IMAD.X R113, RZ, RZ, RZ, P6 ;  /* 0x000000ffff717224 */ /* 0x000fe200030e06ff */
[----:B------:R-:W-:Y:S01]  /*80d0*/  IADD3 R75, P6, PT, R75, R102, RZ ;  /* 0x000000664b4b7210 */ /* 0x000fe20007fde0ff */
[----:B------:R-:W-:-:S04]  /*80e0*/  IMAD.WIDE.U32 R104, P2, R44, R101, R104 ;  /* 0x000000652c687225 */ /* 0x000fc80007840068 */
[----:B------:R-:W-:Y:S01]  /*80f0*/  IMAD.WIDE.U32 R70, R101, R18, RZ ;  /* 0x0000001265467225 */ /* 0x000fe200078e00ff */
[----:B------:R-:W-:-:S03]  /*8100*/  IADD3.X R18, P1, PT, R62, R75, RZ, P1, !PT ;  /* 0x0000004b3e127210 */ /* 0x000fc60000f3e4ff */
[----:B------:R-:W-:Y:S01]  /*8110*/  IMAD.WIDE.U32.X R68, R40, R57, R108, P0 ;  /* 0x0000003928447225 */ /* 0x000fe200000e046c */
[----:B------:R-:W-:-:S03]  /*8120*/  IADD3 R71, P0, PT, R71, R104, RZ ;  /* 0x0000006847477210 */ /* 0x000fc60007f1e0ff */
[----:B------:R-:W-:-:S04]  /*8130*/  IMAD.WIDE.U32 R106, R59, R36, RZ ;  /* 0x000000243b6a7225 */ /* 0x000fc800078e00ff */
[----:B------:R-:W-:Y:S01]  /*8140*/  IMAD.WIDE.U32 R74, R57, R30, RZ ;  /* 0x0000001e394a7225 */ /* 0x000fe200078e00ff */
[----:B------:R-:W-:-:S03]  /*8150*/  IADD3 R20, P3, PT, R107, R110, RZ ;  /* 0x0000006e6b147210 */ /* 0x000fc60007f7e0ff */
[----:B------:R-:W-:Y:S01]  /*8160*/  IMAD.X R103, RZ, RZ, RZ, P2 ;  /* 0x000000ffff677224 */ /* 0x000fe200010e06ff */
[----:B------:R-:W-:Y:S01]  /*8170*/  IADD3 R76, P2, PT, R9, R70, RZ ;  /* 0x00000046094c7210 */ /* 0x000fe20007f5e0ff */
[----:B------:R-:W-:Y:S01]  /*8180*/  IMAD.MOV.U32 R102, RZ, RZ, R105 ;  /* 0x000000ffff667224 */ /* 0x000fe200078e0069 */
[----:B------:R-:W-:Y:S01]  /*8190*/  LOP3.LUT R9, R52, 0x7ffff, RZ, 0xc0, !PT ;  /* 0x0007ffff34097812 */ /* 0x000fe200078ec0ff */
[----:B------:R-:W-:Y:S01]  /*81a0*/  IMAD.WIDE.U32.X R72, R42, R51, R82, P6 ;  /* 0x000000332a487225 */ /* 0x000fe200030e0452 */
[----:B------:R-:W-:-:S03]  /*81b0*/  LOP3.LUT R52, R58, 0xfffff, RZ, 0xc0, !PT ;  /* 0x000fffff3a347812 */ /* 0x000fc600078ec0ff */
[----:B------:R-:W-:Y:S02]  /*81c0*/  IMAD.MOV.U32 R112, RZ, RZ, R111 ;  /* 0x000000ffff707224 */ /* 0x000fe400078e006f */
[----:B------:R-:W-:-:S04]  /*81d0*/  IMAD.WIDE.U32.X R82, R44, R61, R102, P0 ;  /* 0x0000003d2c527225 */ /* 0x000fc800000e0466 */
[----:B------:R-:W-:Y:S01]  /*81e0*/  IMAD.WIDE.U32 R110, P6, R3, R59, R74 ;  /* 0x0000003b036e7225 */ /* 0x000fe200078c004a */
[----:B------:R-:W-:-:S03]  /*81f0*/  IADD3.X R75, P2, PT, R18, R71, RZ, P2, !PT ;  /* 0x00000047124b7210 */ /* 0x000fc6000175e4ff */
[----:B------:R-:W-:Y:S01]  /*8200*/  IMAD.WIDE.U32 R102, R59, R30, RZ ;  /* 0x0000001e3b667225 */ /* 0x000fe200078e00ff */
[----:B------:R-:W-:Y:S02]  /*8210*/  MOV R114, R111 ;  /* 0x0000006f00727202 */ /* 0x000fe40000000f00 */
[----:B------:R-:W-:Y:S01]  /*8220*/  IADD3.X R71, P1, P2, R82, R72, R68, P2, P1 ;  /* 0x0000004852477210 */ /* 0x000fe20001222444 */
[----:B------:R-:W-:Y:S01]  /*8230*/  IMAD.X R115, RZ, RZ, RZ, P6 ;  /* 0x000000ffff737224 */ /* 0x000fe200030e06ff */
[----:B------:R-:W-:Y:S01]  /*8240*/  IADD3 R44, P6, PT, R103, R110, RZ ;  /* 0x0000006e672c7210 */ /* 0x000fe20007fde0ff */
[----:B------:R-:W-:Y:S01]  /*8250*/  IMAD.WIDE.U32 R104, R48, R34, RZ ;  /* 0x0000002230687225 */ /* 0x000fe200078e00ff */
[----:B------:R-:W-:-:S03]  /*8260*/  IADD3.X R70, PT, PT, R83, R73, R69, P1, P2 ;  /* 0x0000004953467210 */ /* 0x000fc60000fe4445 */
[----:B------:R-:W-:-:S04]  /*8270*/  IMAD.WIDE.U32 R110, R23, R36, RZ ;  /* 0x00000024176e7225 */ /* 0x000fc800078e00ff */
[----:B------:R-:W-:Y:S01]  /*8280*/  IMAD.MOV.U32 R10, RZ, RZ, R65 ;  /* 0x000000ffff0a7224 */ /* 0x000fe200078e0041 */
[----:B------:R-:W-:Y:S01]  /*8290*/  IADD3 R65, P2, PT, R102, R110, RZ ;  /* 0x0000006e66417210 */ /* 0x000fe20007f5e0ff */
[----:B------:R-:W-:-:S04]  /*82a0*/  IMAD.WIDE.U32 R108, R23, R2, RZ ;  /* 0x00000002176c7225 */ /* 0x000fc800078e00ff */
[----:B------:R-:W-:Y:S01]  /*82b0*/  IMAD.WIDE.U32 R68, R51, R2, RZ ;  /* 0x0000000233447225 */ /* 0x000fe200078e00ff */
[----:B------:R-:W-:-:S03]  /*82c0*/  IADD3 R121, P0, PT, R106, R108, RZ ;  /* 0x0000006c6a797210 */ /* 0x000fc60007f1e0ff */
[----:B------:R-:W-:-:S04]  /*82d0*/  IMAD.WIDE.U32 R116, R51, R36, RZ ;  /* 0x0000002433747225 */ /* 0x000fc800078e00ff */
[----:B------:R-:W-:-:S04]  /*82e0*/  IMAD.WIDE.U32 R104, P1, R50, R32, R104 ;  /* 0x0000002032687225 */ /* 0x000fc80007820068 */
[----:B------:R-:W-:-:S04]  /*82f0*/  IMAD.WIDE.U32 R102, R61, R16, RZ ;  /* 0x000000103d667225 */ /* 0x000fc800078e00ff */
[----:B------:R-:W-:Y:S02]  /*8300*/  IMAD.X R9, RZ, RZ, R9, P5 ;  /* 0x000000ffff097224 */ /* 0x000fe400028e0609 */
[----:B------:R-:W-:Y:S02]  /*8310*/  IMAD.X R83, RZ, RZ, RZ, P1 ;  /* 0x000000ffff537224 */ /* 0x000fe400008e06ff */
[----:B------:R-:W-:Y:S01]  /*8320*/  IMAD.WIDE.U32.X R106, R38, R57, R112, P3 ;  /* 0x00000039266a7225 */ /* 0x000fe200018e0470 */
[----:B------:R-:W-:-:S03]  /*8330*/  SHF.L.U64.HI R46, R60, 0x1, R9 ;  /* 0x000000013c2e7819 */ /* 0x000fc60000010209 */
[----:B------:R-:W-:-:S04]  /*8340*/  IMAD.WIDE.U32 R72, P1, R40, R23, R68 ;  /* 0x0000001728487225 */ /* 0x000fc80007820044 */
[----:B------:R-:W-:-:S04]  /*8350*/  IMAD.WIDE.U32 R112, P5, R38, R23, R116 ;  /* 0x0000001726707225 */ /* 0x000fc800078a0074 */
[----:B------:R-:W-:Y:S01]  /*8360*/  IMAD.WIDE.U32 R102, P3, R42, R101, R102 ;  /* 0x000000652a667225 */ /* 0x000fe20007860066 */
[----:B------:R-:W-:-:S03]  /*8370*/  IADD3.X R119, PT, PT, RZ, RZ, RZ, P5, !PT ;  /* 0x000000ffff777210 */ /* 0x000fc60002ffe4ff */
[----:B------:R-:W-:Y:S01]  /*8380*/  IMAD.WIDE.U32 R68, R101, R16, RZ ;  /* 0x0000001065447225 */ /* 0x000fe200078e00ff */
[----:B------:R-:W-:-:S03]  /*8390*/  MOV R108, R103 ;  /* 0x00000067006c7202 */ /* 0x000fc60000000f00 */
[----:B------:R-:W-:Y:S01]  /*83a0*/  IMAD R9, R54, 0x13, RZ ;  /* 0x0000001336097824 */ /* 0x000fe200078e02ff */
[----:B------:R-:W-:Y:S01]  /*83b0*/  IADD3 R133, P5, PT, R69, R102, RZ ;  /* 0x0000006645857210 */ /* 0x000fe20007fbe0ff */
[----:B------:R-:W-:Y:S01]  /*83c0*/  IMAD.X R117, RZ, RZ, RZ, P1 ;  /* 0x000000ffff757224 */ /* 0x000fe200008e06ff */
[----:B------:R-:W-:Y:S01]  /*83d0*/  IADD3 R131, P1, PT, R109, R72, RZ ;  /* 0x000000486d837210 */ /* 0x000fe20007f3e0ff */
[----:B------:R-:W-:Y:S01]  /*83e0*/  IMAD.IADD R16, R15, 0x1, R9 ;  /* 0x000000010f107824 */ /* 0x000fe200078e0209 */
[----:B------:R-:W-:Y:S01]  /*83f0*/  LOP3.LUT R69, R56, 0xfffffffe, RZ, 0xc0, !PT ;  /* 0xfffffffe38457812 */ /* 0x000fe200078ec0ff */
[----:B------:R-:W-:Y:S01]  /*8400*/  IMAD.X R109, RZ, RZ, RZ, P3 ;  /* 0x000000ffff6d7224 */ /* 0x000fe200018e06ff */
[----:B------:R-:W-:Y:S01]  /*8410*/  IADD3 R135, P3, PT, R111, R112, RZ ;  /* 0x000000706f877210 */ /* 0x000fe20007f7e0ff */
[----:B------:R-:W-:Y:S01]  /*8420*/  IMAD.MOV.U32 R116, RZ, RZ, R73 ;  /* 0x000000ffff747224 */ /* 0x000fe200078e0049 */
[C---:B------:R-:W-:Y:S01]  /*8430*/  LOP3.LUT R129, R16.reuse, 0x7ffff, RZ, 0xc0, !PT ;  /* 0x0007ffff10817812 */ /* 0x040fe200078ec0ff */
[----:B------:R-:W-:Y:S01]  /*8440*/  IMAD.WIDE.U32.X R110, R3, R57, R114, P6 ;  /* 0x00000039036e7225 */ /* 0x000fe200030e0472 */
[----:B------:R-:W-:-:S02]  /*8450*/  LEA.HI R123, P6, R16, R63, RZ, 0xd ;  /* 0x0000003f107b7211 */ /* 0x000fc400078d68ff */
[----:B------:R-:W-:Y:S01]  /*8460*/  IADD3.X R20, P0, PT, R20, R131, RZ, P0, !PT ;  /* 0x0000008314147210 */ /* 0x000fe2000071e4ff */
[----:B------:R-:W-:-:S04]  /*8470*/  IMAD.WIDE.U32.X R108, R42, R61, R108, P5 ;  /* 0x0000003d2a6c7225 */ /* 0x000fc800028e046c */
[----:B------:R-:W-:Y:S01]  /*8480*/  IMAD.WIDE.U32.X R116, R40, R51, R116, P1 ;  /* 0x0000003328747225 */ /* 0x000fe200008e0474 */
[----:B------:R-:W-:-:S03]  /*8490*/  IADD3 R62, P1, P5, R69, -0x26, -R14 ;  /* 0xffffffda453e7810 */ /* 0x000fc60007d3e80e */
[----:B------:R-:W-:Y:S01]  /*84a0*/  IMAD.SHL.U32 R42, R60, 0x2, RZ ;  /* 0x000000023c2a7824 */ /* 0x000fe200078e00ff */
[----:B------:R-:W-:Y:S01]  /*84b0*/  IADD3.X R56, PT, PT, R52, 0xfffff, ~R129, P1, P5 ;  /* 0x000fffff34387810 */ /* 0x000fe20000feac81 */
[----:B------:R-:W-:Y:S01]  /*84c0*/  IMAD.WIDE.U32 R72, R61, R2, RZ ;  /* 0x000000023d487225 */ /* 0x000fe200078e00ff */
[----:B------:R-:W-:-:S03]  /*84d0*/  IADD3.X R60, P2, PT, R44, R135, RZ, P2, !PT ;  /* 0x000000872c3c7210 */ /* 0x000fc6000175e4ff */
[----:B------:R-:W-:Y:S02]  /*84e0*/  IMAD.MOV.U32 R118, RZ, RZ, R113 ;  /* 0x000000ffff767224 */ /* 0x000fe400078e0071 */
[----:B------:R-:W-:Y:S01]  /*84f0*/  IMAD.X R127, RZ, RZ, R127, P6 ;  /* 0x000000ffff7f7224 */ /* 0x000fe200030e067f */
[----:B------:R-:W-:Y:S01]  /*8500*/  IADD3 R16, P5, P6, R42, -0x2, -R123 ;  /* 0xfffffffe2a107810 */ /* 0x000fe20007ebe87b */
[----:B------:R-:W-:-:S03]  /*8510*/  IMAD.WIDE.U32.X R112, R38, R51, R118, P3 ;  /* 0x0000003326707225 */ /* 0x000fc600018e0476 */
[----:B------:R-:W-:Y:S01]  /*8520*/  IADD3.X R18, PT, PT, R46, 0xfffff, ~R127, P5, P6 ;  /* 0x000fffff2e127810 */ /* 0x000fe20002fecc7f */
[----:B------:R-:W-:Y:S01]  /*8530*/  IMAD.WIDE.U32 R66, R101, R2, RZ ;  /* 0x0000000265427225 */ /* 0x000fe200078e00ff */
[----:B------:R-:W-:-:S03]  /*8540*/  IADD3 R15, P6, PT, R121, R68, RZ ;  /* 0x00000044790f7210 */ /* 0x000fc60007fde0ff */
[----:B------:R-:W-:-:S04]  /*8550*/  IMAD.WIDE.U32 R72, P3, R40, R101, R72 ;  /* 0x0000006528487225 */ /* 0x000fc80007860048 */
[----:B------:R-:W-:Y:S01]  /*8560*/  IMAD.MOV.U32 R118, RZ, RZ, R73 ;  /* 0x000000ffff767224 */ /* 0x000fe200078e0049 */
[----:B------:R-:W-:Y:S01]  /*8570*/  IADD3.X R119, PT, PT, RZ, RZ, RZ, P3, !PT ;  /* 0x000000ffff777210 */ /* 0x000fe20001ffe4ff */
[----:B------:R-:W-:Y:S01]  /*8580*/  IMAD.WIDE.U32 R102, R21, R34, RZ ;  /* 0x0000002215667225 */ /* 0x000fe200078e00ff */
[----:B------:R-:W-:Y:S02]  /*8590*/  IADD3 R63, P5, PT, R67, R72, RZ ;  /* 0x00000048433f7210 */ /* 0x000fe40007fbe0ff */
[----:B------:R-:W-:Y:S01]  /*85a0*/  IADD3.X R73, P6, PT, R20, R133, RZ, P6, !PT ;  /* 0x0000008514497210 */ /* 0x000fe200037de4ff */
[----:B------:R-:W-:Y:S01]  /*85b0*/  IMAD.WIDE.U32 R114, R50, R34, RZ ;  /* 0x0000002232727225 */ /* 0x000fe200078e00ff */
[----:B------:R-:W-:Y:S02]  /*85c0*/  IADD3 R68, P3, PT, R65, R66, RZ ;  /* 0x0000004241447210 */ /* 0x000fe40007f7e0ff */
[----:B------:R-:W-:Y:S01]  /*85d0*/  IADD3.X R72, P0, P6, R108, R116, R106, P6, P0 ;  /* 0x000000746c487210 */ /* 0x000fe2000360046a */
[----:B------:R-:W-:Y:S01]  /*85e0*/  IMAD.WIDE.U32.X R118, R40, R61, R118, P5 ;  /* 0x0000003d28767225 */ /* 0x000fe200028e0476 */
[----:B------:R-:W-:-:S02]  /*85f0*/  IADD3.X R60, P3, PT, R60, R63, RZ, P3, !PT ;  /* 0x0000003f3c3c7210 */ /* 0x000fc40001f7e4ff */
[----:B------:R-:W-:Y:S01]  /*8600*/  IADD3 R125, P1, PT, R102, R8, RZ ;  /* 0x00000008667d7210 */ /* 0x000fe20007f3e0ff */
[----:B------:R-:W-:Y:S01]  /*8610*/  IMAD.WIDE.U32 R8, R57, R24, RZ ;  /* 0x0000001839087225 */ /* 0x000fe200078e00ff */
[----:B------:R-:W-:Y:S02]  /*8620*/  IADD3.X R74, PT, PT, R109, R117, R107, P0, P6 ;  /* 0x000000756d4a7210 */ /* 0x000fe400007ec46b */
[----:B------:R-:W-:Y:S01]  /*8630*/  IADD3.X R54, P2, P6, R118, R112, R110, P3, P2 ;  /* 0x0000007076367210 */ /* 0x000fe20001e4446e */
[----:B------:R-:W-:Y:S01]  /*8640*/  IMAD.WIDE.U32 R66, R59, R24, RZ ;  /* 0x000000183b427225 */ /* 0x000fe200078e00ff */
[----:B------:R-:W-:Y:S02]  /*8650*/  IADD3 R63, P3, PT, R69, R14, RZ ;  /* 0x0000000e453f7210 */ /* 0x000fe40007f7e0ff */
[----:B------:R-:W-:Y:S01]  /*8660*/  IADD3.X R58, PT, PT, R119, R113, R111, P2, P6 ;  /* 0x00000071773a7210 */ /* 0x000fe200017ec46f */
[----:B------:R-:W-:Y:S01]  /*8670*/  IMAD.WIDE.U32 R120, P5, R25, R59, R8 ;  /* 0x0000003b19787225 */ /* 0x000fe200078a0008 */
[----:B------:R-:W-:-:S03]  /*8680*/  IADD3 R65, P6, PT, R42, R123, RZ ;  /* 0x0000007b2a417210 */ /* 0x000fc60007fde0ff */
[----:B------:R-:W-:Y:S01]  /*8690*/  IMAD.WIDE.U32 R108, R49, R34, RZ ;  /* 0x00000022316c7225 */ /* 0x000fe200078e00ff */
[----:B------:R-:W-:Y:S02]  /*86a0*/  IADD3 R86, P0, PT, R67, R120, RZ ;  /* 0x0000007843567210 */ /* 0x000fe40007f1e0ff */
[----:B------:R-:W-:Y:S01]  /*86b0*/  MOV R8, R121 ;  /* 0x0000007900087202 */ /* 0x000fe20000000f00 */
[----:B------:R-:W-:-:S04]  /*86c0*/  IMAD.WIDE.U32 R106, R84, R33, RZ ;  /* 0x00000021546a7225 */ /* 0x000fc800078e00ff */
[----:B------:R-:W-:Y:S02]  /*86d0*/  IMAD.X R69, R52, 0x1, R129, P3 ;  /* 0x0000000134457824 */ /* 0x000fe400018e0681 */
[----:B------:R-:W-:-:S04]  /*86e0*/  IMAD.WIDE.U32 R112, P3, R21, R32, R108 ;  /* 0x0000002015707225 */ /* 0x000fc8000786006c */
[----:B------:R-:W-:Y:S02]  /*86f0*/  IMAD.X R67, R46, 0x1, R127, P6 ;  /* 0x000000012e437824 */ /* 0x000fe400030e067f */
[----:B------:R-:W-:-:S04]  /*8700*/  IMAD.WIDE.U32 R108, P6, R35, R6, R106 ;  /* 0x00000006236c7225 */ /* 0x000fc800078c006a */
[----:B------:R-:W-:-:S04]  /*8710*/  IMAD.WIDE.U32 R106, R6, R33, RZ ;  /* 0x00000021066a7225 */ /* 0x000fc800078e00ff */
[----:B------:R-:W-:Y:S01]  /*8720*/  IMAD.X R9, RZ, RZ, RZ, P5 ;  /* 0x000000ffff097224 */ /* 0x000fe200028e06ff */
[----:B------:R-:W-:Y:S01]  /*8730*/  IADD3 R20, P5, PT, R115, R104, RZ ;  /* 0x0000006873147210 */ /* 0x000fe20007fbe0ff */
[----:B------:R-:W-:Y:S02]  /*8740*/  IMAD.MOV.U32 R82, RZ, RZ, R105 ;  /* 0x000000ffff527224 */ /* 0x000fe400078e0069 */
[----:B------:R-:W-:-:S04]  /*8750*/  IMAD.WIDE.U32 R118, R84, R19, RZ ;  /* 0x0000001354767225 */ /* 0x000fc800078e00ff */
[----:B------:R-:W-:Y:S01]  /*8760*/  IMAD.WIDE.U32.X R116, R48, R39, R10, P4 ;  /* 0x0000002730747225 */ /* 0x000fe200020e040a */
[----:B------:R-:W-:Y:S02]  /*8770*/  IADD3.X R11, PT, PT, RZ, RZ, RZ, P6, !PT ;  /* 0x000000ffff0b7210 */ /* 0x000fe400037fe4ff */
[----:B------:R-:W-:Y:S01]  /*8780*/  IADD3 R102, P4, PT, R103, R112, RZ ;  /* 0x0000007067667210 */ /* 0x000fe20007f9e0ff */
[----:B------:R-:W-:Y:S01]  /*8790*/  IMAD.X R115, RZ, RZ, RZ, P3 ;  /* 0x000000ffff737224 */ /* 0x000fe200018e06ff */
[----:B------:R-:W-:Y:S01]  /*87a0*/  IADD3 R107, P3, PT, R107, R108, RZ ;  /* 0x0000006c6b6b7210 */ /* 0x000fe20007f7e0ff */
[----:B------:R-:W-:-:S04]  /*87b0*/  IMAD.WIDE.U32 R104, R4, R19, RZ ;  /* 0x0000001304687225 */ /* 0x000fc800078e00ff */
[----:B------:R-:W-:Y:S01]  /*87c0*/  IMAD.WIDE.U32 R110, R64, R19, RZ ;  /* 0x00000013406e7225 */ /* 0x000fe200078e00ff */
[----:B------:R-:W-:-:S03]  /*87d0*/  IADD3 R123, P2, PT, R114, R104, RZ ;  /* 0x00000068727b7210 */ /* 0x000fc60007f5e0ff */
[----:B------:R-:W-:Y:S02]  /*87e0*/  IMAD.MOV.U32 R10, RZ, RZ, R109 ;  /* 0x000000ffff0a7224 */ /* 0x000fe400078e006d */
[----:B------:R-:W-:-:S04]  /*87f0*/  IMAD.WIDE.U32 R120, P6, R17, R6, R118 ;  /* 0x0000000611787225 */ /* 0x000fc800078c0076 */
[----:B------:R-:W-:Y:S01]  /*8800*/  IMAD.WIDE.U32.X R10, R84, R35, R10, P3 ;  /* 0x00000023540a7225 */ /* 0x000fe200018e040a */
[----:B------:R-:W-:-:S03]  /*8810*/  MOV R108, R121 ;  /* 0x00000079006c7202 */ /* 0x000fc60000000f00 */
[----:B------:R-:W-:-:S04]  /*8820*/  IMAD.WIDE.U32 R118, R6, R19, RZ ;  /* 0x0000001306767225 */ /* 0x000fc800078e00ff */
[----:B------:R-:W-:Y:S01]  /*8830*/  IMAD.WIDE.U32 R110, P3, R17, R4, R110 ;  /* 0x00000004116e7225 */ /* 0x000fe2000786006e */
[----:B------:R-:W-:-:S03]  /*8840*/  IADD3.X R4, P1, PT, R81, R102, RZ, P1, !PT ;  /* 0x0000006651047210 */ /* 0x000fc60000f3e4ff */
[----:B------:R-:W-:Y:S02]  /*8850*/  IMAD.MOV.U32 R114, RZ, RZ, R113 ;  /* 0x000000ffff727224 */ /* 0x000fe400078e0071 */
[----:B------:R-:W-:Y:S01]  /*8860*/  IMAD.X R109, RZ, RZ, RZ, P6 ;  /* 0x000000ffff6d7224 */ /* 0x000fe200030e06ff */
[----:B------:R-:W-:Y:S01]  /*8870*/  IADD3 R127, P6, PT, R119, R120, RZ ;  /* 0x00000078777f7210 */ /* 0x000fe20007fde0ff */
[----:B------:R-:W-:Y:S01]  /*8880*/  IMAD.WIDE.U32.X R102, R49, R32, R114, P4 ;  /* 0x0000002031667225 */ /* 0x000fe200020e0472 */
[----:B------:R-:W-:-:S03]  /*8890*/  IADD3 R105, P4, PT, R105, R110, RZ ;  /* 0x0000006e69697210 */ /* 0x000fc60007f9e0ff */
[----:B------:R-:W-:Y:S01]  /*88a0*/  IMAD.X R113, RZ, RZ, RZ, P3 ;  /* 0x000000ffff717224 */ /* 0x000fe200018e06ff */
[----:B------:R-:W-:Y:S01]  /*88b0*/  IADD3 R81, P3, PT, R123, R106, RZ ;  /* 0x0000006a7b517210 */ /* 0x000fe20007f7e0ff */
[----:B------:R-:W-:Y:S01]  /*88c0*/  IMAD.WIDE.U32.X R108, R84, R17, R108, P6 ;  /* 0x00000011546c7225 */ /* 0x000fe200030e046c */
[----:B------:R-:W-:Y:S02]  /*88d0*/  IADD3.X R20, P2, PT, R20, R105, RZ, P2, !PT ;  /* 0x0000006914147210 */ /* 0x000fe4000175e4ff */
[----:B------:R-:W-:Y:S01]  /*88e0*/  IADD3 R119, P6, PT, R125, R118, RZ ;  /* 0x000000767d777210 */ /* 0x000fe20007fde0ff */
[----:B------:R-:W-:Y:S01]  /*88f0*/  IMAD.MOV.U32 R112, RZ, RZ, R111 ;  /* 0x000000ffff707224 */ /* 0x000fe200078e006f */
[----:B------:R-:W-:Y:S01]  /*8900*/  IADD3.X R20, P3, PT, R20, R107, RZ, P3, !PT ;  /* 0x0000006b14147210 */ /* 0x000fe20001f7e4ff */
[----:B------:R-:W-:Y:S01]  /*8910*/  IMAD.WIDE.U32.X R106, R48, R32, R82, P5 ;  /* 0x00000020306a7225 */ /* 0x000fe200028e0452 */
[----:B------:R-:W-:-:S03]  /*8920*/  IADD3.X R4, P6, PT, R4, R127, RZ, P6, !PT ;  /* 0x0000007f04047210 */ /* 0x000fc600037de4ff */
        /* <DEDUP_REMOVED lines=8> */
[----:B------:R-:W-:Y:S01]  /*89b0*/  IMAD.WIDE.U32 R108, R62, R37, RZ ;  /* 0x000000253e6c7225 */ /* 0x000fe200078e00ff */
[----:B------:R-:W-:-:S03]  /*89c0*/  IADD3 R125, P2, PT, R100, R102, RZ ;  /* 0x00000066647d7210 */ /* 0x000fc60007f5e0ff */
[----:B------:R-:W-:-:S04]  /*89d0*/  IMAD.WIDE.U32 R104, P1, R62, R39, R104 ;  /* 0x000000273e687225 */ /* 0x000fc80007820068 */
[----:B------:R-:W-:Y:S01]  /*89e0*/  IMAD.WIDE.U32 R110, P5, R62, R31, R110 ;  /* 0x0000001f3e6e7225 */ /* 0x000fe200078a006e */
[----:B------:R-:W-:Y:S02]  /*89f0*/  IADD3 R102, P3, PT, R103, R104, RZ ;  /* 0x0000006867667210 */ /* 0x000fe40007f7e0ff */
[----:B------:R-:W-:Y:S01]  /*8a00*/  MOV R106, R105 ;  /* 0x00000069006a7202 */ /* 0x000fe20000000f00 */
[C---:B------:R-:W-:Y:S01]  /*8a10*/  IMAD.WIDE.U32 R82, R18.reuse, R34, RZ ;  /* 0x0000002212527225 */ /* 0x040fe200078e00ff */
[----:B------:R-:W-:Y:S02]  /*8a20*/  IADD3 R127, P6, PT, R109, R110, RZ ;  /* 0x0000006e6d7f7210 */ /* 0x000fe40007fde0ff */
[----:B------:R-:W-:Y:S01]  /*8a30*/  IADD3.X R93, P2, PT, R93, R102, RZ, P2, !PT ;  /* 0x000000665d5d7210 */ /* 0x000fe2000175e4ff */
[----:B------:R-:W-:Y:S01]  /*8a40*/  IMAD.X R107, RZ, RZ, RZ, P1 ;  /* 0x000000ffff6b7224 */ /* 0x000fe200008e06ff */
[----:B------:R-:W-:Y:S01]  /*8a50*/  IADD3 R81, P1, PT, R81, R108, RZ ;  /* 0x0000006c51517210 */ /* 0x000fe20007f3e0ff */
[----:B------:R-:W-:-:S03]  /*8a60*/  IMAD.WIDE.U32 R108, R18, R41, RZ ;  /* 0x00000029126c7225 */ /* 0x000fc600078e00ff */
[----:B------:R-:W-:Y:S01]  /*8a70*/  IADD3.X R20, P1, PT, R20, R127, RZ, P1, !PT ;  /* 0x0000007f14147210 */ /* 0x000fe20000f3e4ff */
[----:B------:R-:W-:-:S04]  /*8a80*/  IMAD.WIDE.U32 R82, P4, R16, R32, R82 ;  /* 0x0000002010527225 */ /* 0x000fc80007880052 */
[----:B------:R-:W-:-:S04]  /*8a90*/  IMAD.WIDE.U32 R10, R16, R34, RZ ;  /* 0x00000022100a7225 */ /* 0x000fc800078e00ff */
[----:B------:R-:W-:Y:S01]  /*8aa0*/  IMAD.X R103, RZ, RZ, RZ, P4 ;  /* 0x000000ffff677224 */ /* 0x000fe200020e06ff */
[----:B------:R-:W-:Y:S01]  /*8ab0*/  IADD3 R42, P4, PT, R125, R10, RZ ;  /* 0x0000000a7d2a7210 */ /* 0x000fe20007f9e0ff */
[----:B------:R-:W-:Y:S01]  /*8ac0*/  IMAD.WIDE.U32.X R104, R56, R39, R106, P3 ;  /* 0x0000002738687225 */ /* 0x000fe200018e046a */
[----:B------:R-:W-:-:S03]  /*8ad0*/  IADD3 R6, P3, PT, R11, R82, RZ ;  /* 0x000000520b067210 */ /* 0x000fc60007f7e0ff */
[----:B------:R-:W-:Y:S02]  /*8ae0*/  IMAD.X R113, RZ, RZ, RZ, P5 ;  /* 0x000000ffff717224 */ /* 0x000fe400028e06ff */
[----:B------:R-:W-:-:S04]  /*8af0*/  IMAD.WIDE.U32 R108, P5, R16, R39, R108 ;  /* 0x00000027106c7225 */ /* 0x000fc800078a006c */
        /* <DEDUP_REMOVED lines=12> */
[----:B------:R-:W-:-:S04]  /*8bc0*/  IMAD.WIDE.U32.X R106, R56, R31, R112, P6 ;  /* 0x0000001f386a7225 */ /* 0x000fc800030e0470 */
[----:B------:R-:W-:Y:S01]  /*8bd0*/  IMAD.WIDE.U32 R10, R23, R30, RZ ;  /* 0x0000001e170a7225 */ /* 0x000fe200078e00ff */
[----:B------:R-:W-:-:S03]  /*8be0*/  IADD3.X R44, P1, P3, R102, R121, R106, P3, P1 ;  /* 0x00000079662c7210 */ /* 0x000fc60001b2246a */
[----:B------:R-:W-:Y:S01]  /*8bf0*/  IMAD.WIDE.U32 R108, R63, R36, RZ ;  /* 0x000000243f6c7225 */ /* 0x000fe200078e00ff */
[----:B------:R-:W-:Y:S02]  /*8c00*/  IADD3 R39, P2, PT, R66, R10, RZ ;  /* 0x0000000a42277210 */ /* 0x000fe40007f5e0ff */
[----:B------:R-:W-:Y:S01]  /*8c10*/  IADD3.X R52, PT, PT, R103, R123, R107, P1, P3 ;  /* 0x0000007b67347210 */ /* 0x000fe20000fe646b */
[----:B------:R-:W-:Y:S01]  /*8c20*/  IMAD.WIDE.U32 R110, R69, R36, RZ ;  /* 0x00000024456e7225 */ /* 0x000fe200078e00ff */
[----:B------:R-:W-:Y:S02]  /*8c30*/  IADD3.X R66, PT, PT, R83, R88, R105, P5, P4 ;  /* 0x0000005853427210 */ /* 0x000fe40002fe8469 */
[----:B------:R-:W-:Y:S01]  /*8c40*/  IADD3 R81, P3, PT, R89, R108, RZ ;  /* 0x0000006c59517210 */ /* 0x000fe20007f7e0ff */
[----:B------:R-:W-:-:S04]  /*8c50*/  IMAD.WIDE.U32 R84, R67, R2, RZ ;  /* 0x0000000243547225 */ /* 0x000fc800078e00ff */
[----:B------:R-:W-:-:S04]  /*8c60*/  IMAD.WIDE.U32 R110, P5, R38, R63, R110 ;  /* 0x0000003f266e7225 */ /* 0x000fc800078a006e */
[----:B------:R-:W-:Y:S01]  /*8c70*/  IMAD.WIDE.U32 R88, P1, R40, R65, R84 ;  /* 0x0000004128587225 */ /* 0x000fe20007820054 */
[----:B------:R-:W-:-:S03]  /*8c80*/  IADD3 R108, P4, PT, R109, R110, RZ ;  /* 0x0000006e6d6c7210 */ /* 0x000fc60007f9e0ff */
[----:B------:R-:W-:Y:S01]  /*8c90*/  IMAD.WIDE.U32 R84, R65, R2, RZ ;  /* 0x0000000241547225 */ /* 0x000fe200078e00ff */
[----:B------:R-:W-:Y:S02]  /*8ca0*/  IADD3.X R107, PT, PT, RZ, RZ, RZ, P1, !PT ;  /* 0x000000ffff6b7210 */ /* 0x000fe40000ffe4ff */
[----:B------:R-:W-:Y:S01]  /*8cb0*/  IADD3.X R87, P3, PT, R87, R108, RZ, P3, !PT ;  /* 0x0000006c57577210 */ /* 0x000fe20001f7e4ff */
[----:B------:R-:W-:Y:S01]  /*8cc0*/  IMAD.X R103, RZ, RZ, RZ, P5 ;  /* 0x000000ffff677224 */ /* 0x000fe200028e06ff */
[----:B------:R-:W-:Y:S01]  /*8cd0*/  IADD3 R6, P5, PT, R85, R88, RZ ;  /* 0x0000005855067210 */ /* 0x000fe20007fbe0ff */
[----:B------:R-:W-:Y:S01]  /*8ce0*/  IMAD.WIDE.U32 R82, R56, R33, RZ ;  /* 0x0000002138527225 */ /* 0x000fe200078e00ff */
[----:B------:R-:W-:-:S03]  /*8cf0*/  IADD3 R2, P1, PT, R81, R84, RZ ;  /* 0x0000005451027210 */ /* 0x000fc60007f3e0ff */
[----:B------:R-:W-:Y:S02]  /*8d00*/  IMAD.MOV.U32 R106, RZ, RZ, R89 ;  /* 0x000000ffff6a7224 */ /* 0x000fe400078e0059 */
[----:B------:R-:W-:Y:S02]  /*8d10*/  IMAD.MOV.U32 R102, RZ, RZ, R111 ;  /* 0x000000ffff667224 */ /* 0x000fe400078e006f */
[----:B------:R-:W-:-:S04]  /*8d20*/  IMAD.WIDE.U32.X R106, R40, R67, R106, P5 ;  /* 0x00000043286a7225 */ /* 0x000fc800028e046a */
[----:B------:R-:W-:-:S04]  /*8d30*/  IMAD.WIDE.U32 R88, P5, R62, R35, R82 ;  /* 0x000000233e587225 */ /* 0x000fc800078a0052 */
[----:B------:R-:W-:Y:S01]  /*8d40*/  IMAD.WIDE.U32.X R102, R38, R69, R102, P4 ;  /* 0x0000004526667225 */ /* 0x000fe200020e0466 */
[----:B------:R-:W-:Y:S02]  /*8d50*/  IADD3.X R40, P4, PT, R87, R6, RZ, P1, !PT ;  /* 0x0000000657287210 */ /* 0x000fe40000f9e4ff */
[----:B------:R-:W-:Y:S01]  /*8d60*/  MOV R104, R89 ;  /* 0x0000005900687202 */ /* 0x000fe20000000f00 */
[----:B------:R-:W-:-:S04]  /*8d70*/  IMAD.WIDE.U32 R84, R62, R33, RZ ;  /* 0x000000213e547225 */ /* 0x000fc800078e00ff */
[----:B------:R-:W-:Y:S01]  /*8d80*/  IMAD.X R105, RZ, RZ, RZ, P5 ;  /* 0x000000ffff697224 */ /* 0x000fe200028e06ff */
[----:B------:R-:W-:Y:S01]  /*8d90*/  IADD3.X R83, P3, P5, R106, R7, R102, P4, P3 ;  /* 0x000000076a537210 */ /* 0x000fe20002566466 */
[----:B------:R-:W-:Y:S01]  /*8da0*/  IMAD.WIDE.U32 R6, R18, R37, RZ ;  /* 0x0000002512067225 */ /* 0x000fe200078e00ff */
[----:B------:R-:W-:Y:S02]  /*8db0*/  IADD3 R81, P1, PT, R119, R84, RZ ;  /* 0x0000005477517210 */ /* 0x000fe40007f3e0ff */
[----:B------:R-:W-:Y:S01]  /*8dc0*/  IADD3 R85, P4, PT, R85, R88, RZ ;  /* 0x0000005855557210 */ /* 0x000fe20007f9e0ff */
[----:B------:R-:W-:Y:S01]  /*8dd0*/  IMAD.WIDE.U32 R108, R48, R59, RZ ;  /* 0x0000003b306c7225 */ /* 0x000fe200078e00ff */
[----:B------:R-:W-:Y:S02]  /*8de0*/  IADD3.X R82, PT, PT, R107, R5, R103, P3, P5 ;  /* 0x000000056b527210 */ /* 0x000fe40001fea467 */
[----:B------:R-:W-:Y:S01]  /*8df0*/  IADD3.X R10, P1, PT, R4, R85, RZ, P1, !PT ;  /* 0x00000055040a7210 */ /* 0x000fe20000f3e4ff */
[----:B------:R-:W-:-:S04]  /*8e00*/  IMAD.WIDE.U32 R84, R16, R37, RZ ;  /* 0x0000002510547225 */ /* 0x000fc800078e00ff */
[----:B------:R-:W-:-:S04]  /*8e10*/  IMAD.WIDE.U32 R88, P5, R16, R31, R6 ;  /* 0x0000001f10587225 */ /* 0x000fc800078a0006 */
[----:B------:R-:W-:Y:S01]  /*8e20*/  IMAD.WIDE.U32 R110, P3, R57, R50, R108 ;  /* 0x00000032396e7225 */ /* 0x000fe2000786006c */
[----:B------:R-:W-:-:S03]  /*8e30*/  MOV R102, R89 ;  /* 0x0000005900667202 */ /* 0x000fc60000000f00 */
[----:B------:R-:W-:-:S04]  /*8e40*/  IMAD.WIDE.U32 R106, R51, R30, RZ ;  /* 0x0000001e336a7225 */ /* 0x000fc800078e00ff */
[----:B------:R-:W-:Y:S01]  /*8e50*/  IMAD.X R103, RZ, RZ, RZ, P5 ;  /* 0x000000ffff677224 */ /* 0x000fe200028e06ff */
[----:B------:R-:W-:Y:S01]  /*8e60*/  IADD3 R85, P5, PT, R85, R88, RZ ;  /* 0x0000005855557210 */ /* 0x000fe20007fbe0ff */
[----:B------:R-:W-:-:S04]  /*8e70*/  IMAD.WIDE.U32 R4, R50, R59, RZ ;  /* 0x0000003b32047225 */ /* 0x000fc800078e00ff */
[----:B------:R-:W-:Y:S01]  /*8e80*/  IMAD.X R7, RZ, RZ, RZ, P3 ;  /* 0x000000ffff077224 */ /* 0x000fe200018e06ff */
[----:B------:R-:W-:Y:S01]  /*8e90*/  IADD3 R81, P3, PT, R81, R84, RZ ;  /* 0x0000005451517210 */ /* 0x000fe20007f7e0ff */
[----:B------:R-:W-:-:S04]  /*8ea0*/  IMAD.WIDE.U32 R108, P6, R3, R23, R106 ;  /* 0x00000017036c7225 */ /* 0x000fc800078c006a */
[----:B------:R-:W-:Y:S01]  /*8eb0*/  IMAD.WIDE.U32.X R104, R56, R35, R104, P4 ;  /* 0x0000002338687225 */ /* 0x000fe200020e0468 */
[----:B------:R-:W-:-:S03]  /*8ec0*/  IADD3 R84, P4, PT, R5, R110, RZ ;  /* 0x0000006e05547210 */ /* 0x000fc60007f9e0ff */
        /* <DEDUP_REMOVED lines=8> */
[----:B------:R-:W-:Y:S02]  /*8f50*/  IMAD.MOV.U32 R102, RZ, RZ, R109 ;  /* 0x000000ffff667224 */ /* 0x000fe400078e006d */
[----:B------:R-:W-:-:S04]  /*8f60*/  IMAD.WIDE.U32 R88, P5, R62, R17, R106 ;  /* 0x000000113e587225 */ /* 0x000fc800078a006a */
[----:B------:R-:W-:-:S04]  /*8f70*/  IMAD.WIDE.U32 R10, P1, R16, R35, R10 ;  /* 0x00000023100a7225 */ /* 0x000fc8000782000a */
[----:B------:R-:W-:Y:S01]  /*8f80*/  IMAD.WIDE.U32 R104, R16, R33, RZ ;  /* 0x0000002110687225 */ /* 0x000fe200078e00ff */
[----:B------:R-:W-:-:S03]  /*8f90*/  IADD3.X R107, PT, PT, RZ, RZ, RZ, P1, !PT ;  /* 0x000000ffff6b7210 */ /* 0x000fc60000ffe4ff */
[----:B------:R-:W-:-:S04]  /*8fa0*/  IMAD.WIDE.U32 R114, R61, R36, RZ ;  /* 0x000000243d727225 */ /* 0x000fc800078e00ff */
[----:B------:R-:W-:-:S04]  /*8fb0*/  IMAD.WIDE.U32 R108, R62, R19, RZ ;  /* 0x000000133e6c7225 */ /* 0x000fc800078e00ff */
[----:B------:R-:W-:Y:S02]  /*8fc0*/  IMAD.MOV.U32 R6, RZ, RZ, R111 ;  /* 0x000000ffff067224 */ /* 0x000fe400078e006f */
[----:B------:R-:W-:Y:S01]  /*8fd0*/  IMAD.X R111, RZ, RZ, RZ, P5 ;  /* 0x000000ffff6f7224 */ /* 0x000fe200028e06ff */
[----:B------:R-:W-:Y:S01]  /*8fe0*/  IADD3 R100, P5, PT, R105, R10, RZ ;  /* 0x0000000a69647210 */ /* 0x000fe20007fbe0ff */
[----:B------:R-:W-:Y:S01]  /*8ff0*/  IMAD.X R103, RZ, RZ, RZ, P6 ;  /* 0x000000ffff677224 */ /* 0x000fe200030e06ff */
[----:B------:R-:W-:Y:S01]  /*9000*/  IADD3 R14, P6, PT, R109, R88, RZ ;  /* 0x000000586d0e7210 */ /* 0x000fe20007fde0ff */
[----:B------:R-:W-:-:S04]  /*9010*/  IMAD.WIDE.U32 R112, R101, R36, RZ ;  /* 0x0000002465707225 */ /* 0x000fc800078e00ff */
[----:B------:R-:W-:Y:S02]  /*9020*/  IMAD.MOV.U32 R110, RZ, RZ, R89 ;  /* 0x000000ffff6e7224 */ /* 0x000fe400078e0059 */
[----:B------:R-:W-:Y:S02]  /*9030*/  IMAD.MOV.U32 R106, RZ, RZ, R11 ;  /* 0x000000ffff6a7224 */ /* 0x000fe400078e000b */
[----:B------:R-:W-:-:S04]  /*9040*/  IMAD.WIDE.U32 R114, P1, R38, R101, R114 ;  /* 0x0000006526727225 */ /* 0x000fc80007820072 */
[----:B------:R-:W-:Y:S01]  /*9050*/  IMAD.WIDE.U32 R88, R59, 0x13, RZ ;  /* 0x000000133b587825 */ /* 0x000fe200078e00ff */
[----:B------:R-:W-:-:S03]  /*9060*/  MOV R116, R115 ;  /* 0x0000007300747202 */ /* 0x000fc60000000f00 */
[----:B------:R-:W-:Y:S01]  /*9070*/  IMAD.WIDE.U32.X R106, R18, R35, R106, P5 ;  /* 0x00000023126a7225 */ /* 0x000fe200028e046a */
[----:B------:R-:W-:-:S03]  /*9080*/  IADD3 R31, P5, PT, R39, R112, RZ ;  /* 0x00000070271f7210 */ /* 0x000fc60007fbe0ff */
[----:B------:R-:W-:Y:S01]  /*9090*/  IMAD.X R117, RZ, RZ, RZ, P1 ;  /* 0x000000ffff757224 */ /* 0x000fe200008e06ff */
[----:B------:R-:W-:Y:S01]  /*90a0*/  IADD3 R39, P1, PT, R113, R114, RZ ;  /* 0x0000007271277210 */ /* 0x000fe20007f3e0ff */
[----:B------:R-:W-:Y:S02]  /*90b0*/  IMAD R93, R57, 0x13, RZ ;  /* 0x00000013395d7824 */ /* 0x000fe400078e02ff */
[----:B------:R-:W-:Y:S01]  /*90c0*/  IMAD.WIDE.U32.X R110, R56, R17, R110, P6 ;  /* 0x00000011386e7225 */ /* 0x000fe200030e046e */
[----:B------:R-:W-:Y:S02]  /*90d0*/  IADD3 R33, P6, PT, R80, R108, RZ ;  /* 0x0000006c50217210 */ /* 0x000fe40007fde0ff */
[----:B------:R-:W-:Y:S01]  /*90e0*/  IADD3.X R39, P5, PT, R86, R39, RZ, P5, !PT ;  /* 0x0000002756277210 */ /* 0x000fe20002fbe4ff */
[----:B------:R-:W-:Y:S01]  /*90f0*/  IMAD.WIDE.U32 R112, R49, R88, RZ ;  /* 0x0000005831707225 */ /* 0x000fe200078e00ff */
[----:B------:R-:W-:-:S03]  /*9100*/  IADD3.X R79, P6, PT, R79, R14, RZ, P6, !PT ;  /* 0x0000000e4f4f7210 */ /* 0x000fc600037de4ff */
[----:B------:R-:W-:Y:S02]  /*9110*/  IMAD.IADD R93, R89, 0x1, R93 ;  /* 0x00000001595d7824 */ /* 0x000fe400078e025d */
[----:B------:R-:W-:Y:S01]  /*9120*/  IMAD.WIDE.U32.X R108, R25, R57, R8, P0 ;  /* 0x00000039196c7225 */ /* 0x000fe200000e0408 */
[----:B------:R-:W-:-:S03]  /*9130*/  IADD3 R80, P0, PT, R33, R104, RZ ;  /* 0x0000006821507210 */ /* 0x000fc60007f1e0ff */
[----:B------:R-:W-:Y:S01]  /*9140*/  IMAD.WIDE.U32.X R104, R3, R51, R102, P3 ;  /* 0x0000003303687225 */ /* 0x000fe200018e0466 */
[----:B------:R-:W-:-:S03]  /*9150*/  IADD3.X R79, P0, PT, R79, R100, RZ, P0, !PT ;  /* 0x000000644f4f7210 */ /* 0x000fc6000071e4ff */
[----:B------:R-:W-:Y:S01]  /*9160*/  IMAD.WIDE.U32 R10, R23, 0x13, RZ ;  /* 0x00000013170a7825 */ /* 0x000fe200078e00ff */
[----:B------:R-:W-:-:S03]  /*9170*/  IADD3.X R89, P0, P6, R106, R78, R110, P0, P6 ;  /* 0x0000004e6a597210 */ /* 0x000fc6000060c46e */
[----:B------:R-:W-:Y:S01]  /*9180*/  IMAD.WIDE.U32 R120, P3, R93, R21, R112 ;  /* 0x000000155d787225 */ /* 0x000fe20007860070 */
[----:B------:R-:W-:-:S03]  /*9190*/  IADD3.X R77, PT, PT, R107, R77, R111, P0, P6 ;  /* 0x0000004d6b4d7210 */ /* 0x000fc600007ec46f */
[----:B------:R-:W-:Y:S01]  /*91a0*/  IMAD.WIDE.U32.X R112, R38, R61, R116, P1 ;  /* 0x0000003d26707225 */ /* 0x000fe200008e0474 */
[----:B------:R-:W-:-:S03]  /*91b0*/  MOV R8, R121 ;  /* 0x0000007900087202 */ /* 0x000fc60000000f00 */
[----:B------:R-:W-:Y:S01]  /*91c0*/  IMAD R33, R51, 0x13, RZ ;  /* 0x0000001333217824 */ /* 0x000fe200078e02ff */
[----:B------:R-:W-:Y:S01]  /*91d0*/  IADD3.X R103, P2, P5, R112, R104, R108, P5, P2 ;  /* 0x0000006870677210 */ /* 0x000fe20002d4446c */
[----:B------:R-:W-:-:S03]  /*91e0*/  IMAD.WIDE.U32 R118, R21, R88, RZ ;  /* 0x0000005815767225 */ /* 0x000fc600078e00ff */
[----:B------:R-:W-:Y:S01]  /*91f0*/  IADD3.X R105, PT, PT, R113, R105, R109, P2, P5 ;  /* 0x0000006971697210 */ /* 0x000fe200017ea46d */
[----:B------:R-:W-:-:S04]  /*9200*/  IMAD.WIDE.U32 R114, R10, R50, RZ ;  /* 0x000000320a727225 */ /* 0x000fc800078e00ff */
[----:B------:R-:W-:Y:S01]  /*9210*/  IMAD.IADD R14, R11, 0x1, R33 ;  /* 0x000000010b0e7824 */ /* 0x000fe200078e0221 */
[----:B------:R-:W-:Y:S01]  /*9220*/  IADD3 R35, P1, PT, R114, R118, RZ ;  /* 0x0000007672237210 */ /* 0x000fe20007f3e0ff */
[----:B------:R-:W-:Y:S01]  /*9230*/  IMAD.X R9, RZ, RZ, RZ, P3 ;  /* 0x000000ffff097224 */ /* 0x000fe200018e06ff */
[----:B------:R-:W-:Y:S01]  /*9240*/  IADD3 R37, P3, PT, R119, R120, RZ ;  /* 0x0000007877257210 */ /* 0x000fe20007f7e0ff */
[----:B------:R-:W-:-:S04]  /*9250*/  IMAD.WIDE.U32 R116, R14, R50, RZ ;  /* 0x000000320e747225 */ /* 0x000fc800078e00ff */
[----:B------:R-:W-:-:S04]  /*9260*/  IMAD.WIDE.U32 R108, R14, R21, RZ ;  /* 0x000000150e6c7225 */ /* 0x000fc800078e00ff */
[----:B------:R-:W-:-:S04]  /*9270*/  IMAD.WIDE.U32 R118, R53, R88, RZ ;  /* 0x0000005835767225 */ /* 0x000fc800078e00ff */
[----:B------:R-:W-:-:S04]  /*9280*/  IMAD.WIDE.U32 R116, P0, R48, R10, R116 ;  /* 0x0000000a30747225 */ /* 0x000fc80007800074 */
[----:B------:R-:W-:Y:S01]  /*9290*/  IMAD.WIDE.U32 R110, R10, R21, RZ ;  /* 0x000000150a6e7225 */ /* 0x000fe200078e00ff */
[----:B------:R-:W-:-:S03]  /*92a0*/  IADD3 R78, P5, PT, R115, R116, RZ ;  /* 0x00000074734e7210 */ /* 0x000fc60007fbe0ff */
[----:B------:R-:W-:Y:S01]  /*92b0*/  IMAD.WIDE.U32 R120, R47, R88, RZ ;  /* 0x000000582f787225 */ /* 0x000fe200078e00ff */
[----:B------:R-:W-:-:S03]  /*92c0*/  IADD3.X R78, P1, PT, R37, R78, RZ, P1, !PT ;  /* 0x0000004e254e7210 */ /* 0x000fc60000f3e4ff */
[----:B------:R-:W-:-:S04]  /*92d0*/  IMAD.WIDE.U32 R112, P2, R49, R10, R108 ;  /* 0x0000000a31707225 */ /* 0x000fc8000784006c */
[----:B------:R-:W-:Y:S01]  /*92e0*/  IMAD.WIDE.U32 R122, P6, R93, R47, R118 ;  /* 0x0000002f5d7a7225 */ /* 0x000fe200078c0076 */
[----:B------:R-:W-:-:S03]  /*92f0*/  MOV R118, R117 ;  /* 0x0000007500767202 */ /* 0x000fc60000000f00 */
[----:B------:R-:W-:Y:S01]  /*9300*/  IMAD.X R119, RZ, RZ, RZ, P0 ;  /* 0x000000ffff777224 */ /* 0x000fe200000e06ff */
[----:B------:R-:W-:Y:S01]  /*9310*/  IADD3 R11, P0, PT, R110, R120, RZ ;  /* 0x000000786e0b7210 */ /* 0x000fe20007f1e0ff */
[----:B------:R-:W-:Y:S01]  /*9320*/  IMAD.X R107, RZ, RZ, RZ, P2 ;  /* 0x000000ffff6b7224 */ /* 0x000fe200010e06ff */
[----:B------:R-:W-:Y:S01]  /*9330*/  IADD3 R33, P2, PT, R111, R112, RZ ;  /* 0x000000706f217210 */ /* 0x000fe20007f5e0ff */
[----:B------:R-:W-:Y:S01]  /*9340*/  IMAD.X R109, RZ, RZ, RZ, P6 ;  /* 0x000000ffff6d7224 */ /* 0x000fe200030e06ff */
[----:B------:R-:W-:Y:S01]  /*9350*/  IADD3 R120, P6, PT, R121, R122, RZ ;  /* 0x0000007a79787210 */ /* 0x000fe20007fde0ff */
[----:B------:R-:W-:-:S03]  /*9360*/  IMAD.WIDE.U32 R110, R67, R36, RZ ;  /* 0x00000024436e7225 */ /* 0x000fc600078e00ff */
[----:B------:R-:W-:Y:S01]  /*9370*/  IADD3.X R33, P0, PT, R33, R120, RZ, P0, !PT ;  /* 0x0000007821217210 */ /* 0x000fe2000071e4ff */
[----:B------:R-:W-:Y:S02]  /*9380*/  IMAD.MOV.U32 R106, RZ, RZ, R113 ;  /* 0x000000ffff6a7224 */ /* 0x000fe400078e0071 */
[----:B------:R-:W-:-:S04]  /*9390*/  IMAD.WIDE.U32 R112, R56, R63, RZ ;  /* 0x0000003f38707225 */ /* 0x000fc800078e00ff */
[----:B------:R-:W-:-:S04]  /*93a0*/  IMAD.WIDE.U32.X R120, R93, R49, R8, P3 ;  /* 0x000000315d787225 */ /* 0x000fc800018e0408 */
[----:B------:R-:W-:-:S04]  /*93b0*/  IMAD.WIDE.U32 R114, P3, R38, R65, R110 ;  /* 0x0000004126727225 */ /* 0x000fc8000786006e */
[----:B------:R-:W-:Y:S01]  /*93c0*/  IMAD.WIDE.U32.X R118, R14, R48, R118, P5 ;  /* 0x000000300e767225 */ /* 0x000fe200028e0476 */
[----:B------:R-:W-:-:S03]  /*93d0*/  IADD3.X R37, PT, PT, RZ, RZ, RZ, P3, !PT ;  /* 0x000000ffff257210 */ /* 0x000fc60001ffe4ff */
[----:B------:R-:W-:-:S04]  /*93e0*/  IMAD.WIDE.U32 R110, R62, R63, RZ ;  /* 0x0000003f3e6e7225 */ /* 0x000fc800078e00ff */
[----:B------:R-:W-:Y:S01]  /*93f0*/  IMAD.WIDE.U32 R112, P5, R69, R62, R112 ;  /* 0x0000003e45707225 */ /* 0x000fe200078a0070 */
[----:B------:R-:W-:-:S03]  /*9400*/  IADD3 R86, P3, PT, R35, R110, RZ ;  /* 0x0000006e23567210 */ /* 0x000fc60007f7e0ff */
[----:B------:R-:W-:Y:S01]  /*9410*/  IMAD.X R117, RZ, RZ, RZ, P5 ;  /* 0x000000ffff757224 */ /* 0x000fe200028e06ff */
[----:B------:R-:W-:Y:S01]  /*9420*/  IADD3 R35, P5, PT, R111, R112, RZ ;  /* 0x000000706f237210 */ /* 0x000fe20007fbe0ff */
[----:B------:R-:W-:-:S03]  /*9430*/  IMAD.WIDE.U32 R110, R65, R36, RZ ;  /* 0x00000024416e7225 */ /* 0x000fc600078e00ff */
[----:B------:R-:W-:Y:S01]  /*9440*/  IADD3.X R78, P3, PT, R78, R35, RZ, P3, !PT ;  /* 0x000000234e4e7210 */ /* 0x000fe20001f7e4ff */
[----:B------:R-:W-:Y:S02]  /*9450*/  IMAD.MOV.U32 R116, RZ, RZ, R113 ;  /* 0x000000ffff747224 */ /* 0x000fe400078e0071 */
[----:B------:R-:W-:Y:S02]  /*9460*/  IMAD.MOV.U32 R108, RZ, RZ, R123 ;  /* 0x000000ffff6c7224 */ /* 0x000fe400078e007b */
[----:B------:R-:W-:-:S04]  /*9470*/  IMAD.WIDE.U32 R8, R101, 0x13, RZ ;  /* 0x0000001365087825 */ /* 0x000fc800078e00ff */
[----:B------:R-:W-:Y:S02]  /*9480*/  IMAD R123, R61, 0x13, RZ ;  /* 0x000000133d7b7824 */ /* 0x000fe400078e02ff */
[----:B------:R-:W-:Y:S01]  /*9490*/  IMAD.WIDE.U32.X R116, R69, R56, R116, P5 ;  /* 0x0000003845747225 */ /* 0x000fe200028e0474 */
[----:B------:R-:W-:-:S03]  /*94a0*/  IADD3 R100, P5, PT, R111, R114, RZ ;  /* 0x000000726f647210 */ /* 0x000fc60007fbe0ff */
[----:B------:R-:W-:-:S04]  /*94b0*/  IMAD.WIDE.U32 R112, R69, R30, RZ ;  /* 0x0000001e45707225 */ /* 0x000fc800078e00ff */
[----:B------:R-:W-:Y:S02]  /*94c0*/  IMAD.IADD R9, R9, 0x1, R123 ;  /* 0x0000000109097824 */ /* 0x000fe400078e027b */
[----:B------:R-:W-:Y:S02]  /*94d0*/  IMAD.MOV.U32 R36, RZ, RZ, R115 ;  /* 0x000000ffff247224 */ /* 0x000fe400078e0073 */
[----:B------:R-:W-:Y:S01]  /*94e0*/  IMAD.WIDE.U32.X R108, R93, R53, R108, P6 ;  /* 0x000000355d6c7225 */ /* 0x000fe200030e046c */
[----:B------:R-:W-:-:S03]  /*94f0*/  IADD3.X R93, P1, P6, R116, R118, R120, P3, P1 ;  /* 0x00000076745d7210 */ /* 0x000fc60001e22478 */
[----:B------:R-:W-:Y:S01]  /*9500*/  IMAD.WIDE.U32 R124, R9, R50, RZ ;  /* 0x00000032097c7225 */ /* 0x000fe200078e00ff */
[----:B------:R-:W-:-:S03]  /*9510*/  IADD3.X R88, PT, PT, R117, R119, R121, P1, P6 ;  /* 0x0000007775587210 */ /* 0x000fc60000fec479 */
[----:B------:R-:W-:-:S04]  /*9520*/  IMAD.WIDE.U32.X R36, R38, R67, R36, P5 ;  /* 0x0000004326247225 */ /* 0x000fc800028e0424 */
[----:B------:R-:W-:-:S04]  /*9530*/  IMAD.WIDE.U32 R114, P5, R3, R63, R112 ;  /* 0x0000003f03727225 */ /* 0x000fc800078a0070 */
[----:B------:R-:W-:Y:S01]  /*9540*/  IMAD.WIDE.U32 R112, R63, R30, RZ ;  /* 0x0000001e3f707225 */ /* 0x000fe200078e00ff */
[----:B------:R-:W-:-:S03]  /*9550*/  IADD3.X R121, PT, PT, RZ, RZ, RZ, P5, !PT ;  /* 0x000000ffff797210 */ /* 0x000fc60002ffe4ff */
[----:B------:R-:W-:Y:S01]  /*9560*/  IMAD.WIDE.U32 R122, R8, R50, RZ ;  /* 0x00000032087a7225 */ /* 0x000fe200078e00ff */
[----:B------:R-:W-:-:S03]  /*9570*/  IADD3 R38, P5, PT, R113, R114, RZ ;  /* 0x0000007271267210 */ /* 0x000fc60007fbe0ff */
[----:B------:R-:W-:Y:S01]  /*9580*/  IMAD.WIDE.U32 R124, P3, R48, R8, R124 ;  /* 0x00000008307c7225 */ /* 0x000fe2000786007c */
[----:B------:R-:W-:-:S03]  /*9590*/  IADD3 R104, P1, PT, R11, R122, RZ ;  /* 0x0000007a0b687210 */ /* 0x000fc60007f3e0ff */
[----:B------:R-:W-:Y:S01]  /*95a0*/  IMAD.MOV.U32 R120, RZ, RZ, R115 ;  /* 0x000000ffff787224 */ /* 0x000fe200078e0073 */
[----:B------:R-:W-:Y:S01]  /*95b0*/  IADD3 R122, P6, PT, R123, R124, RZ ;  /* 0x0000007c7b7a7210 */ /* 0x000fe20007fde0ff */
[----:B------:R-:W-:-:S03]  /*95c0*/  IMAD.WIDE.U32 R114, R53, R10, RZ ;  /* 0x0000000a35727225 */ /* 0x000fc600078e00ff */
[----:B------:R-:W-:Y:S01]  /*95d0*/  IADD3.X R113, P1, PT, R33, R122, RZ, P1, !PT ;  /* 0x0000007a21717210 */ /* 0x000fe20000f3e4ff */
[----:B------:R-:W-:Y:S01]  /*95e0*/  IMAD.X R119, RZ, RZ, RZ, P3 ;  /* 0x000000ffff777224 */ /* 0x000fe200018e06ff */
[----:B------:R-:W-:Y:S01]  /*95f0*/  IADD3 R35, P3, PT, R76, R112, RZ ;  /* 0x000000704c237210 */ /* 0x000fe20007f7e0ff */
[----:B------:R-:W-:Y:S02]  /*9600*/  IMAD.MOV.U32 R118, RZ, RZ, R125 ;  /* 0x000000ffff767224 */ /* 0x000fe400078e007d */
[----:B------:R-:W-:-:S04]  /*9610*/  IMAD.WIDE.U32.X R120, R3, R69, R120, P5 ;  /* 0x0000004503787225 */ /* 0x000fc800028e0478 */
[----:B------:R-:W-:-:S04]  /*9620*/  IMAD.WIDE.U32 R124, P5, R14, R47, R114 ;  /* 0x0000002f0e7c7225 */ /* 0x000fc800078a0072 */
[----:B------:R-:W-:-:S04]  /*9630*/  IMAD.WIDE.U32 R116, R47, R10, RZ ;  /* 0x0000000a2f747225 */ /* 0x000fc800078e00ff */
[----:B------:R-:W-:-:S04]  /*9640*/  IMAD.WIDE.U32 R10, R8, R21, RZ ;  /* 0x00000015080a7225 */ /* 0x000fc800078e00ff */
[----:B------:R-:W-:Y:S01]  /*9650*/  IMAD.WIDE.U32.X R122, R14, R49, R106, P2 ;  /* 0x000000310e7a7225 */ /* 0x000fe200010e046a */
[----:B------:R-:W-:Y:S02]  /*9660*/  IADD3 R76, P2, PT, R35, R110, RZ ;  /* 0x0000006e234c7210 */ /* 0x000fe40007f5e0ff */
[----:B------:R-:W-:Y:S01]  /*9670*/  IADD3.X R107, PT, PT, RZ, RZ, RZ, P5, !PT ;  /* 0x000000ffff6b7210 */ /* 0x000fe20002ffe4ff */
[----:B------:R-:W-:Y:S01]  /*9680*/  IMAD.WIDE.U32.X R118, R9, R48, R118, P6 ;  /* 0x0000003009767225 */ /* 0x000fe200030e0476 */
[----:B------:R-:W-:Y:S02]  /*9690*/  IADD3.X R75, P6, PT, R75, R38, RZ, P3, !PT ;  /* 0x000000264b4b7210 */ /* 0x000fe40001fde4ff */
[----:B------:R-:W-:Y:S01]  /*96a0*/  IADD3 R112, P5, PT, R117, R124, RZ ;  /* 0x0000007c75707210 */ /* 0x000fe20007fbe0ff */
[----:B------:R-:W-:Y:S01]  /*96b0*/  IMAD.WIDE.U32 R110, R56, R34, RZ ;  /* 0x00000022386e7225 */ /* 0x000fe200078e00ff */
[----:B------:R-:W-:Y:S02]  /*96c0*/  IADD3 R115, P3, PT, R10, R116, RZ ;  /* 0x000000740a737210 */ /* 0x000fe40007f7e0ff */
[----:B------:R-:W-:Y:S01]  /*96d0*/  IADD3.X R117, P0, P1, R118, R108, R122, P1, P0 ;  /* 0x0000006c76757210 */ /* 0x000fe2000090047a */
[----:B------:R-:W-:Y:S01]  /*96e0*/  IMAD.WIDE.U32 R34, R62, R34, RZ ;  /* 0x000000223e227225 */ /* 0x000fe200078e00ff */
[----:B------:R-:W-:-:S02]  /*96f0*/  IADD3.X R10, P2, PT, R75, R100, RZ, P2, !PT ;  /* 0x000000644b0a7210 */ /* 0x000fc4000175e4ff */
[----:B------:R-:W-:Y:S01]  /*9700*/  IADD3.X R119, PT, PT, R119, R109, R123, P0, P1 ;  /* 0x0000006d77777210 */ /* 0x000fe200007e247b */
[----:B------:R-:W-:Y:S01]  /*9710*/  IMAD.WIDE.U32 R122, R69, R24, RZ ;  /* 0x00000018457a7225 */ /* 0x000fe200078e00ff */
[----:B------:R-:W-:-:S03]  /*9720*/  IADD3.X R75, P2, P6, R36, R71, R120, P2, P6 ;  /* 0x00000047244b7210 */ /* 0x000fc6000164c478 */
[----:B------:R-:W-:Y:S01]  /*9730*/  IMAD.WIDE.U32 R110, P0, R62, R32, R110 ;  /* 0x000000203e6e7225 */ /* 0x000fe2000780006e */
[----:B------:R-:W-:-:S03]  /*9740*/  IADD3.X R100, PT, PT, R37, R70, R121, P2, P6 ;  /* 0x0000004625647210 */ /* 0x000fc600017ec479 */
[----:B------:R-:W-:Y:S01]  /*9750*/  IMAD.WIDE.U32 R120, R67, R30, RZ ;  /* 0x0000001e43787225 */ /* 0x000fe200078e00ff */
[----:B------:R-:W-:-:S03]  /*9760*/  IADD3 R35, P2, PT, R35, R110, RZ ;  /* 0x0000006e23237210 */ /* 0x000fc60007f5e0ff */
[----:B------:R-:W-:-:S04]  /*9770*/  IMAD.WIDE.U32 R108, R63, R24, RZ ;  /* 0x000000183f6c7225 */ /* 0x000fc800078e00ff */
[----:B------:R-:W-:-:S04]  /*9780*/  IMAD.WIDE.U32 R122, P6, R25, R63, R122 ;  /* 0x0000003f197a7225 */ /* 0x000fc800078c007a */
[----:B------:R-:W-:Y:S01]  /*9790*/  IMAD.X R37, RZ, RZ, RZ, P0 ;  /* 0x000000ffff257224 */ /* 0x000fe200000e06ff */
[----:B------:R-:W-:Y:S01]  /*97a0*/  IADD3 R102, P0, PT, R109, R122, RZ ;  /* 0x0000007a6d667210 */ /* 0x000fe20007f1e0ff */
[----:B------:R-:W-:Y:S02]  /*97b0*/  IMAD.MOV.U32 R36, RZ, RZ, R111 ;  /* 0x000000ffff247224 */ /* 0x000fe400078e006f */
[----:B------:R-:W-:Y:S01]  /*97c0*/  IMAD.MOV.U32 R106, RZ, RZ, R125 ;  /* 0x000000ffff6a7224 */ /* 0x000fe200078e007d */
[----:B------:R-:W-:Y:S01]  /*97d0*/  IADD3 R125, P1, PT, R15, R108, RZ ;  /* 0x0000006c0f7d7210 */ /* 0x000fe20007f3e0ff */
[----:B------:R-:W-:Y:S01]  /*97e0*/  IMAD.WIDE.U32.X R32, R56, R32, R36, P2 ;  /* 0x0000002038207225 */ /* 0x000fe200010e0424 */
[----:B------:R-:W-:Y:S02]  /*97f0*/  IADD3.X R37, PT, PT, RZ, RZ, RZ, P6, !PT ;  /* 0x000000ffff257210 */ /* 0x000fe400037fe4ff */
[----:B------:R-:W-:Y:S01]  /*9800*/  IADD3.X R102, P1, PT, R73, R102, RZ, P1, !PT ;  /* 0x0000006649667210 */ /* 0x000fe20000f3e4ff */
[----:B------:R-:W-:-:S04]  /*9810*/  IMAD.WIDE.U32 R70, R65, R30, RZ ;  /* 0x0000001e41467225 */ /* 0x000fc800078e00ff */
[----:B------:R-:W-:-:S04]  /*9820*/  IMAD.WIDE.U32 R120, P2, R3, R65, R120 ;  /* 0x0000004103787225 */ /* 0x000fc80007840078 */
[----:B------:R-:W-:-:S04]  /*9830*/  IMAD.WIDE.U32 R108, R69, R28, RZ ;  /* 0x0000001c456c7225 */ /* 0x000fc800078e00ff */
[----:B------:R-:W-:Y:S01]  /*9840*/  IMAD.WIDE.U32.X R14, R14, R53, R106, P5 ;  /* 0x000000350e0e7225 */ /* 0x000fe200028e046a */
[----:B------:R-:W-:-:S03]  /*9850*/  MOV R106, R121 ;  /* 0x00000079006a7202 */ /* 0x000fc60000000f00 */
[----:B------:R-:W-:Y:S01]  /*9860*/  IMAD.X R107, RZ, RZ, RZ, P2 ;  /* 0x000000ffff6b7224 */ /* 0x000fe200010e06ff */
[----:B------:R-:W-:Y:S01]  /*9870*/  IADD3 R73, P2, PT, R125, R70, RZ ;  /* 0x000000467d497210 */ /* 0x000fe20007f5e0ff */
[----:B------:R-:W-:Y:S01]  /*9880*/  IMAD.WIDE.U32 R108, P6, R29, R63, R108 ;  /* 0x0000003f1d6c7225 */ /* 0x000fe200078c006c */
[----:B------:R-:W-:-:S03]  /*9890*/  IADD3 R125, P5, PT, R71, R120, RZ ;  /* 0x00000078477d7210 */ /* 0x000fc60007fbe0ff */
[----:B------:R-:W-:Y:S01]  /*98a0*/  IMAD.WIDE.U32 R70, R63, R28, RZ ;  /* 0x0000001c3f467225 */ /* 0x000fe200078e00ff */
[----:B------:R-:W-:-:S03]  /*98b0*/  IADD3.X R102, P2, PT, R102, R125, RZ, P2, !PT ;  /* 0x0000007d66667210 */ /* 0x000fc6000175e4ff */
[----:B------:R-:W-:Y:S02]  /*98c0*/  IMAD.MOV.U32 R36, RZ, RZ, R123 ;  /* 0x000000ffff247224 */ /* 0x000fe400078e007b */
[----:B------:R-:W-:Y:S01]  /*98d0*/  IMAD.WIDE.U32.X R106, R3, R67, R106, P5 ;  /* 0x00000043036a7225 */ /* 0x000fe200028e046a */
[----:B------:R-:W-:-:S03]  /*98e0*/  IADD3 R38, P5, PT, R71, R108, RZ ;  /* 0x0000006c47267210 */ /* 0x000fc60007fbe0ff */
[----:B------:R-:W-:Y:S02]  /*98f0*/  IMAD.X R111, RZ, RZ, RZ, P6 ;  /* 0x000000ffff6f7224 */ /* 0x000fe400030e06ff */
[----:B------:R-:W-:Y:S02]  /*9900*/  IMAD.MOV.U32 R110, RZ, RZ, R109 ;  /* 0x000000ffff6e7224 */ /* 0x000fe400078e006d */
[----:B------:R-:W-:Y:S01]  /*9910*/  IMAD.WIDE.U32.X R36, R25, R69, R36, P0 ;  /* 0x0000004519247225 */ /* 0x000fe200000e0424 */
[----:B------:R-:W-:-:S03]  /*9920*/  IADD3 R135, P0, PT, R31, R70, RZ ;  /* 0x000000461f877210 */ /* 0x000fc60007f1e0ff */
[----:B------:R-:W-:Y:S01]  /*9930*/  IMAD.WIDE.U32.X R70, R29, R69, R110, P5 ;  /* 0x000000451d467225 */ /* 0x000fe200028e046e */
[----:B------:R-:W-:-:S03]  /*9940*/  IADD3.X R72, P1, P2, R106, R72, R36, P2, P1 ;  /* 0x000000486a487210 */ /* 0x000fc60001222424 */
[----:B------:R-:W-:Y:S01]  /*9950*/  IMAD.WIDE.U32 R30, R69, R26, RZ ;  /* 0x0000001a451e7225 */ /* 0x000fe200078e00ff */
[----:B------:R-:W-:-:S03]  /*9960*/  IADD3.X R3, PT, PT, R107, R74, R37, P1, P2 ;  /* 0x0000004a6b037210 */ /* 0x000fc60000fe4425 */
[----:B------:R-:W-:-:S04]  /*9970*/  IMAD.WIDE.U32 R110, R67, R26, RZ ;  /* 0x0000001a436e7225 */ /* 0x000fc800078e00ff */
[----:B------:R-:W-:-:S04]  /*9980*/  IMAD.WIDE.U32 R108, R67, R24, RZ ;  /* 0x00000018436c7225 */ /* 0x000fc800078e00ff */
[----:B------:R-:W-:-:S04]  /*9990*/  IMAD.WIDE.U32 R36, P1, R27, R63, R30 ;  /* 0x0000003f1b247225 */ /* 0x000fc8000782001e */
[----:B------:R-:W-:-:S04]  /*99a0*/  IMAD.WIDE.U32 R106, P2, R27, R65, R110 ;  /* 0x000000411b6a7225 */ /* 0x000fc8000784006e */
[----:B------:R-:W-:Y:S01]  /*99b0*/  IMAD.WIDE.U32 R108, P5, R25, R65, R108 ;  /* 0x00000041196c7225 */ /* 0x000fe200078a006c */
[----:B------:R-:W-:-:S03]  /*99c0*/  IADD3.X R123, PT, PT, RZ, RZ, RZ, P2, !PT ;  /* 0x000000ffff7b7210 */ /* 0x000fc600017fe4ff */
[----:B------:R-:W-:-:S04]  /*99d0*/  IMAD.WIDE.U32 R30, R65, R24, RZ ;  /* 0x00000018411e7225 */ /* 0x000fc800078e00ff */
[----:B------:R-:W-:Y:S01]  /*99e0*/  IMAD.WIDE.U32 R28, R63, R26, RZ ;  /* 0x0000001a3f1c7225 */ /* 0x000fe200078e00ff */
[----:B------:R-:W-:-:S03]  /*99f0*/  IADD3 R141, P2, PT, R31, R108, RZ ;  /* 0x0000006c1f8d7210 */ /* 0x000fc60007f5e0ff */
[----:B------:R-:W-:Y:S01]  /*9a00*/  IMAD.X R111, RZ, RZ, RZ, P5 ;  /* 0x000000ffff6f7224 */ /* 0x000fe200028e06ff */
[----:B------:R-:W-:Y:S01]  /*9a10*/  IADD3 R139, P5, PT, R29, R36, RZ ;  /* 0x000000241d8b7210 */ /* 0x000fe20007fbe0ff */
[----:B------:R-:W-:Y:S02]  /*9a20*/  IMAD.MOV.U32 R110, RZ, RZ, R109 ;  /* 0x000000ffff6e7224 */ /* 0x000fe400078e006d */
[----:B------:R-:W-:Y:S01]  /*9a30*/  IMAD.X R121, RZ, RZ, RZ, P1 ;  /* 0x000000ffff797224 */ /* 0x000fe200008e06ff */
[----:B------:R-:W-:Y:S01]  /*9a40*/  IADD3 R137, P1, PT, R68, R28, RZ ;  /* 0x0000001c44897210 */ /* 0x000fe20007f3e0ff */
[----:B------:R-:W-:-:S03]  /*9a50*/  IMAD.WIDE.U32 R124, R65, R26, RZ ;  /* 0x0000001a417c7225 */ /* 0x000fc600078e00ff */
[----:B------:R-:W-:Y:S01]  /*9a60*/  IADD3.X R60, P1, PT, R60, R139, RZ, P1, !PT ;  /* 0x0000008b3c3c7210 */ /* 0x000fe20000f3e4ff */
[----:B------:R-:W-:-:S04]  /*9a70*/  IMAD.WIDE.U32 R28, R56, R59, RZ ;  /* 0x0000003b381c7225 */ /* 0x000fc800078e00ff */
[----:B------:R-:W-:Y:S01]  /*9a80*/  IMAD.WIDE.U32.X R110, R25, R67, R110, P2 ;  /* 0x00000043196e7225 */ /* 0x000fe200010e046e */
[----:B------:R-:W-:-:S03]  /*9a90*/  IADD3 R114, P2, PT, R125, R106, RZ ;  /* 0x0000006a7d727210 */ /* 0x000fc60007f5e0ff */
[----:B------:R-:W-:-:S04]  /*9aa0*/  IMAD.WIDE.U32 R24, R67, R62, RZ ;  /* 0x0000003e43187225 */ /* 0x000fc800078e00ff */
[----:B------:R-:W-:Y:S02]  /*9ab0*/  IMAD.MOV.U32 R120, RZ, RZ, R37 ;  /* 0x000000ffff787224 */ /* 0x000fe400078e0025 */
[----:B------:R-:W-:-:S04]  /*9ac0*/  IMAD.WIDE.U32 R36, R56, R23, RZ ;  /* 0x0000001738247225 */ /* 0x000fc800078e00ff */
[----:B------:R-:W-:Y:S02]  /*9ad0*/  IMAD.MOV.U32 R122, RZ, RZ, R107 ;  /* 0x000000ffff7a7224 */ /* 0x000fe400078e006b */
[----:B------:R-:W-:-:S04]  /*9ae0*/  IMAD.WIDE.U32.X R120, R27, R69, R120, P5 ;  /* 0x000000451b787225 */ /* 0x000fc800028e0478 */
[----:B------:R-:W-:-:S04]  /*9af0*/  IMAD.WIDE.U32 R28, P6, R57, R62, R28 ;  /* 0x0000003e391c7225 */ /* 0x000fc800078c001c */
[----:B------:R-:W-:Y:S01]  /*9b00*/  IMAD.WIDE.U32 R24, P5, R65, R56, R24 ;  /* 0x0000003841187225 */ /* 0x000fe200078a0018 */
[----:B------:R-:W-:-:S03]  /*9b10*/  IADD3.X R129, PT, PT, RZ, RZ, RZ, P6, !PT ;  /* 0x000000ffff817210 */ /* 0x000fc600037fe4ff */
[----:B------:R-:W-:-:S04]  /*9b20*/  IMAD.WIDE.U32 R106, R62, R59, RZ ;  /* 0x0000003b3e6a7225 */ /* 0x000fc800078e00ff */
[----:B------:R-:W-:Y:S01]  /*9b30*/  IMAD.WIDE.U32 R108, R65, R62, RZ ;  /* 0x0000003e416c7225 */ /* 0x000fe200078e00ff */
[----:B------:R-:W-:-:S03]  /*9b40*/  IADD3 R143, P6, PT, R107, R28, RZ ;  /* 0x0000001c6b8f7210 */ /* 0x000fc60007fde0ff */
[----:B------:R-:W-:-:S04]  /*9b50*/  IMAD.WIDE.U32.X R122, R27, R67, R122, P2 ;  /* 0x000000431b7a7225 */ /* 0x000fc800010e047a */
[----:B------:R-:W-:Y:S01]  /*9b60*/  IMAD.WIDE.U32 R126, P2, R51, R62, R36 ;  /* 0x0000003e337e7225 */ /* 0x000fe20007840024 */
[----:B------:R-:W-:-:S03]  /*9b70*/  MOV R36, R25 ;  /* 0x0000001900247202 */ /* 0x000fc60000000f00 */
[----:B------:R-:W-:Y:S01]  /*9b80*/  IMAD.X R37, RZ, RZ, RZ, P5 ;  /* 0x000000ffff257224 */ /* 0x000fe200028e06ff */
[----:B------:R-:W-:Y:S01]  /*9b90*/  IADD3 R116, P5, PT, R109, R24, RZ ;  /* 0x000000186d747210 */ /* 0x000fe20007fbe0ff */
[----:B------:R-:W-:Y:S02]  /*9ba0*/  IMAD.MOV.U32 R128, RZ, RZ, R29 ;  /* 0x000000ffff807224 */ /* 0x000fe400078e001d */
        /* <DEDUP_REMOVED lines=12> */
[----:B------:R-:W-:Y:S02]  /*9c70*/  IADD3 R62, P5, PT, R137, R30, RZ ;  /* 0x0000001e893e7210 */ /* 0x000fe40007fbe0ff */
[----:B------:R-:W-:Y:S01]  /*9c80*/  MOV R130, R133 ;  /* 0x0000008500827202 */ /* 0x000fe20000000f00 */
[----:B------:R-:W-:Y:S01]  /*9c90*/  IMAD.X R131, RZ, RZ, RZ, P6 ;  /* 0x000000ffff837224 */ /* 0x000fe200030e06ff */
[----:B------:R-:W-:Y:S01]  /*9ca0*/  IADD3 R101, P6, PT, R129, R132, RZ ;  /* 0x0000008481657210 */ /* 0x000fe20007fde0ff */
[----:B------:R-:W-:Y:S01]  /*9cb0*/  IMAD.WIDE.U32 R30, R16, R59, RZ ;  /* 0x0000003b101e7225 */ /* 0x000fe200078e00ff */
[----:B------:R-:W-:Y:S02]  /*9cc0*/  IADD3.X R59, P0, PT, R39, R38, RZ, P0, !PT ;  /* 0x00000026273b7210 */ /* 0x000fe4000071e4ff */
[----:B------:R-:W-:Y:S01]  /*9cd0*/  IADD3.X R68, P5, PT, R60, R141, RZ, P5, !PT ;  /* 0x0000008d3c447210 */ /* 0x000fe20002fbe4ff */
[----:B------:R-:W-:Y:S01]  /*9ce0*/  IMAD.X R125, RZ, RZ, RZ, P2 ;  /* 0x000000ffff7d7224 */ /* 0x000fe200010e06ff */
[----:B------:R-:W-:Y:S01]  /*9cf0*/  IADD3 R27, P2, PT, R135, R124, RZ ;  /* 0x0000007c871b7210 */ /* 0x000fe20007f5e0ff */
[----:B------:R-:W-:Y:S01]  /*9d00*/  IMAD.WIDE.U32.X R38, R61, R56, R130, P6 ;  /* 0x000000383d267225 */ /* 0x000fe200030e0482 */
[----:B------:R-:W-:-:S02]  /*9d10*/  IADD3 R107, P6, PT, R31, R126, RZ ;  /* 0x0000007e1f6b7210 */ /* 0x000fc40007fde0ff */
[----:B------:R-:W-:Y:S01]  /*9d20*/  IADD3.X R31, P2, PT, R59, R114, RZ, P2, !PT ;  /* 0x000000723b1f7210 */ /* 0x000fe2000175e4ff */
[----:B------:R-:W-:Y:S02]  /*9d30*/  IMAD.MOV.U32 R124, RZ, RZ, R127 ;  /* 0x000000ffff7c7224 */ /* 0x000fe400078e007f */
[----:B------:R-:W-:Y:S01]  /*9d40*/  IMAD.WIDE.U32.X R6, R57, R48, R6, P4 ;  /* 0x0000003039067225 */ /* 0x000fe200020e0406 */
[----:B------:R-:W-:Y:S02]  /*9d50*/  IADD3.X R54, P4, P5, R110, R54, R120, P5, P1 ;  /* 0x000000366e367210 */ /* 0x000fe40002d82478 */
[----:B------:R-:W-:Y:S01]  /*9d60*/  IADD3.X R103, P0, P2, R122, R103, R70, P2, P0 ;  /* 0x000000677a677210 */ /* 0x000fe20001200446 */
[----:B------:R-:W-:Y:S01]  /*9d70*/  IMAD.WIDE.U32 R60, R18, R63, RZ ;  /* 0x0000003f123c7225 */ /* 0x000fe200078e00ff */
[----:B------:R-:W-:Y:S02]  /*9d80*/  IADD3.X R110, PT, PT, R111, R58, R121, P4, P5 ;  /* 0x0000003a6f6e7210 */ /* 0x000fe400027ea479 */
[----:B------:R-:W-:Y:S01]  /*9d90*/  IADD3.X R105, PT, PT, R123, R105, R71, P0, P2 ;  /* 0x000000697b697210 */ /* 0x000fe200007e4447 */
[----:B------:R-:W-:Y:S01]  /*9da0*/  IMAD.WIDE.U32.X R56, R57, R18, R124, P6 ;  /* 0x0000001239387225 */ /* 0x000fe200030e047c */
[----:B------:R-:W-:-:S03]  /*9db0*/  IADD3 R109, P1, PT, R128, R4, RZ ;  /* 0x00000004806d7210 */ /* 0x000fc60007f3e0ff */
[----:B------:R-:W-:-:S04]  /*9dc0*/  IMAD.WIDE.U32 R124, R69, R50, RZ ;  /* 0x00000032457c7225 */ /* 0x000fc800078e00ff */
        /* <DEDUP_REMOVED lines=8> */
[----:B------:R-:W-:-:S03]  /*9e50*/  MOV R70, R61 ;  /* 0x0000003d00467202 */ /* 0x000fc60000000f00 */
[----:B------:R-:W-:-:S04]  /*9e60*/  IMAD.WIDE.U32 R58, R65, R50, RZ ;  /* 0x00000032413a7225 */ /* 0x000fc800078e00ff */
[----:B------:R-:W-:-:S04]  /*9e70*/  IMAD.WIDE.U32 R128, P6, R65, R48, R122 ;  /* 0x0000003041807225 */ /* 0x000fc800078c007a */
[----:B------:R-:W-:Y:S01]  /*9e80*/  IMAD.X R71, RZ, RZ, RZ, P2 ;  /* 0x000000ffff477224 */ /* 0x000fe200010e06ff */
[----:B------:R-:W-:Y:S01]  /*9e90*/  IADD3 R125, P2, PT, R125, R60, RZ ;  /* 0x0000003c7d7d7210 */ /* 0x000fe20007f5e0ff */
[----:B------:R-:W-:Y:S01]  /*9ea0*/  IMAD.X R123, RZ, RZ, RZ, P5 ;  /* 0x000000ffff7b7224 */ /* 0x000fe200028e06ff */
[----:B------:R-:W-:Y:S01]  /*9eb0*/  IADD3 R131, P5, PT, R59, R128, RZ ;  /* 0x000000803b837210 */ /* 0x000fe20007fbe0ff */
[----:B------:R-:W-:-:S04]  /*9ec0*/  IMAD.WIDE.U32 R126, R9, R21, RZ ;  /* 0x00000015097e7225 */ /* 0x000fc800078e00ff */
[----:B------:R-:W-:Y:S02]  /*9ed0*/  IMAD.X R61, RZ, RZ, RZ, P6 ;  /* 0x000000ffff3d7224 */ /* 0x000fe400030e06ff */
        /* <DEDUP_REMOVED lines=9> */
[----:B------:R-:W-:Y:S01]  /*9f70*/  IADD3 R111, P6, PT, R11, R126, RZ ;  /* 0x0000007e0b6f7210 */ /* 0x000fe20007fde0ff */
[----:B------:R-:W-:Y:S01]  /*9f80*/  IMAD.WIDE.U32 R114, R18, R65, RZ ;  /* 0x0000004112727225 */ /* 0x000fe200078e00ff */
[----:B------:R-:W-:Y:S02]  /*9f90*/  IADD3.X R123, PT, PT, RZ, RZ, RZ, P5, !PT ;  /* 0x000000ffff7b7210 */ /* 0x000fe40002ffe4ff */
[----:B------:R-:W-:Y:S01]  /*9fa0*/  IADD3.X R117, P4, P5, R36, R117, R120, P2, P4 ;  /* 0x0000007524757210 */ /* 0x000fe20001588478 */
[----:B------:R-:W-:Y:S01]  /*9fb0*/  IMAD.MOV.U32 R122, RZ, RZ, R127 ;  /* 0x000000ffff7a7224 */ /* 0x000fe200078e007f */
[----:B------:R-:W-:Y:S01]  /*9fc0*/  IADD3.X R4, P3, PT, R112, R111, RZ, P3, !PT ;  /* 0x0000006f70047210 */ /* 0x000fe20001f7e4ff */
[----:B------:R-:W-:Y:S01]  /*9fd0*/  IMAD R13, R13, 0x13, RZ ;  /* 0x000000130d0d7824 */ /* 0x000fe200078e02ff */
[----:B------:R-:W-:Y:S01]  /*9fe0*/  IADD3.X R119, PT, PT, R37, R119, R121, P4, P5 ;  /* 0x0000007725777210 */ /* 0x000fe200027ea479 */
[----:B------:R-:W-:Y:S01]  /*9ff0*/  IMAD.WIDE.U32 R114, P5, R67, R16, R114 ;  /* 0x0000001043727225 */ /* 0x000fe200078a0072 */
[----:B------:R-:W-:-:S02]  /*a000*/  IADD3.X R4, P0, PT, R4, R143, RZ, P0, !PT ;  /* 0x0000008f04047210 */ /* 0x000fc4000071e4ff */
[----:B------:R-:W-:Y:S01]  /*a010*/  IADD3 R11, P2, PT, R59, R124, RZ ;  /* 0x0000007c3b0b7210 */ /* 0x000fe20007f5e0ff */
[----:B------:R-:W-:Y:S01]  /*a020*/  IMAD.WIDE.U32 R36, R16, R65, RZ ;  /* 0x0000004110247225 */ /* 0x000fe200078e00ff */
[----:B------:R-:W-:Y:S02]  /*a030*/  IADD3 R127, P4, PT, R55, R34, RZ ;  /* 0x00000022377f7210 */ /* 0x000fe40007f9e0ff */
[----:B------:R-:W-:Y:S01]  /*a040*/  IADD3.X R4, P2, PT, R4, R125, RZ, P2, !PT ;  /* 0x0000007d04047210 */ /* 0x000fe2000175e4ff */
[----:B------:R-:W-:Y:S01]  /*a050*/  IMAD.WIDE.U32.X R120, R9, R49, R122, P6 ;  /* 0x0000003109787225 */ /* 0x000fe200030e047a */
[----:B------:R-:W-:Y:S02]  /*a060*/  IADD3 R129, P6, PT, R37, R114, RZ ;  /* 0x0000007225817210 */ /* 0x000fe40007fde0ff */
[----:B------:R-:W-:Y:S01]  /*a070*/  IADD3.X R35, P4, PT, R22, R35, RZ, P4, !PT ;  /* 0x0000002316237210 */ /* 0x000fe2000279e4ff */
[----:B------:R-:W-:Y:S01]  /*a080*/  IMAD.WIDE.U32 R122, R9, R47, RZ ;  /* 0x0000002f097a7225 */ /* 0x000fe200078e00ff */
[----:B------:R-:W-:-:S03]  /*a090*/  IADD3.X R59, P0, P3, R28, R120, R14, P0, P3 ;  /* 0x000000781c3b7210 */ /* 0x000fc6000030640e */
[----:B------:R-:W-:Y:S01]  /*a0a0*/  IMAD.X R113, RZ, RZ, RZ, P5 ;  /* 0x000000ffff717224 */ /* 0x000fe200028e06ff */
[----:B------:R-:W-:Y:S01]  /*a0b0*/  IADD3 R11, P5, PT, R11, R36, RZ ;  /* 0x000000240b0b7210 */ /* 0x000fe20007fbe0ff */
[----:B------:R-:W-:Y:S01]  /*a0c0*/  IMAD.MOV.U32 R112, RZ, RZ, R115 ;  /* 0x000000ffff707224 */ /* 0x000fe200078e0073 */
[----:B------:R-:W-:Y:S01]  /*a0d0*/  IADD3.X R111, PT, PT, R29, R121, R15, P0, P3 ;  /* 0x000000791d6f7210 */ /* 0x000fe200007e640f */
[----:B------:R-:W-:Y:S01]  /*a0e0*/  IMAD.WIDE.U32 R122, P3, R53, R8, R122 ;  /* 0x00000008357a7225 */ /* 0x000fe2000786007a */
[----:B------:R-:W-:-:S03]  /*a0f0*/  IADD3.X R15, P5, PT, R4, R129, RZ, P5, !PT ;  /* 0x00000081040f7210 */ /* 0x000fc60002fbe4ff */
[----:B------:R-:W-:Y:S01]  /*a100*/  IMAD.WIDE.U32.X R28, R67, R18, R112, P6 ;  /* 0x00000012431c7225 */ /* 0x000fe200030e0470 */
[----:B------:R-:W-:-:S03]  /*a110*/  IADD3.X R115, PT, PT, RZ, RZ, RZ, P3, !PT ;  /* 0x000000ffff737210 */ /* 0x000fc60001ffe4ff */
[----:B------:R-:W-:Y:S01]  /*a120*/  IMAD.WIDE.U32 R36, R8, R47, RZ ;  /* 0x0000002f08247225 */ /* 0x000fe200078e00ff */
[----:B------:R-:W-:-:S03]  /*a130*/  IADD3.X R14, P2, P6, R28, R59, R70, P5, P2 ;  /* 0x0000003b1c0e7210 */ /* 0x000fc60002e44446 */
[----:B------:R-:W-:Y:S01]  /*a140*/  IMAD.WIDE.U32 R112, R69, R21, RZ ;  /* 0x0000001545707225 */ /* 0x000fe200078e00ff */
[----:B------:R-:W-:Y:S02]  /*a150*/  IADD3 R55, P0, PT, R26, R36, RZ ;  /* 0x000000241a377210 */ /* 0x000fe40007f1e0ff */
[----:B------:R-:W-:Y:S01]  /*a160*/  IADD3 R125, P3, PT, R37, R122, RZ ;  /* 0x0000007a257d7210 */ /* 0x000fe20007f7e0ff */
[----:B------:R-:W-:Y:S01]  /*a170*/  IMAD.WIDE.U32 R120, R69, R47, RZ ;  /* 0x0000002f45787225 */ /* 0x000fe200078e00ff */
[----:B------:R-:W-:Y:S02]  /*a180*/  IADD3.X R70, PT, PT, R29, R111, R71, P2, P6 ;  /* 0x0000006f1d467210 */ /* 0x000fe400017ec447 */
[----:B------:R-:W-:Y:S01]  /*a190*/  IADD3.X R34, P0, PT, R125, R74, RZ, P0, !PT ;  /* 0x0000004a7d227210 */ /* 0x000fe2000071e4ff */
[----:B------:R-:W-:Y:S01]  /*a1a0*/  IMAD.WIDE.U32 R36, R63, R21, RZ ;  /* 0x000000153f247225 */ /* 0x000fe200078e00ff */
[----:B------:R-:W-:-:S03]  /*a1b0*/  IADD3.X R26, P1, PT, R84, R101, RZ, P1, !PT ;  /* 0x00000065541a7210 */ /* 0x000fc60000f3e4ff */
[----:B------:R-:W-:Y:S01]  /*a1c0*/  IMAD.WIDE.U32 R112, P5, R63, R49, R112 ;  /* 0x000000313f707225 */ /* 0x000fe200078a0070 */
[----:B------:R-:W-:-:S03]  /*a1d0*/  IADD3 R55, P2, PT, R55, R36, RZ ;  /* 0x0000002437377210 */ /* 0x000fc60007f5e0ff */
[----:B------:R-:W-:Y:S01]  /*a1e0*/  IMAD.X R29, RZ, RZ, RZ, P5 ;  /* 0x000000ffff1d7224 */ /* 0x000fe200028e06ff */
[----:B------:R-:W-:Y:S01]  /*a1f0*/  IADD3 R59, P6, PT, R37, R112, RZ ;  /* 0x00000070253b7210 */ /* 0x000fe20007fde0ff */
[----:B------:R-:W-:-:S03]  /*a200*/  IMAD.WIDE.U32 R120, P5, R63, R53, R120 ;  /* 0x000000353f787225 */ /* 0x000fc600078a0078 */
[----:B------:R-:W-:Y:S01]  /*a210*/  IADD3.X R34, P2, PT, R34, R59, RZ, P2, !PT ;  /* 0x0000003b22227210 */ /* 0x000fe2000175e4ff */
[----:B------:R-:W-:-:S04]  /*a220*/  IMAD.WIDE.U32 R36, R63, R47, RZ ;  /* 0x0000002f3f247225 */ /* 0x000fc800078e00ff */
[----:B------:R-:W-:Y:S02]  /*a230*/  IMAD.MOV.U32 R28, RZ, RZ, R113 ;  /* 0x000000ffff1c7224 */ /* 0x000fe400078e0071 */
        /* <DEDUP_REMOVED lines=8> */
[----:B------:R-:W-:Y:S01]  /*a2c0*/  IMAD.WIDE.U32 R28, R16, 0x13, RZ ;  /* 0x00000013101c7825 */ /* 0x000fe200078e00ff */
[----:B------:R-:W-:-:S03]  /*a2d0*/  IADD3.X R34, P3, PT, R34, R107, RZ, P3, !PT ;  /* 0x0000006b22227210 */ /* 0x000fc60001f7e4ff */
[----:B------:R-:W-:Y:S02]  /*a2e0*/  IMAD R37, R18, 0x13, RZ ;  /* 0x0000001312257824 */ /* 0x000fe400078e02ff */
[----:B------:R-:W-:Y:S02]  /*a2f0*/  IMAD.MOV.U32 R122, RZ, RZ, R121 ;  /* 0x000000ffff7a7224 */ /* 0x000fe400078e0079 */
[----:B------:R-:W-:Y:S01]  /*a300*/  IMAD.IADD R50, R29, 0x1, R37 ;  /* 0x000000011d327824 */ /* 0x000fe200078e0225 */
[----:B------:R-:W-:Y:S01]  /*a310*/  IADD3.X R29, P0, P2, R112, R24, R114, P2, P0 ;  /* 0x00000018701d7210 */ /* 0x000fe20001200472 */
[----:B------:R-:W-:Y:S01]  /*a320*/  IMAD.WIDE.U32.X R120, R69, R53, R122, P5 ;  /* 0x0000003545787225 */ /* 0x000fe200028e047a */
[----:B------:R-:W-:Y:S02]  /*a330*/  IADD3 R69, P5, PT, R55, R58, RZ ;  /* 0x0000003a37457210 */ /* 0x000fe40007fbe0ff */
        /* <DEDUP_REMOVED lines=10> */
[----:B------:R-:W-:Y:S01]  /*a3e0*/  IMAD.WIDE.U32 R36, P5, R17, R28, R36 ;  /* 0x0000001c11247225 */ /* 0x000fe200078a0024 */
[----:B------:R-:W-:-:S03]  /*a3f0*/  IADD3 R4, P1, PT, R127, R24, RZ ;  /* 0x000000187f047210 */ /* 0x000fc60007f3e0ff */
[C---:B------:R-:W-:Y:S01]  /*a400*/  IMAD.WIDE.U32 R28, R18.reuse, R23, RZ ;  /* 0x00000017121c7225 */ /* 0x040fe200078e00ff */
[----:B------:R-:W-:Y:S02]  /*a410*/  IADD3 R58, P6, PT, R25, R36, RZ ;  /* 0x00000024193a7210 */ /* 0x000fe40007fde0ff */
[----:B------:R-:W-:Y:S01]  /*a420*/  MOV R6, R37 ;  /* 0x0000002500067202 */ /* 0x000fe20000000f00 */
[----:B------:R-:W-:-:S04]  /*a430*/  IMAD.WIDE.U32 R106, R18, R8, RZ ;  /* 0x00000008126a7225 */ /* 0x000fc800078e00ff */
[----:B------:R-:W-:Y:S02]  /*a440*/  IMAD.X R7, RZ, RZ, RZ, P5 ;  /* 0x000000ffff077224 */ /* 0x000fe400028e06ff */
[----:B------:R-:W-:-:S04]  /*a450*/  IMAD.WIDE.U32 R24, R65, 0x13, RZ ;  /* 0x0000001341187825 */ /* 0x000fc800078e00ff */
[----:B------:R-:W-:Y:S02]  /*a460*/  IMAD R19, R67, 0x13, RZ ;  /* 0x0000001343137824 */ /* 0x000fe400078e02ff */
[----:B------:R-:W-:-:S04]  /*a470*/  IMAD.WIDE.U32 R38, P5, R51, R16, R28 ;  /* 0x0000001033267225 */ /* 0x000fc800078a001c */
[----:B------:R-:W-:-:S04]  /*a480*/  IMAD.WIDE.U32 R106, P2, R9, R16, R106 ;  /* 0x00000010096a7225 */ /* 0x000fc8000784006a */
[----:B------:R-:W-:Y:S01]  /*a490*/  IMAD.WIDE.U32 R28, R16, R23, RZ ;  /* 0x00000017101c7225 */ /* 0x000fe200078e00ff */
[----:B------:R-:W-:-:S03]  /*a4a0*/  IADD3 R59, P3, PT, R59, R106, RZ ;  /* 0x0000006a3b3b7210 */ /* 0x000fc60007f7e0ff */
[----:B------:R-:W-:Y:S01]  /*a4b0*/  IMAD.WIDE.U32.X R16, R50, R17, R6, P6 ;  /* 0x0000001132107225 */ /* 0x000fe200030e0406 */
[----:B------:R-:W-:-:S03]  /*a4c0*/  IADD3.X R78, P0, PT, R78, R59, RZ, P0, !PT ;  /* 0x0000003b4e4e7210 */ /* 0x000fc6000071e4ff */
[----:B------:R-:W-:Y:S01]  /*a4d0*/  IMAD.IADD R50, R25, 0x1, R19 ;  /* 0x0000000119327824 */ /* 0x000fe200078e0213 */
[----:B------:R-:W-:Y:S01]  /*a4e0*/  IADD3.X R25, PT, PT, RZ, RZ, RZ, P5, !PT ;  /* 0x000000ffff197210 */ /* 0x000fe20002ffe4ff */
[----:B------:R-:W-:Y:S01]  /*a4f0*/  IMAD.X R7, RZ, RZ, RZ, P2 ;  /* 0x000000ffff077224 */ /* 0x000fe200010e06ff */
[----:B------:R-:W-:Y:S01]  /*a500*/  IADD3 R19, P2, PT, R63, R28, RZ ;  /* 0x0000001c3f137210 */ /* 0x000fe20007f5e0ff */
[----:B------:R-:W-:Y:S01]  /*a510*/  IMAD.WIDE.U32 R36, R67, R21, RZ ;  /* 0x0000001543247225 */ /* 0x000fe200078e00ff */
[----:B------:R-:W-:Y:S02]  /*a520*/  IADD3 R63, P6, PT, R29, R38, RZ ;  /* 0x000000261d3f7210 */ /* 0x000fe40007fde0ff */
[----:B------:R-:W-:Y:S01]  /*a530*/  IADD3.X R38, P1, PT, R35, R58, RZ, P1, !PT ;  /* 0x0000003a23267210 */ /* 0x000fe20000f3e4ff */
[----:B------:R-:W-:Y:S01]  /*a540*/  IMAD.WIDE.U32 R28, R50, R47, RZ ;  /* 0x0000002f321c7225 */ /* 0x000fe200078e00ff */
[----:B------:R-:W-:Y:S02]  /*a550*/  IADD3.X R26, P2, PT, R26, R63, RZ, P2, !PT ;  /* 0x0000003f1a1a7210 */ /* 0x000fe4000175e4ff */
[----:B------:R-:W-:Y:S01]  /*a560*/  IADD3.X R43, P1, P4, R16, R43, R32, P1, P4 ;  /* 0x0000002b102b7210 */ /* 0x000fe20000c28420 */
[----:B------:R-:W-:-:S02]  /*a570*/  IMAD.MOV.U32 R6, RZ, RZ, R107 ;  /* 0x000000ffff067224 */ /* 0x000fc400078e006b */
[----:B------:R-:W-:Y:S01]  /*a580*/  IMAD.WIDE.U32 R56, P5, R65, R49, R36 ;  /* 0x0000003141387225 */ /* 0x000fe200078a0024 */
[----:B------:R-:W-:-:S03]  /*a590*/  IADD3.X R45, PT, PT, R17, R45, R33, P1, P4 ;  /* 0x0000002d112d7210 */ /* 0x000fc60000fe8421 */
[----:B------:R-:W-:Y:S01]  /*a5a0*/  IMAD.WIDE.U32.X R8, R9, R18, R6, P3 ;  /* 0x0000001209087225 */ /* 0x000fe200018e0406 */
[----:B------:R-:W-:-:S03]  /*a5b0*/  MOV R22, R57 ;  /* 0x0000003900167202 */ /* 0x000fc60000000f00 */
[----:B------:R-:W-:-:S04]  /*a5c0*/  IMAD.WIDE.U32 R6, R24, R47, RZ ;  /* 0x0000002f18067225 */ /* 0x000fc800078e00ff */
[----:B------:R-:W-:-:S04]  /*a5d0*/  IMAD.WIDE.U32 R28, P3, R53, R24, R28 ;  /* 0x00000018351c7225 */ /* 0x000fc8000786001c */
[----:B------:R-:W-:-:S04]  /*a5e0*/  IMAD.WIDE.U32 R36, R65, R21, RZ ;  /* 0x0000001541247225 */ /* 0x000fc800078e00ff */
[----:B------:R-:W-:Y:S02]  /*a5f0*/  IMAD.MOV.U32 R24, RZ, RZ, R39 ;  /* 0x000000ffff187224 */ /* 0x000fe400078e0027 */
[----:B------:R-:W-:Y:S02]  /*a600*/  IMAD.X R23, RZ, RZ, RZ, P5 ;  /* 0x000000ffff177224 */ /* 0x000fe400028e06ff */
[----:B------:R-:W-:Y:S01]  /*a610*/  IMAD.WIDE.U32.X R24, R51, R18, R24, P6 ;  /* 0x0000001233187225 */ /* 0x000fe200030e0418 */
[----:B------:R-:W-:-:S03]  /*a620*/  IADD3 R39, P6, PT, R19, R36, RZ ;  /* 0x0000002413277210 */ /* 0x000fc60007fde0ff */
[----:B------:R-:W-:Y:S01]  /*a630*/  IMAD.X R19, RZ, RZ, RZ, P3 ;  /* 0x000000ffff137224 */ /* 0x000fe200018e06ff */
[----:B------:R-:W-:Y:S01]  /*a640*/  IADD3 R21, P3, PT, R37, R56, RZ ;  /* 0x0000003825157210 */ /* 0x000fe20007f7e0ff */
[----:B------:R-:W-:Y:S01]  /*a650*/  IMAD.MOV.U32 R18, RZ, RZ, R29 ;  /* 0x000000ffff127224 */ /* 0x000fe200078e001d */
[----:B------:R-:W-:Y:S01]  /*a660*/  IADD3 R37, P5, PT, R7, R28, RZ ;  /* 0x0000001c07257210 */ /* 0x000fe20007fbe0ff */
[----:B------:R-:W-:Y:S01]  /*a670*/  IMAD.IADD R91, R91, 0x1, R13 ;  /* 0x000000015b5b7824 */ /* 0x000fe200078e020d */
[----:B------:R-:W-:Y:S01]  /*a680*/  IADD3.X R26, P6, PT, R26, R21, RZ, P6, !PT ;  /* 0x000000151a1a7210 */ /* 0x000fe200037de4ff */
[----:B------:R-:W-:Y:S01]  /*a690*/  IMAD.WIDE.U32.X R22, R67, R49, R22, P3 ;  /* 0x0000003143167225 */ /* 0x000fe200018e0416 */
[----:B------:R-:W-:Y:S02]  /*a6a0*/  IADD3 R6, P3, PT, R61, R6, RZ ;  /* 0x000000063d067210 */ /* 0x000fe40007f7e0ff */
[----:B------:R-:W-:Y:S01]  /*a6b0*/  SHF.L.W.U32.HI R7, R40, 0xd, R83 ;  /* 0x0000000d28077819 */ /* 0x000fe20000010e53 */
[----:B------:R-:W-:Y:S01]  /*a6c0*/  IMAD.WIDE.U32.X R18, R50, R53, R18, P5 ;  /* 0x0000003532127225 */ /* 0x000fe200028e0412 */
[----:B------:R-:W-:-:S02]  /*a6d0*/  IADD3.X R21, P2, P6, R22, R55, R24, P6, P2 ;  /* 0x0000003716157210 */ /* 0x000fc40003644418 */
[----:B------:R-:W-:Y:S02]  /*a6e0*/  IADD3.X R24, P3, PT, R78, R37, RZ, P3, !PT ;  /* 0x000000254e187210 */ /* 0x000fe40001f7e4ff */
[----:B------:R-:W-:Y:S02]  /*a6f0*/  IADD3.X R22, PT, PT, R23, R121, R25, P2, P6 ;  /* 0x0000007917167210 */ /* 0x000fe400017ec419 */
[----:B------:R-:W-:Y:S02]  /*a700*/  IADD3 R28, P2, PT, R7, R76, RZ ;  /* 0x0000004c071c7210 */ /* 0x000fe40007f5e0ff */
[----:B------:R-:W-:Y:S02]  /*a710*/  SHF.L.W.U32.HI R7, R38, 0xd, R43 ;  /* 0x0000000d26077819 */ /* 0x000fe40000010e2b */
[----:B------:R-:W-:Y:S02]  /*a720*/  SHF.L.W.U32.HI R83, R83, 0xd, R82 ;  /* 0x0000000d53537819 */ /* 0x000fe40000010e52 */
[----:B------:R-:W-:-:S02]  /*a730*/  IADD3.X R93, P3, P5, R18, R93, R8, P3, P0 ;  /* 0x0000005d125d7210 */ /* 0x000fc40001d60408 */
[----:B------:R-:W-:Y:S02]  /*a740*/  IADD3 R42, P0, PT, R7, R42, RZ ;  /* 0x0000002a072a7210 */ /* 0x000fe40007f1e0ff */
[----:B------:R-:W-:Y:S02]  /*a750*/  SHF.L.W.U32.HI R8, R43, 0xd, R45 ;  /* 0x0000000d2b087819 */ /* 0x000fe40000010e2d */
[----:B------:R-:W-:Y:S02]  /*a760*/  IADD3.X R32, P1, PT, R83, R10, RZ, P2, !PT ;  /* 0x0000000a53207210 */ /* 0x000fe4000173e4ff */
[----:B------:R-:W-:Y:S02]  /*a770*/  SHF.L.W.U32.HI R7, R24, 0xd, R93 ;  /* 0x0000000d18077819 */ /* 0x000fe40000010e5d */
[----:B------:R-:W-:Y:S02]  /*a780*/  IADD3.X R88, PT, PT, R19, R88, R9, P3, P5 ;  /* 0x0000005813587210 */ /* 0x000fe40001fea409 */
[----:B------:R-:W-:-:S02]  /*a790*/  IADD3.X R41, P0, PT, R8, R41, RZ, P0, !PT ;  /* 0x0000002908297210 */ /* 0x000fc4000071e4ff */
[----:B------:R-:W-:Y:S02]  /*a7a0*/  LEA.HI.X R75, P1, R82, R75, RZ, 0xd, P1 ;  /* 0x0000004b524b7211 */ /* 0x000fe40000836cff */
[----:B------:R-:W-:Y:S02]  /*a7b0*/  IADD3 R108, P2, PT, R7, R108, RZ ;  /* 0x0000006c076c7210 */ /* 0x000fe40007f5e0ff */
[----:B------:R-:W-:Y:S01]  /*a7c0*/  SHF.L.W.U32.HI R7, R93, 0xd, R88 ;  /* 0x0000000d5d077819 */ /* 0x000fe20000010e58 */
[----:B------:R-:W-:Y:S01]  /*a7d0*/  IMAD.X R100, RZ, RZ, R100, P1 ;  /* 0x000000ffff647224 */ /* 0x000fe200008e0664 */
[----:B------:R-:W-:Y:S02]  /*a7e0*/  LEA.HI.X R46, P0, R45, R46, RZ, 0xd, P0 ;  /* 0x0000002e2d2e7211 */ /* 0x000fe40000016cff */
[----:B------:R-:W-:Y:S02]  /*a7f0*/  SHF.L.W.U32.HI R74, R32, 0xd, R75 ;  /* 0x0000000d204a7819 */ /* 0x000fe40000010e4b */
[----:B------:R-:W-:Y:S01]  /*a800*/  IADD3.X R48, P2, PT, R7, R48, RZ, P2, !PT ;  /* 0x0000003007307210 */ /* 0x000fe2000175e4ff */
[----:B------:R-:W-:Y:S01]  /*a810*/  IMAD.X R17, RZ, RZ, R66, P0 ;  /* 0x000000ffff117224 */ /* 0x000fe200000e0642 */
[----:B------:R-:W-:-:S02]  /*a820*/  SHF.L.W.U32.HI R7, R41, 0xd, R46 ;  /* 0x0000000d29077819 */ /* 0x000fc40000010e2e */
[----:B------:R-:W-:Y:S02]  /*a830*/  IADD3 R74, P1, PT, R74, R73, RZ ;  /* 0x000000494a4a7210 */ /* 0x000fe40007f3e0ff */
[----:B------:R-:W-:Y:S02]  /*a840*/  SHF.L.W.U32.HI R9, R75, 0xd, R100 ;  /* 0x0000000d4b097819 */ /* 0x000fe40000010e64 */
[----:B------:R-:W-:Y:S02]  /*a850*/  LEA.HI.X R117, P2, R88, R117, RZ, 0xd, P2 ;  /* 0x0000007558757211 */ /* 0x000fe40001056cff */
[----:B------:R-:W-:Y:S02]  /*a860*/  IADD3 R64, P0, PT, R7, R64, RZ ;  /* 0x0000004007407210 */ /* 0x000fe40007f1e0ff */
[----:B------:R-:W-:Y:S02]  /*a870*/  SHF.L.W.U32.HI R7, R46, 0xd, R17 ;  /* 0x0000000d2e077819 */ /* 0x000fe40000010e11 */
[----:B------:R-:W-:-:S02]  /*a880*/  IADD3.X R75, P1, PT, R9, R102, RZ, P1, !PT ;  /* 0x00000066094b7210 */ /* 0x000fc40000f3e4ff */
[----:B------:R-:W-:Y:S02]  /*a890*/  SHF.L.W.U32.HI R84, R48, 0xd, R117 ;  /* 0x0000000d30547819 */ /* 0x000fe40000010e75 */
[----:B------:R-:W-:Y:S02]  /*a8a0*/  IADD3.X R119, PT, PT, RZ, R119, RZ, P2, !PT ;  /* 0x00000077ff777210 */ /* 0x000fe400017fe4ff */
[----:B------:R-:W-:Y:S02]  /*a8b0*/  IADD3.X R65, P0, PT, R7, R20, RZ, P0, !PT ;  /* 0x0000001407417210 */ /* 0x000fe4000071e4ff */
[----:B------:R-:W-:Y:S02]  /*a8c0*/  LEA.HI.X R72, P1, R100, R72, RZ, 0xd, P1 ;  /* 0x0000004864487211 */ /* 0x000fe40000836cff */
[----:B------:R-:W-:Y:S02]  /*a8d0*/  IADD3 R84, P2, PT, R84, R11, RZ ;  /* 0x0000000b54547210 */ /* 0x000fe40007f5e0ff */
[----:B------:R-:W-:Y:S01]  /*a8e0*/  SHF.L.W.U32.HI R8, R117, 0xd, R119 ;  /* 0x0000000d75087819 */ /* 0x000fe20000010e77 */
[----:B------:R-:W-:Y:S01]  /*a8f0*/  IMAD.X R11, RZ, RZ, R3, P1 ;  /* 0x000000ffff0b7224 */ /* 0x000fe200008e0603 */
[----:B------:R-:W-:-:S02]  /*a900*/  LEA.HI.X R44, P0, R17, R44, RZ, 0xd, P0 ;  /* 0x0000002c112c7211 */ /* 0x000fc40000016cff */
[----:B------:R-:W-:Y:S02]  /*a910*/  IADD3.X R15, P2, PT, R8, R15, RZ, P2, !PT ;  /* 0x0000000f080f7210 */ /* 0x000fe4000175e4ff */
[----:B------:R-:W-:Y:S01]  /*a920*/  SHF.L.W.U32.HI R7, R75, 0xd, R72 ;  /* 0x0000000d4b077819 */ /* 0x000fe20000010e48 */
[----:B------:R-:W-:Y:S01]  /*a930*/  IMAD.X R52, RZ, RZ, R52, P0 ;  /* 0x000000ffff347224 */ /* 0x000fe200000e0634 */
[----:B------:R-:W-:Y:S02]  /*a940*/  LEA.HI.X R14, P2, R119, R14, RZ, 0xd, P2 ;  /* 0x0000000e770e7211 */ /* 0x000fe40001056cff */
[----:B------:R-:W-:Y:S02]  /*a950*/  SHF.L.W.U32.HI R66, R65, 0xd, R44 ;  /* 0x0000000d41427819 */ /* 0x000fe40000010e2c */
[----:B------:R-:W-:Y:S01]  /*a960*/  IADD3 R76, P1, PT, R7, R62, RZ ;  /* 0x0000003e074c7210 */ /* 0x000fe20007f3e0ff */
[----:B------:R-:W-:Y:S01]  /*a970*/  IMAD.X R7, RZ, RZ, R70, P2 ;  /* 0x000000ffff077224 */ /* 0x000fe200010e0646 */
[----:B------:R-:W-:-:S02]  /*a980*/  SHF.L.W.U32.HI R3, R72, 0xd, R11 ;  /* 0x0000000d48037819 */ /* 0x000fc40000010e0b */
[----:B------:R-:W-:Y:S02]  /*a990*/  IADD3 R66, P0, PT, R66, R81, RZ ;  /* 0x0000005142427210 */ /* 0x000fe40007f1e0ff */
[----:B------:R-:W-:Y:S02]  /*a9a0*/  SHF.L.W.U32.HI R8, R44, 0xd, R52 ;  /* 0x0000000d2c087819 */ /* 0x000fe40000010e34 */
[----:B------:R-:W-:Y:S02]  /*a9b0*/  IADD3.X R9, P1, PT, R3, R68, RZ, P1, !PT ;  /* 0x0000004403097210 */ /* 0x000fe40000f3e4ff */
[----:B------:R-:W-:Y:S02]  /*a9c0*/  SHF.L.W.U32.HI R86, R15, 0xd, R14 ;  /* 0x0000000d0f567819 */ /* 0x000fe40000010e0e */
[----:B------:R-:W-:Y:S02]  /*a9d0*/  IADD3.X R36, P0, PT, R8, R5, RZ, P0, !PT ;  /* 0x0000000508247210 */ /* 0x000fe4000071e4ff */
[----:B------:R-:W-:-:S02]  /*a9e0*/  LEA.HI.X R54, P1, R11, R54, RZ, 0xd, P1 ;  /* 0x000000360b367211 */ /* 0x000fc40000836cff */
[----:B------:R-:W-:Y:S02]  /*a9f0*/  IADD3 R86, P2, PT, R86, R69, RZ ;  /* 0x0000004556567210 */ /* 0x000fe40007f5e0ff */
[----:B------:R-:W-:Y:S02]  /*aa00*/  SHF.L.W.U32.HI R3, R14, 0xd, R7 ;  /* 0x0000000d0e037819 */ /* 0x000fe40000010e07 */
[----:B------:R-:W-:Y:S02]  /*aa10*/  LEA.HI.X R85, P0, R52, R85, RZ, 0xd, P0 ;  /* 0x0000005534557211 */ /* 0x000fe40000016cff */
[----:B------:R-:W-:Y:S02]  /*aa20*/  SHF.L.W.U32.HI R78, R9, 0xd, R54 ;  /* 0x0000000d094e7819 */ /* 0x000fe40000010e36 */
[----:B------:R-:W-:Y:S01]  /*aa30*/  IADD3.X R110, PT, PT, RZ, R110, RZ, P1, !PT ;  /* 0x0000006eff6e7210 */ /* 0x000fe20000ffe4ff */
[----:B------:R-:W-:Y:S01]  /*aa40*/  IMAD.X R14, RZ, RZ, R87, P0 ;  /* 0x000000ffff0e7224 */ /* 0x000fe200000e0657 */
[----:B------:R-:W-:-:S02]  /*aa50*/  IADD3.X R16, P2, PT, R3, R34, RZ, P2, !PT ;  /* 0x0000002203107210 */ /* 0x000fc4000175e4ff */
[----:B------:R-:W-:Y:S02]  /*aa60*/  IADD3 R78, P1, PT, R78, R27, RZ ;  /* 0x0000001b4e4e7210 */ /* 0x000fe40007f3e0ff */
        /* <DEDUP_REMOVED lines=8> */
[----:B------:R-:W-:Y:S02]  /*aaf0*/  LEA.HI.X R103, P1, R110, R103, RZ, 0xd, P1 ;  /* 0x000000676e677211 */ /* 0x000fe40000836cff */
[----:B------:R-:W-:Y:S02]  /*ab00*/  IADD3.X R30, P0, PT, R8, R79, RZ, P0, !PT ;  /* 0x0000004f081e7210 */ /* 0x000fe4000071e4ff */
[----:B------:R-:W-:Y:S01]  /*ab10*/  IADD3 R88, P2, PT, R88, R39, RZ ;  /* 0x0000002758587210 */ /* 0x000fe20007f5e0ff */
[----:B------:R-:W-:Y:S01]  /*ab20*/  IMAD.X R8, RZ, RZ, R105, P1 ;  /* 0x000000ffff087224 */ /* 0x000fe200008e0669 */
[----:B------:R-:W-:-:S02]  /*ab30*/  SHF.L.W.U32.HI R5, R5, 0xd, R10 ;  /* 0x0000000d05057819 */ /* 0x000fc40000010e0a */
[----:B------:R-:W-:Y:S02]  /*ab40*/  LOP3.LUT R3, R40, 0x7ffff, RZ, 0xc0, !PT ;  /* 0x0007ffff28037812 */ /* 0x000fe400078ec0ff */
[----:B------:R-:W-:Y:S02]  /*ab50*/  SHF.L.W.U32.HI R71, R18, 0xd, R103 ;  /* 0x0000000d12477819 */ /* 0x000fe40000010e67 */
[----:B------:R-:W-:Y:S02]  /*ab60*/  LEA.HI.X R89, P0, R14, R89, RZ, 0xd, P0 ;  /* 0x000000590e597211 */ /* 0x000fe40000016cff */
[----:B------:R-:W-:Y:S01]  /*ab70*/  IADD3.X R14, P2, PT, R5, R26, RZ, P2, !PT ;  /* 0x0000001a050e7210 */ /* 0x000fe2000175e4ff */
[----:B------:R-:W-:Y:S01]  /*ab80*/  IMAD.WIDE.U32 R70, R71, 0x13, R2 ;  /* 0x0000001347467825 */ /* 0x000fe200078e0002 */
[----:B------:R-:W-:Y:S02]  /*ab90*/  IADD3.X R20, PT, PT, RZ, R77, RZ, P0, !PT ;  /* 0x0000004dff147210 */ /* 0x000fe400007fe4ff */
[----:B------:R-:W-:-:S02]  /*aba0*/  LEA.HI.X R3, P0, R10, R21, RZ, 0xd, P2 ;  /* 0x000000150a037211 */ /* 0x000fc40001016cff */
[----:B------:R-:W-:Y:S02]  /*abb0*/  LOP3.LUT R7, R24, 0x7ffff, RZ, 0xc0, !PT ;  /* 0x0007ffff18077812 */ /* 0x000fe400078ec0ff */
[----:B------:R-:W-:Y:S01]  /*abc0*/  SHF.L.W.U32.HI R81, R14, 0xd, R3 ;  /* 0x0000000d0e517819 */ /* 0x000fe20000010e03 */
[----:B------:R-:W-:Y:S01]  /*abd0*/  IMAD.X R10, RZ, RZ, R22, P0 ;  /* 0x000000ffff0a7224 */ /* 0x000fe200000e0616 */
[----:B------:R-:W-:Y:S02]  /*abe0*/  SHF.L.W.U32.HI R8, R103, 0xd, R8 ;  /* 0x0000000d67087819 */ /* 0x000fe40000010e08 */
[----:B------:R-:W-:Y:S01]  /*abf0*/  LOP3.LUT R5, R38, 0x7ffff, RZ, 0xc0, !PT ;  /* 0x0007ffff26057812 */ /* 0x000fe200078ec0ff */
[----:B------:R-:W-:Y:S01]  /*ac00*/  IMAD.WIDE.U32 R80, R81, 0x13, R6 ;  /* 0x0000001351507825 */ /* 0x000fe200078e0006 */
[----:B------:R-:W-:Y:S02]  /*ac10*/  SHF.L.W.U32.HI R61, R30, 0xd, R89 ;  /* 0x0000000d1e3d7819 */ /* 0x000fe40000010e59 */
[----:B------:R-:W-:Y:S01]  /*ac20*/  SHF.L.W.U32.HI R3, R3, 0xd, R10 ;  /* 0x0000000d03037819 */ /* 0x000fe20000010e0a */
[----:B------:R-:W-:Y:S01]  /*ac30*/  IMAD R7, R8, 0x13, RZ ;  /* 0x0000001308077824 */ /* 0x000fe200078e02ff */
        /* <DEDUP_REMOVED lines=8> */
[----:B------:R-:W-:Y:S01]  /*acc0*/  IMAD.IADD R71, R71, 0x1, R7 ;  /* 0x0000000147477824 */ /* 0x000fe200078e0207 */
[----:B------:R-:W-:Y:S01]  /*acd0*/  LOP3.LUT R91, R91, 0x7ffff, RZ, 0xc0, !PT ;  /* 0x0007ffff5b5b7812 */ /* 0x000fe200078ec0ff */
[----:B------:R-:W-:Y:S01]  /*ace0*/  IMAD.IADD R81, R81, 0x1, R3 ;  /* 0x0000000151517824 */ /* 0x000fe200078e0203 */
[----:B------:R-:W-:Y:S01]  /*acf0*/  IADD3 R61, PT, PT, R61, R5, RZ ;  /* 0x000000053d3d7210 */ /* 0x000fe20007ffe0ff */
        /* <DEDUP_REMOVED lines=15> */
[----:B------:R-:W-:-:S02]  /*adf0*/  LOP3.LUT R71, R71, 0x7ffff, RZ, 0xc0, !PT ;  /* 0x0007ffff47477812 */ /* 0x000fc400078ec0ff */
[----:B------:R-:W-:Y:S02]  /*ae00*/  LOP3.LUT R61, R61, 0x7ffff, RZ, 0xc0, !PT ;  /* 0x0007ffff3d3d7812 */ /* 0x000fe400078ec0ff */
[----:B------:R-:W-:Y:S02]  /*ae10*/  LOP3.LUT R81, R81, 0x7ffff, RZ, 0xc0, !PT ;  /* 0x0007ffff51517812 */ /* 0x000fe400078ec0ff */
[----:B------:R-:W-:-:S07]  /*ae20*/  IADD3.X R63, PT, PT, RZ, R63, RZ, P0, !PT ;  /* 0x0000003fff3f7210 */ /* 0x000fce00007fe4ff */
.L_x_46:
[----:B------:R-:W-:Y:S05]  /*ae30*/  BSYNC.RECONVERGENT B0 ;  /* 0x0000000000007941 */ /* 0x000fea0003800200 */
.L_x_45:
[----:B------:R-:W-:-:S04]  /*ae40*/  UIADD3 UR20, UPT, UPT, UR20, 0x1, URZ ;  /* 0x0000000114147890 */ /* 0x000fc8000fffe0ff */
[----:B------:R-:W-:-:S09]  /*ae50*/  UISETP.NE.AND UP0, UPT, UR20, 0x18, UPT ;  /* 0x000000181400788c */ /* 0x000fd2000bf05270 */
[----:B------:R-:W-:Y:S05]  /*ae60*/  BRA.U UP0, `(.L_x_47) ;  /* 0xffffff5900a87547 */ /* 0x000fea000b83ffff */
[----:B------:R-:W0:Y:S01]  /*ae70*/  LDCU.128 UR20, c[0x3][URZ] ;  /* 0x00c00000ff1477ac */ /* 0x000e220008000c00 */
[----:B------:R-:W1:Y:S01]  /*ae80*/  LDCU.128 UR8, c[0x3][0x10] ;  /* 0x00c00200ff0877ac */ /* 0x000e620008000c00 */
[----:B0-----:R-:W-:Y:S02]  /*ae90*/  UIMAD.WIDE.U32 UR14, UR21, -0x27, URZ ;  /* 0xffffffd9150e78a5 */ /* 0x001fe4000f8e00ff */
[----:B------:R-:W-:Y:S02]  /*aea0*/  UIMAD.WIDE.U32 UR18, UR21, -0x2, URZ ;  /* 0xfffffffe151278a5 */ /* 0x000fe4000f8e00ff */
[----:B------:R-:W-:Y:S02]  /*aeb0*/  UIMAD.WIDE.U32 UR16, UR23, -0x27, URZ ;  /* 0xffffffd9171078a5 */ /* 0x000fe4000f8e00ff */
[----:B------:R-:W-:Y:S02]  /*aec0*/  UIMAD.WIDE.U32 UR24, UR23, 0x25, URZ ;  /* 0x00000025171878a5 */ /* 0x000fe4000f8e00ff */
[----:B------:R-:W-:-:S02]  /*aed0*/  UIMAD.WIDE.U32 UR14, UP2, UR20, 0xfffff, UR14 ;  /* 0x000fffff140e78a5 */ /* 0x000fc4000f84000e */
[----:B------:R-:W-:Y:S02]  /*aee0*/  UIMAD.WIDE.U32 UR68, UR20, -0x27, URZ ;  /* 0xffffffd9144478a5 */ /* 0x000fe4000f8e00ff */
[----:B------:R-:W-:Y:S02]  /*aef0*/  UIMAD.WIDE.U32 UR26, UP3, UR20, 0xfffff, UR18 ;  /* 0x000fffff141a78a5 */ /* 0x000fe4000f860012 */
[----:B------:R-:W-:Y:S02]  /*af00*/  UIMAD.WIDE.U32 UR66, UR20, -0x2, URZ ;  /* 0xfffffffe144278a5 */ /* 0x000fe4000f8e00ff */
[----:B------:R-:W-:Y:S02]  /*af10*/  UIMAD.WIDE.U32 UR18, UP0, UR22, 0xfffff, UR16 ;  /* 0x000fffff161278a5 */ /* 0x000fe4000f800010 */
[----:B------:R-:W-:Y:S02]  /*af20*/  UIMAD.WIDE.U32 UR30, UP1, URZ, UR22, UR24 ;  /* 0x00000016ff1e72a5 */ /* 0x000fe4000f820018 */
[----:B------:R-:W-:-:S02]  /*af30*/  UIMAD.WIDE.U32 UR50, UR22, -0x27, URZ ;  /* 0xffffffd9163278a5 */ /* 0x000fc4000f8e00ff */
[----:B------:R-:W-:Y:S02]  /*af40*/  UIMAD.WIDE.U32 UR62, UR22, 0x25, URZ ;  /* 0x00000025163e78a5 */ /* 0x000fe4000f8e00ff */
[----:B------:R-:W-:Y:S02]  /*af50*/  UIADD3.X UR17, UPT, UPT, URZ, URZ, URZ, UP2, !UPT ;  /* 0x000000ffff117290 */ /* 0x000fe400097fe4ff */
[----:B------:R-:W-:Y:S02]  /*af60*/  UIADD3 UR73, UP2, UPT, UR69, UR14, URZ ;  /* 0x0000000e45497290 */ /* 0x000fe4000ff5e0ff */
[----:B------:R-:W-:Y:S02]  /*af70*/  UIADD3.X UR29, UPT, UPT, URZ, URZ, URZ, UP3, !UPT ;  /* 0x000000ffff1d7290 */ /* 0x000fe40009ffe4ff */
[----:B------:R-:W-:Y:S02]  /*af80*/  UIADD3.X UR25, UPT, UPT, URZ, URZ, URZ, UP0, !UPT ;  /* 0x000000ffff197290 */ /* 0x000fe400087fe4ff */
[----:B------:R-:W-:-:S02]  /*af90*/  UIADD3 UR69, UP3, UPT, UR67, UR26, URZ ;  /* 0x0000001a43457290 */ /* 0x000fc4000ff7e0ff */
[----:B------:R-:W-:Y:S02]  /*afa0*/  UIADD3.X UR33, UPT, UPT, URZ, URZ, URZ, UP1, !UPT ;  /* 0x000000ffff217290 */ /* 0x000fe40008ffe4ff */
[----:B------:R-:W-:Y:S02]  /*afb0*/  UIMAD UR46, UR23, -0x26, URZ ;  /* 0xffffffda172e78a4 */ /* 0x000fe4000f8e02ff */
[----:B------:R-:W-:Y:S02]  /*afc0*/  UIADD3 UR54, UP0, UPT, UR51, UR18, URZ ;  /* 0x0000001233367290 */ /* 0x000fe4000ff1e0ff */
[----:B------:R-:W-:Y:S01]  /*afd0*/  UIADD3 UR5, UP1, UPT, UR63, UR30, URZ ;  /* 0x0000001e3f057290 */ /* 0x000fe2000ff3e0ff */
[----:B------:R-:W-:Y:S01]  /*afe0*/  UMOV UR16, UR15 ;  /* 0x0000000f00107c82 */ /* 0x000fe20008000000 */
[----:B------:R-:W-:Y:S01]  /*aff0*/  UMOV UR28, UR27 ;  /* 0x0000001b001c7c82 */ /* 0x000fe20008000000 */
[----:B------:R-:W-:Y:S01]  /*b000*/  UIMAD.WIDE.U32.X UR14, UR21, 0xfffff, UR16, UP2 ;  /* 0x000fffff150e78a5 */ /* 0x000fe200090e0410 */
[----:B------:R-:W-:Y:S01]  /*b010*/  UMOV UR24, UR19 ;  /* 0x0000001300187c82 */ /* 0x000fe20008000000 */
[----:B------:R-:W-:Y:S01]  /*b020*/  UMOV UR32, UR31 ;  /* 0x0000001f00207c82 */ /* 0x000fe20008000000 */
[----:B------:R-:W-:-:S02]  /*b030*/  UIMAD.WIDE.U32.X UR16, UR21, 0xfffff, UR28, UP3 ;  /* 0x000fffff151078a5 */ /* 0x000fc400098e041c */
[----:B------:R-:W-:Y:S02]  /*b040*/  UIMAD.WIDE.U32 UR48, UR22, -0x26, URZ ;  /* 0xffffffda163078a5 */ /* 0x000fe4000f8e00ff */
[----:B------:R-:W-:Y:S02]  /*b050*/  UIMAD UR6, UR23, 0x13, URZ ;  /* 0x00000013170678a4 */ /* 0x000fe4000f8e02ff */
[----:B------:R-:W-:Y:S02]  /*b060*/  UIMAD.WIDE.U32 UR44, UR22, 0x13, URZ ;  /* 0x00000013162c78a5 */ /* 0x000fe4000f8e00ff */
[----:B------:R-:W-:Y:S02]  /*b070*/  UIMAD UR46, UR22, 0x12fffff, UR46 ;  /* 0x012fffff162e78a4 */ /* 0x000fe4000f8e022e */
[----:B------:R-:W-:Y:S02]  /*b080*/  UIMAD.WIDE.U32.X UR18, UR23, 0xfffff, UR24, UP0 ;  /* 0x000fffff171278a5 */ /* 0x000fe400080e0418 */
[----:B------:R-:W-:Y:S01]  /*b090*/  UIMAD.WIDE.U32.X UR20, URZ, UR23, UR32, UP1 ;  /* 0x00000017ff1472a5 */ /* 0x000fe200088e0420 */
[----:B------:R-:W0:Y:S01]  /*b0a0*/  LDCU.64 UR22, c[0x3][0x20] ;  /* 0x00c00400ff1677ac */ /* 0x000e220008000a00 */
[----:B-1----:R-:W-:-:S02]  /*b0b0*/  UIMAD.WIDE.U32 UR34, UR9, -0x27, URZ ;  /* 0xffffffd9092278a5 */ /* 0x002fc4000f8e00ff */
[----:B------:R-:W-:Y:S02]  /*b0c0*/  UIMAD.WIDE.U32 UR36, UR9, 0x25, URZ ;  /* 0x00000025092478a5 */ /* 0x000fe4000f8e00ff */
[----:B------:R-:W-:Y:S02]  /*b0d0*/  UIMAD.WIDE.U32 UR38, UR11, -0x27, URZ ;  /* 0xffffffd90b2678a5 */ /* 0x000fe4000f8e00ff */
[----:B------:R-:W-:Y:S02]  /*b0e0*/  UIMAD.WIDE.U32 UR34, UP0, UR8, 0xfffff, UR34 ;  /* 0x000fffff082278a5 */ /* 0x000fe4000f800022 */
[----:B------:R-:W-:Y:S02]  /*b0f0*/  UIMAD.WIDE.U32 UR36, UP2, URZ, UR8, UR36 ;  /* 0x00000008ff2472a5 */ /* 0x000fe4000f840024 */
[----:B------:R-:W-:Y:S02]  /*b100*/  UIMAD.WIDE.U32 UR24, UR8, -0x27, URZ ;  /* 0xffffffd9081878a5 */ /* 0x000fe4000f8e00ff */
[----:B------:R-:W-:-:S02]  /*b110*/  UIMAD.WIDE.U32 UR28, UR8, 0x25, URZ ;  /* 0x00000025081c78a5 */ /* 0x000fc4000f8e00ff */
[----:B------:R-:W-:Y:S02]  /*b120*/  UIMAD.WIDE.U32 UR40, UR11, 0x25, URZ ;  /* 0x000000250b2878a5 */ /* 0x000fe4000f8e00ff */
[----:B------:R-:W-:Y:S02]  /*b130*/  UIMAD.WIDE.U32 UR38, UP1, UR10, 0xfffff, UR38 ;  /* 0x000fffff0a2678a5 */ /* 0x000fe4000f820026 */
[----:B------:R-:W-:Y:S02]  /*b140*/  UIMAD.WIDE.U32 UR30, UR10, -0x27, URZ ;  /* 0xffffffd90a1e78a5 */ /* 0x000fe4000f8e00ff */
[----:B------:R-:W-:Y:S02]  /*b150*/  UIMAD UR55, UR9, -0x26, URZ ;  /* 0xffffffda093778a4 */ /* 0x000fe4000f8e02ff */
[----:B------:R-:W-:Y:S02]  /*b160*/  UIADD3.X UR71, UPT, UPT, URZ, URZ, URZ, UP0, !UPT ;  /* 0x000000ffff477290 */ /* 0x000fe400087fe4ff */
[----:B------:R-:W-:-:S02]  /*b170*/  UIADD3.X UR61, UPT, UPT, URZ, URZ, URZ, UP2, !UPT ;  /* 0x000000ffff3d7290 */ /* 0x000fc400097fe4ff */
[----:B------:R-:W-:Y:S02]  /*b180*/  UIMAD UR47, UR9, 0x13, URZ ;  /* 0x00000013092f78a4 */ /* 0x000fe4000f8e02ff */
[----:B------:R-:W-:Y:S02]  /*b190*/  UIMAD.WIDE.U32 UR58, UR8, 0x13, URZ ;  /* 0x00000013083a78a5 */ /* 0x000fe4000f8e00ff */
[----:B------:R-:W-:Y:S02]  /*b1a0*/  UIADD3 UR77, UP0, UPT, UR25, UR34, URZ ;  /* 0x00000022194d7290 */ /* 0x000fe4000ff1e0ff */
[----:B------:R-:W-:Y:S02]  /*b1b0*/  UIADD3 UR76, UP2, UPT, UR29, UR36, URZ ;  /* 0x000000241d4c7290 */ /* 0x000fe4000ff5e0ff */
[----:B------:R-:W-:Y:S02]  /*b1c0*/  UIMAD.WIDE.U32 UR40, UP3, URZ, UR10, UR40 ;  /* 0x0000000aff2872a5 */ /* 0x000fe4000f860028 */
[----:B------:R-:W-:-:S02]  /*b1d0*/  UIADD3.X UR53, UPT, UPT, URZ, URZ, URZ, UP1, !UPT ;  /* 0x000000ffff357290 */ /* 0x000fc40008ffe4ff */
[----:B------:R-:W-:Y:S02]  /*b1e0*/  UIMAD.WIDE.U32 UR32, UR10, 0x25, URZ ;  /* 0x000000250a2078a5 */ /* 0x000fe4000f8e00ff */
[----:B------:R-:W-:Y:S01]  /*b1f0*/  UIADD3 UR75, UP1, UPT, UR31, UR38, URZ ;  /* 0x000000261f4b7290 */ /* 0x000fe2000ff3e0ff */
[----:B------:R-:W-:Y:S01]  /*b200*/  UMOV UR70, UR35 ;  /* 0x0000002300467c82 */ /* 0x000fe20008000000 */
[----:B------:R-:W-:Y:S01]  /*b210*/  UMOV UR60, UR37 ;  /* 0x00000025003c7c82 */ /* 0x000fe20008000000 */
[----:B------:R-:W-:Y:S02]  /*b220*/  UIMAD.WIDE.U32 UR64, UR8, -0x26, URZ ;  /* 0xffffffda084078a5 */ /* 0x000fe4000f8e00ff */
[----:B------:R-:W-:Y:S02]  /*b230*/  UIMAD UR55, UR8, 0x12fffff, UR55 ;  /* 0x012fffff083778a4 */ /* 0x000fe4000f8e0237 */
[----:B------:R-:W-:Y:S02]  /*b240*/  UIMAD UR7, UR11, 0x13, URZ ;  /* 0x000000130b0778a4 */ /* 0x000fe4000f8e02ff */
[----:B------:R-:W-:-:S02]  /*b250*/  UIMAD.WIDE.U32 UR56, UR10, 0x13, URZ ;  /* 0x000000130a3878a5 */ /* 0x000fc4000f8e00ff */
[----:B------:R-:W-:Y:S02]  /*b260*/  UIMAD.WIDE.U32.X UR34, UR9, 0xfffff, UR70, UP0 ;  /* 0x000fffff092278a5 */ /* 0x000fe400080e0446 */
[----:B------:R-:W-:Y:S01]  /*b270*/  UIMAD.WIDE.U32.X UR36, URZ, UR9, UR60, UP2 ;  /* 0x00000009ff2472a5 */ /* 0x000fe200090e043c */
[----:B------:R-:W-:Y:S01]  /*b280*/  UMOV UR52, UR39 ;  /* 0x0000002700347c82 */ /* 0x000fe20008000000 */
[----:B------:R-:W-:Y:S02]  /*b290*/  UIADD3 UR6, UPT, UPT, UR45, UR6, URZ ;  /* 0x000000062d067290 */ /* 0x000fe4000fffe0ff */
[----:B------:R-:W-:Y:S02]  /*b2a0*/  UIADD3 UR8, UPT, UPT, UR59, UR47, URZ ;  /* 0x0000002f3b087290 */ /* 0x000fe4000fffe0ff */
[----:B------:R-:W-:Y:S02]  /*b2b0*/  UIADD3.X UR43, UPT, UPT, URZ, URZ, URZ, UP3, !UPT ;  /* 0x000000ffff2b7290 */ /* 0x000fe40009ffe4ff */
[----:B0-----:R-:W-:-:S02]  /*b2c0*/  UIMAD UR9, UR23, 0x13, URZ ;  /* 0x00000013170978a4 */ /* 0x001fc4000f8e02ff */
[----:B------:R-:W-:Y:S02]  /*b2d0*/  UIMAD.WIDE.U32 UR60, UR22, 0x13, URZ ;  /* 0x00000013163c78a5 */ /* 0x000fe4000f8e00ff */
[----:B------:R-:W-:Y:S02]  /*b2e0*/  UIMAD UR72, UR11, -0x26, URZ ;  /* 0xffffffda0b4878a4 */ /* 0x000fe4000f8e02ff */
[----:B------:R-:W-:Y:S01]  /*b2f0*/  UIADD3 UR74, UP3, UPT, UR33, UR40, URZ ;  /* 0x00000028214a7290 */ /* 0x000fe2000ff7e0ff */
[----:B------:R-:W-:Y:S01]  /*b300*/  UMOV UR71, UR5 ;  /* 0x0000000500477c82 */ /* 0x000fe20008000000 */
[----:B------:R-:W-:Y:S02]  /*b310*/  UIMAD.WIDE.U32.X UR38, UR11, 0xfffff, UR52, UP1 ;  /* 0x000fffff0b2678a5 */ /* 0x000fe400088e0434 */
[----:B------:R-:W-:Y:S02]  /*b320*/  UIADD3 UR33, UP0, UPT, UR68, UR48, URZ ;  /* 0x0000003044217290 */ /* 0x000fe4000ff1e0ff */
[----:B------:R-:W-:-:S02]  /*b330*/  UIADD3 UR5, UP1, UPT, UR50, UR66, URZ ;  /* 0x0000004232057290 */ /* 0x000fc4000ff3e0ff */
[----:B------:R-:W-:Y:S01]  /*b340*/  UIADD3 UR29, UPT, UPT, UR49, UR46, URZ ;  /* 0x0000002e311d7290 */ /* 0x000fe2000fffe0ff */
[----:B------:R-:W-:Y:S01]  /*b350*/  UMOV UR42, UR41 ;  /* 0x00000029002a7c82 */ /* 0x000fe20008000000 */
[----:B------:R-:W-:Y:S02]  /*b360*/  UIADD3 UR7, UPT, UPT, UR57, UR7, URZ ;  /* 0x0000000739077290 */ /* 0x000fe4000fffe0ff */
[----:B------:R-:W-:Y:S02]  /*b370*/  UIMAD.WIDE.U32 UR50, UR6, -0x2, URZ ;  /* 0xfffffffe063278a5 */ /* 0x000fe4000f8e00ff */
[----:B------:R-:W-:Y:S02]  /*b380*/  UIMAD.WIDE.U32 UR48, UR8, -0x2, URZ ;  /* 0xfffffffe083078a5 */ /* 0x000fe4000f8e00ff */
[----:B------:R-:W-:Y:S02]  /*b390*/  UIADD3 UR9, UPT, UPT, UR61, UR9, URZ ;  /* 0x000000093d097290 */ /* 0x000fe4000fffe0ff */
[----:B------:R-:W-:-:S02]  /*b3a0*/  UIMAD.WIDE.U32 UR26, UR10, -0x26, URZ ;  /* 0xffffffda0a1a78a5 */ /* 0x000fc4000f8e00ff */
[----:B------:R-:W-:Y:S02]  /*b3b0*/  UIMAD UR72, UR10, 0x12fffff, UR72 ;  /* 0x012fffff0a4878a4 */ /* 0x000fe4000f8e0248 */
[----:B------:R-:W-:Y:S02]  /*b3c0*/  UIMAD.WIDE.U32.X UR40, URZ, UR11, UR42, UP3 ;  /* 0x0000000bff2872a5 */ /* 0x000fe400098e042a */
[----:B------:R-:W-:Y:S02]  /*b3d0*/  UIMAD.WIDE.U32 UR10, UR44, -0x2, URZ ;  /* 0xfffffffe2c0a78a5 */ /* 0x000fe4000f8e00ff */
[----:B------:R-:W-:Y:S02]  /*b3e0*/  UIMAD.WIDE.U32 UR46, UR7, -0x2, URZ ;  /* 0xfffffffe072e78a5 */ /* 0x000fe4000f8e00ff */
[----:B------:R-:W-:Y:S02]  /*b3f0*/  UIMAD.WIDE.U32 UR44, UP4, UR44, 0xfffff, UR50 ;  /* 0x000fffff2c2c78a5 */ /* 0x000fe4000f880032 */
[----:B------:R-:W-:-:S02]  /*b400*/  UIMAD.WIDE.U32 UR48, UP3, UR58, 0xfffff, UR48 ;  /* 0x000fffff3a3078a5 */ /* 0x000fc4000f860030 */
[----:B------:R-:W-:Y:S02]  /*b410*/  UIMAD.WIDE.U32 UR50, UR9, -0x2, URZ ;  /* 0xfffffffe093278a5 */ /* 0x000fe4000f8e00ff */
[----:B------:R-:W-:Y:S02]  /*b420*/  UIMAD.WIDE.U32 UR46, UP5, UR56, 0xfffff, UR46 ;  /* 0x000fffff382e78a5 */ /* 0x000fe4000f8a002e */
[----:B------:R-:W-:Y:S02]  /*b430*/  UIADD3.X UR63, UPT, UPT, URZ, URZ, URZ, UP4, !UPT ;  /* 0x000000ffff3f7290 */ /* 0x000fe4000a7fe4ff */
[----:B------:R-:W-:Y:S02]  /*b440*/  UIADD3.X UR67, UPT, UPT, URZ, URZ, URZ, UP3, !UPT ;  /* 0x000000ffff437290 */ /* 0x000fe40009ffe4ff */
[----:B------:R-:W-:Y:S02]  /*b450*/  UIADD3 URZ, UP4, UPT, UR11, UR44, URZ ;  /* 0x0000002c0bff7290 */ /* 0x000fe4000ff9e0ff */
[----:B------:R-:W-:-:S02]  /*b460*/  UIMAD.WIDE.U32 UR50, UP3, UR60, 0xfffff, UR50 ;  /* 0x000fffff3c3278a5 */ /* 0x000fc4000f860032 */
[----:B------:R-:W-:Y:S02]  /*b470*/  UIADD3.X UR11, UP1, UPT, UR69, UR54, URZ, UP1, !UPT ;  /* 0x00000036450b7290 */ /* 0x000fe40008f3e4ff */
[----:B------:R-:W-:Y:S02]  /*b480*/  UIADD3 UR10, UPT, UPT, UR65, UR55, URZ ;  /* 0x00000037410a7290 */ /* 0x000fe4000fffe0ff */
[----:B------:R-:W-:Y:S02]  /*b490*/  UIADD3.X UR65, UPT, UPT, URZ, URZ, URZ, UP5, !UPT ;  /* 0x000000ffff417290 */ /* 0x000fe4000affe4ff */
[----:B------:R-:W-:Y:S02]  /*b4a0*/  UIADD3 UR31, UP5, UPT, UR5, UR64, URZ ;  /* 0x00000040051f7290 */ /* 0x000fe4000ffbe0ff */
[----:B------:R-:W-:Y:S02]  /*b4b0*/  UIADD3.X UR69, UPT, UPT, URZ, URZ, URZ, UP3, !UPT ;  /* 0x000000ffff457290 */ /* 0x000fe40009ffe4ff */
[----:B------:R-:W-:-:S02]  /*b4c0*/  UIMAD.WIDE.U32 UR58, UR58, -0x2, URZ ;  /* 0xfffffffe3a3a78a5 */ /* 0x000fc4000f8e00ff */
[----:B------:R-:W-:Y:S02]  /*b4d0*/  UIADD3 UR5, UP3, UPT, UR5, UR62, URZ ;  /* 0x0000003e05057290 */ /* 0x000fe4000ff7e0ff */
[----:B------:R-:W-:Y:S02]  /*b4e0*/  UIADD3.X UR16, UP1, UPT, UR18, UR16, URZ, UP1, !UPT ;  /* 0x0000001012107290 */ /* 0x000fe40008f3e4ff */
[----:B------:R-:W-:Y:S02]  /*b4f0*/  UIMAD.WIDE.U32 UR52, UR23, -0x27, URZ ;  /* 0xffffffd9173478a5 */ /* 0x000fe4000f8e00ff */
[----:B------:R-:W-:Y:S01]  /*b500*/  UIMAD.WIDE.U32 UR56, UR56, -0x2, URZ ;  /* 0xfffffffe383878a5 */ /* 0x000fe2000f8e00ff */
[----:B------:R-:W-:Y:S01]  /*b510*/  UMOV UR62, UR45 ;  /* 0x0000002d003e7c82 */ /* 0x000fe20008000000 */
[----:B------:R-:W-:Y:S02]  /*b520*/  UIMAD UR25, UR23, -0x26, URZ ;  /* 0xffffffda171978a4 */ /* 0x000fe4000f8e02ff */
[----:B------:R-:W-:-:S02]  /*b530*/  UIMAD.WIDE.U32.X UR62, UR6, 0xfffff, UR62, UP4 ;  /* 0x000fffff063e78a5 */ /* 0x000fc4000a0e043e */
[----:B------:R-:W-:Y:S02]  /*b540*/  UIADD3.X UR17, UPT, UPT, UR19, UR17, URZ, UP1, !UPT ;  /* 0x0000001113117290 */ /* 0x000fe40008ffe4ff */
[----:B------:R-:W-:Y:S02]  /*b550*/  UIADD3 URZ, UP4, UPT, UR59, UR48, URZ ;  /* 0x000000303bff7290 */ /* 0x000fe4000ff9e0ff */
[----:B------:R-:W-:Y:S02]  /*b560*/  UIMAD.WIDE.U32 UR52, UP6, UR22, 0xfffff, UR52 ;  /* 0x000fffff163478a5 */ /* 0x000fe4000f8c0034 */
[----:B------:R-:W-:Y:S02]  /*b570*/  UIMAD.WIDE.U32 UR60, UR60, -0x2, URZ ;  /* 0xfffffffe3c3c78a5 */ /* 0x000fe4000f8e00ff */
[----:B------:R-:W-:Y:S02]  /*b580*/  UIADD3 URZ, UP1, UPT, UR57, UR46, URZ ;  /* 0x0000002e39ff7290 */ /* 0x000fe4000ff3e0ff */
[----:B------:R-:W-:-:S02]  /*b590*/  UIADD3 UR33, UP2, UPT, UR33, UR64, URZ ;  /* 0x0000004021217290 */ /* 0x000fc4000ff5e0ff */
[----:B------:R-:W-:Y:S01]  /*b5a0*/  UIADD3.X UR29, UP0, UPT, UR73, UR29, URZ, UP0, !UPT ;  /* 0x0000001d491d7290 */ /* 0x000fe2000871e4ff */
[----:B------:R-:W-:Y:S01]  /*b5b0*/  UMOV UR66, UR49 ;  /* 0x0000003100427c82 */ /* 0x000fe20008000000 */
[----:B------:R-:W-:Y:S02]  /*b5c0*/  UIMAD.WIDE.U32 UR42, UR22, -0x26, URZ ;  /* 0xffffffda162a78a5 */ /* 0x000fe4000f8e00ff */
[----:B------:R-:W-:Y:S02]  /*b5d0*/  UIMAD UR25, UR22, 0x12fffff, UR25 ;  /* 0x012fffff161978a4 */ /* 0x000fe4000f8e0219 */
[----:B------:R-:W-:Y:S01]  /*b5e0*/  UIMAD.WIDE.U32 UR54, UR22, -0x27, URZ ;  /* 0xffffffd9163678a5 */ /* 0x000fe2000f8e00ff */
[----:B------:R-:W-:Y:S01]  /*b5f0*/  UMOV UR64, UR47 ;  /* 0x0000002f00407c82 */ /* 0x000fe20008000000 */
[----:B------:R-:W-:Y:S02]  /*b600*/  UIADD3 UR22, UPT, UPT, UR27, UR72, URZ ;  /* 0x000000481b167290 */ /* 0x000fe4000fffe0ff */
[----:B------:R-:W-:-:S02]  /*b610*/  UIMAD.WIDE.U32.X UR66, UR8, 0xfffff, UR66, UP4 ;  /* 0x000fffff084278a5 */ /* 0x000fc4000a0e0442 */
[----:B------:R-:W-:Y:S02]  /*b620*/  UIADD3.X UR27, UPT, UPT, URZ, URZ, URZ, UP6, !UPT ;  /* 0x000000ffff1b7290 */ /* 0x000fe4000b7fe4ff */
[----:B------:R-:W-:Y:S02]  /*b630*/  UIMAD.WIDE.U32.X UR64, UR7, 0xfffff, UR64, UP1 ;  /* 0x000fffff074078a5 */ /* 0x000fe400088e0440 */
[----:B------:R-:W-:Y:S02]  /*b640*/  UIADD3 URZ, UP4, UPT, UR61, UR50, URZ ;  /* 0x000000323dff7290 */ /* 0x000fe4000ff9e0ff */
[----:B------:R-:W-:Y:S02]  /*b650*/  UIADD3 UR33, UP1, UPT, UR33, UR26, URZ ;  /* 0x0000001a21217290 */ /* 0x000fe4000ff3e0ff */
[----:B------:R-:W-:Y:S01]  /*b660*/  UIADD3.X UR7, UP6, UPT, UR29, UR10, URZ, UP2, !UPT ;  /* 0x0000000a1d077290 */ /* 0x000fe200097de4ff */
[----:B------:R-:W-:Y:S01]  /*b670*/  UMOV UR68, UR51 ;  /* 0x0000003300447c82 */ /* 0x000fe20008000000 */
[----:B------:R-:W-:-:S02]  /*b680*/  UIADD3 UR25, UPT, UPT, UR43, UR25, URZ ;  /* 0x000000192b197290 */ /* 0x000fc4000fffe0ff */
[----:B------:R-:W-:Y:S02]  /*b690*/  UIMAD.WIDE.U32.X UR68, UR9, 0xfffff, UR68, UP4 ;  /* 0x000fffff094478a5 */ /* 0x000fe4000a0e0444 */
[----:B------:R-:W-:Y:S02]  /*b6a0*/  UIADD3 UR6, UP4, UPT, UR33, UR42, URZ ;  /* 0x0000002a21067290 */ /* 0x000fe4000ff9e0ff */
[----:B------:R-:W-:Y:S02]  /*b6b0*/  UIADD3.X UR7, UP1, UPT, UR7, UR22, URZ, UP1, !UPT ;  /* 0x0000001607077290 */ /* 0x000fe40008f3e4ff */
[----:B------:R-:W-:Y:S02]  /*b6c0*/  UIADD3.X UR9, UP0, UP6, UR66, UR62, UR14, UP6, UP0 ;  /* 0x0000003e42097290 */ /* 0x000fe4000b60040e */
[----:B------:R-:W-:Y:S02]  /*b6d0*/  UIADD3 UR8, UP2, UPT, UR31, UR26, URZ ;  /* 0x0000001a1f087290 */ /* 0x000fe4000ff5e0ff */
[----:B------:R-:W-:-:S02]  /*b6e0*/  UIADD3.X UR14, UP5, UPT, UR11, UR10, URZ, UP5, !UPT ;  /* 0x0000000a0b0e7290 */ /* 0x000fc4000afbe4ff */
[----:B------:R-:W-:Y:S02]  /*b6f0*/  UIADD3.X UR7, UP4, UPT, UR7, UR25, URZ, UP4, !UPT ;  /* 0x0000001907077290 */ /* 0x000fe4000a79e4ff */
[----:B------:R-:W-:Y:S02]  /*b700*/  UIADD3.X UR62, UPT, UPT, UR67, UR63, UR15, UP0, UP6 ;  /* 0x0000003f433e7290 */ /* 0x000fe400087ec40f */
[----:B------:R-:W-:Y:S02]  /*b710*/  UIADD3.X UR14, UP2, UPT, UR14, UR22, URZ, UP2, !UPT ;  /* 0x000000160e0e7290 */ /* 0x000fe4000975e4ff */
[----:B------:R-:W-:Y:S02]  /*b720*/  UIADD3.X UR15, UP4, UP6, UR68, UR9, UR64, UP4, UP1 ;  /* 0x00000009440f7290 */ /* 0x000fe4000a682440 */
[----:B------:R-:W-:Y:S02]  /*b730*/  UIADD3 UR24, UP0, UPT, UR5, UR24, URZ ;  /* 0x0000001805187290 */ /* 0x000fe4000ff1e0ff */
[----:B------:R-:W-:-:S02]  /*b740*/  UIADD3.X UR18, UP2, UP5, UR64, UR16, UR66, UP2, UP5 ;  /* 0x0000001040127290 */ /* 0x000fc4000954a442 */
[----:B------:R-:W-:Y:S02]  /*b750*/  UIADD3 UR8, UP1, UPT, UR8, UR42, URZ ;  /* 0x0000002a08087290 */ /* 0x000fe4000ff3e0ff */
[----:B------:R-:W-:Y:S02]  /*b760*/  UIADD3.X UR9, UPT, UPT, UR69, UR62, UR65, UP4, UP6 ;  /* 0x0000003e45097290 */ /* 0x000fe4000a7ec441 */
[----:B------:R-:W-:Y:S02]  /*b770*/  USHF.L.W.U32.HI UR5, UR7, 0xd, UR15 ;  /* 0x0000000d07057899 */ /* 0x000fe40008010e0f */
[----:B------:R-:W-:Y:S02]  /*b780*/  UIADD3.X UR11, UP3, UPT, UR11, UR71, URZ, UP3, !UPT ;  /* 0x000000470b0b7290 */ /* 0x000fe40009f7e4ff */
[----:B------:R-:W-:Y:S02]  /*b790*/  UIADD3.X UR66, UPT, UPT, UR65, UR17, UR67, UP2, UP5 ;  /* 0x0000001141427290 */ /* 0x000fe400097ea443 */
[----:B------:R-:W-:-:S02]  /*b7a0*/  UIADD3.X UR14, UP1, UPT, UR14, UR25, URZ, UP1, !UPT ;  /* 0x000000190e0e7290 */ /* 0x000fc40008f3e4ff */
[----:B------:R-:W-:Y:S02]  /*b7b0*/  USHF.L.W.U32.HI UR15, UR15, 0xd, UR9 ;  /* 0x0000000d0f0f7899 */ /* 0x000fe40008010e09 */
[----:B------:R-:W-:Y:S02]  /*b7c0*/  UIADD3 UR5, UP5, UPT, UR5, UR8, URZ ;  /* 0x0000000805057290 */ /* 0x000fe4000ffbe0ff */
[----:B------:R-:W-:Y:S02]  /*b7d0*/  UIADD3.X UR77, UP0, UPT, UR11, UR77, URZ, UP0, !UPT ;  /* 0x0000004d0b4d7290 */ /* 0x000fe4000871e4ff */
[----:B------:R-:W-:Y:S02]  /*b7e0*/  UIADD3.X UR15, UP5, UPT, UR15, UR14, URZ, UP5, !UPT ;  /* 0x0000000e0f0f7290 */ /* 0x000fe4000afbe4ff */
[----:B------:R-:W-:Y:S02]  /*b7f0*/  UIADD3.X UR11, UP6, UP3, UR34, UR16, UR20, UP0, UP3 ;  /* 0x00000010220b7290 */ /* 0x000fe400083c6414 */
[----:B------:R-:W-:-:S02]  /*b800*/  UIADD3 UR9, UP2, UPT, UR24, UR26, URZ ;  /* 0x0000001a18097290 */ /* 0x000fc4000ff5e0ff */
[----:B------:R-:W-:Y:S02]  /*b810*/  UIADD3.X UR16, UP1, UP5, UR18, URZ, UR68, UP5, UP1 ;  /* 0x000000ff12107290 */ /* 0x000fe4000ad22444 */
[----:B------:R-:W-:Y:S02]  /*b820*/  UIADD3.X UR21, UPT, UPT, UR35, UR17, UR21, UP6, UP3 ;  /* 0x0000001123157290 */ /* 0x000fe4000b7e6415 */
[----:B------:R-:W-:Y:S02]  /*b830*/  UIADD3 UR9, UP6, UPT, UR9, UR42, URZ ;  /* 0x0000002a09097290 */ /* 0x000fe4000ffde0ff */
[----:B------:R-:W-:Y:S02]  /*b840*/  UIADD3.X UR17, UP3, UPT, UR77, UR22, URZ, UP2, !UPT ;  /* 0x000000164d117290 */ /* 0x000fe4000977e4ff */
[----:B------:R-:W-:Y:S02]  /*b850*/  UIADD3.X UR14, UPT, UPT, UR66, URZ, UR69, UP1, UP5 ;  /* 0x000000ff420e7290 */ /* 0x000fe40008fea445 */
[----:B------:R-:W-:-:S02]  /*b860*/  USHF.L.W.U32.HI UR8, UR15, 0xd, UR16 ;  /* 0x0000000d0f087899 */ /* 0x000fc40008010e10 */
[----:B------:R-:W-:Y:S02]  /*b870*/  UIADD3.X UR17, UP5, UPT, UR17, UR25, URZ, UP6, !UPT ;  /* 0x0000001911117290 */ /* 0x000fe4000b7be4ff */
[----:B------:R-:W-:Y:S02]  /*b880*/  USHF.L.W.U32.HI UR16, UR16, 0xd, UR14 ;  /* 0x0000000d10107899 */ /* 0x000fe40008010e0e */
[----:B------:R-:W-:Y:S02]  /*b890*/  UIADD3 UR8, UP2, UPT, UR8, UR9, URZ ;  /* 0x0000000908087290 */ /* 0x000fe4000ff5e0ff */
[----:B------:R-:W-:Y:S02]  /*b8a0*/  UIADD3 UR28, UP0, UPT, UR24, UR28, URZ ;  /* 0x0000001c181c7290 */ /* 0x000fe4000ff1e0ff */
[----:B------:R-:W-:Y:S02]  /*b8b0*/  UIADD3.X UR14, UP5, UP3, UR68, UR11, UR64, UP5, UP3 ;  /* 0x0000000b440e7290 */ /* 0x000fe4000aba6440 */
[----:B------:R-:W-:-:S02]  /*b8c0*/  UIADD3.X UR16, UP2, UPT, UR16, UR17, URZ, UP2, !UPT ;  /* 0x0000001110107290 */ /* 0x000fc4000975e4ff */
[----:B------:R-:W-:Y:S02]  /*b8d0*/  UIADD3 UR30, UP1, UPT, UR28, UR30, URZ ;  /* 0x0000001e1c1e7290 */ /* 0x000fe4000ff3e0ff */
[----:B------:R-:W-:Y:S02]  /*b8e0*/  UIADD3.X UR76, UP0, UPT, UR77, UR76, URZ, UP0, !UPT ;  /* 0x0000004c4d4c7290 */ /* 0x000fe4000871e4ff */
[----:B------:R-:W-:Y:S02]  /*b8f0*/  UIADD3.X UR17, UPT, UPT, UR69, UR21, UR65, UP5, UP3 ;  /* 0x0000001545117290 */ /* 0x000fe4000afe6441 */
[----:B------:R-:W-:Y:S02]  /*b900*/  UIADD3.X UR14, UP3, UPT, URZ, UR14, URZ, UP2, !UPT ;  /* 0x0000000eff0e7290 */ /* 0x000fe4000977e4ff */
[----:B------:R-:W-:Y:S02]  /*b910*/  UIADD3 UR42, UP5, UPT, UR30, UR42, URZ ;  /* 0x0000002a1e2a7290 */ /* 0x000fe4000ffbe0ff */
[----:B------:R-:W-:-:S02]  /*b920*/  UIADD3.X UR75, UP2, UPT, UR76, UR75, URZ, UP1, !UPT ;  /* 0x0000004b4c4b7290 */ /* 0x000fc40008f5e4ff */
[----:B------:R-:W-:Y:S02]  /*b930*/  UIADD3.X UR17, UPT, UPT, URZ, UR17, URZ, UP3, !UPT ;  /* 0x00000011ff117290 */ /* 0x000fe40009ffe4ff */
[----:B------:R-:W-:Y:S02]  /*b940*/  USHF.L.W.U32.HI UR9, UR16, 0xd, UR14 ;  /* 0x0000000d10097899 */ /* 0x000fe40008010e0e */
[----:B------:R-:W-:Y:S02]  /*b950*/  UIADD3.X UR20, UP1, UPT, UR75, UR25, URZ, UP5, !UPT ;  /* 0x000000194b147290 */ /* 0x000fe4000af3e4ff */
[----:B------:R-:W-:Y:S02]  /*b960*/  USHF.L.W.U32.HI UR14, UR14, 0xd, UR17 ;  /* 0x0000000d0e0e7899 */ /* 0x000fe40008010e11 */
[----:B------:R-:W-:Y:S02]  /*b970*/  UIADD3 UR9, UP5, UPT, UR9, UR42, URZ ;  /* 0x0000002a09097290 */ /* 0x000fe4000ffbe0ff */
[----:B------:R-:W-:-:S02]  /*b980*/  UIADD3.X UR17, UP2, UP3, UR38, UR11, UR36, UP2, UP0 ;  /* 0x0000000b26117290 */ /* 0x000fc40009340424 */
[----:B------:R-:W-:Y:S02]  /*b990*/  UIADD3.X UR20, UP5, UPT, UR14, UR20, URZ, UP5, !UPT ;  /* 0x000000140e147290 */ /* 0x000fe4000afbe4ff */
[----:B------:R-:W-:Y:S02]  /*b9a0*/  UIADD3 UR32, UP0, UPT, UR30, UR32, URZ ;  /* 0x000000201e207290 */ /* 0x000fe4000ff1e0ff */
[----:B------:R-:W-:Y:S02]  /*b9b0*/  UIADD3.X UR36, UPT, UPT, UR39, UR21, UR37, UP2, UP3 ;  /* 0x0000001527247290 */ /* 0x000fe400097e6425 */
[----:B------:R-:W-:Y:S02]  /*b9c0*/  UIADD3.X UR11, UP1, UP2, UR17, URZ, UR68, UP5, UP1 ;  /* 0x000000ff110b7290 */ /* 0x000fe4000aa22444 */
[----:B------:R-:W-:Y:S02]  /*b9d0*/  UIADD3 UR10, UP4, UPT, UR55, UR52, URZ ;  /* 0x00000034370a7290 */ /* 0x000fe4000ff9e0ff */
[----:B------:R-:W-:-:S02]  /*b9e0*/  UIADD3 UR54, UP3, UPT, UR32, UR54, URZ ;  /* 0x0000003620367290 */ /* 0x000fc4000ff7e0ff */
[----:B------:R-:W-:Y:S02]  /*b9f0*/  UIADD3.X UR18, UP0, UPT, UR75, UR74, URZ, UP0, !UPT ;  /* 0x0000004a4b127290 */ /* 0x000fe4000871e4ff */
[----:B------:R-:W-:Y:S02]  /*ba00*/  UIADD3.X UR68, UPT, UPT, UR36, URZ, UR69, UP1, UP2 ;  /* 0x000000ff24447290 */ /* 0x000fe40008fe4445 */
[----:B------:R-:W-:Y:S01]  /*ba10*/  USHF.L.W.U32.HI UR14, UR20, 0xd, UR11 ;  /* 0x0000000d140e7899 */ /* 0x000fe20008010e0b */
[----:B------:R-:W-:Y:S01]  /*ba20*/  UMOV UR26, UR53 ;  /* 0x00000035001a7c82 */ /* 0x000fe20008000000 */
[----:B------:R-:W-:Y:S02]  /*ba30*/  UIADD3.X UR18, UP1, UPT, UR18, UR10, URZ, UP3, !UPT ;  /* 0x0000000a12127290 */ /* 0x000fe40009f3e4ff */
[----:B------:R-:W-:Y:S02]  /*ba40*/  UIMAD.WIDE.U32.X UR26, UR23, 0xfffff, UR26, UP4 ;  /* 0x000fffff171a78a5 */ /* 0x000fe4000a0e041a */
[----:B------:R-:W-:-:S02]  /*ba50*/  USHF.L.W.U32.HI UR10, UR11, 0xd, UR68 ;  /* 0x0000000d0b0a7899 */ /* 0x000fc40008010e44 */
[----:B------:R-:W-:Y:S02]  /*ba60*/  UIADD3 UR14, UP2, UPT, UR14, UR54, URZ ;  /* 0x000000360e0e7290 */ /* 0x000fe4000ff5e0ff */
[----:B------:R-:W-:Y:S02]  /*ba70*/  UIADD3.X UR17, UP0, UP1, UR26, UR17, UR40, UP1, UP0 ;  /* 0x000000111a117290 */ /* 0x000fe40008900428 */
[----:B------:R-:W-:Y:S02]  /*ba80*/  UIADD3.X UR18, UP2, UPT, UR10, UR18, URZ, UP2, !UPT ;  /* 0x000000120a127290 */ /* 0x000fe4000975e4ff */
[----:B------:R-:W-:Y:S02]  /*ba90*/  UIADD3.X UR11, UPT, UPT, UR27, UR36, UR41, UP0, UP1 ;  /* 0x000000241b0b7290 */ /* 0x000fe400087e2429 */
[----:B------:R-:W-:Y:S02]  /*baa0*/  UIADD3.X UR17, UP0, UPT, URZ, UR17, URZ, UP2, !UPT ;  /* 0x00000011ff117290 */ /* 0x000fe4000971e4ff */
[----:B------:R-:W-:-:S02]  /*bab0*/  ULOP3.LUT UR7, UR7, 0x7ffff, URZ, 0xc0, !UPT ;  /* 0x0007ffff07077892 */ /* 0x000fc4000f8ec0ff */
[----:B------:R-:W-:Y:S02]  /*bac0*/  UIADD3.X UR11, UPT, UPT, URZ, UR11, URZ, UP0, !UPT ;  /* 0x0000000bff0b7290 */ /* 0x000fe400087fe4ff */
[----:B------:R-:W-:Y:S02]  /*bad0*/  USHF.L.W.U32.HI UR10, UR18, 0xd, UR17 ;  /* 0x0000000d120a7899 */ /* 0x000fe40008010e11 */
[----:B------:R-:W-:Y:S02]  /*bae0*/  USHF.L.W.U32.HI UR17, UR17, 0xd, UR11 ;  /* 0x0000000d11117899 */ /* 0x000fe40008010e0b */
[----:B------:R-:W-:Y:S02]  /*baf0*/  UIMAD.WIDE.U32 UR10, UR10, 0x13, UR6 ;  /* 0x000000130a0a78a5 */ /* 0x000fe4000f8e0006 */
[----:B------:R-:W-:Y:S02]  /*bb00*/  UIMAD UR17, UR17, 0x13, URZ ;  /* 0x00000013111178a4 */ /* 0x000fe4000f8e02ff */
[----:B------:R-:W-:-:S02]  /*bb10*/  ULOP3.LUT UR28, UR15, 0x7ffff, URZ, 0xc0, !UPT ;  /* 0x0007ffff0f1c7892 */ /* 0x000fc4000f8ec0ff */
[----:B------:R-:W-:Y:S02]  /*bb20*/  UIADD3 UR19, UPT, UPT, UR11, UR17, URZ ;  /* 0x000000110b137290 */ /* 0x000fe4000fffe0ff */
[----:B------:R-:W-:Y:S02]  /*bb30*/  ULOP3.LUT UR15, UR16, 0x7ffff, URZ, 0xc0, !UPT ;  /* 0x0007ffff100f7892 */ /* 0x000fe4000f8ec0ff */
[----:B------:R-:W-:Y:S02]  /*bb40*/  ULEA.HI UR17, UP0, UR19, UR5, URZ, 0xd ;  /* 0x0000000513117291 */ /* 0x000fe4000f8168ff */
[----:B------:R-:W-:Y:S02]  /*bb50*/  ULOP3.LUT UR16, UR20, 0x7ffff, URZ, 0xc0, !UPT ;  /* 0x0007ffff14107892 */ /* 0x000fe4000f8ec0ff */
[----:B------:R-:W-:Y:S02]  /*bb60*/  ULOP3.LUT UR18, UR18, 0x7ffff, URZ, 0xc0, !UPT ;  /* 0x0007ffff12127892 */ /* 0x000fe4000f8ec0ff */
[----:B------:R-:W-:-:S02]  /*bb70*/  ULOP3.LUT UR19, UR19, 0x7ffff, URZ, 0xc0, !UPT ;  /* 0x0007ffff13137892 */ /* 0x000fc4000f8ec0ff */
[----:B------:R-:W-:Y:S01]  /*bb80*/  UIADD3.X UR28, UPT, UPT, URZ, UR28, URZ, UP0, !UPT ;  /* 0x0000001cff1c7290 */ /* 0x000fe200087fe4ff */
[----:B------:R-:W-:-:S11]  /*bb90*/  UMOV UR5, URZ ;  /* 0x000000ff00057c82 */ /* 0x000fd60008000000 */
.L_x_72:
[----:B------:R-:W-:-:S09]  /*bba0*/  UISETP.NE.AND UP0, UPT, UR5, URZ, UPT ;  /* 0x000000ff0500728c */ /* 0x000fd2000bf05270 */
[----:B0-----:R-:W-:Y:S05]  /*bbb0*/  BRA.U !UP0, `(.L_x_48) ;  /* 0x000000a508787547 */ /* 0x001fea000b800000 */
[----:B------:R-:W0:Y:S01]  /*bbc0*/  S2UR UR7, SR_CgaCtaId ;  /* 0x00000000000779c3 */ /* 0x000e220000008800 */
[----:B------:R-:W-:Y:S01]  /*bbd0*/  UMOV UR6, 0x400 ;  /* 0x0000040000067882 */ /* 0x000fe20000000000 */
[----:B-----5:R-:W-:Y:S01]  /*bbe0*/  IADD3 R26, P3, P5, R72, -0x2, -R62 ;  /* 0xfffffffe481a7810 */ /* 0x020fe20007d7e83e */
[----:B------:R-:W1:Y:S01]  /*bbf0*/  LDCU.128 UR20, c[0x3][0x60] ;  /* 0x00c00c00ff1477ac */ /* 0x000e620008000c00 */
[----:B------:R-:W-:Y:S02]  /*bc00*/  IADD3 R32, P0, P1, R70, -0x26, -R60 ;  /* 0xffffffda46207810 */ /* 0x000fe4000791e83c */
[----:B------:R-:W-:Y:S01]  /*bc10*/  IADD3.X R0, PT, PT, R73, 0xfffff, ~R63, P3, P5 ;  /* 0x000fffff49007810 */ /* 0x000fe20001feac3f */
[----:B------:R-:W2:Y:S01]  /*bc20*/  LDCU.128 UR24, c[0x3][0x50] ;  /* 0x00c00a00ff1877ac */ /* 0x000ea20008000c00 */
[----:B------:R-:W-:Y:S02]  /*bc30*/  IADD3 R62, P2, PT, R72, R62, RZ ;  /* 0x0000003e483e7210 */ /* 0x000fe40007f5e0ff */
[----:B------:R-:W-:Y:S01]  /*bc40*/  IADD3.X R27, PT, PT, R71, 0xfffff, ~R61, P0, P1 ;  /* 0x000fffff471b7810 */ /* 0x000fe200007e2c3d */
[----:B------:R-:W3:Y:S01]  /*bc50*/  LDCU.64 UR38, c[0x3][0x70] ;  /* 0x00c00e00ff2677ac */ /* 0x000ee20008000a00 */
[C---:B------:R-:W-:Y:S01]  /*bc60*/  IADD3 R24, P3, P1, R74.reuse, -0x2, -R64 ;  /* 0xfffffffe4a187810 */ /* 0x040fe2000797e840 */
[----:B------:R-:W-:Y:S01]  /*bc70*/  IMAD.X R63, R73, 0x1, R63, P2 ;  /* 0x00000001493f7824 */ /* 0x000fe200010e063f */
[----:B------:R-:W-:-:S02]  /*bc80*/  IADD3 R64, P0, PT, R74, R64, RZ ;  /* 0x000000404a407210 */ /* 0x000fc40007f1e0ff */
[----:B------:R-:W-:Y:S02]  /*bc90*/  IADD3.X R22, PT, PT, R75, 0xfffff, ~R65, P3, P1 ;  /* 0x000fffff4b167810 */ /* 0x000fe40001fe2c41 */
[----:B------:R-:W-:Y:S02]  /*bca0*/  IADD3 R33, P1, P2, R78, -0x2, -R68 ;  /* 0xfffffffe4e217810 */ /* 0x000fe40007a3e844 */
[----:B------:R-:W-:Y:S01]  /*bcb0*/  IADD3 R60, P4, PT, R70, R60, RZ ;  /* 0x0000003c463c7210 */ /* 0x000fe20007f9e0ff */
[----:B-1----:R-:W-:Y:S01]  /*bcc0*/  UIMAD.WIDE.U32 UR36, UR22, 0x13, URZ ;  /* 0x00000013162478a5 */ /* 0x002fe2000f8e00ff */
[----:B------:R-:W-:Y:S01]  /*bcd0*/  IADD3.X R34, PT, PT, R79, 0xfffff, ~R69, P1, P2 ;  /* 0x000fffff4f227810 */ /* 0x000fe20000fe4c45 */
[----:B------:R-:W-:Y:S01]  /*bce0*/  UIMAD.WIDE.U32 UR34, UR20, 0x13, URZ ;  /* 0x00000013142278a5 */ /* 0x000fe2000f8e00ff */
[----:B------:R-:W-:Y:S01]  /*bcf0*/  IADD3.X R65, PT, PT, R75, R65, RZ, P0, !PT ;  /* 0x000000414b417210 */ /* 0x000fe200007fe4ff */
[----:B0-----:R-:W-:Y:S01]  /*bd00*/  ULEA UR31, UR7, UR6, 0x18 ;  /* 0x00000006071f7291 */ /* 0x001fe2000f8ec0ff */
[----:B------:R-:W-:Y:S01]  /*bd10*/  IMAD.X R61, R71, 0x1, R61, P4 ;  /* 0x00000001473d7824 */ /* 0x000fe200020e063d */
[----:B------:R-:W-:Y:S01]  /*bd20*/  IADD3 R68, P3, PT, R78, R68, RZ ;  /* 0x000000444e447210 */ /* 0x000fe20007f7e0ff */
[----:B------:R-:W-:-:S02]  /*bd30*/  UIMAD UR6, UR23, 0x13, URZ ;  /* 0x00000013170678a4 */ /* 0x000fc4000f8e02ff */
[----:B------:R-:W-:Y:S02]  /*bd40*/  UIMAD UR7, UR21, 0x13, URZ ;  /* 0x00000013150778a4 */ /* 0x000fe4000f8e02ff */
[----:B------:R-:W-:Y:S01]  /*bd50*/  IMAD.X R69, R79, 0x1, R69, P3 ;  /* 0x000000014f457824 */ /* 0x000fe200018e0645 */
[----:B------:R-:W-:Y:S01]  /*bd60*/  UIADD3 UR29, UPT, UPT, UR37, UR6, URZ ;  /* 0x00000006251d7290 */ /* 0x000fe2000fffe0ff */
[----:B------:R-:W-:Y:S01]  /*bd70*/  LDS.128 R16, [UR31] ;  /* 0x0000001fff107984 */ /* 0x000fe20008000c00 */
[----:B--2---:R-:W-:Y:S02]  /*bd80*/  UIMAD.WIDE.U32 UR32, UR26, 0x13, URZ ;  /* 0x000000131a2078a5 */ /* 0x004fe4000f8e00ff */
[----:B------:R-:W-:Y:S01]  /*bd90*/  UIMAD UR6, UR27, 0x13, URZ ;  /* 0x000000131b0678a4 */ /* 0x000fe2000f8e02ff */
[----:B------:R-:W0:Y:S01]  /*bda0*/  LDS.128 R12, [UR31+0x30] ;  /* 0x0000301fff0c7984 */ /* 0x000e220008000c00 */
[----:B------:R-:W-:Y:S02]  /*bdb0*/  UIADD3 UR7, UPT, UPT, UR35, UR7, URZ ;  /* 0x0000000723077290 */ /* 0x000fe4000fffe0ff */
[----:B------:R-:W-:-:S02]  /*bdc0*/  UIADD3 UR6, UPT, UPT, UR33, UR6, URZ ;  /* 0x0000000621067290 */ /* 0x000fc4000fffe0ff */
[----:B---3--:R-:W-:Y:S02]  /*bdd0*/  UIMAD.WIDE.U32 UR40, UR38, 0x13, URZ ;  /* 0x00000013262878a5 */ /* 0x008fe4000f8e00ff */
[----:B------:R-:W-:-:S04]  /*bde0*/  UIMAD UR30, UR39, 0x13, URZ ;  /* 0x00000013271e78a4 */ /* 0x000fc8000f8e02ff */
[----:B------:R-:W-:Y:S01]  /*bdf0*/  UIADD3 UR30, UPT, UPT, UR41, UR30, URZ ;  /* 0x0000001e291e7290 */ /* 0x000fe2000fffe0ff */
[C---:B0-----:R-:W-:Y:S02]  /*be00*/  IADD3 R39, P5, P6, R12.reuse, -0x2, -R18 ;  /* 0xfffffffe0c277810 */ /* 0x041fe40007ebe812 */
[----:B------:R-:W-:Y:S02]  /*be10*/  IADD3 R37, P2, PT, R12, R18, RZ ;  /* 0x000000120c257210 */ /* 0x000fe40007f5e0ff */
[----:B------:R-:W-:Y:S01]  /*be20*/  IADD3.X R101, PT, PT, R13, 0xfffff, ~R19, P5, P6 ;  /* 0x000fffff0d657810 */ /* 0x000fe20002fecc13 */
[-C--:B------:R-:W-:Y:S01]  /*be30*/  IMAD.WIDE.U32 R50, R39, R32.reuse, RZ ;  /* 0x0000002027327225 */ /* 0x080fe200078e00ff */
[----:B------:R-:W-:Y:S02]  /*be40*/  IADD3.X R59, PT, PT, R13, R19, RZ, P2, !PT ;  /* 0x000000130d3b7210 */ /* 0x000fe400017fe4ff */
[C---:B------:R-:W-:Y:S01]  /*be50*/  IADD3 R25, P5, P6, R76.reuse, -0x2, -R66 ;  /* 0xfffffffe4c197810 */ /* 0x040fe20007ebe842 */
[----:B------:R-:W-:Y:S01]  /*be60*/  IMAD.WIDE.U32 R2, R101, R32, RZ ;  /* 0x0000002065027225 */ /* 0x000fe200078e00ff */
[----:B------:R-:W-:-:S02]  /*be70*/  IADD3 R66, P4, PT, R76, R66, RZ ;  /* 0x000000424c427210 */ /* 0x000fc40007f9e0ff */
[----:B------:R-:W-:Y:S01]  /*be80*/  IADD3.X R23, PT, PT, R77, 0xfffff, ~R67, P5, P6 ;  /* 0x000fffff4d177810 */ /* 0x000fe20002fecc43 */
[----:B------:R-:W-:-:S04]  /*be90*/  IMAD.WIDE.U32 R6, R101, R24, RZ ;  /* 0x0000001865067225 */ /* 0x000fc800078e00ff */
[----:B------:R-:W-:-:S04]  /*bea0*/  IMAD.WIDE.U32 R4, R101, R26, RZ ;  /* 0x0000001a65047225 */ /* 0x000fc800078e00ff */
[----:B------:R-:W-:-:S04]  /*beb0*/  IMAD.WIDE.U32 R2, P0, R39, R27, R2 ;  /* 0x0000001b27027225 */ /* 0x000fc80007800002 */
[----:B------:R-:W-:-:S04]  /*bec0*/  IMAD.WIDE.U32 R6, P1, R39, R22, R6 ;  /* 0x0000001627067225 */ /* 0x000fc80007820006 */
[----:B------:R-:W-:Y:S02]  /*bed0*/  IMAD.X R21, RZ, RZ, RZ, P0 ;  /* 0x000000ffff157224 */ /* 0x000fe400000e06ff */
[----:B------:R-:W-:-:S04]  /*bee0*/  IMAD.WIDE.U32 R54, R39, R24, RZ ;  /* 0x0000001827367225 */ /* 0x000fc800078e00ff */
[----:B------:R-:W-:Y:S01]  /*bef0*/  IMAD.WIDE.U32 R4, P0, R39, R0, R4 ;  /* 0x0000000027047225 */ /* 0x000fe20007800004 */
[----:B------:R-:W-:-:S03]  /*bf00*/  IADD3 R108, P5, PT, R55, R6, RZ ;  /* 0x00000006376c7210 */ /* 0x000fc60007fbe0ff */
[----:B------:R-:W-:Y:S01]  /*bf10*/  IMAD.WIDE.U32 R52, R39, R26, RZ ;  /* 0x0000001a27347225 */ /* 0x000fe200078e00ff */
[----:B------:R-:W-:-:S03]  /*bf20*/  IADD3.X R75, PT, PT, RZ, RZ, RZ, P0, !PT ;  /* 0x000000ffff4b7210 */ /* 0x000fc600007fe4ff */
[----:B------:R-:W-:Y:S01]  /*bf30*/  IMAD.WIDE.U32 R8, R59, R62, RZ ;  /* 0x0000003e3b087225 */ /* 0x000fe200078e00ff */
[----:B------:R-:W-:-:S03]  /*bf40*/  IADD3 R106, P3, PT, R53, R4, RZ ;  /* 0x00000004356a7210 */ /* 0x000fc60007f7e0ff */
[----:B------:R-:W-:Y:S01]  /*bf50*/  IMAD.X R67, R77, 0x1, R67, P4 ;  /* 0x000000014d437824 */ /* 0x000fe200020e0643 */
[----:B------:R-:W-:Y:S01]  /*bf60*/  IADD3 R58, P4, PT, R51, R2, RZ ;  /* 0x00000002333a7210 */ /* 0x000fe20007f9e0ff */
[----:B------:R-:W-:Y:S02]  /*bf70*/  IMAD.MOV.U32 R20, RZ, RZ, R3 ;  /* 0x000000ffff147224 */ /* 0x000fe400078e0003 */
[----:B------:R-:W-:Y:S02]  /*bf80*/  IMAD.MOV.U32 R72, RZ, RZ, R7 ;  /* 0x000000ffff487224 */ /* 0x000fe400078e0007 */
[----:B------:R-:W-:-:S04]  /*bf90*/  IMAD.WIDE.U32 R2, R101, R25, RZ ;  /* 0x0000001965027225 */ /* 0x000fc800078e00ff */
[----:B------:R-:W-:-:S04]  /*bfa0*/  IMAD.WIDE.U32 R6, R59, R60, RZ ;  /* 0x0000003c3b067225 */ /* 0x000fc800078e00ff */
[----:B------:R-:W-:Y:S02]  /*bfb0*/  IMAD.MOV.U32 R74, RZ, RZ, R5 ;  /* 0x000000ffff4a7224 */ /* 0x000fe400078e0005 */
[----:B------:R-:W-:Y:S02]  /*bfc0*/  IMAD.WIDE.U32 R4, P6, R37, R63, R8 ;  /* 0x0000003f25047225 */ /* 0x000fe400078c0008 */
[----:B------:R-:W-:Y:S02]  /*bfd0*/  LDS.128 R8, [UR31+0x20] ;  /* 0x0000201fff087984 */ /* 0x000fe40008000c00 */
[----:B------:R-:W-:Y:S02]  /*bfe0*/  IMAD.X R73, RZ, RZ, RZ, P1 ;  /* 0x000000ffff497224 */ /* 0x000fe400008e06ff */
        /* <DEDUP_REMOVED lines=8> */
[----:B------:R-:W-:Y:S01]  /*c070*/  IMAD.X R31, RZ, RZ, RZ, P1 ;  /* 0x000000ffff1f7224 */ /* 0x000fe200008e06ff */
[----:B------:R-:W-:Y:S01]  /*c080*/  IADD3 R35, P1, PT, R71, R4, RZ ;  /* 0x0000000447237210 */ /* 0x000fe20007f3e0ff */
[----:B------:R-:W-:Y:S01]  /*c090*/  IMAD.MOV.U32 R30, RZ, RZ, R7 ;  /* 0x000000ffff1e7224 */ /* 0x000fe200078e0007 */
[----:B------:R-:W-:Y:S01]  /*c0a0*/  IADD3 R100, P2, PT, R49, R2, RZ ;  /* 0x0000000231647210 */ /* 0x000fe20007f5e0ff */
[----:B------:R-:W-:Y:S02]  /*c0b0*/  IMAD.MOV.U32 R44, RZ, RZ, R5 ;  /* 0x000000ffff2c7224 */ /* 0x000fe400078e0005 */
[----:B------:R-:W0:Y:S01]  /*c0c0*/  LDS.128 R4, [UR31+0x10] ;  /* 0x0000101fff047984 */ /* 0x000e220008000c00 */
[----:B------:R-:W-:-:S04]  /*c0d0*/  IMAD.WIDE.U32 R2, R59, R64, RZ ;  /* 0x000000403b027225 */ /* 0x000fc800078e00ff */
[----:B------:R-:W-:Y:S02]  /*c0e0*/  IMAD.X R45, RZ, RZ, RZ, P6 ;  /* 0x000000ffff2d7224 */ /* 0x000fe400030e06ff */
[----:B------:R-:W-:-:S04]  /*c0f0*/  IMAD.WIDE.U32 R38, R39, 0x13, RZ ;  /* 0x0000001327267825 */ /* 0x000fc800078e00ff */
[----:B------:R-:W-:Y:S02]  /*c100*/  IMAD R49, R101, 0x13, RZ ;  /* 0x0000001365317824 */ /* 0x000fe400078e02ff */
[----:B------:R-:W-:-:S04]  /*c110*/  IMAD.WIDE.U32 R12, R37, 0x13, RZ ;  /* 0x00000013250c7825 */ /* 0x000fc800078e00ff */
[----:B------:R-:W-:-:S04]  /*c120*/  IMAD.WIDE.U32 R2, P6, R37, R65, R2 ;  /* 0x0000004125027225 */ /* 0x000fc800078c0002 */
[----:B------:R-:W-:Y:S01]  /*c130*/  IMAD.WIDE.U32 R18, R59, R66, RZ ;  /* 0x000000423b127225 */ /* 0x000fe200078e00ff */
[----:B------:R-:W-:-:S03]  /*c140*/  IADD3.X R43, PT, PT, RZ, RZ, RZ, P6, !PT ;  /* 0x000000ffff2b7210 */ /* 0x000fc600037fe4ff */
[----:B------:R-:W-:Y:S02]  /*c150*/  IMAD R41, R59, 0x13, RZ ;  /* 0x000000133b297824 */ /* 0x000fe400078e02ff */
[----:B------:R-:W-:-:S04]  /*c160*/  IMAD.WIDE.U32 R56, R37, R64, RZ ;  /* 0x0000004025387225 */ /* 0x000fc800078e00ff */
[----:B------:R-:W-:Y:S02]  /*c170*/  IMAD.IADD R49, R39, 0x1, R49 ;  /* 0x0000000127317824 */ /* 0x000fe400078e0231 */
[----:B------:R-:W-:Y:S02]  /*c180*/  IMAD.IADD R41, R13, 0x1, R41 ;  /* 0x000000010d297824 */ /* 0x000fe400078e0229 */
[----:B------:R-:W-:Y:S01]  /*c190*/  IMAD.WIDE.U32.X R20, R101, R27, R20, P4 ;  /* 0x0000001b65147225 */ /* 0x000fe200020e0414 */
[----:B------:R-:W-:-:S03]  /*c1a0*/  IADD3 R79, P4, PT, R57, R2, RZ ;  /* 0x00000002394f7210 */ /* 0x000fc60007f9e0ff */
[----:B------:R-:W-:-:S04]  /*c1b0*/  IMAD.WIDE.U32 R18, P6, R37, R67, R18 ;  /* 0x0000004325127225 */ /* 0x000fc800078c0012 */
[----:B------:R-:W-:Y:S01]  /*c1c0*/  IMAD.MOV.U32 R42, RZ, RZ, R3 ;  /* 0x000000ffff2a7224 */ /* 0x000fe200078e0003 */
[----:B------:R-:W-:Y:S01]  /*c1d0*/  IADD3.X R77, PT, PT, RZ, RZ, RZ, P6, !PT ;  /* 0x000000ffff4d7210 */ /* 0x000fe200037fe4ff */
[----:B------:R-:W-:-:S04]  /*c1e0*/  IMAD.WIDE.U32 R36, R37, R66, RZ ;  /* 0x0000004225247225 */ /* 0x000fc800078e00ff */
[----:B------:R-:W-:-:S04]  /*c1f0*/  IMAD.WIDE.U32 R2, R49, R33, RZ ;  /* 0x0000002131027225 */ /* 0x000fc800078e00ff */
[----:B------:R-:W-:-:S04]  /*c200*/  IMAD.WIDE.U32 R28, R41, R68, RZ ;  /* 0x00000044291c7225 */ /* 0x000fc800078e00ff */
[----:B------:R-:W-:Y:S01]  /*c210*/  IMAD.WIDE.U32.X R72, R101, R22, R72, P5 ;  /* 0x0000001665487225 */ /* 0x000fe200028e0448 */
[----:B------:R-:W-:-:S03]  /*c220*/  IADD3 R37, P5, PT, R37, R18, RZ ;  /* 0x0000001225257210 */ /* 0x000fc60007fbe0ff */
[----:B------:R-:W-:Y:S02]  /*c230*/  IMAD.MOV.U32 R76, RZ, RZ, R19 ;  /* 0x000000ffff4c7224 */ /* 0x000fe400078e0013 */
[----:B------:R-:W-:-:S04]  /*c240*/  IMAD.WIDE.U32.X R46, R101, R23, R46, P2 ;  /* 0x00000017652e7225 */ /* 0x000fc800010e042e */
[----:B------:R-:W-:-:S04]  /*c250*/  IMAD.WIDE.U32.X R74, R101, R0, R74, P3 ;  /* 0x00000000654a7225 */ /* 0x000fc800018e044a */
[----:B------:R-:W-:-:S04]  /*c260*/  IMAD.WIDE.U32 R18, P2, R34, R38, R2 ;  /* 0x0000002622127225 */ /* 0x000fc80007840002 */
[----:B------:R-:W-:-:S04]  /*c270*/  IMAD.WIDE.U32 R38, R38, R33, RZ ;  /* 0x0000002126267225 */ /* 0x000fc800078e00ff */
[----:B------:R-:W-:Y:S01]  /*c280*/  IMAD.WIDE.U32 R102, P3, R69, R12, R28 ;  /* 0x0000000c45667225 */ /* 0x000fe2000786001c */
[----:B------:R-:W-:-:S03]  /*c290*/  MOV R28, R19 ;  /* 0x00000013001c7202 */ /* 0x000fc60000000f00 */
[----:B------:R-:W-:-:S04]  /*c2a0*/  IMAD.WIDE.U32 R12, R12, R68, RZ ;  /* 0x000000440c0c7225 */ /* 0x000fc800078e00ff */
[----:B------:R-:W-:-:S04]  /*c2b0*/  IMAD.WIDE.U32.X R2, R59, R61, R30, P0 ;  /* 0x0000003d3b027225 */ /* 0x000fc800000e041e */
[----:B------:R-:W-:Y:S02]  /*c2c0*/  IMAD.X R29, RZ, RZ, RZ, P2 ;  /* 0x000000ffff1d7224 */ /* 0x000fe400010e06ff */
[----:B------:R-:W-:Y:S01]  /*c2d0*/  IMAD.WIDE.U32.X R30, R59, R67, R76, P5 ;  /* 0x000000433b1e7225 */ /* 0x000fe200028e044c */
[----:B------:R-:W-:Y:S02]  /*c2e0*/  IADD3 R76, P2, PT, R39, R18, RZ ;  /* 0x00000012274c7210 */ /* 0x000fe40007f5e0ff */
[----:B0-----:R-:W-:Y:S01]  /*c2f0*/  IADD3 R107, P5, P6, R14, -0x2, -R4 ;  /* 0xfffffffe0e6b7810 */ /* 0x001fe20007ebe804 */
[----:B------:R-:W-:Y:S01]  /*c300*/  IMAD.X R105, RZ, RZ, RZ, P3 ;  /* 0x000000ffff697224 */ /* 0x000fe200018e06ff */
[----:B------:R-:W-:Y:S01]  /*c310*/  IADD3 R57, P3, PT, R13, R102, RZ ;  /* 0x000000660d397210 */ /* 0x000fe20007f7e0ff */
[----:B------:R-:W-:Y:S01]  /*c320*/  IMAD.WIDE.U32.X R44, R59, R63, R44, P1 ;  /* 0x0000003f3b2c7225 */ /* 0x000fe200008e042c */
[----:B------:R-:W-:Y:S02]  /*c330*/  IADD3 R123, P0, P1, R10, -0x26, -R16 ;  /* 0xffffffda0a7b7810 */ /* 0x000fe4000791e810 */
[----:B------:R-:W-:Y:S01]  /*c340*/  IADD3.X R109, PT, PT, R15, 0xfffff, ~R5, P5, P6 ;  /* 0x000fffff0f6d7810 */ /* 0x000fe20002fecc05 */
[----:B------:R-:W-:-:S02]  /*c350*/  IMAD.MOV.U32 R104, RZ, RZ, R103 ;  /* 0x000000ffff687224 */ /* 0x000fc400078e0067 */
[----:B------:R-:W-:Y:S01]  /*c360*/  IMAD.WIDE.U32.X R28, R49, R34, R28, P2 ;  /* 0x00000022311c7225 */ /* 0x000fe200010e041c */
[----:B------:R-:W-:-:S03]  /*c370*/  IADD3 R78, P2, PT, R10, R16, RZ ;  /* 0x000000100a4e7210 */ /* 0x000fc60007f5e0ff */
[----:B------:R-:W-:Y:S01]  /*c380*/  IMAD.WIDE.U32.X R18, R41, R69, R104, P3 ;  /* 0x0000004529127225 */ /* 0x000fe200018e0468 */
[----:B------:R-:W-:-:S03]  /*c390*/  IADD3.X R41, PT, PT, R11, 0xfffff, ~R17, P0, P1 ;  /* 0x000fffff0b297810 */ /* 0x000fc600007e2c11 */
[----:B------:R-:W-:Y:S02]  /*c3a0*/  IMAD.X R13, R11, 0x1, R17, P2 ;  /* 0x000000010b0d7824 */ /* 0x000fe400010e0611 */
[----:B------:R-:W-:-:S04]  /*c3b0*/  IMAD.WIDE.U32 R116, R123, R25, RZ ;  /* 0x000000197b747225 */ /* 0x000fc800078e00ff */
[----:B------:R-:W-:Y:S01]  /*c3c0*/  IMAD.WIDE.U32 R10, R41, R32, RZ ;  /* 0x00000020290a7225 */ /* 0x000fe200078e00ff */
[----:B------:R-:W-:-:S03]  /*c3d0*/  IADD3 R77, P1, PT, R54, R116, RZ ;  /* 0x00000074364d7210 */ /* 0x000fc60007f3e0ff */
[----:B------:R-:W-:-:S04]  /*c3e0*/  IMAD.WIDE.U32 R112, R41, R25, RZ ;  /* 0x0000001929707225 */ /* 0x000fc800078e00ff */
[----:B------:R-:W-:-:S04]  /*c3f0*/  IMAD.WIDE.U32 R102, R123, R26, RZ ;  /* 0x0000001a7b667225 */ /* 0x000fc800078e00ff */
[----:B------:R-:W-:-:S04]  /*c400*/  IMAD.WIDE.U32 R16, R41, R26, RZ ;  /* 0x0000001a29107225 */ /* 0x000fc800078e00ff */
[----:B------:R-:W-:Y:S01]  /*c410*/  IMAD.WIDE.U32.X R42, R59, R65, R42, P4 ;  /* 0x000000413b2a7225 */ /* 0x000fe200020e042a */
[----:B------:R-:W-:Y:S02]  /*c420*/  IADD3 R71, P4, PT, R50, R102, RZ ;  /* 0x0000006632477210 */ /* 0x000fe40007f9e0ff */
[----:B------:R-:W-:Y:S01]  /*c430*/  IADD3 R102, P6, PT, R4, R14, RZ ;  /* 0x0000000e04667210 */ /* 0x000fe20007fde0ff */
[----:B------:R-:W-:-:S04]  /*c440*/  IMAD.WIDE.U32 R104, R41, R24, RZ ;  /* 0x0000001829687225 */ /* 0x000fc800078e00ff */
[----:B------:R-:W-:-:S04]  /*c450*/  IMAD.WIDE.U32 R54, R123, R32, RZ ;  /* 0x000000207b367225 */ /* 0x000fc800078e00ff */
[----:B------:R-:W-:-:S04]  /*c460*/  IMAD.WIDE.U32 R10, P0, R123, R27, R10 ;  /* 0x0000001b7b0a7225 */ /* 0x000fc8000780000a */
[----:B------:R-:W-:-:S04]  /*c470*/  IMAD.WIDE.U32 R118, P5, R123, R23, R112 ;  /* 0x000000177b767225 */ /* 0x000fc800078a0070 */
[----:B------:R-:W-:-:S04]  /*c480*/  IMAD.WIDE.U32 R114, R41, R33, RZ ;  /* 0x0000002129727225 */ /* 0x000fc800078e00ff */
[----:B------:R-:W-:Y:S01]  /*c490*/  IMAD.WIDE.U32 R50, P3, R123, R0, R16 ;  /* 0x000000007b327225 */ /* 0x000fe20007860010 */
[----:B------:R-:W-:-:S03]  /*c4a0*/  MOV R16, R11 ;  /* 0x0000000b00107202 */ /* 0x000fc60000000f00 */
[----:B------:R-:W-:Y:S02]  /*c4b0*/  IMAD.X R17, RZ, RZ, RZ, P0 ;  /* 0x000000ffff117224 */ /* 0x000fe400000e06ff */
[----:B------:R-:W-:Y:S01]  /*c4c0*/  IMAD.X R121, RZ, RZ, RZ, P5 ;  /* 0x000000ffff797224 */ /* 0x000fe200028e06ff */
[----:B------:R-:W-:Y:S01]  /*c4d0*/  IADD3 R101, P5, PT, R55, R10, RZ ;  /* 0x0000000a37657210 */ /* 0x000fe20007fbe0ff */
[----:B------:R-:W-:Y:S01]  /*c4e0*/  IMAD.WIDE.U32 R112, P0, R123, R22, R104 ;  /* 0x000000167b707225 */ /* 0x000fe20007800068 */
[----:B------:R-:W-:-:S03]  /*c4f0*/  IADD3.X R105, PT, PT, RZ, RZ, RZ, P3, !PT ;  /* 0x000000ffff697210 */ /* 0x000fc60001ffe4ff */
[----:B------:R-:W-:-:S04]  /*c500*/  IMAD.WIDE.U32 R110, R123, R24, RZ ;  /* 0x000000187b6e7225 */ /* 0x000fc800078e00ff */
[----:B------:R-:W-:Y:S01]  /*c510*/  IMAD.WIDE.U32 R124, P3, R123, R34, R114 ;  /* 0x000000227b7c7225 */ /* 0x000fe20007860072 */
[----:B------:R-:W-:-:S03]  /*c520*/  IADD3 R59, P2, PT, R52, R110, RZ ;  /* 0x0000006e343b7210 */ /* 0x000fc60007f5e0ff */
[----:B------:R-:W-:Y:S01]  /*c530*/  IMAD.X R115, RZ, RZ, RZ, P0 ;  /* 0x000000ffff737224 */ /* 0x000fe200000e06ff */
[----:B------:R-:W-:Y:S01]  /*c540*/  IADD3 R103, P0, PT, R103, R50, RZ ;  /* 0x0000003267677210 */ /* 0x000fe20007f1e0ff */
[----:B------:R-:W-:Y:S01]  /*c550*/  IMAD.WIDE.U32.X R16, R41, R27, R16, P5 ;  /* 0x0000001b29107225 */ /* 0x000fe200028e0410 */
[----:B------:R-:W-:Y:S02]  /*c560*/  IADD3 R39, P5, PT, R111, R112, RZ ;  /* 0x000000706f277210 */ /* 0x000fe40007fbe0ff */
[----:B------:R-:W-:Y:S01]  /*c570*/  MOV R126, R125 ;  /* 0x0000007d007e7202 */ /* 0x000fe20000000f00 */
[----:B------:R-:W-:Y:S01]  /*c580*/  IMAD.X R127, RZ, RZ, RZ, P3 ;  /* 0x000000ffff7f7224 */ /* 0x000fe200018e06ff */
[----:B------:R-:W-:Y:S01]  /*c590*/  IADD3 R49, P3, PT, R117, R118, RZ ;  /* 0x0000007675317210 */ /* 0x000fe20007f7e0ff */
[----:B------:R-:W-:Y:S01]  /*c5a0*/  IMAD.MOV.U32 R114, RZ, RZ, R113 ;  /* 0x000000ffff727224 */ /* 0x000fe200078e0071 */
[----:B------:R-:W-:Y:S01]  /*c5b0*/  IADD3.X R39, P2, PT, R39, R106, RZ, P2, !PT ;  /* 0x0000006a27277210 */ /* 0x000fe2000175e4ff */
[----:B------:R-:W-:Y:S01]  /*c5c0*/  IMAD.MOV.U32 R104, RZ, RZ, R51 ;  /* 0x000000ffff687224 */ /* 0x000fe200078e0033 */
[----:B------:R-:W-:Y:S01]  /*c5d0*/  IADD3.X R49, P1, PT, R49, R108, RZ, P1, !PT ;  /* 0x0000006c31317210 */ /* 0x000fe20000f3e4ff */
[----:B------:R-:W-:Y:S01]  /*c5e0*/  IMAD.WIDE.U32 R122, R123, R33, RZ ;  /* 0x000000217b7a7225 */ /* 0x000fe200078e00ff */
[----:B------:R-:W-:-:S03]  /*c5f0*/  IADD3.X R58, P4, PT, R103, R58, RZ, P4, !PT ;  /* 0x0000003a673a7210 */ /* 0x000fc6000279e4ff */
[----:B------:R-:W-:-:S04]  /*c600*/  IMAD.WIDE.U32 R112, R109, R26, RZ ;  /* 0x0000001a6d707225 */ /* 0x000fc800078e00ff */
[----:B------:R-:W-:Y:S02]  /*c610*/  IMAD.MOV.U32 R120, RZ, RZ, R119 ;  /* 0x000000ffff787224 */ /* 0x000fe400078e0077 */
[----:B------:R-:W-:Y:S01]  /*c620*/  IMAD.WIDE.U32.X R10, R41, R0, R104, P0 ;  /* 0x00000000290a7225 */ /* 0x000fe200000e0468 */
[----:B------:R-:W-:-:S03]  /*c630*/  IADD3 R131, P0, PT, R123, R124, RZ ;  /* 0x0000007c7b837210 */ /* 0x000fc60007f1e0ff */
[----:B------:R-:W-:-:S04]  /*c640*/  IMAD.WIDE.U32.X R118, R41, R23, R120, P3 ;  /* 0x0000001729767225 */ /* 0x000fc800018e0478 */
[----:B------:R-:W-:-:S04]  /*c650*/  IMAD.WIDE.U32 R50, R109, R32, RZ ;  /* 0x000000206d327225 */ /* 0x000fc800078e00ff */
[----:B------:R-:W-:-:S04]  /*c660*/  IMAD.WIDE.U32.X R110, R41, R22, R114, P5 ;  /* 0x00000016296e7225 */ /* 0x000fc800028e0472 */
[----:B------:R-:W-:-:S04]  /*c670*/  IMAD.WIDE.U32 R114, P3, R107, R0, R112 ;  /* 0x000000006b727225 */ /* 0x000fc80007860070 */
[----:B------:R-:W-:Y:S01]  /*c680*/  IMAD.WIDE.U32 R112, R107, R26, RZ ;  /* 0x0000001a6b707225 */ /* 0x000fe200078e00ff */
[----:B------:R-:W-:-:S03]  /*c690*/  MOV R116, R115 ;  /* 0x0000007300747202 */ /* 0x000fc60000000f00 */
[----:B------:R-:W-:Y:S01]  /*c6a0*/  IMAD.WIDE.U32.X R104, R41, R34, R126, P0 ;  /* 0x0000002229687225 */ /* 0x000fe200000e047e */
[----:B------:R-:W-:-:S03]  /*c6b0*/  IADD3 R77, P5, PT, R77, R112, RZ ;  /* 0x000000704d4d7210 */ /* 0x000fc60007fbe0ff */
[----:B------:R-:W-:Y:S02]  /*c6c0*/  IMAD.X R106, R5, 0x1, R15, P6 ;  /* 0x00000001056a7824 */ /* 0x000fe400030e060f */
[----:B------:R-:W-:-:S04]  /*c6d0*/  IMAD.WIDE.U32 R50, P0, R107, R27, R50 ;  /* 0x0000001b6b327225 */ /* 0x000fc80007800032 */
[----:B------:R-:W-:Y:S01]  /*c6e0*/  IMAD.X R117, RZ, RZ, RZ, P3 ;  /* 0x000000ffff757224 */ /* 0x000fe200018e06ff */
[----:B------:R-:W-:Y:S01]  /*c6f0*/  IADD3 R52, P3, PT, R113, R114, RZ ;  /* 0x0000007271347210 */ /* 0x000fe20007f7e0ff */
[----:B------:R-:W-:-:S03]  /*c700*/  IMAD.WIDE.U32 R4, R107, R32, RZ ;  /* 0x000000206b047225 */ /* 0x000fc600078e00ff */
[----:B------:R-:W-:Y:S01]  /*c710*/  IADD3.X R49, P5, PT, R49, R52, RZ, P5, !PT ;  /* 0x0000003431317210 */ /* 0x000fe20002fbe4ff */
[----:B------:R-:W-:Y:S01]  /*c720*/  IMAD.X R15, RZ, RZ, RZ, P0 ;  /* 0x000000ffff0f7224 */ /* 0x000fe200000e06ff */
[----:B------:R-:W-:Y:S01]  /*c730*/  IADD3 R50, P0, PT, R5, R50, RZ ;  /* 0x0000003205327210 */ /* 0x000fe20007f1e0ff */
[----:B------:R-:W-:Y:S01]  /*c740*/  IMAD.WIDE.U32.X R112, R109, R0, R116, P3 ;  /* 0x000000006d707225 */ /* 0x000fe200018e0474 */
[----:B------:R-:W-:-:S03]  /*c750*/  IADD3 R59, P3, PT, R59, R4, RZ ;  /* 0x000000043b3b7210 */ /* 0x000fc60007f7e0ff */
[----:B------:R-:W-:Y:S01]  /*c760*/  IMAD.MOV.U32 R14, RZ, RZ, R51 ;  /* 0x000000ffff0e7224 */ /* 0x000fe200078e0033 */
[----:B------:R-:W-:Y:S01]  /*c770*/  IADD3.X R50, P3, PT, R39, R50, RZ, P3, !PT ;  /* 0x0000003227327210 */ /* 0x000fe20001f7e4ff */
[----:B------:R-:W-:Y:S01]  /*c780*/  IMAD.WIDE.U32 R116, R13, R66, RZ ;  /* 0x000000420d747225 */ /* 0x000fe200078e00ff */
[----:B------:R-:W-:-:S03]  /*c790*/  IADD3.X R41, P5, P6, R112, R72, R118, P5, P1 ;  /* 0x0000004870297210 */ /* 0x000fc60002ea2476 */
[----:B------:R-:W-:Y:S01]  /*c7a0*/  IMAD.WIDE.U32.X R4, R109, R27, R14, P0 ;  /* 0x0000001b6d047225 */ /* 0x000fe200000e040e */
[----:B------:R-:W-:Y:S02]  /*c7b0*/  IADD3 R129, P0, PT, R48, R122, RZ ;  /* 0x0000007a30817210 */ /* 0x000fe40007f1e0ff */
[----:B------:R-:W-:Y:S01]  /*c7c0*/  IADD3.X R51, PT, PT, R113, R73, R119, P5, P6 ;  /* 0x0000004971337210 */ /* 0x000fe20002fec477 */
[----:B------:R-:W-:Y:S01]  /*c7d0*/  IMAD.WIDE.U32 R14, R13, R64, RZ ;  /* 0x000000400d0e7225 */ /* 0x000fe200078e00ff */
[----:B------:R-:W-:Y:S02]  /*c7e0*/  IADD3.X R48, P2, P3, R4, R74, R110, P3, P2 ;  /* 0x0000004a04307210 */ /* 0x000fe40001b4446e */
[----:B------:R-:W-:Y:S01]  /*c7f0*/  IADD3.X R108, P0, PT, R131, R100, RZ, P0, !PT ;  /* 0x00000064836c7210 */ /* 0x000fe2000071e4ff */
[----:B------:R-:W-:Y:S01]  /*c800*/  IMAD.WIDE.U32 R72, R106, R60, RZ ;  /* 0x0000003c6a487225 */ /* 0x000fe200078e00ff */
[----:B------:R-:W-:-:S03]  /*c810*/  IADD3.X R52, PT, PT, R5, R75, R111, P2, P3 ;  /* 0x0000004b05347210 */ /* 0x000fc600017e646f */
[----:B------:R-:W-:-:S04]  /*c820*/  IMAD.WIDE.U32 R4, R109, R24, RZ ;  /* 0x000000186d047225 */ /* 0x000fc800078e00ff */
[----:B------:R-:W-:-:S04]  /*c830*/  IMAD.WIDE.U32 R74, P3, R78, R65, R14 ;  /* 0x000000414e4a7225 */ /* 0x000fc8000786000e */
[----:B------:R-:W-:-:S04]  /*c840*/  IMAD.WIDE.U32 R112, R106, R62, RZ ;  /* 0x0000003e6a707225 */ /* 0x000fc800078e00ff */
[----:B------:R-:W-:-:S04]  /*c850*/  IMAD.WIDE.U32 R124, P5, R78, R67, R116 ;  /* 0x000000434e7c7225 */ /* 0x000fc800078a0074 */
[----:B------:R-:W-:Y:S01]  /*c860*/  IMAD.WIDE.U32 R114, R78, R64, RZ ;  /* 0x000000404e727225 */ /* 0x000fe200078e00ff */
[----:B------:R-:W-:-:S03]  /*c870*/  MOV R126, R125 ;  /* 0x0000007d007e7202 */ /* 0x000fc60000000f00 */
[----:B------:R-:W-:Y:S01]  /*c880*/  IMAD.WIDE.U32 R14, P2, R107, R22, R4 ;  /* 0x000000166b0e7225 */ /* 0x000fe20007840004 */
[----:B------:R-:W-:-:S03]  /*c890*/  IADD3 R55, P1, PT, R70, R114, RZ ;  /* 0x0000007246377210 */ /* 0x000fc60007f3e0ff */
[----:B------:R-:W-:Y:S02]  /*c8a0*/  IMAD.X R117, RZ, RZ, RZ, P3 ;  /* 0x000000ffff757224 */ /* 0x000fe400018e06ff */
[----:B------:R-:W-:-:S04]  /*c8b0*/  IMAD.WIDE.U32 R122, R78, R66, RZ ;  /* 0x000000424e7a7225 */ /* 0x000fc800078e00ff */
[----:B------:R-:W-:Y:S01]  /*c8c0*/  IMAD.WIDE.U32 R110, P3, R102, R61, R72 ;  /* 0x0000003d666e7225 */ /* 0x000fe20007860048 */
[----:B------:R-:W-:Y:S02]  /*c8d0*/  IADD3.X R73, PT, PT, RZ, RZ, RZ, P2, !PT ;  /* 0x000000ffff497210 */ /* 0x000fe400017fe4ff */
[----:B------:R-:W-:Y:S01]  /*c8e0*/  IADD3 R39, P2, PT, R56, R122, RZ ;  /* 0x0000007a38277210 */ /* 0x000fe20007f5e0ff */
[----:B------:R-:W-:Y:S02]  /*c8f0*/  IMAD.X R127, RZ, RZ, RZ, P5 ;  /* 0x000000ffff7f7224 */ /* 0x000fe400028e06ff */
[----:B------:R-:W-:-:S04]  /*c900*/  IMAD.WIDE.U32 R118, P5, R102, R63, R112 ;  /* 0x0000003f66767225 */ /* 0x000fc800078a0070 */
[----:B------:R-:W-:Y:S01]  /*c910*/  IMAD.X R113, RZ, RZ, RZ, P3 ;  /* 0x000000ffff717224 */ /* 0x000fe200018e06ff */
[----:B------:R-:W-:Y:S01]  /*c920*/  IADD3 R70, P3, PT, R115, R74, RZ ;  /* 0x0000004a73467210 */ /* 0x000fe20007f7e0ff */
[----:B------:R-:W-:Y:S01]  /*c930*/  IMAD.X R121, RZ, RZ, RZ, P5 ;  /* 0x000000ffff797224 */ /* 0x000fe200028e06ff */
[----:B------:R-:W-:Y:S01]  /*c940*/  IADD3 R56, P5, PT, R123, R124, RZ ;  /* 0x0000007c7b387210 */ /* 0x000fe20007fbe0ff */
[----:B------:R-:W-:Y:S01]  /*c950*/  IMAD.WIDE.U32 R4, R107, R24, RZ ;  /* 0x000000186b047225 */ /* 0x000fe200078e00ff */
[----:B------:R-:W-:-:S03]  /*c960*/  IADD3.X R35, P1, PT, R70, R35, RZ, P1, !PT ;  /* 0x0000002346237210 */ /* 0x000fc60000f3e4ff */
[----:B------:R-:W-:Y:S01]  /*c970*/  IMAD.MOV.U32 R116, RZ, RZ, R75 ;  /* 0x000000ffff747224 */ /* 0x000fe200078e004b */
[----:B------:R-:W-:Y:S01]  /*c980*/  IADD3 R100, P6, PT, R129, R4, RZ ;  /* 0x0000000481647210 */ /* 0x000fe20007fde0ff */
[----:B------:R-:W-:Y:S01]  /*c990*/  IMAD.WIDE.U32 R74, R102, R60, RZ ;  /* 0x0000003c664a7225 */ /* 0x000fe200078e00ff */
[----:B------:R-:W-:-:S03]  /*c9a0*/  IADD3.X R4, P2, PT, R56, R79, RZ, P2, !PT ;  /* 0x0000004f38047210 */ /* 0x000fc6000175e4ff */
[----:B------:R-:W-:Y:S01]  /*c9b0*/  IMAD.WIDE.U32.X R114, R13, R65, R116, P3 ;  /* 0x000000410d727225 */ /* 0x000fe200018e0474 */
[----:B------:R-:W-:-:S03]  /*c9c0*/  IADD3 R5, P3, PT, R5, R14, RZ ;  /* 0x0000000e05057210 */ /* 0x000fc60007f7e0ff */
[----:B------:R-:W-:Y:S01]  /*c9d0*/  IMAD.WIDE.U32.X R122, R13, R67, R126, P5 ;  /* 0x000000430d7a7225 */ /* 0x000fe200028e047e */
[----:B------:R-:W-:Y:S02]  /*c9e0*/  IADD3 R124, P5, PT, R75, R110, RZ ;  /* 0x0000006e4b7c7210 */ /* 0x000fe40007fbe0ff */
[----:B------:R-:W-:Y:S01]  /*c9f0*/  IADD3.X R70, P6, PT, R108, R5, RZ, P6, !PT ;  /* 0x000000056c467210 */ /* 0x000fe200037de4ff */
[----:B------:R-:W-:Y:S02]  /*ca00*/  IMAD.MOV.U32 R72, RZ, RZ, R15 ;  /* 0x000000ffff487224 */ /* 0x000fe400078e000f */
[----:B------:R-:W-:-:S04]  /*ca10*/  IMAD.WIDE.U32 R116, R102, R62, RZ ;  /* 0x0000003e66747225 */ /* 0x000fc800078e00ff */
[----:B------:R-:W-:Y:S02]  /*ca20*/  IMAD.MOV.U32 R112, RZ, RZ, R111 ;  /* 0x000000ffff707224 */ /* 0x000fe400078e006f */
[----:B------:R-:W-:-:S04]  /*ca30*/  IMAD.WIDE.U32.X R14, R109, R22, R72, P3 ;  /* 0x000000166d0e7225 */ /* 0x000fc800018e0448 */
[----:B------:R-:W-:Y:S01]  /*ca40*/  IMAD.WIDE.U32.X R72, R106, R61, R112, P5 ;  /* 0x0000003d6a487225 */ /* 0x000fe200028e0470 */
[----:B------:R-:W-:Y:S02]  /*ca50*/  IADD3 R113, P3, PT, R117, R118, RZ ;  /* 0x0000007675717210 */ /* 0x000fe40007f7e0ff */
[----:B------:R-:W-:Y:S01]  /*ca60*/  IADD3 R5, P5, PT, R39, R116, RZ ;  /* 0x0000007427057210 */ /* 0x000fe20007fbe0ff */
[----:B------:R-:W-:-:S03]  /*ca70*/  IMAD.MOV.U32 R120, RZ, RZ, R119 ;  /* 0x000000ffff787224 */ /* 0x000fc600078e0077 */
[----:B------:R-:W-:Y:S01]  /*ca80*/  IADD3.X R4, P5, PT, R4, R113, RZ, P5, !PT ;  /* 0x0000007104047210 */ /* 0x000fe20002fbe4ff */
[----:B------:R-:W-:Y:S01]  /*ca90*/  IMAD.WIDE.U32.X R110, R106, R63, R120, P3 ;  /* 0x0000003f6a6e7225 */ /* 0x000fe200018e0478 */
[----:B------:R-:W-:Y:S02]  /*caa0*/  IADD3 R56, P3, PT, R55, R74, RZ ;  /* 0x0000004a37387210 */ /* 0x000fe40007f7e0ff */
[----:B------:R-:W-:Y:S01]  /*cab0*/  IADD3.X R55, P0, P6, R14, R46, R104, P6, P0 ;  /* 0x0000002e0e377210 */ /* 0x000fe20003600468 */
[----:B------:R-:W-:Y:S01]  /*cac0*/  IMAD.WIDE.U32 R112, R78, R68, RZ ;  /* 0x000000444e707225 */ /* 0x000fe200078e00ff */
[----:B------:R-:W-:Y:S02]  /*cad0*/  IADD3.X R46, P3, PT, R35, R124, RZ, P3, !PT ;  /* 0x0000007c232e7210 */ /* 0x000fe40001f7e4ff */
[----:B------:R-:W-:Y:S01]  /*cae0*/  IADD3.X R47, PT, PT, R15, R47, R105, P0, P6 ;  /* 0x0000002f0f2f7210 */ /* 0x000fe200007ec469 */
[----:B------:R-:W-:Y:S01]  /*caf0*/  IMAD.WIDE.U32 R14, R13, R60, RZ ;  /* 0x0000003c0d0e7225 */ /* 0x000fe200078e00ff */
[----:B------:R-:W-:-:S02]  /*cb00*/  IADD3.X R39, P6, P3, R72, R44, R114, P3, P1 ;  /* 0x0000002c48277210 */ /* 0x000fc40001bc2472 */
[----:B------:R-:W-:Y:S01]  /*cb10*/  IADD3.X R35, P2, P5, R110, R42, R122, P5, P2 ;  /* 0x0000002a6e237210 */ /* 0x000fe20002d4447a */
[----:B------:R-:W-:Y:S01]  /*cb20*/  IMAD.WIDE.U32 R104, R107, 0x13, RZ ;  /* 0x000000136b687825 */ /* 0x000fe200078e00ff */
[----:B------:R-:W-:Y:S02]  /*cb30*/  IADD3.X R44, PT, PT, R73, R45, R115, P6, P3 ;  /* 0x0000002d492c7210 */ /* 0x000fe400037e6473 */
[----:B------:R-:W-:Y:S01]  /*cb40*/  IADD3 R117, P1, PT, R36, R112, RZ ;  /* 0x0000007024757210 */ /* 0x000fe20007f3e0ff */
[----:B------:R-:W-:Y:S01]  /*cb50*/  IMAD.WIDE.U32 R72, R13, R62, RZ ;  /* 0x0000003e0d487225 */ /* 0x000fe200078e00ff */
[----:B------:R-:W-:Y:S02]  /*cb60*/  IADD3.X R36, PT, PT, R111, R43, R123, P2, P5 ;  /* 0x0000002b6f247210 */ /* 0x000fe400017ea47b */
[----:B------:R-:W-:Y:S01]  /*cb70*/  IADD3 R107, P2, PT, R54, R38, RZ ;  /* 0x00000026366b7210 */ /* 0x000fe20007f5e0ff */
[----:B------:R-:W-:-:S03]  /*cb80*/  IMAD.WIDE.U32 R42, R78, R60, RZ ;  /* 0x0000003c4e2a7225 */ /* 0x000fc600078e00ff */
[----:B------:R-:W-:Y:S01]  /*cb90*/  IADD3.X R76, P2, PT, R101, R76, RZ, P2, !PT ;  /* 0x0000004c654c7210 */ /* 0x000fe2000175e4ff */
[----:B------:R-:W-:-:S04]  /*cba0*/  IMAD.WIDE.U32 R14, P3, R78, R61, R14 ;  /* 0x0000003d4e0e7225 */ /* 0x000fc8000786000e */
[----:B------:R-:W-:Y:S01]  /*cbb0*/  IMAD.WIDE.U32 R110, R13, R68, RZ ;  /* 0x000000440d6e7225 */ /* 0x000fe200078e00ff */
[----:B------:R-:W-:-:S03]  /*cbc0*/  IADD3 R54, P5, PT, R43, R14, RZ ;  /* 0x0000000e2b367210 */ /* 0x000fc60007fbe0ff */
[----:B------:R-:W-:Y:S02]  /*cbd0*/  IMAD R45, R109, 0x13, RZ ;  /* 0x000000136d2d7824 */ /* 0x000fe400078e02ff */
[----:B------:R-:W-:-:S04]  /*cbe0*/  IMAD.WIDE.U32 R74, R78, R62, RZ ;  /* 0x0000003e4e4a7225 */ /* 0x000fc800078e00ff */
[----:B------:R-:W-:Y:S01]  /*cbf0*/  IMAD.WIDE.U32 R108, P6, R78, R63, R72 ;  /* 0x0000003f4e6c7225 */ /* 0x000fe200078c0048 */
[----:B------:R-:W-:Y:S02]  /*cc00*/  IADD3.X R73, PT, PT, RZ, RZ, RZ, P3, !PT ;  /* 0x000000ffff497210 */ /* 0x000fe40001ffe4ff */
[----:B------:R-:W-:Y:S01]  /*cc10*/  IADD3 R119, P0, PT, R40, R74, RZ ;  /* 0x0000004a28777210 */ /* 0x000fe20007f1e0ff */
[----:B------:R-:W-:Y:S02]  /*cc20*/  IMAD.IADD R114, R105, 0x1, R45 ;  /* 0x0000000169727824 */ /* 0x000fe400078e022d */
[----:B------:R-:W-:Y:S01]  /*cc30*/  IMAD.WIDE.U32 R110, P3, R78, R69, R110 ;  /* 0x000000454e6e7225 */ /* 0x000fe2000786006e */
[----:B------:R-:W-:-:S03]  /*cc40*/  MOV R78, R109 ;  /* 0x0000006d004e7202 */ /* 0x000fc60000000f00 */
[----:B------:R-:W-:Y:S02]  /*cc50*/  IMAD.MOV.U32 R72, RZ, RZ, R15 ;  /* 0x000000ffff487224 */ /* 0x000fe400078e000f */
[----:B------:R-:W-:Y:S01]  /*cc60*/  IMAD.X R79, RZ, RZ, RZ, P6 ;  /* 0x000000ffff4f7224 */ /* 0x000fe200030e06ff */
[----:B------:R-:W-:Y:S01]  /*cc70*/  IADD3 R40, P6, PT, R75, R108, RZ ;  /* 0x0000006c4b287210 */ /* 0x000fe20007fde0ff */
[----:B------:R-:W-:-:S04]  /*cc80*/  IMAD.WIDE.U32 R14, R114, R25, RZ ;  /* 0x00000019720e7225 */ /* 0x000fc800078e00ff */
[----:B------:R-:W-:Y:S01]  /*cc90*/  IMAD.WIDE.U32.X R72, R13, R61, R72, P5 ;  /* 0x0000003d0d487225 */ /* 0x000fe200028e0448 */
[----:B------:R-:W-:-:S03]  /*cca0*/  IADD3 R38, P5, PT, R113, R110, RZ ;  /* 0x0000006e71267210 */ /* 0x000fc60007fbe0ff */
[----:B------:R-:W-:Y:S01]  /*ccb0*/  IMAD.X R113, RZ, RZ, RZ, P3 ;  /* 0x000000ffff717224 */ /* 0x000fe200018e06ff */
[----:B------:R-:W-:Y:S01]  /*ccc0*/  IADD3 R45, P3, PT, R42, R12, RZ ;  /* 0x0000000c2a2d7210 */ /* 0x000fe20007f7e0ff */
[----:B------:R-:W-:Y:S01]  /*ccd0*/  IMAD.WIDE.U32 R108, R106, R64, RZ ;  /* 0x000000406a6c7225 */ /* 0x000fe200078e00ff */
[----:B------:R-:W-:Y:S02]  /*cce0*/  IADD3.X R38, P1, PT, R38, R37, RZ, P1, !PT ;  /* 0x0000002526267210 */ /* 0x000fe40000f3e4ff */
[----:B------:R-:W-:Y:S01]  /*ccf0*/  IADD3.X R57, P3, PT, R54, R57, RZ, P3, !PT ;  /* 0x0000003936397210 */ /* 0x000fe20001f7e4ff */
[----:B------:R-:W-:-:S04]  /*cd00*/  IMAD.WIDE.U32.X R74, R13, R63, R78, P6 ;  /* 0x0000003f0d4a7225 */ /* 0x000fc800030e044e */
[----:B------:R-:W-:-:S04]  /*cd10*/  IMAD.WIDE.U32 R14, P6, R23, R104, R14 ;  /* 0x00000068170e7225 */ /* 0x000fc800078c000e */
[----:B------:R-:W-:Y:S01]  /*cd20*/  IMAD.WIDE.U32 R42, R104, R25, RZ ;  /* 0x00000019682a7225 */ /* 0x000fe200078e00ff */
[----:B------:R-:W-:-:S03]  /*cd30*/  MOV R78, R15 ;  /* 0x0000000f004e7202 */ /* 0x000fc60000000f00 */
[----:B------:R-:W-:Y:S02]  /*cd40*/  IMAD.MOV.U32 R112, RZ, RZ, R111 ;  /* 0x000000ffff707224 */ /* 0x000fe400078e006f */
[----:B------:R-:W-:Y:S01]  /*cd50*/  IMAD.X R79, RZ, RZ, RZ, P6 ;  /* 0x000000ffff4f7224 */ /* 0x000fe200030e06ff */
[----:B------:R-:W-:Y:S01]  /*cd60*/  IADD3 R105, P6, PT, R43, R14, RZ ;  /* 0x0000000e2b697210 */ /* 0x000fe20007fde0ff */
[----:B------:R-:W-:Y:S01]  /*cd70*/  IMAD.WIDE.U32.X R112, R13, R69, R112, P5 ;  /* 0x000000450d707225 */ /* 0x000fe200028e0470 */
[----:B------:R-:W-:-:S03]  /*cd80*/  IADD3.X R43, P0, PT, R40, R53, RZ, P0, !PT ;  /* 0x00000035282b7210 */ /* 0x000fc6000071e4ff */
[----:B------:R-:W-:-:S04]  /*cd90*/  IMAD.WIDE.U32 R108, P5, R102, R65, R108 ;  /* 0x00000041666c7225 */ /* 0x000fc800078a006c */
[----:B------:R-:W-:-:S04]  /*cda0*/  IMAD.WIDE.U32 R12, R102, R64, RZ ;  /* 0x00000040660c7225 */ /* 0x000fc800078e00ff */
[----:B------:R-:W-:Y:S01]  /*cdb0*/  IMAD.X R111, RZ, RZ, RZ, P5 ;  /* 0x000000ffff6f7224 */ /* 0x000fe200028e06ff */
[----:B------:R-:W-:Y:S01]  /*cdc0*/  IADD3 R13, P5, PT, R13, R108, RZ ;  /* 0x0000006c0d0d7210 */ /* 0x000fe20007fbe0ff */
[----:B------:R-:W-:Y:S01]  /*cdd0*/  IMAD.WIDE.U32.X R78, R114, R23, R78, P6 ;  /* 0x00000017724e7225 */ /* 0x000fe200030e044e */
[----:B------:R-:W-:-:S03]  /*cde0*/  IADD3 R37, P6, PT, R117, R12, RZ ;  /* 0x0000000c75257210 */ /* 0x000fc60007fde0ff */
[----:B------:R-:W-:Y:S01]  /*cdf0*/  IMAD.MOV.U32 R110, RZ, RZ, R109 ;  /* 0x000000ffff6e7224 */ /* 0x000fe200078e006d */
[----:B------:R-:W-:Y:S01]  /*ce00*/  IADD3.X R38, P6, PT, R38, R13, RZ, P6, !PT ;  /* 0x0000000d26267210 */ /* 0x000fe200037de4ff */
[----:B------:R-:W-:Y:S01]  /*ce10*/  IMAD.WIDE.U32 R108, R102, 0x13, RZ ;  /* 0x00000013666c7825 */ /* 0x000fe200078e00ff */
[----:B------:R-:W0:Y:S03]  /*ce20*/  LDS.128 R12, [UR31+0x40] ;  /* 0x0000401fff0c7984 */ /* 0x000e260008000c00 */
[----:B------:R-:W-:Y:S01]  /*ce30*/  IMAD.WIDE.U32.X R110, R106, R65, R110, P5 ;  /* 0x000000416a6e7225 */ /* 0x000fe200028e046e */
[----:B------:R-:W-:-:S03]  /*ce40*/  IADD3 R42, P5, PT, R107, R42, RZ ;  /* 0x0000002a6b2a7210 */ /* 0x000fc60007fbe0ff */
[----:B------:R-:W-:Y:S01]  /*ce50*/  IMAD R101, R106, 0x13, RZ ;  /* 0x000000136a657824 */ /* 0x000fe200078e02ff */
[----:B------:R-:W-:Y:S01]  /*ce60*/  IADD3.X R30, P6, P1, R110, R30, R112, P6, P1 ;  /* 0x0000001e6e1e7210 */ /* 0x000fe200031c2470 */
[----:B------:R-:W-:Y:S01]  /*ce70*/  IMAD.WIDE.U32 R102, R114, R33, RZ ;  /* 0x0000002172667225 */ /* 0x000fe200078e00ff */
[----:B------:R-:W-:Y:S02]  /*ce80*/  IADD3.X R40, P5, PT, R76, R105, RZ, P5, !PT ;  /* 0x000000694c287210 */ /* 0x000fe40002fbe4ff */
[----:B------:R-:W-:Y:S01]  /*ce90*/  IADD3.X R31, PT, PT, R111, R31, R113, P6, P1 ;  /* 0x0000001f6f1f7210 */ /* 0x000fe200037e2471 */
[----:B------:R-:W-:Y:S01]  /*cea0*/  IMAD.IADD R53, R109, 0x1, R101 ;  /* 0x000000016d357824 */ /* 0x000fe200078e0265 */
[----:B------:R-:W-:Y:S01]  /*ceb0*/  IADD3.X R16, P2, P5, R78, R28, R16, P5, P2 ;  /* 0x0000001c4e107210 */ /* 0x000fe20002d44410 */
[----:B------:R-:W-:-:S03]  /*cec0*/  IMAD.WIDE.U32 R102, P1, R34, R104, R102 ;  /* 0x0000006822667225 */ /* 0x000fc60007820066 */
[----:B------:R-:W-:Y:S01]  /*ced0*/  IADD3.X R17, PT, PT, R79, R29, R17, P2, P5 ;  /* 0x0000001d4f117210 */ /* 0x000fe200017ea411 */
[----:B------:R-:W-:Y:S01]  /*cee0*/  IMAD.WIDE.U32 R104, R104, R33, RZ ;  /* 0x0000002168687225 */ /* 0x000fe200078e00ff */
[----:B------:R-:W-:-:S03]  /*cef0*/  IADD3.X R79, PT, PT, RZ, RZ, RZ, P1, !PT ;  /* 0x000000ffff4f7210 */ /* 0x000fc60000ffe4ff */
[----:B------:R-:W-:Y:S01]  /*cf00*/  IMAD.WIDE.U32 R106, R53, R66, RZ ;  /* 0x00000042356a7225 */ /* 0x000fe200078e00ff */
[----:B------:R-:W-:Y:S02]  /*cf10*/  IADD3 R101, P1, PT, R105, R102, RZ ;  /* 0x0000006669657210 */ /* 0x000fe40007f3e0ff */
[----:B------:R-:W-:Y:S01]  /*cf20*/  IADD3 R71, P6, PT, R71, R104, RZ ;  /* 0x0000006847477210 */ /* 0x000fe20007fde0ff */
[----:B------:R-:W-:-:S04]  /*cf30*/  IMAD.WIDE.U32 R110, R53, R68, RZ ;  /* 0x00000044356e7225 */ /* 0x000fc800078e00ff */
[----:B------:R-:W-:-:S04]  /*cf40*/  IMAD.WIDE.U32 R106, P2, R67, R108, R106 ;  /* 0x0000006c436a7225 */ /* 0x000fc8000784006a */
[----:B------:R-:W-:Y:S02]  /*cf50*/  IMAD.MOV.U32 R78, RZ, RZ, R103 ;  /* 0x000000ffff4e7224 */ /* 0x000fe400078e0067 */
[----:B------:R-:W-:-:S04]  /*cf60*/  IMAD.WIDE.U32 R28, R108, R66, RZ ;  /* 0x000000426c1c7225 */ /* 0x000fc800078e00ff */
[----:B------:R-:W-:Y:S01]  /*cf70*/  IMAD.WIDE.U32.X R78, R114, R34, R78, P1 ;  /* 0x00000022724e7225 */ /* 0x000fe200008e044e */
[----:B------:R-:W-:Y:S02]  /*cf80*/  IADD3 R76, P1, PT, R29, R106, RZ ;  /* 0x0000006a1d4c7210 */ /* 0x000fe40007f3e0ff */
[----:B------:R-:W-:Y:S01]  /*cf90*/  IADD3.X R29, P6, PT, R58, R101, RZ, P6, !PT ;  /* 0x000000653a1d7210 */ /* 0x000fe200037de4ff */
[----:B------:R-:W-:Y:S02]  /*cfa0*/  IMAD.X R103, RZ, RZ, RZ, P2 ;  /* 0x000000ffff677224 */ /* 0x000fe400010e06ff */
[----:B------:R-:W-:Y:S01]  /*cfb0*/  IMAD.WIDE.U32 R110, P2, R69, R108, R110 ;  /* 0x0000006c456e7225 */ /* 0x000fe2000784006e */
[----:B------:R-:W-:-:S03]  /*cfc0*/  IADD3.X R20, P4, P6, R78, R20, R10, P6, P4 ;  /* 0x000000144e147210 */ /* 0x000fc6000368840a */
[----:B------:R-:W-:Y:S01]  /*cfd0*/  IMAD.WIDE.U32 R108, R108, R68, RZ ;  /* 0x000000446c6c7225 */ /* 0x000fe200078e00ff */
[----:B------:R-:W-:-:S03]  /*cfe0*/  IADD3.X R105, PT, PT, RZ, RZ, RZ, P2, !PT ;  /* 0x000000ffff697210 */ /* 0x000fc600017fe4ff */
[----:B------:R-:W-:Y:S01]  /*cff0*/  IMAD.MOV.U32 R102, RZ, RZ, R107 ;  /* 0x000000ffff667224 */ /* 0x000fe200078e006b */
[----:B------:R-:W-:Y:S01]  /*d000*/  IADD3 R54, P2, PT, R119, R108, RZ ;  /* 0x0000006c77367210 */ /* 0x000fe20007f5e0ff */
[----:B------:R-:W-:Y:S01]  /*d010*/  IMAD.MOV.U32 R104, RZ, RZ, R111 ;  /* 0x000000ffff687224 */ /* 0x000fe200078e006f */
[----:B------:R-:W-:Y:S01]  /*d020*/  IADD3 R108, P5, PT, R109, R110, RZ ;  /* 0x0000006e6d6c7210 */ /* 0x000fe20007fbe0ff */
[----:B------:R-:W-:Y:S01]  /*d030*/  IMAD.WIDE.U32.X R102, R53, R67, R102, P1 ;  /* 0x0000004335667225 */ /* 0x000fe200008e0466 */
[----:B------:R-:W-:Y:S02]  /*d040*/  IADD3 R28, P1, PT, R45, R28, RZ ;  /* 0x0000001c2d1c7210 */ /* 0x000fe40007f3e0ff */
[----:B------:R-:W-:Y:S01]  /*d050*/  IADD3.X R43, P2, PT, R43, R108, RZ, P2, !PT ;  /* 0x0000006c2b2b7210 */ /* 0x000fe2000175e4ff */
[----:B------:R-:W-:Y:S01]  /*d060*/  IMAD.WIDE.U32.X R104, R53, R69, R104, P5 ;  /* 0x0000004535687225 */ /* 0x000fe200028e0468 */
[----:B------:R-:W-:Y:S02]  /*d070*/  IADD3.X R10, P1, PT, R57, R76, RZ, P1, !PT ;  /* 0x0000004c390a7210 */ /* 0x000fe40000f3e4ff */
[----:B------:R-:W-:-:S02]  /*d080*/  IADD3.X R53, PT, PT, R79, R21, R11, P4, P6 ;  /* 0x000000154f357210 */ /* 0x000fc400027ec40b */
[----:B------:R-:W-:Y:S02]  /*d090*/  IADD3.X R11, P1, P3, R102, R18, R72, P1, P3 ;  /* 0x00000012660b7210 */ /* 0x000fe40000b26448 */
[----:B0-----:R-:W-:Y:S02]  /*d0a0*/  IADD3 R101, P4, P5, R12, -0x2, -R6 ;  /* 0xfffffffe0c657810 */ /* 0x001fe40007d9e806 */
[----:B------:R-:W-:Y:S02]  /*d0b0*/  IADD3.X R18, PT, PT, R103, R19, R73, P1, P3 ;  /* 0x0000001367127210 */ /* 0x000fe40000fe6449 */
[----:B------:R-:W-:Y:S02]  /*d0c0*/  IADD3.X R21, P0, P2, R104, R2, R74, P2, P0 ;  /* 0x0000000268157210 */ /* 0x000fe4000120044a */
[----:B------:R-:W-:Y:S02]  /*d0d0*/  IADD3 R45, P3, PT, R12, R6, RZ ;  /* 0x000000060c2d7210 */ /* 0x000fe40007f7e0ff */
[----:B------:R-:W-:-:S02]  /*d0e0*/  IADD3.X R113, PT, PT, R13, 0xfffff, ~R7, P4, P5 ;  /* 0x000fffff0d717810 */ /* 0x000fc400027eac07 */
[----:B------:R-:W-:Y:S01]  /*d0f0*/  IADD3.X R57, PT, PT, R105, R3, R75, P0, P2 ;  /* 0x0000000369397210 */ /* 0x000fe200007e444b */
[----:B------:R-:W-:Y:S01]  /*d100*/  IMAD.X R19, R13, 0x1, R7, P3 ;  /* 0x000000010d137824 */ /* 0x000fe200018e0607 */
[C---:B------:R-:W-:Y:S01]  /*d110*/  IADD3 R79, P0, P1, R14.reuse, -0x2, -R8 ;  /* 0xfffffffe0e4f7810 */ /* 0x040fe2000791e808 */
[----:B------:R-:W-:Y:S01]  /*d120*/  IMAD.WIDE.U32 R72, R113, R32, RZ ;  /* 0x0000002071487225 */ /* 0x000fe200078e00ff */
[----:B------:R-:W-:Y:S02]  /*d130*/  IADD3 R14, P2, PT, R14, R8, RZ ;  /* 0x000000080e0e7210 */ /* 0x000fe40007f5e0ff */
[----:B------:R-:W-:Y:S01]  /*d140*/  IADD3.X R103, PT, PT, R15, 0xfffff, ~R9, P0, P1 ;  /* 0x000fffff0f677810 */ /* 0x000fe200007e2c09 */
[----:B------:R-:W-:-:S04]  /*d150*/  IMAD.WIDE.U32 R6, R113, R26, RZ ;  /* 0x0000001a71067225 */ /* 0x000fc800078e00ff */
[----:B------:R-:W-:Y:S02]  /*d160*/  IMAD.X R15, R15, 0x1, R9, P2 ;  /* 0x000000010f0f7824 */ /* 0x000fe400010e0609 */
[----:B------:R-:W-:-:S04]  /*d170*/  IMAD.WIDE.U32 R2, R101, R32, RZ ;  /* 0x0000002065027225 */ /* 0x000fc800078e00ff */
[----:B------:R-:W-:Y:S01]  /*d180*/  IMAD.WIDE.U32 R72, P0, R101, R27, R72 ;  /* 0x0000001b65487225 */ /* 0x000fe20007800048 */
[----:B------:R-:W-:-:S03]  /*d190*/  IADD3 R111, P1, PT, R77, R2, RZ ;  /* 0x000000024d6f7210 */ /* 0x000fc60007f3e0ff */
[----:B------:R-:W-:Y:S01]  /*d1a0*/  IMAD.WIDE.U32 R8, R101, R26, RZ ;  /* 0x0000001a65087225 */ /* 0x000fe200078e00ff */
[----:B------:R-:W-:Y:S02]  /*d1b0*/  IADD3 R108, P2, PT, R3, R72, RZ ;  /* 0x00000048036c7210 */ /* 0x000fe40007f5e0ff */
[----:B------:R-:W-:Y:S01]  /*d1c0*/  IADD3.X R77, PT, PT, RZ, RZ, RZ, P0, !PT ;  /* 0x000000ffff4d7210 */ /* 0x000fe200007fe4ff */
[----:B------:R-:W-:Y:S01]  /*d1d0*/  IMAD.WIDE.U32 R74, P5, R101, R0, R6 ;  /* 0x00000000654a7225 */ /* 0x000fe200078a0006 */
[----:B------:R-:W-:-:S03]  /*d1e0*/  IADD3 R109, P0, PT, R100, R8, RZ ;  /* 0x00000008646d7210 */ /* 0x000fc60007f1e0ff */
[----:B------:R-:W-:Y:S01]  /*d1f0*/  IMAD.WIDE.U32 R6, R103, R32, RZ ;  /* 0x0000002067067225 */ /* 0x000fe200078e00ff */
[----:B------:R-:W-:-:S03]  /*d200*/  IADD3 R115, P4, PT, R9, R74, RZ ;  /* 0x0000004a09737210 */ /* 0x000fc60007f9e0ff */
[----:B------:R-:W-:Y:S01]  /*d210*/  IMAD.WIDE.U32 R2, R101, 0x13, RZ ;  /* 0x0000001365027825 */ /* 0x000fe200078e00ff */
[----:B------:R-:W-:-:S03]  /*d220*/  IADD3.X R70, P0, PT, R70, R115, RZ, P0, !PT ;  /* 0x0000007346467210 */ /* 0x000fc6000071e4ff */
[----:B------:R-:W-:Y:S02]  /*d230*/  IMAD R9, R113, 0x13, RZ ;  /* 0x0000001371097824 */ /* 0x000fe400078e02ff */
[----:B------:R-:W-:-:S04]  /*d240*/  IMAD.WIDE.U32 R12, P3, R79, R27, R6 ;  /* 0x0000001b4f0c7225 */ /* 0x000fc80007860006 */
[----:B------:R-:W-:-:S04]  /*d250*/  IMAD.WIDE.U32 R106, R79, R32, RZ ;  /* 0x000000204f6a7225 */ /* 0x000fc800078e00ff */
[----:B------:R-:W-:Y:S02]  /*d260*/  IMAD.IADD R74, R3, 0x1, R9 ;  /* 0x00000001034a7824 */ /* 0x000fe400078e0209 */
[----:B------:R-:W-:Y:S01]  /*d270*/  IMAD.MOV.U32 R76, RZ, RZ, R73 ;  /* 0x000000ffff4c7224 */ /* 0x000fe200078e0049 */
[----:B------:R-:W-:Y:S01]  /*d280*/  IADD3.X R73, PT, PT, RZ, RZ, RZ, P3, !PT ;  /* 0x000000ffff497210 */ /* 0x000fe20001ffe4ff */
[----:B------:R-:W-:Y:S01]  /*d290*/  IMAD.WIDE.U32 R6, R79, 0x13, RZ ;  /* 0x000000134f067825 */ /* 0x000fe200078e00ff */
[----:B------:R-:W-:-:S03]  /*d2a0*/  IADD3 R117, P3, PT, R107, R12, RZ ;  /* 0x0000000c6b757210 */ /* 0x000fc60007f7e0ff */
[----:B------:R-:W-:Y:S02]  /*d2b0*/  IMAD R3, R103, 0x13, RZ ;  /* 0x0000001367037824 */ /* 0x000fe400078e02ff */
[----:B------:R-:W-:-:S04]  /*d2c0*/  IMAD.WIDE.U32 R8, R74, R33, RZ ;  /* 0x000000214a087225 */ /* 0x000fc800078e00ff */
[----:B------:R-:W-:Y:S02]  /*d2d0*/  IMAD.MOV.U32 R100, RZ, RZ, R75 ;  /* 0x000000ffff647224 */ /* 0x000fe400078e004b */
[----:B------:R-:W-:Y:S02]  /*d2e0*/  IMAD.MOV.U32 R72, RZ, RZ, R13 ;  /* 0x000000ffff487224 */ /* 0x000fe400078e000d */
[----:B------:R-:W-:Y:S02]  /*d2f0*/  IMAD.IADD R75, R7, 0x1, R3 ;  /* 0x00000001074b7824 */ /* 0x000fe400078e0203 */
[----:B------:R-:W-:-:S04]  /*d300*/  IMAD.WIDE.U32 R12, R2, R33, RZ ;  /* 0x00000021020c7225 */ /* 0x000fc800078e00ff */
[----:B------:R-:W-:Y:S02]  /*d310*/  IMAD.X R101, RZ, RZ, RZ, P5 ;  /* 0x000000ffff657224 */ /* 0x000fe400028e06ff */
[----:B------:R-:W-:Y:S01]  /*d320*/  IMAD.WIDE.U32.X R72, R103, R27, R72, P3 ;  /* 0x0000001b67487225 */ /* 0x000fe200018e0448 */
[----:B------:R-:W-:-:S03]  /*d330*/  IADD3 R3, P3, PT, R59, R12, RZ ;  /* 0x0000000c3b037210 */ /* 0x000fc60007f7e0ff */
[----:B------:R-:W-:-:S04]  /*d340*/  IMAD.WIDE.U32 R78, P5, R34, R2, R8 ;  /* 0x00000002224e7225 */ /* 0x000fc800078a0008 */
[----:B------:R-:W-:-:S04]  /*d350*/  IMAD.WIDE.U32 R102, R75, R33, RZ ;  /* 0x000000214b667225 */ /* 0x000fc800078e00ff */
[----:B------:R-:W-:Y:S01]  /*d360*/  IMAD.WIDE.U32.X R58, R113, R0, R100, P4 ;  /* 0x00000000713a7225 */ /* 0x000fe200020e0464 */
[----:B------:R-:W-:-:S03]  /*d370*/  IADD3.X R101, PT, PT, RZ, RZ, RZ, P5, !PT ;  /* 0x000000ffff657210 */ /* 0x000fc60002ffe4ff */
[----:B------:R-:W-:-:S04]  /*d380*/  IMAD.WIDE.U32 R8, R75, R25, RZ ;  /* 0x000000194b087225 */ /* 0x000fc800078e00ff */
[----:B------:R-:W-:-:S04]  /*d390*/  IMAD.WIDE.U32 R102, P5, R34, R6, R102 ;  /* 0x0000000622667225 */ /* 0x000fc800078a0066 */
[----:B------:R-:W-:Y:S01]  /*d3a0*/  IMAD.WIDE.U32 R32, R6, R33, RZ ;  /* 0x0000002106207225 */ /* 0x000fe200078e00ff */
[----:B------:R-:W-:-:S03]  /*d3b0*/  MOV R104, R103 ;  /* 0x0000006700687202 */ /* 0x000fc60000000f00 */
[----:B------:R-:W-:Y:S01]  /*d3c0*/  IMAD.WIDE.U32.X R76, R113, R27, R76, P2 ;  /* 0x0000001b714c7225 */ /* 0x000fe200010e044c */
[----:B------:R-:W-:-:S03]  /*d3d0*/  IADD3 R107, P2, PT, R13, R78, RZ ;  /* 0x0000004e0d6b7210 */ /* 0x000fc60007f5e0ff */
[----:B------:R-:W-:Y:S01]  /*d3e0*/  IMAD.X R105, RZ, RZ, RZ, P5 ;  /* 0x000000ffff697224 */ /* 0x000fe200028e06ff */
[----:B------:R-:W-:Y:S01]  /*d3f0*/  IADD3 R110, P5, PT, R33, R102, RZ ;  /* 0x00000066216e7210 */ /* 0x000fe20007fbe0ff */
[----:B------:R-:W-:Y:S01]  /*d400*/  IMAD.WIDE.U32 R12, P4, R23, R6, R8 ;  /* 0x00000006170c7225 */ /* 0x000fe20007880008 */
[----:B------:R-:W-:-:S03]  /*d410*/  IADD3.X R33, P1, PT, R49, R108, RZ, P1, !PT ;  /* 0x0000006c31217210 */ /* 0x000fc60000f3e4ff */
[----:B------:R-:W-:-:S04]  /*d420*/  IMAD.WIDE.U32 R8, R6, R25, RZ ;  /* 0x0000001906087225 */ /* 0x000fc800078e00ff */
[----:B------:R-:W-:Y:S02]  /*d430*/  IMAD.MOV.U32 R100, RZ, RZ, R79 ;  /* 0x000000ffff647224 */ /* 0x000fe400078e004f */
[----:B------:R-:W-:Y:S01]  /*d440*/  IMAD.WIDE.U32.X R102, R75, R34, R104, P5 ;  /* 0x000000224b667225 */ /* 0x000fe200028e0468 */
[----:B------:R-:W-:Y:S02]  /*d450*/  IADD3 R27, P5, PT, R111, R32, RZ ;  /* 0x000000206f1b7210 */ /* 0x000fe40007fbe0ff */
[----:B------:R-:W-:Y:S01]  /*d460*/  IADD3.X R32, P3, PT, R50, R107, RZ, P3, !PT ;  /* 0x0000006b32207210 */ /* 0x000fe20001f7e4ff */
[----:B------:R-:W-:Y:S01]  /*d470*/  IMAD.X R79, RZ, RZ, RZ, P4 ;  /* 0x000000ffff4f7224 */ /* 0x000fe200020e06ff */
[----:B------:R-:W-:Y:S01]  /*d480*/  IADD3 R3, P4, PT, R3, R8, RZ ;  /* 0x0000000803037210 */ /* 0x000fe20007f9e0ff */
[----:B------:R-:W-:Y:S01]  /*d490*/  IMAD.WIDE.U32.X R100, R74, R34, R100, P2 ;  /* 0x000000224a647225 */ /* 0x000fe200010e0464 */
[----:B------:R-:W-:-:S03]  /*d4a0*/  IADD3 R113, P2, PT, R9, R12, RZ ;  /* 0x0000000c09717210 */ /* 0x000fc60007f5e0ff */
[----:B------:R-:W-:Y:S01]  /*d4b0*/  IMAD.MOV.U32 R78, RZ, RZ, R13 ;  /* 0x000000ffff4e7224 */ /* 0x000fe200078e000d */
[----:B------:R-:W-:Y:S01]  /*d4c0*/  IADD3.X R32, P4, PT, R32, R113, RZ, P4, !PT ;  /* 0x0000007120207210 */ /* 0x000fe2000279e4ff */
[----:B------:R-:W-:-:S04]  /*d4d0*/  IMAD.WIDE.U32 R12, R45, 0x13, RZ ;  /* 0x000000132d0c7825 */ /* 0x000fc800078e00ff */
[----:B------:R-:W-:Y:S02]  /*d4e0*/  IMAD R105, R19, 0x13, RZ ;  /* 0x0000001313697824 */ /* 0x000fe400078e02ff */
[----:B------:R-:W-:-:S04]  /*d4f0*/  IMAD.WIDE.U32 R8, R14, 0x13, RZ ;  /* 0x000000130e087825 */ /* 0x000fc800078e00ff */
[----:B------:R-:W-:Y:S02]  /*d500*/  IMAD R107, R15, 0x13, RZ ;  /* 0x000000130f6b7824 */ /* 0x000fe400078e02ff */
[----:B------:R-:W-:Y:S01]  /*d510*/  IMAD.WIDE.U32.X R78, R75, R23, R78, P2 ;  /* 0x000000174b4e7225 */ /* 0x000fe200010e044e */
[----:B------:R-:W-:-:S03]  /*d520*/  IADD3 R7, P2, PT, R109, R106, RZ ;  /* 0x0000006a6d077210 */ /* 0x000fc60007f5e0ff */
[----:B------:R-:W-:Y:S01]  /*d530*/  IMAD.IADD R49, R13, 0x1, R105 ;  /* 0x000000010d317824 */ /* 0x000fe200078e0269 */
[----:B------:R-:W-:Y:S01]  /*d540*/  IADD3.X R13, P5, PT, R33, R110, RZ, P5, !PT ;  /* 0x0000006e210d7210 */ /* 0x000fe20002fbe4ff */
[----:B------:R-:W-:Y:S01]  /*d550*/  IMAD.IADD R34, R9, 0x1, R107 ;  /* 0x0000000109227824 */ /* 0x000fe200078e026b */
[----:B------:R-:W-:Y:S01]  /*d560*/  IADD3.X R48, P4, P3, R78, R48, R100, P4, P3 ;  /* 0x000000304e307210 */ /* 0x000fe20002386464 */
[----:B------:R-:W-:Y:S01]  /*d570*/  IMAD.WIDE.U32 R108, R49, R68, RZ ;  /* 0x00000044316c7225 */ /* 0x000fe200078e00ff */
[----:B------:R-:W-:Y:S02]  /*d580*/  IADD3.X R41, P1, P5, R102, R41, R76, P5, P1 ;  /* 0x0000002966297210 */ /* 0x000fe40002d2244c */
[----:B------:R-:W-:Y:S01]  /*d590*/  IADD3.X R52, PT, PT, R79, R52, R101, P4, P3 ;  /* 0x000000344f347210 */ /* 0x000fe200027e6465 */
[----:B------:R-:W-:Y:S01]  /*d5a0*/  IMAD.WIDE.U32 R104, R34, R66, RZ ;  /* 0x0000004222687225 */ /* 0x000fe200078e00ff */
[----:B------:R-:W-:Y:S02]  /*d5b0*/  IADD3.X R51, PT, PT, R103, R51, R77, P1, P5 ;  /* 0x0000003367337210 */ /* 0x000fe40000fea44d */
[----:B------:R-:W-:Y:S01]  /*d5c0*/  IADD3.X R9, P6, PT, R70, R117, RZ, P2, !PT ;  /* 0x0000007546097210 */ /* 0x000fe200017de4ff */
[----:B------:R-:W-:-:S04]  /*d5d0*/  IMAD.WIDE.U32 R106, R12, R68, RZ ;  /* 0x000000440c6a7225 */ /* 0x000fc800078e00ff */
[----:B------:R-:W-:Y:S01]  /*d5e0*/  IMAD.WIDE.U32 R78, P3, R69, R12, R108 ;  /* 0x0000000c454e7225 */ /* 0x000fe2000786006c */
[----:B------:R-:W-:-:S03]  /*d5f0*/  IADD3 R33, P1, PT, R56, R106, RZ ;  /* 0x0000006a38217210 */ /* 0x000fc60007f3e0ff */
[----:B------:R-:W-:Y:S01]  /*d600*/  IMAD.WIDE.U32 R104, P5, R67, R8, R104 ;  /* 0x0000000843687225 */ /* 0x000fe200078a0068 */
[----:B------:R-:W-:Y:S02]  /*d610*/  IADD3 R107, P4, PT, R107, R78, RZ ;  /* 0x0000004e6b6b7210 */ /* 0x000fe40007f9e0ff */
[----:B------:R-:W-:Y:S01]  /*d620*/  IADD3.X R111, PT, PT, RZ, RZ, RZ, P3, !PT ;  /* 0x000000ffff6f7210 */ /* 0x000fe20001ffe4ff */
[----:B------:R-:W-:Y:S01]  /*d630*/  IMAD.WIDE.U32 R76, R8, R66, RZ ;  /* 0x00000042084c7225 */ /* 0x000fe200078e00ff */
[----:B------:R-:W-:-:S03]  /*d640*/  IADD3.X R46, P1, PT, R46, R107, RZ, P1, !PT ;  /* 0x0000006b2e2e7210 */ /* 0x000fc60000f3e4ff */
[----:B------:R-:W-:Y:S01]  /*d650*/  IMAD.X R109, RZ, RZ, RZ, P5 ;  /* 0x000000ffff6d7224 */ /* 0x000fe200028e06ff */
[----:B------:R-:W-:Y:S01]  /*d660*/  IADD3.X R55, P6, P5, R72, R55, R58, P6, P0 ;  /* 0x0000003748377210 */ /* 0x000fe200035c043a */
[----:B------:R-:W-:Y:S01]  /*d670*/  IMAD.MOV.U32 R110, RZ, RZ, R79 ;  /* 0x000000ffff6e7224 */ /* 0x000fe200078e004f */
[----:B------:R-:W-:Y:S01]  /*d680*/  IADD3 R77, P3, PT, R77, R104, RZ ;  /* 0x000000684d4d7210 */ /* 0x000fe20007f7e0ff */
[----:B------:R-:W-:Y:S01]  /*d690*/  IMAD.MOV.U32 R108, RZ, RZ, R105 ;  /* 0x000000ffff6c7224 */ /* 0x000fe200078e0069 */
[----:B------:R-:W-:Y:S01]  /*d6a0*/  IADD3 R33, P2, PT, R33, R76, RZ ;  /* 0x0000004c21217210 */ /* 0x000fe20007f5e0ff */
[----:B------:R-:W-:Y:S01]  /*d6b0*/  IMAD.WIDE.U32.X R110, R49, R69, R110, P4 ;  /* 0x00000045316e7225 */ /* 0x000fe200020e046e */
[----:B------:R-:W-:Y:S02]  /*d6c0*/  IADD3.X R47, PT, PT, R73, R47, R59, P6, P5 ;  /* 0x0000002f492f7210 */ /* 0x000fe400037ea43b */
[----:B------:R-:W-:Y:S01]  /*d6d0*/  IADD3.X R46, P0, PT, R46, R77, RZ, P2, !PT ;  /* 0x0000004d2e2e7210 */ /* 0x000fe2000171e4ff */
[----:B------:R-:W-:-:S04]  /*d6e0*/  IMAD.WIDE.U32 R72, R75, R26, RZ ;  /* 0x0000001a4b487225 */ /* 0x000fc800078e00ff */
[----:B------:R-:W-:-:S04]  /*d6f0*/  IMAD.WIDE.U32.X R108, R34, R67, R108, P3 ;  /* 0x00000043226c7225 */ /* 0x000fc800018e046c */
[----:B------:R-:W-:Y:S01]  /*d700*/  IMAD.WIDE.U32 R76, R75, R24, RZ ;  /* 0x000000184b4c7225 */ /* 0x000fe200078e00ff */
[----:B------:R-:W-:-:S03]  /*d710*/  IADD3.X R39, P0, P1, R108, R39, R110, P0, P1 ;  /* 0x000000276c277210 */ /* 0x000fc6000010246e */
[----:B------:R-:W-:Y:S01]  /*d720*/  IMAD.WIDE.U32 R78, R74, R24, RZ ;  /* 0x000000184a4e7225 */ /* 0x000fe200078e00ff */
[----:B------:R-:W-:-:S03]  /*d730*/  IADD3.X R44, PT, PT, R109, R44, R111, P0, P1 ;  /* 0x0000002c6d2c7210 */ /* 0x000fc600007e246f */
[----:B------:R-:W-:-:S04]  /*d740*/  IMAD.WIDE.U32 R58, R6, R26, RZ ;  /* 0x0000001a063a7225 */ /* 0x000fc800078e00ff */
[----:B------:R-:W-:-:S04]  /*d750*/  IMAD.WIDE.U32 R72, P4, R0, R6, R72 ;  /* 0x0000000600487225 */ /* 0x000fc80007880048 */
[----:B------:R-:W-:Y:S01]  /*d760*/  IMAD.WIDE.U32 R104, R2, R25, RZ ;  /* 0x0000001902687225 */ /* 0x000fe200078e00ff */
[----:B------:R-:W-:-:S03]  /*d770*/  IADD3 R115, P5, PT, R59, R72, RZ ;  /* 0x000000483b737210 */ /* 0x000fc60007fbe0ff */
[----:B------:R-:W-:Y:S01]  /*d780*/  IMAD.WIDE.U32 R106, R74, R25, RZ ;  /* 0x000000194a6a7225 */ /* 0x000fe200078e00ff */
[----:B------:R-:W-:Y:S02]  /*d790*/  IADD3.X R25, PT, PT, RZ, RZ, RZ, P4, !PT ;  /* 0x000000ffff197210 */ /* 0x000fe400027fe4ff */
[----:B------:R-:W-:Y:S01]  /*d7a0*/  IADD3 R71, P0, PT, R71, R104, RZ ;  /* 0x0000006847477210 */ /* 0x000fe20007f1e0ff */
[----:B------:R-:W-:-:S04]  /*d7b0*/  IMAD.WIDE.U32 R102, P2, R22, R6, R76 ;  /* 0x0000000616667225 */ /* 0x000fc8000784004c */
[----:B------:R-:W-:-:S04]  /*d7c0*/  IMAD.WIDE.U32 R100, R6, R24, RZ ;  /* 0x0000001806647225 */ /* 0x000fc800078e00ff */
[----:B------:R-:W-:-:S04]  /*d7d0*/  IMAD.WIDE.U32 R76, R2, R24, RZ ;  /* 0x00000018024c7225 */ /* 0x000fc800078e00ff */
[----:B------:R-:W-:Y:S01]  /*d7e0*/  IMAD.WIDE.U32 R78, P6, R22, R2, R78 ;  /* 0x00000002164e7225 */ /* 0x000fe200078c004e */
[----:B------:R-:W-:-:S03]  /*d7f0*/  IADD3 R111, P1, PT, R42, R76, RZ ;  /* 0x0000004c2a6f7210 */ /* 0x000fc60007f3e0ff */
[----:B------:R-:W-:Y:S01]  /*d800*/  IMAD.MOV.U32 R24, RZ, RZ, R73 ;  /* 0x000000ffff187224 */ /* 0x000fe200078e0049 */
[----:B------:R-:W-:Y:S01]  /*d810*/  IADD3 R113, P4, PT, R77, R78, RZ ;  /* 0x0000004e4d717210 */ /* 0x000fe20007f9e0ff */
[----:B------:R-:W-:Y:S01]  /*d820*/  IMAD.WIDE.U32 R76, R49, R66, RZ ;  /* 0x00000042314c7225 */ /* 0x000fe200078e00ff */
[----:B------:R-:W-:-:S03]  /*d830*/  MOV R70, R79 ;  /* 0x0000004f00467202 */ /* 0x000fc60000000f00 */
[----:B------:R-:W-:Y:S01]  /*d840*/  IMAD.WIDE.U32.X R24, R75, R0, R24, P5 ;  /* 0x000000004b187225 */ /* 0x000fe200028e0418 */
[----:B------:R-:W-:-:S03]  /*d850*/  IADD3 R109, P5, PT, R71, R100, RZ ;  /* 0x00000064476d7210 */ /* 0x000fc60007fbe0ff */
[----:B------:R-:W-:Y:S01]  /*d860*/  IMAD.X R71, RZ, RZ, RZ, P6 ;  /* 0x000000ffff477224 */ /* 0x000fe200030e06ff */
[----:B------:R-:W-:Y:S01]  /*d870*/  IADD3 R6, P6, PT, R101, R102, RZ ;  /* 0x0000006665067210 */ /* 0x000fe20007fde0ff */
[----:B------:R-:W-:-:S04]  /*d880*/  IMAD.WIDE.U32 R106, P3, R23, R2, R106 ;  /* 0x00000002176a7225 */ /* 0x000fc8000786006a */
[----:B------:R-:W-:Y:S02]  /*d890*/  IMAD.MOV.U32 R72, RZ, RZ, R103 ;  /* 0x000000ffff487224 */ /* 0x000fe400078e0067 */
[----:B------:R-:W-:-:S04]  /*d8a0*/  IMAD.WIDE.U32.X R70, R74, R22, R70, P4 ;  /* 0x000000164a467225 */ /* 0x000fc800020e0446 */
[----:B------:R-:W-:Y:S01]  /*d8b0*/  IMAD.X R73, RZ, RZ, RZ, P2 ;  /* 0x000000ffff497224 */ /* 0x000fe200010e06ff */
[----:B------:R-:W-:Y:S01]  /*d8c0*/  IADD3 R0, P2, PT, R105, R106, RZ ;  /* 0x0000006a69007210 */ /* 0x000fe20007f5e0ff */
[----:B------:R-:W-:-:S03]  /*d8d0*/  IMAD.WIDE.U32 R78, R12, R66, RZ ;  /* 0x000000420c4e7225 */ /* 0x000fc600078e00ff */
[----:B------:R-:W-:Y:S01]  /*d8e0*/  IADD3.X R29, P0, PT, R29, R0, RZ, P0, !PT ;  /* 0x000000001d1d7210 */ /* 0x000fe2000071e4ff */
[----:B------:R-:W-:Y:S01]  /*d8f0*/  IMAD.WIDE.U32 R102, P4, R67, R12, R76 ;  /* 0x0000000c43667225 */ /* 0x000fe2000788004c */
[----:B------:R-:W-:-:S03]  /*d900*/  MOV R76, R107 ;  /* 0x0000006b004c7202 */ /* 0x000fc60000000f00 */
[----:B------:R-:W-:-:S04]  /*d910*/  IMAD.WIDE.U32 R100, R34, R64, RZ ;  /* 0x0000004022647225 */ /* 0x000fc800078e00ff */
[----:B------:R-:W-:-:S04]  /*d920*/  IMAD.WIDE.U32.X R72, R75, R22, R72, P6 ;  /* 0x000000164b487225 */ /* 0x000fc800030e0448 */
[----:B------:R-:W-:Y:S01]  /*d930*/  IMAD.X R77, RZ, RZ, RZ, P3 ;  /* 0x000000ffff4d7224 */ /* 0x000fe200018e06ff */
[----:B------:R-:W-:Y:S01]  /*d940*/  IADD3 R59, P3, PT, R54, R78, RZ ;  /* 0x0000004e363b7210 */ /* 0x000fe20007f7e0ff */
[----:B------:R-:W-:Y:S01]  /*d950*/  IMAD.X R105, RZ, RZ, RZ, P4 ;  /* 0x000000ffff697224 */ /* 0x000fe200020e06ff */
[----:B------:R-:W-:Y:S01]  /*d960*/  IADD3 R22, P4, PT, R79, R102, RZ ;  /* 0x000000664f167210 */ /* 0x000fe20007f9e0ff */
[----:B------:R-:W-:Y:S01]  /*d970*/  IMAD.WIDE.U32 R78, R8, R64, RZ ;  /* 0x00000040084e7225 */ /* 0x000fe200078e00ff */
[----:B------:R-:W-:Y:S02]  /*d980*/  IADD3.X R54, P5, PT, R29, R6, RZ, P5, !PT ;  /* 0x000000061d367210 */ /* 0x000fe40002fbe4ff */
        /* <DEDUP_REMOVED lines=9> */
[----:B------:R-:W-:Y:S02]  /*da20*/  IMAD.MOV.U32 R22, RZ, RZ, R101 ;  /* 0x000000ffff167224 */ /* 0x000fe400078e0065 */
[----:B------:R-:W-:-:S04]  /*da30*/  IMAD.WIDE.U32 R58, R19, R60, RZ ;  /* 0x0000003c133a7225 */ /* 0x000fc800078e00ff */
[----:B------:R-:W-:Y:S01]  /*da40*/  IMAD.WIDE.U32.X R22, R34, R65, R22, P6 ;  /* 0x0000004122167225 */ /* 0x000fe200030e0416 */
[----:B------:R-:W-:Y:S02]  /*da50*/  IADD3.X R79, P6, PT, R43, R78, RZ, P4, !PT ;  /* 0x0000004e2b4f7210 */ /* 0x000fe400027de4ff */
[----:B------:R-:W-:Y:S01]  /*da60*/  IADD3.X R0, P4, PT, R40, R113, RZ, P1, !PT ;  /* 0x0000007128007210 */ /* 0x000fe20000f9e4ff */
[----:B------:R-:W-:Y:S01]  /*da70*/  IMAD.WIDE.U32 R42, R45, R60, RZ ;  /* 0x0000003c2d2a7225 */ /* 0x000fe200078e00ff */
[----:B------:R-:W-:Y:S02]  /*da80*/  IADD3.X R21, P3, P6, R22, R21, R66, P6, P3 ;  /* 0x0000001516157210 */ /* 0x000fe40003666442 */
[----:B------:R-:W-:Y:S02]  /*da90*/  IADD3.X R40, P5, P0, R72, R20, R74, P5, P0 ;  /* 0x0000001448287210 */ /* 0x000fe400028a044a */
[----:B------:R-:W-:Y:S01]  /*daa0*/  IADD3.X R26, PT, PT, R23, R57, R67, P3, P6 ;  /* 0x00000039171a7210 */ /* 0x000fe20001fec443 */
[----:B------:R-:W-:Y:S01]  /*dab0*/  IMAD.WIDE.U32 R22, R49, R64, RZ ;  /* 0x0000004031167225 */ /* 0x000fe200078e00ff */
[----:B------:R-:W-:-:S02]  /*dac0*/  IADD3.X R76, PT, PT, R73, R53, R75, P5, P0 ;  /* 0x00000035494c7210 */ /* 0x000fc40002fe044b */
[----:B------:R-:W-:Y:S01]  /*dad0*/  IADD3.X R20, P2, PT, R0, R115, RZ, P2, !PT ;  /* 0x0000007300147210 */ /* 0x000fe2000175e4ff */
[----:B------:R-:W-:Y:S01]  /*dae0*/  IMAD.WIDE.U32 R58, P0, R45, R61, R58 ;  /* 0x0000003d2d3a7225 */ /* 0x000fe2000780003a */
[----:B------:R-:W-:Y:S02]  /*daf0*/  IADD3 R5, P1, PT, R5, R42, RZ ;  /* 0x0000002a05057210 */ /* 0x000fe40007f3e0ff */
[----:B------:R-:W-:Y:S01]  /*db00*/  IADD3.X R53, P2, P4, R24, R16, R70, P2, P4 ;  /* 0x0000001018357210 */ /* 0x000fe20001448446 */
[----:B------:R-:W-:Y:S01]  /*db10*/  IMAD.WIDE.U32 R56, P5, R65, R12, R22 ;  /* 0x0000000c41387225 */ /* 0x000fe200078a0016 */
[----:B------:R-:W-:Y:S02]  /*db20*/  IADD3 R103, P3, PT, R43, R58, RZ ;  /* 0x0000003a2b677210 */ /* 0x000fe40007f7e0ff */
[----:B------:R-:W-:Y:S01]  /*db30*/  IADD3.X R50, PT, PT, R25, R17, R71, P2, P4 ;  /* 0x0000001119327210 */ /* 0x000fe200017e8447 */
[----:B------:R-:W-:Y:S01]  /*db40*/  IMAD.WIDE.U32 R42, R12, R64, RZ ;  /* 0x000000400c2a7225 */ /* 0x000fe200078e00ff */
[----:B------:R-:W-:-:S02]  /*db50*/  IADD3.X R25, PT, PT, RZ, RZ, RZ, P5, !PT ;  /* 0x000000ffff197210 */ /* 0x000fc40002ffe4ff */
[----:B------:R-:W-:Y:S01]  /*db60*/  SHF.L.W.U32.HI R0, R20, 0xd, R53 ;  /* 0x0000000d14007819 */ /* 0x000fe20000010e35 */
[----:B------:R-:W-:Y:S01]  /*db70*/  IMAD.WIDE.U32 R22, R34, R62, RZ ;  /* 0x0000003e22167225 */ /* 0x000fe200078e00ff */
[----:B------:R-:W-:Y:S02]  /*db80*/  IADD3 R101, P5, PT, R43, R56, RZ ;  /* 0x000000382b657210 */ /* 0x000fe40007fbe0ff */
[----:B------:R-:W-:Y:S01]  /*db90*/  IADD3.X R4, P1, PT, R4, R103, RZ, P1, !PT ;  /* 0x0000006704047210 */ /* 0x000fe20000f3e4ff */
[----:B------:R-:W-:-:S04]  /*dba0*/  IMAD.WIDE.U32 R66, R19, R62, RZ ;  /* 0x0000003e13427225 */ /* 0x000fc800078e00ff */
[----:B------:R-:W-:-:S04]  /*dbb0*/  IMAD.WIDE.U32 R70, R34, R68, RZ ;  /* 0x0000004422467225 */ /* 0x000fc800078e00ff */
[----:B------:R-:W-:Y:S02]  /*dbc0*/  IMAD.MOV.U32 R24, RZ, RZ, R57 ;  /* 0x000000ffff187224 */ /* 0x000fe400078e0039 */
[----:B------:R-:W-:-:S04]  /*dbd0*/  IMAD.WIDE.U32 R22, P4, R63, R8, R22 ;  /* 0x000000083f167225 */ /* 0x000fc80007880016 */
[----:B------:R-:W-:-:S04]  /*dbe0*/  IMAD.WIDE.U32.X R56, R49, R65, R24, P5 ;  /* 0x0000004131387225 */ /* 0x000fc800028e0418 */
[----:B------:R-:W-:-:S04]  /*dbf0*/  IMAD.WIDE.U32 R74, P2, R45, R63, R66 ;  /* 0x0000003f2d4a7225 */ /* 0x000fc80007840042 */
[----:B------:R-:W-:Y:S01]  /*dc00*/  IMAD.WIDE.U32 R72, R45, R62, RZ ;  /* 0x0000003e2d487225 */ /* 0x000fe200078e00ff */
[----:B------:R-:W-:-:S03]  /*dc10*/  MOV R58, R75 ;  /* 0x0000004b003a7202 */ /* 0x000fc60000000f00 */
[----:B------:R-:W-:Y:S01]  /*dc20*/  IMAD.X R25, RZ, RZ, RZ, P4 ;  /* 0x000000ffff197224 */ /* 0x000fe200020e06ff */
[----:B------:R-:W-:Y:S01]  /*dc30*/  IADD3 R45, P4, PT, R28, R42, RZ ;  /* 0x0000002a1c2d7210 */ /* 0x000fe20007f9e0ff */
[----:B------:R-:W-:Y:S01]  /*dc40*/  IMAD.WIDE.U32 R16, R8, R62, RZ ;  /* 0x0000003e08107225 */ /* 0x000fe200078e00ff */
[----:B------:R-:W-:Y:S02]  /*dc50*/  MOV R28, R59 ;  /* 0x0000003b001c7202 */ /* 0x000fe40000000f00 */
[----:B------:R-:W-:Y:S01]  /*dc60*/  IADD3.X R10, P4, PT, R10, R101, RZ, P4, !PT ;  /* 0x000000650a0a7210 */ /* 0x000fe2000279e4ff */
[----:B------:R-:W-:Y:S01]  /*dc70*/  IMAD.WIDE.U32 R70, P6, R69, R8, R70 ;  /* 0x0000000845467225 */ /* 0x000fe200078c0046 */
[----:B------:R-:W-:-:S03]  /*dc80*/  IADD3 R73, P5, PT, R73, R74, RZ ;  /* 0x0000004a49497210 */ /* 0x000fc60007fbe0ff */
[----:B------:R-:W-:Y:S01]  /*dc90*/  IMAD.X R29, RZ, RZ, RZ, P0 ;  /* 0x000000ffff1d7224 */ /* 0x000fe200000e06ff */
[----:B------:R-:W-:Y:S01]  /*dca0*/  IADD3 R37, P0, PT, R37, R72, RZ ;  /* 0x0000004825257210 */ /* 0x000fe20007f1e0ff */
[----:B------:R-:W-:Y:S01]  /*dcb0*/  IMAD.X R43, RZ, RZ, RZ, P6 ;  /* 0x000000ffff2b7224 */ /* 0x000fe200030e06ff */
[----:B------:R-:W-:Y:S01]  /*dcc0*/  IADD3 R49, P6, PT, R17, R22, RZ ;  /* 0x0000001611317210 */ /* 0x000fe20007fde0ff */
[----:B------:R-:W-:-:S04]  /*dcd0*/  IMAD.WIDE.U32 R66, R8, R68, RZ ;  /* 0x0000004408427225 */ /* 0x000fc800078e00ff */
[----:B------:R-:W-:Y:S01]  /*dce0*/  IMAD.WIDE.U32.X R28, R19, R61, R28, P3 ;  /* 0x0000003d131c7225 */ /* 0x000fe200018e041c */
[----:B------:R-:W-:-:S03]  /*dcf0*/  IADD3 R8, P3, PT, R45, R16, RZ ;  /* 0x000000102d087210 */ /* 0x000fc60007f7e0ff */
[----:B------:R-:W-:Y:S01]  /*dd00*/  IMAD.MOV.U32 R24, RZ, RZ, R23 ;  /* 0x000000ffff187224 */ /* 0x000fe200078e0017 */
[----:B------:R-:W-:Y:S01]  /*dd10*/  IADD3.X R49, P3, PT, R10, R49, RZ, P3, !PT ;  /* 0x000000310a317210 */ /* 0x000fe20001f7e4ff */
[----:B------:R-:W-:-:S04]  /*dd20*/  IMAD.WIDE.U32 R22, R15, R60, RZ ;  /* 0x0000003c0f167225 */ /* 0x000fc800078e00ff */
[----:B------:R-:W-:Y:S01]  /*dd30*/  IMAD.WIDE.U32.X R16, R34, R63, R24, P6 ;  /* 0x0000003f22107225 */ /* 0x000fe200030e0418 */
[----:B------:R-:W-:-:S03]  /*dd40*/  IADD3 R67, P6, PT, R67, R70, RZ ;  /* 0x0000004643437210 */ /* 0x000fc60007fde0ff */
[----:B------:R-:W-:Y:S01]  /*dd50*/  IMAD.X R59, RZ, RZ, RZ, P2 ;  /* 0x000000ffff3b7224 */ /* 0x000fe200010e06ff */
[----:B------:R-:W-:Y:S01]  /*dd60*/  IADD3.X R6, P3, P4, R16, R11, R56, P3, P4 ;  /* 0x0000000b10067210 */ /* 0x000fe20001c68438 */
[----:B------:R-:W-:Y:S01]  /*dd70*/  IMAD.MOV.U32 R42, RZ, RZ, R71 ;  /* 0x000000ffff2a7224 */ /* 0x000fe200078e0047 */
[----:B------:R-:W-:Y:S01]  /*dd80*/  IADD3 R12, P2, PT, R5, R66, RZ ;  /* 0x00000042050c7210 */ /* 0x000fe20007f5e0ff */
[----:B------:R-:W-:Y:S01]  /*dd90*/  IMAD.WIDE.U32.X R24, R19, R63, R58, P5 ;  /* 0x0000003f13187225 */ /* 0x000fe200028e043a */
[----:B------:R-:W-:Y:S02]  /*dda0*/  IADD3.X R57, PT, PT, R17, R18, R57, P3, P4 ;  /* 0x0000001211397210 */ /* 0x000fe40001fe8439 */
[----:B------:R-:W-:Y:S01]  /*ddb0*/  SHF.L.W.U32.HI R5, R53, 0xd, R50 ;  /* 0x0000000d35057819 */ /* 0x000fe20000010e32 */
[----:B------:R-:W-:Y:S01]  /*ddc0*/  IMAD.WIDE.U32 R22, P5, R14, R61, R22 ;  /* 0x0000003d0e167225 */ /* 0x000fe200078a0016 */
[----:B------:R-:W-:Y:S02]  /*ddd0*/  IADD3 R50, P4, PT, R0, R109, RZ ;  /* 0x0000006d00327210 */ /* 0x000fe40007f9e0ff */
[----:B------:R-:W-:Y:S01]  /*dde0*/  SHF.L.W.U32.HI R0, R49, 0xd, R6 ;  /* 0x0000000d31007819 */ /* 0x000fe20000010e06 */
[----:B------:R-:W-:Y:S01]  /*ddf0*/  IMAD.WIDE.U32 R16, R14, R60, RZ ;  /* 0x0000003c0e107225 */ /* 0x000fe200078e00ff */
[----:B------:R-:W-:-:S02]  /*de00*/  SHF.L.W.U32.HI R6, R6, 0xd, R57 ;  /* 0x0000000d06067819 */ /* 0x000fc40000010e39 */
[----:B------:R-:W-:Y:S01]  /*de10*/  IADD3.X R54, P4, PT, R5, R54, RZ, P4, !PT ;  /* 0x0000003605367210 */ /* 0x000fe2000279e4ff */
[----:B------:R-:W-:Y:S01]  /*de20*/  IMAD.X R19, RZ, RZ, RZ, P5 ;  /* 0x000000ffff137224 */ /* 0x000fe200028e06ff */
[----:B------:R-:W-:Y:S01]  /*de30*/  IADD3 R45, P5, PT, R0, R77, RZ ;  /* 0x0000004d002d7210 */ /* 0x000fe20007fbe0ff */
[----:B------:R-:W-:Y:S01]  /*de40*/  IMAD.WIDE.U32.X R10, R34, R69, R42, P6 ;  /* 0x00000045220a7225 */ /* 0x000fe200030e042a */
[----:B------:R-:W-:Y:S02]  /*de50*/  IADD3 R43, P6, PT, R17, R22, RZ ;  /* 0x00000016112b7210 */ /* 0x000fe40007fde0ff */
[----:B------:R-:W-:Y:S01]  /*de60*/  IADD3.X R53, P5, PT, R6, R79, RZ, P5, !PT ;  /* 0x0000004f06357210 */ /* 0x000fe20002fbe4ff */
[----:B------:R-:W-:Y:S01]  /*de70*/  IMAD.MOV.U32 R18, RZ, RZ, R23 ;  /* 0x000000ffff127224 */ /* 0x000fe200078e0017 */
[----:B------:R-:W-:Y:S02]  /*de80*/  IADD3.X R5, P4, PT, RZ, R40, RZ, P4, !PT ;  /* 0x00000028ff057210 */ /* 0x000fe4000279e4ff */
[----:B------:R-:W-:Y:S01]  /*de90*/  IADD3.X R6, P5, PT, RZ, R21, RZ, P5, !PT ;  /* 0x00000015ff067210 */ /* 0x000fe20002fbe4ff */
[----:B------:R-:W-:Y:S01]  /*dea0*/  IMAD.WIDE.U32.X R14, R15, R61, R18, P6 ;  /* 0x0000003d0f0e7225 */ /* 0x000fe200030e0412 */
[----:B------:R-:W-:-:S02]  /*deb0*/  IADD3 R16, P3, PT, R37, R16, RZ ;  /* 0x0000001025107210 */ /* 0x000fc40007f7e0ff */
[----:B------:R-:W-:Y:S01]  /*dec0*/  IADD3.X R34, P0, PT, R38, R73, RZ, P0, !PT ;  /* 0x0000004926227210 */ /* 0x000fe2000071e4ff */
[----:B------:R-:W-:Y:S01]  /*ded0*/  IMAD.X R17, RZ, RZ, R26, P5 ;  /* 0x000000ffff117224 */ /* 0x000fe200028e061a */
[----:B------:R-:W-:Y:S02]  /*dee0*/  IADD3.X R18, PT, PT, RZ, R76, RZ, P4, !PT ;  /* 0x0000004cff127210 */ /* 0x000fe400027fe4ff */
[----:B------:R-:W-:Y:S02]  /*def0*/  SHF.L.W.U32.HI R0, R54, 0xd, R5 ;  /* 0x0000000d36007819 */ /* 0x000fe40000010e05 */
[----:B------:R-:W-:Y:S02]  /*df00*/  SHF.L.W.U32.HI R5, R5, 0xd, R18 ;  /* 0x0000000d05057819 */ /* 0x000fe40000010e12 */
[----:B------:R-:W-:Y:S02]  /*df10*/  IADD3 R23, P4, PT, R0, R3, RZ ;  /* 0x0000000300177210 */ /* 0x000fe40007f9e0ff */
[----:B------:R-:W-:-:S02]  /*df20*/  IADD3.X R34, P3, PT, R34, R43, RZ, P3, !PT ;  /* 0x0000002b22227210 */ /* 0x000fc40001f7e4ff */
[----:B------:R-:W-:Y:S02]  /*df30*/  SHF.L.W.U32.HI R0, R53, 0xd, R6 ;  /* 0x0000000d35007819 */ /* 0x000fe40000010e06 */
[----:B------:R-:W-:Y:S02]  /*df40*/  IADD3.X R5, P4, PT, R5, R32, RZ, P4, !PT ;  /* 0x0000002005057210 */ /* 0x000fe4000279e4ff */
[----:B------:R-:W-:Y:S02]  /*df50*/  IADD3.X R21, P3, P5, R14, R30, R24, P3, P0 ;  /* 0x0000001e0e157210 */ /* 0x000fe40001d60418 */
[----:B------:R-:W-:Y:S02]  /*df60*/  SHF.L.W.U32.HI R3, R6, 0xd, R17 ;  /* 0x0000000d06037819 */ /* 0x000fe40000010e11 */
[----:B------:R-:W-:Y:S02]  /*df70*/  IADD3 R0, P0, PT, R0, R33, RZ ;  /* 0x0000002100007210 */ /* 0x000fe40007f1e0ff */
[----:B------:R-:W-:-:S02]  /*df80*/  IADD3.X R19, P2, PT, R4, R67, RZ, P2, !PT ;  /* 0x0000004304137210 */ /* 0x000fc4000175e4ff */
[----:B------:R-:W-:Y:S02]  /*df90*/  IADD3.X R48, P4, PT, RZ, R48, RZ, P4, !PT ;  /* 0x00000030ff307210 */ /* 0x000fe4000279e4ff */
[----:B------:R-:W-:Y:S02]  /*dfa0*/  IADD3.X R46, P0, PT, R3, R46, RZ, P0, !PT ;  /* 0x0000002e032e7210 */ /* 0x000fe4000071e4ff */
[----:B------:R-:W-:Y:S01]  /*dfb0*/  IADD3.X R17, P2, P1, R10, R35, R28, P2, P1 ;  /* 0x000000230a117210 */ /* 0x000fe2000114241c */
[----:B------:R-:W-:Y:S01]  /*dfc0*/  IMAD.X R3, RZ, RZ, R52, P4 ;  /* 0x000000ffff037224 */ /* 0x000fe200020e0634 */
[----:B------:R-:W-:Y:S02]  /*dfd0*/  IADD3.X R39, P0, PT, RZ, R39, RZ, P0, !PT ;  /* 0x00000027ff277210 */ /* 0x000fe4000071e4ff */
[----:B------:R-:W-:Y:S02]  /*dfe0*/  IADD3.X R22, PT, PT, R11, R36, R29, P2, P1 ;  /* 0x000000240b167210 */ /* 0x000fe400017e241d */
[----:B------:R-:W-:Y:S01]  /*dff0*/  SHF.L.W.U32.HI R4, R5, 0xd, R48 ;  /* 0x0000000d05047819 */ /* 0x000fe20000010e30 */
[----:B------:R-:W-:Y:S01]  /*e000*/  IMAD.X R10, RZ, RZ, R44, P0 ;  /* 0x000000ffff0a7224 */ /* 0x000fe200000e062c */
[----:B------:R-:W-:-:S02]  /*e010*/  IADD3 R37, P1, P2, R0, -0x2, -R23 ;  /* 0xfffffffe00257810 */ /* 0x000fc40007a3e817 */
[----:B------:R-:W-:Y:S02]  /*e020*/  LOP3.LUT R5, R5, 0x7ffff, RZ, 0xc0, !PT ;  /* 0x0007ffff05057812 */ /* 0x000fe400078ec0ff */
[----:B------:R-:W-:Y:S02]  /*e030*/  LOP3.LUT R24, R46, 0x7ffff, RZ, 0xc0, !PT ;  /* 0x0007ffff2e187812 */ /* 0x000fe400078ec0ff */
[----:B------:R-:W-:Y:S02]  /*e040*/  SHF.L.W.U32.HI R6, R48, 0xd, R3 ;  /* 0x0000000d30067819 */ /* 0x000fe40000010e03 */
[----:B------:R-:W-:Y:S02]  /*e050*/  SHF.L.W.U32.HI R3, R46, 0xd, R39 ;  /* 0x0000000d2e037819 */ /* 0x000fe40000010e27 */
[----:B------:R-:W-:Y:S02]  /*e060*/  IADD3.X R30, PT, PT, R15, R31, R25, P3, P5 ;  /* 0x0000001f0f1e7210 */ /* 0x000fe40001fea419 */
[----:B------:R-:W-:-:S02]  /*e070*/  IADD3 R0, P3, PT, R0, R23, RZ ;  /* 0x0000001700007210 */ /* 0x000fc40007f7e0ff */
[----:B------:R-:W-:Y:S02]  /*e080*/  IADD3.X R31, PT, PT, R24, 0xfffff, ~R5, P1, P2 ;  /* 0x000fffff181f7810 */ /* 0x000fe40000fe4c05 */
[----:B------:R-:W-:Y:S02]  /*e090*/  IADD3 R14, P0, PT, R4, R27, RZ ;  /* 0x0000001b040e7210 */ /* 0x000fe40007f1e0ff */
[----:B------:R-:W-:Y:S02]  /*e0a0*/  SHF.L.W.U32.HI R10, R39, 0xd, R10 ;  /* 0x0000000d270a7819 */ /* 0x000fe40000010e0a */
[----:B------:R-:W-:Y:S02]  /*e0b0*/  IADD3 R3, P1, PT, R3, R12, RZ ;  /* 0x0000000c03037210 */ /* 0x000fe40007f3e0ff */
[----:B------:R-:W-:Y:S01]  /*e0c0*/  IADD3.X R24, PT, PT, R24, R5, RZ, P3, !PT ;  /* 0x0000000518187210 */ /* 0x000fe20001ffe4ff */
[----:B------:R-:W-:Y:S01]  /*e0d0*/  IMAD.WIDE.U32 R4, R31, R0, RZ ;  /* 0x000000001f047225 */ /* 0x000fe200078e00ff */
[----:B------:R-:W-:-:S02]  /*e0e0*/  IADD3.X R28, P0, PT, R6, R13, RZ, P0, !PT ;  /* 0x0000000d061c7210 */ /* 0x000fc4000071e4ff */
[----:B------:R-:W-:Y:S01]  /*e0f0*/  IADD3.X R18, P1, PT, R10, R19, RZ, P1, !PT ;  /* 0x000000130a127210 */ /* 0x000fe20000f3e4ff */
[----:B------:R-:W-:Y:S01]  /*e100*/  IMAD.WIDE.U32 R10, R37, R0, RZ ;  /* 0x00000000250a7225 */ /* 0x000fe200078e00ff */
[C---:B------:R-:W-:Y:S02]  /*e110*/  IADD3 R33, P2, P3, R3.reuse, -0x2, -R14 ;  /* 0xfffffffe03217810 */ /* 0x040fe40007b5e80e */
[----:B------:R-:W-:Y:S01]  /*e120*/  IADD3 R25, P4, PT, R3, R14, RZ ;  /* 0x0000000e03197210 */ /* 0x000fe20007f9e0ff */
[----:B------:R-:W-:Y:S01]  /*e130*/  IMAD.WIDE.U32 R12, P5, R24, R37, R4 ;  /* 0x00000025180c7225 */ /* 0x000fe200078a0004 */
[----:B------:R-:W-:Y:S02]  /*e140*/  LOP3.LUT R3, R28, 0x7ffff, RZ, 0xc0, !PT ;  /* 0x0007ffff1c037812 */ /* 0x000fe400078ec0ff */
[----:B------:R-:W-:Y:S01]  /*e150*/  LOP3.LUT R26, R18, 0x7ffff, RZ, 0xc0, !PT ;  /* 0x0007ffff121a7812 */ /* 0x000fe200078ec0ff */
[----:B------:R-:W-:Y:S01]  /*e160*/  IMAD.X R5, RZ, RZ, RZ, P5 ;  /* 0x000000ffff057224 */ /* 0x000fe200028e06ff */
[----:B------:R-:W-:-:S02]  /*e170*/  IADD3.X R41, P0, PT, RZ, R41, RZ, P0, !PT ;  /* 0x00000029ff297210 */ /* 0x000fc4000071e4ff */
[----:B------:R-:W-:Y:S02]  /*e180*/  IADD3.X R15, P1, PT, RZ, R17, RZ, P1, !PT ;  /* 0x00000011ff0f7210 */ /* 0x000fe40000f3e4ff */
[C-C-:B------:R-:W-:Y:S01]  /*e190*/  IADD3.X R35, PT, PT, R26.reuse, 0xfffff, ~R3.reuse, P2, P3 ;  /* 0x000fffff1a237810 */ /* 0x140fe200017e6c03 */
[----:B------:R-:W-:Y:S01]  /*e1a0*/  IMAD.X R26, R26, 0x1, R3, P4 ;  /* 0x000000011a1a7824 */ /* 0x000fe200020e0603 */
[----:B------:R-:W-:Y:S01]  /*e1b0*/  IADD3 R6, P4, PT, R11, R12, RZ ;  /* 0x0000000c0b067210 */ /* 0x000fe20007f9e0ff */
[----:B------:R-:W-:Y:S01]  /*e1c0*/  IMAD.X R14, RZ, RZ, R51, P0 ;  /* 0x000000ffff0e7224 */ /* 0x000fe200000e0633 */
[----:B------:R-:W-:Y:S01]  /*e1d0*/  SHF.L.W.U32.HI R12, R28, 0xd, R41 ;  /* 0x0000000d1c0c7819 */ /* 0x000fe20000010e29 */
[----:B------:R-:W-:Y:S01]  /*e1e0*/  IMAD.X R22, RZ, RZ, R22, P1 ;  /* 0x000000ffff167224 */ /* 0x000fe200008e0616 */
[----:B------:R-:W-:Y:S01]  /*e1f0*/  SHF.L.W.U32.HI R3, R18, 0xd, R15 ;  /* 0x0000000d12037819 */ /* 0x000fe20000010e0f */
[----:B------:R-:W-:Y:S01]  /*e200*/  IMAD.WIDE.U32 R18, R0, 0x13, RZ ;  /* 0x0000001300127825 */ /* 0x000fe200078e00ff */
[----:B------:R-:W-:-:S02]  /*e210*/  SHF.L.W.U32.HI R14, R41, 0xd, R14 ;  /* 0x0000000d290e7819 */ /* 0x000fc40000010e0e */
[----:B------:R-:W-:Y:S01]  /*e220*/  IADD3 R28, P0, PT, R12, R7, RZ ;  /* 0x000000070c1c7210 */ /* 0x000fe20007f1e0ff */
[----:B------:R-:W-:Y:S01]  /*e230*/  IMAD R11, R24, 0x13, RZ ;  /* 0x00000013180b7824 */ /* 0x000fe200078e02ff */
[----:B------:R-:W-:Y:S01]  /*e240*/  SHF.L.W.U32.HI R7, R15, 0xd, R22 ;  /* 0x0000000d0f077819 */ /* 0x000fe20000010e16 */
[----:B------:R-:W-:Y:S01]  /*e250*/  IMAD.WIDE.U32 R22, R35, R18, RZ ;  /* 0x0000001223167225 */ /* 0x000fe200078e00ff */
[----:B------:R-:W-:Y:S02]  /*e260*/  IADD3 R3, P1, PT, R3, R16, RZ ;  /* 0x0000001003037210 */ /* 0x000fe40007f3e0ff */
[----:B------:R-:W-:Y:S01]  /*e270*/  IADD3.X R36, P0, PT, R14, R9, RZ, P0, !PT ;  /* 0x000000090e247210 */ /* 0x000fe2000071e4ff */
[----:B------:R-:W-:Y:S01]  /*e280*/  IMAD.WIDE.U32 R16, R25, 0x13, RZ ;  /* 0x0000001319107825 */ /* 0x000fe200078e00ff */
[----:B------:R-:W-:Y:S02]  /*e290*/  IADD3.X R32, P1, PT, R7, R34, RZ, P1, !PT ;  /* 0x0000002207207210 */ /* 0x000fe40000f3e4ff */
[----:B------:R-:W-:Y:S01]  /*e2a0*/  IADD3.X R55, P0, PT, RZ, R55, RZ, P0, !PT ;  /* 0x00000037ff377210 */ /* 0x000fe2000071e4ff */
[----:B------:R-:W-:Y:S01]  /*e2b0*/  IMAD.IADD R42, R19, 0x1, R11 ;  /* 0x00000001132a7824 */ /* 0x000fe200078e020b */
[----:B------:R-:W-:Y:S01]  /*e2c0*/  IADD3.X R21, P3, PT, RZ, R21, RZ, P1, !PT ;  /* 0x00000015ff157210 */ /* 0x000fe20000f7e4ff */
[----:B------:R-:W-:Y:S01]  /*e2d0*/  IMAD.WIDE.U32 R14, R33, R18, RZ ;  /* 0x00000012210e7225 */ /* 0x000fe200078e00ff */
[----:B------:R-:W-:-:S02]  /*e2e0*/  IADD3 R19, P1, P2, R3, -0x2, -R28 ;  /* 0xfffffffe03137810 */ /* 0x000fc40007a3e81c */
[----:B------:R-:W-:Y:S01]  /*e2f0*/  IADD3 R28, P6, PT, R3, R28, RZ ;  /* 0x0000001c031c7210 */ /* 0x000fe20007fde0ff */
[----:B------:R-:W-:Y:S01]  /*e300*/  IMAD.WIDE.U32 R22, P5, R42, R33, R22 ;  /* 0x000000212a167225 */ /* 0x000fe200078a0016 */
[----:B------:R-:W-:Y:S02]  /*e310*/  MOV R4, R13 ;  /* 0x0000000d00047202 */ /* 0x000fe40000000f00 */
[----:B------:R-:W-:Y:S01]  /*e320*/  LOP3.LUT R3, R20, 0x7ffff, RZ, 0xc0, !PT ;  /* 0x0007ffff14037812 */ /* 0x000fe200078ec0ff */
[----:B------:R-:W-:Y:S01]  /*e330*/  IMAD.WIDE.U32 R12, R16, R37, RZ ;  /* 0x00000025100c7225 */ /* 0x000fe200078e00ff */
[----:B------:R-:W-:Y:S02]  /*e340*/  SHF.L.W.U32.HI R7, R36, 0xd, R55 ;  /* 0x0000000d24077819 */ /* 0x000fe40000010e37 */
[----:B------:R-:W-:Y:S01]  /*e350*/  IADD3.X R30, PT, PT, RZ, R30, RZ, P3, !PT ;  /* 0x0000001eff1e7210 */ /* 0x000fe20001ffe4ff */
[----:B------:R-:W-:Y:S01]  /*e360*/  IMAD.X R34, RZ, RZ, R47, P0 ;  /* 0x000000ffff227224 */ /* 0x000fe200000e062f */
[----:B------:R-:W-:Y:S01]  /*e370*/  IADD3 R43, P3, PT, R15, R22, RZ ;  /* 0x000000160f2b7210 */ /* 0x000fe20007f7e0ff */
[----:B------:R-:W-:Y:S01]  /*e380*/  IMAD R15, R26, 0x13, RZ ;  /* 0x000000131a0f7824 */ /* 0x000fe200078e02ff */
[----:B------:R-:W-:Y:S01]  /*e390*/  IADD3 R29, P0, PT, R12, R14, RZ ;  /* 0x0000000e0c1d7210 */ /* 0x000fe20007f1e0ff */
[----:B------:R-:W-:Y:S01]  /*e3a0*/  IMAD.WIDE.U32 R2, R7, 0x13, R2 ;  /* 0x0000001307027825 */ /* 0x000fe200078e0002 */
[----:B------:R-:W-:-:S02]  /*e3b0*/  LOP3.LUT R9, R49, 0x7ffff, RZ, 0xc0, !PT ;  /* 0x0007ffff31097812 */ /* 0x000fc400078ec0ff */
[----:B------:R-:W-:Y:S01]  /*e3c0*/  SHF.L.W.U32.HI R7, R32, 0xd, R21 ;  /* 0x0000000d20077819 */ /* 0x000fe20000010e15 */
[----:B------:R-:W-:Y:S01]  /*e3d0*/  IMAD.IADD R40, R17, 0x1, R15 ;  /* 0x0000000111287824 */ /* 0x000fe200078e020f */
[----:B------:R-:W-:Y:S01]  /*e3e0*/  SHF.L.W.U32.HI R11, R55, 0xd, R34 ;  /* 0x0000000d370b7819 */ /* 0x000fe20000010e22 */
[----:B------:R-:W-:Y:S01]  /*e3f0*/  IMAD.X R39, RZ, RZ, RZ, P5 ;  /* 0x000000ffff277224 */ /* 0x000fe200028e06ff */
[----:B------:R-:W-:Y:S01]  /*e400*/  SHF.L.W.U32.HI R12, R21, 0xd, R30 ;  /* 0x0000000d150c7819 */ /* 0x000fe20000010e1e */
        /* <DEDUP_REMOVED lines=8> */
[----:B------:R-:W-:-:S02]  /*e490*/  IADD3 R32, P2, P5, R8, -0x26, -R2 ;  /* 0xffffffda08207810 */ /* 0x000fc40007d5e802 */
[----:B------:R-:W-:Y:S01]  /*e4a0*/  IADD3 R56, PT, PT, R9, R7, RZ ;  /* 0x0000000709387210 */ /* 0x000fe20007ffe0ff */
[----:B------:R-:W-:Y:S01]  /*e4b0*/  IMAD.IADD R59, R3, 0x1, R11 ;  /* 0x00000001033b7824 */ /* 0x000fe200078e020b */
[----:B------:R-:W-:Y:S01]  /*e4c0*/  LOP3.LUT R58, R53, 0x7ffff, RZ, 0xc0, !PT ;  /* 0x0007ffff353a7812 */ /* 0x000fe200078ec0ff */
[----:B------:R-:W-:Y:S01]  /*e4d0*/  IMAD.WIDE.U32 R14, P1, R31, R16, R14 ;  /* 0x000000101f0e7225 */ /* 0x000fe2000782000e */
[----:B------:R-:W-:Y:S02]  /*e4e0*/  LOP3.LUT R36, R56, 0x7ffff, RZ, 0xc0, !PT ;  /* 0x0007ffff38247812 */ /* 0x000fe400078ec0ff */
[----:B------:R-:W-:Y:S01]  /*e4f0*/  LOP3.LUT R3, R59, 0x7ffff, RZ, 0xc0, !PT ;  /* 0x0007ffff3b037812 */ /* 0x000fe200078ec0ff */
[----:B------:R-:W-:Y:S01]  /*e500*/  IMAD.X R21, RZ, RZ, RZ, P1 ;  /* 0x000000ffff157224 */ /* 0x000fe200008e06ff */
[----:B------:R-:W-:Y:S01]  /*e510*/  IADD3 R34, P1, PT, R2, R8, RZ ;  /* 0x0000000802227210 */ /* 0x000fe20007f3e0ff */
[----:B------:R-:W-:Y:S01]  /*e520*/  IMAD.WIDE.U32 R8, R40, R33, RZ ;  /* 0x0000002128087225 */ /* 0x000fe200078e00ff */
[----:B------:R-:W-:-:S02]  /*e530*/  IADD3.X R30, PT, PT, R36, 0xfffff, ~R3, P2, P5 ;  /* 0x000fffff241e7810 */ /* 0x000fc400017eac03 */
[----:B------:R-:W-:Y:S01]  /*e540*/  LEA.HI R59, P5, R59, R50, RZ, 0xd ;  /* 0x000000323b3b7211 */ /* 0x000fe200078b68ff */
[----:B------:R-:W-:Y:S01]  /*e550*/  IMAD.X R36, R36, 0x1, R3, P1 ;  /* 0x0000000124247824 */ /* 0x000fe200008e0603 */
[----:B------:R-:W-:Y:S01]  /*e560*/  LEA.HI R56, P1, R56, R45, RZ, 0xd ;  /* 0x0000002d38387211 */ /* 0x000fe200078368ff */
[----:B------:R-:W-:Y:S01]  /*e570*/  IMAD.WIDE.U32 R2, R30, R34, RZ ;  /* 0x000000221e027225 */ /* 0x000fe200078e00ff */
[----:B------:R-:W-:-:S03]  /*e580*/  IADD3 R12, P2, PT, R13, R14, RZ ;  /* 0x0000000e0d0c7210 */ /* 0x000fc60007f5e0ff */
[----:B------:R-:W-:Y:S01]  /*e590*/  IMAD.X R61, RZ, RZ, R61, P5 ;  /* 0x000000ffff3d7224 */ /* 0x000fe200028e063d */
[----:B------:R-:W-:Y:S01]  /*e5a0*/  IADD3.X R43, P0, PT, R43, R12, RZ, P0, !PT ;  /* 0x0000000c2b2b7210 */ /* 0x000fe2000071e4ff */
[----:B------:R-:W-:Y:S01]  /*e5b0*/  IMAD.X R27, R27, 0x1, R20, P6 ;  /* 0x000000011b1b7824 */ /* 0x000fe200030e0614 */
[----:B------:R-:W-:Y:S01]  /*e5c0*/  MOV R20, R15 ;  /* 0x0000000f00147202 */ /* 0x000fe20000000f00 */
[----:B------:R-:W-:-:S04]  /*e5d0*/  IMAD.WIDE.U32 R44, P5, R35, R16, R8 ;  /* 0x00000010232c7225 */ /* 0x000fc800078a0008 */
[----:B------:R-:W-:-:S04]  /*e5e0*/  IMAD.WIDE.U32 R8, P6, R36, R32, R2 ;  /* 0x0000002024087225 */ /* 0x000fc800078c0002 */
[----:B------:R-:W-:Y:S01]  /*e5f0*/  IMAD.WIDE.U32 R2, R32, R34, RZ ;  /* 0x0000002220027225 */ /* 0x000fe200078e00ff */
[----:B------:R-:W-:-:S03]  /*e600*/  IADD3.X R13, PT, PT, RZ, RZ, RZ, P6, !PT ;  /* 0x000000ffff0d7210 */ /* 0x000fc600037fe4ff */
[----:B------:R-:W-:Y:S02]  /*e610*/  IMAD.MOV.U32 R38, RZ, RZ, R23 ;  /* 0x000000ffff267224 */ /* 0x000fe400078e0017 */
[----:B------:R-:W-:-:S04]  /*e620*/  IMAD.WIDE.U32 R22, R16, R33, RZ ;  /* 0x0000002110167225 */ /* 0x000fc800078e00ff */
[----:B------:R-:W-:Y:S01]  /*e630*/  IMAD.WIDE.U32 R48, R19, R18, RZ ;  /* 0x0000001213307225 */ /* 0x000fe200078e00ff */
[----:B------:R-:W-:-:S03]  /*e640*/  IADD3 R62, P6, PT, R23, R44, RZ ;  /* 0x0000002c173e7210 */ /* 0x000fc60007fde0ff */
[----:B------:R-:W-:Y:S01]  /*e650*/  IMAD.X R47, RZ, RZ, RZ, P5 ;  /* 0x000000ffff2f7224 */ /* 0x000fe200028e06ff */
[----:B------:R-:W-:Y:S01]  /*e660*/  IADD3 R8, P5, PT, R3, R8, RZ ;  /* 0x0000000803087210 */ /* 0x000fe20007fbe0ff */
[----:B------:R-:W-:Y:S02]  /*e670*/  IMAD.MOV.U32 R12, RZ, RZ, R9 ;  /* 0x000000ffff0c7224 */ /* 0x000fe400078e0009 */
[----:B------:R-:W-:Y:S01]  /*e680*/  IMAD.WIDE.U32.X R14, R40, R31, R20, P2 ;  /* 0x0000001f280e7225 */ /* 0x000fe200010e0414 */
[----:B------:R-:W-:-:S03]  /*e690*/  IADD3 R11, P2, PT, R22, R48, RZ ;  /* 0x00000030160b7210 */ /* 0x000fc60007f5e0ff */
[----:B------:R-:W-:Y:S01]  /*e6a0*/  IMAD.X R58, RZ, RZ, R58, P1 ;  /* 0x000000ffff3a7224 */ /* 0x000fe200008e063a */
[----:B------:R-:W-:Y:S01]  /*e6b0*/  IADD3 R7, P1, PT, R29, R2, RZ ;  /* 0x000000021d077210 */ /* 0x000fe20007f3e0ff */
[----:B------:R-:W-:-:S03]  /*e6c0*/  IMAD.WIDE.U32.X R20, R42, R35, R38, P3 ;  /* 0x000000232a147225 */ /* 0x000fc600018e0426 */
[----:B------:R-:W-:Y:S01]  /*e6d0*/  IADD3.X R8, P1, PT, R43, R8, RZ, P1, !PT ;  /* 0x000000082b087210 */ /* 0x000fe20000f3e4ff */
[----:B------:R-:W-:-:S04]  /*e6e0*/  IMAD.WIDE.U32 R22, R17, R18, RZ ;  /* 0x0000001211167225 */ /* 0x000fc800078e00ff */
[----:B------:R-:W-:Y:S01]  /*e6f0*/  IMAD.WIDE.U32.X R12, R36, R30, R12, P5 ;  /* 0x0000001e240c7225 */ /* 0x000fe200028e040c */
[----:B------:R-:W-:-:S03]  /*e700*/  IADD3 R41, P3, P5, R56, -0x2, -R59 ;  /* 0xfffffffe38297810 */ /* 0x000fc60007d7e83b */
[----:B------:R-:W-:Y:S01]  /*e710*/  IMAD.MOV.U32 R46, RZ, RZ, R45 ;  /* 0x000000ffff2e7224 */ /* 0x000fe200078e002d */
[----:B------:R-:W-:Y:S01]  /*e720*/  IADD3.X R39, PT, PT, R58, 0xfffff, ~R61, P3, P5 ;  /* 0x000fffff3a277810 */ /* 0x000fe20001feac3d */
[----:B------:R-:W-:Y:S01]  /*e730*/  IMAD.WIDE.U32 R44, R17, R16, RZ ;  /* 0x00000010112c7225 */ /* 0x000fe200078e00ff */
[----:B------:R-:W-:-:S03]  /*e740*/  IADD3.X R48, P0, P1, R12, R14, R20, P1, P0 ;  /* 0x0000000e0c307210 */ /* 0x000fc60000900414 */
[----:B------:R-:W-:-:S04]  /*e750*/  IMAD.WIDE.U32 R2, R28, 0x13, RZ ;  /* 0x000000131c027825 */ /* 0x000fc800078e00ff */
[----:B------:R-:W-:-:S04]  /*e760*/  IMAD.WIDE.U32 R22, P5, R42, R19, R22 ;  /* 0x000000132a167225 */ /* 0x000fc800078a0016 */
[----:B------:R-:W-:Y:S02]  /*e770*/  IMAD R9, R27, 0x13, RZ ;  /* 0x000000131b097824 */ /* 0x000fe400078e02ff */
[----:B------:R-:W-:Y:S01]  /*e780*/  IMAD.WIDE.U32 R54, P3, R40, R19, R44 ;  /* 0x0000001328367225 */ /* 0x000fe2000786002c */
[----:B------:R-:W-:Y:S02]  /*e790*/  IADD3.X R45, PT, PT, RZ, RZ, RZ, P5, !PT ;  /* 0x000000ffff2d7210 */ /* 0x000fe40002ffe4ff */
[----:B------:R-:W-:Y:S01]  /*e7a0*/  IADD3 R63, P5, PT, R49, R22, RZ ;  /* 0x00000016313f7210 */ /* 0x000fe20007fbe0ff */
[----:B------:R-:W-:Y:S01]  /*e7b0*/  IMAD.IADD R38, R3, 0x1, R9 ;  /* 0x0000000103267824 */ /* 0x000fe200078e0209 */
[----:B------:R-:W-:Y:S01]  /*e7c0*/  IADD3.X R49, PT, PT, R13, R15, R21, P0, P1 ;  /* 0x0000000f0d317210 */ /* 0x000fe200007e2415 */
[----:B------:R-:W-:Y:S01]  /*e7d0*/  IMAD.X R57, RZ, RZ, RZ, P3 ;  /* 0x000000ffff397224 */ /* 0x000fe200018e06ff */
[----:B------:R-:W-:Y:S01]  /*e7e0*/  IADD3 R29, P3, PT, R56, R59, RZ ;  /* 0x0000003b381d7210 */ /* 0x000fe20007f7e0ff */
[----:B------:R-:W-:Y:S01]  /*e7f0*/  IMAD.WIDE.U32 R14, R38, R37, RZ ;  /* 0x00000025260e7225 */ /* 0x000fe200078e00ff */
[----:B------:R-:W-:-:S02]  /*e800*/  IADD3.X R62, P2, PT, R62, R63, RZ, P2, !PT ;  /* 0x0000003f3e3e7210 */ /* 0x000fc4000175e4ff */
[----:B------:R-:W-:Y:S01]  /*e810*/  MOV R56, R55 ;  /* 0x0000003700387202 */ /* 0x000fe20000000f00 */
[----:B------:R-:W-:-:S04]  /*e820*/  IMAD.WIDE.U32 R52, R19, R16, RZ ;  /* 0x0000001013347225 */ /* 0x000fc800078e00ff */
[----:B------:R-:W-:Y:S01]  /*e830*/  IMAD.WIDE.U32 R50, R2, R33, RZ ;  /* 0x0000002102327225 */ /* 0x000fe200078e00ff */
[----:B------:R-:W-:-:S03]  /*e840*/  IADD3 R71, P1, PT, R53, R54, RZ ;  /* 0x0000003635477210 */ /* 0x000fc60007f3e0ff */
[----:B------:R-:W-:Y:S01]  /*e850*/  IMAD.WIDE.U32 R20, R38, R33, RZ ;  /* 0x0000002126147225 */ /* 0x000fe200078e00ff */
[----:B------:R-:W-:-:S03]  /*e860*/  IADD3 R43, P0, PT, R50, R52, RZ ;  /* 0x00000034322b7210 */ /* 0x000fc60007f1e0ff */
[----:B------:R-:W-:Y:S02]  /*e870*/  IMAD.MOV.U32 R44, RZ, RZ, R23 ;  /* 0x000000ffff2c7224 */ /* 0x000fe400078e0017 */
[----:B------:R-:W-:Y:S02]  /*e880*/  IMAD.X R3, R58, 0x1, R61, P3 ;  /* 0x000000013a037824 */ /* 0x000fe400018e063d */
[----:B------:R-:W-:-:S04]  /*e890*/  IMAD.WIDE.U32 R12, R2, R37, RZ ;  /* 0x00000025020c7225 */ /* 0x000fc800078e00ff */
[----:B------:R-:W-:-:S04]  /*e8a0*/  IMAD.WIDE.U32 R14, P3, R31, R2, R14 ;  /* 0x000000021f0e7225 */ /* 0x000fc8000786000e */
[----:B------:R-:W-:-:S04]  /*e8b0*/  IMAD.WIDE.U32.X R44, R42, R17, R44, P5 ;  /* 0x000000112a2c7225 */ /* 0x000fc800028e042c */
[----:B------:R-:W-:Y:S01]  /*e8c0*/  IMAD.WIDE.U32 R52, P5, R35, R2, R20 ;  /* 0x0000000223347225 */ /* 0x000fe200078a0014 */
[----:B------:R-:W-:-:S03]  /*e8d0*/  MOV R20, R15 ;  /* 0x0000000f00147202 */ /* 0x000fc60000000f00 */
[----:B------:R-:W-:Y:S01]  /*e8e0*/  IMAD.WIDE.U32.X R22, R40, R35, R46, P6 ;  /* 0x0000002328167225 */ /* 0x000fe200030e042e */
[----:B------:R-:W-:-:S03]  /*e8f0*/  IADD3 R11, P6, PT, R11, R12, RZ ;  /* 0x0000000c0b0b7210 */ /* 0x000fc60007fde0ff */
[----:B------:R-:W-:Y:S01]  /*e900*/  IMAD.X R21, RZ, RZ, RZ, P3 ;  /* 0x000000ffff157224 */ /* 0x000fe200018e06ff */
[----:B------:R-:W-:Y:S01]  /*e910*/  IADD3 R13, P3, PT, R13, R14, RZ ;  /* 0x0000000e0d0d7210 */ /* 0x000fe20007f7e0ff */
[----:B------:R-:W-:-:S03]  /*e920*/  IMAD.WIDE.U32 R46, R30, R0, RZ ;  /* 0x000000001e2e7225 */ /* 0x000fc600078e00ff */
[----:B------:R-:W-:Y:S01]  /*e930*/  IADD3.X R62, P6, PT, R62, R13, RZ, P6, !PT ;  /* 0x0000000d3e3e7210 */ /* 0x000fe200037de4ff */
        /* <DEDUP_REMOVED lines=13> */
[----:B------:R-:W-:Y:S01]  /*ea10*/  IMAD.MOV.U32 R20, RZ, RZ, R47 ;  /* 0x000000ffff147224 */ /* 0x000fe200078e002f */
[----:B------:R-:W-:Y:S01]  /*ea20*/  IADD3.X R71, P3, PT, R71, R60, RZ, P3, !PT ;  /* 0x0000003c47477210 */ /* 0x000fe20001f7e4ff */
[----:B------:R-:W-:-:S04]  /*ea30*/  IMAD.WIDE.U32 R14, R30, R25, RZ ;  /* 0x000000191e0e7225 */ /* 0x000fc800078e00ff */
[----:B------:R-:W-:-:S04]  /*ea40*/  IMAD.WIDE.U32 R58, R38, R19, RZ ;  /* 0x00000013263a7225 */ /* 0x000fc800078e00ff */
[----:B------:R-:W-:-:S04]  /*ea50*/  IMAD.WIDE.U32.X R46, R38, R35, R54, P5 ;  /* 0x00000023262e7225 */ /* 0x000fc800028e0436 */
[----:B------:R-:W-:-:S04]  /*ea60*/  IMAD.WIDE.U32.X R20, R24, R30, R20, P1 ;  /* 0x0000001e18147225 */ /* 0x000fc800008e0414 */
[----:B------:R-:W-:Y:S01]  /*ea70*/  IMAD.WIDE.U32 R54, P2, R26, R32, R14 ;  /* 0x000000201a367225 */ /* 0x000fe2000784000e */
[----:B------:R-:W-:-:S03]  /*ea80*/  IADD3.X R65, P0, P6, R20, R46, R50, P3, P0 ;  /* 0x0000002e14417210 */ /* 0x000fc60001e00432 */
[----:B------:R-:W-:-:S04]  /*ea90*/  IMAD.WIDE.U32 R58, P5, R17, R2, R58 ;  /* 0x00000002113a7225 */ /* 0x000fc800078a003a */
[----:B------:R-:W-:Y:S01]  /*eaa0*/  IMAD.WIDE.U32 R14, R39, R34, RZ ;  /* 0x00000022270e7225 */ /* 0x000fe200078e00ff */
[----:B------:R-:W-:-:S03]  /*eab0*/  IADD3.X R61, PT, PT, RZ, RZ, RZ, P5, !PT ;  /* 0x000000ffff3d7210 */ /* 0x000fc60002ffe4ff */
[----:B------:R-:W-:-:S04]  /*eac0*/  IMAD.WIDE.U32 R12, R3, R32, RZ ;  /* 0x00000020030c7225 */ /* 0x000fc800078e00ff */
[----:B------:R-:W-:-:S04]  /*ead0*/  IMAD.WIDE.U32 R56, R2, R19, RZ ;  /* 0x0000001302387225 */ /* 0x000fc800078e00ff */
[----:B------:R-:W-:Y:S01]  /*eae0*/  IMAD.WIDE.U32 R52, R32, R25, RZ ;  /* 0x0000001920347225 */ /* 0x000fe200078e00ff */
[----:B------:R-:W-:-:S03]  /*eaf0*/  IADD3 R76, P5, PT, R57, R58, RZ ;  /* 0x0000003a394c7210 */ /* 0x000fc60007fbe0ff */
[----:B------:R-:W-:Y:S01]  /*eb00*/  IMAD.MOV.U32 R60, RZ, RZ, R59 ;  /* 0x000000ffff3c7224 */ /* 0x000fe200078e003b */
[----:B------:R-:W-:Y:S01]  /*eb10*/  IADD3.X R59, PT, PT, R21, R47, R51, P0, P6 ;  /* 0x0000002f153b7210 */ /* 0x000fe200007ec433 */
[----:B------:R-:W-:Y:S01]  /*eb20*/  IMAD.WIDE.U32 R22, P0, R36, R41, R14 ;  /* 0x0000002924167225 */ /* 0x000fe2000780000e */
[----:B------:R-:W-:Y:S02]  /*eb30*/  IADD3 R57, P3, PT, R53, R54, RZ ;  /* 0x0000003635397210 */ /* 0x000fe40007f7e0ff */
[----:B------:R-:W-:Y:S01]  /*eb40*/  IADD3 R9, P1, PT, R52, R56, RZ ;  /* 0x0000003834097210 */ /* 0x000fe20007f3e0ff */
[----:B------:R-:W-:Y:S01]  /*eb50*/  IMAD.WIDE.U32 R20, R41, R34, RZ ;  /* 0x0000002229147225 */ /* 0x000fe200078e00ff */
[----:B------:R-:W-:Y:S02]  /*eb60*/  MOV R52, R55 ;  /* 0x0000003700347202 */ /* 0x000fe40000000f00 */
[----:B------:R-:W-:Y:S01]  /*eb70*/  IADD3.X R76, P1, PT, R76, R57, RZ, P1, !PT ;  /* 0x000000394c4c7210 */ /* 0x000fe20000f3e4ff */
        /* <DEDUP_REMOVED lines=8> */
[----:B------:R-:W-:-:S04]  /*ec00*/  IMAD.WIDE.U32 R46, P6, R34, R35, R46 ;  /* 0x00000023222e7225 */ /* 0x000fc800078c002e */
[----:B------:R-:W-:Y:S01]  /*ec10*/  IMAD.WIDE.U32.X R54, R38, R17, R60, P5 ;  /* 0x0000001126367225 */ /* 0x000fe200028e043c */
[----:B------:R-:W-:Y:S02]  /*ec20*/  IADD3 R61, P5, PT, R9, R20, RZ ;  /* 0x00000014093d7210 */ /* 0x000fe40007fbe0ff */
[----:B------:R-:W-:Y:S01]  /*ec30*/  MOV R22, R47 ;  /* 0x0000002f00167202 */ /* 0x000fe20000000f00 */
[----:B------:R-:W-:Y:S01]  /*ec40*/  IMAD.MOV.U32 R44, RZ, RZ, R23 ;  /* 0x000000ffff2c7224 */ /* 0x000fe200078e0017 */
[----:B------:R-:W-:Y:S01]  /*ec50*/  IADD3.X R47, P2, PT, R62, R51, RZ, P2, !PT ;  /* 0x000000333e2f7210 */ /* 0x000fe2000175e4ff */
[----:B------:R-:W-:-:S04]  /*ec60*/  IMAD.WIDE.U32 R12, R29, R32, RZ ;  /* 0x000000201d0c7225 */ /* 0x000fc800078e00ff */
        /* <DEDUP_REMOVED lines=9> */
[----:B------:R-:W-:Y:S01]  /*ed00*/  IMAD.WIDE.U32.X R12, R36, R35, R22, P3 ;  /* 0x00000023240c7225 */ /* 0x000fe200018e0416 */
[----:B------:R-:W-:-:S03]  /*ed10*/  IADD3 R9, P3, PT, R44, R10, RZ ;  /* 0x0000000a2c097210 */ /* 0x000fc60007f7e0ff */
[----:B------:R-:W-:Y:S01]  /*ed20*/  IMAD.WIDE.U32 R10, R36, R37, RZ ;  /* 0x00000025240a7225 */ /* 0x000fe200078e00ff */
[----:B------:R-:W-:-:S03]  /*ed30*/  IADD3.X R75, P5, P1, R12, R52, R54, P5, P1 ;  /* 0x000000340c4b7210 */ /* 0x000fc600029a2436 */
[----:B------:R-:W-:Y:S01]  /*ed40*/  IMAD.MOV.U32 R72, RZ, RZ, R15 ;  /* 0x000000ffff487224 */ /* 0x000fe200078e000f */
[----:B------:R-:W-:Y:S01]  /*ed50*/  IADD3.X R77, PT, PT, R13, R53, R55, P5, P1 ;  /* 0x000000350d4d7210 */ /* 0x000fe20002fe2437 */
[----:B------:R-:W-:-:S04]  /*ed60*/  IMAD.WIDE.U32 R22, P5, R34, R31, R10 ;  /* 0x0000001f22167225 */ /* 0x000fc800078a000a */
        /* <DEDUP_REMOVED lines=9> */
[----:B------:R-:W-:-:S03]  /*ee00*/  IADD3 R43, P2, PT, R45, R56, RZ ;  /* 0x000000382d2b7210 */ /* 0x000fc60007f5e0ff */
[----:B------:R-:W-:Y:S01]  /*ee10*/  IMAD.WIDE.U32 R12, P6, R3, R41, R10 ;  /* 0x00000029030c7225 */ /* 0x000fe200078c000a */
[----:B------:R-:W-:-:S03]  /*ee20*/  IADD3.X R6, P3, PT, R6, R43, RZ, P3, !PT ;  /* 0x0000002b06067210 */ /* 0x000fc60001f7e4ff */
[----:B------:R-:W-:Y:S01]  /*ee30*/  IMAD.X R21, RZ, RZ, RZ, P5 ;  /* 0x000000ffff157224 */ /* 0x000fe200028e06ff */
[----:B------:R-:W-:Y:S01]  /*ee40*/  IADD3 R54, P5, PT, R15, R22, RZ ;  /* 0x000000160f367210 */ /* 0x000fe20007fbe0ff */
[----:B------:R-:W-:Y:S01]  /*ee50*/  IMAD.MOV.U32 R20, RZ, RZ, R23 ;  /* 0x000000ffff147224 */ /* 0x000fe200078e0017 */
[----:B------:R-:W-:Y:S01]  /*ee60*/  IADD3.X R63, PT, PT, RZ, RZ, RZ, P6, !PT ;  /* 0x000000ffff3f7210 */ /* 0x000fe200037fe4ff */
[----:B------:R-:W-:Y:S01]  /*ee70*/  IMAD.WIDE.U32 R44, R34, R19, RZ ;  /* 0x00000013222c7225 */ /* 0x000fe200078e00ff */
[----:B------:R-:W-:-:S03]  /*ee80*/  IADD3.X R71, P0, PT, R71, R54, RZ, P0, !PT ;  /* 0x0000003647477210 */ /* 0x000fc6000071e4ff */
[----:B------:R-:W-:-:S04]  /*ee90*/  IMAD.WIDE.U32 R52, P6, R34, R17, R52 ;  /* 0x0000001122347225 */ /* 0x000fc800078c0034 */
[----:B------:R-:W-:Y:S01]  /*eea0*/  IMAD.X R23, RZ, RZ, RZ, P1 ;  /* 0x000000ffff177224 */ /* 0x000fe200008e06ff */
[----:B------:R-:W-:Y:S01]  /*eeb0*/  IADD3 R9, P1, PT, R9, R44, RZ ;  /* 0x0000002c09097210 */ /* 0x000fe20007f3e0ff */
[----:B------:R-:W-:Y:S01]  /*eec0*/  IMAD.WIDE.U32 R10, R41, R29, RZ ;  /* 0x0000001d290a7225 */ /* 0x000fe200078e00ff */
[----:B------:R-:W-:-:S03]  /*eed0*/  MOV R44, R53 ;  /* 0x00000035002c7202 */ /* 0x000fc60000000f00 */
        /* <DEDUP_REMOVED lines=8> */
[----:B------:R-:W-:Y:S02]  /*ef60*/  IMAD.MOV.U32 R62, RZ, RZ, R13 ;  /* 0x000000ffff3e7224 */ /* 0x000fe400078e000d */
[----:B------:R-:W-:Y:S01]  /*ef70*/  IMAD.WIDE.U32.X R12, R24, R31, R4, P4 ;  /* 0x0000001f180c7225 */ /* 0x000fe200020e0404 */
[----:B------:R-:W-:-:S03]  /*ef80*/  IADD3.X R71, P2, PT, R71, R10, RZ, P2, !PT ;  /* 0x0000000a47477210 */ /* 0x000fc6000175e4ff */
[----:B------:R-:W-:-:S04]  /*ef90*/  IMAD.WIDE.U32 R10, R39, R2, RZ ;  /* 0x00000002270a7225 */ /* 0x000fc800078e00ff */
[----:B------:R-:W-:-:S04]  /*efa0*/  IMAD.WIDE.U32 R20, R29, 0x13, RZ ;  /* 0x000000131d147825 */ /* 0x000fc800078e00ff */
[----:B------:R-:W-:Y:S02]  /*efb0*/  IMAD R43, R3, 0x13, RZ ;  /* 0x00000013032b7824 */ /* 0x000fe400078e02ff */
[----:B------:R-:W-:-:S04]  /*efc0*/  IMAD.WIDE.U32.X R52, R36, R17, R44, P5 ;  /* 0x0000001124347225 */ /* 0x000fc800028e042c */
[----:B------:R-:W-:-:S04]  /*efd0*/  IMAD.WIDE.U32.X R62, R3, R39, R62, P6 ;  /* 0x00000027033e7225 */ /* 0x000fc800030e043e */
[----:B------:R-:W-:Y:S01]  /*efe0*/  IMAD.WIDE.U32 R4, R41, R2, RZ ;  /* 0x0000000229047225 */ /* 0x000fe200078e00ff */
[----:B------:R-:W-:-:S03]  /*eff0*/  IADD3.X R70, P0, P2, R62, R65, R14, P2, P0 ;  /* 0x000000413e467210 */ /* 0x000fc6000120040e */
[----:B------:R-:W-:Y:S01]  /*f000*/  IMAD.WIDE.U32 R10, P4, R38, R41, R10 ;  /* 0x00000029260a7225 */ /* 0x000fe2000788000a */
[----:B------:R-:W-:-:S03]  /*f010*/  IADD3.X R62, PT, PT, R63, R59, R15, P0, P2 ;  /* 0x0000003b3f3e7210 */ /* 0x000fc600007e440f */
[----:B------:R-:W-:Y:S01]  /*f020*/  IMAD.IADD R44, R21, 0x1, R43 ;  /* 0x00000001152c7824 */ /* 0x000fe200078e022b */
[----:B------:R-:W-:Y:S01]  /*f030*/  IADD3.X R43, P3, P6, R52, R22, R12, P1, P3 ;  /* 0x00000016342b7210 */ /* 0x000fe20000e6640c */
[----:B------:R-:W-:Y:S01]  /*f040*/  IMAD.WIDE.U32 R54, R39, R25, RZ ;  /* 0x0000001927367225 */ /* 0x000fe200078e00ff */
[----:B------:R-:W-:Y:S02]  /*f050*/  IADD3 R69, P1, PT, R7, R4, RZ ;  /* 0x0000000407457210 */ /* 0x000fe40007f3e0ff */
[----:B------:R-:W-:Y:S01]  /*f060*/  IADD3 R79, P5, PT, R5, R10, RZ ;  /* 0x0000000a054f7210 */ /* 0x000fe20007fbe0ff */
[----:B------:R-:W-:Y:S01]  /*f070*/  IMAD.WIDE.U32 R14, R41, R0, RZ ;  /* 0x00000000290e7225 */ /* 0x000fe200078e00ff */
[----:B------:R-:W-:Y:S01]  /*f080*/  IADD3.X R51, PT, PT, R53, R23, R13, P3, P6 ;  /* 0x0000001735337210 */ /* 0x000fe20001fec40d */
[----:B------:R-:W0:Y:S01]  /*f090*/  LDS.128 R4, [UR31+0x70] ;  /* 0x0000701fff047984 */ /* 0x000e220008000c00 */
[----:B------:R-:W-:Y:S01]  /*f0a0*/  IADD3.X R8, P1, PT, R8, R79, RZ, P1, !PT ;  /* 0x0000004f08087210 */ /* 0x000fe20000f3e4ff */
[----:B------:R-:W-:Y:S01]  /*f0b0*/  IMAD.WIDE.U32 R12, R44, R19, RZ ;  /* 0x000000132c0c7225 */ /* 0x000fe200078e00ff */
[----:B------:R-:W-:-:S03]  /*f0c0*/  IADD3 R21, P0, PT, R61, R14, RZ ;  /* 0x0000000e3d157210 */ /* 0x000fc60007f1e0ff */
[----:B------:R-:W-:-:S04]  /*f0d0*/  IMAD.WIDE.U32 R22, R39, R0, RZ ;  /* 0x0000000027167225 */ /* 0x000fc800078e00ff */
[----:B------:R-:W-:-:S04]  /*f0e0*/  IMAD.WIDE.U32 R52, R3, R37, RZ ;  /* 0x0000002503347225 */ /* 0x000fc800078e00ff */
[----:B------:R-:W-:-:S04]  /*f0f0*/  IMAD.WIDE.U32 R12, P2, R17, R20, R12 ;  /* 0x00000014110c7225 */ /* 0x000fc8000784000c */
[----:B------:R-:W-:Y:S01]  /*f100*/  IMAD.WIDE.U32 R22, P6, R24, R41, R22 ;  /* 0x0000002918167225 */ /* 0x000fe200078c0016 */
[----:B------:R-:W-:-:S03]  /*f110*/  MOV R56, R13 ;  /* 0x0000000d00387202 */ /* 0x000fc60000000f00 */
[----:B------:R-:W-:Y:S02]  /*f120*/  IMAD.X R57, RZ, RZ, RZ, P2 ;  /* 0x000000ffff397224 */ /* 0x000fe400010e06ff */
[----:B------:R-:W-:-:S04]  /*f130*/  IMAD.WIDE.U32 R58, R41, R25, RZ ;  /* 0x00000019293a7225 */ /* 0x000fc800078e00ff */
[----:B------:R-:W-:-:S04]  /*f140*/  IMAD.WIDE.U32 R52, P3, R29, R31, R52 ;  /* 0x0000001f1d347225 */ /* 0x000fc80007860034 */
[----:B------:R-:W-:Y:S01]  /*f150*/  IMAD.WIDE.U32 R66, P2, R26, R41, R54 ;  /* 0x000000291a427225 */ /* 0x000fe20007840036 */
[----:B------:R-:W-:Y:S02]  /*f160*/  IADD3.X R55, PT, PT, RZ, RZ, RZ, P4, !PT ;  /* 0x000000ffff377210 */ /* 0x000fe400027fe4ff */
[----:B------:R-:W-:Y:S01]  /*f170*/  IADD3 R63, P4, PT, R15, R22, RZ ;  /* 0x000000160f3f7210 */ /* 0x000fe20007f9e0ff */
[----:B------:R-:W-:-:S03]  /*f180*/  IMAD.WIDE.U32 R60, R29, R37, RZ ;  /* 0x000000251d3c7225 */ /* 0x000fc600078e00ff */
[----:B------:R-:W-:Y:S01]  /*f190*/  IADD3.X R63, P0, PT, R76, R63, RZ, P0, !PT ;  /* 0x0000003f4c3f7210 */ /* 0x000fe2000071e4ff */
        /* <DEDUP_REMOVED lines=8> */
[----:B------:R-:W-:-:S04]  /*f220*/  IMAD.WIDE.U32 R10, R20, R19, RZ ;  /* 0x00000013140a7225 */ /* 0x000fc800078e00ff */
[----:B------:R-:W-:Y:S02]  /*f230*/  IMAD.MOV.U32 R14, RZ, RZ, R53 ;  /* 0x000000ffff0e7224 */ /* 0x000fe400078e0035 */
[----:B------:R-:W-:-:S04]  /*f240*/  IMAD.WIDE.U32 R52, R3, R33, RZ ;  /* 0x0000002103347225 */ /* 0x000fc800078e00ff */
[----:B------:R-:W-:Y:S01]  /*f250*/  IMAD.WIDE.U32.X R54, R38, R39, R54, P5 ;  /* 0x0000002726367225 */ /* 0x000fe200028e0436 */
[----:B------:R-:W-:-:S03]  /*f260*/  IADD3 R22, P5, PT, R69, R10, RZ ;  /* 0x0000000a45167210 */ /* 0x000fc60007fbe0ff */
[----:B------:R-:W-:Y:S01]  /*f270*/  IMAD.WIDE.U32.X R64, R24, R39, R64, P4 ;  /* 0x0000002718407225 */ /* 0x000fe200020e0440 */
[----:B------:R-:W-:-:S03]  /*f280*/  IADD3 R9, P4, PT, R11, R12, RZ ;  /* 0x0000000c0b097210 */ /* 0x000fc60007f9e0ff */
[----:B------:R-:W-:-:S04]  /*f290*/  IMAD.WIDE.U32.X R10, R3, R31, R14, P2 ;  /* 0x0000001f030a7225 */ /* 0x000fc800010e040e */
[----:B------:R-:W-:-:S04]  /*f2a0*/  IMAD.WIDE.U32 R52, P2, R29, R35, R52 ;  /* 0x000000231d347225 */ /* 0x000fc80007840034 */
[----:B------:R-:W-:-:S04]  /*f2b0*/  IMAD.WIDE.U32 R14, R29, R33, RZ ;  /* 0x000000211d0e7225 */ /* 0x000fc800078e00ff */
[----:B------:R-:W-:Y:S02]  /*f2c0*/  IMAD.MOV.U32 R58, RZ, RZ, R67 ;  /* 0x000000ffff3a7224 */ /* 0x000fe400078e0043 */
[----:B------:R-:W-:Y:S01]  /*f2d0*/  IMAD.X R69, RZ, RZ, RZ, P2 ;  /* 0x000000ffff457224 */ /* 0x000fe200010e06ff */
[----:B------:R-:W-:Y:S01]  /*f2e0*/  IADD3 R45, P2, PT, R45, R14, RZ ;  /* 0x0000000e2d2d7210 */ /* 0x000fe20007f5e0ff */
[----:B------:R-:W-:Y:S01]  /*f2f0*/  IMAD.WIDE.U32.X R56, R44, R17, R56, P4 ;  /* 0x000000112c387225 */ /* 0x000fe200020e0438 */
[----:B------:R-:W-:Y:S02]  /*f300*/  IADD3 R23, P4, PT, R15, R52, RZ ;  /* 0x000000340f177210 */ /* 0x000fe40007f9e0ff */
[----:B------:R-:W1:Y:S01]  /*f310*/  LDS.128 R12, [UR31+0x80] ;  /* 0x0000801fff0c7984 */ /* 0x000e620008000c00 */
[----:B------:R-:W-:Y:S01]  /*f320*/  IMAD.WIDE.U32.X R66, R26, R39, R58, P3 ;  /* 0x000000271a427225 */ /* 0x000fe200018e043a */
[----:B------:R-:W-:Y:S02]  /*f330*/  IADD3 R60, P3, PT, R21, R60, RZ ;  /* 0x0000003c153c7210 */ /* 0x000fe40007f7e0ff */
[----:B------:R-:W-:Y:S01]  /*f340*/  IADD3.X R21, P5, PT, R8, R9, RZ, P5, !PT ;  /* 0x0000000908157210 */ /* 0x000fe20002fbe4ff */
[----:B0-----:R-:W-:Y:S01]  /*f350*/  IMAD.WIDE.U32 R8, R7, R90, RZ ;  /* 0x0000005a07087225 */ /* 0x001fe200078e00ff */
[----:B------:R-:W-:-:S02]  /*f360*/  IADD3.X R63, P3, PT, R63, R78, RZ, P3, !PT ;  /* 0x0000004e3f3f7210 */ /* 0x000fc40001f7e4ff */
[----:B------:R-:W-:Y:S01]  /*f370*/  IADD3.X R58, P6, PT, R74, R101, RZ, P6, !PT ;  /* 0x000000654a3a7210 */ /* 0x000fe200037de4ff */
[----:B------:R-:W-:Y:S01]  /*f380*/  IMAD.MOV.U32 R68, RZ, RZ, R53 ;  /* 0x000000ffff447224 */ /* 0x000fe200078e0035 */
[----:B------:R-:W-:Y:S01]  /*f390*/  IADD3.X R61, P3, P0, R10, R75, R64, P3, P0 ;  /* 0x0000004b0a3d7210 */ /* 0x000fe20001860440 */
[----:B------:R-:W-:Y:S01]  /*f3a0*/  IMAD.WIDE.U32 R52, R7, R92, RZ ;  /* 0x0000005c07347225 */ /* 0x000fe200078e00ff */
[----:B------:R-:W-:Y:S02]  /*f3b0*/  IADD3.X R48, P1, P5, R56, R48, R54, P5, P1 ;  /* 0x0000003038307210 */ /* 0x000fe40002d22436 */
[----:B------:R-:W-:Y:S01]  /*f3c0*/  IADD3.X R59, PT, PT, R11, R77, R65, P3, P0 ;  /* 0x0000004d0b3b7210 */ /* 0x000fe20001fe0441 */
[----:B------:R-:W-:Y:S01]  /*f3d0*/  IMAD.WIDE.U32 R10, P0, R6, R91, R8 ;  /* 0x0000005b060a7225 */ /* 0x000fe20007800008 */
[----:B------:R-:W-:Y:S02]  /*f3e0*/  IADD3.X R58, P2, PT, R58, R23, RZ, P2, !PT ;  /* 0x000000173a3a7210 */ /* 0x000fe4000175e4ff */
[----:B------:R-:W-:Y:S01]  /*f3f0*/  IADD3.X R49, PT, PT, R57, R49, R55, P1, P5 ;  /* 0x0000003139317210 */ /* 0x000fe20000fea437 */
[----:B------:R-:W-:-:S04]  /*f400*/  IMAD.WIDE.U32.X R68, R3, R35, R68, P4 ;  /* 0x0000002303447225 */ /* 0x000fc800020e0444 */
[----:B------:R-:W-:Y:S01]  /*f410*/  IMAD.WIDE.U32 R8, R6, R90, RZ ;  /* 0x0000005a06087225 */ /* 0x000fe200078e00ff */
[----:B------:R-:W-:-:S03]  /*f420*/  IADD3.X R43, P6, P2, R68, R43, R66, P2, P6 ;  /* 0x0000002b442b7210 */ /* 0x000fc600012cc442 */
[----:B------:R-:W-:Y:S01]  /*f430*/  IMAD.WIDE.U32 R54, P1, R6, R93, R52 ;  /* 0x0000005d06367225 */ /* 0x000fe20007820034 */
[----:B------:R-:W-:-:S03]  /*f440*/  IADD3.X R23, PT, PT, R69, R51, R67, P6, P2 ;  /* 0x0000003345177210 */ /* 0x000fc600037e4443 */
[----:B------:R-:W-:Y:S01]  /*f450*/  IMAD.X R53, RZ, RZ, RZ, P0 ;  /* 0x000000ffff357224 */ /* 0x000fe200000e06ff */
[----:B------:R-:W-:Y:S01]  /*f460*/  IADD3 R75, P0, PT, R9, R10, RZ ;  /* 0x0000000a094b7210 */ /* 0x000fe20007f1e0ff */
[----:B------:R-:W-:Y:S01]  /*f470*/  IMAD.MOV.U32 R52, RZ, RZ, R11 ;  /* 0x000000ffff347224 */ /* 0x000fe200078e000b */
[----:B------:R-:W-:Y:S01]  /*f480*/  IADD3.X R67, PT, PT, RZ, RZ, RZ, P1, !PT ;  /* 0x000000ffff437210 */ /* 0x000fe20000ffe4ff */
[----:B------:R-:W-:-:S04]  /*f490*/  IMAD.WIDE.U32 R64, R6, R92, RZ ;  /* 0x0000005c06407225 */ /* 0x000fc800078e00ff */
[----:B------:R-:W-:Y:S01]  /*f4a0*/  IMAD.WIDE.U32 R56, R7, R94, RZ ;  /* 0x0000005e07387225 */ /* 0x000fe200078e00ff */
[----:B------:R-:W-:-:S03]  /*f4b0*/  IADD3 R76, P1, PT, R65, R54, RZ ;  /* 0x00000036414c7210 */ /* 0x000fc60007f3e0ff */
[----:B------:R-:W-:-:S04]  /*f4c0*/  IMAD.WIDE.U32 R10, R7, R96, RZ ;  /* 0x00000060070a7225 */ /* 0x000fc800078e00ff */
[----:B------:R-:W-:-:S04]  /*f4d0*/  IMAD.WIDE.U32 R68, R7, R98, RZ ;  /* 0x0000006207447225 */ /* 0x000fc800078e00ff */
[----:B------:R-:W-:Y:S02]  /*f4e0*/  IMAD.MOV.U32 R66, RZ, RZ, R55 ;  /* 0x000000ffff427224 */ /* 0x000fe400078e0037 */
[----:B------:R-:W-:-:S04]  /*f4f0*/  IMAD.WIDE.U32 R56, P2, R6, R95, R56 ;  /* 0x0000005f06387225 */ /* 0x000fc80007840038 */
[----:B------:R-:W-:-:S04]  /*f500*/  IMAD.WIDE.U32 R78, R6, R94, RZ ;  /* 0x0000005e064e7225 */ /* 0x000fc800078e00ff */
[----:B------:R-:W-:-:S04]  /*f510*/  IMAD.WIDE.U32 R54, P3, R6, R97, R10 ;  /* 0x0000006106367225 */ /* 0x000fc8000786000a */
[----:B------:R-:W-:-:S04]  /*f520*/  IMAD.WIDE.U32 R104, R6, R96, RZ ;  /* 0x0000006006687225 */ /* 0x000fc800078e00ff */
[C---:B------:R-:W-:Y:S01]  /*f530*/  IMAD.WIDE.U32 R100, P4, R6.reuse, R99, R68 ;  /* 0x0000006306647225 */ /* 0x040fe20007880044 */
[----:B------:R-:W-:Y:S02]  /*f540*/  IADD3.X R69, PT, PT, RZ, RZ, RZ, P3, !PT ;  /* 0x000000ffff457210 */ /* 0x000fe40001ffe4ff */
[----:B------:R-:W-:Y:S01]  /*f550*/  IADD3 R114, P3, PT, R105, R54, RZ ;  /* 0x0000003669727210 */ /* 0x000fe20007f7e0ff */
[----:B------:R-:W-:Y:S01]  /*f560*/  IMAD.X R11, RZ, RZ, RZ, P2 ;  /* 0x000000ffff0b7224 */ /* 0x000fe200010e06ff */
[----:B------:R-:W-:Y:S01]  /*f570*/  IADD3 R115, P2, PT, R79, R56, RZ ;  /* 0x000000384f737210 */ /* 0x000fe20007f5e0ff */
[----:B------:R-:W-:Y:S01]  /*f580*/  IMAD.WIDE.U32 R110, R6, R98, RZ ;  /* 0x00000062066e7225 */ /* 0x000fe200078e00ff */
[----:B------:R-:W-:-:S03]  /*f590*/  MOV R102, R101 ;  /* 0x0000006500667202 */ /* 0x000fc60000000f00 */
[----:B------:R-:W-:Y:S02]  /*f5a0*/  IMAD.MOV.U32 R10, RZ, RZ, R57 ;  /* 0x000000ffff0a7224 */ /* 0x000fe400078e0039 */
[----:B------:R-:W-:Y:S02]  /*f5b0*/  IMAD.MOV.U32 R68, RZ, RZ, R55 ;  /* 0x000000ffff447224 */ /* 0x000fe400078e0037 */
[----:B------:R-:W-:-:S04]  /*f5c0*/  IMAD.WIDE.U32.X R54, R7, R93, R66, P1 ;  /* 0x0000005d07367225 */ /* 0x000fc800008e0442 */
[----:B------:R-:W-:Y:S01]  /*f5d0*/  IMAD.X R103, RZ, RZ, RZ, P4 ;  /* 0x000000ffff677224 */ /* 0x000fe200020e06ff */
[----:B------:R-:W-:Y:S01]  /*f5e0*/  IADD3 R77, P4, PT, R111, R100, RZ ;  /* 0x000000646f4d7210 */ /* 0x000fe20007f9e0ff */
[----:B------:R-:W-:-:S04]  /*f5f0*/  IMAD.WIDE.U32.X R66, R7, R95, R10, P2 ;  /* 0x0000005f07427225 */ /* 0x000fc800010e040a */
[----:B------:R-:W-:-:S04]  /*f600*/  IMAD.WIDE.U32.X R10, R7, R97, R68, P3 ;  /* 0x00000061070a7225 */ /* 0x000fc800018e0444 */
[----:B-1----:R-:W-:-:S04]  /*f610*/  IMAD.WIDE.U32 R100, R12, R92, RZ ;  /* 0x0000005c0c647225 */ /* 0x002fc800078e00ff */
[----:B------:R-:W-:Y:S01]  /*f620*/  IMAD.WIDE.U32 R68, R15, R90, RZ ;  /* 0x0000005a0f447225 */ /* 0x000fe200078e00ff */
[----:B------:R-:W-:-:S03]  /*f630*/  IADD3 R51, P3, PT, R100, R78, RZ ;  /* 0x0000004e64337210 */ /* 0x000fc60007f7e0ff */
[----:B------:R-:W-:-:S04]  /*f640*/  IMAD.WIDE.U32 R56, R12, R90, RZ ;  /* 0x0000005a0c387225 */ /* 0x000fc800078e00ff */
        /* <DEDUP_REMOVED lines=15> */
[----:B------:R-:W-:-:S04]  /*f740*/  IMAD.WIDE.U32 R110, P2, R12, R95, R108 ;  /* 0x0000005f0c6e7225 */ /* 0x000fc8000784006c */
[----:B------:R-:W-:Y:S01]  /*f750*/  IMAD.WIDE.U32.X R102, R91, R15, R102, P6 ;  /* 0x0000000f5b667225 */ /* 0x000fe200030e0466 */
[----:B------:R-:W-:Y:S02]  /*f760*/  IADD3 R100, P6, PT, R101, R104, RZ ;  /* 0x0000006865647210 */ /* 0x000fe40007fde0ff */
[----:B------:R-:W-:Y:S01]  /*f770*/  IADD3.X R113, PT, PT, RZ, RZ, RZ, P2, !PT ;  /* 0x000000ffff717210 */ /* 0x000fe200017fe4ff */
[----:B------:R-:W-:Y:S01]  /*f780*/  IMAD.WIDE.U32 R78, R15, R92, RZ ;  /* 0x0000005c0f4e7225 */ /* 0x000fe200078e00ff */
[----:B------:R-:W-:-:S03]  /*f790*/  IADD3 R117, P2, PT, R107, R110, RZ ;  /* 0x0000006e6b757210 */ /* 0x000fc60007f5e0ff */
[----:B------:R-:W-:Y:S01]  /*f7a0*/  IMAD.X R109, RZ, RZ, RZ, P0 ;  /* 0x000000ffff6d7224 */ /* 0x000fe200000e06ff */
[----:B------:R-:W-:Y:S01]  /*f7b0*/  IADD3 R51, P0, PT, R51, R68, RZ ;  /* 0x0000004433337210 */ /* 0x000fe20007f1e0ff */
[----:B------:R-:W-:Y:S01]  /*f7c0*/  IMAD.MOV.U32 R108, RZ, RZ, R105 ;  /* 0x000000ffff6c7224 */ /* 0x000fe200078e0069 */
[----:B------:R-:W-:Y:S01]  /*f7d0*/  IADD3.X R64, P4, PT, R114, R117, RZ, P4, !PT ;  /* 0x0000007572407210 */ /* 0x000fe2000279e4ff */
[----:B------:R-:W-:Y:S02]  /*f7e0*/  IMAD.MOV.U32 R112, RZ, RZ, R111 ;  /* 0x000000ffff707224 */ /* 0x000fe400078e006f */
[----:B------:R-:W-:-:S04]  /*f7f0*/  IMAD.WIDE.U32 R68, R14, R92, RZ ;  /* 0x0000005c0e447225 */ /* 0x000fc800078e00ff */
[----:B------:R-:W-:-:S04]  /*f800*/  IMAD.WIDE.U32.X R108, R13, R93, R108, P6 ;  /* 0x0000005d0d6c7225 */ /* 0x000fc800030e046c */
[----:B------:R-:W-:-:S04]  /*f810*/  IMAD.WIDE.U32 R104, P6, R93, R14, R78 ;  /* 0x0000000e5d687225 */ /* 0x000fc800078c004e */
[----:B------:R-:W-:Y:S01]  /*f820*/  IMAD.WIDE.U32.X R112, R13, R95, R112, P2 ;  /* 0x0000005f0d707225 */ /* 0x000fe200010e0470 */
[----:B------:R-:W-:-:S03]  /*f830*/  IADD3 R74, P2, PT, R9, R68, RZ ;  /* 0x00000044094a7210 */ /* 0x000fc60007f5e0ff */
[----:B------:R-:W-:Y:S01]  /*f840*/  IMAD.X R111, RZ, RZ, RZ, P6 ;  /* 0x000000ffff6f7224 */ /* 0x000fe200030e06ff */
[----:B------:R-:W-:Y:S01]  /*f850*/  IADD3 R9, P6, PT, R69, R104, RZ ;  /* 0x0000006845097210 */ /* 0x000fe20007fde0ff */
[----:B------:R-:W-:Y:S01]  /*f860*/  IMAD.MOV.U32 R110, RZ, RZ, R105 ;  /* 0x000000ffff6e7224 */ /* 0x000fe200078e0069 */
[----:B------:R-:W-:Y:S01]  /*f870*/  IADD3.X R69, P3, PT, R115, R100, RZ, P3, !PT ;  /* 0x0000006473457210 */ /* 0x000fe20001f7e4ff */
[----:B------:R-:W-:Y:S01]  /*f880*/  IMAD.WIDE.U32 R78, R12, 0x13, RZ ;  /* 0x000000130c4e7825 */ /* 0x000fe200078e00ff */
[----:B------:R-:W-:Y:S02]  /*f890*/  IADD3.X R64, P2, PT, R64, R9, RZ, P2, !PT ;  /* 0x0000000940407210 */ /* 0x000fe4000175e4ff */
[----:B------:R-:W-:Y:S01]  /*f8a0*/  IADD3.X R69, P0, PT, R69, R56, RZ, P0, !PT ;  /* 0x0000003845457210 */ /* 0x000fe2000071e4ff */
[----:B------:R-:W-:Y:S02]  /*f8b0*/  IMAD R107, R13, 0x13, RZ ;  /* 0x000000130d6b7824 */ /* 0x000fe400078e02ff */
[----:B------:R-:W-:Y:S01]  /*f8c0*/  IMAD.WIDE.U32.X R110, R93, R15, R110, P6 ;  /* 0x0000000f5d6e7225 */ /* 0x000fe200030e046e */
[----:B------:R-:W-:-:S02]  /*f8d0*/  IADD3.X R56, P3, P0, R102, R108, R66, P0, P3 ;  /* 0x0000006c66387210 */ /* 0x000fc40000066442 */
[----:B------:R-:W-:Y:S01]  /*f8e0*/  IADD3 R115, PT, PT, R79, R107, RZ ;  /* 0x0000006b4f737210 */ /* 0x000fe20007ffe0ff */
[----:B------:R-:W-:Y:S01]  /*f8f0*/  IMAD.WIDE.U32 R104, R78, R98, RZ ;  /* 0x000000624e687225 */ /* 0x000fe200078e00ff */
[----:B------:R-:W-:Y:S02]  /*f900*/  IADD3.X R68, PT, PT, R103, R109, R67, P3, P0 ;  /* 0x0000006d67447210 */ /* 0x000fe40001fe0443 */
[----:B------:R-:W-:Y:S01]  /*f910*/  IADD3.X R66, P2, P0, R110, R112, R10, P2, P4 ;  /* 0x000000706e427210 */ /* 0x000fe2000104840a */
[----:B------:R-:W-:Y:S01]  /*f920*/  IMAD R125, R15, 0x13, RZ ;  /* 0x000000130f7d7824 */ /* 0x000fe200078e02ff */
[----:B------:R-:W-:Y:S01]  /*f930*/  IADD3 R123, P4, PT, R8, R104, RZ ;  /* 0x00000068087b7210 */ /* 0x000fe20007f9e0ff */
[----:B------:R-:W-:Y:S01]  /*f940*/  IMAD.WIDE.U32 R100, R14, 0x13, RZ ;  /* 0x000000130e647825 */ /* 0x000fe200078e00ff */
[----:B------:R-:W-:Y:S02]  /*f950*/  IADD3.X R67, PT, PT, R111, R113, R11, P2, P0 ;  /* 0x000000716f437210 */ /* 0x000fe400017e040b */
[----:B------:R-:W0:Y:S01]  /*f960*/  LDS.128 R8, [UR31+0x90] ;  /* 0x0000901fff087984 */ /* 0x000e220008000c00 */
[----:B------:R-:W-:-:S04]  /*f970*/  IMAD.WIDE.U32 R106, R115, R98, RZ ;  /* 0x00000062736a7225 */ /* 0x000fc800078e00ff */
[----:B------:R-:W-:Y:S02]  /*f980*/  IMAD.IADD R125, R101, 0x1, R125 ;  /* 0x00000001657d7824 */ /* 0x000fe400078e027d */
[----:B------:R-:W-:-:S04]  /*f990*/  IMAD.WIDE.U32 R106, P3, R99, R78, R106 ;  /* 0x0000004e636a7225 */ /* 0x000fc8000786006a */
[----:B------:R-:W-:Y:S01]  /*f9a0*/  IMAD.WIDE.U32 R102, R125, R96, RZ ;  /* 0x000000607d667225 */ /* 0x000fe200078e00ff */
[----:B------:R-:W-:-:S03]  /*f9b0*/  IADD3 R118, P2, PT, R105, R106, RZ ;  /* 0x0000006a69767210 */ /* 0x000fc60007f5e0ff */
[----:B------:R-:W-:Y:S01]  /*f9c0*/  IMAD.WIDE.U32 R78, R125, R98, RZ ;  /* 0x000000627d4e7225 */ /* 0x000fe200078e00ff */
[----:B------:R-:W-:-:S03]  /*f9d0*/  IADD3.X R75, P4, PT, R75, R118, RZ, P4, !PT ;  /* 0x000000764b4b7210 */ /* 0x000fc6000279e4ff */
[----:B------:R-:W-:-:S04]  /*f9e0*/  IMAD.WIDE.U32 R102, P6, R97, R100, R102 ;  /* 0x0000006461667225 */ /* 0x000fc800078c0066 */
[----:B------:R-:W-:-:S04]  /*f9f0*/  IMAD.WIDE.U32 R104, R100, R96, RZ ;  /* 0x0000006064687225 */ /* 0x000fc800078e00ff */
[----:B------:R-:W-:Y:S01]  /*fa00*/  IMAD.WIDE.U32 R110, P0, R99, R100, R78 ;  /* 0x00000064636e7225 */ /* 0x000fe2000780004e */
[----:B------:R-:W-:-:S03]  /*fa10*/  IADD3.X R79, PT, PT, RZ, RZ, RZ, P3, !PT ;  /* 0x000000ffff4f7210 */ /* 0x000fc60001ffe4ff */
[----:B------:R-:W-:Y:S01]  /*fa20*/  IMAD.MOV.U32 R78, RZ, RZ, R107 ;  /* 0x000000ffff4e7224 */ /* 0x000fe200078e006b */
[----:B------:R-:W-:Y:S01]  /*fa30*/  MOV R112, R111 ;  /* 0x0000006f00707202 */ /* 0x000fe20000000f00 */
[----:B------:R-:W-:-:S04]  /*fa40*/  IMAD.WIDE.U32 R108, R100, R98, RZ ;  /* 0x00000062646c7225 */ /* 0x000fc800078e00ff */
[----:B------:R-:W-:-:S04]  /*fa50*/  IMAD.WIDE.U32 R106, R15, R94, RZ ;  /* 0x0000005e0f6a7225 */ /* 0x000fc800078e00ff */
[----:B------:R-:W-:Y:S01]  /*fa60*/  IMAD.X R101, RZ, RZ, RZ, P6 ;  /* 0x000000ffff657224 */ /* 0x000fe200030e06ff */
[----:B------:R-:W-:Y:S01]  /*fa70*/  IADD3 R120, P6, PT, R105, R102, RZ ;  /* 0x0000006669787210 */ /* 0x000fe20007fde0ff */
[----:B------:R-:W-:Y:S02]  /*fa80*/  IMAD.MOV.U32 R100, RZ, RZ, R103 ;  /* 0x000000ffff647224 */ /* 0x000fe400078e0067 */
[----:B------:R-:W-:-:S04]  /*fa90*/  IMAD.WIDE.U32 R102, R13, R90, RZ ;  /* 0x0000005a0d667225 */ /* 0x000fc800078e00ff */
[----:B------:R-:W-:Y:S01]  /*faa0*/  IMAD.X R113, RZ, RZ, RZ, P0 ;  /* 0x000000ffff717224 */ /* 0x000fe200000e06ff */
[----:B------:R-:W-:Y:S01]  /*fab0*/  IADD3 R127, P0, PT, R109, R110, RZ ;  /* 0x0000006e6d7f7210 */ /* 0x000fe20007f1e0ff */
[----:B------:R-:W-:-:S04]  /*fac0*/  IMAD.WIDE.U32.X R78, R115, R99, R78, P2 ;  /* 0x00000063734e7225 */ /* 0x000fc800010e044e */
[----:B------:R-:W-:-:S04]  /*fad0*/  IMAD.WIDE.U32 R116, R13, R96, RZ ;  /* 0x000000600d747225 */ /* 0x000fc800078e00ff */
[----:B------:R-:W-:-:S04]  /*fae0*/  IMAD.WIDE.U32 R110, R14, R94, RZ ;  /* 0x0000005e0e6e7225 */ /* 0x000fc800078e00ff */
[----:B------:R-:W-:-:S04]  /*faf0*/  IMAD.WIDE.U32 R114, P3, R95, R14, R106 ;  /* 0x0000000e5f727225 */ /* 0x000fc8000786006a */
[----:B------:R-:W-:-:S04]  /*fb00*/  IMAD.WIDE.U32 R106, P2, R12, R91, R102 ;  /* 0x0000005b0c6a7225 */ /* 0x000fc80007840066 */
[----:B------:R-:W-:Y:S01]  /*fb10*/  IMAD.WIDE.U32.X R100, R125, R97, R100, P6 ;  /* 0x000000617d647225 */ /* 0x000fe200030e0464 */
[----:B------:R-:W-:-:S03]  /*fb20*/  IADD3 R14, P6, PT, R111, R114, RZ ;  /* 0x000000726f0e7210 */ /* 0x000fc60007fde0ff */
[----:B------:R-:W-:-:S04]  /*fb30*/  IMAD.WIDE.U32.X R102, R125, R99, R112, P0 ;  /* 0x000000637d667225 */ /* 0x000fc800000e0470 */
[----:B------:R-:W-:-:S04]  /*fb40*/  IMAD.WIDE.U32 R116, P0, R12, R97, R116 ;  /* 0x000000610c747225 */ /* 0x000fc80007800074 */
[----:B------:R-:W-:Y:S01]  /*fb50*/  IMAD.X R113, RZ, RZ, RZ, P3 ;  /* 0x000000ffff717224 */ /* 0x000fe200018e06ff */
[----:B------:R-:W-:Y:S01]  /*fb60*/  IADD3 R57, P3, PT, R57, R106, RZ ;  /* 0x0000006a39397210 */ /* 0x000fe20007f7e0ff */
[----:B------:R-:W-:Y:S02]  /*fb70*/  IMAD.MOV.U32 R112, RZ, RZ, R115 ;  /* 0x000000ffff707224 */ /* 0x000fe400078e0073 */
[----:B------:R-:W-:Y:S01]  /*fb80*/  IMAD.X R109, RZ, RZ, RZ, P2 ;  /* 0x000000ffff6d7224 */ /* 0x000fe200010e06ff */
[----:B------:R-:W-:Y:S01]  /*fb90*/  IADD3 R111, P2, PT, R121, R108, RZ ;  /* 0x0000006c796f7210 */ /* 0x000fe20007f5e0ff */
[----:B------:R-:W-:Y:S01]  /*fba0*/  IMAD.WIDE.U32.X R112, R95, R15, R112, P6 ;  /* 0x0000000f5f707225 */ /* 0x000fe200030e0470 */
[----:B------:R-:W-:Y:S02]  /*fbb0*/  MOV R108, R107 ;  /* 0x0000006b006c7202 */ /* 0x000fe40000000f00 */
[----:B------:R-:W-:Y:S01]  /*fbc0*/  IADD3 R12, P6, PT, R65, R116, RZ ;  /* 0x00000074410c7210 */ /* 0x000fe20007fde0ff */
[----:B------:R-:W-:Y:S01]  /*fbd0*/  IMAD.X R105, RZ, RZ, RZ, P0 ;  /* 0x000000ffff697224 */ /* 0x000fe200000e06ff */
[----:B------:R-:W-:Y:S01]  /*fbe0*/  IADD3 R121, P0, PT, R123, R104, RZ ;  /* 0x000000687b797210 */ /* 0x000fe20007f1e0ff */
[----:B------:R-:W-:Y:S01]  /*fbf0*/  IMAD.WIDE.U32.X R106, R13, R91, R108, P3 ;  /* 0x0000005b0d6a7225 */ /* 0x000fe200018e046c */
[----:B------:R-:W-:-:S02]  /*fc00*/  IADD3.X R76, P1, PT, R76, R57, RZ, P1, !PT ;  /* 0x000000394c4c7210 */ /* 0x000fc40000f3e4ff */
[----:B------:R-:W-:Y:S01]  /*fc10*/  IADD3 R65, P3, PT, R119, R110, RZ ;  /* 0x0000006e77417210 */ /* 0x000fe20007f7e0ff */
[----:B------:R-:W-:Y:S01]  /*fc20*/  IMAD.MOV.U32 R104, RZ, RZ, R117 ;  /* 0x000000ffff687224 */ /* 0x000fe200078e0075 */
[----:B------:R-:W-:Y:S01]  /*fc30*/  IADD3.X R57, P5, PT, R77, R12, RZ, P5, !PT ;  /* 0x0000000c4d397210 */ /* 0x000fe20002fbe4ff */
[----:B0-----:R-:W-:Y:S01]  /*fc40*/  IMAD R123, R11, 0x13, RZ ;  /* 0x000000130b7b7824 */ /* 0x001fe200078e02ff */
[----:B------:R-:W-:Y:S01]  /*fc50*/  IADD3.X R114, P2, PT, R76, R127, RZ, P2, !PT ;  /* 0x0000007f4c727210 */ /* 0x000fe2000175e4ff */
[----:B------:R-:W-:Y:S01]  /*fc60*/  IMAD.WIDE.U32.X R104, R13, R97, R104, P6 ;  /* 0x000000610d687225 */ /* 0x000fe200030e0468 */
[----:B------:R-:W-:Y:S02]  /*fc70*/  IADD3.X R57, P3, PT, R57, R14, RZ, P3, !PT ;  /* 0x0000000e39397210 */ /* 0x000fe40001f7e4ff */
[----:B------:R-:W-:Y:S01]  /*fc80*/  IADD3.X R116, P0, PT, R75, R120, RZ, P0, !PT ;  /* 0x000000784b747210 */ /* 0x000fe2000071e4ff */
[----:B------:R-:W-:Y:S01]  /*fc90*/  IMAD.WIDE.U32 R12, R10, 0x13, RZ ;  /* 0x000000130a0c7825 */ /* 0x000fe200078e00ff */
[----:B------:R-:W-:-:S02]  /*fca0*/  IADD3.X R15, P3, P5, R112, R104, R6, P3, P5 ;  /* 0x00000068700f7210 */ /* 0x000fc40001d6a406 */
[----:B------:R-:W-:Y:S01]  /*fcb0*/  IADD3.X R117, P0, P4, R100, R78, R52, P0, P4 ;  /* 0x0000004e64757210 */ /* 0x000fe20000408434 */
[----:B------:R-:W-:Y:S01]  /*fcc0*/  IMAD R125, R9, 0x13, RZ ;  /* 0x00000013097d7824 */ /* 0x000fe200078e02ff */
[----:B------:R-:W-:Y:S01]  /*fcd0*/  IADD3.X R75, P1, P2, R102, R106, R54, P2, P1 ;  /* 0x0000006a664b7210 */ /* 0x000fe20001222436 */
[----:B------:R-:W-:Y:S01]  /*fce0*/  IMAD.WIDE.U32 R76, R8, 0x13, RZ ;  /* 0x00000013084c7825 */ /* 0x000fe200078e00ff */
[----:B------:R-:W-:Y:S02]  /*fcf0*/  IADD3 R123, PT, PT, R13, R123, RZ ;  /* 0x0000007b0d7b7210 */ /* 0x000fe40007ffe0ff */
[----:B------:R-:W-:Y:S01]  /*fd00*/  IADD3.X R14, PT, PT, R113, R105, R7, P3, P5 ;  /* 0x00000069710e7210 */ /* 0x000fe20001fea407 */
[----:B------:R-:W-:Y:S01]  /*fd10*/  IMAD.IADD R125, R77, 0x1, R125 ;  /* 0x000000014d7d7824 */ /* 0x000fe200078e027d */
[----:B------:R-:W-:Y:S01]  /*fd20*/  IADD3.X R119, PT, PT, R101, R79, R53, P0, P4 ;  /* 0x0000004f65777210 */ /* 0x000fe200007e8435 */
[----:B------:R-:W-:Y:S01]  /*fd30*/  IMAD.WIDE.U32 R100, R123, R94, RZ ;  /* 0x0000005e7b647225 */ /* 0x000fe200078e00ff */
[----:B------:R-:W-:-:S03]  /*fd40*/  IADD3.X R113, PT, PT, R103, R107, R55, P1, P2 ;  /* 0x0000006b67717210 */ /* 0x000fc60000fe4437 */
[----:B------:R-:W-:-:S04]  /*fd50*/  IMAD.WIDE.U32 R52, R125, R94, RZ ;  /* 0x0000005e7d347225 */ /* 0x000fc800078e00ff */
[----:B------:R-:W-:-:S04]  /*fd60*/  IMAD.WIDE.U32 R108, R76, R96, RZ ;  /* 0x000000604c6c7225 */ /* 0x000fc800078e00ff */
[----:B------:R-:W-:Y:S01]  /*fd70*/  IMAD.WIDE.U32 R106, R125, R96, RZ ;  /* 0x000000607d6a7225 */ /* 0x000fe200078e00ff */
[----:B------:R-:W-:-:S03]  /*fd80*/  IADD3 R115, P1, PT, R111, R108, RZ ;  /* 0x0000006c6f737210 */ /* 0x000fc60007f3e0ff */
[----:B------:R-:W-:-:S04]  /*fd90*/  IMAD.WIDE.U32 R6, R123, R92, RZ ;  /* 0x0000005c7b067225 */ /* 0x000fc800078e00ff */
[----:B------:R-:W-:-:S04]  /*fda0*/  IMAD.WIDE.U32 R54, R76, R94, RZ ;  /* 0x0000005e4c367225 */ /* 0x000fc800078e00ff */
[----:B------:R-:W-:Y:S01]  /*fdb0*/  IMAD.WIDE.U32 R102, R12, R94, RZ ;  /* 0x0000005e0c667225 */ /* 0x000fe200078e00ff */
[----:B------:R-:W-:-:S03]  /*fdc0*/  IADD3 R13, P2, PT, R121, R54, RZ ;  /* 0x00000036790d7210 */ /* 0x000fc60007f5e0ff */
[----:B------:R-:W-:-:S04]  /*fdd0*/  IMAD.WIDE.U32 R78, P5, R95, R76, R52 ;  /* 0x0000004c5f4e7225 */ /* 0x000fc800078a0034 */
[----:B------:R-:W-:Y:S01]  /*fde0*/  IMAD.WIDE.U32 R104, P6, R95, R12, R100 ;  /* 0x0000000c5f687225 */ /* 0x000fe200078c0064 */
[----:B------:R-:W-:Y:S02]  /*fdf0*/  IADD3 R77, P4, PT, R55, R78, RZ ;  /* 0x0000004e374d7210 */ /* 0x000fe40007f9e0ff */
[----:B------:R-:W-:Y:S01]  /*fe00*/  MOV R100, R79 ;  /* 0x0000004f00647202 */ /* 0x000fe20000000f00 */
[----:B------:R-:W-:Y:S01]  /*fe10*/  IMAD.WIDE.U32 R110, P0, R97, R76, R106 ;  /* 0x0000004c616e7225 */ /* 0x000fe2000780006a */
[----:B------:R-:W-:-:S03]  /*fe20*/  MOV R106, R105 ;  /* 0x00000069006a7202 */ /* 0x000fc60000000f00 */
[----:B------:R-:W-:-:S04]  /*fe30*/  IMAD.WIDE.U32 R52, P3, R93, R12, R6 ;  /* 0x0000000c5d347225 */ /* 0x000fc80007860006 */
[----:B------:R-:W-:Y:S01]  /*fe40*/  IMAD.X R107, RZ, RZ, RZ, P6 ;  /* 0x000000ffff6b7224 */ /* 0x000fe200030e06ff */
[----:B------:R-:W-:Y:S01]  /*fe50*/  IADD3 R109, P6, PT, R109, R110, RZ ;  /* 0x0000006e6d6d7210 */ /* 0x000fe20007fde0ff */
[----:B------:R-:W-:Y:S01]  /*fe60*/  IMAD.X R101, RZ, RZ, RZ, P5 ;  /* 0x000000ffff657224 */ /* 0x000fe200028e06ff */
[----:B------:R-:W-:Y:S01]  /*fe70*/  IADD3 R121, P5, PT, R103, R104, RZ ;  /* 0x0000006867797210 */ /* 0x000fe20007fbe0ff */
[----:B------:R-:W-:Y:S01]  /*fe80*/  IMAD.WIDE.U32 R6, R12, R92, RZ ;  /* 0x0000005c0c067225 */ /* 0x000fe200078e00ff */
[----:B------:R-:W-:-:S03]  /*fe90*/  IADD3.X R114, P1, PT, R114, R109, RZ, P1, !PT ;  /* 0x0000006d72727210 */ /* 0x000fc60000f3e4ff */
[----:B------:R-:W-:Y:S01]  /*fea0*/  IMAD.X R55, RZ, RZ, RZ, P3 ;  /* 0x000000ffff377224 */ /* 0x000fe200018e06ff */
[----:B------:R-:W-:Y:S01]  /*feb0*/  IADD3 R115, P3, PT, R115, R102, RZ ;  /* 0x0000006673737210 */ /* 0x000fe20007f7e0ff */
[----:B------:R-:W-:Y:S01]  /*fec0*/  IMAD.X R105, RZ, RZ, RZ, P0 ;  /* 0x000000ffff697224 */ /* 0x000fe200000e06ff */
[----:B------:R-:W-:Y:S01]  /*fed0*/  IADD3 R6, P0, PT, R13, R6, RZ ;  /* 0x000000060d067210 */ /* 0x000fe20007f1e0ff */
[----:B------:R-:W-:Y:S01]  /*fee0*/  IMAD.MOV.U32 R104, RZ, RZ, R111 ;  /* 0x000000ffff687224 */ /* 0x000fe200078e006f */
[----:B------:R-:W-:Y:S01]  /*fef0*/  IADD3.X R114, P3, PT, R114, R121, RZ, P3, !PT ;  /* 0x0000007972727210 */ /* 0x000fe20001f7e4ff */
[----:B------:R-:W-:Y:S01]  /*ff00*/  IMAD.WIDE.U32.X R102, R123, R95, R106, P5 ;  /* 0x0000005f7b667225 */ /* 0x000fe200028e046a */
[----:B------:R-:W-:Y:S02]  /*ff10*/  IADD3 R106, P5, PT, R7, R52, RZ ;  /* 0x00000034076a7210 */ /* 0x000fe40007fbe0ff */
[----:B------:R-:W-:Y:S01]  /*ff20*/  IADD3.X R7, P2, PT, R116, R77, RZ, P2, !PT ;  /* 0x0000004d74077210 */ /* 0x000fe2000175e4ff */
[----:B------:R-:W-:-:S02]  /*ff30*/  IMAD.MOV.U32 R54, RZ, RZ, R53 ;  /* 0x000000ffff367224 */ /* 0x000fc400078e0035 */
[----:B------:R-:W-:Y:S01]  /*ff40*/  IMAD.WIDE.U32.X R52, R125, R97, R104, P6 ;  /* 0x000000617d347225 */ /* 0x000fe200030e0468 */
[----:B------:R-:W-:-:S03]  /*ff50*/  IADD3.X R7, P0, PT, R7, R106, RZ, P0, !PT ;  /* 0x0000006a07077210 */ /* 0x000fc6000071e4ff */
[----:B------:R-:W-:Y:S01]  /*ff60*/  IMAD.WIDE.U32.X R78, R125, R95, R100, P4 ;  /* 0x0000005f7d4e7225 */ /* 0x000fe200020e0464 */
[----:B------:R-:W-:-:S03]  /*ff70*/  IADD3.X R112, P1, P3, R102, R75, R52, P3, P1 ;  /* 0x0000004b66707210 */ /* 0x000fc60001b22434 */
[----:B------:R-:W-:Y:S01]  /*ff80*/  IMAD.WIDE.U32 R94, R9, R90, RZ ;  /* 0x0000005a095e7225 */ /* 0x000fe200078e00ff */
[----:B------:R-:W-:-:S03]  /*ff90*/  IADD3.X R113, PT, PT, R103, R113, R53, P1, P3 ;  /* 0x0000007167717210 */ /* 0x000fc60000fe6435 */
[----:B------:R-:W-:-:S04]  /*ffa0*/  IMAD.WIDE.U32 R104, R125, R98, RZ ;  /* 0x000000627d687225 */ /* 0x000fc800078e00ff */
[----:B------:R-:W-:-:S04]  /*ffb0*/  IMAD.WIDE.U32.X R54, R123, R93, R54, P5 ;  /* 0x0000005d7b367225 */ /* 0x000fc800028e0436 */
[----:B------:R-:W-:Y:S01]  /*ffc0*/  IMAD.WIDE.U32 R102, R8, R90, RZ ;  /* 0x0000005a08667225 */ /* 0x000fe200078e00ff */
[----:B------:R-:W-:-:S03]  /*ffd0*/  IADD3.X R78, P0, P4, R54, R117, R78, P0, P2 ;  /* 0x00000075364e7210 */ /* 0x000fc6000040444e */
[----:B------:R-:W-:Y:S01]  /*ffe0*/  IMAD.WIDE.U32 R100, R76, R98, RZ ;  /* 0x000000624c647225 */ /* 0x000fe200078e00ff */
[----:B------:R-:W-:-:S03]  /*fff0*/  IADD3.X R13, PT, PT, R55, R119, R79, P0, P4 ;  /* 0x00000077370d7210 */ /* 0x000fc600007e844f */
[----:B------:R-:W-:Y:S01]  /*10000*/  IMAD.WIDE.U32 R106, P1, R8, R91, R94 ;  /* 0x0000005b086a7225 */ /* 0x000fe2000782005e */
[----:B------:R-:W-:Y:S02]  /*10010*/  IADD3 R51, P0, PT, R51, R100, RZ ;  /* 0x0000006433337210 */ /* 0x000fe40007f1e0ff */
[----:B------:R-:W-:Y:S01]  /*10020*/  SHF.L.W.U32.HI R13, R78, 0xd, R13 ;  /* 0x0000000d4e0d7819 */ /* 0x000fe20000010e0d */
[----:B------:R-:W-:Y:S01]  /*10030*/  IMAD.WIDE.U32 R104, P3, R99, R76, R104 ;  /* 0x0000004c63687225 */ /* 0x000fe20007860068 */
[----:B------:R-:W-:Y:S02]  /*10040*/  IADD3 R79, P5, PT, R103, R106, RZ ;  /* 0x0000006a674f7210 */ /* 0x000fe40007fbe0ff */
[----:B------:R-:W-:Y:S01]  /*10050*/  IADD3 R103, P4, PT, R74, R102, RZ ;  /* 0x000000664a677210 */ /* 0x000fe20007f9e0ff */
[----:B------:R-:W-:-:S03]  /*10060*/  IMAD.WIDE.U32 R94, R123, R96, RZ ;  /* 0x000000607b5e7225 */ /* 0x000fc600078e00ff */
[----:B------:R-:W-:Y:S01]  /*10070*/  IADD3.X R64, P4, PT, R64, R79, RZ, P4, !PT ;  /* 0x0000004f40407210 */ /* 0x000fe2000279e4ff */
[----:B------:R-:W-:Y:S01]  /*10080*/  IMAD.WIDE.U32 R110, R123, R98, RZ ;  /* 0x000000627b6e7225 */ /* 0x000fe200078e00ff */
[----:B------:R-:W-:Y:S02]  /*10090*/  SHF.L.W.U32.HI R79, R21, 0xd, R48 ;  /* 0x0000000d154f7819 */ /* 0x000fe40000010e30 */
[----:B------:R-:W-:Y:S01]  /*100a0*/  SHF.L.W.U32.HI R48, R48, 0xd, R49 ;  /* 0x0000000d30307819 */ /* 0x000fe20000010e31 */
[----:B------:R-:W-:Y:S01]  /*100b0*/  IMAD.X R75, RZ, RZ, RZ, P3 ;  /* 0x000000ffff4b7224 */ /* 0x000fe200018e06ff */
[----:B------:R-:W-:Y:S01]  /*100c0*/  IADD3 R100, P3, PT, R101, R104, RZ ;  /* 0x0000006865647210 */ /* 0x000fe20007f7e0ff */
[----:B------:R-:W-:Y:S02]  /*100d0*/  IMAD.X R53, RZ, RZ, RZ, P1 ;  /* 0x000000ffff357224 */ /* 0x000fe400008e06ff */
[----:B------:R-:W-:Y:S01]  /*100e0*/  IMAD.WIDE.U32 R76, R12, R96, RZ ;  /* 0x000000600c4c7225 */ /* 0x000fe200078e00ff */
[----:B------:R-:W-:-:S03]  /*100f0*/  IADD3.X R69, P0, PT, R69, R100, RZ, P0, !PT ;  /* 0x0000006445457210 */ /* 0x000fc6000071e4ff */
[----:B------:R-:W-:-:S04]  /*10100*/  IMAD.WIDE.U32 R108, R12, R98, RZ ;  /* 0x000000620c6c7225 */ /* 0x000fc800078e00ff */
[----:B------:R-:W-:-:S04]  /*10110*/  IMAD.WIDE.U32 R94, P2, R97, R12, R94 ;  /* 0x0000000c615e7225 */ /* 0x000fc8000784005e */
[----:B------:R-:W-:Y:S01]  /*10120*/  IMAD.WIDE.U32 R110, P1, R99, R12, R110 ;  /* 0x0000000c636e7225 */ /* 0x000fe2000782006e */
[----:B------:R-:W-:Y:S02]  /*10130*/  SHF.L.W.U32.HI R12, R7, 0xd, R78 ;  /* 0x0000000d070c7819 */ /* 0x000fe40000010e4e */
[----:B------:R-:W-:Y:S01]  /*10140*/  IADD3.X R55, PT, PT, RZ, RZ, RZ, P2, !PT ;  /* 0x000000ffff377210 */ /* 0x000fe200017fe4ff */
[----:B------:R-:W-:Y:S01]  /*10150*/  IMAD.MOV.U32 R74, RZ, RZ, R105 ;  /* 0x000000ffff4a7224 */ /* 0x000fe200078e0069 */
[----:B------:R-:W-:Y:S01]  /*10160*/  IADD3 R96, P2, PT, R51, R76, RZ ;  /* 0x0000004c33607210 */ /* 0x000fe20007f5e0ff */
[----:B------:R-:W-:Y:S01]  /*10170*/  IMAD.MOV.U32 R54, RZ, RZ, R95 ;  /* 0x000000ffff367224 */ /* 0x000fe200078e005f */
[----:B------:R-:W-:Y:S01]  /*10180*/  IADD3 R76, P6, PT, R77, R94, RZ ;  /* 0x0000005e4d4c7210 */ /* 0x000fe20007fde0ff */
[----:B------:R-:W-:Y:S01]  /*10190*/  IMAD.WIDE.U32.X R74, R125, R99, R74, P3 ;  /* 0x000000637d4a7225 */ /* 0x000fe200018e044a */
[----:B------:R-:W-:Y:S02]  /*101a0*/  IADD3 R12, P3, PT, R12, R115, RZ ;  /* 0x000000730c0c7210 */ /* 0x000fe40007f7e0ff */
[----:B------:R-:W-:Y:S01]  /*101b0*/  LOP3.LUT R7, R7, 0x7ffff, RZ, 0xc0, !PT ;  /* 0x0007ffff07077812 */ /* 0x000fe200078ec0ff */
[----:B------:R-:W-:Y:S01]  /*101c0*/  IMAD.WIDE.U32.X R54, R123, R97, R54, P6 ;  /* 0x000000617b367225 */ /* 0x000fe200030e0436 */
[----:B------:R-:W-:-:S02]  /*101d0*/  IADD3.X R13, P3, PT, R13, R114, RZ, P3, !PT ;  /* 0x000000720d0d7210 */ /* 0x000fc40001f7e4ff */
[----:B------:R-:W-:Y:S01]  /*101e0*/  IADD3.X R97, P2, PT, R69, R76, RZ, P2, !PT ;  /* 0x0000004c45617210 */ /* 0x000fe2000175e4ff */
[----:B------:R-:W-:Y:S01]  /*101f0*/  IMAD.X R77, RZ, RZ, RZ, P1 ;  /* 0x000000ffff4d7224 */ /* 0x000fe200008e06ff */
[----:B------:R-:W-:Y:S01]  /*10200*/  IADD3.X R94, P3, PT, RZ, R112, RZ, P3, !PT ;  /* 0x00000070ff5e7210 */ /* 0x000fe20001f7e4ff */
[----:B------:R-:W-:Y:S01]  /*10210*/  IMAD.MOV.U32 R52, RZ, RZ, R107 ;  /* 0x000000ffff347224 */ /* 0x000fe200078e006b */
[----:B------:R-:W-:Y:S02]  /*10220*/  IADD3 R95, P1, PT, R103, R108, RZ ;  /* 0x0000006c675f7210 */ /* 0x000fe40007f3e0ff */
[----:B------:R-:W-:Y:S01]  /*10230*/  IADD3 R109, P6, PT, R109, R110, RZ ;  /* 0x0000006e6d6d7210 */ /* 0x000fe20007fde0ff */
[----:B------:R-:W-:Y:S01]  /*10240*/  IMAD.X R69, RZ, RZ, R113, P3 ;  /* 0x000000ffff457224 */ /* 0x000fe200018e0671 */
[----:B------:R-:W-:Y:S01]  /*10250*/  IADD3.X R78, P0, P2, R54, R56, R74, P2, P0 ;  /* 0x00000038364e7210 */ /* 0x000fe2000120044a */
[----:B------:R-:W-:Y:S01]  /*10260*/  IMAD.WIDE.U32.X R52, R9, R91, R52, P5 ;  /* 0x0000005b09347225 */ /* 0x000fe200028e0434 */
[----:B------:R-:W-:-:S02]  /*10270*/  SHF.L.W.U32.HI R51, R13, 0xd, R94 ;  /* 0x0000000d0d337819 */ /* 0x000fc40000010e5e */
[----:B------:R-:W-:Y:S02]  /*10280*/  MOV R76, R111 ;  /* 0x0000006f004c7202 */ /* 0x000fe40000000f00 */
[----:B------:R-:W-:Y:S02]  /*10290*/  IADD3.X R109, P1, PT, R64, R109, RZ, P1, !PT ;  /* 0x0000006d406d7210 */ /* 0x000fe40000f3e4ff */
[----:B------:R-:W-:Y:S01]  /*102a0*/  IADD3.X R64, PT, PT, R55, R68, R75, P0, P2 ;  /* 0x0000004437407210 */ /* 0x000fe200007e444b */
[----:B------:R-:W-:Y:S01]  /*102b0*/  IMAD.WIDE.U32 R54, R9, R92, RZ ;  /* 0x0000005c09367225 */ /* 0x000fe200078e00ff */
[----:B------:R-:W-:Y:S02]  /*102c0*/  SHF.L.W.U32.HI R56, R94, 0xd, R69 ;  /* 0x0000000d5e387819 */ /* 0x000fe40000010e45 */
[----:B------:R-:W-:Y:S01]  /*102d0*/  IADD3 R51, P2, PT, R51, R96, RZ ;  /* 0x0000006033337210 */ /* 0x000fe20007f5e0ff */
[----:B------:R-:W-:-:S03]  /*102e0*/  IMAD.WIDE.U32.X R76, R123, R99, R76, P6 ;  /* 0x000000637b4c7225 */ /* 0x000fc600030e044c */
[----:B------:R-:W-:Y:S01]  /*102f0*/  IADD3.X R111, P2, PT, R56, R97, RZ, P2, !PT ;  /* 0x00000061386f7210 */ /* 0x000fe2000175e4ff */
[----:B------:R-:W-:Y:S01]  /*10300*/  IMAD.WIDE.U32 R68, R8, R92, RZ ;  /* 0x0000005c08447225 */ /* 0x000fe200078e00ff */
[----:B------:R-:W-:Y:S02]  /*10310*/  IADD3.X R76, P1, P4, R76, R66, R52, P1, P4 ;  /* 0x000000424c4c7210 */ /* 0x000fe40000c28434 */
[----:B------:R-:W-:Y:S01]  /*10320*/  IADD3 R92, P0, PT, R79, R50, RZ ;  /* 0x000000324f5c7210 */ /* 0x000fe20007f1e0ff */
[----:B------:R-:W-:Y:S01]  /*10330*/  IMAD.WIDE.U32 R74, P3, R8, R93, R54 ;  /* 0x0000005d084a7225 */ /* 0x000fe20007860036 */
[----:B------:R-:W-:Y:S02]  /*10340*/  IADD3.X R8, P2, PT, RZ, R78, RZ, P2, !PT ;  /* 0x0000004eff087210 */ /* 0x000fe4000175e4ff */
[----:B------:R-:W-:Y:S01]  /*10350*/  IADD3.X R77, PT, PT, R77, R67, R53, P1, P4 ;  /* 0x000000434d4d7210 */ /* 0x000fe20000fe8435 */
[----:B------:R-:W-:Y:S01]  /*10360*/  IMAD.WIDE.U32 R54, R11, R90, RZ ;  /* 0x0000005a0b367225 */ /* 0x000fe200078e00ff */
[----:B------:R-:W-:-:S02]  /*10370*/  SHF.L.W.U32.HI R50, R111, 0xd, R8 ;  /* 0x0000000d6f327819 */ /* 0x000fc40000010e08 */
[----:B------:R-:W-:Y:S01]  /*10380*/  IADD3 R56, P4, PT, R69, R74, RZ ;  /* 0x0000004a45387210 */ /* 0x000fe20007f9e0ff */
[----:B------:R-:W-:Y:S01]  /*10390*/  IMAD.X R67, RZ, RZ, R64, P2 ;  /* 0x000000ffff437224 */ /* 0x000fe200010e0640 */
[----:B------:R-:W-:Y:S01]  /*103a0*/  IADD3 R50, P2, PT, R50, R95, RZ ;  /* 0x0000005f32327210 */ /* 0x000fe20007f5e0ff */
[----:B------:R-:W-:Y:S01]  /*103b0*/  IMAD.WIDE.U32 R54, P5, R91, R10, R54 ;  /* 0x0000000a5b367225 */ /* 0x000fe200078a0036 */
[----:B------:R-:W-:Y:S02]  /*103c0*/  IADD3 R69, P1, PT, R65, R68, RZ ;  /* 0x0000004441457210 */ /* 0x000fe40007f3e0ff */
[----:B------:R-:W-:Y:S01]  /*103d0*/  SHF.L.W.U32.HI R8, R8, 0xd, R67 ;  /* 0x0000000d08087819 */ /* 0x000fe20000010e43 */
[----:B------:R-:W-:Y:S01]  /*103e0*/  IMAD.MOV.U32 R64, RZ, RZ, R55 ;  /* 0x000000ffff407224 */ /* 0x000fe200078e0037 */
[----:B------:R-:W-:Y:S01]  /*103f0*/  IADD3.X R67, PT, PT, RZ, RZ, RZ, P3, !PT ;  /* 0x000000ffff437210 */ /* 0x000fe20001ffe4ff */
[----:B------:R-:W-:Y:S01]  /*10400*/  IMAD.WIDE.U32 R52, R10, R90, RZ ;  /* 0x0000005a0a347225 */ /* 0x000fe200078e00ff */
        /* <DEDUP_REMOVED lines=8> */
[----:B------:R-:W-:Y:S01]  /*10490*/  SHF.L.W.U32.HI R52, R109, 0xd, R8 ;  /* 0x0000000d6d347819 */ /* 0x000fe20000010e08 */
[----:B------:R-:W-:Y:S01]  /*104a0*/  IMAD.WIDE.U32.X R10, R91, R11, R64, P5 ;  /* 0x0000000b5b0a7225 */ /* 0x000fe200028e0440 */
[----:B------:R-:W-:-:S02]  /*104b0*/  IADD3.X R55, P3, PT, R55, R54, RZ, P3, !PT ;  /* 0x0000003637377210 */ /* 0x000fc40001f7e4ff */
[----:B------:R-:W-:Y:S01]  /*104c0*/  SHF.L.W.U32.HI R64, R8, 0xd, R57 ;  /* 0x0000000d08407819 */ /* 0x000fe20000010e39 */
[----:B------:R-:W-:Y:S01]  /*104d0*/  IMAD.WIDE.U32.X R8, R9, R93, R66, P4 ;  /* 0x0000005d09087225 */ /* 0x000fe200020e0442 */
[----:B------:R-:W-:Y:S02]  /*104e0*/  IADD3 R52, P1, PT, R52, R53, RZ ;  /* 0x0000003534347210 */ /* 0x000fe40007f3e0ff */
[----:B------:R-:W-:Y:S01]  /*104f0*/  LOP3.LUT R111, R111, 0x7ffff, RZ, 0xc0, !PT ;  /* 0x0007ffff6f6f7812 */ /* 0x000fe200078ec0ff */
[----:B------:R-:W-:Y:S01]  /*10500*/  IMAD.WIDE.U32 R90, R51, UR24, RZ ;  /* 0x00000018335a7c25 */ /* 0x000fe2000f8e00ff */
[----:B------:R-:W-:Y:S02]  /*10510*/  IADD3.X R64, P1, PT, R64, R55, RZ, P1, !PT ;  /* 0x0000003740407210 */ /* 0x000fe40000f3e4ff */
[----:B------:R-:W-:Y:S01]  /*10520*/  LOP3.LUT R109, R109, 0x7ffff, RZ, 0xc0, !PT ;  /* 0x0007ffff6d6d7812 */ /* 0x000fe200078ec0ff */
[----:B------:R-:W-:Y:S01]  /*10530*/  IMAD.WIDE.U32 R56, R111, UR36, RZ ;  /* 0x000000246f387c25 */ /* 0x000fe2000f8e00ff */
[----:B------:R-:W-:-:S02]  /*10540*/  IADD3.X R113, P2, P3, R10, R15, R8, P3, P2 ;  /* 0x0000000f0a717210 */ /* 0x000fc40001b44408 */
[----:B------:R-:W-:Y:S01]  /*10550*/  LOP3.LUT R53, R64, 0x7ffff, RZ, 0xc0, !PT ;  /* 0x0007ffff40357812 */ /* 0x000fe200078ec0ff */
[----:B------:R-:W-:Y:S01]  /*10560*/  IMAD.WIDE.U32 R66, R109, UR34, RZ ;  /* 0x000000226d427c25 */ /* 0x000fe2000f8e00ff */
[----:B------:R-:W-:Y:S02]  /*10570*/  IADD3.X R102, PT, PT, R11, R14, R9, P2, P3 ;  /* 0x0000000e0b667210 */ /* 0x000fe400017e6409 */
[----:B------:R-:W-:Y:S01]  /*10580*/  IADD3.X R113, P1, PT, RZ, R113, RZ, P1, !PT ;  /* 0x00000071ff717210 */ /* 0x000fe20000f3e4ff */
[----:B------:R-:W-:-:S04]  /*10590*/  IMAD.WIDE.U32 R56, P4, R51, UR29, R56 ;  /* 0x0000001d33387c25 */ /* 0x000fc8000f880038 */
[----:B------:R-:W-:Y:S01]  /*105a0*/  IMAD.WIDE.U32 R54, R51, UR36, RZ ;  /* 0x0000002433367c25 */ /* 0x000fe2000f8e00ff */
[----:B------:R-:W-:-:S03]  /*105b0*/  IADD3.X R11, PT, PT, RZ, RZ, RZ, P4, !PT ;  /* 0x000000ffff0b7210 */ /* 0x000fc600027fe4ff */
[----:B------:R-:W-:Y:S01]  /*105c0*/  IMAD.WIDE.U32 R14, R53, UR32, RZ ;  /* 0x00000020350e7c25 */ /* 0x000fe2000f8e00ff */
[----:B------:R-:W-:-:S03]  /*105d0*/  IADD3 R74, P4, PT, R55, R56, RZ ;  /* 0x00000038374a7210 */ /* 0x000fc60007f9e0ff */
[----:B------:R-:W-:-:S04]  /*105e0*/  IMAD.WIDE.U32 R66, P2, R50, UR7, R66 ;  /* 0x0000000732427c25 */ /* 0x000fc8000f840042 */
[----:B------:R-:W-:-:S04]  /*105f0*/  IMAD.WIDE.U32 R8, R50, UR34, RZ ;  /* 0x0000002232087c25 */ /* 0x000fc8000f8e00ff */
[----:B------:R-:W-:Y:S02]  /*10600*/  IMAD.MOV.U32 R10, RZ, RZ, R57 ;  /* 0x000000ffff0a7224 */ /* 0x000fe400078e0039 */
[----:B------:R-:W-:Y:S01]  /*10610*/  IMAD.X R55, RZ, RZ, RZ, P2 ;  /* 0x000000ffff377224 */ /* 0x000fe200010e06ff */
[----:B------:R-:W-:Y:S01]  /*10620*/  IADD3 R65, P2, PT, R54, R8, RZ ;  /* 0x0000000836417210 */ /* 0x000fe20007f5e0ff */
[----:B------:R-:W-:Y:S01]  /*10630*/  IMAD.WIDE.U32 R56, P3, R52, UR6, R14 ;  /* 0x0000000634387c25 */ /* 0x000fe2000f86000e */
[----:B------:R-:W-:-:S03]  /*10640*/  IADD3 R15, P5, PT, R9, R66, RZ ;  /* 0x00000042090f7210 */ /* 0x000fc60007fbe0ff */
[----:B------:R-:W-:Y:S01]  /*10650*/  IMAD.WIDE.U32 R8, R52, UR32, RZ ;  /* 0x0000002034087c25 */ /* 0x000fe2000f8e00ff */
[----:B------:R-:W-:-:S03]  /*10660*/  IADD3.X R15, P2, PT, R74, R15, RZ, P2, !PT ;  /* 0x0000000f4a0f7210 */ /* 0x000fc6000175e4ff */
[----:B------:R-:W-:Y:S01]  /*10670*/  IMAD.MOV.U32 R54, RZ, RZ, R67 ;  /* 0x000000ffff367224 */ /* 0x000fe200078e0043 */
[----:B------:R-:W-:Y:S01]  /*10680*/  IADD3.X R67, PT, PT, RZ, RZ, RZ, P3, !PT ;  /* 0x000000ffff437210 */ /* 0x000fe20001ffe4ff */
[----:B------:R-:W-:Y:S01]  /*10690*/  IMAD.MOV.U32 R66, RZ, RZ, R57 ;  /* 0x000000ffff427224 */ /* 0x000fe200078e0039 */
[----:B------:R-:W-:Y:S01]  /*106a0*/  IADD3 R74, P6, PT, R9, R56, RZ ;  /* 0x00000038094a7210 */ /* 0x000fe20007fde0ff */
[----:B------:R-:W-:Y:S01]  /*106b0*/  IMAD.WIDE.U32 R68, R111, UR40, RZ ;  /* 0x000000286f447c25 */ /* 0x000fe2000f8e00ff */
[----:B------:R-:W-:-:S03]  /*106c0*/  IADD3 R14, P3, PT, R65, R8, RZ ;  /* 0x00000008410e7210 */ /* 0x000fc60007f7e0ff */
[----:B------:R-:W-:-:S04]  /*106d0*/  IMAD.WIDE.U32.X R10, R111, UR29, R10, P4 ;  /* 0x0000001d6f0a7c25 */ /* 0x000fc8000a0e040a */
[----:B------:R-:W-:Y:S01]  /*106e0*/  IMAD.WIDE.U32.X R8, R109, UR7, R54, P5 ;  /* 0x000000076d087c25 */ /* 0x000fe2000a8e0436 */
[----:B------:R-:W-:-:S03]  /*106f0*/  IADD3.X R55, P3, PT, R15, R74, RZ, P3, !PT ;  /* 0x0000004a0f377210 */ /* 0x000fc60001f7e4ff */
[----:B------:R-:W-:-:S04]  /*10700*/  IMAD.WIDE.U32.X R56, R53, UR6, R66, P6 ;  /* 0x0000000635387c25 */ /* 0x000fc8000b0e0442 */
[----:B------:R-:W-:Y:S01]  /*10710*/  IMAD.WIDE.U32 R76, R109, UR36, RZ ;  /* 0x000000246d4c7c25 */ /* 0x000fe2000f8e00ff */
[----:B------:R-:W-:-:S03]  /*10720*/  IADD3.X R8, P2, P3, R56, R8, R10, P3, P2 ;  /* 0x0000000838087210 */ /* 0x000fc60001b4440a */
[----:B------:R-:W-:Y:S01]  /*10730*/  IMAD.WIDE.U32 R68, P4, R51, UR30, R68 ;  /* 0x0000001e33447c25 */ /* 0x000fe2000f880044 */
[----:B------:R-:W-:-:S03]  /*10740*/  IADD3.X R10, PT, PT, R57, R9, R11, P2, P3 ;  /* 0x00000009390a7210 */ /* 0x000fc600017e640b */
[----:B------:R-:W-:-:S04]  /*10750*/  IMAD.WIDE.U32 R66, R51, UR40, RZ ;  /* 0x0000002833427c25 */ /* 0x000fc8000f8e00ff */
[----:B------:R-:W-:Y:S01]  /*10760*/  IMAD.MOV.U32 R74, RZ, RZ, R69 ;  /* 0x000000ffff4a7224 */ /* 0x000fe200078e0045 */
[----:B------:R-:W-:Y:S01]  /*10770*/  IADD3 R54, P5, PT, R67, R68, RZ ;  /* 0x0000004443367210 */ /* 0x000fe20007fbe0ff */
[----:B------:R-:W-:-:S04]  /*10780*/  IMAD.WIDE.U32 R56, R50, UR36, RZ ;  /* 0x0000002432387c25 */ /* 0x000fc8000f8e00ff */
[----:B------:R-:W-:Y:S01]  /*10790*/  IMAD.WIDE.U32 R76, P3, R50, UR29, R76 ;  /* 0x0000001d324c7c25 */ /* 0x000fe2000f86004c */
[----:B------:R-:W-:-:S03]  /*107a0*/  IADD3 R15, P2, PT, R66, R56, RZ ;  /* 0x00000038420f7210 */ /* 0x000fc60007f5e0ff */
[----:B------:R-:W-:Y:S01]  /*107b0*/  IMAD.WIDE.U32 R78, R111, UR24, RZ ;  /* 0x000000186f4e7c25 */ /* 0x000fe2000f8e00ff */
[----:B------:R-:W-:-:S03]  /*107c0*/  MOV R66, R77 ;  /* 0x0000004d00427202 */ /* 0x000fc60000000f00 */
[----:B------:R-:W-:-:S04]  /*107d0*/  IMAD.WIDE.U32 R68, R53, UR34, RZ ;  /* 0x0000002235447c25 */ /* 0x000fc8000f8e00ff */
[----:B------:R-:W-:Y:S01]  /*107e0*/  IMAD.X R75, RZ, RZ, RZ, P4 ;  /* 0x000000ffff4b7224 */ /* 0x000fe200020e06ff */
[----:B------:R-:W-:Y:S01]  /*107f0*/  IADD3 R9, P4, PT, R57, R76, RZ ;  /* 0x0000004c39097210 */ /* 0x000fe20007f9e0ff */
[----:B------:R-:W-:-:S03]  /*10800*/  IMAD.WIDE.U32 R78, P6, R51, UR25, R78 ;  /* 0x00000019334e7c25 */ /* 0x000fc6000f8c004e */
[----:B------:R-:W-:Y:S01]  /*10810*/  IADD3.X R54, P2, PT, R54, R9, RZ, P2, !PT ;  /* 0x0000000936367210 */ /* 0x000fe2000175e4ff */
[----:B------:R-:W-:Y:S01]  /*10820*/  IMAD.WIDE.U32.X R56, R111, UR30, R74, P5 ;  /* 0x0000001e6f387c25 */ /* 0x000fe2000a8e044a */
[----:B------:R-:W-:Y:S02]  /*10830*/  IADD3.X R95, PT, PT, RZ, RZ, RZ, P6, !PT ;  /* 0x000000ffff5f7210 */ /* 0x000fe400037fe4ff */
[----:B------:R-:W-:Y:S01]  /*10840*/  IADD3 R128, P6, PT, R91, R78, RZ ;  /* 0x0000004e5b807210 */ /* 0x000fe20007fde0ff */
[----:B------:R-:W-:-:S04]  /*10850*/  IMAD.WIDE.U32 R74, P5, R52, UR7, R68 ;  /* 0x00000007344a7c25 */ /* 0x000fc8000f8a0044 */
[----:B------:R-:W-:-:S04]  /*10860*/  IMAD.WIDE.U32 R68, R52, UR34, RZ ;  /* 0x0000002234447c25 */ /* 0x000fc8000f8e00ff */
[----:B------:R-:W-:Y:S02]  /*10870*/  IMAD.MOV.U32 R94, RZ, RZ, R79 ;  /* 0x000000ffff5e7224 */ /* 0x000fe400078e004f */
[----:B------:R-:W-:Y:S01]  /*10880*/  IMAD.X R67, RZ, RZ, RZ, P3 ;  /* 0x000000ffff437224 */ /* 0x000fe200018e06ff */
[----:B------:R-:W-:Y:S01]  /*10890*/  IADD3 R15, P3, PT, R15, R68, RZ ;  /* 0x000000440f0f7210 */ /* 0x000fe20007f7e0ff */
[----:B------:R-:W-:Y:S01]  /*108a0*/  IMAD.X R79, RZ, RZ, RZ, P5 ;  /* 0x000000ffff4f7224 */ /* 0x000fe200028e06ff */
[----:B------:R-:W-:Y:S01]  /*108b0*/  IADD3 R69, P5, PT, R69, R74, RZ ;  /* 0x0000004a45457210 */ /* 0x000fe20007fbe0ff */
[----:B------:R-:W-:Y:S02]  /*108c0*/  IMAD.MOV.U32 R78, RZ, RZ, R75 ;  /* 0x000000ffff4e7224 */ /* 0x000fe400078e004b */
[----:B------:R-:W-:Y:S01]  /*108d0*/  IMAD.WIDE.U32.X R66, R109, UR29, R66, P4 ;  /* 0x0000001d6d427c25 */ /* 0x000fe2000a0e0442 */
[----:B------:R-:W-:-:S03]  /*108e0*/  IADD3.X R54, P3, PT, R54, R69, RZ, P3, !PT ;  /* 0x0000004536367210 */ /* 0x000fc60001f7e4ff */
[----:B------:R-:W-:-:S04]  /*108f0*/  IMAD.WIDE.U32.X R68, R53, UR7, R78, P5 ;  /* 0x0000000735447c25 */ /* 0x000fc8000a8e044e */
[----:B------:R-:W-:Y:S01]  /*10900*/  IMAD.WIDE.U32 R96, R111, UR26, RZ ;  /* 0x0000001a6f607c25 */ /* 0x000fe2000f8e00ff */
[----:B------:R-:W-:-:S03]  /*10910*/  IADD3.X R9, P2, P5, R68, R66, R56, P3, P2 ;  /* 0x0000004244097210 */ /* 0x000fc60001d44438 */
[----:B------:R-:W-:Y:S01]  /*10920*/  IMAD.WIDE.U32 R98, R111, UR20, RZ ;  /* 0x000000146f627c25 */ /* 0x000fe2000f8e00ff */
[----:B------:R-:W-:-:S03]  /*10930*/  IADD3.X R11, PT, PT, R69, R67, R57, P2, P5 ;  /* 0x00000043450b7210 */ /* 0x000fc600017ea439 */
[----:B------:R-:W-:-:S04]  /*10940*/  IMAD.WIDE.U32 R74, R50, UR40, RZ ;  /* 0x00000028324a7c25 */ /* 0x000fc8000f8e00ff */
[----:B------:R-:W-:Y:S01]  /*10950*/  IMAD.WIDE.U32 R96, P4, R51, UR27, R96 ;  /* 0x0000001b33607c25 */ /* 0x000fe2000f880060 */
[----:B------:R-:W-:-:S03]  /*10960*/  IADD3 R107, P3, PT, R90, R74, RZ ;  /* 0x0000004a5a6b7210 */ /* 0x000fc60007f7e0ff */
[----:B------:R-:W-:-:S04]  /*10970*/  IMAD.WIDE.U32 R78, R51, UR26, RZ ;  /* 0x0000001a334e7c25 */ /* 0x000fc8000f8e00ff */
[----:B------:R-:W-:Y:S01]  /*10980*/  IMAD.WIDE.U32 R76, R109, UR40, RZ ;  /* 0x000000286d4c7c25 */ /* 0x000fe2000f8e00ff */
[----:B------:R-:W-:-:S03]  /*10990*/  IADD3 R93, P5, PT, R79, R96, RZ ;  /* 0x000000604f5d7210 */ /* 0x000fc60007fbe0ff */
[----:B------:R-:W-:-:S04]  /*109a0*/  IMAD.WIDE.U32 R98, P2, R51, UR21, R98 ;  /* 0x0000001533627c25 */ /* 0x000fc8000f840062 */
[----:B------:R-:W-:Y:S01]  /*109b0*/  IMAD.WIDE.U32 R56, R50, UR24, RZ ;  /* 0x0000001832387c25 */ /* 0x000fe2000f8e00ff */
[----:B------:R-:W-:-:S03]  /*109c0*/  IADD3.X R101, PT, PT, RZ, RZ, RZ, P2, !PT ;  /* 0x000000ffff657210 */ /* 0x000fc600017fe4ff */
[----:B------:R-:W-:Y:S01]  /*109d0*/  IMAD.X R91, RZ, RZ, RZ, P4 ;  /* 0x000000ffff5b7224 */ /* 0x000fe200020e06ff */
[----:B------:R-:W-:Y:S01]  /*109e0*/  IADD3 R105, P2, PT, R78, R56, RZ ;  /* 0x000000384e697210 */ /* 0x000fe20007f5e0ff */
[----:B------:R-:W-:Y:S02]  /*109f0*/  IMAD.MOV.U32 R90, RZ, RZ, R97 ;  /* 0x000000ffff5a7224 */ /* 0x000fe400078e0061 */
[----:B------:R-:W-:-:S04]  /*10a00*/  IMAD.WIDE.U32 R76, P4, R50, UR30, R76 ;  /* 0x0000001e324c7c25 */ /* 0x000fc8000f88004c */
[----:B------:R-:W-:Y:S01]  /*10a10*/  IMAD.WIDE.U32 R96, R51, UR20, RZ ;  /* 0x0000001433607c25 */ /* 0x000fe2000f8e00ff */
[----:B------:R-:W-:-:S03]  /*10a20*/  MOV R68, R77 ;  /* 0x0000004d00447202 */ /* 0x000fc60000000f00 */
[----:B------:R-:W-:-:S04]  /*10a30*/  IMAD.WIDE.U32 R78, R109, UR24, RZ ;  /* 0x000000186d4e7c25 */ /* 0x000fc8000f8e00ff */
[----:B------:R-:W-:Y:S01]  /*10a40*/  IMAD.X R69, RZ, RZ, RZ, P4 ;  /* 0x000000ffff457224 */ /* 0x000fe200020e06ff */
[----:B------:R-:W-:Y:S01]  /*10a50*/  IADD3 R65, P4, PT, R97, R98, RZ ;  /* 0x0000006261417210 */ /* 0x000fe20007f9e0ff */
[----:B------:R-:W-:Y:S01]  /*10a60*/  IMAD.X R102, RZ, RZ, R102, P1 ;  /* 0x000000ffff667224 */ /* 0x000fe200008e0666 */
[----:B------:R-:W-:Y:S01]  /*10a70*/  IADD3 R97, P1, PT, R75, R76, RZ ;  /* 0x0000004c4b617210 */ /* 0x000fe20007f3e0ff */
[----:B------:R-:W-:-:S03]  /*10a80*/  IMAD.WIDE.U32 R74, R109, UR26, RZ ;  /* 0x0000001a6d4a7c25 */ /* 0x000fc6000f8e00ff */
[----:B------:R-:W-:Y:S01]  /*10a90*/  IADD3.X R128, P3, PT, R128, R97, RZ, P3, !PT ;  /* 0x0000006180807210 */ /* 0x000fe20001f7e4ff */
[----:B------:R-:W-:-:S04]  /*10aa0*/  IMAD.WIDE.U32.X R66, R111, UR25, R94, P6 ;  /* 0x000000196f427c25 */ /* 0x000fc8000b0e045e */
[----:B------:R-:W-:-:S04]  /*10ab0*/  IMAD.WIDE.U32 R78, P6, R50, UR25, R78 ;  /* 0x00000019324e7c25 */ /* 0x000fc8000f8c004e */
[----:B------:R-:W-:-:S04]  /*10ac0*/  IMAD.WIDE.U32.X R90, R111, UR27, R90, P5 ;  /* 0x0000001b6f5a7c25 */ /* 0x000fc8000a8e045a */
[----:B------:R-:W-:-:S04]  /*10ad0*/  IMAD.WIDE.U32 R94, P5, R50, UR27, R74 ;  /* 0x0000001b325e7c25 */ /* 0x000fc8000f8a004a */
[----:B------:R-:W-:Y:S01]  /*10ae0*/  IMAD.X R77, RZ, RZ, RZ, P6 ;  /* 0x000000ffff4d7224 */ /* 0x000fe200030e06ff */
[----:B------:R-:W-:Y:S01]  /*10af0*/  IADD3 R78, P6, PT, R57, R78, RZ ;  /* 0x0000004e394e7210 */ /* 0x000fe20007fde0ff */
[----:B------:R-:W-:-:S04]  /*10b00*/  IMAD.WIDE.U32 R74, R53, UR36, RZ ;  /* 0x00000024354a7c25 */ /* 0x000fc8000f8e00ff */
[----:B------:R-:W-:Y:S02]  /*10b10*/  IMAD.MOV.U32 R100, RZ, RZ, R99 ;  /* 0x000000ffff647224 */ /* 0x000fe400078e0063 */
[----:B------:R-:W-:Y:S02]  /*10b20*/  IMAD.MOV.U32 R76, RZ, RZ, R79 ;  /* 0x000000ffff4c7224 */ /* 0x000fe400078e004f */
[----:B------:R-:W-:-:S04]  /*10b30*/  IMAD.WIDE.U32 R98, R50, UR26, RZ ;  /* 0x0000001a32627c25 */ /* 0x000fc8000f8e00ff */
[----:B------:R-:W-:Y:S02]  /*10b40*/  IMAD.X R79, RZ, RZ, RZ, P5 ;  /* 0x000000ffff4f7224 */ /* 0x000fe400028e06ff */
[----:B------:R-:W-:-:S04]  /*10b50*/  IMAD.WIDE.U32.X R56, R109, UR25, R76, P6 ;  /* 0x000000196d387c25 */ /* 0x000fc8000b0e044c */
[----:B------:R-:W-:Y:S01]  /*10b60*/  IMAD.WIDE.U32.X R68, R109, UR30, R68, P1 ;  /* 0x0000001e6d447c25 */ /* 0x000fe200088e0444 */
[----:B------:R-:W-:-:S03]  /*10b70*/  IADD3 R103, P1, PT, R96, R98, RZ ;  /* 0x0000006260677210 */ /* 0x000fc60007f3e0ff */
[----:B------:R-:W-:-:S04]  /*10b80*/  IMAD.WIDE.U32 R76, P5, R52, UR29, R74 ;  /* 0x0000001d344c7c25 */ /* 0x000fc8000f8a004a */
[----:B------:R-:W-:Y:S01]  /*10b90*/  IMAD.WIDE.U32.X R50, R111, UR21, R100, P4 ;  /* 0x000000156f327c25 */ /* 0x000fe2000a0e0464 */
[----:B------:R-:W-:Y:S02]  /*10ba0*/  IADD3 R98, P4, PT, R99, R94, RZ ;  /* 0x0000005e63627210 */ /* 0x000fe40007f9e0ff */
[----:B------:R-:W-:Y:S01]  /*10bb0*/  IADD3.X R99, P2, PT, R93, R78, RZ, P2, !PT ;  /* 0x0000004e5d637210 */ /* 0x000fe2000175e4ff */
[----:B------:R-:W-:Y:S01]  /*10bc0*/  IMAD.WIDE.U32 R74, R52, UR36, RZ ;  /* 0x00000024344a7c25 */ /* 0x000fe2000f8e00ff */
[----:B------:R-:W-:Y:S02]  /*10bd0*/  MOV R78, R95 ;  /* 0x0000005f004e7202 */ /* 0x000fe40000000f00 */
[----:B------:R-:W-:Y:S01]  /*10be0*/  IADD3.X R98, P1, PT, R65, R98, RZ, P1, !PT ;  /* 0x0000006241627210 */ /* 0x000fe20000f3e4ff */
[----:B------:R-:W-:Y:S01]  /*10bf0*/  IMAD.X R95, RZ, RZ, RZ, P5 ;  /* 0x000000ffff5f7224 */ /* 0x000fe200028e06ff */
[----:B------:R-:W-:Y:S01]  /*10c00*/  IADD3 R107, P5, PT, R107, R74, RZ ;  /* 0x0000004a6b6b7210 */ /* 0x000fe20007fbe0ff */
[----:B------:R-:W-:Y:S01]  /*10c10*/  IMAD.MOV.U32 R94, RZ, RZ, R77 ;  /* 0x000000ffff5e7224 */ /* 0x000fe200078e004d */
[----:B------:R-:W-:Y:S01]  /*10c20*/  IADD3 R75, P6, PT, R75, R76, RZ ;  /* 0x0000004c4b4b7210 */ /* 0x000fe20007fde0ff */
[----:B------:R-:W-:Y:S01]  /*10c30*/  IMAD.WIDE.U32 R96, R53, UR40, RZ ;  /* 0x0000002835607c25 */ /* 0x000fe2000f8e00ff */
[----:B------:R-:W-:-:S02]  /*10c40*/  SHF.L.W.U32.HI R65, R64, 0xd, R113 ;  /* 0x0000000d40417819 */ /* 0x000fc40000010e71 */
[----:B------:R-:W-:Y:S01]  /*10c50*/  IADD3.X R128, P5, PT, R128, R75, RZ, P5, !PT ;  /* 0x0000004b80807210 */ /* 0x000fe20002fbe4ff */
[----:B------:R-:W-:Y:S01]  /*10c60*/  IMAD.WIDE.U32.X R74, R53, UR29, R94, P6 ;  /* 0x0000001d354a7c25 */ /* 0x000fe2000b0e045e */
[----:B------:R-:W-:-:S03]  /*10c70*/  SHF.L.W.U32.HI R77, R113, 0xd, R102 ;  /* 0x0000000d714d7819 */ /* 0x000fc60000010e66 */
[----:B------:R-:W-:Y:S01]  /*10c80*/  IMAD.WIDE.U32 R94, R53, UR24, RZ ;  /* 0x00000018355e7c25 */ /* 0x000fe2000f8e00ff */
[----:B------:R-:W-:-:S03]  /*10c90*/  IADD3.X R76, P3, P5, R74, R68, R66, P5, P3 ;  /* 0x000000444a4c7210 */ /* 0x000fc60002d66442 */
[----:B------:R-:W-:Y:S01]  /*10ca0*/  IMAD.WIDE.U32.X R78, R109, UR27, R78, P4 ;  /* 0x0000001b6d4e7c25 */ /* 0x000fe2000a0e044e */
[----:B------:R-:W-:-:S03]  /*10cb0*/  IADD3.X R93, PT, PT, R75, R69, R67, P3, P5 ;  /* 0x000000454b5d7210 */ /* 0x000fc60001fea443 */
[----:B------:R-:W-:-:S04]  /*10cc0*/  IMAD.WIDE.U32 R6, R65, 0x13, R6 ;  /* 0x0000001341067825 */ /* 0x000fc800078e0006 */
[----:B------:R-:W-:-:S04]  /*10cd0*/  IMAD.WIDE.U32 R96, P4, R52, UR30, R96 ;  /* 0x0000001e34607c25 */ /* 0x000fc8000f880060 */
[----:B------:R-:W-:Y:S01]  /*10ce0*/  IMAD.WIDE.U32 R64, R52, UR40, RZ ;  /* 0x0000002834407c25 */ /* 0x000fe2000f8e00ff */
[----:B------:R-:W-:-:S03]  /*10cf0*/  MOV R100, R97 ;  /* 0x0000006100647202 */ /* 0x000fc60000000f00 */
[----:B------:R-:W-:-:S04]  /*10d00*/  IMAD.WIDE.U32 R66, R52, UR24, RZ ;  /* 0x0000001834427c25 */ /* 0x000fc8000f8e00ff */
[----:B------:R-:W-:Y:S02]  /*10d10*/  IMAD R69, R77, 0x13, RZ ;  /* 0x000000134d457824 */ /* 0x000fe400078e02ff */
[----:B------:R-:W-:Y:S01]  /*10d20*/  IMAD.WIDE.U32 R94, P5, R52, UR25, R94 ;  /* 0x00000019345e7c25 */ /* 0x000fe2000f8a005e */
[----:B------:R-:W-:Y:S02]  /*10d30*/  IADD3 R52, P6, PT, R65, R96, RZ ;  /* 0x0000006041347210 */ /* 0x000fe40007fde0ff */
[----:B------:R-:W-:Y:S01]  /*10d40*/  IADD3 R65, P3, PT, R103, R66, RZ ;  /* 0x0000004267417210 */ /* 0x000fe20007f7e0ff */
[----:B------:R-:W-:Y:S02]  /*10d50*/  IMAD.IADD R69, R7, 0x1, R69 ;  /* 0x0000000107457824 */ /* 0x000fe400078e0245 */
[----:B------:R-:W-:Y:S01]  /*10d60*/  IMAD.X R103, RZ, RZ, RZ, P5 ;  /* 0x000000ffff677224 */ /* 0x000fe200028e06ff */
[----:B------:R-:W-:Y:S01]  /*10d70*/  IADD3 R67, P5, PT, R67, R94, RZ ;  /* 0x0000005e43437210 */ /* 0x000fe20007fbe0ff */
[----:B------:R-:W-:Y:S01]  /*10d80*/  IMAD.X R101, RZ, RZ, RZ, P4 ;  /* 0x000000ffff657224 */ /* 0x000fe200020e06ff */
[----:B------:R-:W-:Y:S01]  /*10d90*/  LOP3.LUT R96, R69, 0x7ffff, RZ, 0xc0, !PT ;  /* 0x0007ffff45607812 */ /* 0x000fe200078ec0ff */
[----:B------:R-:W-:Y:S01]  /*10da0*/  IMAD.MOV.U32 R102, RZ, RZ, R95 ;  /* 0x000000ffff667224 */ /* 0x000fe200078e005f */
[----:B------:R-:W-:Y:S01]  /*10db0*/  IADD3.X R68, P3, PT, R98, R67, RZ, P3, !PT ;  /* 0x0000004362447210 */ /* 0x000fe20001f7e4ff */
[----:B------:R-:W-:Y:S01]  /*10dc0*/  IMAD.WIDE.U32.X R100, R53, UR30, R100, P6 ;  /* 0x0000001e35647c25 */ /* 0x000fe2000b0e0464 */
[----:B------:R-:W-:-:S02]  /*10dd0*/  LEA.HI R69, P6, R69, R12, RZ, 0xd ;  /* 0x0000000c45457211 */ /* 0x000fc400078d68ff */
[----:B------:R-:W-:Y:S01]  /*10de0*/  LOP3.LUT R67, R13, 0x7ffff, RZ, 0xc0, !PT ;  /* 0x0007ffff0d437812 */ /* 0x000fe200078ec0ff */
[----:B------:R-:W-:Y:S01]  /*10df0*/  IMAD.WIDE.U32.X R102, R53, UR25, R102, P5 ;  /* 0x0000001935667c25 */ /* 0x000fe2000a8e0466 */
[----:B------:R-:W-:Y:S02]  /*10e00*/  IADD3 R64, P4, PT, R105, R64, RZ ;  /* 0x0000004069407210 */ /* 0x000fe40007f9e0ff */
[----:B------:R-:W-:Y:S01]  /*10e10*/  IADD3.X R67, PT, PT, RZ, R67, RZ, P6, !PT ;  /* 0x00000043ff437210 */ /* 0x000fe200037fe4ff */
[----:B------:R-:W-:Y:S01]  /*10e20*/  IMAD.WIDE.U32 R12, R96, UR24, RZ ;  /* 0x00000018600c7c25 */ /* 0x000fe2000f8e00ff */
[----:B------:R-:W-:Y:S02]  /*10e30*/  IADD3.X R66, P4, PT, R99, R52, RZ, P4, !PT ;  /* 0x0000003463427210 */ /* 0x000fe4000279e4ff */
[----:B------:R-:W-:Y:S01]  /*10e40*/  IADD3.X R74, P1, P5, R102, R78, R50, P3, P1 ;  /* 0x0000004e664a7210 */ /* 0x000fe20001d22432 */
[----:B------:R-:W-:Y:S01]  /*10e50*/  IMAD.WIDE.U32 R52, R6, UR24, RZ ;  /* 0x0000001806347c25 */ /* 0x000fe2000f8e00ff */
[----:B------:R-:W-:-:S02]  /*10e60*/  IADD3.X R75, P4, P2, R100, R56, R90, P4, P2 ;  /* 0x00000038644b7210 */ /* 0x000fc4000228445a */
[----:B------:R-:W-:Y:S01]  /*10e70*/  IADD3.X R77, PT, PT, R103, R79, R51, P1, P5 ;  /* 0x0000004f674d7210 */ /* 0x000fe20000fea433 */
[----:B------:R-:W-:Y:S01]  /*10e80*/  IMAD.WIDE.U32 R94, P3, R6, UR25, R12 ;  /* 0x00000019065e7c25 */ /* 0x000fe2000f86000c */
[----:B------:R-:W-:Y:S02]  /*10e90*/  IADD3.X R12, P0, PT, R48, R47, RZ, P0, !PT ;  /* 0x0000002f300c7210 */ /* 0x000fe4000071e4ff */
[----:B------:R-:W-:Y:S01]  /*10ea0*/  IADD3.X R90, PT, PT, R101, R57, R91, P4, P2 ;  /* 0x00000039655a7210 */ /* 0x000fe200027e445b */
[----:B------:R-:W-:Y:S01]  /*10eb0*/  IMAD.WIDE.U32 R98, R67, UR40, RZ ;  /* 0x0000002843627c25 */ /* 0x000fe2000f8e00ff */
[----:B------:R-:W-:Y:S02]  /*10ec0*/  IADD3 R7, P2, PT, R14, R52, RZ ;  /* 0x000000340e077210 */ /* 0x000fe40007f5e0ff */
[----:B------:R-:W-:Y:S01]  /*10ed0*/  LEA.HI.X R91, P1, R49, R46, RZ, 0xd, P0 ;  /* 0x0000002e315b7211 */ /* 0x000fe20000036cff */
[----:B------:R-:W-:Y:S01]  /*10ee0*/  IMAD.WIDE.U32 R46, R69, UR40, RZ ;  /* 0x00000028452e7c25 */ /* 0x000fe2000f8e00ff */
[----:B------:R-:W-:-:S03]  /*10ef0*/  IADD3 R52, P4, PT, R53, R94, RZ ;  /* 0x0000005e35347210 */ /* 0x000fc60007f9e0ff */
[----:B------:R-:W-:Y:S01]  /*10f00*/  IMAD.WIDE.U32 R98, P5, R69, UR30, R98 ;  /* 0x0000001e45627c25 */ /* 0x000fe2000f8a0062 */
[----:B------:R-:W-:Y:S02]  /*10f10*/  IADD3.X R13, P0, PT, R55, R52, RZ, P2, !PT ;  /* 0x00000034370d7210 */ /* 0x000fe4000171e4ff */
[----:B------:R-:W-:Y:S01]  /*10f20*/  IADD3 R14, P2, PT, R7, R46, RZ ;  /* 0x0000002e070e7210 */ /* 0x000fe20007f5e0ff */
[----:B------:R-:W-:Y:S01]  /*10f30*/  IMAD.X R49, RZ, RZ, RZ, P3 ;  /* 0x000000ffff317224 */ /* 0x000fe200018e06ff */
[----:B------:R-:W-:Y:S01]  /*10f40*/  IADD3 R56, P3, PT, R47, R98, RZ ;  /* 0x000000622f387210 */ /* 0x000fe20007f7e0ff */
[----:B------:R-:W-:Y:S01]  /*10f50*/  IMAD.WIDE.U32 R52, R5, R80, RZ ;  /* 0x0000005005347225 */ /* 0x000fe200078e00ff */
[----:B------:R-:W-:Y:S02]  /*10f60*/  MOV R50, R99 ;  /* 0x0000006300327202 */ /* 0x000fe40000000f00 */
[----:B------:R-:W-:Y:S01]  /*10f70*/  IADD3.X R13, P2, PT, R13, R56, RZ, P2, !PT ;  /* 0x000000380d0d7210 */ /* 0x000fe2000175e4ff */
[----:B------:R-:W-:-:S04]  /*10f80*/  IMAD.WIDE.U32 R46, R96, UR26, RZ ;  /* 0x0000001a602e7c25 */ /* 0x000fc8000f8e00ff */
[----:B------:R-:W-:Y:S02]  /*10f90*/  IMAD.X R51, RZ, RZ, RZ, P5 ;  /* 0x000000ffff337224 */ /* 0x000fe400028e06ff */
[----:B------:R-:W-:Y:S02]  /*10fa0*/  IMAD.MOV.U32 R48, RZ, RZ, R95 ;  /* 0x000000ffff307224 */ /* 0x000fe400078e005f */
[----:B------:R-:W-:-:S04]  /*10fb0*/  IMAD.WIDE.U32 R78, P5, R81, R4, R52 ;  /* 0x00000004514e7225 */ /* 0x000fc800078a0034 */
[----:B------:R-:W-:-:S04]  /*10fc0*/  IMAD.WIDE.U32.X R50, R67, UR30, R50, P3 ;  /* 0x0000001e43327c25 */ /* 0x000fc800098e0432 */
[----:B------:R-:W-:-:S04]  /*10fd0*/  IMAD.WIDE.U32 R52, R6, UR26, RZ ;  /* 0x0000001a06347c25 */ /* 0x000fc8000f8e00ff */
[----:B------:R-:W-:-:S04]  /*10fe0*/  IMAD.WIDE.U32 R56, P3, R6, UR27, R46 ;  /* 0x0000001b06387c25 */ /* 0x000fc8000f86002e */
[----:B------:R-:W-:Y:S01]  /*10ff0*/  IMAD.WIDE.U32.X R48, R96, UR25, R48, P4 ;  /* 0x0000001960307c25 */ /* 0x000fe2000a0e0430 */
[----:B------:R-:W-:-:S03]  /*11000*/  IADD3 R7, P4, PT, R53, R56, RZ ;  /* 0x0000003835077210 */ /* 0x000fc60007f9e0ff */
[----:B------:R-:W-:Y:S01]  /*11010*/  IMAD.X R95, RZ, RZ, RZ, P5 ;  /* 0x000000ffff5f7224 */ /* 0x000fe200028e06ff */
[----:B------:R-:W-:Y:S01]  /*11020*/  IADD3 R131, P5, PT, R15, R52, RZ ;  /* 0x000000340f837210 */ /* 0x000fe20007fbe0ff */
[----:B------:R-:W-:Y:S01]  /*11030*/  IMAD.WIDE.U32 R52, R67, UR24, RZ ;  /* 0x0000001843347c25 */ /* 0x000fe2000f8e00ff */
[----:B------:R-:W-:-:S03]  /*11040*/  IADD3.X R104, P0, P2, R50, R8, R48, P2, P0 ;  /* 0x0000000832687210 */ /* 0x000fc60001200430 */
[----:B------:R-:W-:Y:S01]  /*11050*/  IMAD.WIDE.U32 R46, R4, R80, RZ ;  /* 0x00000050042e7225 */ /* 0x000fe200078e00ff */
[----:B------:R-:W-:Y:S02]  /*11060*/  IADD3.X R133, PT, PT, R51, R10, R49, P0, P2 ;  /* 0x0000000a33857210 */ /* 0x000fe400007e4431 */
[----:B------:R-:W-:Y:S01]  /*11070*/  IADD3.X R130, P0, PT, R54, R7, RZ, P5, !PT ;  /* 0x0000000736827210 */ /* 0x000fe20002f1e4ff */
[----:B------:R-:W-:Y:S01]  /*11080*/  IMAD.WIDE.U32 R54, P2, R69, UR25, R52 ;  /* 0x0000001945367c25 */ /* 0x000fe2000f840034 */
[----:B------:R-:W-:-:S03]  /*11090*/  IADD3 R15, P6, PT, R47, R78, RZ ;  /* 0x0000004e2f0f7210 */ /* 0x000fc60007fde0ff */
[----:B------:R-:W-:Y:S01]  /*110a0*/  IMAD.MOV.U32 R94, RZ, RZ, R79 ;  /* 0x000000ffff5e7224 */ /* 0x000fe200078e004f */
[----:B------:R-:W-:Y:S01]  /*110b0*/  IADD3.X R79, PT, PT, RZ, RZ, RZ, P2, !PT ;  /* 0x000000ffff4f7210 */ /* 0x000fe200017fe4ff */
[----:B------:R-:W-:Y:S02]  /*110c0*/  IMAD R105, R5, 0x13, RZ ;  /* 0x0000001305697824 */ /* 0x000fe400078e02ff */
[----:B------:R-:W-:-:S04]  /*110d0*/  IMAD.WIDE.U32 R52, R4, 0x13, RZ ;  /* 0x0000001304347825 */ /* 0x000fc800078e00ff */
[----:B------:R-:W-:-:S04]  /*110e0*/  IMAD.WIDE.U32 R50, R69, UR24, RZ ;  /* 0x0000001845327c25 */ /* 0x000fc8000f8e00ff */
[----:B------:R-:W-:Y:S01]  /*110f0*/  IMAD.WIDE.U32.X R48, R81, R5, R94, P6 ;  /* 0x0000000551307225 */ /* 0x000fe200030e045e */
[----:B------:R-:W-:-:S03]  /*11100*/  IADD3 R131, P2, PT, R131, R50, RZ ;  /* 0x0000003283837210 */ /* 0x000fc60007f5e0ff */
[----:B------:R-:W-:Y:S02]  /*11110*/  IMAD.IADD R105, R53, 0x1, R105 ;  /* 0x0000000135697824 */ /* 0x000fe400078e0269 */
[----:B------:R-:W-:Y:S01]  /*11120*/  IMAD.X R5, RZ, RZ, RZ, P3 ;  /* 0x000000ffff057224 */ /* 0x000fe200018e06ff */
[----:B------:R-:W-:Y:S01]  /*11130*/  IADD3 R51, P3, PT, R51, R54, RZ ;  /* 0x0000003633337210 */ /* 0x000fe20007f7e0ff */
[----:B------:R-:W-:Y:S02]  /*11140*/  IMAD.MOV.U32 R4, RZ, RZ, R57 ;  /* 0x000000ffff047224 */ /* 0x000fe400078e0039 */
[----:B------:R-:W-:Y:S01]  /*11150*/  IMAD.MOV.U32 R78, RZ, RZ, R55 ;  /* 0x000000ffff4e7224 */ /* 0x000fe200078e0037 */
[----:B------:R-:W-:Y:S01]  /*11160*/  IADD3.X R130, P2, PT, R130, R51, RZ, P2, !PT ;  /* 0x0000003382827210 */ /* 0x000fe2000175e4ff */
[----:B------:R-:W-:-:S04]  /*11170*/  IMAD.WIDE.U32 R98, R105, R82, RZ ;  /* 0x0000005269627225 */ /* 0x000fc800078e00ff */
[----:B------:R-:W-:-:S04]  /*11180*/  IMAD.WIDE.U32 R94, R96, UR20, RZ ;  /* 0x00000014605e7c25 */ /* 0x000fc8000f8e00ff */
[----:B------:R-:W-:-:S04]  /*11190*/  IMAD.WIDE.U32.X R4, R96, UR27, R4, P4 ;  /* 0x0000001b60047c25 */ /* 0x000fc8000a0e0404 */
[----:B------:R-:W-:-:S04]  /*111a0*/  IMAD.WIDE.U32.X R50, R67, UR25, R78, P3 ;  /* 0x0000001943327c25 */ /* 0x000fc800098e044e */
[----:B------:R-:W-:Y:S01]  /*111b0*/  IMAD.WIDE.U32 R100, P5, R83, R52, R98 ;  /* 0x0000003453647225 */ /* 0x000fe200078a0062 */
[----:B------:R-:W-:-:S03]  /*111c0*/  IADD3.X R127, P2, P6, R50, R9, R4, P2, P0 ;  /* 0x00000009327f7210 */ /* 0x000fc60001640404 */
[----:B------:R-:W-:Y:S01]  /*111d0*/  IMAD.WIDE.U32 R98, R67, UR26, RZ ;  /* 0x0000001a43627c25 */ /* 0x000fe2000f8e00ff */
[----:B------:R-:W-:Y:S02]  /*111e0*/  IADD3.X R129, PT, PT, R51, R11, R5, P2, P6 ;  /* 0x0000000b33817210 */ /* 0x000fe400017ec405 */
[----:B------:R-:W-:Y:S01]  /*111f0*/  IADD3.X R79, PT, PT, RZ, RZ, RZ, P5, !PT ;  /* 0x000000ffff4f7210 */ /* 0x000fe20002ffe4ff */
[----:B------:R-:W-:-:S04]  /*11200*/  IMAD.WIDE.U32 R56, R6, UR20, RZ ;  /* 0x0000001406387c25 */ /* 0x000fc8000f8e00ff */
[----:B------:R-:W-:Y:S01]  /*11210*/  IMAD.WIDE.U32 R94, P3, R6, UR21, R94 ;  /* 0x00000015065e7c25 */ /* 0x000fe2000f86005e */
[----:B------:R-:W-:-:S03]  /*11220*/  IADD3 R7, P0, PT, R107, R56, RZ ;  /* 0x000000386b077210 */ /* 0x000fc60007f1e0ff */
[----:B------:R-:W-:Y:S01]  /*11230*/  IMAD.WIDE.U32 R98, P2, R69, UR27, R98 ;  /* 0x0000001b45627c25 */ /* 0x000fe2000f840062 */
[----:B------:R-:W-:Y:S02]  /*11240*/  IADD3 R57, P4, PT, R57, R94, RZ ;  /* 0x0000005e39397210 */ /* 0x000fe40007f9e0ff */
[----:B------:R-:W-:Y:S01]  /*11250*/  MOV R4, R95 ;  /* 0x0000005f00047202 */ /* 0x000fe20000000f00 */
[----:B------:R-:W-:Y:S01]  /*11260*/  IMAD.WIDE.U32 R8, R69, UR26, RZ ;  /* 0x0000001a45087c25 */ /* 0x000fe2000f8e00ff */
        /* <DEDUP_REMOVED lines=8> */
[----:B------:R-:W-:Y:S01]  /*112f0*/  IMAD.WIDE.U32 R50, R105, R84, RZ ;  /* 0x0000005469327225 */ /* 0x000fe200078e00ff */
[----:B------:R-:W-:-:S03]  /*11300*/  IADD3 R47, P5, PT, R55, R100, RZ ;  /* 0x00000064372f7210 */ /* 0x000fc60007fbe0ff */
[----:B------:R-:W-:-:S04]  /*11310*/  IMAD.WIDE.U32.X R8, R67, UR27, R10, P3 ;  /* 0x0000001b43087c25 */ /* 0x000fc800098e040a */
[----:B------:R-:W-:-:S04]  /*11320*/  IMAD.WIDE.U32.X R4, R96, UR21, R4, P4 ;  /* 0x0000001560047c25 */ /* 0x000fc8000a0e0404 */
[----:B------:R-:W-:Y:S01]  /*11330*/  IMAD.WIDE.U32 R94, R105, R86, RZ ;  /* 0x00000056695e7225 */ /* 0x000fe200078e00ff */
[----:B------:R-:W-:Y:S02]  /*11340*/  IADD3.X R122, P0, P2, R8, R76, R4, P2, P0 ;  /* 0x0000004c087a7210 */ /* 0x000fe40001200404 */
[----:B------:R-:W-:Y:S01]  /*11350*/  SHF.L.W.U32.HI R76, R13, 0xd, R104 ;  /* 0x0000000d0d4c7819 */ /* 0x000fe20000010e68 */
[----:B------:R-:W-:Y:S01]  /*11360*/  IMAD.MOV.U32 R78, RZ, RZ, R101 ;  /* 0x000000ffff4e7224 */ /* 0x000fe200078e0065 */
[----:B------:R-:W-:Y:S01]  /*11370*/  IADD3.X R124, PT, PT, R9, R93, R5, P0, P2 ;  /* 0x0000005d097c7210 */ /* 0x000fe200007e4405 */
[----:B------:R-:W-:Y:S01]  /*11380*/  IMAD.WIDE.U32 R100, P3, R85, R52, R50 ;  /* 0x0000003455647225 */ /* 0x000fe20007860032 */
[----:B------:R-:W-:-:S03]  /*11390*/  SHF.L.W.U32.HI R93, R104, 0xd, R133 ;  /* 0x0000000d685d7819 */ /* 0x000fc60000010e85 */
[----:B------:R-:W-:-:S04]  /*113a0*/  IMAD.WIDE.U32 R56, R52, R84, RZ ;  /* 0x0000005434387225 */ /* 0x000fc800078e00ff */
[----:B------:R-:W-:-:S04]  /*113b0*/  IMAD.WIDE.U32 R10, R96, UR22, RZ ;  /* 0x00000016600a7c25 */ /* 0x000fc8000f8e00ff */
[----:B------:R-:W-:-:S04]  /*113c0*/  IMAD.WIDE.U32 R98, R96, UR38, RZ ;  /* 0x0000002660627c25 */ /* 0x000fc8000f8e00ff */
[----:B------:R-:W-:-:S04]  /*113d0*/  IMAD.WIDE.U32 R106, P4, R87, R52, R94 ;  /* 0x00000034576a7225 */ /* 0x000fc8000788005e */
[----:B------:R-:W-:Y:S01]  /*113e0*/  IMAD.X R95, RZ, RZ, RZ, P3 ;  /* 0x000000ffff5f7224 */ /* 0x000fe200018e06ff */
[----:B------:R-:W-:Y:S01]  /*113f0*/  IADD3 R55, P3, PT, R57, R100, RZ ;  /* 0x0000006439377210 */ /* 0x000fe20007f7e0ff */
[----:B------:R-:W-:Y:S01]  /*11400*/  IMAD.MOV.U32 R94, RZ, RZ, R101 ;  /* 0x000000ffff5e7224 */ /* 0x000fe200078e0065 */
[----:B------:R-:W-:Y:S01]  /*11410*/  IADD3.X R103, PT, PT, RZ, RZ, RZ, P4, !PT ;  /* 0x000000ffff677210 */ /* 0x000fe200027fe4ff */
[----:B------:R-:W-:-:S04]  /*11420*/  IMAD.WIDE.U32 R10, P0, R6, UR23, R10 ;  /* 0x00000017060a7c25 */ /* 0x000fc8000f80000a */
[----:B------:R-:W-:Y:S01]  /*11430*/  IMAD.WIDE.U32 R4, P2, R6, UR39, R98 ;  /* 0x0000002706047c25 */ /* 0x000fe2000f840062 */
[----:B------:R-:W-:-:S03]  /*11440*/  MOV R98, R11 ;  /* 0x0000000b00627202 */ /* 0x000fc60000000f00 */
[----:B------:R-:W-:-:S04]  /*11450*/  IMAD.WIDE.U32 R100, R6, UR22, RZ ;  /* 0x0000001606647c25 */ /* 0x000fc8000f8e00ff */
[----:B------:R-:W-:-:S04]  /*11460*/  IMAD.WIDE.U32 R112, R6, UR38, RZ ;  /* 0x0000002606707c25 */ /* 0x000fc8000f8e00ff */
[----:B------:R-:W-:Y:S01]  /*11470*/  IMAD.X R99, RZ, RZ, RZ, P0 ;  /* 0x000000ffff637224 */ /* 0x000fe200000e06ff */
[----:B------:R-:W-:Y:S01]  /*11480*/  IADD3 R125, P0, PT, R101, R10, RZ ;  /* 0x0000000a657d7210 */ /* 0x000fe20007f1e0ff */
[----:B------:R-:W-:Y:S01]  /*11490*/  IMAD.X R109, RZ, RZ, RZ, P2 ;  /* 0x000000ffff6d7224 */ /* 0x000fe200010e06ff */
[----:B------:R-:W-:Y:S01]  /*114a0*/  IADD3 R57, P2, PT, R113, R4, RZ ;  /* 0x0000000471397210 */ /* 0x000fe20007f5e0ff */
[----:B------:R-:W-:-:S04]  /*114b0*/  IMAD.WIDE.U32 R50, R52, R86, RZ ;  /* 0x0000005634327225 */ /* 0x000fc800078e00ff */
[----:B------:R-:W-:Y:S01]  /*114c0*/  IMAD.WIDE.U32 R8, R67, UR20, RZ ;  /* 0x0000001443087c25 */ /* 0x000fe2000f8e00ff */
[----:B------:R-:W-:-:S03]  /*114d0*/  IADD3 R51, P4, PT, R51, R106, RZ ;  /* 0x0000006a33337210 */ /* 0x000fc60007f9e0ff */
[----:B------:R-:W-:Y:S02]  /*114e0*/  IMAD.MOV.U32 R108, RZ, RZ, R5 ;  /* 0x000000ffff6c7224 */ /* 0x000fe400078e0005 */
[----:B------:R-:W0:Y:S01]  /*114f0*/  LDS.128 R4, [UR31+0x50] ;  /* 0x0000501fff047984 */ /* 0x000e220008000c00 */
[----:B------:R-:W-:Y:S02]  /*11500*/  IMAD.MOV.U32 R102, RZ, RZ, R107 ;  /* 0x000000ffff667224 */ /* 0x000fe400078e006b */
[----:B------:R-:W-:-:S04]  /*11510*/  IMAD.WIDE.U32.X R98, R96, UR23, R98, P0 ;  /* 0x0000001760627c25 */ /* 0x000fc800080e0462 */
[----:B------:R-:W-:Y:S02]  /*11520*/  IMAD.WIDE.U32 R106, P0, R69, UR21, R8 ;  /* 0x00000015456a7c25 */ /* 0x000fe4000f800008 */
[----:B------:R-:W1:Y:S02]  /*11530*/  LDS.128 R8, [UR31+0x60] ;  /* 0x0000601fff087984 */ /* 0x000e640008000c00 */
[----:B------:R-:W-:-:S04]  /*11540*/  IMAD.WIDE.U32 R114, R105, R88, RZ ;  /* 0x0000005869727225 */ /* 0x000fc800078e00ff */
[----:B------:R-:W-:-:S04]  /*11550*/  IMAD.WIDE.U32 R110, R67, UR22, RZ ;  /* 0x00000016436e7c25 */ /* 0x000fc8000f8e00ff */
[----:B------:R-:W-:-:S04]  /*11560*/  IMAD.WIDE.U32.X R96, R96, UR39, R108, P2 ;  /* 0x0000002760607c25 */ /* 0x000fc800090e046c */
[----:B------:R-:W-:-:S04]  /*11570*/  IMAD.WIDE.U32 R118, P2, R89, R52, R114 ;  /* 0x0000003459767225 */ /* 0x000fc80007840072 */
[----:B------:R-:W-:Y:S01]  /*11580*/  IMAD.WIDE.U32 R116, P6, R69, UR23, R110 ;  /* 0x0000001745747c25 */ /* 0x000fe2000f8c006e */
[----:B------:R-:W-:-:S03]  /*11590*/  MOV R110, R107 ;  /* 0x0000006b006e7202 */ /* 0x000fc60000000f00 */
[----:B------:R-:W-:-:S04]  /*115a0*/  IMAD.WIDE.U32 R114, R69, UR22, RZ ;  /* 0x0000001645727c25 */ /* 0x000fc8000f8e00ff */
[----:B------:R-:W-:Y:S01]  /*115b0*/  IMAD.X R111, RZ, RZ, RZ, P0 ;  /* 0x000000ffff6f7224 */ /* 0x000fe200000e06ff */
[----:B------:R-:W-:Y:S01]  /*115c0*/  IADD3 R116, P0, PT, R115, R116, RZ ;  /* 0x0000007473747210 */ /* 0x000fe20007f1e0ff */
[----:B------:R-:W-:Y:S01]  /*115d0*/  IMAD.X R121, RZ, RZ, RZ, P2 ;  /* 0x000000ffff797224 */ /* 0x000fe200010e06ff */
[----:B------:R-:W-:Y:S01]  /*115e0*/  IADD3 R123, P2, PT, R64, R100, RZ ;  /* 0x00000064407b7210 */ /* 0x000fe20007f5e0ff */
[----:B------:R-:W-:-:S03]  /*115f0*/  IMAD.WIDE.U32 R108, R69, UR20, RZ ;  /* 0x00000014456c7c25 */ /* 0x000fc6000f8e00ff */
[----:B------:R-:W-:Y:S01]  /*11600*/  IADD3.X R125, P2, PT, R66, R125, RZ, P2, !PT ;  /* 0x0000007d427d7210 */ /* 0x000fe2000175e4ff */
[----:B------:R-:W-:Y:S01]  /*11610*/  IMAD.X R101, RZ, RZ, RZ, P6 ;  /* 0x000000ffff657224 */ /* 0x000fe200030e06ff */
[----:B------:R-:W-:Y:S01]  /*11620*/  IADD3 R132, P6, PT, R109, R106, RZ ;  /* 0x0000006a6d847210 */ /* 0x000fe20007fde0ff */
[----:B------:R-:W-:Y:S02]  /*11630*/  IMAD.MOV.U32 R100, RZ, RZ, R117 ;  /* 0x000000ffff647224 */ /* 0x000fe400078e0075 */
[----:B------:R-:W-:-:S04]  /*11640*/  IMAD.WIDE.U32 R52, R52, R88, RZ ;  /* 0x0000005834347225 */ /* 0x000fc800078e00ff */
[----:B------:R-:W-:Y:S01]  /*11650*/  IMAD.WIDE.U32.X R100, R67, UR23, R100, P0 ;  /* 0x0000001743647c25 */ /* 0x000fe200080e0464 */
[----:B------:R-:W-:-:S03]  /*11660*/  IADD3 R113, P0, PT, R65, R112, RZ ;  /* 0x0000007041717210 */ /* 0x000fc60007f1e0ff */
[----:B------:R-:W-:Y:S01]  /*11670*/  IMAD.WIDE.U32.X R64, R105, R83, R78, P5 ;  /* 0x0000005369407225 */ /* 0x000fe200028e044e */
[----:B------:R-:W-:Y:S02]  /*11680*/  IADD3 R123, P5, PT, R123, R108, RZ ;  /* 0x0000006c7b7b7210 */ /* 0x000fe40007fbe0ff */
[----:B------:R-:W-:Y:S01]  /*11690*/  IADD3.X R57, P0, PT, R68, R57, RZ, P0, !PT ;  /* 0x0000003944397210 */ /* 0x000fe2000071e4ff */
[----:B------:R-:W-:Y:S01]  /*116a0*/  IMAD.WIDE.U32.X R106, R67, UR21, R110, P6 ;  /* 0x00000015436a7c25 */ /* 0x000fe2000b0e046e */
[----:B------:R-:W-:Y:S02]  /*116b0*/  IADD3.X R125, P5, PT, R125, R132, RZ, P5, !PT ;  /* 0x000000847d7d7210 */ /* 0x000fe40002fbe4ff */
[----:B------:R-:W-:Y:S01]  /*116c0*/  IADD3 R53, P6, PT, R53, R118, RZ ;  /* 0x0000007635357210 */ /* 0x000fe20007fde0ff */
[----:B------:R-:W-:Y:S01]  /*116d0*/  IMAD.WIDE.U32.X R78, R105, R85, R94, P3 ;  /* 0x00000055694e7225 */ /* 0x000fe200018e045e */
[----:B------:R-:W-:-:S03]  /*116e0*/  IADD3 R76, P3, PT, R76, R131, RZ ;  /* 0x000000834c4c7210 */ /* 0x000fc60007f7e0ff */
[----:B------:R-:W-:Y:S01]  /*116f0*/  IMAD.WIDE.U32.X R66, R105, R87, R102, P4 ;  /* 0x0000005769427225 */ /* 0x000fe200020e0466 */
[----:B------:R-:W-:Y:S02]  /*11700*/  IADD3.X R102, P2, P5, R106, R75, R98, P5, P2 ;  /* 0x0000004b6a667210 */ /* 0x000fe40002d44462 */
[----:B------:R-:W-:Y:S01]  /*11710*/  IADD3.X R93, P3, PT, R93, R130, RZ, P3, !PT ;  /* 0x000000825d5d7210 */ /* 0x000fe20001f7e4ff */
[----:B------:R-:W-:Y:S01]  /*11720*/  IMAD.MOV.U32 R120, RZ, RZ, R119 ;  /* 0x000000ffff787224 */ /* 0x000fe200078e0077 */
[----:B------:R-:W-:Y:S01]  /*11730*/  IADD3.X R130, PT, PT, R107, R90, R99, P2, P5 ;  /* 0x0000005a6b827210 */ /* 0x000fe200017ea463 */
[----:B0-----:R-:W-:Y:S01]  /*11740*/  IMAD.WIDE.U32 R98, R5, R84, RZ ;  /* 0x0000005405627225 */ /* 0x001fe200078e00ff */
[----:B------:R-:W-:Y:S02]  /*11750*/  IADD3 R103, P4, PT, R113, R114, RZ ;  /* 0x0000007271677210 */ /* 0x000fe40007f9e0ff */
[----:B------:R-:W-:Y:S01]  /*11760*/  IADD3.X R104, P3, PT, RZ, R127, RZ, P3, !PT ;  /* 0x0000007fff687210 */ /* 0x000fe20001f7e4ff */
[----:B------:R-:W-:-:S03]  /*11770*/  IMAD.WIDE.U32 R108, R7, R82, RZ ;  /* 0x00000052076c7225 */ /* 0x000fc600078e00ff */
[----:B------:R-:W-:Y:S01]  /*11780*/  SHF.L.W.U32.HI R75, R93, 0xd, R104 ;  /* 0x0000000d5d4b7819 */ /* 0x000fe20000010e68 */
[----:B------:R-:W-:Y:S01]  /*11790*/  IMAD.WIDE.U32.X R68, R105, R89, R120, P6 ;  /* 0x0000005969447225 */ /* 0x000fe200030e0478 */
[----:B------:R-:W-:Y:S02]  /*117a0*/  IADD3.X R105, P4, PT, R57, R116, RZ, P4, !PT ;  /* 0x0000007439697210 */ /* 0x000fe4000279e4ff */
[----:B------:R-:W-:Y:S01]  /*117b0*/  IADD3.X R57, PT, PT, RZ, R129, RZ, P3, !PT ;  /* 0x00000081ff397210 */ /* 0x000fe20001ffe4ff */
[----:B-1----:R-:W-:Y:S01]  /*117c0*/  IMAD.WIDE.U32 R94, R9, R80, RZ ;  /* 0x00000050095e7225 */ /* 0x002fe200078e00ff */
[----:B------:R-:W-:Y:S02]  /*117d0*/  IADD3 R75, P2, PT, R75, R126, RZ ;  /* 0x0000007e4b4b7210 */ /* 0x000fe40007f5e0ff */
[----:B------:R-:W-:Y:S01]  /*117e0*/  SHF.L.W.U32.HI R57, R104, 0xd, R57 ;  /* 0x0000000d68397819 */ /* 0x000fe20000010e39 */
[----:B------:R-:W-:-:S04]  /*117f0*/  IMAD.WIDE.U32 R114, P5, R4, R85, R98 ;  /* 0x0000005504727225 */ /* 0x000fc800078a0062 */
[----:B------:R-:W-:-:S04]  /*11800*/  IMAD.WIDE.U32 R110, P3, R83, R6, R108 ;  /* 0x00000006536e7225 */ /* 0x000fc8000786006c */
[----:B------:R-:W-:Y:S01]  /*11810*/  IMAD.WIDE.U32 R98, R6, R82, RZ ;  /* 0x0000005206627225 */ /* 0x000fe200078e00ff */
[----:B------:R-:W-:-:S03]  /*11820*/  MOV R112, R111 ;  /* 0x0000006f00707202 */ /* 0x000fc60000000f00 */
[----:B------:R-:W-:Y:S01]  /*11830*/  IMAD.X R117, RZ, RZ, RZ, P5 ;  /* 0x000000ffff757224 */ /* 0x000fe200028e06ff */
[----:B------:R-:W-:Y:S01]  /*11840*/  IADD3 R90, P5, PT, R99, R110, RZ ;  /* 0x0000006e635a7210 */ /* 0x000fe20007fbe0ff */
[----:B------:R-:W-:-:S04]  /*11850*/  IMAD.WIDE.U32 R106, P6, R8, R81, R94 ;  /* 0x00000051086a7225 */ /* 0x000fc800078c005e */
[----:B------:R-:W-:Y:S01]  /*11860*/  IMAD.X R113, RZ, RZ, RZ, P3 ;  /* 0x000000ffff717224 */ /* 0x000fe200018e06ff */
[----:B------:R-:W-:Y:S01]  /*11870*/  IADD3.X R57, P3, PT, R57, R128, RZ, P2, !PT ;  /* 0x0000008039397210 */ /* 0x000fe2000177e4ff */
[----:B------:R-:W-:-:S04]  /*11880*/  IMAD.WIDE.U32 R94, R4, R84, RZ ;  /* 0x00000054045e7225 */ /* 0x000fc800078e00ff */
[----:B------:R-:W-:Y:S01]  /*11890*/  IMAD.X R109, RZ, RZ, RZ, P6 ;  /* 0x000000ffff6d7224 */ /* 0x000fe200030e06ff */
[----:B------:R-:W-:Y:S01]  /*118a0*/  IADD3 R119, P2, PT, R98, R94, RZ ;  /* 0x0000005e62777210 */ /* 0x000fe20007f5e0ff */
[----:B------:R-:W-:Y:S01]  /*118b0*/  IMAD.WIDE.U32.X R110, R83, R7, R112, P5 ;  /* 0x00000007536e7225 */ /* 0x000fe200028e0470 */
[----:B------:R-:W-:Y:S02]  /*118c0*/  IADD3 R95, P6, PT, R95, R114, RZ ;  /* 0x000000725f5f7210 */ /* 0x000fe40007fde0ff */
[----:B------:R-:W-:Y:S01]  /*118d0*/  IADD3.X R104, P5, PT, RZ, R122, RZ, P3, !PT ;  /* 0x0000007aff687210 */ /* 0x000fe20001fbe4ff */
[----:B------:R-:W-:Y:S01]  /*118e0*/  IMAD.WIDE.U32 R98, R8, R80, RZ ;  /* 0x0000005008627225 */ /* 0x000fe200078e00ff */
[----:B------:R-:W-:Y:S02]  /*118f0*/  SHF.L.W.U32.HI R94, R12, 0xd, R91 ;  /* 0x0000000d0c5e7819 */ /* 0x000fe40000010e5b */
[----:B------:R-:W-:Y:S01]  /*11900*/  IADD3.X R95, P2, PT, R95, R90, RZ, P2, !PT ;  /* 0x0000005a5f5f7210 */ /* 0x000fe2000175e4ff */
[----:B------:R-:W-:Y:S01]  /*11910*/  IMAD.MOV.U32 R116, RZ, RZ, R115 ;  /* 0x000000ffff747224 */ /* 0x000fe200078e0073 */
[----:B------:R-:W-:Y:S01]  /*11920*/  IADD3 R94, P3, PT, R94, R73, RZ ;  /* 0x000000495e5e7210 */ /* 0x000fe20007f7e0ff */
[----:B------:R-:W-:Y:S01]  /*11930*/  IMAD.X R115, RZ, RZ, R124, P5 ;  /* 0x000000ffff737224 */ /* 0x000fe200028e067c */
[----:B------:R-:W-:Y:S01]  /*11940*/  IADD3.X R114, PT, PT, RZ, R72, RZ, P1, !PT ;  /* 0x00000048ff727210 */ /* 0x000fe20000ffe4ff */
[----:B------:R-:W-:Y:S01]  /*11950*/  IMAD.WIDE.U32.X R112, R5, R85, R116, P6 ;  /* 0x0000005505707225 */ /* 0x000fe200030e0474 */
[----:B------:R-:W-:-:S02]  /*11960*/  IADD3 R116, P5, PT, R99, R106, RZ ;  /* 0x0000006a63747210 */ /* 0x000fc40007fbe0ff */
[----:B------:R-:W-:Y:S01]  /*11970*/  IADD3 R73, P6, PT, R119, R98, RZ ;  /* 0x0000006277497210 */ /* 0x000fe20007fde0ff */
[----:B------:R-:W-:Y:S01]  /*11980*/  IMAD.MOV.U32 R108, RZ, RZ, R107 ;  /* 0x000000ffff6c7224 */ /* 0x000fe200078e006b */
[----:B------:R-:W-:Y:S01]  /*11990*/  SHF.L.W.U32.HI R72, R57, 0xd, R104 ;  /* 0x0000000d39487819 */ /* 0x000fe20000010e68 */
[----:B------:R-:W-:Y:S01]  /*119a0*/  IMAD.WIDE.U32 R120, R5, R86, RZ ;  /* 0x0000005605787225 */ /* 0x000fe200078e00ff */
[----:B------:R-:W-:Y:S02]  /*119b0*/  IADD3.X R98, P1, PT, R95, R116, RZ, P6, !PT ;  /* 0x000000745f627210 */ /* 0x000fe4000373e4ff */
[----:B------:R-:W-:Y:S01]  /*119c0*/  SHF.L.W.U32.HI R90, R104, 0xd, R115 ;  /* 0x0000000d685a7819 */ /* 0x000fe20000010e73 */
[----:B------:R-:W-:Y:S01]  /*119d0*/  IMAD.WIDE.U32.X R106, R9, R81, R108, P5 ;  /* 0x00000051096a7225 */ /* 0x000fe200028e046c */
[----:B------:R-:W-:Y:S02]  /*119e0*/  IADD3.X R74, P5, P0, R100, R74, R96, P4, P0 ;  /* 0x0000004a644a7210 */ /* 0x000fe400020a0460 */
[----:B------:R-:W-:Y:S01]  /*119f0*/  SHF.L.W.U32.HI R104, R91, 0xd, R114 ;  /* 0x0000000d5b687819 */ /* 0x000fe20000010e72 */
[----:B------:R-:W-:Y:S01]  /*11a00*/  IMAD.WIDE.U32 R116, R7, R84, RZ ;  /* 0x0000005407747225 */ /* 0x000fe200078e00ff */
[----:B------:R-:W-:-:S02]  /*11a10*/  IADD3.X R99, P2, P1, R106, R110, R112, P1, P2 ;  /* 0x0000006e6a637210 */ /* 0x000fc40000944470 */
[----:B------:R-:W-:Y:S01]  /*11a20*/  IADD3.X R77, PT, PT, R101, R77, R97, P5, P0 ;  /* 0x0000004d654d7210 */ /* 0x000fe20002fe0461 */
[----:B------:R-:W-:Y:S01]  /*11a30*/  IMAD.WIDE.U32 R96, R7, R80, RZ ;  /* 0x0000005007607225 */ /* 0x000fe200078e00ff */
[----:B------:R-:W-:Y:S02]  /*11a40*/  IADD3.X R101, PT, PT, R107, R111, R113, P2, P1 ;  /* 0x0000006f6b657210 */ /* 0x000fe400017e2471 */
[----:B------:R-:W-:Y:S01]  /*11a50*/  IADD3 R72, P4, PT, R72, R123, RZ ;  /* 0x0000007b48487210 */ /* 0x000fe20007f9e0ff */
[----:B------:R-:W-:Y:S01]  /*11a60*/  IMAD.WIDE.U32 R106, R5, R82, RZ ;  /* 0x00000052056a7225 */ /* 0x000fe200078e00ff */
[----:B------:R-:W-:Y:S02]  /*11a70*/  IADD3.X R95, P3, PT, R104, R71, RZ, P3, !PT ;  /* 0x00000047685f7210 */ /* 0x000fe40001f7e4ff */
[----:B------:R-:W-:Y:S01]  /*11a80*/  IADD3.X R71, P4, PT, R90, R125, RZ, P4, !PT ;  /* 0x0000007d5a477210 */ /* 0x000fe2000279e4ff */
[----:B------:R-:W-:Y:S01]  /*11a90*/  IMAD.WIDE.U32 R90, R6, R80, RZ ;  /* 0x00000050065a7225 */ /* 0x000fe200078e00ff */
[----:B------:R-:W-:-:S02]  /*11aa0*/  LEA.HI.X R108, P3, R114, R70, RZ, 0xd, P3 ;  /* 0x00000046726c7211 */ /* 0x000fc40001876cff */
[----:B------:R-:W-:Y:S01]  /*11ab0*/  LOP3.LUT R57, R57, 0x7ffff, RZ, 0xc0, !PT ;  /* 0x0007ffff39397812 */ /* 0x000fe200078ec0ff */
[----:B------:R-:W-:Y:S01]  /*11ac0*/  IMAD.WIDE.U32 R96, P1, R81, R6, R96 ;  /* 0x0000000651607225 */ /* 0x000fe20007820060 */
[----:B------:R-:W-:-:S03]  /*11ad0*/  LOP3.LUT R12, R12, 0x7ffff, RZ, 0xc0, !PT ;  /* 0x0007ffff0c0c7812 */ /* 0x000fc600078ec0ff */
[----:B------:R-:W-:-:S04]  /*11ae0*/  IMAD.WIDE.U32 R112, P2, R4, R83, R106 ;  /* 0x0000005304707225 */ /* 0x000fc8000784006a */
[----:B------:R-:W-:-:S04]  /*11af0*/  IMAD.WIDE.U32 R110, R4, R82, RZ ;  /* 0x00000052046e7225 */ /* 0x000fc800078e00ff */
[----:B------:R-:W-:-:S04]  /*11b00*/  IMAD.WIDE.U32 R114, R9, R82, RZ ;  /* 0x0000005209727225 */ /* 0x000fc800078e00ff */
[----:B------:R-:W-:Y:S01]  /*11b10*/  IMAD.WIDE.U32 R118, P5, R85, R6, R116 ;  /* 0x0000000655767225 */ /* 0x000fe200078a0074 */
[----:B------:R-:W-:-:S03]  /*11b20*/  MOV R116, R113 ;  /* 0x0000007100747202 */ /* 0x000fc60000000f00 */
[----:B------:R-:W-:-:S04]  /*11b30*/  IMAD.WIDE.U32 R126, P0, R4, R87, R120 ;  /* 0x00000057047e7225 */ /* 0x000fc80007800078 */
[----:B------:R-:W-:Y:S01]  /*11b40*/  IMAD.X R117, RZ, RZ, RZ, P2 ;  /* 0x000000ffff757224 */ /* 0x000fe200010e06ff */
[----:B------:R-:W-:Y:S01]  /*11b50*/  IADD3 R135, P2, PT, R91, R96, RZ ;  /* 0x000000605b877210 */ /* 0x000fe20007f5e0ff */
[----:B------:R-:W-:Y:S01]  /*11b60*/  IMAD.MOV.U32 R106, RZ, RZ, R97 ;  /* 0x000000ffff6a7224 */ /* 0x000fe200078e0061 */
[----:B------:R-:W-:Y:S01]  /*11b70*/  IADD3.X R129, PT, PT, RZ, RZ, RZ, P0, !PT ;  /* 0x000000ffff817210 */ /* 0x000fe200007fe4ff */
[----:B------:R-:W-:Y:S01]  /*11b80*/  IMAD.X R107, RZ, RZ, RZ, P1 ;  /* 0x000000ffff6b7224 */ /* 0x000fe200008e06ff */
[----:B------:R-:W-:Y:S01]  /*11b90*/  IADD3 R131, P1, PT, R90, R110, RZ ;  /* 0x0000006e5a837210 */ /* 0x000fe20007f3e0ff */
[----:B------:R-:W-:Y:S01]  /*11ba0*/  IMAD.X R125, RZ, RZ, RZ, P5 ;  /* 0x000000ffff7d7224 */ /* 0x000fe200028e06ff */
[----:B------:R-:W-:Y:S01]  /*11bb0*/  IADD3 R70, P5, PT, R111, R112, RZ ;  /* 0x000000706f467210 */ /* 0x000fe20007fbe0ff */
[----:B------:R-:W-:Y:S02]  /*11bc0*/  IMAD R133, R9, 0x13, RZ ;  /* 0x0000001309857824 */ /* 0x000fe400078e02ff */
[----:B------:R-:W-:-:S04]  /*11bd0*/  IMAD.WIDE.U32 R96, R8, 0x13, RZ ;  /* 0x0000001308607825 */ /* 0x000fc800078e00ff */
[----:B------:R-:W-:-:S04]  /*11be0*/  IMAD.WIDE.U32 R110, R6, R84, RZ ;  /* 0x00000054066e7225 */ /* 0x000fc800078e00ff */
[----:B------:R-:W-:-:S04]  /*11bf0*/  IMAD.WIDE.U32 R122, P0, R8, R83, R114 ;  /* 0x00000053087a7225 */ /* 0x000fc80007800072 */
[----:B------:R-:W-:Y:S01]  /*11c00*/  IMAD.WIDE.U32 R120, R4, R86, RZ ;  /* 0x0000005604787225 */ /* 0x000fe200078e00ff */
[----:B------:R-:W-:-:S03]  /*11c10*/  MOV R114, R123 ;  /* 0x0000007b00727202 */ /* 0x000fc60000000f00 */
[----:B------:R-:W-:Y:S01]  /*11c20*/  IMAD.IADD R133, R97, 0x1, R133 ;  /* 0x0000000161857824 */ /* 0x000fe200078e0285 */
[----:B------:R-:W-:Y:S01]  /*11c30*/  IADD3.X R97, P1, PT, R70, R135, RZ, P1, !PT ;  /* 0x0000008746617210 */ /* 0x000fe20000f3e4ff */
[----:B------:R-:W-:Y:S01]  /*11c40*/  IMAD.WIDE.U32.X R90, R81, R7, R106, P2 ;  /* 0x00000007515a7225 */ /* 0x000fe200010e046a */
[----:B------:R-:W-:Y:S02]  /*11c50*/  IADD3 R111, P2, PT, R111, R118, RZ ;  /* 0x000000766f6f7210 */ /* 0x000fe40007f5e0ff */
[----:B------:R-:W-:Y:S01]  /*11c60*/  IADD3.X R70, P4, PT, RZ, R102, RZ, P4, !PT ;  /* 0x00000066ff467210 */ /* 0x000fe2000279e4ff */
[----:B------:R-:W-:Y:S01]  /*11c70*/  IMAD.X R115, RZ, RZ, RZ, P0 ;  /* 0x000000ffff737224 */ /* 0x000fe200000e06ff */
[----:B------:R-:W-:Y:S01]  /*11c80*/  IADD3 R109, P0, PT, R110, R120, RZ ;  /* 0x000000786e6d7210 */ /* 0x000fe20007f1e0ff */
[----:B------:R-:W-:Y:S01]  /*11c90*/  IMAD.WIDE.U32.X R106, R5, R83, R116, P5 ;  /* 0x00000053056a7225 */ /* 0x000fe200028e0474 */
[----:B------:R-:W-:-:S03]  /*11ca0*/  IADD3 R104, P5, PT, R121, R126, RZ ;  /* 0x0000007e79687210 */ /* 0x000fc60007fbe0ff */
[----:B------:R-:W-:Y:S01]  /*11cb0*/  IMAD.WIDE.U32 R112, R133, R88, RZ ;  /* 0x0000005885707225 */ /* 0x000fe200078e00ff */
[----:B------:R-:W-:-:S03]  /*11cc0*/  IADD3.X R104, P0, PT, R104, R111, RZ, P0, !PT ;  /* 0x0000006f68687210 */ /* 0x000fc6000071e4ff */
[----:B------:R-:W-:Y:S02]  /*11cd0*/  IMAD.MOV.U32 R124, RZ, RZ, R119 ;  /* 0x000000ffff7c7224 */ /* 0x000fe400078e0077 */
[----:B------:R-:W-:-:S04]  /*11ce0*/  IMAD.WIDE.U32 R120, R8, R82, RZ ;  /* 0x0000005208787225 */ /* 0x000fc800078e00ff */
[----:B------:R-:W-:Y:S02]  /*11cf0*/  IMAD.MOV.U32 R128, RZ, RZ, R127 ;  /* 0x000000ffff807224 */ /* 0x000fe400078e007f */
[----:B------:R-:W-:Y:S01]  /*11d00*/  IMAD.WIDE.U32.X R110, R85, R7, R124, P2 ;  /* 0x00000007556e7225 */ /* 0x000fe200010e047c */
[----:B------:R-:W-:-:S03]  /*11d10*/  IADD3 R127, P2, PT, R121, R122, RZ ;  /* 0x0000007a797f7210 */ /* 0x000fc60007f5e0ff */
[----:B------:R-:W-:-:S04]  /*11d20*/  IMAD.WIDE.U32 R118, P6, R89, R96, R112 ;  /* 0x0000006059767225 */ /* 0x000fc800078c0070 */
[----:B------:R-:W-:-:S04]  /*11d30*/  IMAD.WIDE.U32 R116, R96, R88, RZ ;  /* 0x0000005860747225 */ /* 0x000fc800078e00ff */
[----:B------:R-:W-:Y:S02]  /*11d40*/  IMAD.X R125, RZ, RZ, R130, P4 ;  /* 0x000000ffff7d7224 */ /* 0x000fe400020e0682 */
[----:B------:R-:W-:Y:S01]  /*11d50*/  IMAD.WIDE.U32.X R112, R5, R87, R128, P5 ;  /* 0x0000005705707225 */ /* 0x000fe200028e0480 */
[----:B------:R-:W-:Y:S02]  /*11d60*/  IADD3 R102, P5, PT, R109, R120, RZ ;  /* 0x000000786d667210 */ /* 0x000fe40007fbe0ff */
[----:B------:R-:W-:Y:S01]  /*11d70*/  IADD3 R109, P4, PT, R131, R116, RZ ;  /* 0x00000074836d7210 */ /* 0x000fe20007f9e0ff */
[----:B------:R-:W-:Y:S01]  /*11d80*/  IMAD.WIDE.U32.X R122, R9, R83, R114, P2 ;  /* 0x00000053097a7225 */ /* 0x000fe200010e0472 */
[----:B------:R-:W-:Y:S02]  /*11d90*/  IADD3 R124, P2, PT, R117, R118, RZ ;  /* 0x00000076757c7210 */ /* 0x000fe40007f5e0ff */
[----:B------:R-:W-:Y:S01]  /*11da0*/  SHF.L.W.U32.HI R100, R70, 0xd, R125 ;  /* 0x0000000d46647819 */ /* 0x000fe20000010e7d */
[----:B------:R-:W-:Y:S01]  /*11db0*/  IMAD.X R121, RZ, RZ, RZ, P6 ;  /* 0x000000ffff797224 */ /* 0x000fe200030e06ff */
[----:B------:R-:W-:Y:S01]  /*11dc0*/  SHF.L.W.U32.HI R70, R71, 0xd, R70 ;  /* 0x0000000d47467819 */ /* 0x000fe20000010e46 */
[----:B------:R-:W-:Y:S01]  /*11dd0*/  IMAD.MOV.U32 R120, RZ, RZ, R119 ;  /* 0x000000ffff787224 */ /* 0x000fe200078e0077 */
[----:B------:R-:W-:Y:S01]  /*11de0*/  IADD3.X R104, P5, PT, R104, R127, RZ, P5, !PT ;  /* 0x0000007f68687210 */ /* 0x000fe20002fbe4ff */
[----:B------:R-:W-:Y:S01]  /*11df0*/  IMAD R131, R7, 0x13, RZ ;  /* 0x0000001307837824 */ /* 0x000fe200078e02ff */
[----:B------:R-:W-:Y:S01]  /*11e00*/  IADD3.X R124, P4, PT, R97, R124, RZ, P4, !PT ;  /* 0x0000007c617c7210 */ /* 0x000fe2000279e4ff */
[----:B------:R-:W-:-:S04]  /*11e10*/  IMAD.WIDE.U32 R114, R6, 0x13, RZ ;  /* 0x0000001306727825 */ /* 0x000fc800078e00ff */
[----:B------:R-:W-:Y:S01]  /*11e20*/  IMAD.WIDE.U32.X R120, R133, R89, R120, P2 ;  /* 0x0000005985787225 */ /* 0x000fe200010e0478 */
[----:B------:R-:W-:Y:S02]  /*11e30*/  IADD3 R70, P2, PT, R70, R103, RZ ;  /* 0x0000006746467210 */ /* 0x000fe40007f5e0ff */
[----:B------:R-:W-:Y:S01]  /*11e40*/  IADD3.X R103, P6, P5, R122, R110, R112, P5, P0 ;  /* 0x0000006e7a677210 */ /* 0x000fe20002dc0470 */
[----:B------:R-:W-:Y:S01]  /*11e50*/  IMAD.IADD R131, R115, 0x1, R131 ;  /* 0x0000000173837824 */ /* 0x000fe200078e0283 */
[----:B------:R-:W-:Y:S01]  /*11e60*/  IADD3.X R125, P1, P4, R120, R90, R106, P4, P1 ;  /* 0x0000005a787d7210 */ /* 0x000fe2000242246a */
[----:B------:R-:W-:Y:S01]  /*11e70*/  IMAD.WIDE.U32 R116, R5, R80, RZ ;  /* 0x0000005005747225 */ /* 0x000fe200078e00ff */
[----:B------:R-:W-:Y:S02]  /*11e80*/  IADD3.X R100, P0, PT, R100, R105, RZ, P2, !PT ;  /* 0x0000006964647210 */ /* 0x000fe4000171e4ff */
[----:B------:R-:W-:Y:S01]  /*11e90*/  IADD3.X R105, PT, PT, R123, R111, R113, P6, P5 ;  /* 0x0000006f7b697210 */ /* 0x000fe200037ea471 */
[----:B------:R-:W-:Y:S01]  /*11ea0*/  IMAD.WIDE.U32 R118, R131, R88, RZ ;  /* 0x0000005883767225 */ /* 0x000fe200078e00ff */
[----:B------:R-:W-:-:S03]  /*11eb0*/  IADD3.X R123, PT, PT, R121, R91, R107, P1, P4 ;  /* 0x0000005b797b7210 */ /* 0x000fc60000fe846b */
[----:B------:R-:W-:-:S04]  /*11ec0*/  IMAD.WIDE.U32 R116, P2, R4, R81, R116 ;  /* 0x0000005104747225 */ /* 0x000fc80007840074 */
[----:B------:R-:W-:Y:S01]  /*11ed0*/  IMAD.WIDE.U32 R106, R4, R80, RZ ;  /* 0x00000050046a7225 */ /* 0x000fe200078e00ff */
[----:B------:R-:W-:-:S03]  /*11ee0*/  IADD3.X R113, PT, PT, RZ, RZ, RZ, P2, !PT ;  /* 0x000000ffff717210 */ /* 0x000fc600017fe4ff */
[----:B------:R-:W-:Y:S01]  /*11ef0*/  IMAD R129, R11, 0x13, RZ ;  /* 0x000000130b817824 */ /* 0x000fe200078e02ff */
[----:B------:R-:W-:Y:S01]  /*11f00*/  IADD3 R122, P5, PT, R107, R116, RZ ;  /* 0x000000746b7a7210 */ /* 0x000fe20007fbe0ff */
[----:B------:R-:W-:-:S04]  /*11f10*/  IMAD.WIDE.U32 R90, R10, 0x13, RZ ;  /* 0x000000130a5a7825 */ /* 0x000fc800078e00ff */
[----:B------:R-:W-:-:S04]  /*11f20*/  IMAD.WIDE.U32 R110, R133, R86, RZ ;  /* 0x00000056856e7225 */ /* 0x000fc800078e00ff */
[----:B------:R-:W-:-:S04]  /*11f30*/  IMAD.WIDE.U32 R118, P1, R89, R114, R118 ;  /* 0x0000007259767225 */ /* 0x000fc80007820076 */
[----:B------:R-:W-:-:S04]  /*11f40*/  IMAD.WIDE.U32 R114, R114, R88, RZ ;  /* 0x0000005872727225 */ /* 0x000fc800078e00ff */
[----:B------:R-:W-:Y:S01]  /*11f50*/  IMAD.IADD R129, R91, 0x1, R129 ;  /* 0x000000015b817824 */ /* 0x000fe200078e0281 */
[----:B------:R-:W-:Y:S01]  /*11f60*/  IADD3 R127, P4, PT, R106, R114, RZ ;  /* 0x000000726a7f7210 */ /* 0x000fe20007f9e0ff */
        /* <DEDUP_REMOVED lines=8> */
[----:B------:R-:W-:Y:S01]  /*11ff0*/  IMAD.MOV.U32 R112, RZ, RZ, R117 ;  /* 0x000000ffff707224 */ /* 0x000fe200078e0075 */
[----:B------:R-:W-:Y:S01]  /*12000*/  IADD3.X R97, P4, PT, R122, R91, RZ, P4, !PT ;  /* 0x0000005b7a617210 */ /* 0x000fe2000279e4ff */
[----:B------:R-:W-:-:S04]  /*12010*/  IMAD.WIDE.U32.X R106, R131, R89, R106, P2 ;  /* 0x00000059836a7225 */ /* 0x000fc800010e046a */
[----:B------:R-:W-:-:S04]  /*12020*/  IMAD.WIDE.U32 R116, R90, R86, RZ ;  /* 0x000000565a747225 */ /* 0x000fc800078e00ff */
[----:B------:R-:W-:Y:S02]  /*12030*/  IMAD.MOV.U32 R114, RZ, RZ, R111 ;  /* 0x000000ffff727224 */ /* 0x000fe400078e006f */
[----:B------:R-:W-:-:S04]  /*12040*/  IMAD.WIDE.U32 R120, P2, R87, R90, R120 ;  /* 0x0000005a57787225 */ /* 0x000fc80007840078 */
[----:B------:R-:W-:Y:S01]  /*12050*/  IMAD.WIDE.U32.X R110, R133, R87, R114, P1 ;  /* 0x00000057856e7225 */ /* 0x000fe200008e0472 */
[----:B------:R-:W-:Y:S02]  /*12060*/  IADD3 R91, P1, PT, R109, R116, RZ ;  /* 0x000000746d5b7210 */ /* 0x000fe40007f3e0ff */
[----:B------:R-:W-:Y:S01]  /*12070*/  IADD3 R109, P6, PT, R117, R120, RZ ;  /* 0x00000078756d7210 */ /* 0x000fe20007fde0ff */
[----:B------:R-:W-:Y:S01]  /*12080*/  IMAD.X R115, RZ, RZ, RZ, P2 ;  /* 0x000000ffff737224 */ /* 0x000fe200010e06ff */
[----:B------:R-:W-:Y:S01]  /*12090*/  MOV R114, R121 ;  /* 0x0000007900727202 */ /* 0x000fe20000000f00 */
[----:B------:R-:W-:Y:S01]  /*120a0*/  IMAD.WIDE.U32.X R112, R5, R81, R112, P5 ;  /* 0x0000005105707225 */ /* 0x000fe200028e0470 */
[----:B------:R-:W-:Y:S02]  /*120b0*/  IADD3 R127, P2, PT, R127, R96, RZ ;  /* 0x000000607f7f7210 */ /* 0x000fe40007f5e0ff */
[----:B------:R-:W-:Y:S01]  /*120c0*/  IADD3 R117, P5, PT, R91, R56, RZ ;  /* 0x000000385b757210 */ /* 0x000fe20007fbe0ff */
[----:B------:R-:W-:Y:S01]  /*120d0*/  IMAD.X R116, RZ, RZ, R62, P3 ;  /* 0x000000ffff747224 */ /* 0x000fe200018e063e */
[----:B------:R-:W-:Y:S01]  /*120e0*/  SHF.L.W.U32.HI R91, R95, 0xd, R108 ;  /* 0x0000000d5f5b7819 */ /* 0x000fe20000010e6c */
[----:B------:R-:W-:Y:S01]  /*120f0*/  IMAD.WIDE.U32.X R114, R129, R87, R114, P6 ;  /* 0x0000005781727225 */ /* 0x000fe200030e0472 */
[----:B------:R-:W-:-:S02]  /*12100*/  IADD3.X R118, P1, PT, R124, R109, RZ, P1, !PT ;  /* 0x0000006d7c767210 */ /* 0x000fc40000f3e4ff */
[----:B------:R-:W-:Y:S02]  /*12110*/  IADD3.X R120, P6, PT, R97, R126, RZ, P2, !PT ;  /* 0x0000007e61787210 */ /* 0x000fe400017de4ff */
[----:B------:R-:W-:Y:S01]  /*12120*/  SHF.L.W.U32.HI R56, R108, 0xd, R116 ;  /* 0x0000000d6c387819 */ /* 0x000fe20000010e74 */
[----:B------:R-:W-:Y:S01]  /*12130*/  IMAD.WIDE.U32 R108, R129, R84, RZ ;  /* 0x00000054816c7225 */ /* 0x000fe200078e00ff */
[----:B------:R-:W-:Y:S02]  /*12140*/  IADD3 R96, P3, PT, R91, R60, RZ ;  /* 0x0000003c5b607210 */ /* 0x000fe40007f7e0ff */
[----:B------:R-:W-:Y:S02]  /*12150*/  IADD3.X R118, P2, PT, R118, R55, RZ, P5, !PT ;  /* 0x0000003776767210 */ /* 0x000fe40002f5e4ff */
[----:B------:R-:W-:Y:S02]  /*12160*/  IADD3.X R91, P5, P4, R110, R106, R112, P6, P4 ;  /* 0x0000006a6e5b7210 */ /* 0x000fe400034a8470 */
[----:B------:R-:W-:Y:S01]  /*12170*/  IADD3.X R97, P3, PT, R56, R63, RZ, P3, !PT ;  /* 0x0000003f38617210 */ /* 0x000fe20001f7e4ff */
[----:B------:R-:W-:Y:S01]  /*12180*/  IMAD.WIDE.U32 R62, R90, R84, RZ ;  /* 0x000000545a3e7225 */ /* 0x000fe200078e00ff */
[----:B------:R-:W-:-:S02]  /*12190*/  IADD3.X R119, PT, PT, R111, R107, R113, P5, P4 ;  /* 0x0000006b6f777210 */ /* 0x000fc40002fe8471 */
[----:B------:R-:W-:Y:S01]  /*121a0*/  IADD3.X R114, P6, P2, R78, R125, R114, P2, P1 ;  /* 0x0000007d4e727210 */ /* 0x000fe200012c2472 */
[----:B------:R-:W-:Y:S01]  /*121b0*/  IMAD.WIDE.U32 R108, P5, R85, R90, R108 ;  /* 0x0000005a556c7225 */ /* 0x000fe200078a006c */
[----:B------:R-:W-:Y:S02]  /*121c0*/  LEA.HI.X R56, P1, R116, R61, RZ, 0xd, P3 ;  /* 0x0000003d74387211 */ /* 0x000fe40001836cff */
[----:B------:R-:W-:Y:S01]  /*121d0*/  IADD3.X R115, PT, PT, R79, R123, R115, P6, P2 ;  /* 0x0000007b4f737210 */ /* 0x000fe200037e4473 */
[----:B------:R-:W-:Y:S01]  /*121e0*/  IMAD.WIDE.U32 R110, R7, R86, RZ ;  /* 0x00000056076e7225 */ /* 0x000fe200078e00ff */
[----:B------:R-:W-:Y:S02]  /*121f0*/  IADD3 R55, P2, PT, R127, R62, RZ ;  /* 0x0000003e7f377210 */ /* 0x000fe40007f5e0ff */
[----:B------:R-:W-:Y:S01]  /*12200*/  IADD3 R63, P4, PT, R63, R108, RZ ;  /* 0x0000006c3f3f7210 */ /* 0x000fe20007f9e0ff */
[----:B------:R-:W-:Y:S01]  /*12210*/  IMAD.X R61, RZ, RZ, RZ, P5 ;  /* 0x000000ffff3d7224 */ /* 0x000fe200028e06ff */
[----:B------:R-:W-:Y:S01]  /*12220*/  IADD3 R54, P3, PT, R55, R54, RZ ;  /* 0x0000003637367210 */ /* 0x000fe20007f7e0ff */
[----:B------:R-:W-:Y:S01]  /*12230*/  IMAD.MOV.U32 R60, RZ, RZ, R109 ;  /* 0x000000ffff3c7224 */ /* 0x000fe200078e006d */
[----:B------:R-:W-:Y:S01]  /*12240*/  IADD3.X R116, P2, PT, R120, R63, RZ, P2, !PT ;  /* 0x0000003f78747210 */ /* 0x000fe2000175e4ff */
[----:B------:R-:W-:Y:S01]  /*12250*/  IMAD.WIDE.U32 R106, R6, R86, RZ ;  /* 0x00000056066a7225 */ /* 0x000fe200078e00ff */
[----:B------:R-:W-:-:S02]  /*12260*/  LOP3.LUT R121, R93, 0x7ffff, RZ, 0xc0, !PT ;  /* 0x0007ffff5d797812 */ /* 0x000fc400078ec0ff */
[----:B------:R-:W-:Y:S01]  /*12270*/  IADD3.X R116, P3, PT, R116, R47, RZ, P3, !PT ;  /* 0x0000002f74747210 */ /* 0x000fe20001f7e4ff */
[----:B------:R-:W-:Y:S01]  /*12280*/  IMAD.WIDE.U32 R78, R4, R88, RZ ;  /* 0x00000058044e7225 */ /* 0x000fe200078e00ff */
[----:B------:R-:W-:-:S03]  /*12290*/  LOP3.LUT R95, R95, 0x7ffff, RZ, 0xc0, !PT ;  /* 0x0007ffff5f5f7812 */ /* 0x000fc600078ec0ff */
[----:B------:R-:W-:Y:S01]  /*122a0*/  IMAD.WIDE.U32 R110, P6, R87, R6, R110 ;  /* 0x00000006576e7225 */ /* 0x000fe200078c006e */
[----:B------:R-:W-:-:S03]  /*122b0*/  IADD3 R55, P5, PT, R106, R78, RZ ;  /* 0x0000004e6a377210 */ /* 0x000fc60007fbe0ff */
[----:B------:R-:W-:Y:S01]  /*122c0*/  IMAD.WIDE.U32 R62, R11, R80, RZ ;  /* 0x000000500b3e7225 */ /* 0x000fe200078e00ff */
[----:B------:R-:W-:-:S03]  /*122d0*/  IADD3.X R113, PT, PT, RZ, RZ, RZ, P6, !PT ;  /* 0x000000ffff717210 */ /* 0x000fc600037fe4ff */
[----:B------:R-:W-:Y:S01]  /*122e0*/  IMAD.WIDE.U32.X R60, R129, R85, R60, P4 ;  /* 0x00000055813c7225 */ /* 0x000fe200020e043c */
[----:B------:R-:W-:-:S03]  /*122f0*/  IADD3 R120, P4, PT, R107, R110, RZ ;  /* 0x0000006e6b787210 */ /* 0x000fc60007f9e0ff */
[----:B------:R-:W-:Y:S01]  /*12300*/  IMAD.WIDE.U32 R106, R129, R88, RZ ;  /* 0x00000058816a7225 */ /* 0x000fe200078e00ff */
[----:B------:R-:W-:-:S03]  /*12310*/  IADD3.X R47, P2, P3, R64, R91, R60, P3, P2 ;  /* 0x0000005b402f7210 */ /* 0x000fc60001b4443c */
[----:B------:R-:W-:Y:S01]  /*12320*/  IMAD.MOV.U32 R112, RZ, RZ, R111 ;  /* 0x000000ffff707224 */ /* 0x000fe200078e006f */
[----:B------:R-:W-:Y:S01]  /*12330*/  IADD3.X R78, PT, PT, R65, R119, R61, P2, P3 ;  /* 0x00000077414e7210 */ /* 0x000fe200017e643d */
[----:B------:R-:W-:-:S04]  /*12340*/  IMAD.WIDE.U32 R108, P6, R81, R10, R62 ;  /* 0x0000000a516c7225 */ /* 0x000fc800078c003e */
[----:B------:R-:W-:-:S04]  /*12350*/  IMAD.WIDE.U32 R62, R10, R80, RZ ;  /* 0x000000500a3e7225 */ /* 0x000fc800078e00ff */
[----:B------:R-:W-:Y:S01]  /*12360*/  IMAD.WIDE.U32.X R6, R87, R7, R112, P4 ;  /* 0x0000000757067225 */ /* 0x000fe200020e0470 */
[----:B------:R-:W-:-:S03]  /*12370*/  IADD3 R113, P3, PT, R63, R108, RZ ;  /* 0x0000006c3f717210 */ /* 0x000fc60007f7e0ff */
[----:B------:R-:W-:Y:S02]  /*12380*/  IMAD.X R87, RZ, RZ, RZ, P6 ;  /* 0x000000ffff577224 */ /* 0x000fe400030e06ff */
[----:B------:R-:W-:-:S04]  /*12390*/  IMAD.WIDE.U32 R106, P6, R89, R90, R106 ;  /* 0x0000005a596a7225 */ /* 0x000fc800078c006a */
[----:B------:R-:W-:Y:S01]  /*123a0*/  IMAD.WIDE.U32 R90, R90, R88, RZ ;  /* 0x000000585a5a7225 */ /* 0x000fe200078e00ff */
[----:B------:R-:W-:-:S03]  /*123b0*/  IADD3.X R65, PT, PT, RZ, RZ, RZ, P6, !PT ;  /* 0x000000ffff417210 */ /* 0x000fc600037fe4ff */
[----:B------:R-:W-:Y:S01]  /*123c0*/  IMAD.WIDE.U32 R110, R5, R88, RZ ;  /* 0x00000058056e7225 */ /* 0x000fe200078e00ff */
[----:B------:R-:W-:Y:S02]  /*123d0*/  IADD3 R91, P2, PT, R91, R106, RZ ;  /* 0x0000006a5b5b7210 */ /* 0x000fe40007f5e0ff */
[----:B------:R-:W-:Y:S01]  /*123e0*/  IADD3 R73, P4, PT, R73, R90, RZ ;  /* 0x0000005a49497210 */ /* 0x000fe20007f9e0ff */
[----:B------:R-:W-:Y:S02]  /*123f0*/  IMAD.MOV.U32 R86, RZ, RZ, R109 ;  /* 0x000000ffff567224 */ /* 0x000fe400078e006d */
[----:B------:R-:W-:Y:S02]  /*12400*/  IMAD.MOV.U32 R64, RZ, RZ, R107 ;  /* 0x000000ffff407224 */ /* 0x000fe400078e006b */
[----:B------:R-:W-:Y:S01]  /*12410*/  IMAD.WIDE.U32.X R60, R81, R11, R86, P3 ;  /* 0x0000000b513c7225 */ /* 0x000fe200018e0456 */
[----:B------:R-:W-:Y:S02]  /*12420*/  IADD3.X R86, P4, PT, R98, R91, RZ, P4, !PT ;  /* 0x0000005b62567210 */ /* 0x000fe4000279e4ff */
[----:B------:R-:W-:Y:S01]  /*12430*/  SHF.L.W.U32.HI R98, R97, 0xd, R56 ;  /* 0x0000000d61627819 */ /* 0x000fe20000010e38 */
[----:B------:R-:W-:Y:S01]  /*12440*/  IMAD.WIDE.U32 R110, P3, R4, R89, R110 ;  /* 0x00000059046e7225 */ /* 0x000fe2000786006e */
[----:B------:R-:W-:-:S02]  /*12450*/  SHF.L.W.U32.HI R4, R116, 0xd, R47 ;  /* 0x0000000d74047819 */ /* 0x000fc40000010e2f */
[----:B------:R-:W-:Y:S01]  /*12460*/  SHF.L.W.U32.HI R47, R47, 0xd, R78 ;  /* 0x0000000d2f2f7819 */ /* 0x000fe20000010e4e */
[----:B------:R-:W-:Y:S01]  /*12470*/  IMAD.WIDE.U32.X R64, R129, R89, R64, P2 ;  /* 0x0000005981407225 */ /* 0x000fe200010e0440 */
[----:B------:R-:W-:Y:S02]  /*12480*/  IADD3 R88, P2, PT, R4, R117, RZ ;  /* 0x0000007504587210 */ /* 0x000fe40007f5e0ff */
[----:B------:R-:W-:Y:S01]  /*12490*/  LOP3.LUT R97, R97, 0x7ffff, RZ, 0xc0, !PT ;  /* 0x0007ffff61617812 */ /* 0x000fe200078ec0ff */
[----:B------:R-:W-:Y:S01]  /*124a0*/  IMAD.X R81, RZ, RZ, RZ, P3 ;  /* 0x000000ffff517224 */ /* 0x000fe200018e06ff */
[----:B------:R-:W-:Y:S01]  /*124b0*/  IADD3 R87, P3, PT, R73, R50, RZ ;  /* 0x0000003249577210 */ /* 0x000fe20007f7e0ff */
[----:B------:R-:W-:Y:S01]  /*124c0*/  IMAD.MOV.U32 R80, RZ, RZ, R111 ;  /* 0x000000ffff507224 */ /* 0x000fe200078e006f */
[----:B------:R-:W-:Y:S01]  /*124d0*/  IADD3.X R50, P2, PT, R47, R118, RZ, P2, !PT ;  /* 0x000000762f327210 */ /* 0x000fe2000175e4ff */
[----:B------:R-:W-:Y:S01]  /*124e0*/  IMAD.X R59, RZ, RZ, R59, P1 ;  /* 0x000000ffff3b7224 */ /* 0x000fe200008e063b */
[----:B------:R-:W-:Y:S01]  /*124f0*/  IADD3 R73, P6, PT, R79, R110, RZ ;  /* 0x0000006e4f497210 */ /* 0x000fe20007fde0ff */
[----:B------:R-:W-:Y:S01]  /*12500*/  IMAD.WIDE.U32 R78, R9, R84, RZ ;  /* 0x00000054094e7225 */ /* 0x000fe200078e00ff */
[----:B------:R-:W-:-:S02]  /*12510*/  IADD3.X R86, P3, PT, R86, R51, RZ, P3, !PT ;  /* 0x0000003356567210 */ /* 0x000fc40001f7e4ff */
[----:B------:R-:W-:Y:S01]  /*12520*/  IADD3.X R47, P2, PT, RZ, R114, RZ, P2, !PT ;  /* 0x00000072ff2f7210 */ /* 0x000fe2000175e4ff */
[----:B------:R-:W-:Y:S01]  /*12530*/  IMAD.WIDE.U32.X R80, R5, R89, R80, P6 ;  /* 0x0000005905507225 */ /* 0x000fe200030e0450 */
[----:B------:R-:W-:Y:S02]  /*12540*/  IADD3.X R99, P3, P4, R66, R99, R64, P3, P4 ;  /* 0x0000006342637210 */ /* 0x000fe40001c68440 */
[----:B------:R-:W-:Y:S01]  /*12550*/  IADD3.X R64, PT, PT, RZ, R115, RZ, P2, !PT ;  /* 0x00000073ff407210 */ /* 0x000fe200017fe4ff */
[----:B------:R-:W-:Y:S01]  /*12560*/  IMAD.WIDE.U32 R78, P2, R8, R85, R78 ;  /* 0x00000055084e7225 */ /* 0x000fe2000784004e */
[----:B------:R-:W-:Y:S02]  /*12570*/  IADD3.X R101, PT, PT, R67, R101, R65, P3, P4 ;  /* 0x0000006543657210 */ /* 0x000fe40001fe8441 */
[----:B------:R-:W-:Y:S01]  /*12580*/  IADD3 R65, P6, PT, R102, R62, RZ ;  /* 0x0000003e66417210 */ /* 0x000fe20007fde0ff */
[----:B------:R-:W-:Y:S01]  /*12590*/  IMAD.WIDE.U32 R4, R8, R84, RZ ;  /* 0x0000005408047225 */ /* 0x000fe200078e00ff */
[----:B------:R-:W-:-:S02]  /*125a0*/  SHF.L.W.U32.HI R8, R50, 0xd, R47 ;  /* 0x0000000d32087819 */ /* 0x000fc40000010e2f */
[----:B------:R-:W-:Y:S01]  /*125b0*/  SHF.L.W.U32.HI R47, R47, 0xd, R64 ;  /* 0x0000000d2f2f7819 */ /* 0x000fe20000010e40 */
[----:B------:R-:W-:Y:S01]  /*125c0*/  IMAD.X R63, RZ, RZ, RZ, P2 ;  /* 0x000000ffff3f7224 */ /* 0x000fe200010e06ff */
[----:B------:R-:W-:Y:S01]  /*125d0*/  IADD3 R64, P3, PT, R8, R87, RZ ;  /* 0x0000005708407210 */ /* 0x000fe20007f7e0ff */
[----:B------:R-:W-:Y:S01]  /*125e0*/  IMAD.MOV.U32 R62, RZ, RZ, R79 ;  /* 0x000000ffff3e7224 */ /* 0x000fe200078e004f */
[----:B------:R-:W-:Y:S02]  /*125f0*/  IADD3 R78, P2, PT, R5, R78, RZ ;  /* 0x0000004e054e7210 */ /* 0x000fe40007f5e0ff */
[----:B------:R-:W-:Y:S02]  /*12600*/  IADD3.X R73, P5, PT, R73, R120, RZ, P5, !PT ;  /* 0x0000007849497210 */ /* 0x000fe40002fbe4ff */
[----:B------:R-:W-:Y:S01]  /*12610*/  IADD3 R51, P4, PT, R55, R4, RZ ;  /* 0x0000000437337210 */ /* 0x000fe20007f9e0ff */
[----:B------:R-:W-:Y:S01]  /*12620*/  IMAD.WIDE.U32.X R8, R9, R85, R62, P2 ;  /* 0x0000005509087225 */ /* 0x000fe200010e043e */
[----:B------:R-:W-:-:S02]  /*12630*/  IADD3.X R66, P3, PT, R47, R86, RZ, P3, !PT ;  /* 0x000000562f427210 */ /* 0x000fc40001f7e4ff */
[----:B------:R-:W-:Y:S01]  /*12640*/  IADD3.X R55, P4, PT, R73, R78, RZ, P4, !PT ;  /* 0x0000004e49377210 */ /* 0x000fe2000279e4ff */
[----:B------:R-:W-:Y:S01]  /*12650*/  IMAD.WIDE.U32 R4, R11, R82, RZ ;  /* 0x000000520b047225 */ /* 0x000fe200078e00ff */
[----:B------:R-:W-:Y:S02]  /*12660*/  IADD3.X R47, P3, PT, RZ, R99, RZ, P3, !PT ;  /* 0x00000063ff2f7210 */ /* 0x000fe40001f7e4ff */
[----:B------:R-:W-:Y:S02]  /*12670*/  IADD3.X R63, P4, P5, R8, R6, R80, P4, P5 ;  /* 0x00000006083f7210 */ /* 0x000fe4000258a450 */
[----:B------:R-:W-:Y:S01]  /*12680*/  IADD3 R65, P2, PT, R65, R52, RZ ;  /* 0x0000003441417210 */ /* 0x000fe20007f5e0ff */
[----:B------:R-:W-:Y:S01]  /*12690*/  IMAD.X R6, RZ, RZ, R101, P3 ;  /* 0x000000ffff067224 */ /* 0x000fe200018e0665 */
[----:B------:R-:W-:Y:S02]  /*126a0*/  IADD3.X R62, P6, PT, R104, R113, RZ, P6, !PT ;  /* 0x00000071683e7210 */ /* 0x000fe400037de4ff */
[----:B------:R-:W-:-:S02]  /*126b0*/  SHF.L.W.U32.HI R8, R66, 0xd, R47 ;  /* 0x0000000d42087819 */ /* 0x000fc40000010e2f */
[----:B------:R-:W-:Y:S02]  /*126c0*/  IADD3.X R81, PT, PT, R9, R7, R81, P4, P5 ;  /* 0x0000000709517210 */ /* 0x000fe400027ea451 */
[----:B------:R-:W-:Y:S01]  /*126d0*/  SHF.L.W.U32.HI R47, R47, 0xd, R6 ;  /* 0x0000000d2f2f7819 */ /* 0x000fe20000010e06 */
[----:B------:R-:W-:Y:S01]  /*126e0*/  IMAD.WIDE.U32 R6, P4, R83, R10, R4 ;  /* 0x0000000a53067225 */ /* 0x000fe20007880004 */
[----:B------:R-:W-:Y:S02]  /*126f0*/  IADD3.X R62, P2, PT, R62, R53, RZ, P2, !PT ;  /* 0x000000353e3e7210 */ /* 0x000fe4000175e4ff */
[----:B------:R-:W-:Y:S01]  /*12700*/  IADD3 R52, P3, PT, R8, R65, RZ ;  /* 0x0000004108347210 */ /* 0x000fe20007f7e0ff */
[----:B------:R-:W-:Y:S01]  /*12710*/  IMAD.WIDE.U32 R4, R10, R82, RZ ;  /* 0x000000520a047225 */ /* 0x000fe200078e00ff */
[----:B------:R-:W-:Y:S02]  /*12720*/  IADD3.X R9, PT, PT, RZ, RZ, RZ, P4, !PT ;  /* 0x000000ffff097210 */ /* 0x000fe400027fe4ff */
[----:B------:R-:W-:Y:S01]  /*12730*/  IADD3.X R103, P2, P6, R68, R103, R60, P2, P6 ;  /* 0x0000006744677210 */ /* 0x000fe2000164c43c */
[----:B------:R-:W-:Y:S01]  /*12740*/  IMAD.MOV.U32 R8, RZ, RZ, R7 ;  /* 0x000000ffff087224 */ /* 0x000fe200078e0007 */
[----:B------:R-:W-:-:S02]  /*12750*/  IADD3.X R47, P4, PT, R47, R62, RZ, P3, !PT ;  /* 0x0000003e2f2f7210 */ /* 0x000fc40001f9e4ff */
[----:B------:R-:W-:Y:S02]  /*12760*/  IADD3 R60, P5, PT, R5, R6, RZ ;  /* 0x00000006053c7210 */ /* 0x000fe40007fbe0ff */
[----:B------:R-:W-:Y:S02]  /*12770*/  IADD3.X R105, PT, PT, R69, R105, R61, P2, P6 ;  /* 0x0000006945697210 */ /* 0x000fe400017ec43d */
[----:B------:R-:W-:Y:S01]  /*12780*/  IADD3 R5, P3, PT, R51, R4, RZ ;  /* 0x0000000433057210 */ /* 0x000fe20007f7e0ff */
[----:B------:R-:W-:Y:S01]  /*12790*/  IMAD.WIDE.U32.X R10, R83, R11, R8, P5 ;  /* 0x0000000b530a7225 */ /* 0x000fe200028e0408 */
[----:B------:R-:W-:Y:S02]  /*127a0*/  IADD3.X R6, P4, PT, RZ, R103, RZ, P4, !PT ;  /* 0x00000067ff067210 */ /* 0x000fe4000279e4ff */
[----:B------:R-:W-:Y:S02]  /*127b0*/  IADD3 R7, P5, PT, R5, R46, RZ ;  /* 0x0000002e05077210 */ /* 0x000fe40007fbe0ff */
[----:B------:R-:W-:Y:S01]  /*127c0*/  IADD3.X R8, P3, PT, R55, R60, RZ, P3, !PT ;  /* 0x0000003c37087210 */ /* 0x000fe20001f7e4ff */
[----:B------:R-:W-:Y:S01]  /*127d0*/  IMAD.X R5, RZ, RZ, R105, P4 ;  /* 0x000000ffff057224 */ /* 0x000fe200020e0669 */
[----:B------:R-:W-:-:S02]  /*127e0*/  SHF.L.W.U32.HI R4, R47, 0xd, R6 ;  /* 0x0000000d2f047819 */ /* 0x000fc40000010e06 */
[----:B------:R-:W-:Y:S02]  /*127f0*/  IADD3.X R8, P4, PT, R8, R15, RZ, P5, !PT ;  /* 0x0000000f08087210 */ /* 0x000fe40002f9e4ff */
[----:B------:R-:W-:Y:S02]  /*12800*/  SHF.L.W.U32.HI R5, R6, 0xd, R5 ;  /* 0x0000000d06057819 */ /* 0x000fe40000010e05 */
[----:B------:R-:W-:Y:S02]  /*12810*/  IADD3 R7, P1, PT, R4, R7, RZ ;  /* 0x0000000704077210 */ /* 0x000fe40007f3e0ff */
[----:B------:R-:W-:Y:S02]  /*12820*/  IADD3 R98, P2, PT, R98, R45, RZ ;  /* 0x0000002d62627210 */ /* 0x000fe40007f5e0ff */
[----:B------:R-:W-:Y:S02]  /*12830*/  SHF.L.W.U32.HI R99, R56, 0xd, R59 ;  /* 0x0000000d38637819 */ /* 0x000fe40000010e3b */
[----:B------:R-:W-:-:S02]  /*12840*/  IADD3.X R9, P0, PT, RZ, R74, RZ, P0, !PT ;  /* 0x0000004aff097210 */ /* 0x000fc4000071e4ff */
[----:B------:R-:W-:Y:S02]  /*12850*/  IADD3.X R63, P3, P4, R48, R63, R10, P4, P3 ;  /* 0x0000003f303f7210 */ /* 0x000fe4000246640a */
[----:B------:R-:W-:Y:S02]  /*12860*/  IADD3.X R8, P1, PT, R5, R8, RZ, P1, !PT ;  /* 0x0000000805087210 */ /* 0x000fe40000f3e4ff */
[----:B------:R-:W-:Y:S02]  /*12870*/  IADD3.X R99, P2, PT, R99, R58, RZ, P2, !PT ;  /* 0x0000003a63637210 */ /* 0x000fe4000175e4ff */
[----:B------:R-:W-:Y:S02]  /*12880*/  IADD3.X R58, PT, PT, RZ, R77, RZ, P0, !PT ;  /* 0x0000004dff3a7210 */ /* 0x000fe400007fe4ff */
[----:B------:R-:W-:Y:S02]  /*12890*/  IADD3.X R4, PT, PT, R49, R81, R11, P3, P4 ;  /* 0x0000005131047210 */ /* 0x000fe40001fe840b */
[----:B------:R-:W-:-:S02]  /*128a0*/  IADD3.X R63, P0, PT, RZ, R63, RZ, P1, !PT ;  /* 0x0000003fff3f7210 */ /* 0x000fc40000f1e4ff */
[----:B------:R-:W-:Y:S02]  /*128b0*/  LEA.HI.X R6, P1, R59, R43, RZ, 0xd, P2 ;  /* 0x0000002b3b067211 */ /* 0x000fe40001036cff */
[----:B------:R-:W-:Y:S01]  /*128c0*/  LOP3.LUT R15, R13, 0x7ffff, RZ, 0xc0, !PT ;  /* 0x0007ffff0d0f7812 */ /* 0x000fe200078ec0ff */
[----:B------:R-:W-:Y:S01]  /*128d0*/  IMAD.X R4, RZ, RZ, R4, P0 ;  /* 0x000000ffff047224 */ /* 0x000fe200000e0604 */
[----:B------:R-:W-:Y:S01]  /*128e0*/  SHF.L.W.U32.HI R91, R99, 0xd, R6 ;  /* 0x0000000d635b7819 */ /* 0x000fe20000010e06 */
[----:B------:R-:W-:Y:S01]  /*128f0*/  IMAD.X R13, RZ, RZ, R23, P1 ;  /* 0x000000ffff0d7224 */ /* 0x000fe200008e0617 */
[----:B------:R-:W-:Y:S02]  /*12900*/  LOP3.LUT R23, R21, 0x7ffff, RZ, 0xc0, !PT ;  /* 0x0007ffff15177812 */ /* 0x000fe400078ec0ff */
[----:B------:R-:W-:Y:S02]  /*12910*/  SHF.L.W.U32.HI R4, R63, 0xd, R4 ;  /* 0x0000000d3f047819 */ /* 0x000fe40000010e04 */
[----:B------:R-:W-:Y:S01]  /*12920*/  SHF.L.W.U32.HI R5, R100, 0xd, R9 ;  /* 0x0000000d64057819 */ /* 0x000fe20000010e09 */
[----:B------:R-:W-:Y:S01]  /*12930*/  IMAD.WIDE.U32 R90, R91, 0x13, R22 ;  /* 0x000000135b5a7825 */ /* 0x000fe200078e0016 */
[----:B------:R-:W-:-:S02]  /*12940*/  SHF.L.W.U32.HI R58, R9, 0xd, R58 ;  /* 0x0000000d093a7819 */ /* 0x000fc40000010e3a */
[----:B------:R-:W-:Y:S01]  /*12950*/  SHF.L.U64.HI R51, R52, 0x1, R47 ;  /* 0x0000000134337819 */ /* 0x000fe2000001022f */
[----:B------:R-:W-:Y:S01]  /*12960*/  IMAD R9, R4, 0x13, RZ ;  /* 0x0000001304097824 */ /* 0x000fe200078e02ff */
[----:B------:R-:W-:Y:S01]  /*12970*/  SHF.L.W.U32.HI R13, R6, 0xd, R13 ;  /* 0x0000000d060d7819 */ /* 0x000fe20000010e0d */
[----:B------:R-:W-:Y:S01]  /*12980*/  IMAD.SHL.U32 R4, R64, 0x2, RZ ;  /* 0x0000000240047824 */ /* 0x000fe200078e00ff */
[----:B------:R-:W-:Y:S01]  /*12990*/  LOP3.LUT R6, R71, 0x7ffff, RZ, 0xc0, !PT ;  /* 0x0007ffff47067812 */ /* 0x000fe200078ec0ff */
[----:B------:R-:W-:Y:S01]  /*129a0*/  IMAD.SHL.U32 R23, R52, 0x2, RZ ;  /* 0x0000000234177824 */ /* 0x000fe200078e00ff */
[----:B------:R-:W-:Y:S01]  /*129b0*/  LOP3.LUT R55, R116, 0x7ffff, RZ, 0xc0, !PT ;  /* 0x0007ffff74377812 */ /* 0x000fe200078ec0ff */
[----:B------:R-:W-:Y:S01]  /*129c0*/  IMAD.WIDE.U32 R14, R5, 0x13, R14 ;  /* 0x00000013050e7825 */ /* 0x000fe200078e000e */
[----:B------:R-:W-:Y:S02]  /*129d0*/  LOP3.LUT R4, R4, 0xfffffffe, RZ, 0xc0, !PT ;  /* 0xfffffffe04047812 */ /* 0x000fe400078ec0ff */
[----:B------:R-:W-:Y:S01]  /*129e0*/  SHF.L.U64.HI R5, R64, 0x1, R66 ;  /* 0x0000000140057819 */ /* 0x000fe20000010242 */
[----:B------:R-:W-:Y:S01]  /*129f0*/  IMAD.SHL.U32 R71, R7, 0x2, RZ ;  /* 0x0000000207477824 */ /* 0x000fe200078e00ff */
[----:B------:R-:W-:Y:S01]  /*12a00*/  LOP3.LUT R23, R23, 0xfffffffe, RZ, 0xc0, !PT ;  /* 0xfffffffe17177812 */ /* 0x000fe200078ec0ff */
[----:B------:R-:W-:Y:S01]  /*12a10*/  IMAD R13, R13, 0x13, RZ ;  /* 0x000000130d0d7824 */ /* 0x000fe200078e02ff */
[----:B------:R-:W-:-:S02]  /*12a20*/  IADD3 R48, P0, P1, R4, -0x2, -R75 ;  /* 0xfffffffe04307810 */ /* 0x000fc4000791e84b */
[----:B------:R-:W-:Y:S01]  /*12a30*/  IADD3 R59, P4, PT, R4, R75, RZ ;  /* 0x0000004b043b7210 */ /* 0x000fe20007f9e0ff */
[----:B------:R-:W-:Y:S01]  /*12a40*/  IMAD.IADD R91, R91, 0x1, R13 ;  /* 0x000000015b5b7824 */ /* 0x000fe200078e020d */
[----:B------:R-:W-:Y:S01]  /*12a50*/  LOP3.LUT R4, R5, 0xfffff, RZ, 0xc0, !PT ;  /* 0x000fffff05047812 */ /* 0x000fe200078ec0ff */
[----:B------:R-:W-:Y:S01]  /*12a60*/  IMAD.WIDE.U32 R66, R48, 0x13, RZ ;  /* 0x0000001330427825 */ /* 0x000fe200078e00ff */
[C---:B------:R-:W-:Y:S02]  /*12a70*/  IADD3 R21, P2, P3, R23.reuse, -0x2, -R72 ;  /* 0xfffffffe17157810 */ /* 0x040fe40007b5e848 */
[----:B------:R-:W-:Y:S01]  /*12a80*/  SHF.L.W.U32.HI R63, R8, 0xd, R63 ;  /* 0x0000000d083f7819 */ /* 0x000fe20000010e3f */
[----:B------:R-:W-:Y:S01]  /*12a90*/  IMAD.WIDE.U32 R86, R48, R37, RZ ;  /* 0x0000002530567225 */ /* 0x000fe200078e00ff */
[----:B------:R-:W-:Y:S02]  /*12aa0*/  IADD3 R23, P6, PT, R23, R72, RZ ;  /* 0x0000004817177210 */ /* 0x000fe40007fde0ff */
[----:B------:R-:W-:Y:S01]  /*12ab0*/  LOP3.LUT R51, R51, 0xfffff, RZ, 0xc0, !PT ;  /* 0x000fffff33337812 */ /* 0x000fe200078ec0ff */
[----:B------:R-:W-:Y:S01]  /*12ac0*/  IMAD.WIDE.U32 R62, R63, 0x13, R54 ;  /* 0x000000133f3e7825 */ /* 0x000fe200078e0036 */
[----:B------:R-:W-:-:S02]  /*12ad0*/  IADD3.X R46, PT, PT, R4, 0xfffff, ~R57, P0, P1 ;  /* 0x000fffff042e7810 */ /* 0x000fc400007e2c39 */
[C-C-:B------:R-:W-:Y:S01]  /*12ae0*/  IADD3.X R49, PT, PT, R51.reuse, 0xfffff, ~R6.reuse, P2, P3 ;  /* 0x000fffff33317810 */ /* 0x140fe200017e6c06 */
[----:B------:R-:W-:Y:S01]  /*12af0*/  IMAD.X R51, R51, 0x1, R6, P6 ;  /* 0x0000000133337824 */ /* 0x000fe200030e0606 */
[----:B------:R-:W-:Y:S01]  /*12b00*/  SHF.L.U64.HI R89, R7, 0x1, R8 ;  /* 0x0000000107597819 */ /* 0x000fe20000010208 */
[----:B------:R-:W-:Y:S01]  /*12b10*/  IMAD.WIDE.U32 R6, R46, R37, RZ ;  /* 0x000000252e067225 */ /* 0x000fe200078e00ff */
[----:B------:R-:W-:Y:S02]  /*12b20*/  IADD3.X R57, PT, PT, R4, R57, RZ, P4, !PT ;  /* 0x0000003904397210 */ /* 0x000fe400027fe4ff */
[----:B------:R-:W-:Y:S01]  /*12b30*/  LOP3.LUT R71, R71, 0xfffffffe, RZ, 0xc0, !PT ;  /* 0xfffffffe47477812 */ /* 0x000fe200078ec0ff */
[C---:B------:R-:W-:Y:S01]  /*12b40*/  IMAD.WIDE.U32 R4, R46.reuse, R41, RZ ;  /* 0x000000292e047225 */ /* 0x040fe200078e00ff */
[----:B------:R-:W-:Y:S02]  /*12b50*/  LOP3.LUT R89, R89, 0xfffff, RZ, 0xc0, !PT ;  /* 0x000fffff59597812 */ /* 0x000fe400078ec0ff */
[----:B------:R-:W-:Y:S01]  /*12b60*/  IADD3 R47, P0, P1, R71, -0x2, -R70 ;  /* 0xfffffffe472f7810 */ /* 0x000fe2000791e846 */
[----:B------:R-:W-:Y:S01]  /*12b70*/  IMAD R11, R46, 0x13, RZ ;  /* 0x000000132e0b7824 */ /* 0x000fe200078e02ff */
[----:B------:R-:W-:Y:S01]  /*12b80*/  LOP3.LUT R100, R100, 0x7ffff, RZ, 0xc0, !PT ;  /* 0x0007ffff64647812 */ /* 0x000fe200078ec0ff */
[----:B------:R-:W-:Y:S01]  /*12b90*/  IMAD.WIDE.U32 R60, P2, R48, R39, R4 ;  /* 0x00000027303c7225 */ /* 0x000fe20007840004 */
[----:B------:R-:W-:-:S02]  /*12ba0*/  IADD3 R63, PT, PT, R63, R9, RZ ;  /* 0x000000093f3f7210 */ /* 0x000fc40007ffe0ff */
[----:B------:R-:W-:Y:S01]  /*12bb0*/  IADD3.X R53, PT, PT, R89, 0xfffff, ~R100, P0, P1 ;  /* 0x000fffff59357810 */ /* 0x000fe200007e2c64 */
[----:B------:R-:W-:Y:S01]  /*12bc0*/  IMAD.WIDE.U32 R74, P3, R48, R31, R6 ;  /* 0x0000001f304a7225 */ /* 0x000fe20007860006 */
[----:B------:R-:W-:-:S03]  /*12bd0*/  LOP3.LUT R99, R99, 0x7ffff, RZ, 0xc0, !PT ;  /* 0x0007ffff63637812 */ /* 0x000fc600078ec0ff */
[C---:B------:R-:W-:Y:S01]  /*12be0*/  IMAD.SHL.U32 R54, R62.reuse, 0x2, RZ ;  /* 0x000000023e367824 */ /* 0x040fe200078e00ff */
[----:B------:R-:W-:Y:S01]  /*12bf0*/  SHF.L.U64.HI R62, R62, 0x1, R63 ;  /* 0x000000013e3e7819 */ /* 0x000fe2000001023f */
[----:B------:R-:W-:Y:S01]  /*12c00*/  IMAD.WIDE.U32 R4, R21, 0x13, RZ ;  /* 0x0000001315047825 */ /* 0x000fe200078e00ff */
[----:B------:R-:W-:Y:S02]  /*12c10*/  LEA.HI R63, P5, R63, R88, RZ, 0xd ;  /* 0x000000583f3f7211 */ /* 0x000fe400078b68ff */
[----:B------:R-:W-:Y:S01]  /*12c20*/  IADD3.X R65, PT, PT, RZ, RZ, RZ, P3, !PT ;  /* 0x000000ffff417210 */ /* 0x000fe20001ffe4ff */
[----:B------:R-:W-:Y:S02]  /*12c30*/  IMAD R7, R49, 0x13, RZ ;  /* 0x0000001331077824 */ /* 0x000fe400078e02ff */
[----:B------:R-:W-:Y:S02]  /*12c40*/  IMAD.IADD R88, R67, 0x1, R11 ;  /* 0x0000000143587824 */ /* 0x000fe400078e020b */
[----:B------:R-:W-:-:S04]  /*12c50*/  IMAD.WIDE.U32 R8, R48, R41, RZ ;  /* 0x0000002930087225 */ /* 0x000fc800078e00ff */
[----:B------:R-:W-:Y:S01]  /*12c60*/  IMAD.IADD R52, R5, 0x1, R7 ;  /* 0x0000000105347824 */ /* 0x000fe200078e0207 */
[----:B------:R-:W-:Y:S01]  /*12c70*/  IADD3 R56, P4, PT, R9, R60, RZ ;  /* 0x0000003c09387210 */ /* 0x000fe20007f9e0ff */
[----:B------:R-:W-:Y:S01]  /*12c80*/  IMAD.WIDE.U32 R6, R47, 0x13, RZ ;  /* 0x000000132f067825 */ /* 0x000fe200078e00ff */
[----:B------:R-:W-:-:S03]  /*12c90*/  IADD3 R9, P6, PT, R87, R74, RZ ;  /* 0x0000004a57097210 */ /* 0x000fc60007fde0ff */
[----:B------:R-:W-:Y:S02]  /*12ca0*/  IMAD R5, R53, 0x13, RZ ;  /* 0x0000001335057824 */ /* 0x000fe400078e02ff */
[----:B------:R-:W-:-:S03]  /*12cb0*/  IMAD.WIDE.U32 R72, R88, R33, RZ ;  /* 0x0000002158487225 */ /* 0x000fc600078e00ff */
[----:B------:R-:W-:Y:S01]  /*12cc0*/  IADD3 R60, PT, PT, R7, R5, RZ ;  /* 0x00000005073c7210 */ /* 0x000fe20007ffe0ff */
[----:B------:R-:W-:-:S04]  /*12cd0*/  IMAD.WIDE.U32 R68, R52, R37, RZ ;  /* 0x0000002534447225 */ /* 0x000fc800078e00ff */
[----:B------:R-:W-:Y:S02]  /*12ce0*/  IMAD.MOV.U32 R64, RZ, RZ, R75 ;  /* 0x000000ffff407224 */ /* 0x000fe400078e004b */
        /* <DEDUP_REMOVED lines=12> */
[----:B------:R-:W-:Y:S01]  /*12db0*/  IMAD.WIDE.U32 R72, P2, R39, R6, R68 ;  /* 0x0000000627487225 */ /* 0x000fe20007840044 */
[----:B------:R-:W-:-:S03]  /*12dc0*/  IADD3.X R22, P0, PT, R22, R5, RZ, P0, !PT ;  /* 0x0000000516167210 */ /* 0x000fc6000071e4ff */
[----:B------:R-:W-:-:S04]  /*12dd0*/  IMAD.WIDE.U32 R68, R6, R41, RZ ;  /* 0x0000002906447225 */ /* 0x000fc800078e00ff */
[----:B------:R-:W-:Y:S02]  /*12de0*/  IMAD.MOV.U32 R82, RZ, RZ, R81 ;  /* 0x000000ffff527224 */ /* 0x000fe400078e0051 */
[----:B------:R-:W-:Y:S01]  /*12df0*/  IMAD.X R75, RZ, RZ, RZ, P2 ;  /* 0x000000ffff4b7224 */ /* 0x000fe200010e06ff */
        /* <DEDUP_REMOVED lines=9> */
[----:B------:R-:W-:-:S03]  /*12e90*/  MOV R82, R81 ;  /* 0x0000005100527202 */ /* 0x000fc60000000f00 */
[----:B------:R-:W-:-:S04]  /*12ea0*/  IMAD.WIDE.U32 R74, R66, R19, RZ ;  /* 0x00000013424a7225 */ /* 0x000fc800078e00ff */
        /* <DEDUP_REMOVED lines=15> */
[----:B------:R-:W-:-:S03]  /*12fa0*/  IADD3.X R87, PT, PT, RZ, RZ, RZ, P0, !PT ;  /* 0x000000ffff577210 */ /* 0x000fc600007fe4ff */
[----:B------:R-:W-:Y:S01]  /*12fb0*/  IMAD.X R61, R89, 0x1, R100, P3 ;  /* 0x00000001593d7824 */ /* 0x000fe200018e0664 */
[----:B------:R-:W-:Y:S01]  /*12fc0*/  IADD3 R7, P3, PT, R68, R74, RZ ;  /* 0x0000004a44077210 */ /* 0x000fe20007f7e0ff */
[----:B------:R-:W-:-:S04]  /*12fd0*/  IMAD.WIDE.U32 R84, R21, R41, RZ ;  /* 0x0000002915547225 */ /* 0x000fc800078e00ff */
[----:B------:R-:W-:Y:S01]  /*12fe0*/  IMAD.MOV.U32 R74, RZ, RZ, R73 ;  /* 0x000000ffff4a7224 */ /* 0x000fe200078e0049 */
[----:B------:R-:W-:Y:S01]  /*12ff0*/  IADD3 R5, P2, PT, R84, R86, RZ ;  /* 0x0000005654057210 */ /* 0x000fe20007f5e0ff */
[----:B------:R-:W-:-:S04]  /*13000*/  IMAD.WIDE.U32 R66, P0, R31, R6, R66 ;  /* 0x000000061f427225 */ /* 0x000fc80007800042 */
[----:B------:R-:W-:Y:S01]  /*13010*/  IMAD.WIDE.U32.X R72, R52, R35, R74, P1 ;  /* 0x0000002334487225 */ /* 0x000fe200008e044a */
[----:B------:R-:W-:-:S03]  /*13020*/  IADD3 R102, P1, PT, R85, R82, RZ ;  /* 0x0000005255667210 */ /* 0x000fc60007f3e0ff */
[----:B------:R-:W-:Y:S01]  /*13030*/  IMAD.WIDE.U32 R88, R6, R37, RZ ;  /* 0x0000002506587225 */ /* 0x000fe200078e00ff */
[----:B------:R-:W-:-:S03]  /*13040*/  IADD3.X R85, P2, PT, R9, R102, RZ, P2, !PT ;  /* 0x0000006609557210 */ /* 0x000fc6000175e4ff */
        /* <DEDUP_REMOVED lines=8> */
[-C--:B------:R-:W-:Y:S01]  /*130d0*/  IMAD.WIDE.U32.X R68, R60, R31.reuse, R68, P0 ;  /* 0x0000001f3c447225 */ /* 0x080fe200000e0444 */
[----:B------:R-:W-:Y:S02]  /*130e0*/  IADD3 R82, P0, PT, R5, R74, RZ ;  /* 0x0000004a05527210 */ /* 0x000fe40007f1e0ff */
[----:B------:R-:W-:Y:S01]  /*130f0*/  IADD3.X R67, PT, PT, RZ, RZ, RZ, P1, !PT ;  /* 0x000000ffff437210 */ /* 0x000fe20000ffe4ff */
[----:B------:R-:W-:Y:S01]  /*13100*/  IMAD.WIDE.U32.X R100, R46, R31, R64, P6 ;  /* 0x0000001f2e647225 */ /* 0x000fe200030e0440 */
[----:B------:R-:W-:Y:S02]  /*13110*/  IADD3 R74, P6, PT, R75, R80, RZ ;  /* 0x000000504b4a7210 */ /* 0x000fe40007fde0ff */
[----:B------:R-:W-:Y:S01]  /*13120*/  IADD3 R88, P1, PT, R7, R88, RZ ;  /* 0x0000005807587210 */ /* 0x000fe20007f3e0ff */
[----:B------:R-:W-:Y:S01]  /*13130*/  IMAD.WIDE.U32 R64, R57, R16, RZ ;  /* 0x0000001039407225 */ /* 0x000fe200078e00ff */
[----:B------:R-:W-:Y:S02]  /*13140*/  IADD3.X R5, P3, PT, R77, R70, RZ, P3, !PT ;  /* 0x000000464d057210 */ /* 0x000fe40001f7e4ff */
[----:B------:R-:W-:Y:S01]  /*13150*/  IADD3.X R85, P0, PT, R85, R74, RZ, P0, !PT ;  /* 0x0000004a55557210 */ /* 0x000fe2000071e4ff */
[----:B------:R-:W-:-:S02]  /*13160*/  IMAD.MOV.U32 R66, RZ, RZ, R81 ;  /* 0x000000ffff427224 */ /* 0x000fc400078e0051 */
[----:B------:R-:W-:-:S04]  /*13170*/  IMAD.WIDE.U32 R104, R51, R18, RZ ;  /* 0x0000001233687225 */ /* 0x000fc800078e00ff */
[----:B------:R-:W-:-:S04]  /*13180*/  IMAD.WIDE.U32.X R66, R53, R30, R66, P6 ;  /* 0x0000001e35427225 */ /* 0x000fc800030e0442 */
[----:B------:R-:W-:Y:S01]  /*13190*/  IMAD.WIDE.U32 R80, P6, R40, R59, R64 ;  /* 0x0000003b28507225 */ /* 0x000fe200078c0040 */
[----:B------:R-:W-:Y:S02]  /*131a0*/  IADD3.X R64, P1, PT, R5, R84, RZ, P1, !PT ;  /* 0x0000005405407210 */ /* 0x000fe40000f3e4ff */
[----:B------:R-:W-:Y:S01]  /*131b0*/  IADD3.X R83, P2, P0, R66, R86, R100, P0, P2 ;  /* 0x0000005642537210 */ /* 0x000fe20000044464 */
[----:B------:R-:W-:Y:S01]  /*131c0*/  IMAD.WIDE.U32 R74, R59, R16, RZ ;  /* 0x000000103b4a7225 */ /* 0x000fe200078e00ff */
[----:B------:R-:W-:Y:S02]  /*131d0*/  IADD3.X R66, P1, P3, R68, R72, R78, P1, P3 ;  /* 0x0000004844427210 */ /* 0x000fe40000b2644e */
[----:B------:R-:W-:Y:S01]  /*131e0*/  IADD3.X R87, PT, PT, R67, R87, R101, P2, P0 ;  /* 0x0000005743577210 */ /* 0x000fe200017e0465 */
[----:B------:R-:W-:Y:S01]  /*131f0*/  IMAD.WIDE.U32 R106, R57, R2, RZ ;  /* 0x00000002396a7225 */ /* 0x000fe200078e00ff */
[----:B------:R-:W-:Y:S02]  /*13200*/  IADD3.X R68, PT, PT, R69, R73, R79, P1, P3 ;  /* 0x0000004945447210 */ /* 0x000fe40000fe644f */
[----:B------:R-:W-:Y:S01]  /*13210*/  LOP3.LUT R69, R54, 0xfffffffe, RZ, 0xc0, !PT ;  /* 0xfffffffe36457812 */ /* 0x000fe200078ec0ff */
[----:B------:R-:W-:Y:S01]  /*13220*/  IMAD.X R103, RZ, RZ, RZ, P6 ;  /* 0x000000ffff677224 */ /* 0x000fe200030e06ff */
[----:B------:R-:W-:Y:S01]  /*13230*/  IADD3 R70, P6, PT, R75, R80, RZ ;  /* 0x000000504b467210 */ /* 0x000fe20007fde0ff */
[----:B------:R-:W-:-:S04]  /*13240*/  IMAD.WIDE.U32 R72, R23, R18, RZ ;  /* 0x0000001217487225 */ /* 0x000fc800078e00ff */
[----:B------:R-:W-:Y:S01]  /*13250*/  IMAD.WIDE.U32 R104, P3, R42, R23, R104 ;  /* 0x000000172a687225 */ /* 0x000fe20007860068 */
[----:B------:R-:W-:-:S03]  /*13260*/  IADD3 R75, P2, PT, R74, R72, RZ ;  /* 0x000000484a4b7210 */ /* 0x000fc60007f5e0ff */
[----:B------:R-:W-:Y:S01]  /*13270*/  IMAD.WIDE.U32 R78, R61, R20, RZ ;  /* 0x000000143d4e7225 */ /* 0x000fe200078e00ff */
[----:B------:R-:W-:-:S03]  /*13280*/  IADD3 R5, P1, PT, R73, R104, RZ ;  /* 0x0000006849057210 */ /* 0x000fc60007f3e0ff */
[----:B------:R-:W-:Y:S01]  /*13290*/  IMAD.MOV.U32 R102, RZ, RZ, R81 ;  /* 0x000000ffff667224 */ /* 0x000fe200078e0051 */
[----:B------:R-:W-:Y:S01]  /*132a0*/  IADD3.X R70, P2, PT, R70, R5, RZ, P2, !PT ;  /* 0x0000000546467210 */ /* 0x000fe2000175e4ff */
[----:B------:R-:W-:-:S04]  /*132b0*/  IMAD.WIDE.U32 R80, P0, R38, R59, R106 ;  /* 0x0000003b26507225 */ /* 0x000fc8000780006a */
[----:B------:R-:W-:Y:S01]  /*132c0*/  IMAD.WIDE.U32.X R72, R40, R57, R102, P6 ;  /* 0x0000003928487225 */ /* 0x000fe200030e0466 */
[----:B------:R-:W-:-:S03]  /*132d0*/  IADD3.X R109, PT, PT, RZ, RZ, RZ, P0, !PT ;  /* 0x000000ffff6d7210 */ /* 0x000fc600007fe4ff */
[----:B------:R-:W-:-:S04]  /*132e0*/  IMAD.WIDE.U32 R106, R59, R2, RZ ;  /* 0x000000023b6a7225 */ /* 0x000fc800078e00ff */
[----:B------:R-:W-:Y:S01]  /*132f0*/  IMAD.WIDE.U32 R100, P6, R44, R71, R78 ;  /* 0x000000472c647225 */ /* 0x000fe200078c004e */
[----:B------:R-:W-:Y:S02]  /*13300*/  IADD3 R65, P0, PT, R107, R80, RZ ;  /* 0x000000506b417210 */ /* 0x000fe40007f1e0ff */
[----:B------:R-:W-:Y:S01]  /*13310*/  MOV R80, R105 ;  /* 0x0000006900507202 */ /* 0x000fe20000000f00 */
[----:B------:R-:W-:-:S04]  /*13320*/  IMAD.WIDE.U32 R78, R71, R20, RZ ;  /* 0x00000014474e7225 */ /* 0x000fc800078e00ff */
[----:B------:R-:W-:Y:S01]  /*13330*/  IMAD.X R103, RZ, RZ, RZ, P6 ;  /* 0x000000ffff677224 */ /* 0x000fe200030e06ff */
[----:B------:R-:W-:Y:S01]  /*13340*/  IADD3 R5, P6, PT, R79, R100, RZ ;  /* 0x000000644f057210 */ /* 0x000fe20007fde0ff */
[----:B------:R-:W-:Y:S02]  /*13350*/  IMAD.MOV.U32 R108, RZ, RZ, R81 ;  /* 0x000000ffff6c7224 */ /* 0x000fe400078e0051 */
        /* <DEDUP_REMOVED lines=10> */
[----:B------:R-:W-:Y:S01]  /*13400*/  IMAD.WIDE.U32 R110, R61, R18, RZ ;  /* 0x000000123d6e7225 */ /* 0x000fe200078e00ff */
[----:B------:R-:W-:-:S03]  /*13410*/  IADD3.X R5, PT, PT, R101, R81, R73, P2, P3 ;  /* 0x0000005165057210 */ /* 0x000fc600017e6449 */
[----:B------:R-:W-:Y:S01]  /*13420*/  IMAD.WIDE.U32 R104, P1, R40, R23, R78 ;  /* 0x0000001728687225 */ /* 0x000fe2000782004e */
[----:B------:R-:W-:-:S03]  /*13430*/  MOV R78, R115 ;  /* 0x00000073004e7202 */ /* 0x000fc60000000f00 */
        /* <DEDUP_REMOVED lines=8> */
[----:B------:R-:W-:-:S04]  /*134c0*/  IMAD.WIDE.U32 R112, R59, R34, RZ ;  /* 0x000000223b707225 */ /* 0x000fc800078e00ff */
[----:B------:R-:W-:Y:S01]  /*134d0*/  IMAD.WIDE.U32 R80, R57, R29, RZ ;  /* 0x0000001d39507225 */ /* 0x000fe200078e00ff */
[----:B------:R-:W-:-:S03]  /*134e0*/  IADD3 R44, P3, PT, R113, R114, RZ ;  /* 0x00000072712c7210 */ /* 0x000fc60007f7e0ff */
[----:B------:R-:W-:Y:S01]  /*134f0*/  IMAD.WIDE.U32.X R100, R38, R57, R108, P0 ;  /* 0x0000003926647225 */ /* 0x000fe200000e046c */
[----:B------:R-:W-:-:S03]  /*13500*/  IADD3 R73, P0, PT, R73, R110, RZ ;  /* 0x0000006e49497210 */ /* 0x000fc60007f1e0ff */
[----:B------:R-:W-:Y:S02]  /*13510*/  IMAD.MOV.U32 R106, RZ, RZ, R105 ;  /* 0x000000ffff6a7224 */ /* 0x000fe400078e0069 */
[----:B------:R-:W-:Y:S01]  /*13520*/  IMAD.X R103, RZ, RZ, RZ, P2 ;  /* 0x000000ffff677224 */ /* 0x000fe200010e06ff */
[----:B------:R-:W-:Y:S01]  /*13530*/  IADD3 R86, P2, PT, R9, R72, RZ ;  /* 0x0000004809567210 */ /* 0x000fe20007f5e0ff */
[----:B------:R-:W-:Y:S02]  /*13540*/  IMAD.MOV.U32 R102, RZ, RZ, R111 ;  /* 0x000000ffff667224 */ /* 0x000fe400078e006f */
[----:B------:R-:W-:-:S04]  /*13550*/  IMAD.WIDE.U32.X R104, R40, R51, R106, P6 ;  /* 0x0000003328687225 */ /* 0x000fc800030e046a */
[----:B------:R-:W-:Y:S01]  /*13560*/  IMAD.WIDE.U32 R114, P6, R3, R59, R80 ;  /* 0x0000003b03727225 */ /* 0x000fe200078c0050 */
[----:B------:R-:W-:Y:S02]  /*13570*/  IADD3.X R81, P2, PT, R18, R73, RZ, P2, !PT ;  /* 0x0000004912517210 */ /* 0x000fe4000175e4ff */
[----:B------:R-:W-:Y:S01]  /*13580*/  LOP3.LUT R18, R50, 0x7ffff, RZ, 0xc0, !PT ;  /* 0x0007ffff32127812 */ /* 0x000fe200078ec0ff */
[----:B------:R-:W-:Y:S01]  /*13590*/  IMAD.WIDE.U32.X R106, R42, R61, R102, P0 ;  /* 0x0000003d2a6a7225 */ /* 0x000fe200000e0466 */
[----:B------:R-:W-:-:S03]  /*135a0*/  IADD3.X R117, PT, PT, RZ, RZ, RZ, P6, !PT ;  /* 0x000000ffff757210 */ /* 0x000fc600037fe4ff */
[----:B------:R-:W-:Y:S01]  /*135b0*/  IMAD.WIDE.U32 R102, R46, R32, RZ ;  /* 0x000000202e667225 */ /* 0x000fe200078e00ff */
[----:B------:R-:W-:-:S03]  /*135c0*/  IADD3.X R73, P1, P2, R106, R104, R100, P2, P1 ;  /* 0x000000686a497210 */ /* 0x000fc60001222464 */
[----:B------:R-:W-:Y:S01]  /*135d0*/  IMAD.WIDE.U32 R110, R59, R29, RZ ;  /* 0x0000001d3b6e7225 */ /* 0x000fe200078e00ff */
[----:B------:R-:W-:-:S03]  /*135e0*/  IADD3.X R72, PT, PT, R107, R105, R101, P1, P2 ;  /* 0x000000696b487210 */ /* 0x000fc60000fe4465 */
[----:B------:R-:W-:Y:S01]  /*135f0*/  IMAD.WIDE.U32 R100, R51, R2, RZ ;  /* 0x0000000233647225 */ /* 0x000fe200078e00ff */
[----:B------:R-:W-:-:S03]  /*13600*/  IADD3 R42, P6, PT, R111, R114, RZ ;  /* 0x000000726f2a7210 */ /* 0x000fc60007fde0ff */
[----:B------:R-:W-:-:S04]  /*13610*/  IMAD.WIDE.U32 R102, P1, R48, R30, R102 ;  /* 0x0000001e30667225 */ /* 0x000fc80007820066 */
[----:B------:R-:W-:Y:S02]  /*13620*/  IMAD.MOV.U32 R116, RZ, RZ, R115 ;  /* 0x000000ffff747224 */ /* 0x000fe400078e0073 */
[----:B------:R-:W-:-:S04]  /*13630*/  IMAD.WIDE.U32 R114, R23, R34, RZ ;  /* 0x0000002217727225 */ /* 0x000fc800078e00ff */
[----:B------:R-:W-:Y:S01]  /*13640*/  IMAD.WIDE.U32 R106, R51, R34, RZ ;  /* 0x00000022336a7225 */ /* 0x000fe200078e00ff */
[----:B------:R-:W-:-:S03]  /*13650*/  IADD3 R65, P2, PT, R110, R114, RZ ;  /* 0x000000726e417210 */ /* 0x000fc60007f5e0ff */
[----:B------:R-:W-:-:S04]  /*13660*/  IMAD.WIDE.U32 R104, R61, R16, RZ ;  /* 0x000000103d687225 */ /* 0x000fc800078e00ff */
[----:B------:R-:W-:Y:S02]  /*13670*/  IMAD.X R77, RZ, RZ, RZ, P1 ;  /* 0x000000ffff4d7224 */ /* 0x000fe400008e06ff */
[----:B------:R-:W-:-:S04]  /*13680*/  IMAD.WIDE.U32 R100, P1, R38, R23, R100 ;  /* 0x0000001726647225 */ /* 0x000fc80007820064 */
[----:B------:R-:W-:Y:S01]  /*13690*/  IMAD.WIDE.U32 R108, R23, R2, RZ ;  /* 0x00000002176c7225 */ /* 0x000fe200078e00ff */
[----:B------:R-:W-:-:S03]  /*136a0*/  IADD3.X R113, PT, PT, RZ, RZ, RZ, P1, !PT ;  /* 0x000000ffff717210 */ /* 0x000fc60000ffe4ff */
[----:B------:R-:W-:Y:S01]  /*136b0*/  IMAD.X R18, RZ, RZ, R18, P5 ;  /* 0x000000ffff127224 */ /* 0x000fe200028e0612 */
[----:B------:R-:W-:Y:S01]  /*136c0*/  IADD3 R123, P1, PT, R109, R100, RZ ;  /* 0x000000646d7b7210 */ /* 0x000fe20007f3e0ff */
[----:B------:R-:W-:Y:S01]  /*136d0*/  IMAD.WIDE.U32.X R78, R36, R57, R78, P3 ;  /* 0x00000039244e7225 */ /* 0x000fe200018e044e */
[----:B------:R-:W-:-:S03]  /*136e0*/  IADD3 R67, P0, PT, R112, R108, RZ ;  /* 0x0000006c70437210 */ /* 0x000fc60007f1e0ff */
[----:B------:R-:W-:Y:S01]  /*136f0*/  IMAD.WIDE.U32 R118, P5, R36, R23, R106 ;  /* 0x0000001724767225 */ /* 0x000fe200078a006a */
[----:B------:R-:W-:-:S03]  /*13700*/  IADD3.X R80, P0, PT, R44, R123, RZ, P0, !PT ;  /* 0x0000007b2c507210 */ /* 0x000fc6000071e4ff */
[----:B------:R-:W-:Y:S01]  /*13710*/  IMAD.WIDE.U32 R104, P3, R40, R71, R104 ;  /* 0x0000004728687225 */ /* 0x000fe20007860068 */
[----:B------:R-:W-:Y:S02]  /*13720*/  MOV R108, R119 ;  /* 0x00000077006c7202 */ /* 0x000fe40000000f00 */
[----:B------:R-:W-:Y:S01]  /*13730*/  LOP3.LUT R119, R62, 0xfffff, RZ, 0xc0, !PT ;  /* 0x000fffff3e777812 */ /* 0x000fe200078ec0ff */
[----:B------:R-:W-:-:S04]  /*13740*/  IMAD.WIDE.U32 R110, R71, R16, RZ ;  /* 0x00000010476e7225 */ /* 0x000fc800078e00ff */
[----:B------:R-:W-:Y:S02]  /*13750*/  IMAD R9, R58, 0x13, RZ ;  /* 0x000000133a097824 */ /* 0x000fe400078e02ff */
        /* <DEDUP_REMOVED lines=8> */
[----:B------:R-:W-:-:S02]  /*137e0*/  IMAD.IADD R9, R15, 0x1, R9 ;  /* 0x000000010f097824 */ /* 0x000fc400078e0209 */
[----:B------:R-:W-:-:S03]  /*137f0*/  IMAD.WIDE.U32.X R104, R40, R61, R106, P5 ;  /* 0x0000003d28687225 */ /* 0x000fc600028e046a */
[----:B------:R-:W-:Y:S01]  /*13800*/  LOP3.LUT R120, R9, 0x7ffff, RZ, 0xc0, !PT ;  /* 0x0007ffff09787812 */ /* 0x000fe200078ec0ff */
[----:B------:R-:W-:Y:S01]  /*13810*/  IMAD.WIDE.U32.X R106, R3, R57, R116, P6 ;  /* 0x00000039036a7225 */ /* 0x000fe200030e0474 */
[----:B------:R-:W-:Y:S02]  /*13820*/  LEA.HI R89, P6, R9, R76, RZ, 0xd ;  /* 0x0000004c09597211 */ /* 0x000fe400078d68ff */
[----:B------:R-:W-:Y:S01]  /*13830*/  MOV R76, R103 ;  /* 0x00000067004c7202 */ /* 0x000fe20000000f00 */
[----:B------:R-:W-:Y:S01]  /*13840*/  IMAD.WIDE.U32.X R112, R38, R51, R112, P1 ;  /* 0x0000003326707225 */ /* 0x000fe200008e0470 */
[----:B------:R-:W-:Y:S02]  /*13850*/  IADD3 R58, P1, P5, R69, -0x26, -R14 ;  /* 0xffffffda453a7810 */ /* 0x000fe40007d3e80e */
[----:B------:R-:W-:Y:S01]  /*13860*/  IADD3.X R121, PT, PT, RZ, R121, RZ, P6, !PT ;  /* 0x00000079ff797210 */ /* 0x000fe200037fe4ff */
[----:B------:R-:W-:Y:S01]  /*13870*/  IMAD.SHL.U32 R50, R63, 0x2, RZ ;  /* 0x000000023f327824 */ /* 0x000fe200078e00ff */
[----:B------:R-:W-:Y:S01]  /*13880*/  IADD3.X R20, PT, PT, R119, 0xfffff, ~R120, P1, P5 ;  /* 0x000fffff77147810 */ /* 0x000fe20000feac78 */
[----:B------:R-:W-:-:S03]  /*13890*/  IMAD.WIDE.U32 R114, R61, R2, RZ ;  /* 0x000000023d727225 */ /* 0x000fc600078e00ff */
[----:B------:R-:W-:Y:S01]  /*138a0*/  IADD3 R16, P5, P6, R50, -0x2, -R89 ;  /* 0xfffffffe32107810 */ /* 0x000fe20007ebe859 */
[----:B------:R-:W-:-:S03]  /*138b0*/  IMAD.WIDE.U32.X R108, R36, R51, R108, P3 ;  /* 0x00000033246c7225 */ /* 0x000fc600018e046c */
[----:B------:R-:W-:Y:S01]  /*138c0*/  IADD3.X R18, PT, PT, R118, 0xfffff, ~R121, P5, P6 ;  /* 0x000fffff76127810 */ /* 0x000fe20002fecc79 */
[----:B------:R-:W-:Y:S01]  /*138d0*/  IMAD.WIDE.U32 R100, R21, R32, RZ ;  /* 0x0000002015647225 */ /* 0x000fe200078e00ff */
[----:B------:R-:W-:-:S03]  /*138e0*/  IADD3 R15, P6, PT, R67, R110, RZ ;  /* 0x0000006e430f7210 */ /* 0x000fc60007fde0ff */
[----:B------:R-:W-:Y:S01]  /*138f0*/  IMAD.WIDE.U32 R62, R71, R2, RZ ;  /* 0x00000002473e7225 */ /* 0x000fe200078e00ff */
[----:B------:R-:W-:Y:S02]  /*13900*/  IADD3 R93, P1, PT, R100, R8, RZ ;  /* 0x00000008645d7210 */ /* 0x000fe40007f3e0ff */
[----:B------:R-:W-:Y:S01]  /*13910*/  IADD3.X R80, P6, PT, R80, R111, RZ, P6, !PT ;  /* 0x0000006f50507210 */ /* 0x000fe200037de4ff */
[----:B------:R-:W-:-:S03]  /*13920*/  IMAD.WIDE.U32 R114, P3, R38, R71, R114 ;  /* 0x0000004726727225 */ /* 0x000fc60007860072 */
[----:B------:R-:W-:Y:S01]  /*13930*/  IADD3.X R78, P0, P6, R104, R112, R78, P6, P0 ;  /* 0x00000070684e7210 */ /* 0x000fe2000360044e */
[----:B------:R-:W-:Y:S01]  /*13940*/  IMAD.X R9, RZ, RZ, RZ, P3 ;  /* 0x000000ffff097224 */ /* 0x000fe200018e06ff */
[----:B------:R-:W-:Y:S01]  /*13950*/  IADD3 R127, P5, PT, R63, R114, RZ ;  /* 0x000000723f7f7210 */ /* 0x000fe20007fbe0ff */
[----:B------:R-:W-:Y:S01]  /*13960*/  IMAD.MOV.U32 R8, RZ, RZ, R115 ;  /* 0x000000ffff087224 */ /* 0x000fe200078e0073 */
[----:B------:R-:W-:Y:S01]  /*13970*/  IADD3 R40, P3, PT, R65, R62, RZ ;  /* 0x0000003e41287210 */ /* 0x000fe20007f7e0ff */
[----:B------:R-:W-:Y:S01]  /*13980*/  IMAD.WIDE.U32 R116, R57, R0, RZ ;  /* 0x0000000039747225 */ /* 0x000fe200078e00ff */
[----:B------:R-:W-:Y:S02]  /*13990*/  IADD3.X R84, PT, PT, R105, R113, R79, P0, P6 ;  /* 0x0000007169547210 */ /* 0x000fe400007ec44f */
[----:B------:R-:W-:Y:S01]  /*139a0*/  IADD3.X R54, P3, PT, R54, R127, RZ, P3, !PT ;  /* 0x0000007f36367210 */ /* 0x000fe20001f7e4ff */
[----:B------:R-:W-:-:S04]  /*139b0*/  IMAD.WIDE.U32.X R114, R38, R61, R8, P5 ;  /* 0x0000003d26727225 */ /* 0x000fc800028e0408 */
[----:B------:R-:W-:Y:S01]  /*139c0*/  IMAD.WIDE.U32 R116, P5, R24, R59, R116 ;  /* 0x0000003b18747225 */ /* 0x000fe200078a0074 */
[----:B------:R-:W-:-:S03]  /*139d0*/  IADD3.X R44, P2, P6, R114, R108, R106, P3, P2 ;  /* 0x0000006c722c7210 */ /* 0x000fc60001e4446a */
[----:B------:R-:W-:Y:S01]  /*139e0*/  IMAD.WIDE.U32 R62, R59, R0, RZ ;  /* 0x000000003b3e7225 */ /* 0x000fe200078e00ff */
[----:B------:R-:W-:Y:S02]  /*139f0*/  IADD3.X R74, PT, PT, R115, R109, R107, P2, P6 ;  /* 0x0000006d734a7210 */ /* 0x000fe400017ec46b */
[----:B------:R-:W-:Y:S01]  /*13a00*/  IADD3 R65, P6, PT, R50, R89, RZ ;  /* 0x0000005932417210 */ /* 0x000fe20007fde0ff */
[----:B------:R-:W-:Y:S01]  /*13a10*/  IMAD.WIDE.U32 R104, R60, R33, RZ ;  /* 0x000000213c687225 */ /* 0x000fe200078e00ff */
[----:B------:R-:W-:Y:S02]  /*13a20*/  IADD3 R79, P0, PT, R63, R116, RZ ;  /* 0x000000743f4f7210 */ /* 0x000fe40007f1e0ff */
[----:B------:R-:W-:Y:S01]  /*13a30*/  IADD3 R63, P3, PT, R69, R14, RZ ;  /* 0x0000000e453f7210 */ /* 0x000fe20007f7e0ff */
[----:B------:R-:W-:-:S04]  /*13a40*/  IMAD.WIDE.U32 R112, R49, R32, RZ ;  /* 0x0000002031707225 */ /* 0x000fc800078e00ff */
[----:B------:R-:W-:-:S04]  /*13a50*/  IMAD.WIDE.U32 R110, R48, R32, RZ ;  /* 0x00000020306e7225 */ /* 0x000fc800078e00ff */
[----:B------:R-:W-:Y:S02]  /*13a60*/  IMAD.MOV.U32 R8, RZ, RZ, R117 ;  /* 0x000000ffff087224 */ /* 0x000fe400078e0075 */
[----:B------:R-:W-:Y:S02]  /*13a70*/  IMAD.X R67, R118, 0x1, R121, P6 ;  /* 0x0000000176437824 */ /* 0x000fe400030e0679 */
[----:B------:R-:W-:-:S04]  /*13a80*/  IMAD.WIDE.U32 R116, R60, R19, RZ ;  /* 0x000000133c747225 */ /* 0x000fc800078e00ff */
[----:B------:R-:W-:-:S04]  /*13a90*/  IMAD.WIDE.U32 R108, P6, R35, R6, R104 ;  /* 0x00000006236c7225 */ /* 0x000fc800078c0068 */
[----:B------:R-:W-:Y:S02]  /*13aa0*/  IMAD.X R69, R119, 0x1, R120, P3 ;  /* 0x0000000177457824 */ /* 0x000fe400018e0678 */
[----:B------:R-:W-:Y:S01]  /*13ab0*/  IMAD.X R9, RZ, RZ, RZ, P5 ;  /* 0x000000ffff097224 */ /* 0x000fe200028e06ff */
[----:B------:R-:W-:Y:S01]  /*13ac0*/  IADD3 R42, P5, PT, R111, R102, RZ ;  /* 0x000000666f2a7210 */ /* 0x000fe20007fbe0ff */
[----:B------:R-:W-:-:S04]  /*13ad0*/  IMAD.WIDE.U32 R112, P3, R21, R30, R112 ;  /* 0x0000001e15707225 */ /* 0x000fc80007860070 */
[----:B------:R-:W-:Y:S01]  /*13ae0*/  IMAD.WIDE.U32.X R104, R46, R39, R10, P4 ;  /* 0x000000272e687225 */ /* 0x000fe200020e040a */
[----:B------:R-:W-:Y:S02]  /*13af0*/  IADD3.X R115, PT, PT, RZ, RZ, RZ, P3, !PT ;  /* 0x000000ffff737210 */ /* 0x000fe40001ffe4ff */
[----:B------:R-:W-:Y:S01]  /*13b00*/  MOV R114, R113 ;  /* 0x0000007100727202 */ /* 0x000fe20000000f00 */
[----:B------:R-:W-:-:S04]  /*13b10*/  IMAD.WIDE.U32 R106, R6, R33, RZ ;  /* 0x00000021066a7225 */ /* 0x000fc800078e00ff */
[----:B------:R-:W-:Y:S01]  /*13b20*/  IMAD.WIDE.U32 R102, R4, R19, RZ ;  /* 0x0000001304667225 */ /* 0x000fe200078e00ff */
[----:B------:R-:W-:Y:S02]  /*13b30*/  IADD3 R121, P3, PT, R107, R108, RZ ;  /* 0x0000006c6b797210 */ /* 0x000fe40007f7e0ff */
[----:B------:R-:W-:Y:S01]  /*13b40*/  IADD3 R107, P4, PT, R101, R112, RZ ;  /* 0x00000070656b7210 */ /* 0x000fe20007f9e0ff */
[----:B------:R-:W-:Y:S01]  /*13b50*/  IMAD.X R11, RZ, RZ, RZ, P6 ;  /* 0x000000ffff0b7224 */ /* 0x000fe200030e06ff */
[----:B------:R-:W-:Y:S01]  /*13b60*/  IADD3 R89, P2, PT, R110, R102, RZ ;  /* 0x000000666e597210 */ /* 0x000fe20007f5e0ff */
[----:B------:R-:W-:-:S04]  /*13b70*/  IMAD.WIDE.U32 R118, P6, R17, R6, R116 ;  /* 0x0000000611767225 */ /* 0x000fc800078c0074 */
[----:B------:R-:W-:-:S04]  /*13b80*/  IMAD.WIDE.U32 R116, R6, R19, RZ ;  /* 0x0000001306747225 */ /* 0x000fc800078e00ff */
[----:B------:R-:W-:-:S04]  /*13b90*/  IMAD.WIDE.U32 R110, R52, R19, RZ ;  /* 0x00000013346e7225 */ /* 0x000fc800078e00ff */
[----:B------:R-:W-:Y:S01]  /*13ba0*/  IMAD.X R101, RZ, RZ, RZ, P6 ;  /* 0x000000ffff657224 */ /* 0x000fe200030e06ff */
[----:B------:R-:W-:Y:S01]  /*13bb0*/  IADD3 R123, P6, PT, R117, R118, RZ ;  /* 0x00000076757b7210 */ /* 0x000fe20007fde0ff */
[----:B------:R-:W-:Y:S02]  /*13bc0*/  IMAD.MOV.U32 R10, RZ, RZ, R109 ;  /* 0x000000ffff0a7224 */ /* 0x000fe400078e006d */
[----:B------:R-:W-:Y:S02]  /*13bd0*/  IMAD.MOV.U32 R100, RZ, RZ, R119 ;  /* 0x000000ffff647224 */ /* 0x000fe400078e0077 */
[----:B------:R-:W-:-:S04]  /*13be0*/  IMAD.WIDE.U32.X R10, R60, R35, R10, P3 ;  /* 0x000000233c0a7225 */ /* 0x000fc800018e040a */
[----:B------:R-:W-:Y:S01]  /*13bf0*/  IMAD.WIDE.U32 R110, P3, R17, R4, R110 ;  /* 0x00000004116e7225 */ /* 0x000fe2000786006e */
[----:B------:R-:W-:-:S03]  /*13c00*/  IADD3.X R4, P1, PT, R56, R107, RZ, P1, !PT ;  /* 0x0000006b38047210 */ /* 0x000fc60000f3e4ff */
[----:B------:R-:W-:Y:S01]  /*13c10*/  IMAD.WIDE.U32.X R112, R60, R17, R100, P6 ;  /* 0x000000113c707225 */ /* 0x000fe200030e0464 */
[----:B------:R-:W-:-:S03]  /*13c20*/  IADD3 R117, P6, PT, R93, R116, RZ ;  /* 0x000000745d757210 */ /* 0x000fc60007fde0ff */
[----:B------:R-:W-:Y:S01]  /*13c30*/  IMAD.WIDE.U32.X R108, R49, R30, R114, P4 ;  /* 0x0000001e316c7225 */ /* 0x000fe200020e0472 */
[----:B------:R-:W-:Y:S02]  /*13c40*/  IADD3.X R4, P6, PT, R4, R123, RZ, P6, !PT ;  /* 0x0000007b04047210 */ /* 0x000fe400037de4ff */
[----:B------:R-:W-:Y:S01]  /*13c50*/  IADD3 R103, P4, PT, R103, R110, RZ ;  /* 0x0000006e67677210 */ /* 0x000fe20007f9e0ff */
[----:B------:R-:W-:Y:S01]  /*13c60*/  IMAD.X R101, RZ, RZ, RZ, P3 ;  /* 0x000000ffff657224 */ /* 0x000fe200018e06ff */
[----:B------:R-:W-:Y:S01]  /*13c70*/  IADD3.X R93, P1, P6, R112, R108, R104, P6, P1 ;  /* 0x0000006c705d7210 */ /* 0x000fe20003622468 */
[----:B------:R-:W-:Y:S01]  /*13c80*/  IMAD.MOV.U32 R100, RZ, RZ, R111 ;  /* 0x000000ffff647224 */ /* 0x000fe200078e006f */
[----:B------:R-:W-:Y:S01]  /*13c90*/  IADD3 R89, P3, PT, R89, R106, RZ ;  /* 0x0000006a59597210 */ /* 0x000fe20007f7e0ff */
[----:B------:R-:W-:Y:S01]  /*13ca0*/  IMAD.WIDE.U32 R106, R58, R37, RZ ;  /* 0x000000253a6a7225 */ /* 0x000fe200078e00ff */
[----:B------:R-:W-:Y:S02]  /*13cb0*/  IADD3.X R42, P2, PT, R42, R103, RZ, P2, !PT ;  /* 0x000000672a2a7210 */ /* 0x000fe4000175e4ff */
[----:B------:R-:W-:Y:S01]  /*13cc0*/  IADD3.X R113, PT, PT, R113, R109, R105, P1, P6 ;  /* 0x0000006d71717210 */ /* 0x000fe20000fec469 */
[----:B------:R-:W-:Y:S01]  /*13cd0*/  IMAD.WIDE.U32 R102, R20, R41, RZ ;  /* 0x0000002914667225 */ /* 0x000fe200078e00ff */
[----:B------:R-:W-:-:S03]  /*13ce0*/  IADD3.X R42, P3, PT, R42, R121, RZ, P3, !PT ;  /* 0x000000792a2a7210 */ /* 0x000fc60001f7e4ff */
        /* <DEDUP_REMOVED lines=10> */
[----:B------:R-:W-:Y:S01]  /*13d90*/  IMAD.WIDE.U32 R76, R18, R32, RZ ;  /* 0x00000020124c7225 */ /* 0x000fe200078e00ff */
[----:B------:R-:W-:Y:S02]  /*13da0*/  IADD3 R111, P1, PT, R89, R106, RZ ;  /* 0x0000006a596f7210 */ /* 0x000fe40007f3e0ff */
[----:B------:R-:W-:Y:S01]  /*13db0*/  IADD3.X R56, P2, PT, R64, R123, RZ, P2, !PT ;  /* 0x0000007b40387210 */ /* 0x000fe2000175e4ff */
[----:B------:R-:W-:-:S04]  /*13dc0*/  IMAD.WIDE.U32 R108, P5, R58, R31, R108 ;  /* 0x0000001f3a6c7225 */ /* 0x000fc800078a006c */
[----:B------:R-:W-:Y:S01]  /*13dd0*/  IMAD.WIDE.U32 R76, P4, R16, R30, R76 ;  /* 0x0000001e104c7225 */ /* 0x000fe2000788004c */
[----:B------:R-:W-:-:S03]  /*13de0*/  IADD3 R105, P6, PT, R107, R108, RZ ;  /* 0x0000006c6b697210 */ /* 0x000fc60007fde0ff */
[----:B------:R-:W-:Y:S01]  /*13df0*/  IMAD.WIDE.U32 R10, R16, R32, RZ ;  /* 0x00000020100a7225 */ /* 0x000fe200078e00ff */
[----:B------:R-:W-:Y:S02]  /*13e00*/  MOV R88, R77 ;  /* 0x0000004d00587202 */ /* 0x000fe40000000f00 */
[----:B------:R-:W-:Y:S01]  /*13e10*/  IADD3.X R42, P1, PT, R42, R105, RZ, P1, !PT ;  /* 0x000000692a2a7210 */ /* 0x000fe20000f3e4ff */
[----:B------:R-:W-:Y:S02]  /*13e20*/  IMAD.MOV.U32 R100, RZ, RZ, R103 ;  /* 0x000000ffff647224 */ /* 0x000fe400078e0067 */
[----:B------:R-:W-:-:S04]  /*13e30*/  IMAD.WIDE.U32 R102, R18, R41, RZ ;  /* 0x0000002912667225 */ /* 0x000fc800078e00ff */
[----:B------:R-:W-:Y:S01]  /*13e40*/  IMAD.X R89, RZ, RZ, RZ, P4 ;  /* 0x000000ffff597224 */ /* 0x000fe200020e06ff */
[----:B------:R-:W-:Y:S01]  /*13e50*/  IADD3 R52, P4, PT, R121, R10, RZ ;  /* 0x0000000a79347210 */ /* 0x000fe20007f9e0ff */
[----:B------:R-:W-:Y:S01]  /*13e60*/  IMAD.WIDE.U32.X R100, R20, R39, R100, P3 ;  /* 0x0000002714647225 */ /* 0x000fe200018e0464 */
[----:B------:R-:W-:-:S03]  /*13e70*/  IADD3 R121, P3, PT, R11, R76, RZ ;  /* 0x0000004c0b797210 */ /* 0x000fc60007f7e0ff */
[----:B------:R-:W-:Y:S01]  /*13e80*/  IMAD.X R107, RZ, RZ, RZ, P5 ;  /* 0x000000ffff6b7224 */ /* 0x000fe200028e06ff */
[----:B------:R-:W-:Y:S01]  /*13e90*/  IADD3.X R56, P4, PT, R56, R121, RZ, P4, !PT ;  /* 0x0000007938387210 */ /* 0x000fe2000279e4ff */
        /* <DEDUP_REMOVED lines=8> */
[----:B------:R-:W-:Y:S02]  /*13f20*/  IMAD.MOV.U32 R104, RZ, RZ, R103 ;  /* 0x000000ffff687224 */ /* 0x000fe400078e0067 */
[----:B------:R-:W-:-:S04]  /*13f30*/  IMAD.WIDE.U32.X R102, R20, R31, R106, P6 ;  /* 0x0000001f14667225 */ /* 0x000fc800030e046a */
        /* <DEDUP_REMOVED lines=10> */
[----:B------:R-:W-:Y:S01]  /*13fe0*/  IMAD.WIDE.U32 R108, P1, R38, R65, R108 ;  /* 0x00000041266c7225 */ /* 0x000fe2000782006c */
[----:B------:R-:W-:Y:S02]  /*13ff0*/  IADD3 R75, P3, PT, R75, R104, RZ ;  /* 0x000000684b4b7210 */ /* 0x000fe40007f7e0ff */
[----:B------:R-:W-:Y:S01]  /*14000*/  IADD3 R39, P4, PT, R105, R106, RZ ;  /* 0x0000006a69277210 */ /* 0x000fe20007f9e0ff */
[----:B------:R-:W-:-:S04]  /*14010*/  IMAD.WIDE.U32 R88, R65, R2, RZ ;  /* 0x0000000241587225 */ /* 0x000fc800078e00ff */
[----:B------:R-:W-:Y:S01]  /*14020*/  IMAD.WIDE.U32 R10, R23, R29, RZ ;  /* 0x0000001d170a7225 */ /* 0x000fe200078e00ff */
[----:B------:R-:W-:-:S03]  /*14030*/  IADD3 R103, P5, PT, R89, R108, RZ ;  /* 0x0000006c59677210 */ /* 0x000fc60007fbe0ff */
[----:B------:R-:W-:Y:S01]  /*14040*/  IMAD.WIDE.U32 R76, R20, R33, RZ ;  /* 0x00000021144c7225 */ /* 0x000fe200078e00ff */
[----:B------:R-:W-:Y:S02]  /*14050*/  IADD3 R41, P2, PT, R62, R10, RZ ;  /* 0x0000000a3e297210 */ /* 0x000fe40007f5e0ff */
[----:B------:R-:W-:Y:S01]  /*14060*/  IADD3.X R62, P3, PT, R70, R39, RZ, P3, !PT ;  /* 0x00000027463e7210 */ /* 0x000fe20001f7e4ff */
[----:B------:R-:W-:Y:S01]  /*14070*/  IMAD.X R105, RZ, RZ, RZ, P1 ;  /* 0x000000ffff697224 */ /* 0x000fe200008e06ff */
[----:B------:R-:W-:Y:S01]  /*14080*/  IADD3 R2, P1, PT, R75, R88, RZ ;  /* 0x000000584b027210 */ /* 0x000fe20007f3e0ff */
[----:B------:R-:W-:Y:S02]  /*14090*/  IMAD.MOV.U32 R104, RZ, RZ, R109 ;  /* 0x000000ffff687224 */ /* 0x000fe400078e006d */
[----:B------:R-:W-:Y:S02]  /*140a0*/  IMAD.MOV.U32 R100, RZ, RZ, R107 ;  /* 0x000000ffff647224 */ /* 0x000fe400078e006b */
[----:B------:R-:W-:-:S04]  /*140b0*/  IMAD.WIDE.U32.X R104, R38, R67, R104, P5 ;  /* 0x0000004326687225 */ /* 0x000fc800028e0468 */
[----:B------:R-:W-:-:S04]  /*140c0*/  IMAD.WIDE.U32 R88, P5, R58, R35, R76 ;  /* 0x000000233a587225 */ /* 0x000fc800078a004c */
[----:B------:R-:W-:Y:S01]  /*140d0*/  IMAD.WIDE.U32.X R100, R36, R69, R100, P4 ;  /* 0x0000004524647225 */ /* 0x000fe200020e0464 */
[----:B------:R-:W-:Y:S02]  /*140e0*/  IADD3.X R62, P4, PT, R62, R103, RZ, P1, !PT ;  /* 0x000000673e3e7210 */ /* 0x000fe40000f9e4ff */
[----:B------:R-:W-:Y:S01]  /*140f0*/  IADD3.X R103, PT, PT, RZ, RZ, RZ, P5, !PT ;  /* 0x000000ffff677210 */ /* 0x000fe20002ffe4ff */
        /* <DEDUP_REMOVED lines=9> */
[----:B------:R-:W-:-:S04]  /*14190*/  IMAD.WIDE.U32 R38, R16, R37, RZ ;  /* 0x0000002510267225 */ /* 0x000fc800078e00ff */
[----:B------:R-:W-:-:S04]  /*141a0*/  IMAD.WIDE.U32 R88, P5, R16, R31, R6 ;  /* 0x0000001f10587225 */ /* 0x000fc800078a0006 */
[----:B------:R-:W-:-:S04]  /*141b0*/  IMAD.WIDE.U32 R108, P3, R57, R48, R106 ;  /* 0x00000030396c7225 */ /* 0x000fc8000786006a */
[----:B------:R-:W-:Y:S01]  /*141c0*/  IMAD.WIDE.U32 R104, R51, R29, RZ ;  /* 0x0000001d33687225 */ /* 0x000fe200078e00ff */
[----:B------:R-:W-:-:S03]  /*141d0*/  MOV R6, R109 ;  /* 0x0000006d00067202 */ /* 0x000fc60000000f00 */
[----:B------:R-:W-:Y:S01]  /*141e0*/  IMAD.X R101, RZ, RZ, RZ, P5 ;  /* 0x000000ffff657224 */ /* 0x000fe200028e06ff */
[----:B------:R-:W-:Y:S01]  /*141f0*/  IADD3 R39, P5, PT, R39, R88, RZ ;  /* 0x0000005827277210 */ /* 0x000fe20007fbe0ff */
[----:B------:R-:W-:-:S04]  /*14200*/  IMAD.WIDE.U32 R4, R48, R59, RZ ;  /* 0x0000003b30047225 */ /* 0x000fc800078e00ff */
[----:B------:R-:W-:Y:S01]  /*14210*/  IMAD.X R7, RZ, RZ, RZ, P3 ;  /* 0x000000ffff077224 */ /* 0x000fe200018e06ff */
[----:B------:R-:W-:Y:S01]  /*14220*/  IADD3 R70, P3, PT, R75, R38, RZ ;  /* 0x000000264b467210 */ /* 0x000fe20007f7e0ff */
[----:B------:R-:W-:Y:S02]  /*14230*/  IMAD.MOV.U32 R100, RZ, RZ, R89 ;  /* 0x000000ffff647224 */ /* 0x000fe400078e0059 */
        /* <DEDUP_REMOVED lines=11> */
[----:B------:R-:W-:-:S04]  /*142f0*/  IMAD.WIDE.U32 R112, R61, R34, RZ ;  /* 0x000000223d707225 */ /* 0x000fc800078e00ff */
[----:B------:R-:W-:-:S04]  /*14300*/  IMAD.WIDE.U32 R100, P5, R58, R17, R104 ;  /* 0x000000113a647225 */ /* 0x000fc800078a0068 */
[----:B------:R-:W-:Y:S01]  /*14310*/  IMAD.WIDE.U32 R10, P1, R16, R35, R10 ;  /* 0x00000023100a7225 */ /* 0x000fe2000782000a */
[----:B------:R-:W-:-:S03]  /*14320*/  IADD3.X R109, PT, PT, RZ, RZ, RZ, P5, !PT ;  /* 0x000000ffff6d7210 */ /* 0x000fc60002ffe4ff */
[----:B------:R-:W-:-:S04]  /*14330*/  IMAD.WIDE.U32 R104, R16, R33, RZ ;  /* 0x0000002110687225 */ /* 0x000fc800078e00ff */
[----:B------:R-:W-:Y:S01]  /*14340*/  IMAD.WIDE.U32 R102, R58, R19, RZ ;  /* 0x000000133a667225 */ /* 0x000fe200078e00ff */
[----:B------:R-:W-:-:S03]  /*14350*/  IADD3 R122, P5, PT, R105, R10, RZ ;  /* 0x0000000a697a7210 */ /* 0x000fc60007fbe0ff */
[----:B------:R-:W-:Y:S02]  /*14360*/  IMAD.MOV.U32 R38, RZ, RZ, R107 ;  /* 0x000000ffff267224 */ /* 0x000fe400078e006b */
[----:B------:R-:W-:Y:S01]  /*14370*/  IMAD.X R39, RZ, RZ, RZ, P6 ;  /* 0x000000ffff277224 */ /* 0x000fe200030e06ff */
[----:B------:R-:W-:Y:S01]  /*14380*/  IADD3 R120, P6, PT, R103, R100, RZ ;  /* 0x0000006467787210 */ /* 0x000fe20007fde0ff */
[----:B------:R-:W-:Y:S02]  /*14390*/  IMAD.X R107, RZ, RZ, RZ, P1 ;  /* 0x000000ffff6b7224 */ /* 0x000fe400008e06ff */
[----:B------:R-:W-:-:S04]  /*143a0*/  IMAD.WIDE.U32 R112, P1, R36, R71, R112 ;  /* 0x0000004724707225 */ /* 0x000fc80007820070 */
[----:B------:R-:W-:Y:S01]  /*143b0*/  IMAD.MOV.U32 R108, RZ, RZ, R101 ;  /* 0x000000ffff6c7224 */ /* 0x000fe200078e0065 */
[----:B------:R-:W-:Y:S01]  /*143c0*/  IADD3.X R115, PT, PT, RZ, RZ, RZ, P1, !PT ;  /* 0x000000ffff737210 */ /* 0x000fe20000ffe4ff */
[----:B------:R-:W-:-:S04]  /*143d0*/  IMAD.WIDE.U32 R110, R71, R34, RZ ;  /* 0x00000022476e7225 */ /* 0x000fc800078e00ff */
[----:B------:R-:W-:Y:S01]  /*143e0*/  IMAD.MOV.U32 R106, RZ, RZ, R11 ;  /* 0x000000ffff6a7224 */ /* 0x000fe200078e000b */
[----:B------:R-:W-:Y:S01]  /*143f0*/  IADD3 R111, P1, PT, R111, R112, RZ ;  /* 0x000000706f6f7210 */ /* 0x000fe20007f3e0ff */
[----:B------:R-:W-:-:S04]  /*14400*/  IMAD.WIDE.U32 R100, R59, 0x13, RZ ;  /* 0x000000133b647825 */ /* 0x000fc800078e00ff */
[----:B------:R-:W-:Y:S01]  /*14410*/  IMAD.WIDE.U32.X R106, R18, R35, R106, P5 ;  /* 0x00000023126a7225 */ /* 0x000fe200028e046a */
[----:B------:R-:W-:-:S03]  /*14420*/  IADD3 R35, P5, PT, R41, R110, RZ ;  /* 0x0000006e29237210 */ /* 0x000fc60007fbe0ff */
[----:B------:R-:W-:Y:S02]  /*14430*/  IMAD R37, R57, 0x13, RZ ;  /* 0x0000001339257824 */ /* 0x000fe400078e02ff */
[----:B------:R-:W-:Y:S02]  /*14440*/  IMAD.MOV.U32 R114, RZ, RZ, R113 ;  /* 0x000000ffff727224 */ /* 0x000fe400078e0071 */
        /* <DEDUP_REMOVED lines=10> */
[----:B------:R-:W-:Y:S01]  /*144f0*/  IMAD.WIDE.U32 R104, R21, R100, RZ ;  /* 0x0000006415687225 */ /* 0x000fe200078e00ff */
[----:B------:R-:W-:-:S03]  /*14500*/  IADD3.X R83, P0, P6, R106, R83, R108, P0, P6 ;  /* 0x000000536a537210 */ /* 0x000fc6000060c46c */
[----:B------:R-:W-:Y:S01]  /*14510*/  IMAD.WIDE.U32 R118, P3, R37, R21, R112 ;  /* 0x0000001525767225 */ /* 0x000fe20007860070 */
[----:B------:R-:W-:-:S03]  /*14520*/  IADD3.X R87, PT, PT, R107, R87, R109, P0, P6 ;  /* 0x000000576b577210 */ /* 0x000fc600007ec46d */
[----:B------:R-:W-:-:S04]  /*14530*/  IMAD.WIDE.U32 R10, R23, 0x13, RZ ;  /* 0x00000013170a7825 */ /* 0x000fc800078e00ff */
[----:B------:R-:W-:Y:S02]  /*14540*/  IMAD R31, R51, 0x13, RZ ;  /* 0x00000013331f7824 */ /* 0x000fe400078e02ff */
[----:B------:R-:W-:-:S03]  /*14550*/  IMAD.WIDE.U32.X R112, R36, R61, R114, P1 ;  /* 0x0000003d24707225 */ /* 0x000fc600008e0472 */
[----:B------:R-:W-:Y:S01]  /*14560*/  IADD3 R14, PT, PT, R11, R31, RZ ;  /* 0x0000001f0b0e7210 */ /* 0x000fe20007ffe0ff */
[----:B------:R-:W-:Y:S01]  /*14570*/  IMAD.X R9, RZ, RZ, RZ, P3 ;  /* 0x000000ffff097224 */ /* 0x000fe200018e06ff */
[----:B------:R-:W-:Y:S01]  /*14580*/  IADD3 R33, P3, PT, R105, R118, RZ ;  /* 0x0000007669217210 */ /* 0x000fe20007f7e0ff */
[----:B------:R-:W-:Y:S01]  /*14590*/  IMAD.MOV.U32 R8, RZ, RZ, R119 ;  /* 0x000000ffff087224 */ /* 0x000fe200078e0077 */
[----:B------:R-:W-:Y:S01]  /*145a0*/  IADD3.X R105, P2, P5, R112, R38, R110, P5, P2 ;  /* 0x0000002670697210 */ /* 0x000fe20002d4446e */
[----:B------:R-:W-:-:S03]  /*145b0*/  IMAD.WIDE.U32 R118, R53, R100, RZ ;  /* 0x0000006435767225 */ /* 0x000fc600078e00ff */
[----:B------:R-:W-:Y:S01]  /*145c0*/  IADD3.X R103, PT, PT, R113, R39, R111, P2, P5 ;  /* 0x0000002771677210 */ /* 0x000fe200017ea46f */
[----:B------:R-:W-:-:S04]  /*145d0*/  IMAD.WIDE.U32 R38, R14, R21, RZ ;  /* 0x000000150e267225 */ /* 0x000fc800078e00ff */
[----:B------:R-:W-:-:S04]  /*145e0*/  IMAD.WIDE.U32 R114, R14, R48, RZ ;  /* 0x000000300e727225 */ /* 0x000fc800078e00ff */
[----:B------:R-:W-:-:S04]  /*145f0*/  IMAD.WIDE.U32 R112, R47, R100, RZ ;  /* 0x000000642f707225 */ /* 0x000fc800078e00ff */
[----:B------:R-:W-:-:S04]  /*14600*/  IMAD.WIDE.U32 R110, R10, R21, RZ ;  /* 0x000000150a6e7225 */ /* 0x000fc800078e00ff */
[----:B------:R-:W-:-:S04]  /*14610*/  IMAD.WIDE.U32 R100, P2, R49, R10, R38 ;  /* 0x0000000a31647225 */ /* 0x000fc80007840026 */
[----:B------:R-:W-:-:S04]  /*14620*/  IMAD.WIDE.U32 R118, P6, R37, R47, R118 ;  /* 0x0000002f25767225 */ /* 0x000fc800078c0076 */
[----:B------:R-:W-:Y:S01]  /*14630*/  IMAD.WIDE.U32 R116, R10, R48, RZ ;  /* 0x000000300a747225 */ /* 0x000fe200078e00ff */
[----:B------:R-:W-:-:S03]  /*14640*/  IADD3.X R107, PT, PT, RZ, RZ, RZ, P6, !PT ;  /* 0x000000ffff6b7210 */ /* 0x000fc600037fe4ff */
[----:B------:R-:W-:Y:S01]  /*14650*/  IMAD.WIDE.U32 R114, P0, R46, R10, R114 ;  /* 0x0000000a2e727225 */ /* 0x000fe20007800072 */
[----:B------:R-:W-:-:S03]  /*14660*/  IADD3 R93, P1, PT, R116, R104, RZ ;  /* 0x00000068745d7210 */ /* 0x000fc60007f3e0ff */
[----:B------:R-:W-:Y:S01]  /*14670*/  IMAD.X R39, RZ, RZ, RZ, P2 ;  /* 0x000000ffff277224 */ /* 0x000fe200010e06ff */
[----:B------:R-:W-:Y:S01]  /*14680*/  IADD3 R31, P2, PT, R111, R100, RZ ;  /* 0x000000646f1f7210 */ /* 0x000fe20007f5e0ff */
[----:B------:R-:W-:Y:S01]  /*14690*/  IMAD.X R109, RZ, RZ, RZ, P0 ;  /* 0x000000ffff6d7224 */ /* 0x000fe200000e06ff */
[----:B------:R-:W-:Y:S01]  /*146a0*/  IADD3 R11, P0, PT, R110, R112, RZ ;  /* 0x000000706e0b7210 */ /* 0x000fe20007f1e0ff */
[----:B------:R-:W-:Y:S01]  /*146b0*/  IMAD.WIDE.U32 R110, R67, R34, RZ ;  /* 0x00000022436e7225 */ /* 0x000fe200078e00ff */
[----:B------:R-:W-:Y:S02]  /*146c0*/  IADD3 R100, P6, PT, R113, R118, RZ ;  /* 0x0000007671647210 */ /* 0x000fe40007fde0ff */
[----:B------:R-:W-:Y:S01]  /*146d0*/  IADD3 R116, P5, PT, R117, R114, RZ ;  /* 0x0000007275747210 */ /* 0x000fe20007fbe0ff */
[----:B------:R-:W-:Y:S01]  /*146e0*/  IMAD.WIDE.U32 R112, R20, R63, RZ ;  /* 0x0000003f14707225 */ /* 0x000fe200078e00ff */
[----:B------:R-:W-:Y:S02]  /*146f0*/  IADD3.X R31, P0, PT, R31, R100, RZ, P0, !PT ;  /* 0x000000641f1f7210 */ /* 0x000fe4000071e4ff */
[----:B------:R-:W-:Y:S01]  /*14700*/  IADD3.X R33, P1, PT, R33, R116, RZ, P1, !PT ;  /* 0x0000007421217210 */ /* 0x000fe20000f3e4ff */
[----:B------:R-:W-:-:S02]  /*14710*/  IMAD.MOV.U32 R108, RZ, RZ, R115 ;  /* 0x000000ffff6c7224 */ /* 0x000fc400078e0073 */
[----:B------:R-:W-:Y:S02]  /*14720*/  IMAD.MOV.U32 R38, RZ, RZ, R101 ;  /* 0x000000ffff267224 */ /* 0x000fe400078e0065 */
[----:B------:R-:W-:-:S04]  /*14730*/  IMAD.WIDE.U32.X R100, R37, R49, R8, P3 ;  /* 0x0000003125647225 */ /* 0x000fc800018e0408 */
[----:B------:R-:W-:-:S04]  /*14740*/  IMAD.WIDE.U32.X R108, R14, R46, R108, P5 ;  /* 0x0000002e0e6c7225 */ /* 0x000fc800028e046c */
[----:B------:R-:W-:-:S04]  /*14750*/  IMAD.WIDE.U32 R112, P5, R69, R58, R112 ;  /* 0x0000003a45707225 */ /* 0x000fc800078a0070 */
[----:B------:R-:W-:-:S04]  /*14760*/  IMAD.WIDE.U32 R114, P3, R36, R65, R110 ;  /* 0x0000004124727225 */ /* 0x000fc8000786006e */
[----:B------:R-:W-:-:S04]  /*14770*/  IMAD.WIDE.U32 R110, R58, R63, RZ ;  /* 0x0000003f3a6e7225 */ /* 0x000fc800078e00ff */
[----:B------:R-:W-:Y:S01]  /*14780*/  IMAD.MOV.U32 R106, RZ, RZ, R119 ;  /* 0x000000ffff6a7224 */ /* 0x000fe200078e0077 */
[----:B------:R-:W-:Y:S01]  /*14790*/  IADD3.X R119, PT, PT, RZ, RZ, RZ, P5, !PT ;  /* 0x000000ffff777210 */ /* 0x000fe20002ffe4ff */
[----:B------:R-:W-:Y:S01]  /*147a0*/  IMAD.X R117, RZ, RZ, RZ, P3 ;  /* 0x000000ffff757224 */ /* 0x000fe200018e06ff */
[----:B------:R-:W-:Y:S01]  /*147b0*/  IADD3 R93, P3, PT, R93, R110, RZ ;  /* 0x0000006e5d5d7210 */ /* 0x000fe20007f7e0ff */
[----:B------:R-:W-:Y:S01]  /*147c0*/  IMAD.WIDE.U32 R8, R71, 0x13, RZ ;  /* 0x0000001347087825 */ /* 0x000fe200078e00ff */
[----:B------:R-:W-:-:S03]  /*147d0*/  IADD3 R116, P5, PT, R111, R112, RZ ;  /* 0x000000706f747210 */ /* 0x000fc60007fbe0ff */
[----:B------:R-:W-:Y:S02]  /*147e0*/  IMAD R89, R61, 0x13, RZ ;  /* 0x000000133d597824 */ /* 0x000fe400078e02ff */
[----:B------:R-:W-:-:S04]  /*147f0*/  IMAD.WIDE.U32 R110, R65, R34, RZ ;  /* 0x00000022416e7225 */ /* 0x000fc800078e00ff */
[----:B------:R-:W-:Y:S02]  /*14800*/  IMAD.MOV.U32 R118, RZ, RZ, R113 ;  /* 0x000000ffff767224 */ /* 0x000fe400078e0071 */
[----:B------:R-:W-:Y:S01]  /*14810*/  IMAD.IADD R89, R9, 0x1, R89 ;  /* 0x0000000109597824 */ /* 0x000fe200078e0259 */
[----:B------:R-:W-:Y:S01]  /*14820*/  IADD3.X R9, P3, PT, R33, R116, RZ, P3, !PT ;  /* 0x0000007421097210 */ /* 0x000fe20001f7e4ff */
[----:B------:R-:W-:Y:S01]  /*14830*/  IMAD.WIDE.U32.X R118, R69, R20, R118, P5 ;  /* 0x0000001445767225 */ /* 0x000fe200028e0476 */
[----:B------:R-:W-:Y:S02]  /*14840*/  IADD3 R104, P5, PT, R111, R114, RZ ;  /* 0x000000726f687210 */ /* 0x000fe40007fbe0ff */
[----:B------:R-:W-:Y:S01]  /*14850*/  MOV R116, R115 ;  /* 0x0000007300747202 */ /* 0x000fe20000000f00 */
[----:B------:R-:W-:-:S04]  /*14860*/  IMAD.WIDE.U32 R112, R69, R29, RZ ;  /* 0x0000001d45707225 */ /* 0x000fc800078e00ff */
[----:B------:R-:W-:-:S04]  /*14870*/  IMAD.WIDE.U32 R120, R89, R48, RZ ;  /* 0x0000003059787225 */ /* 0x000fc800078e00ff */
[----:B------:R-:W-:Y:S01]  /*14880*/  IMAD.WIDE.U32.X R106, R37, R53, R106, P6 ;  /* 0x00000035256a7225 */ /* 0x000fe200030e046a */
[----:B------:R-:W-:-:S03]  /*14890*/  IADD3.X R100, P1, P6, R118, R108, R100, P3, P1 ;  /* 0x0000006c76647210 */ /* 0x000fc60001e22464 */
[----:B------:R-:W-:Y:S01]  /*148a0*/  IMAD.WIDE.U32.X R36, R36, R67, R116, P5 ;  /* 0x0000004324247225 */ /* 0x000fe200028e0474 */
[----:B------:R-:W-:-:S03]  /*148b0*/  IADD3.X R101, PT, PT, R119, R109, R101, P1, P6 ;  /* 0x0000006d77657210 */ /* 0x000fc60000fec465 */
        /* <DEDUP_REMOVED lines=8> */
[----:B------:R-:W-:Y:S02]  /*14940*/  IADD3 R114, P6, PT, R117, R120, RZ ;  /* 0x0000007875727210 */ /* 0x000fe40007fde0ff */
[----:B------:R-:W-:Y:S01]  /*14950*/  MOV R116, R121 ;  /* 0x0000007900747202 */ /* 0x000fe20000000f00 */
[----:B------:R-:W-:Y:S02]  /*14960*/  IMAD.MOV.U32 R108, RZ, RZ, R115 ;  /* 0x000000ffff6c7224 */ /* 0x000fe400078e0073 */
[----:B------:R-:W-:Y:S01]  /*14970*/  IMAD.X R117, RZ, RZ, RZ, P3 ;  /* 0x000000ffff757224 */ /* 0x000fe200018e06ff */
[----:B------:R-:W-:Y:S01]  /*14980*/  IADD3 R113, P3, PT, R86, R112, RZ ;  /* 0x0000007056717210 */ /* 0x000fe20007f7e0ff */
[----:B------:R-:W-:Y:S01]  /*14990*/  IMAD.WIDE.U32.X R108, R3, R69, R108, P5 ;  /* 0x00000045036c7225 */ /* 0x000fe200028e046c */
[----:B------:R-:W-:-:S03]  /*149a0*/  IADD3.X R112, P1, PT, R31, R114, RZ, P1, !PT ;  /* 0x000000721f707210 */ /* 0x000fc60000f3e4ff */
[----:B------:R-:W-:-:S04]  /*149b0*/  IMAD.WIDE.U32 R114, R47, R10, RZ ;  /* 0x0000000a2f727225 */ /* 0x000fc800078e00ff */
        /* <DEDUP_REMOVED lines=8> */
[----:B------:R-:W-:Y:S01]  /*14a40*/  IADD3 R118, P5, PT, R115, R122, RZ ;  /* 0x0000007a73767210 */ /* 0x000fe20007fbe0ff */
[----:B------:R-:W-:Y:S01]  /*14a50*/  IMAD.WIDE.U32 R114, R20, R32, RZ ;  /* 0x0000002014727225 */ /* 0x000fe200078e00ff */
[----:B------:R-:W-:Y:S02]  /*14a60*/  IADD3.X R113, P0, P1, R116, R106, R120, P1, P0 ;  /* 0x0000006a74717210 */ /* 0x000fe40000900478 */
[----:B------:R-:W-:Y:S01]  /*14a70*/  IADD3.X R10, P2, PT, R81, R104, RZ, P2, !PT ;  /* 0x00000068510a7210 */ /* 0x000fe2000175e4ff */
[----:B------:R-:W-:Y:S01]  /*14a80*/  IMAD.MOV.U32 R38, RZ, RZ, R123 ;  /* 0x000000ffff267224 */ /* 0x000fe200078e007b */
[----:B------:R-:W-:Y:S01]  /*14a90*/  IADD3.X R121, PT, PT, R117, R107, R121, P0, P1 ;  /* 0x0000006b75797210 */ /* 0x000fe200007e2479 */
[----:B------:R-:W-:Y:S01]  /*14aa0*/  IMAD.WIDE.U32 R122, R69, R0, RZ ;  /* 0x00000000457a7225 */ /* 0x000fe200078e00ff */
[----:B------:R-:W-:-:S03]  /*14ab0*/  IADD3.X R107, P2, P6, R36, R73, R108, P2, P6 ;  /* 0x00000049246b7210 */ /* 0x000fc6000164c46c */
[----:B------:R-:W-:Y:S01]  /*14ac0*/  IMAD.WIDE.U32 R114, P0, R58, R30, R114 ;  /* 0x0000001e3a727225 */ /* 0x000fe20007800072 */
[----:B------:R-:W-:-:S03]  /*14ad0*/  IADD3.X R104, PT, PT, R37, R72, R109, P2, P6 ;  /* 0x0000004825687210 */ /* 0x000fc600017ec46d */
[----:B------:R-:W-:Y:S01]  /*14ae0*/  IMAD.WIDE.U32 R32, R58, R32, RZ ;  /* 0x000000203a207225 */ /* 0x000fe200078e00ff */
[----:B------:R-:W-:-:S03]  /*14af0*/  MOV R36, R115 ;  /* 0x0000007300247202 */ /* 0x000fc60000000f00 */
[----:B------:R-:W-:Y:S01]  /*14b00*/  IMAD.WIDE.U32 R116, R63, R0, RZ ;  /* 0x000000003f747225 */ /* 0x000fe200078e00ff */
[----:B------:R-:W-:-:S03]  /*14b10*/  IADD3 R33, P2, PT, R33, R114, RZ ;  /* 0x0000007221217210 */ /* 0x000fc60007f5e0ff */
[----:B------:R-:W-:Y:S01]  /*14b20*/  IMAD.WIDE.U32 R122, P6, R24, R63, R122 ;  /* 0x0000003f187a7225 */ /* 0x000fe200078c007a */
[----:B------:R-:W-:-:S03]  /*14b30*/  IADD3 R41, P1, PT, R15, R116, RZ ;  /* 0x000000740f297210 */ /* 0x000fc60007f3e0ff */
[----:B------:R-:W-:-:S04]  /*14b40*/  IMAD.WIDE.U32 R108, R67, R29, RZ ;  /* 0x0000001d436c7225 */ /* 0x000fc800078e00ff */
[----:B------:R-:W-:Y:S01]  /*14b50*/  IMAD.X R37, RZ, RZ, RZ, P0 ;  /* 0x000000ffff257224 */ /* 0x000fe200000e06ff */
[----:B------:R-:W-:Y:S01]  /*14b60*/  IADD3 R81, P0, PT, R117, R122, RZ ;  /* 0x0000007a75517210 */ /* 0x000fe20007f1e0ff */
[----:B------:R-:W-:-:S03]  /*14b70*/  IMAD.WIDE.U32 R116, R69, R28, RZ ;  /* 0x0000001c45747225 */ /* 0x000fc600078e00ff */
[----:B------:R-:W-:Y:S01]  /*14b80*/  IADD3.X R80, P1, PT, R80, R81, RZ, P1, !PT ;  /* 0x0000005150507210 */ /* 0x000fe20000f3e4ff */
[----:B------:R-:W-:Y:S01]  /*14b90*/  IMAD.WIDE.U32.X R30, R20, R30, R36, P2 ;  /* 0x0000001e141e7225 */ /* 0x000fe200010e0424 */
[----:B------:R-:W-:-:S03]  /*14ba0*/  MOV R36, R123 ;  /* 0x0000007b00247202 */ /* 0x000fc60000000f00 */
[----:B------:R-:W-:-:S04]  /*14bb0*/  IMAD.WIDE.U32 R72, R65, R29, RZ ;  /* 0x0000001d41487225 */ /* 0x000fc800078e00ff */
[----:B------:R-:W-:-:S04]  /*14bc0*/  IMAD.WIDE.U32 R108, P2, R3, R65, R108 ;  /* 0x00000041036c7225 */ /* 0x000fc8000784006c */
[----:B------:R-:W-:Y:S01]  /*14bd0*/  IMAD.WIDE.U32.X R14, R14, R53, R38, P5 ;  /* 0x000000350e0e7225 */ /* 0x000fe200028e0426 */
[----:B------:R-:W-:-:S03]  /*14be0*/  IADD3 R29, P5, PT, R73, R108, RZ ;  /* 0x0000006c491d7210 */ /* 0x000fc60007fbe0ff */
[----:B------:R-:W-:Y:S01]  /*14bf0*/  IMAD.X R39, RZ, RZ, RZ, P2 ;  /* 0x000000ffff277224 */ /* 0x000fe200010e06ff */
[----:B------:R-:W-:Y:S01]  /*14c00*/  IADD3 R106, P2, PT, R41, R72, RZ ;  /* 0x00000048296a7210 */ /* 0x000fe20007f5e0ff */
[----:B------:R-:W-:Y:S02]  /*14c10*/  IMAD.X R37, RZ, RZ, RZ, P6 ;  /* 0x000000ffff257224 */ /* 0x000fe400030e06ff */
[----:B------:R-:W-:Y:S01]  /*14c20*/  IMAD.WIDE.U32 R116, P6, R27, R63, R116 ;  /* 0x0000003f1b747225 */ /* 0x000fe200078c0074 */
[----:B------:R-:W-:-:S03]  /*14c30*/  IADD3.X R110, P2, PT, R80, R29, RZ, P2, !PT ;  /* 0x0000001d506e7210 */ /* 0x000fc6000175e4ff */
[----:B------:R-:W-:-:S04]  /*14c40*/  IMAD.WIDE.U32 R72, R63, R28, RZ ;  /* 0x0000001c3f487225 */ /* 0x000fc800078e00ff */
[----:B------:R-:W-:Y:S02]  /*14c50*/  IMAD.MOV.U32 R38, RZ, RZ, R109 ;  /* 0x000000ffff267224 */ /* 0x000fe400078e006d */
[----:B------:R-:W-:Y:S01]  /*14c60*/  IMAD.WIDE.U32.X R28, R24, R69, R36, P0 ;  /* 0x00000045181c7225 */ /* 0x000fe200000e0424 */
[----:B------:R-:W-:-:S03]  /*14c70*/  IADD3 R131, P0, PT, R35, R72, RZ ;  /* 0x0000004823837210 */ /* 0x000fc60007f1e0ff */
[----:B------:R-:W-:Y:S01]  /*14c80*/  IMAD.WIDE.U32.X R38, R3, R67, R38, P5 ;  /* 0x0000004303267225 */ /* 0x000fe200028e0426 */
[----:B------:R-:W-:-:S03]  /*14c90*/  IADD3 R137, P5, PT, R73, R116, RZ ;  /* 0x0000007449897210 */ /* 0x000fc60007fbe0ff */
[----:B------:R-:W-:Y:S01]  /*14ca0*/  IMAD.X R81, RZ, RZ, RZ, P6 ;  /* 0x000000ffff517224 */ /* 0x000fe200030e06ff */
[----:B------:R-:W-:Y:S01]  /*14cb0*/  IADD3.X R78, P1, P2, R38, R78, R28, P2, P1 ;  /* 0x0000004e264e7210 */ /* 0x000fe2000122241c */
[----:B------:R-:W-:Y:S01]  /*14cc0*/  IMAD.MOV.U32 R80, RZ, RZ, R117 ;  /* 0x000000ffff507224 */ /* 0x000fe200078e0075 */
[----:B------:R-:W-:Y:S01]  /*14cd0*/  IADD3.X R102, P0, PT, R102, R137, RZ, P0, !PT ;  /* 0x0000008966667210 */ /* 0x000fe2000071e4ff */
[----:B------:R-:W-:Y:S01]  /*14ce0*/  IMAD.WIDE.U32 R72, R67, R0, RZ ;  /* 0x0000000043487225 */ /* 0x000fe200078e00ff */
[----:B------:R-:W-:-:S03]  /*14cf0*/  IADD3.X R3, PT, PT, R39, R84, R29, P1, P2 ;  /* 0x0000005427037210 */ /* 0x000fc60000fe441d */
[----:B------:R-:W-:-:S04]  /*14d00*/  IMAD.WIDE.U32 R34, R69, R25, RZ ;  /* 0x0000001945227225 */ /* 0x000fc800078e00ff */
[----:B------:R-:W-:-:S04]  /*14d10*/  IMAD.WIDE.U32.X R36, R27, R69, R80, P5 ;  /* 0x000000451b247225 */ /* 0x000fc800028e0450 */
[----:B------:R-:W-:-:S04]  /*14d20*/  IMAD.WIDE.U32 R80, R67, R25, RZ ;  /* 0x0000001943507225 */ /* 0x000fc800078e00ff */
[----:B------:R-:W-:-:S04]  /*14d30*/  IMAD.WIDE.U32 R72, P5, R24, R65, R72 ;  /* 0x0000004118487225 */ /* 0x000fc800078a0048 */
[----:B------:R-:W-:Y:S01]  /*14d40*/  IMAD.WIDE.U32 R34, P1, R26, R63, R34 ;  /* 0x0000003f1a227225 */ /* 0x000fe20007820022 */
[----:B------:R-:W-:-:S03]  /*14d50*/  IADD3.X R109, PT, PT, RZ, RZ, RZ, P5, !PT ;  /* 0x000000ffff6d7210 */ /* 0x000fc60002ffe4ff */
[----:B------:R-:W-:-:S04]  /*14d60*/  IMAD.WIDE.U32 R28, R63, R25, RZ ;  /* 0x000000193f1c7225 */ /* 0x000fc800078e00ff */
[----:B------:R-:W-:Y:S01]  /*14d70*/  IMAD.WIDE.U32 R38, R65, R0, RZ ;  /* 0x0000000041267225 */ /* 0x000fe200078e00ff */
[----:B------:R-:W-:-:S03]  /*14d80*/  IADD3 R135, P5, PT, R29, R34, RZ ;  /* 0x000000221d877210 */ /* 0x000fc60007fbe0ff */
[----:B------:R-:W-:-:S04]  /*14d90*/  IMAD.WIDE.U32 R116, P2, R26, R65, R80 ;  /* 0x000000411a747225 */ /* 0x000fc80007840050 */
[----:B------:R-:W-:Y:S01]  /*14da0*/  IMAD.X R29, RZ, RZ, RZ, P2 ;  /* 0x000000ffff1d7224 */ /* 0x000fe200010e06ff */
[----:B------:R-:W-:Y:S01]  /*14db0*/  IADD3 R84, P2, PT, R39, R72, RZ ;  /* 0x0000004827547210 */ /* 0x000fe20007f5e0ff */
[----:B------:R-:W-:-:S04]  /*14dc0*/  IMAD.WIDE.U32 R80, R65, R25, RZ ;  /* 0x0000001941507225 */ /* 0x000fc800078e00ff */
[----:B------:R-:W-:Y:S02]  /*14dd0*/  IMAD.MOV.U32 R108, RZ, RZ, R73 ;  /* 0x000000ffff6c7224 */ /* 0x000fe400078e0049 */
[----:B------:R-:W-:Y:S01]  /*14de0*/  IMAD.X R115, RZ, RZ, RZ, P1 ;  /* 0x000000ffff737224 */ /* 0x000fe200008e06ff */
[----:B------:R-:W-:Y:S01]  /*14df0*/  IADD3 R133, P1, PT, R40, R28, RZ ;  /* 0x0000001c28857210 */ /* 0x000fe20007f3e0ff */
[----:B------:R-:W-:Y:S01]  /*14e00*/  IMAD.WIDE.U32.X R108, R24, R67, R108, P2 ;  /* 0x00000043186c7225 */ /* 0x000fe200010e046c */
[----:B------:R-:W-:Y:S02]  /*14e10*/  IADD3 R139, P2, PT, R81, R116, RZ ;  /* 0x00000074518b7210 */ /* 0x000fe40007f5e0ff */
[----:B------:R-:W-:Y:S01]  /*14e20*/  MOV R28, R117 ;  /* 0x00000075001c7202 */ /* 0x000fe20000000f00 */
[----:B------:R-:W-:-:S04]  /*14e30*/  IMAD.WIDE.U32 R24, R67, R58, RZ ;  /* 0x0000003a43187225 */ /* 0x000fc800078e00ff */
[----:B------:R-:W-:Y:S02]  /*14e40*/  IMAD.MOV.U32 R114, RZ, RZ, R35 ;  /* 0x000000ffff727224 */ /* 0x000fe400078e0023 */
[----:B------:R-:W-:-:S04]  /*14e50*/  IMAD.WIDE.U32 R34, R20, R59, RZ ;  /* 0x0000003b14227225 */ /* 0x000fc800078e00ff */
[----:B------:R-:W-:-:S04]  /*14e60*/  IMAD.WIDE.U32.X R114, R26, R69, R114, P5 ;  /* 0x000000451a727225 */ /* 0x000fc800028e0472 */
[----:B------:R-:W-:-:S04]  /*14e70*/  IMAD.WIDE.U32.X R116, R26, R67, R28, P2 ;  /* 0x000000431a747225 */ /* 0x000fc800010e041c */
[----:B------:R-:W-:-:S04]  /*14e80*/  IMAD.WIDE.U32 R122, R20, R23, RZ ;  /* 0x00000017147a7225 */ /* 0x000fc800078e00ff */
[----:B------:R-:W-:-:S04]  /*14e90*/  IMAD.WIDE.U32 R26, P5, R65, R20, R24 ;  /* 0x00000014411a7225 */ /* 0x000fc800078a0018 */
[----:B------:R-:W-:-:S04]  /*14ea0*/  IMAD.WIDE.U32 R72, R65, R58, RZ ;  /* 0x0000003a41487225 */ /* 0x000fc800078e00ff */
[----:B------:R-:W-:-:S04]  /*14eb0*/  IMAD.WIDE.U32 R34, P6, R57, R58, R34 ;  /* 0x0000003a39227225 */ /* 0x000fc800078c0022 */
[----:B------:R-:W-:-:S04]  /*14ec0*/  IMAD.WIDE.U32 R40, R58, R59, RZ ;  /* 0x0000003b3a287225 */ /* 0x000fc800078e00ff */
[----:B------:R-:W-:Y:S01]  /*14ed0*/  IMAD.X R29, RZ, RZ, RZ, P5 ;  /* 0x000000ffff1d7224 */ /* 0x000fe200028e06ff */
[----:B------:R-:W-:Y:S01]  /*14ee0*/  IADD3 R141, P5, PT, R73, R26, RZ ;  /* 0x0000001a498d7210 */ /* 0x000fe20007fbe0ff */
[----:B------:R-:W-:Y:S01]  /*14ef0*/  IMAD.X R125, RZ, RZ, RZ, P6 ;  /* 0x000000ffff7d7224 */ /* 0x000fe200030e06ff */
[----:B------:R-:W-:Y:S01]  /*14f00*/  IADD3 R143, P6, PT, R41, R34, RZ ;  /* 0x00000022298f7210 */ /* 0x000fe20007fde0ff */
[----:B------:R-:W-:Y:S01]  /*14f10*/  IMAD.WIDE.U32 R122, P2, R51, R58, R122 ;  /* 0x0000003a337a7225 */ /* 0x000fe2000784007a */
[----:B------:R-:W-:-:S03]  /*14f20*/  IADD3.X R73, P1, PT, R54, R135, RZ, P1, !PT ;  /* 0x0000008736497210 */ /* 0x000fc60000f3e4ff */
[----:B------:R-:W-:-:S04]  /*14f30*/  IMAD.WIDE.U32 R24, R58, R23, RZ ;  /* 0x000000173a187225 */ /* 0x000fc800078e00ff */
[----:B------:R-:W-:-:S04]  /*14f40*/  IMAD.WIDE.U32 R126, R18, R59, RZ ;  /* 0x0000003b127e7225 */ /* 0x000fc800078e00ff */
[----:B------:R-:W-:Y:S02]  /*14f50*/  IMAD.MOV.U32 R28, RZ, RZ, R27 ;  /* 0x000000ffff1c7224 */ /* 0x000fe400078e001b */
[----:B------:R-:W-:-:S04]  /*14f60*/  IMAD.WIDE.U32 R128, R20, R71, RZ ;  /* 0x0000004714807225 */ /* 0x000fc800078e00ff */
[----:B------:R-:W-:Y:S01]  /*14f70*/  IMAD.MOV.U32 R124, RZ, RZ, R35 ;  /* 0x000000ffff7c7224 */ /* 0x000fe200078e0023 */
[----:B------:R-:W-:Y:S01]  /*14f80*/  IADD3.X R35, PT, PT, RZ, RZ, RZ, P2, !PT ;  /* 0x000000ffff237210 */ /* 0x000fe200017fe4ff */
[----:B------:R-:W-:Y:S01]  /*14f90*/  IMAD.WIDE.U32.X R28, R67, R20, R28, P5 ;  /* 0x00000014431c7225 */ /* 0x000fe200028e041c */
[----:B------:R-:W-:-:S03]  /*14fa0*/  IADD3 R41, P5, PT, R25, R122, RZ ;  /* 0x0000007a19297210 */ /* 0x000fc60007fbe0ff */
[----:B------:R-:W-:Y:S02]  /*14fb0*/  IMAD.MOV.U32 R34, RZ, RZ, R123 ;  /* 0x000000ffff227224 */ /* 0x000fe400078e007b */
        /* <DEDUP_REMOVED lines=8> */
[----:B------:R-:W-:-:S04]  /*15040*/  IMAD.WIDE.U32 R38, R16, R59, RZ ;  /* 0x0000003b10267225 */ /* 0x000fc800078e00ff */
        /* <DEDUP_REMOVED lines=8> */
[----:B------:R-:W-:Y:S01]  /*150d0*/  IMAD.WIDE.U32.X R6, R57, R46, R6, P4 ;  /* 0x0000002e39067225 */ /* 0x000fe200020e0406 */
[----:B------:R-:W-:-:S02]  /*150e0*/  IADD3.X R44, P4, P5, R108, R44, R114, P5, P1 ;  /* 0x0000002c6c2c7210 */ /* 0x000fc40002d82472 */
[----:B------:R-:W-:Y:S01]  /*150f0*/  IADD3.X R105, P0, P2, R116, R105, R36, P2, P0 ;  /* 0x0000006974697210 */ /* 0x000fe20001200424 */
[----:B------:R-:W-:Y:S01]  /*15100*/  IMAD.WIDE.U32.X R80, R57, R18, R80, P6 ;  /* 0x0000001239507225 */ /* 0x000fe200030e0450 */
[----:B------:R-:W-:Y:S02]  /*15110*/  IADD3 R57, P1, PT, R124, R4, RZ ;  /* 0x000000047c397210 */ /* 0x000fe40007f3e0ff */
[----:B------:R-:W-:Y:S01]  /*15120*/  IADD3.X R114, PT, PT, R109, R74, R115, P4, P5 ;  /* 0x0000004a6d727210 */ /* 0x000fe200027ea473 */
        /* <DEDUP_REMOVED lines=10> */
[----:B------:R-:W-:-:S03]  /*151d0*/  IADD3.X R112, P4, PT, R112, R61, RZ, P4, !PT ;  /* 0x0000003d70707210 */ /* 0x000fc6000279e4ff */
[----:B------:R-:W-:-:S04]  /*151e0*/  IMAD.WIDE.U32 R102, R65, R48, RZ ;  /* 0x0000003041667225 */ /* 0x000fc800078e00ff */
[----:B------:R-:W-:Y:S01]  /*151f0*/  IMAD.WIDE.U32 R130, P6, R65, R46, R126 ;  /* 0x0000002e41827225 */ /* 0x000fe200078c007e */
[----:B------:R-:W-:Y:S02]  /*15200*/  IADD3.X R127, PT, PT, RZ, RZ, RZ, P5, !PT ;  /* 0x000000ffff7f7210 */ /* 0x000fe40002ffe4ff */
[----:B------:R-:W-:Y:S01]  /*15210*/  MOV R126, R123 ;  /* 0x0000007b007e7202 */ /* 0x000fe20000000f00 */
[----:B------:R-:W-:Y:S01]  /*15220*/  IMAD.X R109, RZ, RZ, RZ, P2 ;  /* 0x000000ffff6d7224 */ /* 0x000fe200010e06ff */
[----:B------:R-:W-:Y:S01]  /*15230*/  IADD3 R115, P2, PT, R125, R36, RZ ;  /* 0x000000247d737210 */ /* 0x000fe20007f5e0ff */
[----:B------:R-:W-:Y:S01]  /*15240*/  IMAD.MOV.U32 R108, RZ, RZ, R37 ;  /* 0x000000ffff6c7224 */ /* 0x000fe200078e0025 */
[----:B------:R-:W-:Y:S01]  /*15250*/  IADD3 R103, P5, PT, R103, R130, RZ ;  /* 0x0000008267677210 */ /* 0x000fe20007fbe0ff */
[----:B------:R-:W-:-:S04]  /*15260*/  IMAD.WIDE.U32 R128, R89, R21, RZ ;  /* 0x0000001559807225 */ /* 0x000fc800078e00ff */
[----:B------:R-:W-:Y:S02]  /*15270*/  IMAD.X R37, RZ, RZ, RZ, P6 ;  /* 0x000000ffff257224 */ /* 0x000fe400030e06ff */
[----:B------:R-:W-:Y:S02]  /*15280*/  IMAD.MOV.U32 R36, RZ, RZ, R131 ;  /* 0x000000ffff247224 */ /* 0x000fe400078e0083 */
[----:B------:R-:W-:Y:S01]  /*15290*/  IMAD.WIDE.U32.X R108, R69, R46, R108, P2 ;  /* 0x0000002e456c7225 */ /* 0x000fe200010e046c */
[----:B------:R-:W-:-:S03]  /*152a0*/  IADD3 R72, P2, PT, R111, R72, RZ ;  /* 0x000000486f487210 */ /* 0x000fc60007f5e0ff */
[----:B------:R-:W-:-:S04]  /*152b0*/  IMAD.WIDE.U32.X R36, R67, R46, R36, P5 ;  /* 0x0000002e43247225 */ /* 0x000fc800028e0424 */
[----:B------:R-:W-:-:S04]  /*152c0*/  IMAD.WIDE.U32 R128, P5, R49, R8, R128 ;  /* 0x0000000831807225 */ /* 0x000fc800078a0080 */
[----:B------:R-:W-:Y:S01]  /*152d0*/  IMAD.WIDE.U32.X R122, R69, R18, R126, P0 ;  /* 0x00000012457a7225 */ /* 0x000fe200000e047e */
[----:B------:R-:W-:Y:S02]  /*152e0*/  IADD3 R119, P0, PT, R119, R40, RZ ;  /* 0x0000002877777210 */ /* 0x000fe40007f1e0ff */
[----:B------:R-:W-:Y:S01]  /*152f0*/  IADD3.X R40, P2, PT, R112, R141, RZ, P2, !PT ;  /* 0x0000008d70287210 */ /* 0x000fe2000175e4ff */
[----:B------:R-:W-:Y:S01]  /*15300*/  IMAD.X R125, RZ, RZ, RZ, P5 ;  /* 0x000000ffff7d7224 */ /* 0x000fe200028e06ff */
[----:B------:R-:W-:Y:S01]  /*15310*/  IADD3 R61, P6, PT, R11, R128, RZ ;  /* 0x000000800b3d7210 */ /* 0x000fe20007fde0ff */
[----:B------:R-:W-:Y:S01]  /*15320*/  IMAD.WIDE.U32 R126, R18, R65, RZ ;  /* 0x00000041127e7225 */ /* 0x000fe200078e00ff */
[----:B------:R-:W-:Y:S02]  /*15330*/  IADD3.X R113, P4, P5, R28, R113, R122, P2, P4 ;  /* 0x000000711c717210 */ /* 0x000fe4000158847a */
[----:B------:R-:W-:Y:S01]  /*15340*/  IADD3 R11, P2, PT, R119, R124, RZ ;  /* 0x0000007c770b7210 */ /* 0x000fe20007f5e0ff */
[----:B------:R-:W-:Y:S01]  /*15350*/  IMAD.MOV.U32 R124, RZ, RZ, R129 ;  /* 0x000000ffff7c7224 */ /* 0x000fe200078e0081 */
[----:B------:R-:W-:-:S02]  /*15360*/  IADD3.X R4, P3, PT, R118, R61, RZ, P3, !PT ;  /* 0x0000003d76047210 */ /* 0x000fc40001f7e4ff */
[----:B------:R-:W-:Y:S01]  /*15370*/  IADD3.X R121, PT, PT, R29, R121, R123, P4, P5 ;  /* 0x000000791d797210 */ /* 0x000fe200027ea47b */
[----:B------:R-:W-:Y:S01]  /*15380*/  IMAD.WIDE.U32 R126, P5, R67, R16, R126 ;  /* 0x00000010437e7225 */ /* 0x000fe200078a007e */
[----:B------:R-:W-:Y:S02]  /*15390*/  IADD3.X R4, P0, PT, R4, R143, RZ, P0, !PT ;  /* 0x0000008f04047210 */ /* 0x000fe4000071e4ff */
[----:B------:R-:W-:Y:S01]  /*153a0*/  IADD3 R73, P4, PT, R55, R32, RZ ;  /* 0x0000002037497210 */ /* 0x000fe20007f9e0ff */
[----:B------:R-:W-:Y:S01]  /*153b0*/  IMAD.WIDE.U32 R28, R16, R65, RZ ;  /* 0x00000041101c7225 */ /* 0x000fe200078e00ff */
[----:B------:R-:W-:Y:S02]  /*153c0*/  MOV R118, R127 ;  /* 0x0000007f00767202 */ /* 0x000fe40000000f00 */
[----:B------:R-:W-:Y:S01]  /*153d0*/  IADD3.X R33, P4, PT, R22, R33, RZ, P4, !PT ;  /* 0x0000002116217210 */ /* 0x000fe2000279e4ff */
[----:B------:R-:W-:Y:S01]  /*153e0*/  IMAD.WIDE.U32.X R122, R89, R49, R124, P6 ;  /* 0x00000031597a7225 */ /* 0x000fe200030e047c */
        /* <DEDUP_REMOVED lines=8> */
[----:B------:R-:W-:Y:S01]  /*15470*/  IADD3.X R14, P5, PT, R14, R61, RZ, P5, !PT ;  /* 0x0000003d0e0e7210 */ /* 0x000fe20002fbe4ff */
[----:B------:R-:W-:Y:S01]  /*15480*/  IMAD.WIDE.U32 R124, P3, R53, R8, R124 ;  /* 0x00000008357c7225 */ /* 0x000fe2000786007c */
[----:B------:R-:W-:-:S02]  /*15490*/  IADD3 R55, P0, PT, R24, R28, RZ ;  /* 0x0000001c18377210 */ /* 0x000fc40007f1e0ff */
[----:B------:R-:W-:Y:S01]  /*154a0*/  IADD3.X R24, P1, PT, R88, R71, RZ, P1, !PT ;  /* 0x0000004758187210 */ /* 0x000fe20000f3e4ff */
[----:B------:R-:W-:-:S04]  /*154b0*/  IMAD.WIDE.U32.X R26, R67, R18, R118, P6 ;  /* 0x00000012431a7225 */ /* 0x000fc800030e0476 */
[----:B------:R-:W-:Y:S01]  /*154c0*/  IMAD.WIDE.U32 R118, R69, R21, RZ ;  /* 0x0000001545767225 */ /* 0x000fe200078e00ff */
[----:B------:R-:W-:-:S03]  /*154d0*/  IADD3.X R11, P2, P6, R26, R11, R108, P5, P2 ;  /* 0x0000000b1a0b7210 */ /* 0x000fc60002e4446c */
[----:B------:R-:W-:Y:S01]  /*154e0*/  IMAD.X R123, RZ, RZ, RZ, P3 ;  /* 0x000000ffff7b7224 */ /* 0x000fe200018e06ff */
[----:B------:R-:W-:Y:S01]  /*154f0*/  IADD3 R4, P3, PT, R29, R124, RZ ;  /* 0x0000007c1d047210 */ /* 0x000fe20007f7e0ff */
[----:B------:R-:W-:Y:S01]  /*15500*/  IMAD.MOV.U32 R122, RZ, RZ, R125 ;  /* 0x000000ffff7a7224 */ /* 0x000fe200078e007d */
[----:B------:R-:W-:Y:S01]  /*15510*/  IADD3.X R108, PT, PT, R27, R15, R109, P2, P6 ;  /* 0x0000000f1b6c7210 */ /* 0x000fe200017ec46d */
[----:B------:R-:W-:Y:S01]  /*15520*/  IMAD.WIDE.U32 R124, R69, R47, RZ ;  /* 0x0000002f457c7225 */ /* 0x000fe200078e00ff */
[----:B------:R-:W-:-:S03]  /*15530*/  IADD3.X R41, P0, PT, R4, R41, RZ, P0, !PT ;  /* 0x0000002904297210 */ /* 0x000fc6000071e4ff */
        /* <DEDUP_REMOVED lines=9> */
[----:B------:R-:W-:Y:S01]  /*155d0*/  IMAD.X R119, RZ, RZ, RZ, P5 ;  /* 0x000000ffff777224 */ /* 0x000fe200028e06ff */
[----:B------:R-:W-:Y:S01]  /*155e0*/  IADD3 R125, P5, PT, R125, R126, RZ ;  /* 0x0000007e7d7d7210 */ /* 0x000fe20007fbe0ff */
[----:B------:R-:W-:Y:S01]  /*155f0*/  IMAD.WIDE.U32.X R122, R89, R53, R122, P3 ;  /* 0x00000035597a7225 */ /* 0x000fe200018e047a */
[----:B------:R-:W-:-:S03]  /*15600*/  IADD3 R55, P3, PT, R55, R38, RZ ;  /* 0x0000002637377210 */ /* 0x000fc60007f7e0ff */
[----:B------:R-:W-:Y:S01]  /*15610*/  IMAD.MOV.U32 R118, RZ, RZ, R127 ;  /* 0x000000ffff767224 */ /* 0x000fe200078e007f */
[----:B------:R-:W-:Y:S01]  /*15620*/  IADD3.X R54, P3, PT, R41, R54, RZ, P3, !PT ;  /* 0x0000003629367210 */ /* 0x000fe20001f7e4ff */
[----:B------:R-:W-:Y:S01]  /*15630*/  IMAD.WIDE.U32.X R28, R69, R49, R26, P6 ;  /* 0x00000031451c7225 */ /* 0x000fe200030e041a */
[----:B------:R-:W-:-:S03]  /*15640*/  IADD3 R15, P6, PT, R57, R124, RZ ;  /* 0x0000007c390f7210 */ /* 0x000fc60007fde0ff */
[----:B------:R-:W-:Y:S01]  /*15650*/  IMAD.WIDE.U32 R26, R16, 0x13, RZ ;  /* 0x00000013101a7825 */ /* 0x000fe200078e00ff */
[----:B------:R-:W-:-:S03]  /*15660*/  IADD3.X R24, P6, PT, R24, R125, RZ, P6, !PT ;  /* 0x0000007d18187210 */ /* 0x000fc600037de4ff */
[----:B------:R-:W-:Y:S02]  /*15670*/  IMAD R61, R18, 0x13, RZ ;  /* 0x00000013123d7824 */ /* 0x000fe400078e02ff */
[----:B------:R-:W-:Y:S01]  /*15680*/  IMAD.WIDE.U32.X R118, R69, R53, R118, P5 ;  /* 0x0000003545767225 */ /* 0x000fe200028e0476 */
[----:B------:R-:W-:-:S03]  /*15690*/  IADD3 R57, P5, PT, R55, R102, RZ ;  /* 0x0000006637397210 */ /* 0x000fc60007fbe0ff */
[----:B------:R-:W-:Y:S01]  /*156a0*/  IMAD.IADD R32, R27, 0x1, R61 ;  /* 0x000000011b207824 */ /* 0x000fe200078e023d */
[----:B------:R-:W-:Y:S02]  /*156b0*/  IADD3.X R27, P0, P2, R28, R34, R122, P2, P0 ;  /* 0x000000221c1b7210 */ /* 0x000fe4000120047a */
[----:B------:R-:W-:Y:S01]  /*156c0*/  IADD3.X R61, P5, PT, R54, R103, RZ, P5, !PT ;  /* 0x00000067363d7210 */ /* 0x000fe20002fbe4ff */
[----:B------:R-:W-:Y:S01]  /*156d0*/  IMAD.WIDE.U32 R54, R32, R19, RZ ;  /* 0x0000001320367225 */ /* 0x000fe200078e00ff */
[----:B------:R-:W-:Y:S02]  /*156e0*/  IADD3.X R123, PT, PT, R29, R35, R123, P0, P2 ;  /* 0x000000231d7b7210 */ /* 0x000fe400007e447b */
[----:B------:R-:W-:Y:S01]  /*156f0*/  IADD3.X R41, P6, P1, R118, R58, R6, P6, P1 ;  /* 0x0000003a76297210 */ /* 0x000fe200031c2406 */
[----:B------:R-:W-:-:S03]  /*15700*/  IMAD.WIDE.U32 R102, R18, R8, RZ ;  /* 0x0000000812667225 */ /* 0x000fc600078e00ff */
[----:B------:R-:W-:Y:S01]  /*15710*/  IADD3.X R119, PT, PT, R119, R59, R7, P6, P1 ;  /* 0x0000003b77777210 */ /* 0x000fe200037e2407 */
[----:B------:R-:W-:Y:S01]  /*15720*/  IMAD.WIDE.U32 R34, R16, R8, RZ ;  /* 0x0000000810227225 */ /* 0x000fe200078e00ff */
[----:B------:R-:W-:-:S03]  /*15730*/  IADD3.X R8, P0, P3, R36, R27, R80, P5, P3 ;  /* 0x0000001b24087210 */ /* 0x000fc60002b06450 */
[----:B------:R-:W-:Y:S01]  /*15740*/  IMAD.WIDE.U32 R28, R26, R19, RZ ;  /* 0x000000131a1c7225 */ /* 0x000fe200078e00ff */
[----:B------:R-:W-:Y:S02]  /*15750*/  IADD3.X R80, PT, PT, R37, R123, R81, P0, P3 ;  /* 0x0000007b25507210 */ /* 0x000fe400007e6451 */
[----:B------:R-:W-:Y:S01]  /*15760*/  IADD3 R93, P0, PT, R93, R34, RZ ;  /* 0x000000225d5d7210 */ /* 0x000fe20007f1e0ff */
[----:B------:R-:W-:Y:S01]  /*15770*/  IMAD.WIDE.U32 R54, P5, R17, R26, R54 ;  /* 0x0000001a11367225 */ /* 0x000fe200078a0036 */
[----:B------:R-:W-:-:S03]  /*15780*/  IADD3 R4, P1, PT, R73, R28, RZ ;  /* 0x0000001c49047210 */ /* 0x000fc60007f3e0ff */
[----:B------:R-:W-:Y:S01]  /*15790*/  IMAD.WIDE.U32 R102, P2, R89, R16, R102 ;  /* 0x0000001059667225 */ /* 0x000fe20007840066 */
[----:B------:R-:W-:Y:S02]  /*157a0*/  IADD3 R38, P6, PT, R29, R54, RZ ;  /* 0x000000361d267210 */ /* 0x000fe40007fde0ff */
[----:B------:R-:W-:Y:S01]  /*157b0*/  IADD3.X R7, PT, PT, RZ, RZ, RZ, P5, !PT ;  /* 0x000000ffff077210 */ /* 0x000fe20002ffe4ff */
[----:B------:R-:W-:Y:S01]  /*157c0*/  IMAD.WIDE.U32 R26, R18, R23, RZ ;  /* 0x00000017121a7225 */ /* 0x000fe200078e00ff */
[----:B------:R-:W-:-:S03]  /*157d0*/  IADD3 R46, P3, PT, R35, R102, RZ ;  /* 0x00000066232e7210 */ /* 0x000fc60007f7e0ff */
[----:B------:R-:W-:Y:S01]  /*157e0*/  IMAD.MOV.U32 R6, RZ, RZ, R55 ;  /* 0x000000ffff067224 */ /* 0x000fe200078e0037 */
[----:B------:R-:W-:Y:S01]  /*157f0*/  IADD3.X R9, P0, PT, R9, R46, RZ, P0, !PT ;  /* 0x0000002e09097210 */ /* 0x000fe2000071e4ff */
[----:B------:R-:W-:-:S04]  /*15800*/  IMAD.WIDE.U32 R28, R65, 0x13, RZ ;  /* 0x00000013411c7825 */ /* 0x000fc800078e00ff */
[----:B------:R-:W-:Y:S02]  /*15810*/  IMAD R19, R67, 0x13, RZ ;  /* 0x0000001343137824 */ /* 0x000fe400078e02ff */
[----:B------:R-:W-:Y:S01]  /*15820*/  IMAD.WIDE.U32 R36, P5, R51, R16, R26 ;  /* 0x0000001033247225 */ /* 0x000fe200078a001a */
[----:B------:R-:W-:-:S03]  /*15830*/  MOV R26, R103 ;  /* 0x00000067001a7202 */ /* 0x000fc60000000f00 */
[----:B------:R-:W-:-:S04]  /*15840*/  IMAD.WIDE.U32 R34, R16, R23, RZ ;  /* 0x0000001710227225 */ /* 0x000fc800078e00ff */
[----:B------:R-:W-:Y:S01]  /*15850*/  IMAD.WIDE.U32.X R16, R32, R17, R6, P6 ;  /* 0x0000001120107225 */ /* 0x000fe200030e0406 */
[----:B------:R-:W-:-:S03]  /*15860*/  IADD3 R63, P6, PT, R35, R36, RZ ;  /* 0x00000024233f7210 */ /* 0x000fc60007fde0ff */
[----:B------:R-:W-:Y:S02]  /*15870*/  IMAD.IADD R32, R29, 0x1, R19 ;  /* 0x000000011d207824 */ /* 0x000fe400078e0213 */
[----:B------:R-:W-:Y:S01]  /*15880*/  IMAD.X R27, RZ, RZ, RZ, P2 ;  /* 0x000000ffff1b7224 */ /* 0x000fe200010e06ff */
[----:B------:R-:W-:Y:S01]  /*15890*/  IADD3 R15, P2, PT, R15, R34, RZ ;  /* 0x000000220f0f7210 */ /* 0x000fe20007f5e0ff */
[----:B------:R-:W-:-:S04]  /*158a0*/  IMAD.WIDE.U32 R6, R67, R21, RZ ;  /* 0x0000001543067225 */ /* 0x000fc800078e00ff */
[----:B------:R-:W-:-:S04]  /*158b0*/  IMAD.WIDE.U32 R34, R32, R47, RZ ;  /* 0x0000002f20227225 */ /* 0x000fc800078e00ff */
[----:B------:R-:W-:Y:S02]  /*158c0*/  IMAD.X R29, RZ, RZ, RZ, P5 ;  /* 0x000000ffff1d7224 */ /* 0x000fe400028e06ff */
[----:B------:R-:W-:Y:S01]  /*158d0*/  IMAD.WIDE.U32.X R26, R89, R18, R26, P3 ;  /* 0x00000012591a7225 */ /* 0x000fe200018e041a */
[----:B------:R-:W-:-:S03]  /*158e0*/  IADD3.X R89, P2, PT, R24, R63, RZ, P2, !PT ;  /* 0x0000003f18597210 */ /* 0x000fc6000175e4ff */
[----:B------:R-:W-:-:S04]  /*158f0*/  IMAD.WIDE.U32 R58, P5, R65, R49, R6 ;  /* 0x00000031413a7225 */ /* 0x000fc800078a0006 */
[----:B------:R-:W-:-:S04]  /*15900*/  IMAD.WIDE.U32 R6, R28, R47, RZ ;  /* 0x0000002f1c067225 */ /* 0x000fc800078e00ff */
[----:B------:R-:W-:-:S04]  /*15910*/  IMAD.WIDE.U32 R34, P3, R53, R28, R34 ;  /* 0x0000001c35227225 */ /* 0x000fc80007860022 */
[----:B------:R-:W-:Y:S01]  /*15920*/  IMAD.WIDE.U32 R54, R65, R21, RZ ;  /* 0x0000001541367225 */ /* 0x000fe200078e00ff */
[----:B------:R-:W-:-:S03]  /*15930*/  IADD3.X R19, PT, PT, RZ, RZ, RZ, P3, !PT ;  /* 0x000000ffff137210 */ /* 0x000fc60001ffe4ff */
[----:B------:R-:W-:Y:S02]  /*15940*/  IMAD.MOV.U32 R28, RZ, RZ, R37 ;  /* 0x000000ffff1c7224 */ /* 0x000fe400078e0025 */
[----:B------:R-:W-:Y:S01]  /*15950*/  IMAD.X R23, RZ, RZ, RZ, P5 ;  /* 0x000000ffff177224 */ /* 0x000fe200028e06ff */
[----:B------:R-:W-:Y:S01]  /*15960*/  IADD3 R24, P5, PT, R7, R34, RZ ;  /* 0x0000002207187210 */ /* 0x000fe20007fbe0ff */
[----:B------:R-:W-:Y:S01]  /*15970*/  IMAD.WIDE.U32.X R28, R51, R18, R28, P6 ;  /* 0x00000012331c7225 */ /* 0x000fe200030e041c */
[----:B------:R-:W-:Y:S02]  /*15980*/  IADD3 R21, P6, PT, R15, R54, RZ ;  /* 0x000000360f157210 */ /* 0x000fe40007fde0ff */
[----:B------:R-:W-:Y:S01]  /*15990*/  IADD3 R54, P3, PT, R55, R58, RZ ;  /* 0x0000003a37367210 */ /* 0x000fe20007f7e0ff */
[----:B------:R-:W-:Y:S01]  /*159a0*/  IMAD.MOV.U32 R22, RZ, RZ, R59 ;  /* 0x000000ffff167224 */ /* 0x000fe200078e003b */
[----:B------:R-:W-:Y:S01]  /*159b0*/  IADD3.X R34, P1, PT, R33, R38, RZ, P1, !PT ;  /* 0x0000002621227210 */ /* 0x000fe20000f3e4ff */
[----:B------:R-:W-:Y:S01]  /*159c0*/  IMAD.MOV.U32 R18, RZ, RZ, R35 ;  /* 0x000000ffff127224 */ /* 0x000fe200078e0023 */
[----:B------:R-:W-:Y:S01]  /*159d0*/  IADD3.X R89, P6, PT, R89, R54, RZ, P6, !PT ;  /* 0x0000003659597210 */ /* 0x000fe200037de4ff */
[----:B------:R-:W-:Y:S01]  /*159e0*/  IMAD.WIDE.U32.X R22, R67, R49, R22, P3 ;  /* 0x0000003143167225 */ /* 0x000fe200018e0416 */
[----:B------:R-:W-:-:S02]  /*159f0*/  IADD3 R6, P3, PT, R93, R6, RZ ;  /* 0x000000065d067210 */ /* 0x000fc40007f7e0ff */
[----:B------:R-:W-:Y:S01]  /*15a00*/  SHF.L.W.U32.HI R7, R62, 0xd, R77 ;  /* 0x0000000d3e077819 */ /* 0x000fe20000010e4d */
[----:B------:R-:W-:Y:S01]  /*15a10*/  IMAD.WIDE.U32.X R18, R32, R53, R18, P5 ;  /* 0x0000003520127225 */ /* 0x000fe200028e0412 */
[----:B------:R-:W-:Y:S02]  /*15a20*/  IADD3.X R15, P2, P6, R22, R41, R28, P6, P2 ;  /* 0x00000029160f7210 */ /* 0x000fe4000364441c */
[----:B------:R-:W-:Y:S02]  /*15a30*/  IADD3.X R43, P1, P4, R16, R43, R30, P1, P4 ;  /* 0x0000002b102b7210 */ /* 0x000fe40000c2841e */
[----:B------:R-:W-:Y:S02]  /*15a40*/  IADD3.X R33, P3, PT, R9, R24, RZ, P3, !PT ;  /* 0x0000001809217210 */ /* 0x000fe40001f7e4ff */
[----:B------:R-:W-:Y:S02]  /*15a50*/  IADD3.X R22, PT, PT, R23, R119, R29, P2, P6 ;  /* 0x0000007717167210 */ /* 0x000fe400017ec41d */
[----:B------:R-:W-:-:S02]  /*15a60*/  IADD3 R24, P2, PT, R7, R86, RZ ;  /* 0x0000005607187210 */ /* 0x000fc40007f5e0ff */
[----:B------:R-:W-:Y:S02]  /*15a70*/  SHF.L.W.U32.HI R77, R77, 0xd, R76 ;  /* 0x0000000d4d4d7819 */ /* 0x000fe40000010e4c */
[----:B------:R-:W-:Y:S02]  /*15a80*/  SHF.L.W.U32.HI R7, R34, 0xd, R43 ;  /* 0x0000000d22077819 */ /* 0x000fe40000010e2b */
[----:B------:R-:W-:Y:S02]  /*15a90*/  IADD3.X R45, PT, PT, R17, R45, R31, P1, P4 ;  /* 0x0000002d112d7210 */ /* 0x000fe40000fe841f */
[----:B------:R-:W-:Y:S02]  /*15aa0*/  IADD3.X R100, P3, P5, R18, R100, R26, P3, P0 ;  /* 0x0000006412647210 */ /* 0x000fe40001d6041a */
[----:B------:R-:W-:Y:S02]  /*15ab0*/  IADD3.X R26, P1, PT, R77, R10, RZ, P2, !PT ;  /* 0x0000000a4d1a7210 */ /* 0x000fe4000173e4ff */
[----:B------:R-:W-:-:S02]  /*15ac0*/  IADD3 R52, P0, PT, R7, R52, RZ ;  /* 0x0000003407347210 */ /* 0x000fc40007f1e0ff */
[----:B------:R-:W-:Y:S02]  /*15ad0*/  SHF.L.W.U32.HI R7, R43, 0xd, R45 ;  /* 0x0000000d2b077819 */ /* 0x000fe40000010e2d */
[----:B------:R-:W-:Y:S02]  /*15ae0*/  SHF.L.W.U32.HI R9, R33, 0xd, R100 ;  /* 0x0000000d21097819 */ /* 0x000fe40000010e64 */
[----:B------:R-:W-:Y:S02]  /*15af0*/  LEA.HI.X R107, P1, R76, R107, RZ, 0xd, P1 ;  /* 0x0000006b4c6b7211 */ /* 0x000fe40000836cff */
[----:B------:R-:W-:Y:S02]  /*15b00*/  IADD3.X R101, PT, PT, R19, R101, R27, P3, P5 ;  /* 0x0000006513657210 */ /* 0x000fe40001fea41b */
[----:B------:R-:W-:Y:S01]  /*15b10*/  IADD3.X R63, P0, PT, R7, R56, RZ, P0, !PT ;  /* 0x00000038073f7210 */ /* 0x000fe2000071e4ff */
[----:B------:R-:W-:Y:S01]  /*15b20*/  IMAD.X R104, RZ, RZ, R104, P1 ;  /* 0x000000ffff687224 */ /* 0x000fe200008e0668 */
[----:B------:R-:W-:-:S02]  /*15b30*/  IADD3 R18, P2, PT, R9, R72, RZ ;  /* 0x0000004809127210 */ /* 0x000fc40007f5e0ff */
[----:B------:R-:W-:Y:S02]  /*15b40*/  SHF.L.W.U32.HI R9, R100, 0xd, R101 ;  /* 0x0000000d64097819 */ /* 0x000fe40000010e65 */
[----:B------:R-:W-:Y:S02]  /*15b50*/  SHF.L.W.U32.HI R7, R26, 0xd, R107 ;  /* 0x0000000d1a077819 */ /* 0x000fe40000010e6b */
[----:B------:R-:W-:Y:S02]  /*15b60*/  LEA.HI.X R66, P0, R45, R66, RZ, 0xd, P0 ;  /* 0x000000422d427211 */ /* 0x000fe40000016cff */
[----:B------:R-:W-:Y:S02]  /*15b70*/  IADD3.X R40, P2, PT, R9, R40, RZ, P2, !PT ;  /* 0x0000002809287210 */ /* 0x000fe4000175e4ff */
[----:B------:R-:W-:Y:S02]  /*15b80*/  IADD3 R74, P1, PT, R7, R106, RZ ;  /* 0x0000006a074a7210 */ /* 0x000fe40007f3e0ff */
[----:B------:R-:W-:-:S02]  /*15b90*/  SHF.L.W.U32.HI R9, R107, 0xd, R104 ;  /* 0x0000000d6b097819 */ /* 0x000fc40000010e68 */
[----:B------:R-:W-:Y:S02]  /*15ba0*/  SHF.L.W.U32.HI R7, R63, 0xd, R66 ;  /* 0x0000000d3f077819 */ /* 0x000fe40000010e42 */
[----:B------:R-:W-:Y:S02]  /*15bb0*/  IADD3.X R23, PT, PT, RZ, R68, RZ, P0, !PT ;  /* 0x00000044ff177210 */ /* 0x000fe400007fe4ff */
[----:B------:R-:W-:Y:S02]  /*15bc0*/  LEA.HI.X R113, P2, R101, R113, RZ, 0xd, P2 ;  /* 0x0000007165717211 */ /* 0x000fe40001056cff */
[----:B------:R-:W-:Y:S02]  /*15bd0*/  IADD3.X R19, P1, PT, R9, R110, RZ, P1, !PT ;  /* 0x0000006e09137210 */ /* 0x000fe40000f3e4ff */
[----:B------:R-:W-:Y:S01]  /*15be0*/  IADD3 R64, P0, PT, R7, R64, RZ ;  /* 0x0000004007407210 */ /* 0x000fe20007f1e0ff */
[----:B------:R-:W-:Y:S01]  /*15bf0*/  IMAD.X R10, RZ, RZ, R121, P2 ;  /* 0x000000ffff0a7224 */ /* 0x000fe200010e0679 */
        /* <DEDUP_REMOVED lines=19> */
[----:B------:R-:W-:Y:S02]  /*15d30*/  IADD3.X R108, PT, PT, RZ, R108, RZ, P2, !PT ;  /* 0x0000006cff6c7210 */ /* 0x000fe400017fe4ff */
[----:B------:R-:W-:-:S02]  /*15d40*/  LEA.HI.X R44, P1, R17, R44, RZ, 0xd, P1 ;  /* 0x0000002c112c7211 */ /* 0x000fc40000836cff */
        /* <DEDUP_REMOVED lines=19> */
[----:B------:R-:W-:Y:S02]  /*15e80*/  IADD3 R88, P2, PT, R88, R21, RZ ;  /* 0x0000001558587210 */ /* 0x000fe40007f5e0ff */
[----:B------:R-:W-:Y:S02]  /*15e90*/  SHF.L.W.U32.HI R0, R7, 0xd, R10 ;  /* 0x0000000d07007819 */ /* 0x000fe40000010e0a */
[----:B------:R-:W-:-:S02]  /*15ea0*/  LOP3.LUT R3, R62, 0x7ffff, RZ, 0xc0, !PT ;  /* 0x0007ffff3e037812 */ /* 0x000fc400078ec0ff */
[----:B------:R-:W-:Y:S02]  /*15eb0*/  LEA.HI.X R83, P0, R30, R83, RZ, 0xd, P0 ;  /* 0x000000531e537211 */ /* 0x000fe40000016cff */
[----:B------:R-:W-:Y:S02]  /*15ec0*/  SHF.L.W.U32.HI R71, R20, 0xd, R105 ;  /* 0x0000000d14477819 */ /* 0x000fe40000010e69 */
[----:B------:R-:W-:Y:S01]  /*15ed0*/  IADD3.X R89, P2, PT, R0, R89, RZ, P2, !PT ;  /* 0x0000005900597210 */ /* 0x000fe2000175e4ff */
[----:B------:R-:W-:Y:S01]  /*15ee0*/  IMAD.X R0, RZ, RZ, R87, P0 ;  /* 0x000000ffff007224 */ /* 0x000fe200000e0657 */
[----:B------:R-:W-:Y:S01]  /*15ef0*/  IADD3.X R8, PT, PT, RZ, R116, RZ, P1, !PT ;  /* 0x00000074ff087210 */ /* 0x000fe20000ffe4ff */
[----:B------:R-:W-:Y:S01]  /*15f00*/  IMAD.WIDE.U32 R70, R71, 0x13, R2 ;  /* 0x0000001347467825 */ /* 0x000fe200078e0002 */
[----:B------:R-:W-:Y:S02]  /*15f10*/  LEA.HI.X R2, P0, R10, R15, RZ, 0xd, P2 ;  /* 0x0000000f0a027211 */ /* 0x000fe40001016cff */
[----:B------:R-:W-:-:S02]  /*15f20*/  LOP3.LUT R7, R33, 0x7ffff, RZ, 0xc0, !PT ;  /* 0x0007ffff21077812 */ /* 0x000fc400078ec0ff */
[----:B------:R-:W-:Y:S01]  /*15f30*/  SHF.L.W.U32.HI R81, R89, 0xd, R2 ;  /* 0x0000000d59517819 */ /* 0x000fe20000010e02 */
[----:B------:R-:W-:Y:S01]  /*15f40*/  IMAD.X R3, RZ, RZ, R22, P0 ;  /* 0x000000ffff037224 */ /* 0x000fe200000e0616 */
[----:B------:R-:W-:Y:S02]  /*15f50*/  LOP3.LUT R5, R34, 0x7ffff, RZ, 0xc0, !PT ;  /* 0x0007ffff22057812 */ /* 0x000fe400078ec0ff */
[----:B------:R-:W-:Y:S01]  /*15f60*/  SHF.L.W.U32.HI R0, R83, 0xd, R0 ;  /* 0x0000000d53007819 */ /* 0x000fe20000010e00 */
        /* <DEDUP_REMOVED lines=32> */
[----:B------:R-:W-:Y:S02]  /*16170*/  IADD3.X R73, PT, PT, RZ, R73, RZ, P1, !PT ;  /* 0x00000049ff497210 */ /* 0x000fe40000ffe4ff */
[----:B------:R-:W-:Y:S02]  /*16180*/  LOP3.LUT R61, R61, 0x7ffff, RZ, 0xc0, !PT ;  /* 0x0007ffff3d3d7812 */ /* 0x000fe400078ec0ff */
[----:B------:R-:W-:-:S07]  /*16190*/  LOP3.LUT R81, R81, 0x7ffff, RZ, 0xc0, !PT ;  /* 0x0007ffff51517812 */ /* 0x000fce00078ec0ff */
.L_x_48:
[-C--:B-----5:R-:W-:Y:S01]  /*161a0*/  IMAD.WIDE.U32 R4, R73, R62.reuse, RZ ;  /* 0x0000003e49047225 */ /* 0x0a0fe200078e00ff */
[----:B------:R-:W-:Y:S01]  /*161b0*/  IADD3 R35, P3, P4, R82, -0x2, -R72 ;  /* 0xfffffffe52237810 */ /* 0x000fe20007c7e848 */
[----:B------:R-:W-:Y:S01]  /*161c0*/  UMOV UR6, URZ ;  /* 0x000000ff00067c82 */ /* 0x000fe20008000000 */
[----:B------:R-:W-:Y:S01]  /*161d0*/  IADD3 R34, P1, P5, R80, -0x26, -R70 ;  /* 0xffffffda50227810 */ /* 0x000fe20007d3e846 */
[----:B------:R-:W-:Y:S01]  /*161e0*/  IMAD.WIDE.U32 R2, R72, R62, RZ ;  /* 0x0000003e48027225 */ /* 0x000fe200078e00ff */
[----:B------:R-:W-:Y:S02]  /*161f0*/  IADD3.X R15, PT, PT, R83, 0xfffff, ~R73, P3, P4 ;  /* 0x000fffff530f7810 */ /* 0x000fe40001fe8c49 */
[----:B------:R-:W-:Y:S01]  /*16200*/  IADD3.X R14, PT, PT, R81, 0xfffff, ~R71, P1, P5 ;  /* 0x000fffff510e7810 */ /* 0x000fe20000feac47 */
[----:B------:R-:W-:-:S04]  /*16210*/  IMAD.WIDE.U32 R30, R70, R64, RZ ;  /* 0x00000040461e7225 */ /* 0x000fc800078e00ff */
[----:B------:R-:W-:Y:S01]  /*16220*/  IMAD.WIDE.U32 R10, P0, R72, R63, R4 ;  /* 0x0000003f480a7225 */ /* 0x000fe20007800004 */
[----:B------:R-:W-:Y:S02]  /*16230*/  IADD3 R51, P2, PT, R2, R30, RZ ;  /* 0x0000001e02337210 */ /* 0x000fe40007f5e0ff */
[----:B------:R-:W-:Y:S01]  /*16240*/  IADD3 R2, P4, PT, R82, R72, RZ ;  /* 0x0000004852027210 */ /* 0x000fe20007f9e0ff */
[----:B------:R-:W-:Y:S01]  /*16250*/  IMAD.WIDE.U32 R32, R71, R64, RZ ;  /* 0x0000004047207225 */ /* 0x000fe200078e00ff */
[----:B------:R-:W-:Y:S02]  /*16260*/  IADD3 R103, P6, PT, R3, R10, RZ ;  /* 0x0000000a03677210 */ /* 0x000fe40007fde0ff */
[C---:B------:R-:W-:Y:S01]  /*16270*/  IADD3 R10, P3, PT, R84.reuse, R74, RZ ;  /* 0x0000004a540a7210 */ /* 0x040fe20007f7e0ff */
[----:B------:R-:W-:Y:S01]  /*16280*/  IMAD.X R0, R83, 0x1, R73, P4 ;  /* 0x0000000153007824 */ /* 0x000fe200020e0649 */
[----:B------:R-:W-:Y:S01]  /*16290*/  IADD3 R37, P4, P5, R84, -0x2, -R74 ;  /* 0xfffffffe54257810 */ /* 0x000fe20007d9e84a */
[----:B------:R-:W-:Y:S01]  /*162a0*/  IMAD.WIDE.U32 R6, R15, R2, RZ ;  /* 0x000000020f067225 */ /* 0x000fe200078e00ff */
[----:B------:R-:W-:-:S02]  /*162b0*/  IADD3 R3, P1, PT, R80, R70, RZ ;  /* 0x0000004650037210 */ /* 0x000fc40007f3e0ff */
[C---:B------:R-:W-:Y:S01]  /*162c0*/  IADD3.X R29, PT, PT, R85.reuse, 0xfffff, ~R75, P4, P5 ;  /* 0x000fffff551d7810 */ /* 0x040fe200027eac4b */
[----:B------:R-:W-:Y:S01]  /*162d0*/  IMAD.WIDE.U32 R16, R14, R10, RZ ;  /* 0x0000000a0e107225 */ /* 0x000fe200078e00ff */
[----:B------:R-:W-:Y:S02]  /*162e0*/  IADD3.X R5, PT, PT, R85, R75, RZ, P3, !PT ;  /* 0x0000004b55057210 */ /* 0x000fe40001ffe4ff */
[----:B------:R-:W-:Y:S01]  /*162f0*/  IADD3 R25, P3, PT, R86, R76, RZ ;  /* 0x0000004c56197210 */ /* 0x000fe20007f7e0ff */
[----:B------:R-:W-:Y:S01]  /*16300*/  IMAD.WIDE.U32 R12, P5, R35, R0, R6 ;  /* 0x00000000230c7225 */ /* 0x000fe200078a0006 */
[----:B------:R-:W-:Y:S02]  /*16310*/  IADD3.X R55, PT, PT, RZ, RZ, RZ, P0, !PT ;  /* 0x000000ffff377210 */ /* 0x000fe400007fe4ff */
[----:B------:R-:W-:Y:S01]  /*16320*/  IADD3.X R27, PT, PT, R87, R77, RZ, P3, !PT ;  /* 0x0000004d571b7210 */ /* 0x000fe20001ffe4ff */
[----:B------:R-:W-:-:S04]  /*16330*/  IMAD.WIDE.U32 R8, R35, R2, RZ ;  /* 0x0000000223087225 */ /* 0x000fc800078e00ff */
[----:B------:R-:W-:-:S04]  /*16340*/  IMAD.WIDE.U32 R18, R34, R10, RZ ;  /* 0x0000000a22127225 */ /* 0x000fc800078e00ff */
[----:B------:R-:W-:-:S04]  /*16350*/  IMAD.WIDE.U32 R6, R29, R3, RZ ;  /* 0x000000031d067225 */ /* 0x000fc800078e00ff */
[----:B------:R-:W-:Y:S01]  /*16360*/  IMAD.X R4, R81, 0x1, R71, P1 ;  /* 0x0000000151047824 */ /* 0x000fe200008e0647 */
[----:B------:R-:W-:Y:S01]  /*16370*/  IADD3 R39, P1, PT, R8, R18, RZ ;  /* 0x0000001208277210 */ /* 0x000fe20007f3e0ff */
[----:B------:R-:W-:-:S04]  /*16380*/  IMAD.WIDE.U32 R20, P4, R34, R5, R16 ;  /* 0x0000000522147225 */ /* 0x000fc80007880010 */
[----:B------:R-:W-:Y:S01]  /*16390*/  IMAD.X R17, RZ, RZ, RZ, P5 ;  /* 0x000000ffff117224 */ /* 0x000fe200028e06ff */
[----:B------:R-:W-:Y:S01]  /*163a0*/  IADD3 R43, P5, PT, R9, R12, RZ ;  /* 0x0000000c092b7210 */ /* 0x000fe20007fbe0ff */
[----:B------:R-:W-:Y:S01]  /*163b0*/  IMAD.X R23, RZ, RZ, RZ, P4 ;  /* 0x000000ffff177224 */ /* 0x000fe200020e06ff */
[----:B------:R-:W-:Y:S01]  /*163c0*/  IADD3 R12, P4, PT, R19, R20, RZ ;  /* 0x00000014130c7210 */ /* 0x000fe20007f9e0ff */
[----:B------:R-:W-:-:S04]  /*163d0*/  IMAD.WIDE.U32 R8, P3, R37, R4, R6 ;  /* 0x0000000425087225 */ /* 0x000fc80007860006 */
[----:B------:R-:W-:-:S04]  /*163e0*/  IMAD.WIDE.U32 R6, R37, R3, RZ ;  /* 0x0000000325067225 */ /* 0x000fc800078e00ff */
[----:B------:R-:W-:Y:S02]  /*163f0*/  IMAD.MOV.U32 R22, RZ, RZ, R21 ;  /* 0x000000ffff167224 */ /* 0x000fe400078e0015 */
[----:B------:R-:W-:Y:S02]  /*16400*/  IMAD.MOV.U32 R16, RZ, RZ, R13 ;  /* 0x000000ffff107224 */ /* 0x000fe400078e000d */
[----:B------:R-:W-:Y:S02]  /*16410*/  IMAD.X R13, RZ, RZ, RZ, P3 ;  /* 0x000000ffff0d7224 */ /* 0x000fe400018e06ff */
[----:B------:R-:W-:Y:S01]  /*16420*/  IMAD.WIDE.U32 R40, P3, R65, R70, R32 ;  /* 0x0000004641287225 */ /* 0x000fe20007860020 */
[----:B------:R-:W-:Y:S02]  /*16430*/  IADD3 R33, P0, PT, R39, R6, RZ ;  /* 0x0000000627217210 */ /* 0x000fe40007f1e0ff */
[----:B------:R-:W-:Y:S01]  /*16440*/  IADD3.X R6, P1, PT, R12, R43, RZ, P1, !PT ;  /* 0x0000002b0c067210 */ /* 0x000fe20000f3e4ff */
[----:B------:R-:W-:Y:S01]  /*16450*/  IMAD.WIDE.U32.X R18, R14, R5, R22, P4 ;  /* 0x000000050e127225 */ /* 0x000fe200020e0416 */
[----:B------:R-:W-:-:S02]  /*16460*/  IADD3 R7, P4, PT, R7, R8, RZ ;  /* 0x0000000807077210 */ /* 0x000fc40007f9e0ff */
[----:B------:R-:W-:Y:S01]  /*16470*/  MOV R56, R41 ;  /* 0x0000002900387202 */ /* 0x000fe20000000f00 */
[----:B------:R-:W-:Y:S02]  /*16480*/  IMAD.MOV.U32 R12, RZ, RZ, R9 ;  /* 0x000000ffff0c7224 */ /* 0x000fe400078e0009 */
[----:B------:R-:W-:Y:S01]  /*16490*/  IMAD.WIDE.U32.X R16, R15, R0, R16, P5 ;  /* 0x000000000f107225 */ /* 0x000fe200028e0410 */
[----:B------:R-:W-:Y:S02]  /*164a0*/  IADD3 R26, P5, PT, R31, R40, RZ ;  /* 0x000000281f1a7210 */ /* 0x000fe40007fbe0ff */
[----:B------:R-:W-:Y:S01]  /*164b0*/  IADD3.X R31, P0, PT, R6, R7, RZ, P0, !PT ;  /* 0x00000007061f7210 */ /* 0x000fe2000071e4ff */
[----:B------:R-:W-:Y:S01]  /*164c0*/  IMAD.WIDE.U32 R20, R15, R10, RZ ;  /* 0x0000000a0f147225 */ /* 0x000fe200078e00ff */
[----:B------:R-:W-:-:S03]  /*164d0*/  IADD3.X R26, P2, PT, R26, R103, RZ, P2, !PT ;  /* 0x000000671a1a7210 */ /* 0x000fc6000175e4ff */
[----:B------:R-:W-:-:S04]  /*164e0*/  IMAD.WIDE.U32.X R6, R29, R4, R12, P4 ;  /* 0x000000041d067225 */ /* 0x000fc800020e040c */
[----:B------:R-:W-:Y:S01]  /*164f0*/  IMAD.WIDE.U32 R22, R14, R25, RZ ;  /* 0x000000190e167225 */ /* 0x000fe200078e00ff */
[----:B------:R-:W-:-:S03]  /*16500*/  IADD3.X R30, P0, P4, R6, R16, R18, P0, P1 ;  /* 0x00000010061e7210 */ /* 0x000fc60000402412 */
[----:B------:R-:W-:Y:S01]  /*16510*/  IMAD.X R57, RZ, RZ, RZ, P3 ;  /* 0x000000ffff397224 */ /* 0x000fe200018e06ff */
[----:B------:R-:W-:Y:S01]  /*16520*/  IADD3.X R32, PT, PT, R7, R17, R19, P0, P4 ;  /* 0x0000001107207210 */ /* 0x000fe200007e8413 */
[----:B------:R-:W-:-:S04]  /*16530*/  IMAD.WIDE.U32 R8, R35, R10, RZ ;  /* 0x0000000a23087225 */ /* 0x000fc800078e00ff */
[----:B------:R-:W-:-:S04]  /*16540*/  IMAD.WIDE.U32 R38, R34, R25, RZ ;  /* 0x0000001922267225 */ /* 0x000fc800078e00ff */
[----:B------:R-:W-:-:S04]  /*16550*/  IMAD.WIDE.U32 R12, P1, R35, R5, R20 ;  /* 0x00000005230c7225 */ /* 0x000fc80007820014 */
[----:B------:R-:W-:Y:S01]  /*16560*/  IMAD.WIDE.U32 R40, P3, R34, R27, R22 ;  /* 0x0000001b22287225 */ /* 0x000fe20007860016 */
[----:B------:R-:W-:-:S03]  /*16570*/  IADD3 R59, P0, PT, R9, R12, RZ ;  /* 0x0000000c093b7210 */ /* 0x000fc60007f1e0ff */
[----:B------:R-:W-:Y:S01]  /*16580*/  IMAD.MOV.U32 R54, RZ, RZ, R11 ;  /* 0x000000ffff367224 */ /* 0x000fe200078e000b */
[----:B------:R-:W-:Y:S01]  /*16590*/  IADD3 R11, P4, PT, R8, R38, RZ ;  /* 0x00000026080b7210 */ /* 0x000fe20007f9e0ff */
[----:B------:R-:W-:Y:S01]  /*165a0*/  IMAD.X R19, RZ, RZ, RZ, P3 ;  /* 0x000000ffff137224 */ /* 0x000fe200018e06ff */
[----:B------:R-:W-:Y:S01]  /*165b0*/  IADD3 R21, P3, PT, R88, R78, RZ ;  /* 0x0000004e58157210 */ /* 0x000fe20007f7e0ff */
[----:B------:R-:W-:Y:S01]  /*165c0*/  IMAD.WIDE.U32 R8, R29, R2, RZ ;  /* 0x000000021d087225 */ /* 0x000fe200078e00ff */
[----:B------:R-:W-:-:S03]  /*165d0*/  MOV R18, R41 ;  /* 0x0000002900127202 */ /* 0x000fc60000000f00 */
[----:B------:R-:W-:Y:S01]  /*165e0*/  IMAD.X R23, RZ, RZ, RZ, P1 ;  /* 0x000000ffff177224 */ /* 0x000fe200008e06ff */
[----:B------:R-:W-:Y:S01]  /*165f0*/  IADD3 R28, P1, PT, R39, R40, RZ ;  /* 0x00000028271c7210 */ /* 0x000fe20007f3e0ff */
[----:B------:R-:W-:Y:S02]  /*16600*/  IMAD.X R17, R89, 0x1, R79, P3 ;  /* 0x0000000159117824 */ /* 0x000fe400018e064f */
[----:B------:R-:W-:-:S04]  /*16610*/  IMAD.WIDE.U32 R6, R37, R2, RZ ;  /* 0x0000000225067225 */ /* 0x000fc800078e00ff */
[----:B------:R-:W-:-:S04]  /*16620*/  IMAD.WIDE.U32 R8, P3, R37, R0, R8 ;  /* 0x0000000025087225 */ /* 0x000fc80007860008 */
[----:B------:R-:W-:-:S04]  /*16630*/  IMAD.WIDE.U32 R38, R15, R25, RZ ;  /* 0x000000190f267225 */ /* 0x000fc800078e00ff */
[----:B------:R-:W-:Y:S02]  /*16640*/  IMAD.MOV.U32 R22, RZ, RZ, R13 ;  /* 0x000000ffff167224 */ /* 0x000fe400078e000d */
[----:B------:R-:W-:-:S04]  /*16650*/  IMAD.WIDE.U32 R46, R14, R21, RZ ;  /* 0x000000150e2e7225 */ /* 0x000fc800078e00ff */
[----:B------:R-:W-:Y:S01]  /*16660*/  IMAD.X R13, RZ, RZ, RZ, P3 ;  /* 0x000000ffff0d7224 */ /* 0x000fe200018e06ff */
[----:B------:R-:W-:Y:S01]  /*16670*/  IADD3 R36, P3, PT, R7, R8, RZ ;  /* 0x0000000807247210 */ /* 0x000fe20007f7e0ff */
[----:B------:R-:W-:-:S04]  /*16680*/  IMAD.WIDE.U32.X R22, R15, R5, R22, P0 ;  /* 0x000000050f167225 */ /* 0x000fc800000e0416 */
[----:B------:R-:W-:-:S04]  /*16690*/  IMAD.WIDE.U32 R40, R35, R25, RZ ;  /* 0x0000001923287225 */ /* 0x000fc800078e00ff */
[----:B------:R-:W-:-:S04]  /*166a0*/  IMAD.WIDE.U32 R42, P0, R35, R27, R38 ;  /* 0x0000001b232a7225 */ /* 0x000fc80007800026 */
[----:B------:R-:W-:Y:S02]  /*166b0*/  IMAD.MOV.U32 R12, RZ, RZ, R9 ;  /* 0x000000ffff0c7224 */ /* 0x000fe400078e0009 */
[----:B------:R-:W-:-:S04]  /*166c0*/  IMAD.WIDE.U32 R44, R34, R21, RZ ;  /* 0x00000015222c7225 */ /* 0x000fc800078e00ff */
[----:B------:R-:W-:Y:S01]  /*166d0*/  IMAD.WIDE.U32.X R38, R14, R27, R18, P1 ;  /* 0x0000001b0e267225 */ /* 0x000fe200008e0412 */
[----:B------:R-:W-:Y:S02]  /*166e0*/  IADD3.X R19, PT, PT, RZ, RZ, RZ, P0, !PT ;  /* 0x000000ffff137210 */ /* 0x000fe400007fe4ff */
[----:B------:R-:W-:Y:S01]  /*166f0*/  IADD3 R7, P0, PT, R40, R44, RZ ;  /* 0x0000002c28077210 */ /* 0x000fe20007f1e0ff */
[----:B------:R-:W-:-:S04]  /*16700*/  IMAD.WIDE.U32 R46, P1, R34, R17, R46 ;  /* 0x00000011222e7225 */ /* 0x000fc8000782002e */
[----:B------:R-:W-:Y:S01]  /*16710*/  IMAD.WIDE.U32.X R8, R29, R0, R12, P3 ;  /* 0x000000001d087225 */ /* 0x000fe200018e040c */
[----:B------:R-:W-:-:S03]  /*16720*/  IADD3 R101, P3, PT, R41, R42, RZ ;  /* 0x0000002a29657210 */ /* 0x000fc60007f7e0ff */
[----:B------:R-:W-:-:S04]  /*16730*/  IMAD.WIDE.U32 R12, R29, R10, RZ ;  /* 0x0000000a1d0c7225 */ /* 0x000fc800078e00ff */
[----:B------:R-:W-:Y:S02]  /*16740*/  IMAD.MOV.U32 R18, RZ, RZ, R43 ;  /* 0x000000ffff127224 */ /* 0x000fe400078e002b */
[----:B------:R-:W-:Y:S01]  /*16750*/  IMAD.X R49, RZ, RZ, RZ, P1 ;  /* 0x000000ffff317224 */ /* 0x000fe200008e06ff */
[----:B------:R-:W-:Y:S01]  /*16760*/  IADD3 R20, P1, PT, R45, R46, RZ ;  /* 0x0000002e2d147210 */ /* 0x000fe20007f3e0ff */
[----:B------:R-:W-:-:S04]  /*16770*/  IMAD.WIDE.U32 R40, R75, R60, RZ ;  /* 0x0000003c4b287225 */ /* 0x000fc800078e00ff */
[----:B------:R-:W-:Y:S02]  /*16780*/  IMAD.MOV.U32 R48, RZ, RZ, R47 ;  /* 0x000000ffff307224 */ /* 0x000fe400078e002f */
[----:B------:R-:W-:-:S04]  /*16790*/  IMAD.WIDE.U32.X R42, R15, R27, R18, P3 ;  /* 0x0000001b0f2a7225 */ /* 0x000fc800018e0412 */
[----:B------:R-:W-:-:S04]  /*167a0*/  IMAD.WIDE.U32 R12, P3, R37, R5, R12 ;  /* 0x00000005250c7225 */ /* 0x000fc8000786000c */
[----:B------:R-:W-:-:S04]  /*167b0*/  IMAD.WIDE.U32 R18, R37, R10, RZ ;  /* 0x0000000a25127225 */ /* 0x000fc800078e00ff */
[----:B------:R-:W-:-:S04]  /*167c0*/  IMAD.WIDE.U32.X R46, R14, R17, R48, P1 ;  /* 0x000000110e2e7225 */ /* 0x000fc800008e0430 */
[----:B------:R-:W-:Y:S01]  /*167d0*/  IMAD.WIDE.U32 R48, P1, R74, R61, R40 ;  /* 0x0000003d4a307225 */ /* 0x000fe20007820028 */
[----:B------:R-:W-:-:S03]  /*167e0*/  IADD3.X R41, PT, PT, RZ, RZ, RZ, P3, !PT ;  /* 0x000000ffff297210 */ /* 0x000fc60001ffe4ff */
[----:B------:R-:W-:Y:S01]  /*167f0*/  IMAD.WIDE.U32.X R54, R73, R63, R54, P6 ;  /* 0x0000003f49367225 */ /* 0x000fe200030e0436 */
[----:B------:R-:W-:Y:S02]  /*16800*/  IADD3 R58, P6, PT, R19, R12, RZ ;  /* 0x0000000c133a7210 */ /* 0x000fe40007fde0ff */
[----:B------:R-:W-:Y:S01]  /*16810*/  IADD3.X R19, P4, PT, R28, R59, RZ, P4, !PT ;  /* 0x0000003b1c137210 */ /* 0x000fe2000279e4ff */
[----:B------:R-:W-:Y:S01]  /*16820*/  IMAD.MOV.U32 R40, RZ, RZ, R13 ;  /* 0x000000ffff287224 */ /* 0x000fe200078e000d */
[----:B------:R-:W-:Y:S01]  /*16830*/  IADD3.X R13, P0, PT, R20, R101, RZ, P0, !PT ;  /* 0x00000065140d7210 */ /* 0x000fe2000071e4ff */
[----:B------:R-:W-:-:S04]  /*16840*/  IMAD.WIDE.U32 R44, R74, R60, RZ ;  /* 0x0000003c4a2c7225 */ /* 0x000fc800078e00ff */
[----:B------:R-:W-:Y:S01]  /*16850*/  IMAD.WIDE.U32.X R40, R29, R5, R40, P6 ;  /* 0x000000051d287225 */ /* 0x000fe200030e0428 */
[----:B------:R-:W-:Y:S02]  /*16860*/  IADD3 R16, P6, PT, R11, R6, RZ ;  /* 0x000000060b107210 */ /* 0x000fe40007fde0ff */
[----:B------:R-:W-:Y:S01]  /*16870*/  IADD3 R24, P3, PT, R51, R44, RZ ;  /* 0x0000002c33187210 */ /* 0x000fe20007f7e0ff */
[----:B------:R-:W-:Y:S01]  /*16880*/  IMAD.WIDE.U32.X R56, R65, R71, R56, P5 ;  /* 0x0000004741387225 */ /* 0x000fe200028e0438 */
[----:B------:R-:W-:Y:S02]  /*16890*/  IADD3 R45, P5, PT, R45, R48, RZ ;  /* 0x000000302d2d7210 */ /* 0x000fe40007fbe0ff */
[----:B------:R-:W-:Y:S01]  /*168a0*/  IADD3.X R19, P6, PT, R19, R36, RZ, P6, !PT ;  /* 0x0000002413137210 */ /* 0x000fe200037de4ff */
[----:B------:R-:W-:Y:S01]  /*168b0*/  IMAD.X R53, RZ, RZ, RZ, P1 ;  /* 0x000000ffff357224 */ /* 0x000fe200008e06ff */
[----:B------:R-:W-:Y:S01]  /*168c0*/  IADD3 R18, P1, PT, R7, R18, RZ ;  /* 0x0000001207127210 */ /* 0x000fe20007f3e0ff */
[----:B------:R-:W-:Y:S01]  /*168d0*/  IMAD.MOV.U32 R52, RZ, RZ, R49 ;  /* 0x000000ffff347224 */ /* 0x000fe200078e0031 */
[----:B------:R-:W-:Y:S01]  /*168e0*/  IADD3.X R12, P4, P6, R8, R22, R38, P6, P4 ;  /* 0x00000016080c7210 */ /* 0x000fe20003688426 */
[----:B------:R-:W-:Y:S01]  /*168f0*/  IMAD.WIDE.U32 R48, R71, R60, RZ ;  /* 0x0000003c47307225 */ /* 0x000fe200078e00ff */
[----:B------:R-:W-:-:S02]  /*16900*/  IADD3.X R26, P3, PT, R26, R45, RZ, P3, !PT ;  /* 0x0000002d1a1a7210 */ /* 0x000fc40001f7e4ff */
[----:B------:R-:W-:Y:S01]  /*16910*/  IADD3.X R13, P1, PT, R13, R58, RZ, P1, !PT ;  /* 0x0000003a0d0d7210 */ /* 0x000fe20000f3e4ff */
[----:B------:R-:W-:Y:S01]  /*16920*/  IMAD.WIDE.U32.X R52, R75, R61, R52, P5 ;  /* 0x0000003d4b347225 */ /* 0x000fe200028e0434 */
[----:B------:R-:W-:Y:S02]  /*16930*/  IADD3.X R11, PT, PT, R9, R23, R39, P4, P6 ;  /* 0x00000017090b7210 */ /* 0x000fe400027ec427 */
[----:B------:R-:W-:Y:S01]  /*16940*/  IADD3.X R8, P0, P1, R40, R42, R46, P1, P0 ;  /* 0x0000002a28087210 */ /* 0x000fe2000090042e */
[----:B------:R-:W-:Y:S01]  /*16950*/  IMAD.WIDE.U32 R6, R72, 0x13, RZ ;  /* 0x0000001348067825 */ /* 0x000fe200078e00ff */
[----:B------:R-:W-:Y:S02]  /*16960*/  IADD3.X R28, P4, P6, R52, R54, R56, P3, P2 ;  /* 0x00000036341c7210 */ /* 0x000fe40001e84438 */
[----:B------:R-:W-:Y:S01]  /*16970*/  IADD3.X R9, PT, PT, R41, R43, R47, P0, P1 ;  /* 0x0000002b29097210 */ /* 0x000fe200007e242f */
[----:B------:R-:W-:Y:S02]  /*16980*/  IMAD R105, R73, 0x13, RZ ;  /* 0x0000001349697824 */ /* 0x000fe400078e02ff */
[----:B------:R-:W-:-:S03]  /*16990*/  IMAD.WIDE.U32 R44, R70, R60, RZ ;  /* 0x0000003c462c7225 */ /* 0x000fc600078e00ff */
[----:B------:R-:W-:Y:S01]  /*169a0*/  IADD3 R105, PT, PT, R7, R105, RZ ;  /* 0x0000006907697210 */ /* 0x000fe20007ffe0ff */
[----:B------:R-:W-:-:S04]  /*169b0*/  IMAD.WIDE.U32 R48, P5, R70, R61, R48 ;  /* 0x0000003d46307225 */ /* 0x000fc800078a0030 */
[----:B------:R-:W-:Y:S01]  /*169c0*/  IMAD.WIDE.U32 R22, R73, R60, RZ ;  /* 0x0000003c49167225 */ /* 0x000fe200078e00ff */
[----:B------:R-:W-:Y:S02]  /*169d0*/  IADD3 R20, P3, PT, R45, R48, RZ ;  /* 0x000000302d147210 */ /* 0x000fe40007f7e0ff */
[----:B------:R-:W-:Y:S01]  /*169e0*/  IADD3.X R45, PT, PT, R53, R55, R57, P4, P6 ;  /* 0x00000037352d7210 */ /* 0x000fe200027ec439 */
[----:B------:R-:W-:-:S04]  /*169f0*/  IMAD.WIDE.U32 R46, R71, R62, RZ ;  /* 0x0000003e472e7225 */ /* 0x000fc800078e00ff */
[----:B------:R-:W-:-:S04]  /*16a00*/  IMAD.WIDE.U32 R42, P4, R72, R61, R22 ;  /* 0x0000003d482a7225 */ /* 0x000fc80007880016 */
[----:B------:R-:W-:Y:S02]  /*16a10*/  IMAD R107, R75, 0x13, RZ ;  /* 0x000000134b6b7824 */ /* 0x000fe400078e02ff */
[----:B------:R-:W-:-:S04]  /*16a20*/  IMAD.WIDE.U32 R22, R74, 0x13, RZ ;  /* 0x000000134a167825 */ /* 0x000fc800078e00ff */
[----:B------:R-:W-:-:S04]  /*16a30*/  IMAD.WIDE.U32 R40, R72, R60, RZ ;  /* 0x0000003c48287225 */ /* 0x000fc800078e00ff */
[----:B------:R-:W-:Y:S01]  /*16a40*/  IMAD.WIDE.U32 R52, R70, R62, RZ ;  /* 0x0000003e46347225 */ /* 0x000fe200078e00ff */
[----:B------:R-:W-:-:S03]  /*16a50*/  IADD3 R109, P0, PT, R41, R42, RZ ;  /* 0x0000002a296d7210 */ /* 0x000fc60007f1e0ff */
[----:B------:R-:W-:Y:S01]  /*16a60*/  IMAD.WIDE.U32 R38, R105, R68, RZ ;  /* 0x0000004469267225 */ /* 0x000fe200078e00ff */
[----:B------:R-:W-:-:S03]  /*16a70*/  IADD3 R101, P1, PT, R40, R52, RZ ;  /* 0x0000003428657210 */ /* 0x000fc60007f3e0ff */
[----:B------:R-:W-:Y:S02]  /*16a80*/  IMAD.IADD R107, R23, 0x1, R107 ;  /* 0x00000001176b7824 */ /* 0x000fe400078e026b */
[----:B------:R-:W-:-:S04]  /*16a90*/  IMAD.WIDE.U32 R54, P6, R63, R70, R46 ;  /* 0x000000463f367225 */ /* 0x000fc800078c002e */
[----:B------:R-:W-:Y:S01]  /*16aa0*/  IMAD.X R47, RZ, RZ, RZ, P5 ;  /* 0x000000ffff2f7224 */ /* 0x000fe200028e06ff */
[----:B------:R-:W-:Y:S01]  /*16ab0*/  IADD3.X R59, PT, PT, RZ, RZ, RZ, P6, !PT ;  /* 0x000000ffff3b7210 */ /* 0x000fe200037fe4ff */
[----:B------:R-:W-:-:S04]  /*16ac0*/  IMAD.WIDE.U32 R50, R6, R68, RZ ;  /* 0x0000004406327225 */ /* 0x000fc800078e00ff */
[----:B------:R-:W-:Y:S01]  /*16ad0*/  IMAD.WIDE.U32 R40, P5, R69, R6, R38 ;  /* 0x0000000645287225 */ /* 0x000fe200078a0026 */
[----:B------:R-:W-:-:S03]  /*16ae0*/  IADD3 R103, P2, PT, R44, R50, RZ ;  /* 0x000000322c677210 */ /* 0x000fc60007f5e0ff */
[----:B------:R-:W-:Y:S01]  /*16af0*/  IMAD.WIDE.U32 R6, R107, R66, RZ ;  /* 0x000000426b067225 */ /* 0x000fe200078e00ff */
[----:B------:R-:W-:-:S03]  /*16b00*/  IADD3 R23, P6, PT, R51, R40, RZ ;  /* 0x0000002833177210 */ /* 0x000fc60007fde0ff */
[----:B------:R-:W-:Y:S01]  /*16b10*/  IMAD.X R57, RZ, RZ, RZ, P4 ;  /* 0x000000ffff397224 */ /* 0x000fe200020e06ff */
[----:B------:R-:W-:Y:S01]  /*16b20*/  IADD3 R52, P4, PT, R53, R54, RZ ;  /* 0x0000003635347210 */ /* 0x000fe20007f9e0ff */
[----:B------:R-:W-:Y:S01]  /*16b30*/  IMAD.MOV.U32 R56, RZ, RZ, R43 ;  /* 0x000000ffff387224 */ /* 0x000fe200078e002b */
[----:B------:R-:W-:Y:S01]  /*16b40*/  IADD3.X R53, PT, PT, RZ, RZ, RZ, P5, !PT ;  /* 0x000000ffff357210 */ /* 0x000fe20002ffe4ff */
[----:B------:R-:W-:Y:S01]  /*16b50*/  IMAD.WIDE.U32 R38, P5, R67, R22, R6 ;  /* 0x0000001643267225 */ /* 0x000fe200078a0006 */
[----:B------:R-:W-:-:S03]  /*16b60*/  IADD3.X R43, P1, PT, R52, R109, RZ, P1, !PT ;  /* 0x0000006d342b7210 */ /* 0x000fc60000f3e4ff */
[----:B------:R-:W-:-:S04]  /*16b70*/  IMAD.WIDE.U32 R6, R22, R66, RZ ;  /* 0x0000004216067225 */ /* 0x000fc800078e00ff */
[----:B------:R-:W-:Y:S02]  /*16b80*/  IMAD.MOV.U32 R52, RZ, RZ, R41 ;  /* 0x000000ffff347224 */ /* 0x000fe400078e0029 */
[----:B------:R-:W-:Y:S02]  /*16b90*/  IMAD.MOV.U32 R46, RZ, RZ, R49 ;  /* 0x000000ffff2e7224 */ /* 0x000fe400078e0031 */
[----:B------:R-:W-:Y:S01]  /*16ba0*/  IMAD.WIDE.U32.X R52, R105, R69, R52, P6 ;  /* 0x0000004569347225 */ /* 0x000fe200030e0434 */
[----:B------:R-:W-:-:S03]  /*16bb0*/  IADD3 R49, P6, PT, R7, R38, RZ ;  /* 0x0000002607317210 */ /* 0x000fc60007fde0ff */
[----:B------:R-:W-:Y:S01]  /*16bc0*/  IMAD.X R51, RZ, RZ, RZ, P5 ;  /* 0x000000ffff337224 */ /* 0x000fe200028e06ff */
[----:B------:R-:W-:Y:S01]  /*16bd0*/  IADD3 R48, P5, PT, R103, R6, RZ ;  /* 0x0000000667307210 */ /* 0x000fe20007fbe0ff */
[----:B------:R-:W-:Y:S01]  /*16be0*/  IMAD.MOV.U32 R50, RZ, RZ, R39 ;  /* 0x000000ffff327224 */ /* 0x000fe200078e0027 */
[----:B------:R-:W-:Y:S01]  /*16bf0*/  IADD3.X R6, P2, PT, R20, R23, RZ, P2, !PT ;  /* 0x0000001714067210 */ /* 0x000fe2000175e4ff */
[----:B------:R-:W-:Y:S02]  /*16c00*/  IMAD R7, R77, 0x13, RZ ;  /* 0x000000134d077824 */ /* 0x000fe400078e02ff */
[----:B------:R-:W-:Y:S01]  /*16c10*/  IMAD.WIDE.U32 R40, R76, 0x13, RZ ;  /* 0x000000134c287825 */ /* 0x000fe200078e00ff */
[----:B------:R-:W-:-:S03]  /*16c20*/  IADD3.X R39, P5, PT, R6, R49, RZ, P5, !PT ;  /* 0x0000003106277210 */ /* 0x000fc60002fbe4ff */
[----:B------:R-:W-:Y:S01]  /*16c30*/  IMAD.MOV.U32 R58, RZ, RZ, R55 ;  /* 0x000000ffff3a7224 */ /* 0x000fe200078e0037 */
[----:B------:R-:W-:Y:S01]  /*16c40*/  IADD3 R42, PT, PT, R41, R7, RZ ;  /* 0x00000007292a7210 */ /* 0x000fe20007ffe0ff */
[----:B------:R-:W-:-:S04]  /*16c50*/  IMAD.WIDE.U32 R54, R107, R68, RZ ;  /* 0x000000446b367225 */ /* 0x000fc800078e00ff */
[----:B------:R-:W-:-:S04]  /*16c60*/  IMAD.WIDE.U32.X R46, R71, R61, R46, P3 ;  /* 0x0000003d472e7225 */ /* 0x000fc800018e042e */
[----:B------:R-:W-:-:S04]  /*16c70*/  IMAD.WIDE.U32.X R50, R107, R67, R50, P6 ;  /* 0x000000436b327225 */ /* 0x000fc800030e0432 */
[----:B------:R-:W-:Y:S01]  /*16c80*/  IMAD R49, R79, 0x13, RZ ;  /* 0x000000134f317824 */ /* 0x000fe200078e02ff */
[----:B------:R-:W-:Y:S01]  /*16c90*/  IADD3.X R36, P2, P3, R50, R52, R46, P5, P2 ;  /* 0x0000003432247210 */ /* 0x000fe20002b4442e */
[----:B------:R-:W-:-:S03]  /*16ca0*/  IMAD.WIDE.U32 R104, P5, R69, R22, R54 ;  /* 0x0000001645687225 */ /* 0x000fc600078a0036 */
[----:B------:R-:W-:Y:S01]  /*16cb0*/  IADD3.X R38, PT, PT, R51, R53, R47, P2, P3 ;  /* 0x0000003533267210 */ /* 0x000fe200017e642f */
[----:B------:R-:W-:-:S04]  /*16cc0*/  IMAD.WIDE.U32 R6, R78, 0x13, RZ ;  /* 0x000000134e067825 */ /* 0x000fc800078e00ff */
[----:B------:R-:W-:-:S04]  /*16cd0*/  IMAD.WIDE.U32 R54, R22, R68, RZ ;  /* 0x0000004416367225 */ /* 0x000fc800078e00ff */
[----:B------:R-:W-:-:S04]  /*16ce0*/  IMAD.WIDE.U32 R22, R42, R66, RZ ;  /* 0x000000422a167225 */ /* 0x000fc800078e00ff */
[----:B------:R-:W-:Y:S01]  /*16cf0*/  IMAD.IADD R41, R7, 0x1, R49 ;  /* 0x0000000107297824 */ /* 0x000fe200078e0231 */
[----:B------:R-:W-:Y:S01]  /*16d00*/  IADD3 R7, P3, PT, R101, R54, RZ ;  /* 0x0000003665077210 */ /* 0x000fe20007f7e0ff */
[----:B------:R-:W-:Y:S01]  /*16d10*/  IMAD.WIDE.U32 R46, R40, R66, RZ ;  /* 0x00000042282e7225 */ /* 0x000fe200078e00ff */
[----:B------:R-:W-:-:S03]  /*16d20*/  IADD3 R54, P6, PT, R55, R104, RZ ;  /* 0x0000006837367210 */ /* 0x000fc60007fde0ff */
[----:B------:R-:W-:Y:S01]  /*16d30*/  IMAD.WIDE.U32 R52, P2, R67, R40, R22 ;  /* 0x0000002843347225 */ /* 0x000fe20007840016 */
[----:B------:R-:W-:-:S03]  /*16d40*/  IADD3.X R43, P3, PT, R43, R54, RZ, P3, !PT ;  /* 0x000000362b2b7210 */ /* 0x000fc60001f7e4ff */
[----:B------:R-:W-:-:S04]  /*16d50*/  IMAD.WIDE.U32 R22, R41, R64, RZ ;  /* 0x0000004029167225 */ /* 0x000fc800078e00ff */
[----:B------:R-:W-:Y:S01]  /*16d60*/  IMAD.WIDE.U32.X R56, R73, R61, R56, P0 ;  /* 0x0000003d49387225 */ /* 0x000fe200000e0438 */
[----:B------:R-:W-:-:S03]  /*16d70*/  IADD3 R7, P0, PT, R7, R46, RZ ;  /* 0x0000002e07077210 */ /* 0x000fc60007f1e0ff */
[----:B------:R-:W-:Y:S01]  /*16d80*/  IMAD.WIDE.U32.X R58, R63, R71, R58, P4 ;  /* 0x000000473f3a7225 */ /* 0x000fe200020e043a */
[----:B------:R-:W-:-:S03]  /*16d90*/  IADD3 R44, P4, PT, R47, R52, RZ ;  /* 0x000000342f2c7210 */ /* 0x000fc60007f9e0ff */
[----:B------:R-:W-:-:S04]  /*16da0*/  IMAD.WIDE.U32 R46, R6, R64, RZ ;  /* 0x00000040062e7225 */ /* 0x000fc800078e00ff */
[----:B------:R-:W-:Y:S02]  /*16db0*/  IMAD.X R55, RZ, RZ, RZ, P5 ;  /* 0x000000ffff377224 */ /* 0x000fe400028e06ff */
[----:B------:R-:W-:-:S04]  /*16dc0*/  IMAD.WIDE.U32 R50, P5, R65, R6, R22 ;  /* 0x0000000641327225 */ /* 0x000fc800078a0016 */
[----:B------:R-:W-:Y:S01]  /*16dd0*/  IMAD.WIDE.U32 R22, R35, 0x13, RZ ;  /* 0x0000001323167825 */ /* 0x000fe200078e00ff */
[----:B------:R-:W-:Y:S02]  /*16de0*/  IADD3.X R101, PT, PT, RZ, RZ, RZ, P5, !PT ;  /* 0x000000ffff657210 */ /* 0x000fe40002ffe4ff */
[----:B------:R-:W-:Y:S01]  /*16df0*/  MOV R100, R51 ;  /* 0x0000003300647202 */ /* 0x000fe20000000f00 */
[----:B------:R-:W-:Y:S02]  /*16e00*/  IMAD R49, R15, 0x13, RZ ;  /* 0x000000130f317824 */ /* 0x000fe400078e02ff */
[----:B------:R-:W-:Y:S01]  /*16e10*/  IMAD.X R103, RZ, RZ, RZ, P2 ;  /* 0x000000ffff677224 */ /* 0x000fe200010e06ff */
[----:B------:R-:W-:Y:S01]  /*16e20*/  IADD3 R20, P2, PT, R7, R46, RZ ;  /* 0x0000002e07147210 */ /* 0x000fe20007f5e0ff */
[----:B------:R-:W-:Y:S01]  /*16e30*/  IMAD.MOV.U32 R54, RZ, RZ, R105 ;  /* 0x000000ffff367224 */ /* 0x000fe200078e0069 */
[----:B------:R-:W-:Y:S01]  /*16e40*/  IADD3.X R7, P0, PT, R43, R44, RZ, P0, !PT ;  /* 0x0000002c2b077210 */ /* 0x000fe2000071e4ff */
[----:B------:R-:W-:Y:S01]  /*16e50*/  IMAD.IADD R44, R23, 0x1, R49 ;  /* 0x00000001172c7824 */ /* 0x000fe200078e0231 */
[----:B------:R-:W-:Y:S01]  /*16e60*/  IADD3 R46, P5, PT, R47, R50, RZ ;  /* 0x000000322f2e7210 */ /* 0x000fe20007fbe0ff */
[----:B------:R-:W-:-:S02]  /*16e70*/  IMAD.MOV.U32 R102, RZ, RZ, R53 ;  /* 0x000000ffff667224 */ /* 0x000fc400078e0035 */
[----:B------:R-:W-:Y:S01]  /*16e80*/  IMAD.WIDE.U32.X R104, R107, R69, R54, P6 ;  /* 0x000000456b687225 */ /* 0x000fe200030e0436 */
[----:B------:R-:W-:-:S03]  /*16e90*/  IADD3.X R7, P2, PT, R7, R46, RZ, P2, !PT ;  /* 0x0000002e07077210 */ /* 0x000fc6000175e4ff */
[----:B------:R-:W-:-:S04]  /*16ea0*/  IMAD.WIDE.U32 R52, R44, R21, RZ ;  /* 0x000000152c347225 */ /* 0x000fc800078e00ff */
[----:B------:R-:W-:-:S04]  /*16eb0*/  IMAD.WIDE.U32.X R102, R42, R67, R102, P4 ;  /* 0x000000432a667225 */ /* 0x000fc800020e0466 */
[----:B------:R-:W-:Y:S01]  /*16ec0*/  IMAD.WIDE.U32.X R100, R41, R65, R100, P5 ;  /* 0x0000004129647225 */ /* 0x000fe200028e0464 */
[----:B------:R-:W-:-:S03]  /*16ed0*/  IADD3.X R23, P4, P5, R104, R56, R58, P3, P1 ;  /* 0x0000003868177210 */ /* 0x000fc60001d8243a */
[----:B------:R-:W-:Y:S01]  /*16ee0*/  IMAD.WIDE.U32 R50, R14, R3, RZ ;  /* 0x000000030e327225 */ /* 0x000fe200078e00ff */
[----:B------:R-:W-:-:S03]  /*16ef0*/  IADD3.X R57, PT, PT, R105, R57, R59, P4, P5 ;  /* 0x0000003969397210 */ /* 0x000fc600027ea43b */
[----:B------:R-:W-:-:S04]  /*16f00*/  IMAD.WIDE.U32 R54, P1, R17, R22, R52 ;  /* 0x0000001611367225 */ /* 0x000fc80007820034 */
[----:B------:R-:W-:Y:S01]  /*16f10*/  IMAD.WIDE.U32 R52, R22, R21, RZ ;  /* 0x0000001516347225 */ /* 0x000fe200078e00ff */
[----:B------:R-:W-:-:S03]  /*16f20*/  IADD3.X R22, P4, P5, R100, R23, R102, P2, P0 ;  /* 0x0000001764167210 */ /* 0x000fc60001580466 */
        /* <DEDUP_REMOVED lines=8> */
[----:B------:R-:W-:-:S04]  /*16fb0*/  IMAD.WIDE.U32 R58, P6, R69, R40, R58 ;  /* 0x00000028453a7225 */ /* 0x000fc800078c003a */
[----:B------:R-:W-:Y:S01]  /*16fc0*/  IMAD.WIDE.U32 R46, R37, 0x13, RZ ;  /* 0x00000013252e7825 */ /* 0x000fe200078e00ff */
[----:B------:R-:W-:Y:S02]  /*16fd0*/  IADD3 R109, P4, PT, R57, R58, RZ ;  /* 0x0000003a396d7210 */ /* 0x000fe40007f9e0ff */
[----:B------:R-:W-:Y:S01]  /*16fe0*/  MOV R106, R59 ;  /* 0x0000003b006a7202 */ /* 0x000fe20000000f00 */
[----:B------:R-:W-:Y:S02]  /*16ff0*/  IMAD R37, R29, 0x13, RZ ;  /* 0x000000131d257824 */ /* 0x000fe400078e02ff */
[----:B------:R-:W-:-:S04]  /*17000*/  IMAD.WIDE.U32 R52, R41, R66, RZ ;  /* 0x0000004229347225 */ /* 0x000fc800078e00ff */
[----:B------:R-:W-:Y:S01]  /*17010*/  IMAD.X R101, RZ, RZ, RZ, P1 ;  /* 0x000000ffff657224 */ /* 0x000fe200008e06ff */
[----:B------:R-:W-:Y:S01]  /*17020*/  IADD3 R29, P1, PT, R24, R56, RZ ;  /* 0x00000038181d7210 */ /* 0x000fe20007f3e0ff */
[----:B------:R-:W-:Y:S02]  /*17030*/  IMAD.MOV.U32 R100, RZ, RZ, R55 ;  /* 0x000000ffff647224 */ /* 0x000fe400078e0037 */
[----:B------:R-:W-:Y:S01]  /*17040*/  IMAD.IADD R58, R47, 0x1, R37 ;  /* 0x000000012f3a7824 */ /* 0x000fe200078e0225 */
[----:B------:R-:W-:Y:S01]  /*17050*/  IADD3.X R47, P0, PT, R49, R108, RZ, P0, !PT ;  /* 0x0000006c312f7210 */ /* 0x000fe2000071e4ff */
[----:B------:R-:W-:Y:S01]  /*17060*/  IMAD.WIDE.U32.X R100, R44, R17, R100, P5 ;  /* 0x000000112c647225 */ /* 0x000fe200028e0464 */
[----:B------:R-:W-:-:S03]  /*17070*/  IADD3.X R26, P1, PT, R26, R109, RZ, P1, !PT ;  /* 0x0000006d1a1a7210 */ /* 0x000fc60000f3e4ff */
[----:B------:R-:W-:-:S04]  /*17080*/  IMAD.WIDE.U32 R56, R6, R66, RZ ;  /* 0x0000004206387225 */ /* 0x000fc800078e00ff */
[----:B------:R-:W-:Y:S01]  /*17090*/  IMAD.WIDE.U32 R102, P5, R67, R6, R52 ;  /* 0x0000000643667225 */ /* 0x000fe200078a0034 */
[----:B------:R-:W-:Y:S02]  /*170a0*/  IADD3.X R53, PT, PT, RZ, RZ, RZ, P3, !PT ;  /* 0x000000ffff357210 */ /* 0x000fe40001ffe4ff */
[----:B------:R-:W-:Y:S01]  /*170b0*/  IADD3 R24, P3, PT, R29, R56, RZ ;  /* 0x000000381d187210 */ /* 0x000fe20007f7e0ff */
[----:B------:R-:W-:-:S04]  /*170c0*/  IMAD.WIDE.U32 R54, R58, R25, RZ ;  /* 0x000000193a367225 */ /* 0x000fc800078e00ff */
[----:B------:R-:W-:Y:S01]  /*170d0*/  IMAD.X R107, RZ, RZ, RZ, P6 ;  /* 0x000000ffff6b7224 */ /* 0x000fe200030e06ff */
[----:B------:R-:W-:Y:S01]  /*170e0*/  IADD3 R29, P6, PT, R57, R102, RZ ;  /* 0x00000066391d7210 */ /* 0x000fe20007fde0ff */
[----:B------:R-:W-:Y:S02]  /*170f0*/  IMAD.X R105, RZ, RZ, RZ, P5 ;  /* 0x000000ffff697224 */ /* 0x000fe400028e06ff */
[----:B------:R-:W-:Y:S01]  /*17100*/  IMAD.MOV.U32 R52, RZ, RZ, R51 ;  /* 0x000000ffff347224 */ /* 0x000fe200078e0033 */
[----:B------:R-:W-:Y:S01]  /*17110*/  IADD3.X R26, P3, PT, R26, R29, RZ, P3, !PT ;  /* 0x0000001d1a1a7210 */ /* 0x000fe20001f7e4ff */
[----:B------:R-:W-:-:S04]  /*17120*/  IMAD.WIDE.U32 R56, P5, R27, R46, R54 ;  /* 0x0000002e1b387225 */ /* 0x000fc800078a0036 */
[----:B------:R-:W-:-:S04]  /*17130*/  IMAD.WIDE.U32 R54, R46, R25, RZ ;  /* 0x000000192e367225 */ /* 0x000fc800078e00ff */
[----:B------:R-:W-:Y:S01]  /*17140*/  IMAD.WIDE.U32.X R50, R14, R4, R52, P2 ;  /* 0x000000040e327225 */ /* 0x000fe200010e0434 */
[----:B------:R-:W-:-:S03]  /*17150*/  IADD3 R44, P2, PT, R43, R54, RZ ;  /* 0x000000362b2c7210 */ /* 0x000fc60007f5e0ff */
[----:B------:R-:W-:Y:S01]  /*17160*/  IMAD.X R53, RZ, RZ, RZ, P5 ;  /* 0x000000ffff357224 */ /* 0x000fe200028e06ff */
[----:B------:R-:W-:Y:S01]  /*17170*/  IADD3 R56, P5, PT, R55, R56, RZ ;  /* 0x0000003837387210 */ /* 0x000fe20007fbe0ff */
[----:B------:R-:W-:Y:S02]  /*17180*/  IMAD.MOV.U32 R52, RZ, RZ, R57 ;  /* 0x000000ffff347224 */ /* 0x000fe400078e0039 */
[----:B------:R-:W-:Y:S01]  /*17190*/  IMAD.WIDE.U32 R54, R73, R64, RZ ;  /* 0x0000004049367225 */ /* 0x000fe200078e00ff */
[----:B------:R-:W-:-:S03]  /*171a0*/  IADD3.X R47, P2, PT, R47, R56, RZ, P2, !PT ;  /* 0x000000382f2f7210 */ /* 0x000fc6000175e4ff */
[----:B------:R-:W-:Y:S02]  /*171b0*/  IMAD.MOV.U32 R104, RZ, RZ, R103 ;  /* 0x000000ffff687224 */ /* 0x000fe400078e0067 */
[----:B------:R-:W-:-:S04]  /*171c0*/  IMAD.WIDE.U32.X R52, R58, R27, R52, P5 ;  /* 0x0000001b3a347225 */ /* 0x000fc800028e0434 */
[----:B------:R-:W-:Y:S01]  /*171d0*/  IMAD.WIDE.U32 R108, P5, R65, R72, R54 ;  /* 0x00000048416c7225 */ /* 0x000fe200078a0036 */
[----:B------:R-:W-:-:S03]  /*171e0*/  IADD3.X R37, P0, P2, R52, R100, R50, P2, P0 ;  /* 0x0000006434257210 */ /* 0x000fc60001200432 */
[----:B------:R-:W-:Y:S01]  /*171f0*/  IMAD.WIDE.U32.X R56, R42, R69, R106, P4 ;  /* 0x000000452a387225 */ /* 0x000fe200020e046a */
[----:B------:R-:W-:-:S03]  /*17200*/  IADD3.X R43, PT, PT, R53, R101, R51, P0, P2 ;  /* 0x00000065352b7210 */ /* 0x000fc600007e4433 */
[----:B------:R-:W-:Y:S01]  /*17210*/  IMAD.WIDE.U32.X R54, R41, R67, R104, P6 ;  /* 0x0000004329367225 */ /* 0x000fe200030e0468 */
[----:B------:R-:W-:-:S03]  /*17220*/  IADD3.X R105, PT, PT, RZ, RZ, RZ, P5, !PT ;  /* 0x000000ffff697210 */ /* 0x000fc60002ffe4ff */
[----:B------:R-:W-:Y:S01]  /*17230*/  IMAD.WIDE.U32 R102, R72, R64, RZ ;  /* 0x0000004048667225 */ /* 0x000fe200078e00ff */
[----:B------:R-:W-:-:S03]  /*17240*/  IADD3.X R29, P1, P3, R54, R28, R56, P3, P1 ;  /* 0x0000001c361d7210 */ /* 0x000fc60001b22438 */
[----:B------:R-:W-:Y:S01]  /*17250*/  IMAD.WIDE.U32 R110, R70, R66, RZ ;  /* 0x00000042466e7225 */ /* 0x000fe200078e00ff */
[----:B------:R-:W-:Y:S02]  /*17260*/  IADD3.X R28, PT, PT, R55, R45, R57, P1, P3 ;  /* 0x0000002d371c7210 */ /* 0x000fe40000fe6439 */
[----:B------:R-:W-:Y:S01]  /*17270*/  IADD3 R49, P0, PT, R103, R108, RZ ;  /* 0x0000006c67317210 */ /* 0x000fe20007f1e0ff */
[----:B------:R-:W-:Y:S01]  /*17280*/  IMAD.WIDE.U32 R100, R75, R62, RZ ;  /* 0x0000003e4b647225 */ /* 0x000fe200078e00ff */
[----:B------:R-:W-:-:S03]  /*17290*/  IADD3 R59, P2, PT, R102, R110, RZ ;  /* 0x0000006e663b7210 */ /* 0x000fc60007f5e0ff */
[----:B------:R-:W-:-:S04]  /*172a0*/  IMAD.WIDE.U32 R52, R77, R60, RZ ;  /* 0x0000003c4d347225 */ /* 0x000fc800078e00ff */
[----:B------:R-:W-:-:S04]  /*172b0*/  IMAD.WIDE.U32 R112, R71, R66, RZ ;  /* 0x0000004247707225 */ /* 0x000fc800078e00ff */
[----:B------:R-:W-:-:S04]  /*172c0*/  IMAD.WIDE.U32 R54, R74, R62, RZ ;  /* 0x0000003e4a367225 */ /* 0x000fc800078e00ff */
[----:B------:R-:W-:Y:S01]  /*172d0*/  IMAD.WIDE.U32 R56, P3, R74, R63, R100 ;  /* 0x0000003f4a387225 */ /* 0x000fe20007860064 */
[----:B------:R-:W-:-:S03]  /*172e0*/  IADD3 R59, P1, PT, R59, R54, RZ ;  /* 0x000000363b3b7210 */ /* 0x000fc60007f3e0ff */
[----:B------:R-:W-:-:S04]  /*172f0*/  IMAD.WIDE.U32 R50, R76, R60, RZ ;  /* 0x0000003c4c327225 */ /* 0x000fc800078e00ff */
[----:B------:R-:W-:-:S04]  /*17300*/  IMAD.WIDE.U32 R100, P5, R76, R61, R52 ;  /* 0x0000003d4c647225 */ /* 0x000fc800078a0034 */
[----:B------:R-:W-:Y:S02]  /*17310*/  IMAD.MOV.U32 R104, RZ, RZ, R109 ;  /* 0x000000ffff687224 */ /* 0x000fe400078e006d */
[----:B------:R-:W-:-:S04]  /*17320*/  IMAD.WIDE.U32 R112, P6, R67, R70, R112 ;  /* 0x0000004643707225 */ /* 0x000fc800078c0070 */
[----:B------:R-:W-:Y:S01]  /*17330*/  IMAD.X R103, RZ, RZ, RZ, P3 ;  /* 0x000000ffff677224 */ /* 0x000fe200018e06ff */
[----:B------:R-:W-:Y:S01]  /*17340*/  IADD3 R125, P3, PT, R51, R100, RZ ;  /* 0x00000064337d7210 */ /* 0x000fe20007f7e0ff */
[----:B------:R-:W-:Y:S01]  /*17350*/  IMAD.WIDE.U32.X R104, R65, R73, R104, P0 ;  /* 0x0000004941687225 */ /* 0x000fe200000e0468 */
[----:B------:R-:W-:Y:S02]  /*17360*/  IADD3 R59, P0, PT, R59, R50, RZ ;  /* 0x000000323b3b7210 */ /* 0x000fe40007f1e0ff */
[----:B------:R-:W-:Y:S01]  /*17370*/  IADD3 R110, P4, PT, R111, R112, RZ ;  /* 0x000000706f6e7210 */ /* 0x000fe20007f9e0ff */
[----:B------:R-:W-:Y:S01]  /*17380*/  IMAD.X R53, RZ, RZ, RZ, P6 ;  /* 0x000000ffff357224 */ /* 0x000fe200030e06ff */
[----:B------:R-:W-:Y:S01]  /*17390*/  MOV R52, R113 ;  /* 0x0000007100347202 */ /* 0x000fe20000000f00 */
[----:B------:R-:W-:Y:S01]  /*173a0*/  IMAD.WIDE.U32 R50, R15, R3, RZ ;  /* 0x000000030f327225 */ /* 0x000fe200078e00ff */
[----:B------:R-:W-:Y:S02]  /*173b0*/  IADD3 R45, P6, PT, R55, R56, RZ ;  /* 0x00000038372d7210 */ /* 0x000fe40007fde0ff */
[----:B------:R-:W-:Y:S01]  /*173c0*/  IADD3.X R110, P2, PT, R110, R49, RZ, P2, !PT ;  /* 0x000000316e6e7210 */ /* 0x000fe2000175e4ff */
[----:B------:R-:W-:-:S04]  /*173d0*/  IMAD.WIDE.U32 R54, R14, R2, RZ ;  /* 0x000000020e367225 */ /* 0x000fc800078e00ff */
[----:B------:R-:W-:Y:S02]  /*173e0*/  IMAD.MOV.U32 R102, RZ, RZ, R57 ;  /* 0x000000ffff667224 */ /* 0x000fe400078e0039 */
[----:B------:R-:W-:Y:S02]  /*173f0*/  IMAD.X R107, RZ, RZ, RZ, P5 ;  /* 0x000000ffff6b7224 */ /* 0x000fe400028e06ff */
[----:B------:R-:W-:-:S04]  /*17400*/  IMAD.WIDE.U32.X R108, R67, R71, R52, P4 ;  /* 0x00000047436c7225 */ /* 0x000fc800020e0434 */
[----:B------:R-:W-:-:S04]  /*17410*/  IMAD.WIDE.U32 R52, P5, R35, R4, R50 ;  /* 0x0000000423347225 */ /* 0x000fc800078a0032 */
[----:B------:R-:W-:Y:S02]  /*17420*/  IMAD.MOV.U32 R106, RZ, RZ, R101 ;  /* 0x000000ffff6a7224 */ /* 0x000fe400078e0065 */
[----:B------:R-:W-:-:S04]  /*17430*/  IMAD.WIDE.U32 R50, R35, R3, RZ ;  /* 0x0000000323327225 */ /* 0x000fc800078e00ff */
[----:B------:R-:W-:Y:S01]  /*17440*/  IMAD.WIDE.U32.X R100, R75, R63, R102, P6 ;  /* 0x0000003f4b647225 */ /* 0x000fe200030e0466 */
[----:B------:R-:W-:-:S03]  /*17450*/  IADD3.X R110, P6, PT, R110, R45, RZ, P1, !PT ;  /* 0x0000002d6e6e7210 */ /* 0x000fc60000fde4ff */
[C---:B------:R-:W-:Y:S01]  /*17460*/  IMAD.WIDE.U32 R56, P4, R34.reuse, R0, R54 ;  /* 0x0000000022387225 */ /* 0x040fe20007880036 */
[----:B------:R-:W-:Y:S02]  /*17470*/  IADD3.X R55, PT, PT, RZ, RZ, RZ, P5, !PT ;  /* 0x000000ffff377210 */ /* 0x000fe40002ffe4ff */
[----:B------:R-:W-:Y:S01]  /*17480*/  IADD3 R121, P5, PT, R51, R52, RZ ;  /* 0x0000003433797210 */ /* 0x000fe20007fbe0ff */
[----:B------:R-:W-:Y:S01]  /*17490*/  IMAD.WIDE.U32 R34, R34, R2, RZ ;  /* 0x0000000222227225 */ /* 0x000fe200078e00ff */
[----:B------:R-:W-:-:S03]  /*174a0*/  IADD3.X R113, P2, P6, R100, R104, R108, P6, P2 ;  /* 0x0000006864717210 */ /* 0x000fc6000364446c */
[----:B------:R-:W-:Y:S01]  /*174b0*/  IMAD.X R51, RZ, RZ, RZ, P4 ;  /* 0x000000ffff337224 */ /* 0x000fe200020e06ff */
[----:B------:R-:W-:Y:S01]  /*174c0*/  IADD3 R123, P1, PT, R50, R34, RZ ;  /* 0x00000022327b7210 */ /* 0x000fe20007f3e0ff */
[----:B------:R-:W-:Y:S01]  /*174d0*/  IMAD.MOV.U32 R54, RZ, RZ, R53 ;  /* 0x000000ffff367224 */ /* 0x000fe200078e0035 */
[----:B------:R-:W-:Y:S01]  /*174e0*/  IADD3 R116, P4, PT, R35, R56, RZ ;  /* 0x0000003823747210 */ /* 0x000fe20007f9e0ff */
[----:B------:R-:W-:Y:S01]  /*174f0*/  IMAD.WIDE.U32 R34, R42, R64, RZ ;  /* 0x000000402a227225 */ /* 0x000fe200078e00ff */
[----:B------:R-:W-:Y:S02]  /*17500*/  IADD3.X R117, PT, PT, R101, R105, R109, P2, P6 ;  /* 0x0000006965757210 */ /* 0x000fe400017ec46d */
[----:B------:R-:W-:Y:S01]  /*17510*/  IADD3 R53, P2, P6, R86, -0x2, -R76 ;  /* 0xfffffffe56357810 */ /* 0x000fe20007e5e84c */
[----:B------:R-:W-:-:S03]  /*17520*/  IMAD.WIDE.U32 R102, R41, R68, RZ ;  /* 0x0000004429667225 */ /* 0x000fc600078e00ff */
[----:B------:R-:W-:Y:S01]  /*17530*/  IADD3.X R45, PT, PT, R87, 0xfffff, ~R77, P2, P6 ;  /* 0x000fffff572d7810 */ /* 0x000fe200017ecc4d */
[----:B------:R-:W-:Y:S01]  /*17540*/  IMAD.MOV.U32 R50, RZ, RZ, R57 ;  /* 0x000000ffff327224 */ /* 0x000fe200078e0039 */
[----:B------:R-:W-:Y:S01]  /*17550*/  IADD3 R49, P2, P6, R88, -0x2, -R78 ;  /* 0xfffffffe58317810 */ /* 0x000fe20007e5e84e */
[----:B------:R-:W-:-:S04]  /*17560*/  IMAD.WIDE.U32.X R54, R15, R4, R54, P5 ;  /* 0x000000040f367225 */ /* 0x000fc800028e0436 */
[----:B------:R-:W-:-:S04]  /*17570*/  IMAD.WIDE.U32 R100, P5, R65, R40, R34 ;  /* 0x0000002841647225 */ /* 0x000fc800078a0022 */
[----:B------:R-:W-:Y:S01]  /*17580*/  IMAD.WIDE.U32 R34, R40, R64, RZ ;  /* 0x0000004028227225 */ /* 0x000fe200078e00ff */
[----:B------:R-:W-:Y:S02]  /*17590*/  IADD3.X R40, PT, PT, R89, 0xfffff, ~R79, P2, P6 ;  /* 0x000fffff59287810 */ /* 0x000fe400017ecc4f */
[----:B------:R-:W-:Y:S01]  /*175a0*/  IADD3.X R115, PT, PT, RZ, RZ, RZ, P5, !PT ;  /* 0x000000ffff737210 */ /* 0x000fe20002ffe4ff */
[----:B------:R-:W-:Y:S01]  /*175b0*/  IMAD.WIDE.U32.X R56, R14, R0, R50, P4 ;  /* 0x000000000e387225 */ /* 0x000fe200020e0432 */
[----:B------:R-:W-:Y:S02]  /*175c0*/  IADD3 R120, P6, PT, R35, R100, RZ ;  /* 0x0000006423787210 */ /* 0x000fe40007fde0ff */
[----:B------:R-:W-:Y:S01]  /*175d0*/  IADD3 R119, P2, PT, R48, R34, RZ ;  /* 0x0000002230777210 */ /* 0x000fe20007f5e0ff */
[----:B------:R-:W-:Y:S01]  /*175e0*/  IMAD.WIDE.U32 R102, P4, R69, R6, R102 ;  /* 0x0000000645667225 */ /* 0x000fe20007880066 */
[----:B------:R-:W-:-:S03]  /*175f0*/  IADD3.X R34, P0, PT, R110, R125, RZ, P0, !PT ;  /* 0x0000007d6e227210 */ /* 0x000fc6000071e4ff */
[----:B------:R-:W-:-:S04]  /*17600*/  IMAD.WIDE.U32 R14, R6, R68, RZ ;  /* 0x00000044060e7225 */ /* 0x000fc800078e00ff */
[----:B------:R-:W-:Y:S01]  /*17610*/  IMAD.X R111, RZ, RZ, RZ, P4 ;  /* 0x000000ffff6f7224 */ /* 0x000fe200020e06ff */
[----:B------:R-:W-:Y:S01]  /*17620*/  IADD3 R35, P4, PT, R59, R14, RZ ;  /* 0x0000000e3b237210 */ /* 0x000fe20007f9e0ff */
[----:B------:R-:W-:Y:S01]  /*17630*/  IMAD.WIDE.U32 R50, R53, 0x13, RZ ;  /* 0x0000001335327825 */ /* 0x000fe200078e00ff */
[----:B------:R-:W-:-:S03]  /*17640*/  IADD3 R15, P5, PT, R15, R102, RZ ;  /* 0x000000660f0f7210 */ /* 0x000fc60007fbe0ff */
[----:B------:R-:W-:Y:S01]  /*17650*/  IMAD R59, R45, 0x13, RZ ;  /* 0x000000132d3b7824 */ /* 0x000fe200078e02ff */
[----:B------:R-:W-:Y:S01]  /*17660*/  IADD3.X R34, P4, PT, R34, R15, RZ, P4, !PT ;  /* 0x0000000f22227210 */ /* 0x000fe2000279e4ff */
[----:B------:R-:W-:Y:S02]  /*17670*/  IMAD.MOV.U32 R114, RZ, RZ, R101 ;  /* 0x000000ffff727224 */ /* 0x000fe400078e0065 */
[----:B------:R-:W-:Y:S01]  /*17680*/  IMAD.MOV.U32 R110, RZ, RZ, R103 ;  /* 0x000000ffff6e7224 */ /* 0x000fe200078e0067 */
[----:B------:R-:W-:Y:S01]  /*17690*/  IADD3 R52, PT, PT, R51, R59, RZ ;  /* 0x0000003b33347210 */ /* 0x000fe20007ffe0ff */
[----:B------:R-:W-:-:S04]  /*176a0*/  IMAD.WIDE.U32 R100, R58, R21, RZ ;  /* 0x000000153a647225 */ /* 0x000fc800078e00ff */
[----:B------:R-:W-:-:S04]  /*176b0*/  IMAD.WIDE.U32 R14, R49, 0x13, RZ ;  /* 0x00000013310e7825 */ /* 0x000fc800078e00ff */
[----:B------:R-:W-:Y:S02]  /*176c0*/  IMAD R105, R40, 0x13, RZ ;  /* 0x0000001328697824 */ /* 0x000fe400078e02ff */
[----:B------:R-:W-:-:S04]  /*176d0*/  IMAD.WIDE.U32.X R106, R77, R61, R106, P3 ;  /* 0x0000003d4d6a7225 */ /* 0x000fc800018e046a */
[----:B------:R-:W-:-:S04]  /*176e0*/  IMAD.WIDE.U32.X R110, R41, R69, R110, P5 ;  /* 0x00000045296e7225 */ /* 0x000fc800028e046e */
[----:B------:R-:W-:-:S04]  /*176f0*/  IMAD.WIDE.U32 R102, P3, R17, R46, R100 ;  /* 0x0000002e11667225 */ /* 0x000fc80007860064 */
[----:B------:R-:W-:-:S04]  /*17700*/  IMAD.WIDE.U32 R100, R46, R21, RZ ;  /* 0x000000152e647225 */ /* 0x000fc800078e00ff */
[----:B------:R-:W-:Y:S01]  /*17710*/  IMAD.IADD R48, R15, 0x1, R105 ;  /* 0x000000010f307824 */ /* 0x000fe200078e0269 */
[----:B------:R-:W-:Y:S01]  /*17720*/  IADD3.X R15, P0, P4, R110, R113, R106, P4, P0 ;  /* 0x000000716e0f7210 */ /* 0x000fe2000240046a */
[----:B------:R-:W-:Y:S01]  /*17730*/  IMAD.WIDE.U32 R108, R52, R21, RZ ;  /* 0x00000015346c7225 */ /* 0x000fe200078e00ff */
[----:B------:R-:W-:Y:S02]  /*17740*/  IADD3 R123, P5, PT, R123, R100, RZ ;  /* 0x000000647b7b7210 */ /* 0x000fe40007fbe0ff */
[----:B------:R-:W-:Y:S01]  /*17750*/  IADD3.X R46, PT, PT, R111, R117, R107, P0, P4 ;  /* 0x000000756f2e7210 */ /* 0x000fe200007e846b */
[----:B------:R-:W-:Y:S01]  /*17760*/  IMAD.X R105, RZ, RZ, RZ, P3 ;  /* 0x000000ffff697224 */ /* 0x000fe200018e06ff */
[----:B------:R-:W-:Y:S01]  /*17770*/  IADD3 R51, P3, PT, R101, R102, RZ ;  /* 0x0000006665337210 */ /* 0x000fe20007f7e0ff */
[----:B------:R-:W-:-:S04]  /*17780*/  IMAD.WIDE.U32 R100, R48, R25, RZ ;  /* 0x0000001930647225 */ /* 0x000fc800078e00ff */
[----:B------:R-:W-:-:S04]  /*17790*/  IMAD.WIDE.U32 R108, P0, R17, R50, R108 ;  /* 0x00000032116c7225 */ /* 0x000fc8000780006c */
[----:B------:R-:W-:Y:S01]  /*177a0*/  IMAD.WIDE.U32 R106, R50, R21, RZ ;  /* 0x00000015326a7225 */ /* 0x000fe200078e00ff */
[----:B------:R-:W-:-:S03]  /*177b0*/  IADD3.X R111, PT, PT, RZ, RZ, RZ, P0, !PT ;  /* 0x000000ffff6f7210 */ /* 0x000fc600007fe4ff */
[----:B------:R-:W-:Y:S01]  /*177c0*/  IMAD.MOV.U32 R104, RZ, RZ, R103 ;  /* 0x000000ffff687224 */ /* 0x000fe200078e0067 */
[----:B------:R-:W-:Y:S01]  /*177d0*/  IADD3 R33, P4, PT, R33, R106, RZ ;  /* 0x0000006a21217210 */ /* 0x000fe20007f9e0ff */
[----:B------:R-:W-:-:S04]  /*177e0*/  IMAD.WIDE.U32 R112, R41, R62, RZ ;  /* 0x0000003e29707225 */ /* 0x000fc800078e00ff */
[----:B------:R-:W-:-:S04]  /*177f0*/  IMAD.WIDE.U32 R102, P0, R27, R14, R100 ;  /* 0x0000000e1b667225 */ /* 0x000fc80007800064 */
[----:B------:R-:W-:Y:S01]  /*17800*/  IMAD.WIDE.U32.X R58, R58, R17, R104, P3 ;  /* 0x000000113a3a7225 */ /* 0x000fe200018e0468 */
[----:B------:R-:W-:-:S03]  /*17810*/  IADD3 R118, P3, PT, R107, R108, RZ ;  /* 0x0000006c6b767210 */ /* 0x000fc60007f7e0ff */
[----:B------:R-:W-:Y:S02]  /*17820*/  IMAD.MOV.U32 R110, RZ, RZ, R109 ;  /* 0x000000ffff6e7224 */ /* 0x000fe400078e006d */
[----:B------:R-:W-:Y:S02]  /*17830*/  IMAD.X R105, RZ, RZ, RZ, P0 ;  /* 0x000000ffff697224 */ /* 0x000fe400000e06ff */
[----:B------:R-:W-:-:S04]  /*17840*/  IMAD.WIDE.U32 R100, R14, R25, RZ ;  /* 0x000000190e647225 */ /* 0x000fc800078e00ff */
[----:B------:R-:W-:-:S04]  /*17850*/  IMAD.WIDE.U32 R112, P0, R63, R6, R112 ;  /* 0x000000063f707225 */ /* 0x000fc80007800070 */
[----:B------:R-:W-:Y:S01]  /*17860*/  IMAD.WIDE.U32 R108, R6, R62, RZ ;  /* 0x0000003e066c7225 */ /* 0x000fe200078e00ff */
[----:B------:R-:W-:-:S03]  /*17870*/  IADD3.X R6, P1, PT, R116, R121, RZ, P1, !PT ;  /* 0x0000007974067210 */ /* 0x000fc60000f3e4ff */
[----:B------:R-:W-:Y:S01]  /*17880*/  IMAD.WIDE.U32.X R114, R42, R65, R114, P6 ;  /* 0x000000412a727225 */ /* 0x000fe200030e0472 */
[----:B------:R-:W-:-:S03]  /*17890*/  IADD3 R117, P6, PT, R101, R102, RZ ;  /* 0x0000006665757210 */ /* 0x000fc60007fde0ff */
[----:B------:R-:W-:Y:S01]  /*178a0*/  IMAD.MOV.U32 R104, RZ, RZ, R103 ;  /* 0x000000ffff687224 */ /* 0x000fe200078e0067 */
[----:B------:R-:W-:Y:S01]  /*178b0*/  IADD3.X R103, P5, PT, R6, R51, RZ, P5, !PT ;  /* 0x0000003306677210 */ /* 0x000fe20002fbe4ff */
[----:B------:R-:W-:Y:S01]  /*178c0*/  IMAD.WIDE.U32.X R106, R52, R17, R110, P3 ;  /* 0x00000011346a7225 */ /* 0x000fe200018e046e */
[----:B------:R-:W-:Y:S02]  /*178d0*/  IADD3 R33, P3, PT, R33, R100, RZ ;  /* 0x0000006421217210 */ /* 0x000fe40007f7e0ff */
[----:B------:R-:W-:Y:S01]  /*178e0*/  IADD3.X R6, P4, PT, R31, R118, RZ, P4, !PT ;  /* 0x000000761f067210 */ /* 0x000fe2000279e4ff */
[----:B------:R-:W-:Y:S01]  /*178f0*/  IMAD.WIDE.U32.X R100, R48, R27, R104, P6 ;  /* 0x0000001b30647225 */ /* 0x000fe200030e0468 */
[----:B------:R-:W-:Y:S02]  /*17900*/  IADD3.X R51, P5, P1, R58, R54, R56, P5, P1 ;  /* 0x000000363a337210 */ /* 0x000fe400029a2438 */
[----:B------:R-:W-:Y:S01]  /*17910*/  IADD3.X R111, PT, PT, RZ, RZ, RZ, P0, !PT ;  /* 0x000000ffff6f7210 */ /* 0x000fe200007fe4ff */
[----:B------:R-:W-:Y:S01]  /*17920*/  IMAD.MOV.U32 R110, RZ, RZ, R113 ;  /* 0x000000ffff6e7224 */ /* 0x000fe200078e0071 */
[----:B------:R-:W-:Y:S01]  /*17930*/  IADD3 R42, P6, PT, R109, R112, RZ ;  /* 0x000000706d2a7210 */ /* 0x000fe20007fde0ff */
[----:B------:R-:W-:Y:S01]  /*17940*/  IMAD.WIDE.U32 R104, R71, R68, RZ ;  /* 0x0000004447687225 */ /* 0x000fe200078e00ff */
[----:B------:R-:W-:-:S02]  /*17950*/  IADD3.X R6, P3, PT, R6, R117, RZ, P3, !PT ;  /* 0x0000007506067210 */ /* 0x000fc40001f7e4ff */
[----:B------:R-:W-:Y:S01]  /*17960*/  IADD3 R102, P0, PT, R119, R108, RZ ;  /* 0x0000006c77667210 */ /* 0x000fe20007f1e0ff */
[----:B------:R-:W-:Y:S01]  /*17970*/  IMAD.WIDE.U32.X R108, R41, R63, R110, P6 ;  /* 0x0000003f296c7225 */ /* 0x000fe200030e046e */
[----:B------:R-:W-:Y:S02]  /*17980*/  IADD3.X R31, P2, PT, R39, R120, RZ, P2, !PT ;  /* 0x00000078271f7210 */ /* 0x000fe4000175e4ff */
[----:B------:R-:W-:Y:S01]  /*17990*/  IADD3.X R121, PT, PT, R59, R55, R57, P5, P1 ;  /* 0x000000373b797210 */ /* 0x000fe20002fe2439 */
[----:B------:R-:W-:Y:S01]  /*179a0*/  IMAD.WIDE.U32 R58, R73, R66, RZ ;  /* 0x00000042493a7225 */ /* 0x000fe200078e00ff */
[----:B------:R-:W-:Y:S02]  /*179b0*/  IADD3.X R30, P3, P4, R100, R30, R106, P3, P4 ;  /* 0x0000001e641e7210 */ /* 0x000fe40001c6846a */
[----:B------:R-:W-:Y:S01]  /*179c0*/  IADD3.X R31, P0, PT, R31, R42, RZ, P0, !PT ;  /* 0x0000002a1f1f7210 */ /* 0x000fe2000071e4ff */
[----:B------:R-:W-:Y:S01]  /*179d0*/  IMAD.WIDE.U32 R54, R52, R25, RZ ;  /* 0x0000001934367225 */ /* 0x000fe200078e00ff */
[----:B------:R-:W-:-:S02]  /*179e0*/  IADD3.X R32, PT, PT, R101, R32, R107, P3, P4 ;  /* 0x0000002065207210 */ /* 0x000fc40001fe846b */
[----:B------:R-:W-:Y:S01]  /*179f0*/  IADD3.X R36, P4, P6, R108, R36, R114, P0, P2 ;  /* 0x000000246c247210 */ /* 0x000fe20000684472 */
[----:B------:R-:W-:-:S03]  /*17a00*/  IMAD.WIDE.U32 R56, R72, R66, RZ ;  /* 0x0000004248387225 */ /* 0x000fc600078e00ff */
[----:B------:R-:W-:Y:S01]  /*17a10*/  IADD3.X R41, PT, PT, R109, R38, R115, P4, P6 ;  /* 0x000000266d297210 */ /* 0x000fe200027ec473 */
[----:B------:R-:W-:-:S04]  /*17a20*/  IMAD.WIDE.U32 R100, R70, R68, RZ ;  /* 0x0000004446647225 */ /* 0x000fc800078e00ff */
[----:B------:R-:W-:-:S04]  /*17a30*/  IMAD.WIDE.U32 R112, P1, R67, R72, R58 ;  /* 0x0000004843707225 */ /* 0x000fc8000782003a */
[----:B------:R-:W-:Y:S01]  /*17a40*/  IMAD.WIDE.U32 R54, P5, R27, R50, R54 ;  /* 0x000000321b367225 */ /* 0x000fe200078a0036 */
[----:B------:R-:W-:Y:S02]  /*17a50*/  IADD3 R125, P2, PT, R57, R112, RZ ;  /* 0x00000070397d7210 */ /* 0x000fe40007f5e0ff */
[----:B------:R-:W-:Y:S01]  /*17a60*/  IADD3.X R115, PT, PT, RZ, RZ, RZ, P1, !PT ;  /* 0x000000ffff737210 */ /* 0x000fe20000ffe4ff */
[----:B------:R-:W-:Y:S01]  /*17a70*/  IMAD.WIDE.U32 R58, R50, R25, RZ ;  /* 0x00000019323a7225 */ /* 0x000fe200078e00ff */
[----:B------:R-:W-:-:S03]  /*17a80*/  IADD3 R25, P0, PT, R56, R100, RZ ;  /* 0x0000006438197210 */ /* 0x000fc60007f1e0ff */
[----:B------:R-:W-:Y:S01]  /*17a90*/  IMAD.WIDE.U32 R116, P3, R69, R70, R104 ;  /* 0x0000004645747225 */ /* 0x000fe20007860068 */
[----:B------:R-:W-:-:S03]  /*17aa0*/  IADD3 R120, P4, PT, R59, R54, RZ ;  /* 0x000000363b787210 */ /* 0x000fc60007f9e0ff */
[----:B------:R-:W-:-:S04]  /*17ab0*/  IMAD.WIDE.U32 R106, R75, R64, RZ ;  /* 0x000000404b6a7225 */ /* 0x000fc800078e00ff */
[----:B------:R-:W-:-:S04]  /*17ac0*/  IMAD.WIDE.U32 R56, R77, R62, RZ ;  /* 0x0000003e4d387225 */ /* 0x000fc800078e00ff */
[----:B------:R-:W-:Y:S01]  /*17ad0*/  IMAD.X R105, RZ, RZ, RZ, P5 ;  /* 0x000000ffff697224 */ /* 0x000fe200028e06ff */
[----:B------:R-:W-:Y:S01]  /*17ae0*/  IADD3 R42, P5, PT, R101, R116, RZ ;  /* 0x00000074652a7210 */ /* 0x000fe20007fbe0ff */
[----:B------:R-:W-:Y:S02]  /*17af0*/  IMAD.MOV.U32 R104, RZ, RZ, R55 ;  /* 0x000000ffff687224 */ /* 0x000fe400078e0037 */
[----:B------:R-:W-:-:S04]  /*17b00*/  IMAD.WIDE.U32 R38, R48, R10, RZ ;  /* 0x0000000a30267225 */ /* 0x000fc800078e00ff */
[----:B------:R-:W-:-:S04]  /*17b10*/  IMAD.WIDE.U32 R100, R74, R64, RZ ;  /* 0x000000404a647225 */ /* 0x000fc800078e00ff */
[----:B------:R-:W-:Y:S01]  /*17b20*/  IMAD.WIDE.U32.X R104, R52, R27, R104, P4 ;  /* 0x0000001b34687225 */ /* 0x000fe200020e0468 */
[----:B------:R-:W-:Y:S02]  /*17b30*/  IADD3 R25, P1, PT, R25, R100, RZ ;  /* 0x0000006419197210 */ /* 0x000fe40007f3e0ff */
[----:B------:R-:W-:Y:S01]  /*17b40*/  IADD3.X R27, P0, PT, R42, R125, RZ, P0, !PT ;  /* 0x0000007d2a1b7210 */ /* 0x000fe2000071e4ff */
[----:B------:R-:W-:-:S04]  /*17b50*/  IMAD.WIDE.U32 R108, P6, R74, R65, R106 ;  /* 0x000000414a6c7225 */ /* 0x000fc800078c006a */
[----:B------:R-:W-:-:S04]  /*17b60*/  IMAD.WIDE.U32 R106, P4, R76, R63, R56 ;  /* 0x0000003f4c6a7225 */ /* 0x000fc80007880038 */
[----:B------:R-:W-:Y:S02]  /*17b70*/  IMAD.X R119, RZ, RZ, RZ, P3 ;  /* 0x000000ffff777224 */ /* 0x000fe400018e06ff */
[----:B------:R-:W-:Y:S01]  /*17b80*/  IMAD.WIDE.U32 R56, P3, R5, R14, R38 ;  /* 0x0000000e05387225 */ /* 0x000fe20007860026 */
        /* <DEDUP_REMOVED lines=10> */
[----:B------:R-:W-:Y:S01]  /*17c30*/  IMAD.WIDE.U32 R54, R14, R10, RZ ;  /* 0x0000000a0e367225 */ /* 0x000fe200078e00ff */
[----:B------:R-:W-:-:S03]  /*17c40*/  IADD3.X R27, P1, PT, R27, R100, RZ, P1, !PT ;  /* 0x000000641b1b7210 */ /* 0x000fc60000f3e4ff */
[----:B------:R-:W-:Y:S01]  /*17c50*/  IMAD.MOV.U32 R118, RZ, RZ, R117 ;  /* 0x000000ffff767224 */ /* 0x000fe200078e0075 */
[----:B------:R-:W-:Y:S01]  /*17c60*/  IADD3.X R27, P3, PT, R27, R122, RZ, P3, !PT ;  /* 0x0000007a1b1b7210 */ /* 0x000fe20001f7e4ff */
[----:B------:R-:W-:Y:S01]  /*17c70*/  IMAD.WIDE.U32.X R108, R67, R73, R114, P2 ;  /* 0x00000049436c7225 */ /* 0x000fe200010e0472 */
[----:B------:R-:W-:-:S03]  /*17c80*/  IADD3 R117, P2, PT, R123, R58, RZ ;  /* 0x0000003a7b757210 */ /* 0x000fc60007f5e0ff */
[----:B------:R-:W-:Y:S01]  /*17c90*/  IMAD.WIDE.U32.X R106, R75, R65, R110, P6 ;  /* 0x000000414b6a7225 */ /* 0x000fe200030e046e */
[----:B------:R-:W-:Y:S02]  /*17ca0*/  IADD3 R111, P6, PT, R55, R56, RZ ;  /* 0x00000038376f7210 */ /* 0x000fe40007fde0ff */
[----:B------:R-:W-:Y:S01]  /*17cb0*/  IADD3.X R116, P2, PT, R103, R120, RZ, P2, !PT ;  /* 0x0000007867747210 */ /* 0x000fe2000175e4ff */
[----:B------:R-:W-:Y:S01]  /*17cc0*/  IMAD.WIDE.U32.X R112, R69, R71, R118, P5 ;  /* 0x0000004745707225 */ /* 0x000fe200028e0476 */
[----:B------:R-:W-:-:S03]  /*17cd0*/  IADD3 R117, P5, PT, R117, R54, RZ ;  /* 0x0000003675757210 */ /* 0x000fc60007fbe0ff */
[----:B------:R-:W-:Y:S01]  /*17ce0*/  IMAD.MOV.U32 R100, RZ, RZ, R57 ;  /* 0x000000ffff647224 */ /* 0x000fe200078e0039 */
[----:B------:R-:W-:Y:S01]  /*17cf0*/  IADD3.X R116, P5, PT, R116, R111, RZ, P5, !PT ;  /* 0x0000006f74747210 */ /* 0x000fe20002fbe4ff */
[----:B------:R-:W-:Y:S01]  /*17d00*/  IMAD.WIDE.U32 R54, R52, R10, RZ ;  /* 0x0000000a34367225 */ /* 0x000fe200078e00ff */
[----:B------:R-:W-:-:S03]  /*17d10*/  IADD3.X R103, P1, P0, R106, R108, R112, P1, P0 ;  /* 0x0000006c6a677210 */ /* 0x000fc60000820470 */
[----:B------:R-:W-:Y:S01]  /*17d20*/  IMAD.WIDE.U32.X R100, R48, R5, R100, P6 ;  /* 0x0000000530647225 */ /* 0x000fe200030e0464 */
[----:B------:R-:W-:-:S03]  /*17d30*/  IADD3.X R115, PT, PT, R107, R109, R113, P1, P0 ;  /* 0x0000006d6b737210 */ /* 0x000fc60000fe0471 */
[----:B------:R-:W-:-:S04]  /*17d40*/  IMAD.WIDE.U32 R58, R79, R60, RZ ;  /* 0x0000003c4f3a7225 */ /* 0x000fc800078e00ff */
[----:B------:R-:W-:Y:S01]  /*17d50*/  IMAD.WIDE.U32 R56, R50, R10, RZ ;  /* 0x0000000a32387225 */ /* 0x000fe200078e00ff */
[----:B------:R-:W-:-:S03]  /*17d60*/  IADD3.X R10, P2, P5, R100, R51, R104, P5, P2 ;  /* 0x00000033640a7210 */ /* 0x000fc60002d44468 */
[----:B------:R-:W-:Y:S01]  /*17d70*/  IMAD.WIDE.U32 R54, P6, R5, R50, R54 ;  /* 0x0000003205367225 */ /* 0x000fe200078c0036 */
[----:B------:R-:W-:-:S03]  /*17d80*/  IADD3.X R105, PT, PT, R101, R121, R105, P2, P5 ;  /* 0x0000007965697210 */ /* 0x000fc600017ea469 */
[----:B------:R-:W-:Y:S01]  /*17d90*/  IMAD.WIDE.U32 R50, R48, R2, RZ ;  /* 0x0000000230327225 */ /* 0x000fe200078e00ff */
[----:B------:R-:W-:-:S03]  /*17da0*/  IADD3 R42, P0, PT, R57, R54, RZ ;  /* 0x00000036392a7210 */ /* 0x000fc60007f1e0ff */
[----:B------:R-:W-:-:S04]  /*17db0*/  IMAD.WIDE.U32 R108, P1, R78, R61, R58 ;  /* 0x0000003d4e6c7225 */ /* 0x000fc8000782003a */
[----:B------:R-:W-:Y:S01]  /*17dc0*/  IMAD.X R59, RZ, RZ, RZ, P6 ;  /* 0x000000ffff3b7224 */ /* 0x000fe200030e06ff */
[----:B------:R-:W-:Y:S01]  /*17dd0*/  IADD3.X R111, PT, PT, RZ, RZ, RZ, P1, !PT ;  /* 0x000000ffff6f7210 */ /* 0x000fe20000ffe4ff */
[----:B------:R-:W-:Y:S02]  /*17de0*/  IMAD.MOV.U32 R58, RZ, RZ, R55 ;  /* 0x000000ffff3a7224 */ /* 0x000fe400078e0037 */
[----:B------:R-:W-:-:S04]  /*17df0*/  IMAD.WIDE.U32 R54, P6, R0, R14, R50 ;  /* 0x0000000e00367225 */ /* 0x000fc800078c0032 */
[----:B------:R-:W-:-:S04]  /*17e00*/  IMAD.WIDE.U32 R106, R78, R60, RZ ;  /* 0x0000003c4e6a7225 */ /* 0x000fc800078e00ff */
[----:B------:R-:W-:Y:S01]  /*17e10*/  IMAD.WIDE.U32.X R58, R52, R5, R58, P0 ;  /* 0x00000005343a7225 */ /* 0x000fe200000e043a */
[----:B------:R-:W-:Y:S02]  /*17e20*/  IADD3 R5, P0, PT, R44, R56, RZ ;  /* 0x000000382c057210 */ /* 0x000fe40007f1e0ff */
[----:B------:R-:W-:Y:S01]  /*17e30*/  IADD3 R114, P2, PT, R25, R106, RZ ;  /* 0x0000006a19727210 */ /* 0x000fe20007f5e0ff */
[----:B------:R-:W-:Y:S01]  /*17e40*/  IMAD.WIDE.U32 R50, R14, R2, RZ ;  /* 0x000000020e327225 */ /* 0x000fe200078e00ff */
[----:B------:R-:W-:Y:S02]  /*17e50*/  IADD3.X R25, P0, PT, R47, R42, RZ, P0, !PT ;  /* 0x0000002a2f197210 */ /* 0x000fe4000071e4ff */
[----:B------:R-:W-:Y:S01]  /*17e60*/  IADD3 R100, P5, PT, R107, R108, RZ ;  /* 0x0000006c6b647210 */ /* 0x000fe20007fbe0ff */
[----:B------:R-:W-:Y:S01]  /*17e70*/  IMAD.X R57, RZ, RZ, RZ, P6 ;  /* 0x000000ffff397224 */ /* 0x000fe200030e06ff */
[----:B------:R-:W-:Y:S01]  /*17e80*/  IADD3 R104, P1, PT, R5, R50, RZ ;  /* 0x0000003205687210 */ /* 0x000fe20007f3e0ff */
[----:B------:R-:W-:Y:S01]  /*17e90*/  IMAD.MOV.U32 R56, RZ, RZ, R55 ;  /* 0x000000ffff387224 */ /* 0x000fe200078e0037 */
[----:B------:R-:W-:Y:S01]  /*17ea0*/  IADD3 R50, P6, PT, R51, R54, RZ ;  /* 0x0000003633327210 */ /* 0x000fe20007fde0ff */
[----:B------:R-:W-:Y:S01]  /*17eb0*/  IMAD.MOV.U32 R110, RZ, RZ, R109 ;  /* 0x000000ffff6e7224 */ /* 0x000fe200078e006d */
[----:B------:R-:W-:Y:S01]  /*17ec0*/  IADD3.X R27, P2, PT, R27, R100, RZ, P2, !PT ;  /* 0x000000641b1b7210 */ /* 0x000fe2000175e4ff */
[----:B------:R-:W-:Y:S01]  /*17ed0*/  IMAD.WIDE.U32 R106, R48, R21, RZ ;  /* 0x00000015306a7225 */ /* 0x000fe200078e00ff */
[----:B------:R-:W-:-:S03]  /*17ee0*/  IADD3.X R25, P1, PT, R25, R50, RZ, P1, !PT ;  /* 0x0000003219197210 */ /* 0x000fc60000f3e4ff */
[----:B------:R-:W-:-:S04]  /*17ef0*/  IMAD.WIDE.U32.X R50, R48, R0, R56, P6 ;  /* 0x0000000030327225 */ /* 0x000fc800030e0438 */
[----:B------:R-:W-:Y:S01]  /*17f00*/  IMAD.WIDE.U32.X R112, R77, R63, R38, P4 ;  /* 0x0000003f4d707225 */ /* 0x000fe200020e0426 */
[----:B------:R-:W-:-:S03]  /*17f10*/  IADD3.X R58, P0, P6, R50, R37, R58, P1, P0 ;  /* 0x00000025323a7210 */ /* 0x000fc60000e0043a */
[----:B------:R-:W-:Y:S01]  /*17f20*/  IMAD.WIDE.U32.X R110, R79, R61, R110, P5 ;  /* 0x0000003d4f6e7225 */ /* 0x000fe200028e046e */
[----:B------:R-:W-:-:S03]  /*17f30*/  IADD3.X R59, PT, PT, R51, R43, R59, P0, P6 ;  /* 0x0000002b333b7210 */ /* 0x000fc600007ec43b */
[----:B------:R-:W-:Y:S01]  /*17f40*/  IMAD.WIDE.U32 R100, R14, R21, RZ ;  /* 0x000000150e647225 */ /* 0x000fe200078e00ff */
[----:B------:R-:W-:Y:S02]  /*17f50*/  IADD3.X R44, P5, P6, R110, R103, R112, P2, P3 ;  /* 0x000000676e2c7210 */ /* 0x000fe400016a6470 */
[----:B------:R-:W-:Y:S01]  /*17f60*/  LOP3.LUT R103, R31, 0x7ffff, RZ, 0xc0, !PT ;  /* 0x0007ffff1f677812 */ /* 0x000fe200078ec0ff */
[----:B------:R-:W-:Y:S01]  /*17f70*/  IMAD.WIDE.U32 R106, P4, R17, R14, R106 ;  /* 0x0000000e116a7225 */ /* 0x000fe2000788006a */
[----:B------:R-:W-:-:S03]  /*17f80*/  IADD3.X R110, PT, PT, R111, R115, R113, P5, P6 ;  /* 0x000000736f6e7210 */ /* 0x000fc60002fec471 */
[----:B------:R-:W-:Y:S01]  /*17f90*/  IMAD.WIDE.U32 R56, R45, R3, RZ ;  /* 0x000000032d387225 */ /* 0x000fe200078e00ff */
[----:B------:R-:W-:Y:S02]  /*17fa0*/  IADD3.X R43, PT, PT, RZ, RZ, RZ, P4, !PT ;  /* 0x000000ffff2b7210 */ /* 0x000fe400027fe4ff */
[----:B------:R-:W-:Y:S01]  /*17fb0*/  IADD3 R14, P6, PT, R101, R106, RZ ;  /* 0x0000006a650e7210 */ /* 0x000fe20007fde0ff */
[----:B------:R-:W-:-:S04]  /*17fc0*/  IMAD.WIDE.U32 R108, R45, R2, RZ ;  /* 0x000000022d6c7225 */ /* 0x000fc800078e00ff */
[----:B------:R-:W-:-:S04]  /*17fd0*/  IMAD.WIDE.U32 R50, R40, R3, RZ ;  /* 0x0000000328327225 */ /* 0x000fc800078e00ff */
[----:B------:R-:W-:Y:S02]  /*17fe0*/  IMAD.MOV.U32 R42, RZ, RZ, R107 ;  /* 0x000000ffff2a7224 */ /* 0x000fe400078e006b */
[----:B------:R-:W-:-:S04]  /*17ff0*/  IMAD.WIDE.U32 R54, R53, R3, RZ ;  /* 0x0000000335367225 */ /* 0x000fc800078e00ff */
[----:B------:R-:W-:Y:S01]  /*18000*/  IMAD.WIDE.U32 R38, R53, R2, RZ ;  /* 0x0000000235267225 */ /* 0x000fe200078e00ff */
[----:B------:R-:W-:-:S03]  /*18010*/  IADD3 R21, P0, PT, R16, R54, RZ ;  /* 0x0000003610157210 */ /* 0x000fc60007f1e0ff */
[----:B------:R-:W-:Y:S01]  /*18020*/  IMAD.WIDE.U32 R56, P1, R53, R4, R56 ;  /* 0x0000000435387225 */ /* 0x000fe20007820038 */
[----:B------:R-:W-:-:S03]  /*18030*/  IADD3 R5, P4, PT, R18, R38, RZ ;  /* 0x0000002612057210 */ /* 0x000fc60007f9e0ff */
[----:B------:R-:W-:Y:S01]  /*18040*/  IMAD.WIDE.U32 R108, P3, R53, R0, R108 ;  /* 0x00000000356c7225 */ /* 0x000fe2000786006c */
[----:B------:R-:W-:-:S03]  /*18050*/  IADD3 R54, P2, PT, R55, R56, RZ ;  /* 0x0000003837367210 */ /* 0x000fc60007f5e0ff */
[----:B------:R-:W-:Y:S01]  /*18060*/  IMAD.WIDE.U32.X R42, R48, R17, R42, P6 ;  /* 0x00000011302a7225 */ /* 0x000fe200030e042a */
[----:B------:R-:W-:Y:S02]  /*18070*/  IADD3 R18, P5, PT, R39, R108, RZ ;  /* 0x0000006c27127210 */ /* 0x000fe40007fbe0ff */
[----:B------:R-:W-:Y:S01]  /*18080*/  IADD3.X R19, P0, PT, R19, R54, RZ, P0, !PT ;  /* 0x0000003613137210 */ /* 0x000fe2000071e4ff */
[----:B------:R-:W-:Y:S01]  /*18090*/  IMAD.WIDE.U32 R50, P6, R49, R4, R50 ;  /* 0x0000000431327225 */ /* 0x000fe200078c0032 */
[----:B------:R-:W-:-:S03]  /*180a0*/  IADD3.X R13, P4, PT, R13, R18, RZ, P4, !PT ;  /* 0x000000120d0d7210 */ /* 0x000fc6000279e4ff */
[----:B------:R-:W-:Y:S01]  /*180b0*/  IMAD.WIDE.U32 R2, R49, R3, RZ ;  /* 0x0000000331027225 */ /* 0x000fe200078e00ff */
[----:B------:R-:W-:-:S03]  /*180c0*/  IADD3.X R49, PT, PT, RZ, RZ, RZ, P3, !PT ;  /* 0x000000ffff317210 */ /* 0x000fc60001ffe4ff */
[----:B------:R-:W-:Y:S01]  /*180d0*/  IMAD.X R39, RZ, RZ, RZ, P1 ;  /* 0x000000ffff277224 */ /* 0x000fe200008e06ff */
[----:B------:R-:W-:Y:S01]  /*180e0*/  IADD3 R56, P3, PT, R3, R50, RZ ;  /* 0x0000003203387210 */ /* 0x000fe20007f7e0ff */
[----:B------:R-:W-:Y:S01]  /*180f0*/  IMAD.MOV.U32 R38, RZ, RZ, R57 ;  /* 0x000000ffff267224 */ /* 0x000fe200078e0039 */
[----:B------:R-:W-:Y:S01]  /*18100*/  SHF.L.W.U32.HI R3, R31, 0xd, R36 ;  /* 0x0000000d1f037819 */ /* 0x000fe20000010e24 */
[----:B------:R-:W-:Y:S01]  /*18110*/  IMAD.X R37, RZ, RZ, RZ, P6 ;  /* 0x000000ffff257224 */ /* 0x000fe200030e06ff */
[----:B------:R-:W-:Y:S01]  /*18120*/  IADD3 R101, P1, PT, R21, R100, RZ ;  /* 0x0000006415657210 */ /* 0x000fe20007f3e0ff */
[----:B------:R-:W-:Y:S01]  /*18130*/  IMAD.WIDE.U32.X R16, R45, R4, R38, P2 ;  /* 0x000000042d107225 */ /* 0x000fe200010e0426 */
[----:B------:R-:W-:Y:S02]  /*18140*/  IADD3 R52, P2, PT, R5, R2, RZ ;  /* 0x0000000205347210 */ /* 0x000fe40007f5e0ff */
[----:B------:R-:W-:Y:S01]  /*18150*/  SHF.L.W.U32.HI R2, R36, 0xd, R41 ;  /* 0x0000000d24027819 */ /* 0x000fe20000010e29 */
[----:B------:R-:W-:Y:S01]  /*18160*/  IMAD.MOV.U32 R48, RZ, RZ, R109 ;  /* 0x000000ffff307224 */ /* 0x000fe200078e006d */
[----:B------:R-:W-:Y:S01]  /*18170*/  IADD3 R50, P6, PT, R3, R20, RZ ;  /* 0x0000001403327210 */ /* 0x000fe20007fde0ff */
[----:B------:R-:W-:Y:S01]  /*18180*/  IMAD.MOV.U32 R36, RZ, RZ, R51 ;  /* 0x000000ffff247224 */ /* 0x000fe200078e0033 */
[----:B------:R-:W-:Y:S01]  /*18190*/  SHF.L.W.U32.HI R20, R25, 0xd, R58 ;  /* 0x0000000d19147819 */ /* 0x000fe20000010e3a */
[----:B------:R-:W-:Y:S01]  /*181a0*/  IMAD.WIDE.U32.X R38, R45, R0, R48, P5 ;  /* 0x000000002d267225 */ /* 0x000fe200028e0430 */
[----:B------:R-:W-:-:S02]  /*181b0*/  IADD3.X R45, P6, PT, R2, R7, RZ, P6, !PT ;  /* 0x00000007022d7210 */ /* 0x000fc400037de4ff */
[----:B------:R-:W-:Y:S01]  /*181c0*/  SHF.L.W.U32.HI R21, R58, 0xd, R59 ;  /* 0x0000000d3a157819 */ /* 0x000fe20000010e3b */
[----:B------:R-:W-:Y:S01]  /*181d0*/  IMAD.WIDE.U32.X R40, R40, R4, R36, P3 ;  /* 0x0000000428287225 */ /* 0x000fe200018e0424 */
[----:B------:R-:W-:Y:S02]  /*181e0*/  IADD3.X R22, P3, PT, RZ, R22, RZ, P6, !PT ;  /* 0x00000016ff167210 */ /* 0x000fe4000377e4ff */
[----:B------:R-:W-:Y:S02]  /*181f0*/  IADD3 R20, P5, PT, R20, R117, RZ ;  /* 0x0000007514147210 */ /* 0x000fe40007fbe0ff */
[----:B------:R-:W-:Y:S02]  /*18200*/  IADD3.X R5, PT, PT, RZ, R23, RZ, P3, !PT ;  /* 0x00000017ff057210 */ /* 0x000fe40001ffe4ff */
[----:B------:R-:W-:Y:S02]  /*18210*/  SHF.L.W.U32.HI R3, R45, 0xd, R22 ;  /* 0x0000000d2d037819 */ /* 0x000fe40000010e16 */
[----:B------:R-:W-:-:S02]  /*18220*/  IADD3.X R21, P5, PT, R21, R116, RZ, P5, !PT ;  /* 0x0000007415157210 */ /* 0x000fc40002fbe4ff */
[----:B------:R-:W-:Y:S02]  /*18230*/  IADD3.X R37, P3, PT, R19, R14, RZ, P1, !PT ;  /* 0x0000000e13257210 */ /* 0x000fe40000f7e4ff */
[----:B------:R-:W-:Y:S02]  /*18240*/  SHF.L.W.U32.HI R5, R22, 0xd, R5 ;  /* 0x0000000d16057819 */ /* 0x000fe40000010e05 */
[----:B------:R-:W-:Y:S02]  /*18250*/  IADD3 R0, P1, PT, R3, R24, RZ ;  /* 0x0000001803007210 */ /* 0x000fe40007f3e0ff */
[----:B------:R-:W-:Y:S02]  /*18260*/  IADD3.X R4, P5, PT, RZ, R10, RZ, P5, !PT ;  /* 0x0000000aff047210 */ /* 0x000fe40002fbe4ff */
[----:B------:R-:W-:Y:S02]  /*18270*/  IADD3.X R26, P1, PT, R5, R26, RZ, P1, !PT ;  /* 0x0000001a051a7210 */ /* 0x000fe40000f3e4ff */
[----:B------:R-:W-:Y:S01]  /*18280*/  IADD3.X R24, P2, PT, R13, R56, RZ, P2, !PT ;  /* 0x000000380d187210 */ /* 0x000fe2000175e4ff */
[----:B------:R-:W-:Y:S01]  /*18290*/  IMAD.X R3, RZ, RZ, R105, P5 ;  /* 0x000000ffff037224 */ /* 0x000fe200028e0669 */
[----:B------:R-:W-:-:S02]  /*182a0*/  IADD3.X R29, P1, PT, RZ, R29, RZ, P1, !PT ;  /* 0x0000001dff1d7210 */ /* 0x000fc40000f3e4ff */
[----:B------:R-:W-:Y:S02]  /*182b0*/  SHF.L.W.U32.HI R2, R21, 0xd, R4 ;  /* 0x0000000d15027819 */ /* 0x000fe40000010e04 */
[----:B------:R-:W-:Y:S01]  /*182c0*/  IADD3.X R23, P3, P5, R42, R12, R16, P3, P0 ;  /* 0x0000000c2a177210 */ /* 0x000fe20001d60410 */
[----:B------:R-:W-:Y:S01]  /*182d0*/  IMAD.X R28, RZ, RZ, R28, P1 ;  /* 0x000000ffff1c7224 */ /* 0x000fe200008e061c */
[----:B------:R-:W-:Y:S02]  /*182e0*/  SHF.L.W.U32.HI R5, R4, 0xd, R3 ;  /* 0x0000000d04057819 */ /* 0x000fe40000010e03 */
[----:B------:R-:W-:Y:S02]  /*182f0*/  IADD3 R2, P0, PT, R2, R33, RZ ;  /* 0x0000002102027210 */ /* 0x000fe40007f1e0ff */
[----:B------:R-:W-:Y:S02]  /*18300*/  IADD3.X R38, P2, P4, R40, R8, R38, P2, P4 ;  /* 0x0000000828267210 */ /* 0x000fe40001448426 */
[----:B------:R-:W-:-:S02]  /*18310*/  SHF.L.W.U32.HI R8, R26, 0xd, R29 ;  /* 0x0000000d1a087819 */ /* 0x000fc40000010e1d */
[----:B------:R-:W-:Y:S02]  /*18320*/  LOP3.LUT R3, R26, 0x7ffff, RZ, 0xc0, !PT ;  /* 0x0007ffff1a037812 */ /* 0x000fe400078ec0ff */
[----:B------:R-:W-:Y:S02]  /*18330*/  IADD3.X R42, PT, PT, R43, R11, R17, P3, P5 ;  /* 0x0000000b2b2a7210 */ /* 0x000fe40001fea411 */
[----:B------:R-:W-:Y:S01]  /*18340*/  IADD3.X R4, P0, PT, R5, R6, RZ, P0, !PT ;  /* 0x0000000605047210 */ /* 0x000fe2000071e4ff */
[-C--:B------:R-:W-:Y:S01]  /*18350*/  IMAD.WIDE.U32 R6, R3, R0.reuse, RZ ;  /* 0x0000000003067225 */ /* 0x080fe200078e00ff */
[----:B------:R-:W-:Y:S02]  /*18360*/  SHF.L.W.U32.HI R11, R29, 0xd, R28 ;  /* 0x0000000d1d0b7819 */ /* 0x000fe40000010e1c */
[----:B------:R-:W-:Y:S01]  /*18370*/  IADD3 R5, P1, PT, R8, R35, RZ ;  /* 0x0000002308057210 */ /* 0x000fe20007f3e0ff */
[----:B------:R-:W-:Y:S01]  /*18380*/  IMAD.WIDE.U32 R28, R0, R0, RZ ;  /* 0x00000000001c7225 */ /* 0x000fe200078e00ff */
[----:B------:R-:W-:-:S02]  /*18390*/  IADD3.X R17, P0, PT, RZ, R30, RZ, P0, !PT ;  /* 0x0000001eff117210 */ /* 0x000fc4000071e4ff */
[----:B------:R-:W-:Y:S02]  /*183a0*/  IADD3.X R13, P1, PT, R11, R34, RZ, P1, !PT ;  /* 0x000000220b0d7210 */ /* 0x000fe40000f3e4ff */
[----:B------:R-:W-:Y:S01]  /*183b0*/  IADD3.X R40, PT, PT, R41, R9, R39, P2, P4 ;  /* 0x0000000929287210 */ /* 0x000fe200017e8427 */
[----:B------:R-:W-:Y:S01]  /*183c0*/  IMAD.WIDE.U32 R8, P2, R3, R0, R6 ;  /* 0x0000000003087225 */ /* 0x000fe20007840006 */
[----:B------:R-:W-:Y:S02]  /*183d0*/  IADD3.X R12, P1, PT, RZ, R15, RZ, P1, !PT ;  /* 0x0000000fff0c7210 */ /* 0x000fe40000f3e4ff */
[----:B------:R-:W-:Y:S01]  /*183e0*/  SHF.L.W.U32.HI R6, R4, 0xd, R17 ;  /* 0x0000000d04067819 */ /* 0x000fe20000010e11 */
[----:B------:R-:W-:Y:S01]  /*183f0*/  IMAD.X R10, RZ, RZ, R32, P0 ;  /* 0x000000ffff0a7224 */ /* 0x000fe200000e0620 */
[----:B------:R-:W-:Y:S01]  /*18400*/  LOP3.LUT R7, R13, 0x7ffff, RZ, 0xc0, !PT ;  /* 0x0007ffff0d077812 */ /* 0x000fe200078ec0ff */
[----:B------:R-:W-:Y:S01]  /*18410*/  IMAD.WIDE.U32 R14, R0, 0x26, RZ ;  /* 0x00000026000e7825 */ /* 0x000fe200078e00ff */
[----:B------:R-:W-:-:S02]  /*18420*/  IADD3 R6, P0, PT, R6, R101, RZ ;  /* 0x0000006506067210 */ /* 0x000fc40007f1e0ff */
[----:B------:R-:W-:Y:S01]  /*18430*/  SHF.L.W.U32.HI R10, R17, 0xd, R10 ;  /* 0x0000000d110a7819 */ /* 0x000fe20000010e0a */
[----:B------:R-:W-:Y:S01]  /*18440*/  IMAD.X R11, RZ, RZ, R46, P1 ;  /* 0x000000ffff0b7224 */ /* 0x000fe200008e062e */
[----:B------:R-:W-:Y:S01]  /*18450*/  IADD3 R22, P5, PT, R29, R8, RZ ;  /* 0x000000081d167210 */ /* 0x000fe20007fbe0ff */
[----:B------:R-:W-:Y:S01]  /*18460*/  IMAD.MOV.U32 R18, RZ, RZ, R9 ;  /* 0x000000ffff127224 */ /* 0x000fe200078e0009 */
[----:B------:R-:W-:Y:S01]  /*18470*/  SHF.L.W.U32.HI R9, R13, 0xd, R12 ;  /* 0x0000000d0d097819 */ /* 0x000fe20000010e0c */
[----:B------:R-:W-:Y:S01]  /*18480*/  IMAD R39, R3, 0x26, RZ ;  /* 0x0000002603277824 */ /* 0x000fe200078e02ff */
[----:B------:R-:W-:Y:S01]  /*18490*/  IADD3.X R8, P0, PT, R10, R37, RZ, P0, !PT ;  /* 0x000000250a087210 */ /* 0x000fe2000071e4ff */
[----:B------:R-:W-:Y:S01]  /*184a0*/  IMAD.WIDE.U32 R100, R5, 0x13, RZ ;  /* 0x0000001305647825 */ /* 0x000fe200078e00ff */
[----:B------:R-:W-:Y:S02]  /*184b0*/  SHF.L.W.U32.HI R12, R12, 0xd, R11 ;  /* 0x0000000d0c0c7819 */ /* 0x000fe40000010e0b */
[----:B------:R-:W-:Y:S01]  /*184c0*/  IADD3 R9, P4, PT, R9, R114, RZ ;  /* 0x0000007209097210 */ /* 0x000fe20007f9e0ff */
[----:B------:R-:W-:Y:S01]  /*184d0*/  IMAD.WIDE.U32 R10, R7, R14, RZ ;  /* 0x0000000e070a7225 */ /* 0x000fe200078e00ff */
[----:B------:R-:W-:-:S02]  /*184e0*/  IADD3.X R19, PT, PT, RZ, RZ, RZ, P2, !PT ;  /* 0x000000ffff137210 */ /* 0x000fc400017fe4ff */
[----:B------:R-:W-:Y:S01]  /*184f0*/  IADD3.X R30, P4, PT, R12, R27, RZ, P4, !PT ;  /* 0x0000001b0c1e7210 */ /* 0x000fe2000279e4ff */
[----:B------:R-:W-:Y:S01]  /*18500*/  IMAD.IADD R39, R15, 0x1, R39 ;  /* 0x000000010f277824 */ /* 0x000fe200078e0227 */
[----:B------:R-:W-:Y:S01]  /*18510*/  IADD3.X R15, P0, PT, RZ, R23, RZ, P0, !PT ;  /* 0x00000017ff0f7210 */ /* 0x000fe2000071e4ff */
[----:B------:R-:W-:Y:S01]  /*18520*/  IMAD.WIDE.U32 R16, R5, R14, RZ ;  /* 0x0000000e05107225 */ /* 0x000fe200078e00ff */
[----:B------:R-:W-:Y:S02]  /*18530*/  LOP3.LUT R105, R25, 0x7ffff, RZ, 0xc0, !PT ;  /* 0x0007ffff19697812 */ /* 0x000fe400078ec0ff */
[----:B------:R-:W-:Y:S01]  /*18540*/  IADD3.X R32, PT, PT, RZ, R42, RZ, P0, !PT ;  /* 0x0000002aff207210 */ /* 0x000fe200007fe4ff */
[----:B------:R-:W-:Y:S01]  /*18550*/  IMAD.WIDE.U32 R12, P1, R39, R5, R10 ;  /* 0x00000005270c7225 */ /* 0x000fe2000782000a */
[----:B------:R-:W-:Y:S02]  /*18560*/  SHF.L.W.U32.HI R11, R8, 0xd, R15 ;  /* 0x0000000d080b7819 */ /* 0x000fe40000010e0f */
[----:B------:R-:W-:Y:S01]  /*18570*/  SHF.L.W.U32.HI R15, R15, 0xd, R32 ;  /* 0x0000000d0f0f7819 */ /* 0x000fe20000010e20 */
[----:B------:R-:W-:Y:S01]  /*18580*/  IMAD R23, R7, 0x13, RZ ;  /* 0x0000001307177824 */ /* 0x000fe200078e02ff */
[----:B------:R-:W-:Y:S01]  /*18590*/  IADD3 R54, P2, PT, R17, R12, RZ ;  /* 0x0000000c11367210 */ /* 0x000fe20007f5e0ff */
[----:B------:R-:W-:Y:S01]  /*185a0*/  IMAD.WIDE.U32 R26, R7, R100, RZ ;  /* 0x00000064071a7225 */ /* 0x000fe200078e00ff */
[----:B------:R-:W-:-:S02]  /*185b0*/  IADD3 R11, P0, PT, R11, R52, RZ ;  /* 0x000000340b0b7210 */ /* 0x000fc40007f1e0ff */
[----:B------:R-:W-:Y:S01]  /*185c0*/  LOP3.LUT R12, R30, 0x7ffff, RZ, 0xc0, !PT ;  /* 0x0007ffff1e0c7812 */ /* 0x000fe200078ec0ff */
[----:B------:R-:W-:Y:S01]  /*185d0*/  IMAD.IADD R10, R101, 0x1, R23 ;  /* 0x00000001650a7824 */ /* 0x000fe200078e0217 */
[----:B------:R-:W-:Y:S01]  /*185e0*/  IADD3.X R23, P4, PT, RZ, R44, RZ, P4, !PT ;  /* 0x0000002cff177210 */ /* 0x000fe2000279e4ff */
[----:B------:R-:W-:Y:S02]  /*185f0*/  IMAD.X R37, RZ, RZ, RZ, P1 ;  /* 0x000000ffff257224 */ /* 0x000fe400008e06ff */
[----:B------:R-:W-:Y:S01]  /*18600*/  IMAD.MOV.U32 R36, RZ, RZ, R13 ;  /* 0x000000ffff247224 */ /* 0x000fe200078e000d */
[----:B------:R-:W-:Y:S01]  /*18610*/  IADD3.X R13, P0, PT, R15, R24, RZ, P0, !PT ;  /* 0x000000180f0d7210 */ /* 0x000fe2000071e4ff */
[----:B------:R-:W-:Y:S01]  /*18620*/  IMAD.WIDE.U32 R34, P1, R10, R5, R26 ;  /* 0x000000050a227225 */ /* 0x000fe2000782001a */
[----:B------:R-:W-:-:S03]  /*18630*/  SHF.L.W.U32.HI R17, R30, 0xd, R23 ;  /* 0x0000000d1e117819 */ /* 0x000fc60000010e17 */
[----:B------:R-:W-:Y:S01]  /*18640*/  IMAD.WIDE.U32 R26, R9, R14, RZ ;  /* 0x0000000e091a7225 */ /* 0x000fe200078e00ff */
[----:B------:R-:W-:-:S03]  /*18650*/  IADD3.X R47, PT, PT, RZ, RZ, RZ, P1, !PT ;  /* 0x000000ffff2f7210 */ /* 0x000fc60000ffe4ff */
[----:B------:R-:W-:-:S04]  /*18660*/  IMAD.WIDE.U32 R14, R12, R14, RZ ;  /* 0x0000000e0c0e7225 */ /* 0x000fc800078e00ff */
[----:B------:R-:W-:Y:S02]  /*18670*/  IMAD.X R24, RZ, RZ, R110, P4 ;  /* 0x000000ffff187224 */ /* 0x000fe400020e066e */
[----:B------:R-:W-:Y:S01]  /*18680*/  IMAD.WIDE.U32 R30, P6, R39, R9, R14 ;  /* 0x00000009271e7225 */ /* 0x000fe200078c000e */
[----:B------:R-:W-:Y:S02]  /*18690*/  IADD3.X R14, P0, PT, RZ, R38, RZ, P0, !PT ;  /* 0x00000026ff0e7210 */ /* 0x000fe4000071e4ff */
[----:B------:R-:W-:Y:S01]  /*186a0*/  SHF.L.W.U32.HI R23, R23, 0xd, R24 ;  /* 0x0000000d17177819 */ /* 0x000fe20000010e18 */
[----:B------:R-:W-:Y:S01]  /*186b0*/  IMAD.WIDE.U32 R102, R17, 0x13, R102 ;  /* 0x0000001311667825 */ /* 0x000fe200078e0066 */
[----:B------:R-:W-:Y:S02]  /*186c0*/  IADD3 R52, P4, PT, R27, R30, RZ ;  /* 0x0000001e1b347210 */ /* 0x000fe40007f9e0ff */
[----:B------:R-:W-:Y:S01]  /*186d0*/  LOP3.LUT R17, R45, 0x7ffff, RZ, 0xc0, !PT ;  /* 0x0007ffff2d117812 */ /* 0x000fe200078ec0ff */
[----:B------:R-:W-:Y:S01]  /*186e0*/  IMAD R41, R23, 0x13, RZ ;  /* 0x0000001317297824 */ /* 0x000fe200078e02ff */
[----:B------:R-:W-:Y:S01]  /*186f0*/  MOV R44, R31 ;  /* 0x0000001f002c7202 */ /* 0x000fe20000000f00 */
[----:B------:R-:W-:Y:S01]  /*18700*/  IMAD.X R15, RZ, RZ, R40, P0 ;  /* 0x000000ffff0f7224 */ /* 0x000fe200000e0628 */
[----:B------:R-:W-:Y:S01]  /*18710*/  SHF.L.U32 R58, R102, 0x1, RZ ;  /* 0x00000001663a7819 */ /* 0x000fe200000006ff */
[----:B------:R-:W-:Y:S01]  /*18720*/  IMAD.WIDE.U32 R32, R5, R100, RZ ;  /* 0x0000006405207225 */ /* 0x000fe200078e00ff */
[----:B------:R-:W-:-:S02]  /*18730*/  IADD3 R41, PT, PT, R103, R41, RZ ;  /* 0x0000002967297210 */ /* 0x000fc40007ffe0ff */
[----:B------:R-:W-:Y:S01]  /*18740*/  SHF.L.W.U32.HI R23, R14, 0xd, R15 ;  /* 0x0000000d0e177819 */ /* 0x000fe20000010e0f */
[----:B------:R-:W-:Y:S01]  /*18750*/  IMAD.WIDE.U32 R24, R102, R102, RZ ;  /* 0x0000006666187225 */ /* 0x000fe200078e00ff */
[----:B------:R-:W-:Y:S02]  /*18760*/  IADD3 R29, P1, PT, R26, R32, RZ ;  /* 0x000000201a1d7210 */ /* 0x000fe40007f3e0ff */
[----:B------:R-:W-:Y:S01]  /*18770*/  SHF.L.W.U32.HI R15, R13, 0xd, R14 ;  /* 0x0000000d0d0f7819 */ /* 0x000fe20000010e0e */
[----:B------:R-:W-:Y:S01]  /*18780*/  IMAD.WIDE.U32 R26, R5, 0x26, RZ ;  /* 0x00000026051a7825 */ /* 0x000fe200078e00ff */
[----:B------:R-:W-:Y:S02]  /*18790*/  LEA.HI R14, P0, R41, R50, RZ, 0xd ;  /* 0x00000032290e7211 */ /* 0x000fe400078168ff */
[----:B------:R-:W-:Y:S01]  /*187a0*/  IADD3 R51, P3, PT, R33, R34, RZ ;  /* 0x0000002221337210 */ /* 0x000fe20007f7e0ff */
[----:B------:R-:W-:Y:S01]  /*187b0*/  IMAD.MOV.U32 R46, RZ, RZ, R35 ;  /* 0x000000ffff2e7224 */ /* 0x000fe200078e0023 */
[----:B------:R-:W-:Y:S01]  /*187c0*/  SHF.L.U64.HI R109, R102, 0x1, R41 ;  /* 0x00000001666d7819 */ /* 0x000fe20000010229 */
[----:B------:R-:W-:Y:S01]  /*187d0*/  IMAD R35, R7, 0x26, RZ ;  /* 0x0000002607237824 */ /* 0x000fe200078e02ff */
[----:B------:R-:W-:Y:S01]  /*187e0*/  LOP3.LUT R58, R58, 0xfffffffe, RZ, 0xc0, !PT ;  /* 0xfffffffe3a3a7812 */ /* 0x000fe200078ec0ff */
[----:B------:R-:W-:Y:S01]  /*187f0*/  IMAD.WIDE.U32 R104, R15, 0x13, R104 ;  /* 0x000000130f687825 */ /* 0x000fe200078e0068 */
[----:B------:R-:W-:-:S02]  /*18800*/  LOP3.LUT R109, R109, 0xfffff, RZ, 0xc0, !PT ;  /* 0x000fffff6d6d7812 */ /* 0x000fc400078ec0ff */
[----:B------:R-:W-:Y:S01]  /*18810*/  IADD3.X R52, P1, PT, R52, R51, RZ, P1, !PT ;  /* 0x0000003334347210 */ /* 0x000fe20000f3e4ff */
[----:B------:R-:W-:Y:S01]  /*18820*/  IMAD.X R15, RZ, RZ, R17, P0 ;  /* 0x000000ffff0f7224 */ /* 0x000fe200000e0611 */
[----:B------:R-:W-:Y:S01]  /*18830*/  IADD3 R53, P0, PT, R24, R16, RZ ;  /* 0x0000001018357210 */ /* 0x000fe20007f1e0ff */
[----:B------:R-:W-:-:S04]  /*18840*/  IMAD.WIDE.U32 R32, R12, R26, RZ ;  /* 0x0000001a0c207225 */ /* 0x000fc800078e00ff */
[----:B------:R-:W-:-:S04]  /*18850*/  IMAD.WIDE.U32 R16, R14, 0x26, RZ ;  /* 0x000000260e107825 */ /* 0x000fc800078e00ff */
[----:B------:R-:W-:Y:S02]  /*18860*/  IMAD.IADD R35, R27, 0x1, R35 ;  /* 0x000000011b237824 */ /* 0x000fe400078e0223 */
[----:B------:R-:W-:Y:S02]  /*18870*/  IMAD.X R45, RZ, RZ, RZ, P6 ;  /* 0x000000ffff2d7224 */ /* 0x000fe400030e06ff */
[----:B------:R-:W-:Y:S02]  /*18880*/  IMAD R43, R15, 0x26, RZ ;  /* 0x000000260f2b7824 */ /* 0x000fe400078e02ff */
[----:B------:R-:W-:-:S04]  /*18890*/  IMAD.WIDE.U32 R32, P6, R35, R9, R32 ;  /* 0x0000000923207225 */ /* 0x000fc800078c0020 */
[----:B------:R-:W-:-:S04]  /*188a0*/  IMAD.WIDE.U32 R48, R9, R26, RZ ;  /* 0x0000001a09307225 */ /* 0x000fc800078e00ff */
[----:B------:R-:W-:-:S04]  /*188b0*/  IMAD.WIDE.U32 R26, R12, R16, RZ ;  /* 0x000000100c1a7225 */ /* 0x000fc800078e00ff */
[----:B------:R-:W-:Y:S02]  /*188c0*/  IMAD.IADD R17, R17, 0x1, R43 ;  /* 0x0000000111117824 */ /* 0x000fe400078e022b */
[----:B------:R-:W-:Y:S01]  /*188d0*/  IMAD.X R31, RZ, RZ, RZ, P6 ;  /* 0x000000ffff1f7224 */ /* 0x000fe200030e06ff */
[----:B------:R-:W-:Y:S01]  /*188e0*/  IADD3 R57, P6, PT, R49, R32, RZ ;  /* 0x0000002031397210 */ /* 0x000fe20007fde0ff */
[----:B------:R-:W-:Y:S02]  /*188f0*/  IMAD.MOV.U32 R30, RZ, RZ, R33 ;  /* 0x000000ffff1e7224 */ /* 0x000fe400078e0021 */
[----:B------:R-:W-:-:S04]  /*18900*/  IMAD.WIDE.U32.X R36, R39, R7, R36, P2 ;  /* 0x0000000727247225 */ /* 0x000fc800010e0424 */
[----:B------:R-:W-:-:S04]  /*18910*/  IMAD.WIDE.U32 R26, P2, R17, R9, R26 ;  /* 0x00000009111a7225 */ /* 0x000fc8000784001a */
[----:B------:R-:W-:Y:S01]  /*18920*/  IMAD.WIDE.U32 R32, R9, R16, RZ ;  /* 0x0000001009207225 */ /* 0x000fe200078e00ff */
[----:B------:R-:W-:-:S03]  /*18930*/  LOP3.LUT R16, R41, 0x7ffff, RZ, 0xc0, !PT ;  /* 0x0007ffff29107812 */ /* 0x000fc600078ec0ff */
[----:B------:R-:W-:-:S04]  /*18940*/  IMAD.WIDE.U32.X R30, R35, R12, R30, P6 ;  /* 0x0000000c231e7225 */ /* 0x000fc800030e041e */
[----:B------:R-:W-:Y:S01]  /*18950*/  IMAD.X R35, RZ, RZ, RZ, P2 ;  /* 0x000000ffff237224 */ /* 0x000fe200010e06ff */
[----:B------:R-:W-:Y:S01]  /*18960*/  IADD3 R108, P2, PT, R33, R26, RZ ;  /* 0x0000001a216c7210 */ /* 0x000fe20007f5e0ff */
[----:B------:R-:W-:-:S04]  /*18970*/  IMAD.WIDE.U32 R40, R109, R14, RZ ;  /* 0x0000000e6d287225 */ /* 0x000fc800078e00ff */
[----:B------:R-:W-:Y:S02]  /*18980*/  IMAD.MOV.U32 R34, RZ, RZ, R27 ;  /* 0x000000ffff227224 */ /* 0x000fe400078e001b */
[----:B------:R-:W-:-:S04]  /*18990*/  IMAD.WIDE.U32 R26, R16, R102, RZ ;  /* 0x00000066101a7225 */ /* 0x000fc800078e00ff */
[----:B------:R-:W-:-:S04]  /*189a0*/  IMAD.WIDE.U32.X R44, R39, R12, R44, P4 ;  /* 0x0000000c272c7225 */ /* 0x000fc800020e042c */
[----:B------:R-:W-:-:S04]  /*189b0*/  IMAD.WIDE.U32 R106, R9, 0x13, RZ ;  /* 0x00000013096a7825 */ /* 0x000fc800078e00ff */
[----:B------:R-:W-:-:S04]  /*189c0*/  IMAD.WIDE.U32.X R34, R17, R12, R34, P2 ;  /* 0x0000000c11227225 */ /* 0x000fc800010e0422 */
[----:B------:R-:W-:-:S04]  /*189d0*/  IMAD.WIDE.U32 R38, R58, R14, RZ ;  /* 0x0000000e3a267225 */ /* 0x000fc800078e00ff */
[----:B------:R-:W-:Y:S01]  /*189e0*/  IMAD.WIDE.U32 R40, P4, R58, R15, R40 ;  /* 0x0000000f3a287225 */ /* 0x000fe20007880028 */
[----:B------:R-:W-:-:S03]  /*189f0*/  IADD3 R56, P2, PT, R29, R38, RZ ;  /* 0x000000261d387210 */ /* 0x000fc60007f5e0ff */
[----:B------:R-:W-:Y:S01]  /*18a00*/  IMAD R17, R12, 0x13, RZ ;  /* 0x000000130c117824 */ /* 0x000fe200078e02ff */
[----:B------:R-:W-:Y:S01]  /*18a10*/  IADD3 R49, P6, PT, R39, R40, RZ ;  /* 0x0000002827317210 */ /* 0x000fe20007fde0ff */
[----:B------:R-:W-:-:S03]  /*18a20*/  IMAD.WIDE.U32.X R46, R10, R7, R46, P3 ;  /* 0x000000070a2e7225 */ /* 0x000fc600018e042e */
[----:B------:R-:W-:Y:S01]  /*18a30*/  IADD3 R17, PT, PT, R107, R17, RZ ;  /* 0x000000116b117210 */ /* 0x000fe20007ffe0ff */
[----:B------:R-:W-:Y:S01]  /*18a40*/  IMAD.WIDE.U32 R26, P3, R16, R102, R26 ;  /* 0x00000066101a7225 */ /* 0x000fe2000786001a */
[----:B------:R-:W-:-:S03]  /*18a50*/  IADD3.X R49, P2, PT, R52, R49, RZ, P2, !PT ;  /* 0x0000003134317210 */ /* 0x000fc6000175e4ff */
[----:B------:R-:W-:-:S04]  /*18a60*/  IMAD.WIDE.U32 R50, R12, R106, RZ ;  /* 0x0000006a0c327225 */ /* 0x000fc800078e00ff */
[----:B------:R-:W-:Y:S01]  /*18a70*/  IMAD.X R43, RZ, RZ, RZ, P4 ;  /* 0x000000ffff2b7224 */ /* 0x000fe200020e06ff */
[----:B------:R-:W-:Y:S01]  /*18a80*/  IADD3 R25, P4, PT, R25, R26, RZ ;  /* 0x0000001a19197210 */ /* 0x000fe20007f9e0ff */
[----:B------:R-:W-:Y:S02]  /*18a90*/  IMAD.MOV.U32 R42, RZ, RZ, R41 ;  /* 0x000000ffff2a7224 */ /* 0x000fe400078e0029 */
[----:B------:R-:W-:Y:S01]  /*18aa0*/  IMAD.X R33, RZ, RZ, RZ, P3 ;  /* 0x000000ffff217224 */ /* 0x000fe200018e06ff */
[----:B------:R-:W-:Y:S01]  /*18ab0*/  IADD3 R24, P3, PT, R53, R32, RZ ;  /* 0x0000002035187210 */ /* 0x000fe20007f7e0ff */
[----:B------:R-:W-:Y:S01]  /*18ac0*/  IMAD.WIDE.U32.X R38, R109, R15, R42, P6 ;  /* 0x0000000f6d267225 */ /* 0x000fe200030e042a */
[----:B------:R-:W-:-:S03]  /*18ad0*/  IADD3.X R25, P0, PT, R54, R25, RZ, P0, !PT ;  /* 0x0000001936197210 */ /* 0x000fc6000071e4ff */
[----:B------:R-:W-:Y:S01]  /*18ae0*/  IMAD.WIDE.U32 R40, P6, R17, R9, R50 ;  /* 0x0000000911287225 */ /* 0x000fe200078c0032 */
[----:B------:R-:W-:-:S03]  /*18af0*/  IADD3.X R25, P3, PT, R25, R108, RZ, P3, !PT ;  /* 0x0000006c19197210 */ /* 0x000fc60001f7e4ff */
[----:B------:R-:W-:Y:S01]  /*18b00*/  IMAD.MOV.U32 R32, RZ, RZ, R27 ;  /* 0x000000ffff207224 */ /* 0x000fe200078e001b */
[----:B------:R-:W-:Y:S01]  /*18b10*/  IADD3.X R27, PT, PT, RZ, RZ, RZ, P6, !PT ;  /* 0x000000ffff1b7210 */ /* 0x000fe200037fe4ff */
[----:B------:R-:W-:-:S04]  /*18b20*/  IMAD.WIDE.U32 R50, R9, R106, RZ ;  /* 0x0000006a09327225 */ /* 0x000fc800078e00ff */
[----:B------:R-:W-:-:S04]  /*18b30*/  IMAD.WIDE.U32 R42, R9, R58, RZ ;  /* 0x0000003a092a7225 */ /* 0x000fc800078e00ff */
[----:B------:R-:W-:Y:S01]  /*18b40*/  IMAD.WIDE.U32.X R32, R16, R16, R32, P4 ;  /* 0x0000001010207225 */ /* 0x000fe200020e0420 */
[----:B------:R-:W-:Y:S02]  /*18b50*/  IADD3 R55, P4, PT, R51, R40, RZ ;  /* 0x0000002833377210 */ /* 0x000fe40007f9e0ff */
[----:B------:R-:W-:Y:S01]  /*18b60*/  IADD3.X R51, P1, P6, R38, R46, R44, P2, P1 ;  /* 0x0000002e26337210 */ /* 0x000fe2000162242c */
[----:B------:R-:W-:Y:S01]  /*18b70*/  IMAD.MOV.U32 R26, RZ, RZ, R41 ;  /* 0x000000ffff1a7224 */ /* 0x000fe200078e0029 */
[----:B------:R-:W-:Y:S01]  /*18b80*/  IADD3 R129, P2, PT, R42, R28, RZ ;  /* 0x0000001c2a817210 */ /* 0x000fe20007f5e0ff */
[----:B------:R-:W-:Y:S01]  /*18b90*/  IMAD.WIDE.U32 R40, R3, R58, RZ ;  /* 0x0000003a03287225 */ /* 0x000fe200078e00ff */
[----:B------:R-:W-:Y:S02]  /*18ba0*/  IADD3.X R42, P0, P3, R34, R32, R36, P3, P0 ;  /* 0x00000020222a7210 */ /* 0x000fe40001b00424 */
[----:B------:R-:W-:Y:S01]  /*18bb0*/  IADD3.X R54, PT, PT, R39, R47, R45, P1, P6 ;  /* 0x0000002f27367210 */ /* 0x000fe20000fec42d */
[----:B------:R-:W-:Y:S01]  /*18bc0*/  IMAD.WIDE.U32 R38, R15, R14, RZ ;  /* 0x0000000e0f267225 */ /* 0x000fe200078e00ff */
[----:B------:R-:W-:-:S03]  /*18bd0*/  IADD3.X R59, PT, PT, R35, R33, R37, P0, P3 ;  /* 0x00000021233b7210 */ /* 0x000fc600007e6425 */
[----:B------:R-:W-:-:S04]  /*18be0*/  IMAD.WIDE.U32 R28, R0, R58, RZ ;  /* 0x0000003a001c7225 */ /* 0x000fc800078e00ff */
[----:B------:R-:W-:-:S04]  /*18bf0*/  IMAD.WIDE.U32 R40, P0, R109, R0, R40 ;  /* 0x000000006d287225 */ /* 0x000fc80007800028 */
[----:B------:R-:W-:Y:S01]  /*18c00*/  IMAD.WIDE.U32 R36, R7, R58, RZ ;  /* 0x0000003a07247225 */ /* 0x000fe200078e00ff */
[----:B------:R-:W-:Y:S02]  /*18c10*/  IADD3 R111, P1, PT, R29, R40, RZ ;  /* 0x000000281d6f7210 */ /* 0x000fe40007f3e0ff */
[----:B------:R-:W-:Y:S01]  /*18c20*/  MOV R32, R41 ;  /* 0x0000002900207202 */ /* 0x000fe20000000f00 */
[----:B------:R-:W-:-:S04]  /*18c30*/  IMAD.WIDE.U32 R38, P6, R14, R15, R38 ;  /* 0x0000000f0e267225 */ /* 0x000fc800078c0026 */
[----:B------:R-:W-:-:S04]  /*18c40*/  IMAD.WIDE.U32 R34, R14, R14, RZ ;  /* 0x0000000e0e227225 */ /* 0x000fc800078e00ff */
[----:B------:R-:W-:Y:S01]  /*18c50*/  IMAD.WIDE.U32 R44, R12, R58, RZ ;  /* 0x0000003a0c2c7225 */ /* 0x000fe200078e00ff */
[----:B------:R-:W-:-:S03]  /*18c60*/  IADD3 R53, P3, PT, R34, R48, RZ ;  /* 0x0000003022357210 */ /* 0x000fc60007f7e0ff */
[----:B------:R-:W-:Y:S01]  /*18c70*/  IMAD.X R33, RZ, RZ, RZ, P0 ;  /* 0x000000ffff217224 */ /* 0x000fe200000e06ff */
[----:B------:R-:W-:Y:S01]  /*18c80*/  IADD3 R52, P0, PT, R35, R38, RZ ;  /* 0x0000002623347210 */ /* 0x000fe20007f1e0ff */
[----:B------:R-:W-:Y:S02]  /*18c90*/  IMAD.X R29, RZ, RZ, RZ, P6 ;  /* 0x000000ffff1d7224 */ /* 0x000fe400030e06ff */
[----:B------:R-:W-:Y:S01]  /*18ca0*/  IMAD.WIDE.U32 R36, P6, R109, R5, R36 ;  /* 0x000000056d247225 */ /* 0x000fe200078c0024 */
[----:B------:R-:W-:Y:S02]  /*18cb0*/  IADD3.X R52, P3, PT, R57, R52, RZ, P3, !PT ;  /* 0x0000003439347210 */ /* 0x000fe40001f7e4ff */
[----:B------:R-:W-:Y:S01]  /*18cc0*/  SHF.L.U64.HI R57, R14, 0x1, R15 ;  /* 0x000000010e397819 */ /* 0x000fe2000001020f */
[----:B------:R-:W-:Y:S01]  /*18cd0*/  IMAD.WIDE.U32.X R32, R109, R3, R32, P1 ;  /* 0x000000036d207225 */ /* 0x000fe200008e0420 */
[----:B------:R-:W-:-:S03]  /*18ce0*/  MOV R40, R37 ;  /* 0x0000002500287202 */ /* 0x000fc60000000f00 */
[----:B------:R-:W-:-:S04]  /*18cf0*/  IMAD.WIDE.U32 R44, P1, R109, R9, R44 ;  /* 0x000000096d2c7225 */ /* 0x000fc8000782002c */
[----:B------:R-:W-:-:S04]  /*18d00*/  IMAD.WIDE.U32 R34, R5, R58, RZ ;  /* 0x0000003a05227225 */ /* 0x000fc800078e00ff */
[----:B------:R-:W-:Y:S01]  /*18d10*/  IMAD.X R41, RZ, RZ, RZ, P6 ;  /* 0x000000ffff297224 */ /* 0x000fe200030e06ff */
[----:B------:R-:W-:Y:S01]  /*18d20*/  IADD3 R53, P6, PT, R53, R28, RZ ;  /* 0x0000001c35357210 */ /* 0x000fe20007fde0ff */
[----:B------:R-:W-:Y:S02]  /*18d30*/  IMAD.MOV.U32 R28, RZ, RZ, R39 ;  /* 0x000000ffff1c7224 */ /* 0x000fe400078e0027 */
[----:B------:R-:W-:Y:S01]  /*18d40*/  IMAD.X R47, RZ, RZ, RZ, P1 ;  /* 0x000000ffff2f7224 */ /* 0x000fe200008e06ff */
[----:B------:R-:W-:Y:S01]  /*18d50*/  IADD3 R108, P1, PT, R35, R36, RZ ;  /* 0x00000024236c7210 */ /* 0x000fe20007f3e0ff */
[----:B------:R-:W-:Y:S01]  /*18d60*/  IMAD.SHL.U32 R58, R14, 0x2, RZ ;  /* 0x000000020e3a7824 */ /* 0x000fe200078e00ff */
[----:B------:R-:W-:Y:S01]  /*18d70*/  SHF.L.W.U32.HI R35, R25, 0xd, R42 ;  /* 0x0000000d19237819 */ /* 0x000fe20000010e2a */
[----:B------:R-:W-:Y:S01]  /*18d80*/  IMAD.WIDE.U32.X R28, R15, R15, R28, P0 ;  /* 0x0000000f0f1c7225 */ /* 0x000fe200000e041c */
[----:B------:R-:W-:Y:S02]  /*18d90*/  IADD3 R113, P0, PT, R43, R44, RZ ;  /* 0x0000002c2b717210 */ /* 0x000fe40007f1e0ff */
[----:B------:R-:W-:Y:S01]  /*18da0*/  SHF.L.W.U32.HI R44, R42, 0xd, R59 ;  /* 0x0000000d2a2c7819 */ /* 0x000fe20000010e3b */
[----:B------:R-:W-:Y:S01]  /*18db0*/  IMAD.WIDE.U32 R38, R3, R58, RZ ;  /* 0x0000003a03267225 */ /* 0x000fe200078e00ff */
[----:B------:R-:W-:-:S02]  /*18dc0*/  IADD3.X R52, P6, PT, R52, R111, RZ, P6, !PT ;  /* 0x0000006f34347210 */ /* 0x000fc400037de4ff */
[----:B------:R-:W-:Y:S01]  /*18dd0*/  IADD3.X R22, P2, PT, R22, R113, RZ, P2, !PT ;  /* 0x0000007116167210 */ /* 0x000fe2000175e4ff */
[----:B------:R-:W-:Y:S01]  /*18de0*/  IMAD.MOV.U32 R46, RZ, RZ, R45 ;  /* 0x000000ffff2e7224 */ /* 0x000fe200078e002d */
[----:B------:R-:W-:Y:S01]  /*18df0*/  LOP3.LUT R25, R25, 0x7ffff, RZ, 0xc0, !PT ;  /* 0x0007ffff19197812 */ /* 0x000fe200078ec0ff */
[----:B------:R-:W-:Y:S01]  /*18e00*/  IMAD.WIDE.U32.X R36, R109, R7, R40, P1 ;  /* 0x000000076d247225 */ /* 0x000fe200008e0428 */
[----:B------:R-:W-:-:S03]  /*18e10*/  IADD3 R35, P1, PT, R35, R56, RZ ;  /* 0x0000003823237210 */ /* 0x000fc60007f3e0ff */
[----:B------:R-:W-:-:S04]  /*18e20*/  IMAD.WIDE.U32.X R46, R109, R12, R46, P0 ;  /* 0x0000000c6d2e7225 */ /* 0x000fc800000e042e */
[----:B------:R-:W-:Y:S01]  /*18e30*/  IMAD.WIDE.U32 R42, P0, R57, R0, R38 ;  /* 0x00000000392a7225 */ /* 0x000fe20007800026 */
[----:B------:R-:W-:Y:S02]  /*18e40*/  IADD3.X R38, P1, PT, R44, R49, RZ, P1, !PT ;  /* 0x000000312c267210 */ /* 0x000fe40000f3e4ff */
[----:B------:R-:W-:Y:S01]  /*18e50*/  IADD3.X R39, P3, P6, R32, R28, R30, P6, P3 ;  /* 0x0000001c20277210 */ /* 0x000fe2000366641e */
[-C--:B------:R-:W-:Y:S01]  /*18e60*/  IMAD.WIDE.U32 R48, R7, R58.reuse, RZ ;  /* 0x0000003a07307225 */ /* 0x080fe200078e00ff */
[----:B------:R-:W-:Y:S02]  /*18e70*/  IADD3.X R51, P1, PT, RZ, R51, RZ, P1, !PT ;  /* 0x00000033ff337210 */ /* 0x000fe40000f3e4ff */
[----:B------:R-:W-:Y:S01]  /*18e80*/  MOV R44, R43 ;  /* 0x0000002b002c7202 */ /* 0x000fe20000000f00 */
[----:B------:R-:W-:Y:S01]  /*18e90*/  IMAD.WIDE.U32 R40, R0, R58, RZ ;  /* 0x0000003a00287225 */ /* 0x000fe200078e00ff */
[----:B------:R-:W-:-:S03]  /*18ea0*/  SHF.L.W.U32.HI R28, R38, 0xd, R51 ;  /* 0x0000000d261c7819 */ /* 0x000fc60000010e33 */
[----:B------:R-:W-:Y:S01]  /*18eb0*/  IMAD.X R45, RZ, RZ, RZ, P0 ;  /* 0x000000ffff2d7224 */ /* 0x000fe200000e06ff */
[----:B------:R-:W-:Y:S01]  /*18ec0*/  IADD3 R123, P0, PT, R34, R50, RZ ;  /* 0x00000032227b7210 */ /* 0x000fe20007f1e0ff */
[----:B------:R-:W-:Y:S01]  /*18ed0*/  IMAD.X R54, RZ, RZ, R54, P1 ;  /* 0x000000ffff367224 */ /* 0x000fe200008e0636 */
[----:B------:R-:W-:Y:S01]  /*18ee0*/  IADD3.X R50, PT, PT, R33, R29, R31, P3, P6 ;  /* 0x0000001d21327210 */ /* 0x000fe20001fec41f */
[----:B------:R-:W-:Y:S01]  /*18ef0*/  IMAD.WIDE.U32 R48, P3, R57, R5, R48 ;  /* 0x0000000539307225 */ /* 0x000fe20007860030 */
[----:B------:R-:W-:Y:S02]  /*18f00*/  IADD3 R41, P6, PT, R41, R42, RZ ;  /* 0x0000002a29297210 */ /* 0x000fe40007fde0ff */
[----:B------:R-:W-:Y:S01]  /*18f10*/  IADD3.X R34, P0, PT, R55, R108, RZ, P0, !PT ;  /* 0x0000006c37227210 */ /* 0x000fe2000071e4ff */
[----:B------:R-:W-:-:S04]  /*18f20*/  IMAD.WIDE.U32 R30, R5, R58, RZ ;  /* 0x0000003a051e7225 */ /* 0x000fc800078e00ff */
[----:B------:R-:W-:Y:S01]  /*18f30*/  IMAD.X R33, RZ, RZ, RZ, P3 ;  /* 0x000000ffff217224 */ /* 0x000fe200018e06ff */
[----:B------:R-:W-:Y:S01]  /*18f40*/  IADD3 R53, P3, PT, R28, R53, RZ ;  /* 0x000000351c357210 */ /* 0x000fe20007f7e0ff */
[----:B------:R-:W-:Y:S01]  /*18f50*/  IMAD.WIDE.U32.X R28, R57, R3, R44, P6 ;  /* 0x00000003391c7225 */ /* 0x000fe200030e042c */
[----:B------:R-:W-:Y:S02]  /*18f60*/  IADD3 R43, P6, PT, R31, R48, RZ ;  /* 0x000000301f2b7210 */ /* 0x000fe40007fde0ff */
[----:B------:R-:W-:Y:S01]  /*18f70*/  SHF.L.W.U32.HI R31, R51, 0xd, R54 ;  /* 0x0000000d331f7819 */ /* 0x000fe20000010e36 */
[----:B------:R-:W-:Y:S01]  /*18f80*/  IMAD.MOV.U32 R32, RZ, RZ, R49 ;  /* 0x000000ffff207224 */ /* 0x000fe200078e0031 */
[----:B------:R-:W-:Y:S01]  /*18f90*/  IADD3 R129, P1, PT, R129, R30, RZ ;  /* 0x0000001e81817210 */ /* 0x000fe20007f3e0ff */
[----:B------:R-:W-:Y:S01]  /*18fa0*/  IMAD.WIDE.U32.X R26, R17, R12, R26, P4 ;  /* 0x0000000c111a7225 */ /* 0x000fe200020e041a */
[----:B------:R-:W-:Y:S02]  /*18fb0*/  IADD3.X R42, P3, PT, R31, R52, RZ, P3, !PT ;  /* 0x000000341f2a7210 */ /* 0x000fe40001f7e4ff */
[----:B------:R-:W-:Y:S01]  /*18fc0*/  IADD3.X R118, P1, PT, R22, R43, RZ, P1, !PT ;  /* 0x0000002b16767210 */ /* 0x000fe20000f3e4ff */
[----:B------:R-:W-:Y:S01]  /*18fd0*/  IMAD.WIDE.U32.X R30, R57, R7, R32, P6 ;  /* 0x00000007391e7225 */ /* 0x000fe200030e0420 */
[----:B------:R-:W-:-:S02]  /*18fe0*/  LEA.HI.X R33, P3, R54, R39, RZ, 0xd, P3 ;  /* 0x0000002736217211 */ /* 0x000fc40001876cff */
[----:B------:R-:W-:Y:S01]  /*18ff0*/  IADD3 R123, P6, PT, R123, R40, RZ ;  /* 0x000000287b7b7210 */ /* 0x000fe20007fde0ff */
[----:B------:R-:W-:Y:S01]  /*19000*/  IMAD R43, R23, 0x13, RZ ;  /* 0x00000013172b7824 */ /* 0x000fe200078e02ff */
[----:B------:R-:W-:Y:S01]  /*19010*/  SHF.L.W.U32.HI R32, R42, 0xd, R33 ;  /* 0x0000000d2a207819 */ /* 0x000fe20000010e21 */
[----:B------:R-:W-:Y:S01]  /*19020*/  IMAD.WIDE.U32.X R22, R3, R3, R18, P5 ;  /* 0x0000000303167225 */ /* 0x000fe200028e0412 */
[----:B------:R-:W-:Y:S02]  /*19030*/  IADD3.X R39, PT, PT, RZ, R50, RZ, P3, !PT ;  /* 0x00000032ff277210 */ /* 0x000fe40001ffe4ff */
[----:B------:R-:W-:Y:S01]  /*19040*/  IADD3.X R34, P6, PT, R34, R41, RZ, P6, !PT ;  /* 0x0000002922227210 */ /* 0x000fe200037de4ff */
[----:B------:R-:W-:Y:S01]  /*19050*/  IMAD.IADD R43, R105, 0x1, R43 ;  /* 0x00000001692b7824 */ /* 0x000fe200078e022b */
[----:B------:R-:W-:Y:S01]  /*19060*/  IADD3 R123, P3, PT, R32, R123, RZ ;  /* 0x0000007b207b7210 */ /* 0x000fe20007f7e0ff */
[----:B------:R-:W-:Y:S01]  /*19070*/  IMAD.WIDE.U32 R48, R53, R104, RZ ;  /* 0x0000006835307225 */ /* 0x000fe200078e00ff */
[----:B------:R-:W-:-:S02]  /*19080*/  SHF.L.W.U32.HI R19, R33, 0xd, R39 ;  /* 0x0000000d21137819 */ /* 0x000fc40000010e27 */
[----:B------:R-:W-:Y:S01]  /*19090*/  LEA.HI R18, P4, R43, R20, RZ, 0xd ;  /* 0x000000142b127211 */ /* 0x000fe200078968ff */
[----:B------:R-:W-:Y:S01]  /*190a0*/  IMAD.WIDE.U32 R54, R123, R104, RZ ;  /* 0x000000687b367225 */ /* 0x000fe200078e00ff */
[----:B------:R-:W-:Y:S02]  /*190b0*/  LOP3.LUT R131, R42, 0x7ffff, RZ, 0xc0, !PT ;  /* 0x0007ffff2a837812 */ /* 0x000fe400078ec0ff */
[----:B------:R-:W-:Y:S01]  /*190c0*/  IADD3.X R59, P3, PT, R19, R34, RZ, P3, !PT ;  /* 0x00000022133b7210 */ /* 0x000fe20001f7e4ff */
[----:B------:R-:W-:Y:S01]  /*190d0*/  IMAD.WIDE.U32 R108, R123, R18, RZ ;  /* 0x000000127b6c7225 */ /* 0x000fe200078e00ff */
[----:B------:R-:W-:Y:S02]  /*190e0*/  LOP3.LUT R19, R21, 0x7ffff, RZ, 0xc0, !PT ;  /* 0x0007ffff15137812 */ /* 0x000fe400078ec0ff */
[----:B------:R-:W-:Y:S01]  /*190f0*/  IADD3.X R119, P1, P2, R30, R46, R22, P1, P2 ;  /* 0x0000002e1e777210 */ /* 0x000fe20000a24416 */
[----:B------:R-:W-:Y:S01]  /*19100*/  IMAD.WIDE.U32 R20, R131, R18, RZ ;  /* 0x0000001283147225 */ /* 0x000fe200078e00ff */
[----:B------:R-:W-:-:S02]  /*19110*/  IADD3.X R122, P0, P6, R28, R36, R26, P6, P0 ;  /* 0x000000241c7a7210 */ /* 0x000fc4000360041a */
[----:B------:R-:W-:Y:S01]  /*19120*/  IADD3.X R120, PT, PT, R31, R47, R23, P1, P2 ;  /* 0x0000002f1f787210 */ /* 0x000fe20000fe4417 */
[----:B------:R-:W-:Y:S01]  /*19130*/  IMAD.X R19, RZ, RZ, R19, P4 ;  /* 0x000000ffff137224 */ /* 0x000fe200020e0613 */
[----:B------:R-:W-:Y:S01]  /*19140*/  IADD3.X R124, PT, PT, R29, R37, R27, P0, P6 ;  /* 0x000000251d7c7210 */ /* 0x000fe200007ec41b */
[----:B------:R-:W-:Y:S01]  /*19150*/  IMAD.WIDE.U32 R30, R131, R2, RZ ;  /* 0x00000002831e7225 */ /* 0x000fe200078e00ff */
[----:B------:R-:W-:Y:S02]  /*19160*/  LEA.HI.X R122, P5, R39, R122, RZ, 0xd, P3 ;  /* 0x0000007a277a7211 */ /* 0x000fe400018b6cff */
[----:B------:R-:W-:Y:S01]  /*19170*/  LOP3.LUT R121, R59, 0x7ffff, RZ, 0xc0, !PT ;  /* 0x0007ffff3b797812 */ /* 0x000fe200078ec0ff */
[C---:B------:R-:W-:Y:S01]  /*19180*/  IMAD.WIDE.U32 R28, P0, R53.reuse, R19, R20 ;  /* 0x00000013351c7225 */ /* 0x040fe20007800014 */
[----:B------:R-:W-:Y:S02]  /*19190*/  LOP3.LUT R20, R4, 0x7ffff, RZ, 0xc0, !PT ;  /* 0x0007ffff04147812 */ /* 0x000fe400078ec0ff */
[----:B------:R-:W-:Y:S01]  /*191a0*/  LOP3.LUT R21, R8, 0x7ffff, RZ, 0xc0, !PT ;  /* 0x0007ffff08157812 */ /* 0x000fe200078ec0ff */
[----:B------:R-:W-:Y:S01]  /*191b0*/  IMAD.WIDE.U32 R22, R53, R18, RZ ;  /* 0x0000001235167225 */ /* 0x000fe200078e00ff */
[----:B------:R-:W-:-:S03]  /*191c0*/  MOV R56, R29 ;  /* 0x0000001d00387202 */ /* 0x000fc60000000f00 */
[----:B------:R-:W-:Y:S01]  /*191d0*/  IMAD.WIDE.U32 R26, R53, 0x13, RZ ;  /* 0x00000013351a7825 */ /* 0x000fe200078e00ff */
[----:B------:R-:W-:Y:S02]  /*191e0*/  IADD3 R34, P2, PT, R54, R22, RZ ;  /* 0x0000001636227210 */ /* 0x000fe40007f5e0ff */
[----:B------:R-:W-:Y:S01]  /*191f0*/  LOP3.LUT R22, R13, 0x7ffff, RZ, 0xc0, !PT ;  /* 0x0007ffff0d167812 */ /* 0x000fe200078ec0ff */
[----:B------:R-:W-:Y:S01]  /*19200*/  IMAD.X R57, RZ, RZ, RZ, P0 ;  /* 0x000000ffff397224 */ /* 0x000fe200000e06ff */
[----:B------:R-:W-:Y:S01]  /*19210*/  IADD3 R39, P0, PT, R23, R28, RZ ;  /* 0x0000001c17277210 */ /* 0x000fe20007f1e0ff */
[----:B------:R-:W-:Y:S01]  /*19220*/  IMAD R117, R131, 0x13, RZ ;  /* 0x0000001383757824 */ /* 0x000fe200078e02ff */
[----:B------:R-:W-:Y:S01]  /*19230*/  LOP3.LUT R23, R43, 0x7ffff, RZ, 0xc0, !PT ;  /* 0x0007ffff2b177812 */ /* 0x000fe200078ec0ff */
[----:B------:R-:W-:-:S04]  /*19240*/  IMAD.WIDE.U32 R32, P1, R20, R53, R30 ;  /* 0x0000003514207225 */ /* 0x000fc8000782001e */
[----:B------:R-:W-:-:S04]  /*19250*/  IMAD.WIDE.U32 R28, R21, R26, RZ ;  /* 0x0000001a151c7225 */ /* 0x000fc800078e00ff */
[----:B------:R-:W-:-:S04]  /*19260*/  IMAD.WIDE.U32 R30, R53, R2, RZ ;  /* 0x00000002351e7225 */ /* 0x000fc800078e00ff */
[----:B------:R-:W-:Y:S01]  /*19270*/  IMAD.IADD R117, R27, 0x1, R117 ;  /* 0x000000011b757824 */ /* 0x000fe200078e0275 */
[----:B------:R-:W-:Y:S01]  /*19280*/  IADD3 R54, P6, PT, R31, R32, RZ ;  /* 0x000000201f367210 */ /* 0x000fe20007fde0ff */
[----:B------:R-:W-:Y:S01]  /*19290*/  IMAD.X R47, RZ, RZ, RZ, P1 ;  /* 0x000000ffff2f7224 */ /* 0x000fe200008e06ff */
[----:B------:R-:W-:Y:S01]  /*192a0*/  IADD3 R115, P4, PT, R108, R30, RZ ;  /* 0x0000001e6c737210 */ /* 0x000fe20007f9e0ff */
[----:B------:R-:W-:Y:S02]  /*192b0*/  IMAD.MOV.U32 R46, RZ, RZ, R33 ;  /* 0x000000ffff2e7224 */ /* 0x000fe400078e0021 */
[----:B------:R-:W-:-:S04]  /*192c0*/  IMAD.WIDE.U32 R28, P1, R117, R6, R28 ;  /* 0x00000006751c7225 */ /* 0x000fc8000782001c */
[----:B------:R-:W-:Y:S01]  /*192d0*/  IMAD.WIDE.U32 R30, R6, R26, RZ ;  /* 0x0000001a061e7225 */ /* 0x000fe200078e00ff */
[----:B------:R-:W-:-:S03]  /*192e0*/  IADD3.X R37, PT, PT, RZ, RZ, RZ, P1, !PT ;  /* 0x000000ffff257210 */ /* 0x000fc60000ffe4ff */
[----:B------:R-:W-:Y:S01]  /*192f0*/  IMAD.WIDE.U32 R32, R22, R26, RZ ;  /* 0x0000001a16207225 */ /* 0x000fe200078e00ff */
[----:B------:R-:W-:-:S03]  /*19300*/  IADD3 R42, P3, PT, R31, R28, RZ ;  /* 0x0000001c1f2a7210 */ /* 0x000fc60007f7e0ff */
[----:B------:R-:W-:-:S04]  /*19310*/  IMAD.WIDE.U32 R40, R123, 0x13, RZ ;  /* 0x000000137b287825 */ /* 0x000fc800078e00ff */
[----:B------:R-:W-:-:S04]  /*19320*/  IMAD.WIDE.U32 R44, R131, R104, RZ ;  /* 0x00000068832c7225 */ /* 0x000fc800078e00ff */
[----:B------:R-:W-:Y:S02]  /*19330*/  IMAD R27, R121, 0x13, RZ ;  /* 0x00000013791b7824 */ /* 0x000fe400078e02ff */
[----:B------:R-:W-:Y:S02]  /*19340*/  IMAD.MOV.U32 R36, RZ, RZ, R29 ;  /* 0x000000ffff247224 */ /* 0x000fe400078e001d */
[----:B------:R-:W-:-:S04]  /*19350*/  IMAD.WIDE.U32 R28, P1, R117, R11, R32 ;  /* 0x0000000b751c7225 */ /* 0x000fc80007820020 */
[----:B------:R-:W-:Y:S01]  /*19360*/  IMAD.WIDE.U32 R50, R20, R40, RZ ;  /* 0x0000002814327225 */ /* 0x000fe200078e00ff */
[----:B------:R-:W-:-:S03]  /*19370*/  MOV R52, R29 ;  /* 0x0000001d00347202 */ /* 0x000fc60000000f00 */
[----:B------:R-:W-:Y:S02]  /*19380*/  IMAD.IADD R43, R41, 0x1, R27 ;  /* 0x00000001292b7824 */ /* 0x000fe400078e021b */
[----:B------:R-:W-:Y:S02]  /*19390*/  IMAD.X R124, RZ, RZ, R124, P5 ;  /* 0x000000ffff7c7224 */ /* 0x000fe400028e067c */
[----:B------:R-:W-:Y:S01]  /*193a0*/  IMAD.WIDE.U32 R44, P5, R53, R23, R44 ;  /* 0x00000017352c7225 */ /* 0x000fe200078a002c */
[----:B------:R-:W-:Y:S02]  /*193b0*/  IADD3.X R53, PT, PT, RZ, RZ, RZ, P1, !PT ;  /* 0x000000ffff357210 */ /* 0x000fe40000ffe4ff */
[----:B------:R-:W-:Y:S01]  /*193c0*/  SHF.L.W.U32.HI R31, R122, 0xd, R124 ;  /* 0x0000000d7a1f7819 */ /* 0x000fe20000010e7c */
[----:B------:R-:W-:-:S04]  /*193d0*/  IMAD.WIDE.U32 R32, R11, R26, RZ ;  /* 0x0000001a0b207225 */ /* 0x000fc800078e00ff */
[----:B------:R-:W-:-:S04]  /*193e0*/  IMAD.WIDE.U32 R26, R121, R104, RZ ;  /* 0x00000068791a7225 */ /* 0x000fc800078e00ff */
[----:B------:R-:W-:-:S04]  /*193f0*/  IMAD.WIDE.U32 R50, P1, R43, R2, R50 ;  /* 0x000000022b327225 */ /* 0x000fc80007820032 */
[----:B------:R-:W-:Y:S01]  /*19400*/  IMAD.X R111, RZ, RZ, RZ, P5 ;  /* 0x000000ffff6f7224 */ /* 0x000fe200028e06ff */
[----:B------:R-:W-:Y:S01]  /*19410*/  IADD3 R116, P5, PT, R49, R44, RZ ;  /* 0x0000002c31747210 */ /* 0x000fe20007fbe0ff */
[----:B------:R-:W-:Y:S01]  /*19420*/  IMAD.WIDE.U32.X R36, R21, R117, R36, P3 ;  /* 0x0000007515247225 */ /* 0x000fe200018e0424 */
[----:B------:R-:W-:Y:S02]  /*19430*/  IADD3 R114, P3, PT, R33, R28, RZ ;  /* 0x0000001c21727210 */ /* 0x000fe40007f7e0ff */
[----:B------:R-:W-:Y:S01]  /*19440*/  SHF.L.W.U32.HI R28, R59, 0xd, R122 ;  /* 0x0000000d3b1c7819 */ /* 0x000fe20000010e7a */
[----:B------:R-:W-:Y:S02]  /*19450*/  IMAD.X R49, RZ, RZ, RZ, P1 ;  /* 0x000000ffff317224 */ /* 0x000fe400008e06ff */
[----:B------:R-:W-:-:S04]  /*19460*/  IMAD.WIDE.U32 R112, R121, R18, RZ ;  /* 0x0000001279707225 */ /* 0x000fc800078e00ff */
[----:B------:R-:W-:-:S04]  /*19470*/  IMAD.WIDE.U32 R58, P1, R123, R23, R26 ;  /* 0x000000177b3a7225 */ /* 0x000fc8000782001a */
[----:B------:R-:W-:Y:S01]  /*19480*/  IMAD.WIDE.U32.X R52, R22, R117, R52, P3 ;  /* 0x0000007516347225 */ /* 0x000fe200018e0434 */
[----:B------:R-:W-:-:S03]  /*19490*/  IADD3 R129, P3, PT, R28, R129, RZ ;  /* 0x000000811c817210 */ /* 0x000fc60007f7e0ff */
[-C--:B------:R-:W-:Y:S01]  /*194a0*/  IMAD.WIDE.U32.X R26, R131, R19.reuse, R56, P0 ;  /* 0x00000013831a7225 */ /* 0x080fe200000e0438 */
[----:B------:R-:W-:Y:S02]  /*194b0*/  IADD3 R126, P0, PT, R55, R58, RZ ;  /* 0x0000003a377e7210 */ /* 0x000fe40007f1e0ff */
[----:B------:R-:W-:Y:S01]  /*194c0*/  IADD3.X R118, P3, PT, R31, R118, RZ, P3, !PT ;  /* 0x000000761f767210 */ /* 0x000fe20001f7e4ff */
[----:B------:R-:W-:Y:S02]  /*194d0*/  IMAD.X R29, RZ, RZ, RZ, P1 ;  /* 0x000000ffff1d7224 */ /* 0x000fe400008e06ff */
[----:B------:R-:W-:Y:S01]  /*194e0*/  IMAD.WIDE.U32 R112, P1, R123, R19, R112 ;  /* 0x000000137b707225 */ /* 0x000fe20007820070 */
[----:B------:R-:W-:Y:S02]  /*194f0*/  LOP3.LUT R125, R118, 0x7ffff, RZ, 0xc0, !PT ;  /* 0x0007ffff767d7812 */ /* 0x000fe400078ec0ff */
[----:B------:R-:W-:Y:S01]  /*19500*/  LEA.HI.X R55, P3, R124, R119, RZ, 0xd, P3 ;  /* 0x000000777c377211 */ /* 0x000fe20001876cff */
[----:B------:R-:W-:Y:S01]  /*19510*/  IMAD.MOV.U32 R28, RZ, RZ, R59 ;  /* 0x000000ffff1c7224 */ /* 0x000fe200078e003b */
[----:B------:R-:W-:Y:S01]  /*19520*/  MOV R44, R113 ;  /* 0x00000071002c7202 */ /* 0x000fe20000000f00 */
[----:B------:R-:W-:-:S02]  /*19530*/  IMAD.MOV.U32 R110, RZ, RZ, R45 ;  /* 0x000000ffff6e7224 */ /* 0x000fc400078e002d */
        /* <DEDUP_REMOVED lines=8> */
[----:B------:R-:W-:-:S04]  /*195c0*/  IMAD.WIDE.U32 R108, R21, R40, RZ ;  /* 0x00000028156c7225 */ /* 0x000fc800078e00ff */
[----:B------:R-:W-:-:S04]  /*195d0*/  IMAD.WIDE.U32 R32, R129, 0x13, RZ ;  /* 0x0000001381207825 */ /* 0x000fc800078e00ff */
[----:B------:R-:W-:-:S04]  /*195e0*/  IMAD.WIDE.U32.X R30, R131, R23, R110, P5 ;  /* 0x00000017831e7225 */ /* 0x000fc800028e046e */
[----:B------:R-:W-:Y:S02]  /*195f0*/  IMAD R41, R125, 0x13, RZ ;  /* 0x000000137d297824 */ /* 0x000fe400078e02ff */
[----:B------:R-:W-:-:S04]  /*19600*/  IMAD.WIDE.U32 R110, P5, R43, R6, R108 ;  /* 0x000000062b6e7225 */ /* 0x000fc800078a006c */
[----:B------:R-:W-:Y:S01]  /*19610*/  IMAD.WIDE.U32 R108, R20, R32, RZ ;  /* 0x00000020146c7225 */ /* 0x000fe200078e00ff */
[----:B------:R-:W-:-:S03]  /*19620*/  MOV R112, R111 ;  /* 0x0000006f00707202 */ /* 0x000fc60000000f00 */
[----:B------:R-:W-:Y:S02]  /*19630*/  IMAD.IADD R41, R33, 0x1, R41 ;  /* 0x0000000121297824 */ /* 0x000fe400078e0229 */
[----:B------:R-:W-:Y:S01]  /*19640*/  IMAD.X R113, RZ, RZ, RZ, P5 ;  /* 0x000000ffff717224 */ /* 0x000fe200028e06ff */
[----:B------:R-:W-:Y:S01]  /*19650*/  IADD3 R33, P5, PT, R59, R110, RZ ;  /* 0x0000006e3b217210 */ /* 0x000fe20007fbe0ff */
[----:B------:R-:W-:-:S04]  /*19660*/  IMAD.WIDE.U32.X R46, R20, R131, R46, P6 ;  /* 0x00000083142e7225 */ /* 0x000fc800030e042e */
[----:B------:R-:W-:-:S04]  /*19670*/  IMAD.WIDE.U32 R58, R2, R32, RZ ;  /* 0x00000020023a7225 */ /* 0x000fc800078e00ff */
[----:B------:R-:W-:-:S04]  /*19680*/  IMAD.WIDE.U32 R108, P6, R41, R2, R108 ;  /* 0x00000002296c7225 */ /* 0x000fc800078c006c */
[----:B------:R-:W-:Y:S01]  /*19690*/  IMAD.X R56, RZ, RZ, R120, P3 ;  /* 0x000000ffff387224 */ /* 0x000fe200018e0678 */
[----:B------:R-:W-:Y:S01]  /*196a0*/  IADD3.X R114, P3, PT, R114, R33, RZ, P0, !PT ;  /* 0x0000002172727210 */ /* 0x000fe2000077e4ff */
[----:B------:R-:W-:Y:S01]  /*196b0*/  IMAD.WIDE.U32.X R112, R21, R43, R112, P5 ;  /* 0x0000002b15707225 */ /* 0x000fe200028e0470 */
[----:B------:R-:W-:Y:S02]  /*196c0*/  IADD3 R119, P0, PT, R59, R108, RZ ;  /* 0x0000006c3b777210 */ /* 0x000fe40007f1e0ff */
[----:B------:R-:W-:Y:S01]  /*196d0*/  IADD3 R123, P5, PT, R123, R58, RZ ;  /* 0x0000003a7b7b7210 */ /* 0x000fe20007fbe0ff */
[----:B------:R-:W-:Y:S01]  /*196e0*/  IMAD.X R111, RZ, RZ, RZ, P6 ;  /* 0x000000ffff6f7224 */ /* 0x000fe200030e06ff */
[----:B------:R-:W-:Y:S01]  /*196f0*/  SHF.L.W.U32.HI R33, R118, 0xd, R55 ;  /* 0x0000000d76217819 */ /* 0x000fe20000010e37 */
[----:B------:R-:W-:Y:S01]  /*19700*/  IMAD.MOV.U32 R110, RZ, RZ, R109 ;  /* 0x000000ffff6e7224 */ /* 0x000fe200078e006d */
[----:B------:R-:W-:Y:S01]  /*19710*/  SHF.L.W.U32.HI R55, R55, 0xd, R56 ;  /* 0x0000000d37377819 */ /* 0x000fe20000010e38 */
[----:B------:R-:W-:Y:S01]  /*19720*/  IMAD.WIDE.U32 R58, R11, R40, RZ ;  /* 0x000000280b3a7225 */ /* 0x000fe200078e00ff */
[----:B------:R-:W-:-:S02]  /*19730*/  IADD3.X R114, P5, PT, R114, R119, RZ, P5, !PT ;  /* 0x0000007772727210 */ /* 0x000fc40002fbe4ff */
[----:B------:R-:W-:Y:S01]  /*19740*/  IADD3 R131, P6, PT, R57, R50, RZ ;  /* 0x0000003239837210 */ /* 0x000fe20007fde0ff */
[----:B------:R-:W-:Y:S01]  /*19750*/  IMAD.WIDE.U32.X R110, R20, R41, R110, P0 ;  /* 0x00000029146e7225 */ /* 0x000fe200000e046e */
[----:B------:R-:W-:Y:S02]  /*19760*/  IADD3 R117, P0, PT, R48, R58, RZ ;  /* 0x0000003a30757210 */ /* 0x000fe40007f1e0ff */
[----:B------:R-:W-:Y:S01]  /*19770*/  IADD3.X R42, P1, PT, R42, R131, RZ, P1, !PT ;  /* 0x000000832a2a7210 */ /* 0x000fe20000f3e4ff */
[----:B------:R-:W-:Y:S01]  /*19780*/  IMAD.WIDE.U32 R108, R41, R18, RZ ;  /* 0x00000012296c7225 */ /* 0x000fe200078e00ff */
[----:B------:R-:W-:-:S03]  /*19790*/  IADD3.X R119, P3, P5, R110, R112, R52, P5, P3 ;  /* 0x000000706e777210 */ /* 0x000fc60002d66434 */
[----:B------:R-:W-:Y:S01]  /*197a0*/  IMAD.WIDE.U32 R24, R33, 0x13, R24 ;  /* 0x0000001321187825 */ /* 0x000fe200078e0018 */
[----:B------:R-:W-:Y:S02]  /*197b0*/  IADD3.X R121, PT, PT, R111, R113, R53, P3, P5 ;  /* 0x000000716f797210 */ /* 0x000fe40001fea435 */
[----:B------:R-:W-:Y:S01]  /*197c0*/  LOP3.LUT R33, R38, 0x7ffff, RZ, 0xc0, !PT ;  /* 0x0007ffff26217812 */ /* 0x000fe200078ec0ff */
[----:B------:R-:W-:Y:S02]  /*197d0*/  IMAD R55, R55, 0x13, RZ ;  /* 0x0000001337377824 */ /* 0x000fe400078e02ff */
[----:B------:R-:W-:Y:S02]  /*197e0*/  IMAD.MOV.U32 R48, RZ, RZ, R51 ;  /* 0x000000ffff307224 */ /* 0x000fe400078e0033 */
[----:B------:R-:W-:Y:S01]  /*197f0*/  IMAD.WIDE.U32 R56, R125, R104, RZ ;  /* 0x000000687d387225 */ /* 0x000fe200078e00ff */
[----:B------:R-:W-:Y:S02]  /*19800*/  IADD3 R58, PT, PT, R25, R55, RZ ;  /* 0x00000037193a7210 */ /* 0x000fe40007ffe0ff */
[----:B------:R-:W-:Y:S01]  /*19810*/  IADD3.X R25, P4, PT, R54, R133, RZ, P4, !PT ;  /* 0x0000008536197210 */ /* 0x000fe2000279e4ff */
[----:B------:R-:W-:Y:S01]  /*19820*/  IMAD.WIDE.U32 R108, P3, R19, R32, R108 ;  /* 0x00000020136c7225 */ /* 0x000fe2000786006c */
[----:B------:R-:W-:-:S03]  /*19830*/  LEA.HI R35, P5, R58, R35, RZ, 0xd ;  /* 0x000000233a237211 */ /* 0x000fc600078b68ff */
[----:B------:R-:W-:-:S04]  /*19840*/  IMAD.WIDE.U32.X R52, R20, R43, R48, P6 ;  /* 0x0000002b14347225 */ /* 0x000fc800030e0430 */
[----:B------:R-:W-:-:S04]  /*19850*/  IMAD.WIDE.U32 R50, R32, R18, RZ ;  /* 0x0000001220327225 */ /* 0x000fc800078e00ff */
[----:B------:R-:W-:Y:S01]  /*19860*/  IMAD.X R49, RZ, RZ, RZ, P3 ;  /* 0x000000ffff317224 */ /* 0x000fe200018e06ff */
[----:B------:R-:W-:Y:S01]  /*19870*/  IADD3 R51, P6, PT, R51, R108, RZ ;  /* 0x0000006c33337210 */ /* 0x000fe20007fde0ff */
[----:B------:R-:W-:-:S04]  /*19880*/  IMAD.WIDE.U32 R112, P3, R129, R23, R56 ;  /* 0x0000001781707225 */ /* 0x000fc80007860038 */
[----:B------:R-:W-:-:S04]  /*19890*/  IMAD.WIDE.U32 R110, R129, R104, RZ ;  /* 0x00000068816e7225 */ /* 0x000fc800078e00ff */
[----:B------:R-:W-:Y:S02]  /*198a0*/  IMAD.X R33, RZ, RZ, R33, P5 ;  /* 0x000000ffff217224 */ /* 0x000fe400028e0621 */
[----:B------:R-:W-:Y:S01]  /*198b0*/  IMAD.MOV.U32 R48, RZ, RZ, R109 ;  /* 0x000000ffff307224 */ /* 0x000fe200078e006d */
[----:B------:R-:W-:Y:S01]  /*198c0*/  IADD3.X R109, PT, PT, RZ, RZ, RZ, P3, !PT ;  /* 0x000000ffff6d7210 */ /* 0x000fe20001ffe4ff */
[----:B------:R-:W-:Y:S01]  /*198d0*/  IMAD.WIDE.U32 R56, R22, R40, RZ ;  /* 0x0000002816387225 */ /* 0x000fe200078e00ff */
[----:B------:R-:W-:Y:S02]  /*198e0*/  IADD3 R40, P5, PT, R115, R110, RZ ;  /* 0x0000006e73287210 */ /* 0x000fe40007fbe0ff */
[----:B------:R-:W-:Y:S01]  /*198f0*/  IADD3 R110, P3, PT, R111, R112, RZ ;  /* 0x000000706f6e7210 */ /* 0x000fe20007f7e0ff */
[----:B------:R-:W-:Y:S01]  /*19900*/  IMAD.MOV.U32 R108, RZ, RZ, R113 ;  /* 0x000000ffff6c7224 */ /* 0x000fe200078e0071 */
[----:B------:R-:W-:Y:S01]  /*19910*/  IADD3.X R115, P2, PT, R39, R126, RZ, P2, !PT ;  /* 0x0000007e27737210 */ /* 0x000fe2000175e4ff */
[----:B------:R-:W-:Y:S01]  /*19920*/  IMAD.WIDE.U32.X R48, R41, R19, R48, P6 ;  /* 0x0000001329307225 */ /* 0x000fe200030e0430 */
[----:B------:R-:W-:-:S02]  /*19930*/  LOP3.LUT R39, R58, 0x7ffff, RZ, 0xc0, !PT ;  /* 0x0007ffff3a277812 */ /* 0x000fc400078ec0ff */
[----:B------:R-:W-:Y:S01]  /*19940*/  IADD3.X R25, P5, PT, R25, R110, RZ, P5, !PT ;  /* 0x0000006e19197210 */ /* 0x000fe20002fbe4ff */
[----:B------:R-:W-:-:S04]  /*19950*/  IMAD.WIDE.U32 R56, P6, R43, R11, R56 ;  /* 0x0000000b2b387225 */ /* 0x000fc800078c0038 */
[----:B------:R-:W-:Y:S01]  /*19960*/  IMAD.WIDE.U32.X R108, R125, R23, R108, P3 ;  /* 0x000000177d6c7225 */ /* 0x000fe200018e046c */
[----:B------:R-:W-:-:S03]  /*19970*/  IADD3 R127, P3, PT, R127, R50, RZ ;  /* 0x000000327f7f7210 */ /* 0x000fc60007f7e0ff */
[----:B------:R-:W-:Y:S01]  /*19980*/  IMAD.X R111, RZ, RZ, RZ, P6 ;  /* 0x000000ffff6f7224 */ /* 0x000fe200030e06ff */
[----:B------:R-:W-:Y:S01]  /*19990*/  IADD3 R59, P6, PT, R59, R56, RZ ;  /* 0x000000383b3b7210 */ /* 0x000fe20007fde0ff */
[----:B------:R-:W-:Y:S01]  /*199a0*/  IMAD.WIDE.U32 R54, R39, R18, RZ ;  /* 0x0000001227367225 */ /* 0x000fe200078e00ff */
[----:B------:R-:W-:Y:S02]  /*199b0*/  IADD3.X R118, P3, PT, R42, R51, RZ, P3, !PT ;  /* 0x000000332a767210 */ /* 0x000fe40001f7e4ff */
[----:B------:R-:W-:Y:S01]  /*199c0*/  IADD3.X R38, P4, P5, R108, R44, R46, P5, P4 ;  /* 0x0000002c6c267210 */ /* 0x000fe20002d8842e */
[----:B------:R-:W-:Y:S01]  /*199d0*/  IMAD.WIDE.U32 R50, R24, R18, RZ ;  /* 0x0000001218327225 */ /* 0x000fe200078e00ff */
[----:B------:R-:W-:Y:S02]  /*199e0*/  IADD3.X R58, P0, PT, R116, R59, RZ, P0, !PT ;  /* 0x0000003b743a7210 */ /* 0x000fe4000071e4ff */
[----:B------:R-:W-:Y:S01]  /*199f0*/  IADD3.X R59, P1, P3, R48, R52, R36, P3, P1 ;  /* 0x00000034303b7210 */ /* 0x000fe20001b22424 */
[----:B------:R-:W-:Y:S01]  /*19a00*/  IMAD.MOV.U32 R110, RZ, RZ, R57 ;  /* 0x000000ffff6e7224 */ /* 0x000fe200078e0039 */
[----:B------:R-:W-:Y:S01]  /*19a10*/  IADD3.X R36, PT, PT, R109, R45, R47, P4, P5 ;  /* 0x0000002d6d247210 */ /* 0x000fe200027ea42f */
[----:B------:R-:W-:Y:S01]  /*19a20*/  IMAD.WIDE.U32 R54, P4, R19, R24, R54 ;  /* 0x0000001813367225 */ /* 0x000fe20007880036 */
[----:B------:R-:W-:-:S02]  /*19a30*/  IADD3.X R125, PT, PT, R49, R53, R37, P1, P3 ;  /* 0x00000035317d7210 */ /* 0x000fc40000fe6425 */
[----:B------:R-:W-:Y:S01]  /*19a40*/  IADD3 R113, P3, PT, R123, R50, RZ ;  /* 0x000000327b717210 */ /* 0x000fe20007f7e0ff */
[----:B------:R-:W-:Y:S01]  /*19a50*/  IMAD.WIDE.U32 R46, R33, R104, RZ ;  /* 0x00000068212e7225 */ /* 0x000fe200078e00ff */
[----:B------:R-:W-:Y:S02]  /*19a60*/  IADD3.X R57, PT, PT, RZ, RZ, RZ, P4, !PT ;  /* 0x000000ffff397210 */ /* 0x000fe400027fe4ff */
[----:B------:R-:W-:Y:S01]  /*19a70*/  IADD3 R37, P4, PT, R51, R54, RZ ;  /* 0x0000003633257210 */ /* 0x000fe20007f9e0ff */
[----:B------:R-:W-:-:S03]  /*19a80*/  IMAD.WIDE.U32 R44, R35, 0x13, RZ ;  /* 0x00000013232c7825 */ /* 0x000fc600078e00ff */
[----:B------:R-:W-:Y:S01]  /*19a90*/  IADD3.X R37, P3, PT, R114, R37, RZ, P3, !PT ;  /* 0x0000002572257210 */ /* 0x000fe20001f7e4ff */
[----:B------:R-:W-:Y:S02]  /*19aa0*/  IMAD R123, R33, 0x13, RZ ;  /* 0x00000013217b7824 */ /* 0x000fe400078e02ff */
[----:B------:R-:W-:-:S04]  /*19ab0*/  IMAD.WIDE.U32 R50, P1, R35, R23, R46 ;  /* 0x0000001723327225 */ /* 0x000fc8000782002e */
[----:B------:R-:W-:Y:S01]  /*19ac0*/  IMAD.WIDE.U32 R48, R35, R104, RZ ;  /* 0x0000006823307225 */ /* 0x000fe200078e00ff */
[----:B------:R-:W-:-:S03]  /*19ad0*/  MOV R52, R51 ;  /* 0x0000003300347202 */ /* 0x000fc60000000f00 */
[----:B------:R-:W-:Y:S02]  /*19ae0*/  IMAD.MOV.U32 R56, RZ, RZ, R55 ;  /* 0x000000ffff387224 */ /* 0x000fe400078e0037 */
[----:B------:R-:W-:-:S04]  /*19af0*/  IMAD.WIDE.U32 R46, R22, R44, RZ ;  /* 0x0000002c162e7225 */ /* 0x000fc800078e00ff */
[----:B------:R-:W-:Y:S02]  /*19b00*/  IMAD.IADD R123, R45, 0x1, R123 ;  /* 0x000000012d7b7824 */ /* 0x000fe400078e027b */
[----:B------:R-:W-:Y:S01]  /*19b10*/  IMAD.X R53, RZ, RZ, RZ, P1 ;  /* 0x000000ffff357224 */ /* 0x000fe200008e06ff */
[----:B------:R-:W-:Y:S01]  /*19b20*/  IADD3 R113, P1, PT, R113, R48, RZ ;  /* 0x0000003071717210 */ /* 0x000fe20007f3e0ff */
[----:B------:R-:W-:Y:S01]  /*19b30*/  IMAD.WIDE.U32.X R54, R39, R19, R56, P4 ;  /* 0x0000001327367225 */ /* 0x000fe200020e0438 */
[----:B------:R-:W-:-:S03]  /*19b40*/  IADD3 R50, P4, PT, R49, R50, RZ ;  /* 0x0000003231327210 */ /* 0x000fc60007f9e0ff */
[----:B------:R-:W-:-:S04]  /*19b50*/  IMAD.WIDE.U32 R48, P5, R123, R11, R46 ;  /* 0x0000000b7b307225 */ /* 0x000fc800078a002e */
[----:B------:R-:W-:-:S04]  /*19b60*/  IMAD.WIDE.U32 R108, R11, R44, RZ ;  /* 0x0000002c0b6c7225 */ /* 0x000fc800078e00ff */
[----:B------:R-:W-:Y:S01]  /*19b70*/  IMAD.WIDE.U32.X R42, R22, R43, R110, P6 ;  /* 0x0000002b162a7225 */ /* 0x000fe200030e046e */
[----:B------:R-:W-:-:S03]  /*19b80*/  IADD3.X R111, P1, PT, R37, R50, RZ, P1, !PT ;  /* 0x00000032256f7210 */ /* 0x000fc60000f3e4ff */
[----:B------:R-:W-:Y:S01]  /*19b90*/  IMAD.X R45, RZ, RZ, RZ, P5 ;  /* 0x000000ffff2d7224 */ /* 0x000fe200028e06ff */
[----:B------:R-:W-:Y:S01]  /*19ba0*/  IADD3 R114, P5, PT, R109, R48, RZ ;  /* 0x000000306d727210 */ /* 0x000fe20007fbe0ff */
[----:B------:R-:W-:-:S04]  /*19bb0*/  IMAD.WIDE.U32.X R50, R33, R23, R52, P4 ;  /* 0x0000001721327225 */ /* 0x000fc800020e0434 */
[----:B------:R-:W-:Y:S01]  /*19bc0*/  IMAD.WIDE.U32 R46, R39, R104, RZ ;  /* 0x00000068272e7225 */ /* 0x000fe200078e00ff */
[----:B------:R-:W-:-:S03]  /*19bd0*/  IADD3.X R110, P1, P3, R50, R119, R54, P1, P3 ;  /* 0x00000077326e7210 */ /* 0x000fc60000b26436 */
[----:B------:R-:W-:Y:S01]  /*19be0*/  IMAD.MOV.U32 R44, RZ, RZ, R49 ;  /* 0x000000ffff2c7224 */ /* 0x000fe200078e0031 */
[----:B------:R-:W-:Y:S01]  /*19bf0*/  IADD3.X R112, PT, PT, R51, R121, R55, P1, P3 ;  /* 0x0000007933707210 */ /* 0x000fe20000fe6437 */
[----:B------:R-:W-:-:S04]  /*19c00*/  IMAD.WIDE.U32 R52, R21, R32, RZ ;  /* 0x0000002015347225 */ /* 0x000fc800078e00ff */
[----:B------:R-:W-:-:S04]  /*19c10*/  IMAD.WIDE.U32.X R48, R22, R123, R44, P5 ;  /* 0x0000007b16307225 */ /* 0x000fc800028e042c */
[----:B------:R-:W-:-:S04]  /*19c20*/  IMAD.WIDE.U32 R44, R24, R104, RZ ;  /* 0x00000068182c7225 */ /* 0x000fc800078e00ff */
[----:B------:R-:W-:Y:S01]  /*19c30*/  IMAD.WIDE.U32 R46, P5, R23, R24, R46 ;  /* 0x00000018172e7225 */ /* 0x000fe200078a002e */
[----:B------:R-:W-:-:S03]  /*19c40*/  IADD3 R37, P3, PT, R127, R44, RZ ;  /* 0x0000002c7f257210 */ /* 0x000fc60007f7e0ff */
[----:B------:R-:W-:Y:S01]  /*19c50*/  IMAD.WIDE.U32 R50, R6, R32, RZ ;  /* 0x0000002006327225 */ /* 0x000fe200078e00ff */
[----:B------:R-:W-:Y:S02]  /*19c60*/  IADD3 R119, P4, PT, R45, R46, RZ ;  /* 0x0000002e2d777210 */ /* 0x000fe40007f9e0ff */
[----:B------:R-:W-:Y:S01]  /*19c70*/  IADD3.X R45, PT, PT, RZ, RZ, RZ, P5, !PT ;  /* 0x000000ffff2d7210 */ /* 0x000fe20002ffe4ff */
[----:B------:R-:W-:Y:S01]  /*19c80*/  IMAD.WIDE.U32 R52, P6, R41, R6, R52 ;  /* 0x0000000629347225 */ /* 0x000fe200078c0034 */
[----:B------:R-:W-:Y:S02]  /*19c90*/  IADD3 R109, P1, PT, R117, R50, RZ ;  /* 0x00000032756d7210 */ /* 0x000fe40007f3e0ff */
[----:B------:R-:W-:Y:S01]  /*19ca0*/  IADD3 R108, P5, PT, R37, R108, RZ ;  /* 0x0000006c256c7210 */ /* 0x000fe20007fbe0ff */
[----:B------:R-:W-:Y:S01]  /*19cb0*/  IMAD.WIDE.U32 R56, R22, R32, RZ ;  /* 0x0000002016387225 */ /* 0x000fe200078e00ff */
[----:B------:R-:W-:-:S03]  /*19cc0*/  IADD3.X R117, P3, PT, R118, R119, RZ, P3, !PT ;  /* 0x0000007776757210 */ /* 0x000fc60001f7e4ff */
[----:B------:R-:W-:Y:S01]  /*19cd0*/  IMAD.MOV.U32 R44, RZ, RZ, R47 ;  /* 0x000000ffff2c7224 */ /* 0x000fe200078e002f */
[----:B------:R-:W-:Y:S01]  /*19ce0*/  IADD3.X R117, P5, PT, R117, R114, RZ, P5, !PT ;  /* 0x0000007275757210 */ /* 0x000fe20002fbe4ff */
[----:B------:R-:W-:Y:S01]  /*19cf0*/  IMAD.X R55, RZ, RZ, RZ, P6 ;  /* 0x000000ffff377224 */ /* 0x000fe200030e06ff */
[----:B------:R-:W-:Y:S01]  /*19d00*/  IADD3 R51, P6, PT, R51, R52, RZ ;  /* 0x0000003433337210 */ /* 0x000fe20007fde0ff */
[----:B------:R-:W-:Y:S02]  /*19d10*/  IMAD.MOV.U32 R54, RZ, RZ, R53 ;  /* 0x000000ffff367224 */ /* 0x000fe400078e0035 */
[----:B------:R-:W-:Y:S01]  /*19d20*/  IMAD.WIDE.U32 R46, R11, R32, RZ ;  /* 0x000000200b2e7225 */ /* 0x000fe200078e00ff */
[----:B------:R-:W-:-:S03]  /*19d30*/  IADD3.X R32, P1, PT, R58, R51, RZ, P1, !PT ;  /* 0x000000333a207210 */ /* 0x000fc60000f3e4ff */
[----:B------:R-:W-:-:S04]  /*19d40*/  IMAD.WIDE.U32.X R44, R39, R23, R44, P4 ;  /* 0x00000017272c7225 */ /* 0x000fc800020e042c */
[----:B------:R-:W-:-:S04]  /*19d50*/  IMAD.WIDE.U32 R56, P4, R41, R11, R56 ;  /* 0x0000000b29387225 */ /* 0x000fc80007880038 */
        /* <DEDUP_REMOVED lines=8> */
[----:B------:R-:W-:Y:S01]  /*19de0*/  IMAD.WIDE.U32 R46, R2, R24, RZ ;  /* 0x00000018022e7225 */ /* 0x000fe200078e00ff */
[----:B------:R-:W-:-:S02]  /*19df0*/  IADD3.X R115, PT, PT, R49, R125, R45, P3, P5 ;  /* 0x0000007d31737210 */ /* 0x000fc40001fea42d */
[----:B------:R-:W-:Y:S01]  /*19e00*/  IADD3.X R59, P0, P5, R52, R42, R30, P1, P0 ;  /* 0x0000002a343b7210 */ /* 0x000fe20000d0041e */
[----:B------:R-:W-:Y:S01]  /*19e10*/  IMAD.WIDE.U32.X R54, R22, R41, R54, P4 ;  /* 0x0000002916367225 */ /* 0x000fe200020e0436 */
[----:B------:R-:W-:Y:S02]  /*19e20*/  IADD3 R41, P1, PT, R109, R46, RZ ;  /* 0x0000002e6d297210 */ /* 0x000fe40007f3e0ff */
[----:B------:R-:W-:Y:S01]  /*19e30*/  IADD3.X R109, PT, PT, R53, R43, R31, P0, P5 ;  /* 0x0000002b356d7210 */ /* 0x000fe200007ea41f */
[----:B------:R-:W-:Y:S01]  /*19e40*/  IMAD.WIDE.U32 R48, R21, R24, RZ ;  /* 0x0000001815307225 */ /* 0x000fe200078e00ff */
[----:B------:R-:W-:Y:S02]  /*19e50*/  IADD3.X R57, P2, P6, R54, R28, R26, P6, P2 ;  /* 0x0000001c36397210 */ /* 0x000fe4000364441a */
[----:B------:R-:W-:Y:S01]  /*19e60*/  SHF.L.W.U32.HI R28, R117, 0xd, R56 ;  /* 0x0000000d751c7819 */ /* 0x000fe20000010e38 */
[----:B------:R-:W-:Y:S01]  /*19e70*/  IMAD.WIDE.U32 R50, P4, R39, R2, R50 ;  /* 0x0000000227327225 */ /* 0x000fe20007880032 */
[----:B------:R-:W-:-:S03]  /*19e80*/  IADD3.X R55, PT, PT, R55, R29, R27, P2, P6 ;  /* 0x0000001d37377210 */ /* 0x000fc600017ec41b */
[----:B------:R-:W-:Y:S01]  /*19e90*/  IMAD.WIDE.U32 R30, R33, R18, RZ ;  /* 0x00000012211e7225 */ /* 0x000fe200078e00ff */
[----:B------:R-:W-:-:S03]  /*19ea0*/  IADD3 R47, P3, PT, R47, R50, RZ ;  /* 0x000000322f2f7210 */ /* 0x000fc60007f7e0ff */
[----:B------:R-:W-:-:S04]  /*19eb0*/  IMAD.WIDE.U32 R44, R6, R24, RZ ;  /* 0x00000018062c7225 */ /* 0x000fc800078e00ff */
[----:B------:R-:W-:Y:S01]  /*19ec0*/  IMAD.WIDE.U32 R48, P5, R39, R6, R48 ;  /* 0x0000000627307225 */ /* 0x000fe200078a0030 */
[----:B------:R-:W-:-:S03]  /*19ed0*/  IADD3 R53, P0, PT, R37, R44, RZ ;  /* 0x0000002c25357210 */ /* 0x000fc60007f1e0ff */
[----:B------:R-:W-:Y:S01]  /*19ee0*/  IMAD.X R43, RZ, RZ, RZ, P4 ;  /* 0x000000ffff2b7224 */ /* 0x000fe200020e06ff */
[----:B------:R-:W-:Y:S01]  /*19ef0*/  IADD3 R119, P4, PT, R45, R48, RZ ;  /* 0x000000302d777210 */ /* 0x000fe20007f9e0ff */
[----:B------:R-:W-:Y:S01]  /*19f00*/  IMAD.MOV.U32 R42, RZ, RZ, R51 ;  /* 0x000000ffff2a7224 */ /* 0x000fe200078e0033 */
[----:B------:R-:W-:Y:S01]  /*19f10*/  IADD3.X R51, P1, PT, R32, R47, RZ, P1, !PT ;  /* 0x0000002f20337210 */ /* 0x000fe20000f3e4ff */
[C---:B------:R-:W-:Y:S01]  /*19f20*/  IMAD.WIDE.U32 R26, R35.reuse, R18, RZ ;  /* 0x00000012231a7225 */ /* 0x040fe200078e00ff */
[----:B------:R-:W-:Y:S02]  /*19f30*/  IADD3 R48, P2, PT, R28, R113, RZ ;  /* 0x000000711c307210 */ /* 0x000fe40007f5e0ff */
[----:B------:R-:W-:Y:S01]  /*19f40*/  SHF.L.W.U32.HI R32, R56, 0xd, R115 ;  /* 0x0000000d38207819 */ /* 0x000fe20000010e73 */
[----:B------:R-:W-:-:S03]  /*19f50*/  IMAD.WIDE.U32 R30, P6, R35, R19, R30 ;  /* 0x00000013231e7225 */ /* 0x000fc600078c001e */
[----:B------:R-:W-:Y:S01]  /*19f60*/  IADD3.X R111, P2, PT, R32, R111, RZ, P2, !PT ;  /* 0x0000006f206f7210 */ /* 0x000fe2000175e4ff */
[----:B------:R-:W-:Y:S01]  /*19f70*/  IMAD.WIDE.U32.X R42, R20, R39, R42, P3 ;  /* 0x00000027142a7225 */ /* 0x000fe200018e042a */
[----:B------:R-:W-:Y:S02]  /*19f80*/  IADD3 R47, P3, PT, R41, R26, RZ ;  /* 0x0000001a292f7210 */ /* 0x000fe40007f7e0ff */
[----:B------:R-:W-:Y:S01]  /*19f90*/  MOV R28, R31 ;  /* 0x0000001f001c7202 */ /* 0x000fe20000000f00 */
[----:B------:R-:W-:Y:S01]  /*19fa0*/  IMAD.X R29, RZ, RZ, RZ, P6 ;  /* 0x000000ffff1d7224 */ /* 0x000fe200030e06ff */
[----:B------:R-:W-:Y:S01]  /*19fb0*/  IADD3 R26, P6, PT, R27, R30, RZ ;  /* 0x0000001e1b1a7210 */ /* 0x000fe20007fde0ff */
[----:B------:R-:W-:Y:S01]  /*19fc0*/  IMAD.WIDE.U32 R30, R11, R24, RZ ;  /* 0x000000180b1e7225 */ /* 0x000fe200078e00ff */
[----:B------:R-:W-:Y:S02]  /*19fd0*/  LEA.HI.X R32, P2, R115, R110, RZ, 0xd, P2 ;  /* 0x0000006e73207211 */ /* 0x000fe40001056cff */
[----:B------:R-:W-:Y:S01]  /*19fe0*/  IADD3.X R51, P3, PT, R51, R26, RZ, P3, !PT ;  /* 0x0000001a33337210 */ /* 0x000fe20001f7e4ff */
[----:B------:R-:W-:Y:S01]  /*19ff0*/  IMAD.WIDE.U32.X R26, R33, R19, R28, P6 ;  /* 0x00000013211a7225 */ /* 0x000fe200030e041c */
[----:B------:R-:W-:-:S03]  /*1a000*/  IADD3 R37, P6, PT, R40, R30, RZ ;  /* 0x0000001e28257210 */ /* 0x000fc60007fde0ff */
[----:B------:R-:W-:Y:S01]  /*1a010*/  IMAD.WIDE.U32 R44, R22, R24, RZ ;  /* 0x00000018162c7225 */ /* 0x000fe200078e00ff */
[----:B------:R-:W-:Y:S02]  /*1a020*/  IADD3.X R42, P1, P3, R26, R59, R42, P3, P1 ;  /* 0x0000003b1a2a7210 */ /* 0x000fe40001b2242a */
[----:B------:R-:W-:Y:S01]  /*1a030*/  SHF.L.W.U32.HI R24, R111, 0xd, R32 ;  /* 0x0000000d6f187819 */ /* 0x000fe20000010e20 */
[----:B------:R-:W-:Y:S02]  /*1a040*/  IMAD.X R59, RZ, RZ, R112, P2 ;  /* 0x000000ffff3b7224 */ /* 0x000fe400010e0670 */
[----:B------:R-:W-:Y:S01]  /*1a050*/  IMAD.MOV.U32 R40, RZ, RZ, R49 ;  /* 0x000000ffff287224 */ /* 0x000fe200078e0031 */
[----:B------:R-:W-:Y:S01]  /*1a060*/  IADD3.X R49, PT, PT, R27, R109, R43, P1, P3 ;  /* 0x0000006d1b317210 */ /* 0x000fe20000fe642b */
[----:B------:R-:W-:Y:S01]  /*1a070*/  IMAD.X R41, RZ, RZ, RZ, P5 ;  /* 0x000000ffff297224 */ /* 0x000fe200028e06ff */
[----:B------:R-:W-:Y:S01]  /*1a080*/  IADD3 R24, P1, PT, R24, R47, RZ ;  /* 0x0000002f18187210 */ /* 0x000fe20007f3e0ff */
[----:B------:R-:W-:Y:S01]  /*1a090*/  IMAD.WIDE.U32 R28, R20, R35, RZ ;  /* 0x00000023141c7225 */ /* 0x000fe200078e00ff */
[----:B------:R-:W-:-:S02]  /*1a0a0*/  SHF.L.W.U32.HI R30, R32, 0xd, R59 ;  /* 0x0000000d201e7819 */ /* 0x000fc40000010e3b */
[----:B------:R-:W-:Y:S01]  /*1a0b0*/  IADD3.X R32, P0, PT, R34, R119, RZ, P0, !PT ;  /* 0x0000007722207210 */ /* 0x000fe2000071e4ff */
[----:B------:R-:W-:Y:S01]  /*1a0c0*/  IMAD.WIDE.U32 R44, P5, R39, R11, R44 ;  /* 0x0000000b272c7225 */ /* 0x000fe200078a002c */
[----:B------:R-:W-:Y:S02]  /*1a0d0*/  IADD3.X R51, P1, PT, R30, R51, RZ, P1, !PT ;  /* 0x000000331e337210 */ /* 0x000fe40000f3e4ff */
[----:B------:R-:W-:Y:S01]  /*1a0e0*/  LOP3.LUT R109, R117, 0x7ffff, RZ, 0xc0, !PT ;  /* 0x0007ffff756d7812 */ /* 0x000fe200078ec0ff */
[----:B------:R-:W-:Y:S01]  /*1a0f0*/  IMAD.WIDE.U32 R28, P3, R33, R2, R28 ;  /* 0x00000002211c7225 */ /* 0x000fe2000786001c */
[----:B------:R-:W-:Y:S02]  /*1a100*/  IADD3 R44, P2, PT, R31, R44, RZ ;  /* 0x0000002c1f2c7210 */ /* 0x000fe40007f5e0ff */
[----:B------:R-:W-:Y:S01]  /*1a110*/  LEA.HI.X R34, P1, R59, R42, RZ, 0xd, P1 ;  /* 0x0000002a3b227211 */ /* 0x000fe20000836cff */
[----:B------:R-:W-:Y:S01]  /*1a120*/  IMAD.WIDE.U32 R26, R2, R35, RZ ;  /* 0x00000023021a7225 */ /* 0x000fe200078e00ff */
[----:B------:R-:W-:-:S02]  /*1a130*/  IADD3.X R47, PT, PT, RZ, RZ, RZ, P5, !PT ;  /* 0x000000ffff2f7210 */ /* 0x000fc40002ffe4ff */
[----:B------:R-:W-:Y:S01]  /*1a140*/  IADD3.X R44, P6, PT, R25, R44, RZ, P6, !PT ;  /* 0x0000002c192c7210 */ /* 0x000fe200037de4ff */
[----:B------:R-:W-:Y:S01]  /*1a150*/  IMAD.X R31, RZ, RZ, RZ, P3 ;  /* 0x000000ffff1f7224 */ /* 0x000fe200018e06ff */
[----:B------:R-:W-:Y:S01]  /*1a160*/  IADD3 R26, P3, PT, R53, R26, RZ ;  /* 0x0000001a351a7210 */ /* 0x000fe20007f7e0ff */
[----:B------:R-:W-:Y:S01]  /*1a170*/  IMAD.MOV.U32 R30, RZ, RZ, R29 ;  /* 0x000000ffff1e7224 */ /* 0x000fe200078e001d */
[----:B------:R-:W-:Y:S01]  /*1a180*/  IADD3 R27, P5, PT, R27, R28, RZ ;  /* 0x0000001c1b1b7210 */ /* 0x000fe20007fbe0ff */
[----:B------:R-:W-:Y:S01]  /*1a190*/  IMAD.MOV.U32 R46, RZ, RZ, R45 ;  /* 0x000000ffff2e7224 */ /* 0x000fe200078e002d */
[----:B------:R-:W-:Y:S01]  /*1a1a0*/  SHF.L.W.U32.HI R25, R51, 0xd, R34 ;  /* 0x0000000d33197819 */ /* 0x000fe20000010e22 */
[C---:B------:R-:W-:Y:S01]  /*1a1b0*/  IMAD.WIDE.U32.X R28, R21.reuse, R39, R40, P4 ;  /* 0x00000027151c7225 */ /* 0x040fe200020e0428 */
[----:B------:R-:W-:Y:S02]  /*1a1c0*/  IADD3.X R49, PT, PT, RZ, R49, RZ, P1, !PT ;  /* 0x00000031ff317210 */ /* 0x000fe40000ffe4ff */
[----:B------:R-:W-:Y:S01]  /*1a1d0*/  IADD3.X R45, P3, PT, R32, R27, RZ, P3, !PT ;  /* 0x0000001b202d7210 */ /* 0x000fe20001f7e4ff */
[----:B------:R-:W-:Y:S01]  /*1a1e0*/  IMAD.WIDE.U32 R42, R21, R35, RZ ;  /* 0x00000023152a7225 */ /* 0x000fe200078e00ff */
[----:B------:R-:W-:-:S02]  /*1a1f0*/  IADD3 R25, P1, PT, R25, R26, RZ ;  /* 0x0000001a19197210 */ /* 0x000fc40007f3e0ff */
[----:B------:R-:W-:Y:S01]  /*1a200*/  SHF.L.W.U32.HI R32, R34, 0xd, R49 ;  /* 0x0000000d22207819 */ /* 0x000fe20000010e31 */
[----:B------:R-:W-:-:S04]  /*1a210*/  IMAD.WIDE.U32.X R26, R20, R33, R30, P5 ;  /* 0x00000021141a7225 */ /* 0x000fc800028e041e */
[----:B------:R-:W-:Y:S01]  /*1a220*/  IMAD.WIDE.U32.X R40, R22, R39, R46, P2 ;  /* 0x0000002716287225 */ /* 0x000fe200010e042e */
[----:B------:R-:W-:Y:S02]  /*1a230*/  IADD3.X R47, P1, PT, R32, R45, RZ, P1, !PT ;  /* 0x0000002d202f7210 */ /* 0x000fe40000f3e4ff */
[----:B------:R-:W-:Y:S01]  /*1a240*/  IADD3.X R32, P3, P0, R26, R57, R28, P3, P0 ;  /* 0x000000391a207210 */ /* 0x000fe2000186041c */
[----:B------:R-:W-:-:S03]  /*1a250*/  IMAD.WIDE.U32 R42, P4, R33, R6, R42 ;  /* 0x00000006212a7225 */ /* 0x000fc6000788002a */
[----:B------:R-:W-:Y:S01]  /*1a260*/  LEA.HI.X R32, P1, R49, R32, RZ, 0xd, P1 ;  /* 0x0000002031207211 */ /* 0x000fe20000836cff */
[----:B------:R-:W-:Y:S01]  /*1a270*/  IMAD.WIDE.U32 R30, R6, R35, RZ ;  /* 0x00000023061e7225 */ /* 0x000fe200078e00ff */
[----:B------:R-:W-:Y:S02]  /*1a280*/  IADD3.X R39, PT, PT, R27, R55, R29, P3, P0 ;  /* 0x000000371b277210 */ /* 0x000fe40001fe041d */
[----:B------:R-:W-:Y:S01]  /*1a290*/  SHF.L.W.U32.HI R26, R47, 0xd, R32 ;  /* 0x0000000d2f1a7819 */ /* 0x000fe20000010e20 */
[----:B------:R-:W-:Y:S01]  /*1a2a0*/  IMAD.X R35, RZ, RZ, RZ, P4 ;  /* 0x000000ffff237224 */ /* 0x000fe200020e06ff */
[----:B------:R-:W-:Y:S01]  /*1a2b0*/  IADD3 R31, P4, PT, R31, R42, RZ ;  /* 0x0000002a1f1f7210 */ /* 0x000fe20007f9e0ff */
[----:B------:R-:W-:Y:S01]  /*1a2c0*/  IMAD.MOV.U32 R34, RZ, RZ, R43 ;  /* 0x000000ffff227224 */ /* 0x000fe200078e002b */
[----:B------:R-:W-:Y:S01]  /*1a2d0*/  IADD3 R37, P2, PT, R37, R30, RZ ;  /* 0x0000001e25257210 */ /* 0x000fe20007f5e0ff */
[----:B------:R-:W-:Y:S01]  /*1a2e0*/  IMAD.X R39, RZ, RZ, R39, P1 ;  /* 0x000000ffff277224 */ /* 0x000fe200008e0627 */
[----:B------:R-:W-:Y:S01]  /*1a2f0*/  LOP3.LUT R27, R51, 0x7ffff, RZ, 0xc0, !PT ;  /* 0x0007ffff331b7812 */ /* 0x000fe200078ec0ff */
[----:B------:R-:W-:Y:S01]  /*1a300*/  IMAD.WIDE.U32.X R28, R21, R33, R34, P4 ;  /* 0x00000021151c7225 */ /* 0x000fe200020e0422 */
[----:B------:R-:W-:-:S02]  /*1a310*/  IADD3.X R43, P0, PT, R44, R31, RZ, P2, !PT ;  /* 0x0000001f2c2b7210 */ /* 0x000fc4000171e4ff */
[----:B------:R-:W-:Y:S01]  /*1a320*/  IADD3 R26, P1, PT, R26, R37, RZ ;  /* 0x000000251a1a7210 */ /* 0x000fe20007f3e0ff */
[----:B------:R-:W-:Y:S01]  /*1a330*/  IMAD.WIDE.U32 R30, R27, R24, RZ ;  /* 0x000000181b1e7225 */ /* 0x000fe200078e00ff */
[----:B------:R-:W-:Y:S02]  /*1a340*/  SHF.L.W.U32.HI R32, R32, 0xd, R39 ;  /* 0x0000000d20207819 */ /* 0x000fe40000010e27 */
[----:B------:R-:W-:Y:S01]  /*1a350*/  IADD3.X R28, P0, P6, R28, R38, R40, P0, P6 ;  /* 0x000000261c1c7210 */ /* 0x000fe2000060c428 */
[----:B------:R-:W-:Y:S01]  /*1a360*/  IMAD.WIDE.U32 R34, R24, R24, RZ ;  /* 0x0000001818227225 */ /* 0x000fe200078e00ff */
[----:B------:R-:W-:Y:S02]  /*1a370*/  IADD3.X R43, P1, PT, R32, R43, RZ, P1, !PT ;  /* 0x0000002b202b7210 */ /* 0x000fe40000f3e4ff */
[----:B------:R-:W-:Y:S01]  /*1a380*/  IADD3.X R33, PT, PT, R29, R36, R41, P0, P6 ;  /* 0x000000241d217210 */ /* 0x000fe200007ec429 */
[----:B------:R-:W-:Y:S01]  /*1a390*/  IMAD.WIDE.U32 R30, P2, R27, R24, R30 ;  /* 0x000000181b1e7225 */ /* 0x000fe2000784001e */
[----:B------:R-:W-:-:S03]  /*1a3a0*/  LEA.HI.X R28, P0, R39, R28, RZ, 0xd, P1 ;  /* 0x0000001c271c7211 */ /* 0x000fc60000816cff */
[----:B------:R-:W-:Y:S01]  /*1a3b0*/  IMAD.WIDE.U32 R44, R24, 0x26, RZ ;  /* 0x00000026182c7825 */ /* 0x000fe200078e00ff */
[----:B------:R-:W-:Y:S02]  /*1a3c0*/  IADD3.X R33, PT, PT, RZ, R33, RZ, P0, !PT ;  /* 0x00000021ff217210 */ /* 0x000fe400007fe4ff */
[----:B------:R-:W-:Y:S01]  /*1a3d0*/  SHF.L.W.U32.HI R29, R43, 0xd, R28 ;  /* 0x0000000d2b1d7819 */ /* 0x000fe20000010e1c */
[----:B------:R-:W-:Y:S01]  /*1a3e0*/  IMAD R113, R27, 0x26, RZ ;  /* 0x000000261b717824 */ /* 0x000fe200078e02ff */
[----:B------:R-:W-:Y:S01]  /*1a3f0*/  SHF.L.W.U32.HI R28, R28, 0xd, R33 ;  /* 0x0000000d1c1c7819 */ /* 0x000fe20000010e21 */
[----:B------:R-:W-:Y:S01]  /*1a400*/  IMAD.MOV.U32 R38, RZ, RZ, R31 ;  /* 0x000000ffff267224 */ /* 0x000fe200078e001f */
[----:B------:R-:W-:Y:S01]  /*1a410*/  IADD3 R42, P6, PT, R35, R30, RZ ;  /* 0x0000001e232a7210 */ /* 0x000fe20007fde0ff */
[----:B------:R-:W-:Y:S01]  /*1a420*/  IMAD.WIDE.U32 R108, R29, 0x13, R108 ;  /* 0x000000131d6c7825 */ /* 0x000fe200078e006c */
[----:B------:R-:W-:Y:S02]  /*1a430*/  LOP3.LUT R30, R111, 0x7ffff, RZ, 0xc0, !PT ;  /* 0x0007ffff6f1e7812 */ /* 0x000fe400078ec0ff */
[----:B------:R-:W-:Y:S01]  /*1a440*/  IADD3 R113, PT, PT, R45, R113, RZ ;  /* 0x000000712d717210 */ /* 0x000fe20007ffe0ff */
[----:B------:R-:W-:Y:S01]  /*1a450*/  IMAD R131, R28, 0x13, RZ ;  /* 0x000000131c837824 */ /* 0x000fe200078e02ff */
[----:B------:R-:W-:Y:S01]  /*1a460*/  LOP3.LUT R28, R47, 0x7ffff, RZ, 0xc0, !PT ;  /* 0x0007ffff2f1c7812 */ /* 0x000fe200078ec0ff */
[----:B------:R-:W-:-:S04]  /*1a470*/  IMAD.WIDE.U32 R110, R25, 0x13, RZ ;  /* 0x00000013196e7825 */ /* 0x000fc800078e00ff */
[----:B------:R-:W-:Y:S02]  /*1a480*/  IMAD.IADD R131, R109, 0x1, R131 ;  /* 0x000000016d837824 */ /* 0x000fe400078e0283 */
[----:B------:R-:W-:-:S03]  /*1a490*/  IMAD.WIDE.U32 R32, R28, R44, RZ ;  /* 0x0000002c1c207225 */ /* 0x000fc600078e00ff */
[----:B------:R-:W-:Y:S01]  /*1a4a0*/  LEA.HI R29, P0, R131, R48, RZ, 0xd ;  /* 0x00000030831d7211 */ /* 0x000fe200078168ff */
[C---:B------:R-:W-:Y:S02]  /*1a4b0*/  IMAD R31, R28.reuse, 0x13, RZ ;  /* 0x000000131c1f7824 */ /* 0x040fe400078e02ff */
[----:B------:R-:W-:-:S04]  /*1a4c0*/  IMAD.WIDE.U32 R40, R28, R110, RZ ;  /* 0x0000006e1c287225 */ /* 0x000fc800078e00ff */
[----:B------:R-:W-:Y:S02]  /*1a4d0*/  IMAD.X R30, RZ, RZ, R30, P0 ;  /* 0x000000ffff1e7224 */ /* 0x000fe400000e061e */
[----:B------:R-:W-:Y:S01]  /*1a4e0*/  IMAD.WIDE.U32 R46, P1, R113, R25, R32 ;  /* 0x00000019712e7225 */ /* 0x000fe20007820020 */
[----:B------:R-:W-:Y:S02]  /*1a4f0*/  LOP3.LUT R32, R43, 0x7ffff, RZ, 0xc0, !PT ;  /* 0x0007ffff2b207812 */ /* 0x000fe400078ec0ff */
[----:B------:R-:W-:Y:S01]  /*1a500*/  LOP3.LUT R33, R131, 0x7ffff, RZ, 0xc0, !PT ;  /* 0x0007ffff83217812 */ /* 0x000fe200078ec0ff */
[----:B------:R-:W-:Y:S01]  /*1a510*/  IMAD.WIDE.U32 R36, R29, 0x26, RZ ;  /* 0x000000261d247825 */ /* 0x000fe200078e00ff */
[----:B------:R-:W-:-:S03]  /*1a520*/  SHF.L.U64.HI R131, R108, 0x1, R131 ;  /* 0x000000016c837819 */ /* 0x000fc60000010283 */
[----:B------:R-:W-:Y:S01]  /*1a530*/  IMAD.IADD R31, R111, 0x1, R31 ;  /* 0x000000016f1f7824 */ /* 0x000fe200078e021f */
[----:B------:R-:W-:Y:S01]  /*1a540*/  LOP3.LUT R131, R131, 0xfffff, RZ, 0xc0, !PT ;  /* 0x000fffff83837812 */ /* 0x000fe200078ec0ff */
[----:B------:R-:W-:Y:S02]  /*1a550*/  IMAD R35, R30, 0x26, RZ ;  /* 0x000000261e237824 */ /* 0x000fe400078e02ff */
[----:B------:R-:W-:-:S03]  /*1a560*/  IMAD.WIDE.U32 R56, P0, R31, R25, R40 ;  /* 0x000000191f387225 */ /* 0x000fc60007800028 */
[----:B------:R-:W-:Y:S01]  /*1a570*/  IADD3 R35, PT, PT, R37, R35, RZ ;  /* 0x0000002325237210 */ /* 0x000fe20007ffe0ff */
[----:B------:R-:W-:Y:S01]  /*1a580*/  IMAD.WIDE.U32 R48, R25, R44, RZ ;  /* 0x0000002c19307225 */ /* 0x000fe200078e00ff */
[----:B------:R-:W-:-:S03]  /*1a590*/  MOV R58, R57 ;  /* 0x00000039003a7202 */ /* 0x000fc60000000f00 */
        /* <DEDUP_REMOVED lines=9> */
[----:B------:R-:W-:Y:S02]  /*1a630*/  IMAD.X R59, RZ, RZ, RZ, P0 ;  /* 0x000000ffff3b7224 */ /* 0x000fe400000e06ff */
[----:B------:R-:W-:-:S04]  /*1a640*/  IMAD.WIDE.U32 R46, R26, R36, RZ ;  /* 0x000000241a2e7225 */ /* 0x000fc800078e00ff */
[----:B------:R-:W-:Y:S01]  /*1a650*/  IMAD.WIDE.U32 R44, P0, R113, R26, R44 ;  /* 0x0000001a712c7225 */ /* 0x000fe2000780002c */
[----:B------:R-:W-:-:S03]  /*1a660*/  IADD3 R114, P5, PT, R47, R40, RZ ;  /* 0x000000282f727210 */ /* 0x000fc60007fbe0ff */
[----:B------:R-:W-:Y:S01]  /*1a670*/  IMAD.X R53, RZ, RZ, RZ, P1 ;  /* 0x000000ffff357224 */ /* 0x000fe200008e06ff */
[----:B------:R-:W-:Y:S01]  /*1a680*/  IADD3 R125, P1, PT, R54, R50, RZ ;  /* 0x00000032367d7210 */ /* 0x000fe20007f3e0ff */
[----:B------:R-:W-:Y:S01]  /*1a690*/  IMAD.X R51, RZ, RZ, RZ, P4 ;  /* 0x000000ffff337224 */ /* 0x000fe200020e06ff */
[----:B------:R-:W-:Y:S01]  /*1a6a0*/  IADD3 R124, P4, PT, R55, R44, RZ ;  /* 0x0000002c377c7210 */ /* 0x000fe20007f9e0ff */
[----:B------:R-:W-:Y:S02]  /*1a6b0*/  IMAD.MOV.U32 R50, RZ, RZ, R41 ;  /* 0x000000ffff327224 */ /* 0x000fe400078e0029 */
[----:B------:R-:W-:Y:S01]  /*1a6c0*/  IMAD.WIDE.U32 R54, R25, 0x26, RZ ;  /* 0x0000002619367825 */ /* 0x000fe200078e00ff */
[----:B------:R-:W-:-:S03]  /*1a6d0*/  IADD3.X R124, P1, PT, R124, R115, RZ, P1, !PT ;  /* 0x000000737c7c7210 */ /* 0x000fc60000f3e4ff */
[----:B------:R-:W-:-:S04]  /*1a6e0*/  IMAD.WIDE.U32 R40, R33, R108, RZ ;  /* 0x0000006c21287225 */ /* 0x000fc800078e00ff */
[----:B------:R-:W-:-:S04]  /*1a6f0*/  IMAD.WIDE.U32.X R50, R35, R32, R50, P5 ;  /* 0x0000002023327225 */ /* 0x000fc800028e0432 */
[----:B------:R-:W-:Y:S02]  /*1a700*/  IMAD R35, R28, 0x26, RZ ;  /* 0x000000261c237824 */ /* 0x000fe400078e02ff */
[----:B------:R-:W-:-:S04]  /*1a710*/  IMAD.WIDE.U32 R36, R108, R108, RZ ;  /* 0x0000006c6c247225 */ /* 0x000fc800078e00ff */
[----:B------:R-:W-:-:S04]  /*1a720*/  IMAD.WIDE.U32 R56, R32, R54, RZ ;  /* 0x0000003620387225 */ /* 0x000fc800078e00ff */
[----:B------:R-:W-:-:S04]  /*1a730*/  IMAD.WIDE.U32 R40, P5, R33, R108, R40 ;  /* 0x0000006c21287225 */ /* 0x000fc800078a0028 */
[----:B------:R-:W-:Y:S02]  /*1a740*/  IMAD.IADD R35, R55, 0x1, R35 ;  /* 0x0000000137237824 */ /* 0x000fe400078e0223 */
[----:B------:R-:W-:Y:S01]  /*1a750*/  IMAD.X R49, RZ, RZ, RZ, P0 ;  /* 0x000000ffff317224 */ /* 0x000fe200000e06ff */
[----:B------:R-:W-:Y:S01]  /*1a760*/  IADD3 R43, P0, PT, R36, R48, RZ ;  /* 0x00000030242b7210 */ /* 0x000fe20007f1e0ff */
[----:B------:R-:W-:Y:S01]  /*1a770*/  IMAD.WIDE.U32.X R52, R113, R28, R52, P2 ;  /* 0x0000001c71347225 */ /* 0x000fe200010e0434 */
[----:B------:R-:W-:-:S03]  /*1a780*/  MOV R48, R45 ;  /* 0x0000002d00307202 */ /* 0x000fc60000000f00 */
[----:B------:R-:W-:Y:S01]  /*1a790*/  IMAD.X R45, RZ, RZ, RZ, P5 ;  /* 0x000000ffff2d7224 */ /* 0x000fe200028e06ff */
[----:B------:R-:W-:Y:S01]  /*1a7a0*/  IADD3 R37, P5, PT, R37, R40, RZ ;  /* 0x0000002825257210 */ /* 0x000fe20007fbe0ff */
[----:B------:R-:W-:-:S03]  /*1a7b0*/  IMAD.WIDE.U32 R56, P2, R35, R26, R56 ;  /* 0x0000001a23387225 */ /* 0x000fc60007840038 */
[----:B------:R-:W-:Y:S01]  /*1a7c0*/  IADD3.X R37, P0, PT, R112, R37, RZ, P0, !PT ;  /* 0x0000002570257210 */ /* 0x000fe2000071e4ff */
[----:B------:R-:W-:Y:S02]  /*1a7d0*/  IMAD.MOV.U32 R44, RZ, RZ, R41 ;  /* 0x000000ffff2c7224 */ /* 0x000fe400078e0029 */
[----:B------:R-:W-:Y:S01]  /*1a7e0*/  IMAD.X R47, RZ, RZ, RZ, P2 ;  /* 0x000000ffff2f7224 */ /* 0x000fe200010e06ff */
[----:B------:R-:W-:Y:S01]  /*1a7f0*/  IADD3 R36, P2, PT, R43, R46, RZ ;  /* 0x0000002e2b247210 */ /* 0x000fe20007f5e0ff */
[----:B------:R-:W-:Y:S01]  /*1a800*/  IMAD.WIDE.U32.X R44, R33, R33, R44, P5 ;  /* 0x00000021212c7225 */ /* 0x000fe200028e042c */
[----:B------:R-:W-:Y:S02]  /*1a810*/  MOV R46, R57 ;  /* 0x00000039002e7202 */ /* 0x000fe40000000f00 */
[----:B------:R-:W-:Y:S01]  /*1a820*/  IADD3.X R37, P2, PT, R37, R114, RZ, P2, !PT ;  /* 0x0000007225257210 */ /* 0x000fe2000175e4ff */
[----:B------:R-:W-:Y:S02]  /*1a830*/  IMAD.SHL.U32 R129, R108, 0x2, RZ ;  /* 0x000000026c817824 */ /* 0x000fe400078e00ff */
[----:B------:R-:W-:Y:S01]  /*1a840*/  IMAD.WIDE.U32.X R40, R113, R32, R48, P4 ;  /* 0x0000002071287225 */ /* 0x000fe200020e0430 */
[----:B------:R-:W-:-:S02]  /*1a850*/  IADD3.X R128, P0, P4, R50, R44, R52, P2, P0 ;  /* 0x0000002c32807210 */ /* 0x000fc40001400434 */
[----:B------:R-:W-:Y:S01]  /*1a860*/  LOP3.LUT R129, R129, 0xfffffffe, RZ, 0xc0, !PT ;  /* 0xfffffffe81817812 */ /* 0x000fe200078ec0ff */
[----:B------:R-:W-:Y:S01]  /*1a870*/  IMAD.WIDE.U32 R54, R26, R54, RZ ;  /* 0x000000361a367225 */ /* 0x000fe200078e00ff */
        /* <DEDUP_REMOVED lines=8> */
[----:B------:R-:W-:-:S04]  /*1a900*/  IMAD.WIDE.U32.X R48, R35, R32, R46, P5 ;  /* 0x0000002023307225 */ /* 0x000fc800028e042e */
[----:B------:R-:W-:-:S04]  /*1a910*/  IMAD.WIDE.U32.X R56, R31, R28, R58, P3 ;  /* 0x0000001c1f387225 */ /* 0x000fc800018e043a */
[----:B------:R-:W-:-:S04]  /*1a920*/  IMAD.WIDE.U32 R54, R24, R129, RZ ;  /* 0x0000008118367225 */ /* 0x000fc800078e00ff */
[----:B------:R-:W-:-:S04]  /*1a930*/  IMAD.WIDE.U32 R58, P5, R131, R24, R52 ;  /* 0x00000018833a7225 */ /* 0x000fc800078a0034 */
[----:B------:R-:W-:-:S04]  /*1a940*/  IMAD.WIDE.U32 R118, P0, R131, R25, R116 ;  /* 0x0000001983767225 */ /* 0x000fc80007800074 */
[----:B------:R-:W-:Y:S01]  /*1a950*/  IMAD.WIDE.U32 R116, P4, R29, R30, R112 ;  /* 0x0000001e1d747225 */ /* 0x000fe20007880070 */
[----:B------:R-:W-:-:S03]  /*1a960*/  IADD3.X R121, PT, PT, RZ, RZ, RZ, P0, !PT ;  /* 0x000000ffff797210 */ /* 0x000fc600007fe4ff */
[----:B------:R-:W-:-:S04]  /*1a970*/  IMAD.WIDE.U32 R50, P3, R129, R30, R44 ;  /* 0x0000001e81327225 */ /* 0x000fc8000786002c */
[----:B------:R-:W-:Y:S01]  /*1a980*/  IMAD.X R113, RZ, RZ, RZ, P5 ;  /* 0x000000ffff717224 */ /* 0x000fe200028e06ff */
[----:B------:R-:W-:Y:S01]  /*1a990*/  IADD3 R114, P5, PT, R55, R58, RZ ;  /* 0x0000003a37727210 */ /* 0x000fe20007fbe0ff */
[----:B------:R-:W-:Y:S01]  /*1a9a0*/  IMAD.WIDE.U32 R46, R25, R129, RZ ;  /* 0x00000081192e7225 */ /* 0x000fe200078e00ff */
[----:B------:R-:W-:-:S03]  /*1a9b0*/  MOV R52, R51 ;  /* 0x0000003300347202 */ /* 0x000fc60000000f00 */
[----:B------:R-:W-:-:S04]  /*1a9c0*/  IMAD.WIDE.U32 R122, R32, R129, RZ ;  /* 0x00000081207a7225 */ /* 0x000fc800078e00ff */
[----:B------:R-:W-:-:S04]  /*1a9d0*/  IMAD.WIDE.U32 R44, R129, R29, RZ ;  /* 0x0000001d812c7225 */ /* 0x000fc800078e00ff */
[----:B------:R-:W-:Y:S01]  /*1a9e0*/  IMAD.MOV.U32 R112, RZ, RZ, R59 ;  /* 0x000000ffff707224 */ /* 0x000fe200078e003b */
[----:B------:R-:W-:Y:S01]  /*1a9f0*/  IADD3 R133, P0, PT, R45, R50, RZ ;  /* 0x000000322d857210 */ /* 0x000fe20007f1e0ff */
[----:B------:R-:W-:Y:S01]  /*1aa00*/  IMAD.X R35, RZ, RZ, RZ, P4 ;  /* 0x000000ffff237224 */ /* 0x000fe200020e06ff */
[----:B------:R-:W-:Y:S01]  /*1aa10*/  IADD3 R135, P4, PT, R47, R118, RZ ;  /* 0x000000762f877210 */ /* 0x000fe20007f9e0ff */
[----:B------:R-:W-:-:S04]  /*1aa20*/  IMAD.WIDE.U32.X R58, R131, R27, R112, P5 ;  /* 0x0000001b833a7225 */ /* 0x000fc800028e0470 */
[----:B------:R-:W-:Y:S01]  /*1aa30*/  IMAD.X R53, RZ, RZ, RZ, P3 ;  /* 0x000000ffff357224 */ /* 0x000fe200018e06ff */
[----:B------:R-:W-:Y:S01]  /*1aa40*/  IADD3 R125, P3, PT, R125, R44, RZ ;  /* 0x0000002c7d7d7210 */ /* 0x000fe20007f7e0ff */
[----:B------:R-:W-:Y:S02]  /*1aa50*/  IMAD.MOV.U32 R120, RZ, RZ, R119 ;  /* 0x000000ffff787224 */ /* 0x000fe400078e0077 */
        /* <DEDUP_REMOVED lines=9> */
[----:B------:R-:W-:Y:S01]  /*1aaf0*/  IMAD.MOV.U32 R54, RZ, RZ, R123 ;  /* 0x000000ffff367224 */ /* 0x000fe200078e007b */
[----:B------:R-:W-:Y:S01]  /*1ab00*/  IADD3.X R123, P2, PT, R126, R115, RZ, P2, !PT ;  /* 0x000000737e7b7210 */ /* 0x000fe2000175e4ff */
[----:B------:R-:W-:Y:S02]  /*1ab10*/  IMAD R47, R32, 0x13, RZ ;  /* 0x00000013202f7824 */ /* 0x000fe400078e02ff */
[----:B------:R-:W-:Y:S01]  /*1ab20*/  IMAD.WIDE.U32.X R54, R131, R32, R54, P5 ;  /* 0x0000002083367225 */ /* 0x000fe200028e0436 */
[----:B------:R-:W-:-:S02]  /*1ab30*/  IADD3.X R120, P3, P5, R50, R56, R40, P3, P1 ;  /* 0x0000003832787210 */ /* 0x000fc40001d62428 */
[----:B------:R-:W-:Y:S01]  /*1ab40*/  IADD3 R43, P1, PT, R112, R34, RZ ;  /* 0x00000022702b7210 */ /* 0x000fe20007f3e0ff */
[----:B------:R-:W-:Y:S01]  /*1ab50*/  IMAD.MOV.U32 R34, RZ, RZ, R117 ;  /* 0x000000ffff227224 */ /* 0x000fe200078e0075 */
[----:B------:R-:W-:Y:S01]  /*1ab60*/  IADD3.X R123, P0, PT, R123, R114, RZ, P0, !PT ;  /* 0x000000727b7b7210 */ /* 0x000fe2000071e4ff */
[----:B------:R-:W-:Y:S01]  /*1ab70*/  IMAD.WIDE.U32 R112, R26, 0x13, RZ ;  /* 0x000000131a707825 */ /* 0x000fe200078e00ff */
[----:B------:R-:W-:Y:S02]  /*1ab80*/  SHF.L.U32 R114, R29, 0x1, RZ ;  /* 0x000000011d727819 */ /* 0x000fe400000006ff */
[----:B------:R-:W-:Y:S01]  /*1ab90*/  SHF.L.W.U32.HI R40, R37, 0xd, R128 ;  /* 0x0000000d25287819 */ /* 0x000fe20000010e80 */
[----:B------:R-:W-:Y:S01]  /*1aba0*/  IMAD.WIDE.U32.X R34, R30, R30, R34, P4 ;  /* 0x0000001e1e227225 */ /* 0x000fe200020e0422 */
[----:B------:R-:W-:Y:S02]  /*1abb0*/  IADD3.X R122, PT, PT, R51, R57, R41, P3, P5 ;  /* 0x00000039337a7210 */ /* 0x000fe40001fea429 */
[----:B------:R-:W-:Y:S01]  /*1abc0*/  IADD3 R40, P3, PT, R40, R125, RZ ;  /* 0x0000007d28287210 */ /* 0x000fe20007f7e0ff */
[----:B------:R-:W-:Y:S01]  /*1abd0*/  IMAD.WIDE.U32 R50, R27, R114, RZ ;  /* 0x000000721b327225 */ /* 0x000fe200078e00ff */
[----:B------:R-:W-:-:S02]  /*1abe0*/  IADD3.X R118, P0, P2, R58, R34, R48, P0, P2 ;  /* 0x000000223a767210 */ /* 0x000fc40000204430 */
[----:B------:R-:W-:Y:S01]  /*1abf0*/  SHF.L.W.U32.HI R41, R128, 0xd, R127 ;  /* 0x0000000d80297819 */ /* 0x000fe20000010e7f */
[----:B------:R-:W-:Y:S01]  /*1ac00*/  IMAD.WIDE.U32 R116, R28, R114, RZ ;  /* 0x000000721c747225 */ /* 0x000fe200078e00ff */
[----:B------:R-:W-:Y:S02]  /*1ac10*/  SHF.L.U64.HI R125, R29, 0x1, R30 ;  /* 0x000000011d7d7819 */ /* 0x000fe4000001021e */
[----:B------:R-:W-:Y:S01]  /*1ac20*/  IADD3.X R119, PT, PT, R59, R35, R49, P0, P2 ;  /* 0x000000233b777210 */ /* 0x000fe200007e4431 */
[----:B------:R-:W-:Y:S01]  /*1ac30*/  IMAD.WIDE.U32 R58, R32, R112, RZ ;  /* 0x00000070203a7225 */ /* 0x000fe200078e00ff */
[----:B------:R-:W-:Y:S02]  /*1ac40*/  IADD3.X R41, P3, PT, R41, R52, RZ, P3, !PT ;  /* 0x0000003429297210 */ /* 0x000fe40001f7e4ff */
[----:B------:R-:W-:Y:S01]  /*1ac50*/  LOP3.LUT R37, R37, 0x7ffff, RZ, 0xc0, !PT ;  /* 0x0007ffff25257812 */ /* 0x000fe200078ec0ff */
[----:B------:R-:W-:Y:S01]  /*1ac60*/  IMAD.WIDE.U32 R50, P0, R125, R24, R50 ;  /* 0x000000187d327225 */ /* 0x000fe20007800032 */
[----:B------:R-:W-:-:S03]  /*1ac70*/  IADD3.X R120, P3, PT, RZ, R120, RZ, P3, !PT ;  /* 0x00000078ff787210 */ /* 0x000fc60001f7e4ff */
[----:B------:R-:W-:Y:S01]  /*1ac80*/  IMAD.WIDE.U32 R48, R24, R114, RZ ;  /* 0x0000007218307225 */ /* 0x000fe200078e00ff */
[C---:B------:R-:W-:Y:S02]  /*1ac90*/  SHF.L.W.U32.HI R34, R41.reuse, 0xd, R120 ;  /* 0x0000000d29227819 */ /* 0x040fe40000010e78 */
[----:B------:R-:W-:Y:S01]  /*1aca0*/  LOP3.LUT R41, R41, 0x7ffff, RZ, 0xc0, !PT ;  /* 0x0007ffff29297812 */ /* 0x000fe200078ec0ff */
[----:B------:R-:W-:Y:S01]  /*1acb0*/  IMAD.IADD R35, R113, 0x1, R47 ;  /* 0x0000000171237824 */ /* 0x000fe200078e022f */
[----:B------:R-:W-:Y:S01]  /*1acc0*/  IADD3 R126, P4, PT, R49, R50, RZ ;  /* 0x00000032317e7210 */ /* 0x000fe20007f9e0ff */
[----:B------:R-:W-:-:S04]  /*1acd0*/  IMAD.WIDE.U32 R56, R26, R112, RZ ;  /* 0x000000701a387225 */ /* 0x000fc800078e00ff */
[----:B------:R-:W-:-:S04]  /*1ace0*/  IMAD.WIDE.U32 R58, P2, R35, R26, R58 ;  /* 0x0000001a233a7225 */ /* 0x000fc8000784003a */
[----:B------:R-:W-:Y:S01]  /*1acf0*/  IMAD.X R53, RZ, RZ, RZ, P0 ;  /* 0x000000ffff357224 */ /* 0x000fe200000e06ff */
[----:B------:R-:W-:Y:S01]  /*1ad00*/  IADD3 R124, P5, PT, R57, R58, RZ ;  /* 0x0000003a397c7210 */ /* 0x000fe20007fbe0ff */
[----:B------:R-:W-:Y:S02]  /*1ad10*/  IMAD.MOV.U32 R52, RZ, RZ, R51 ;  /* 0x000000ffff347224 */ /* 0x000fe400078e0033 */
[----:B------:R-:W-:Y:S02]  /*1ad20*/  IMAD.X R49, RZ, RZ, R122, P3 ;  /* 0x000000ffff317224 */ /* 0x000fe400018e067a */
[----:B------:R-:W-:-:S04]  /*1ad30*/  IMAD.WIDE.U32 R116, P0, R125, R25, R116 ;  /* 0x000000197d747225 */ /* 0x000fc80007800074 */
[----:B------:R-:W-:Y:S01]  /*1ad40*/  IMAD.WIDE.U32.X R50, R125, R27, R52, P4 ;  /* 0x0000001b7d327225 */ /* 0x000fe200020e0434 */
[----:B------:R-:W-:Y:S02]  /*1ad50*/  IADD3 R57, P4, PT, R46, R56, RZ ;  /* 0x000000382e397210 */ /* 0x000fe40007f9e0ff */
[----:B------:R-:W-:Y:S01]  /*1ad60*/  IADD3 R56, P3, PT, R34, R121, RZ ;  /* 0x0000007922387210 */ /* 0x000fe20007f7e0ff */
[----:B------:R-:W-:Y:S01]  /*1ad70*/  IMAD.WIDE.U32 R114, R25, R114, RZ ;  /* 0x0000007219727225 */ /* 0x000fe200078e00ff */
[----:B------:R-:W-:Y:S02]  /*1ad80*/  SHF.L.W.U32.HI R34, R120, 0xd, R49 ;  /* 0x0000000d78227819 */ /* 0x000fe40000010e31 */
[----:B------:R-:W-:Y:S01]  /*1ad90*/  IADD3.X R47, PT, PT, RZ, RZ, RZ, P0, !PT ;  /* 0x000000ffff2f7210 */ /* 0x000fe200007fe4ff */
[----:B------:R-:W-:Y:S01]  /*1ada0*/  IMAD.MOV.U32 R46, RZ, RZ, R117 ;  /* 0x000000ffff2e7224 */ /* 0x000fe200078e0075 */
[----:B------:R-:W-:Y:S02]  /*1adb0*/  IADD3 R115, P0, PT, R115, R116, RZ ;  /* 0x0000007473737210 */ /* 0x000fe40007f1e0ff */
[----:B------:R-:W-:-:S02]  /*1adc0*/  IADD3.X R116, P3, PT, R34, R123, RZ, P3, !PT ;  /* 0x0000007b22747210 */ /* 0x000fc40001f7e4ff */
[----:B------:R-:W-:Y:S01]  /*1add0*/  IADD3.X R34, P1, PT, R42, R129, RZ, P1, !PT ;  /* 0x000000812a227210 */ /* 0x000fe20000f3e4ff */
[----:B------:R-:W-:Y:S01]  /*1ade0*/  IMAD.WIDE.U32.X R46, R125, R28, R46, P0 ;  /* 0x0000001c7d2e7225 */ /* 0x000fe200000e042e */
[----:B------:R-:W-:Y:S02]  /*1adf0*/  LEA.HI.X R53, P3, R49, R118, RZ, 0xd, P3 ;  /* 0x0000007631357211 */ /* 0x000fe40001876cff */
[----:B------:R-:W-:Y:S01]  /*1ae00*/  IADD3 R58, P0, PT, R43, R114, RZ ;  /* 0x000000722b3a7210 */ /* 0x000fe20007f1e0ff */
[----:B------:R-:W-:Y:S01]  /*1ae10*/  IMAD.X R43, RZ, RZ, RZ, P2 ;  /* 0x000000ffff2b7224 */ /* 0x000fe200010e06ff */
[----:B------:R-:W-:Y:S01]  /*1ae20*/  MOV R42, R59 ;  /* 0x0000003b002a7202 */ /* 0x000fe20000000f00 */
[----:B------:R-:W-:Y:S01]  /*1ae30*/  IMAD.X R117, RZ, RZ, R119, P3 ;  /* 0x000000ffff757224 */ /* 0x000fe200018e0677 */
[----:B------:R-:W-:Y:S01]  /*1ae40*/  IADD3 R52, P2, PT, R57, R48, RZ ;  /* 0x0000003039347210 */ /* 0x000fe20007f5e0ff */
[----:B------:R-:W-:Y:S01]  /*1ae50*/  IMAD.WIDE.U32.X R48, R27, R27, R38, P6 ;  /* 0x0000001b1b307225 */ /* 0x000fe200030e0426 */
[----:B------:R-:W-:-:S02]  /*1ae60*/  IADD3.X R123, P4, PT, R124, R135, RZ, P4, !PT ;  /* 0x000000877c7b7210 */ /* 0x000fc4000279e4ff */
[----:B------:R-:W-:Y:S01]  /*1ae70*/  SHF.L.W.U32.HI R57, R116, 0xd, R53 ;  /* 0x0000000d74397819 */ /* 0x000fe20000010e35 */
[----:B------:R-:W-:Y:S01]  /*1ae80*/  IMAD.WIDE.U32.X R38, R35, R32, R42, P5 ;  /* 0x0000002023267225 */ /* 0x000fe200028e042a */
[----:B------:R-:W-:Y:S02]  /*1ae90*/  IADD3.X R59, P0, PT, R34, R115, RZ, P0, !PT ;  /* 0x00000073223b7210 */ /* 0x000fe4000071e4ff */
[----:B------:R-:W-:Y:S01]  /*1aea0*/  IADD3.X R123, P2, PT, R123, R126, RZ, P2, !PT ;  /* 0x0000007e7b7b7210 */ /* 0x000fe2000175e4ff */
[----:B------:R-:W-:Y:S01]  /*1aeb0*/  IMAD.WIDE.U32 R114, R24, 0x13, RZ ;  /* 0x0000001318727825 */ /* 0x000fe200078e00ff */
[----:B------:R-:W-:Y:S02]  /*1aec0*/  IADD3 R57, P3, PT, R57, R52, RZ ;  /* 0x0000003439397210 */ /* 0x000fe40007f7e0ff */
[----:B------:R-:W-:Y:S02]  /*1aed0*/  SHF.L.W.U32.HI R34, R53, 0xd, R117 ;  /* 0x0000000d35227819 */ /* 0x000fe40000010e75 */
[----:B------:R-:W-:Y:S01]  /*1aee0*/  IADD3.X R122, P2, P4, R50, R44, R38, P2, P4 ;  /* 0x0000002c327a7210 */ /* 0x000fe20001448426 */
[----:B------:R-:W-:Y:S01]  /*1aef0*/  IMAD.WIDE.U32 R126, R57, R110, RZ ;  /* 0x0000006e397e7225 */ /* 0x000fe200078e00ff */
[----:B------:R-:W-:-:S02]  /*1af00*/  IADD3.X R123, P3, PT, R34, R123, RZ, P3, !PT ;  /* 0x0000007b227b7210 */ /* 0x000fc40001f7e4ff */
[----:B------:R-:W-:Y:S01]  /*1af10*/  LOP3.LUT R116, R116, 0x7ffff, RZ, 0xc0, !PT ;  /* 0x0007ffff74747812 */ /* 0x000fe200078ec0ff */
[----:B------:R-:W-:Y:S01]  /*1af20*/  IMAD.WIDE.U32 R132, R57, R112, RZ ;  /* 0x0000007039847225 */ /* 0x000fe200078e00ff */
[----:B------:R-:W-:Y:S02]  /*1af30*/  IADD3.X R119, PT, PT, R51, R45, R39, P2, P4 ;  /* 0x0000002d33777210 */ /* 0x000fe400017e8427 */
[----:B------:R-:W-:Y:S01]  /*1af40*/  LEA.HI.X R122, P3, R117, R122, RZ, 0xd, P3 ;  /* 0x0000007a757a7211 */ /* 0x000fe20001876cff */
[----:B------:R-:W-:Y:S01]  /*1af50*/  IMAD.WIDE.U32 R42, R116, R110, RZ ;  /* 0x0000006e742a7225 */ /* 0x000fe200078e00ff */
[----:B------:R-:W-:-:S03]  /*1af60*/  IADD3.X R118, P0, P1, R46, R54, R48, P0, P1 ;  /* 0x000000362e767210 */ /* 0x000fc60000102430 */
[----:B------:R-:W-:Y:S01]  /*1af70*/  IMAD.X R119, RZ, RZ, R119, P3 ;  /* 0x000000ffff777224 */ /* 0x000fe200018e0677 */
[----:B------:R-:W-:Y:S01]  /*1af80*/  IADD3.X R54, PT, PT, R47, R55, R49, P0, P1 ;  /* 0x000000372f367210 */ /* 0x000fe200007e2431 */
[----:B------:R-:W-:Y:S01]  /*1af90*/  IMAD.WIDE.U32 R52, P5, R56, R31, R42 ;  /* 0x0000001f38347225 */ /* 0x000fe200078a002a */
[----:B------:R-:W-:Y:S02]  /*1afa0*/  SHF.L.W.U32.HI R55, R123, 0xd, R122 ;  /* 0x0000000d7b377819 */ /* 0x000fe40000010e7a */
[----:B------:R-:W-:Y:S01]  /*1afb0*/  SHF.L.W.U32.HI R122, R122, 0xd, R119 ;  /* 0x0000000d7a7a7819 */ /* 0x000fe20000010e77 */
[----:B------:R-:W-:Y:S01]  /*1afc0*/  IMAD.WIDE.U32 R42, R56, R110, RZ ;  /* 0x0000006e382a7225 */ /* 0x000fe200078e00ff */
[----:B------:R-:W-:Y:S02]  /*1afd0*/  IADD3 R55, P2, PT, R55, R58, RZ ;  /* 0x0000003a37377210 */ /* 0x000fe40007f5e0ff */
[----:B------:R-:W-:Y:S01]  /*1afe0*/  LOP3.LUT R123, R123, 0x7ffff, RZ, 0xc0, !PT ;  /* 0x0007ffff7b7b7812 */ /* 0x000fe200078ec0ff */
[----:B------:R-:W-:Y:S01]  /*1aff0*/  IMAD.WIDE.U32 R44, R57, R114, RZ ;  /* 0x00000072392c7225 */ /* 0x000fe200078e00ff */
[----:B------:R-:W-:-:S02]  /*1b000*/  IADD3.X R122, P2, PT, R122, R59, RZ, P2, !PT ;  /* 0x0000003b7a7a7210 */ /* 0x000fc4000175e4ff */
[----:B------:R-:W-:Y:S01]  /*1b010*/  IADD3 R50, P1, PT, R43, R52, RZ ;  /* 0x000000342b327210 */ /* 0x000fe20007f3e0ff */
[----:B------:R-:W-:Y:S01]  /*1b020*/  IMAD R51, R27, 0x13, RZ ;  /* 0x000000131b337824 */ /* 0x000fe200078e02ff */
[----:B------:R-:W-:Y:S01]  /*1b030*/  IADD3 R117, P0, PT, R42, R44, RZ ;  /* 0x0000002c2a757210 */ /* 0x000fe20007f1e0ff */
[----:B------:R-:W-:Y:S01]  /*1b040*/  IMAD.WIDE.U32 R48, R116, R112, RZ ;  /* 0x0000007074307225 */ /* 0x000fe200078e00ff */
[----:B------:R-:W-:-:S03]  /*1b050*/  MOV R38, R53 ;  /* 0x0000003500267202 */ /* 0x000fc60000000f00 */
[----:B------:R-:W-:-:S04]  /*1b060*/  IMAD.WIDE.U32 R46, R29, 0x13, RZ ;  /* 0x000000131d2e7825 */ /* 0x000fc800078e00ff */
[----:B------:R-:W-:-:S04]  /*1b070*/  IMAD.WIDE.U32 R42, R123, R114, RZ ;  /* 0x000000727b2a7225 */ /* 0x000fc800078e00ff */
[----:B------:R-:W-:Y:S01]  /*1b080*/  IMAD.IADD R34, R115, 0x1, R51 ;  /* 0x0000000173227824 */ /* 0x000fe200078e0233 */
[----:B------:R-:W-:Y:S01]  /*1b090*/  LOP3.LUT R51, R122, 0x7ffff, RZ, 0xc0, !PT ;  /* 0x0007ffff7a337812 */ /* 0x000fe200078ec0ff */
[----:B------:R-:W-:Y:S02]  /*1b0a0*/  IMAD R53, R30, 0x13, RZ ;  /* 0x000000131e357824 */ /* 0x000fe400078e02ff */
[----:B------:R-:W-:-:S04]  /*1b0b0*/  IMAD.WIDE.U32 R120, P4, R56, R35, R48 ;  /* 0x0000002338787225 */ /* 0x000fc80007880030 */
[----:B------:R-:W-:-:S04]  /*1b0c0*/  IMAD.WIDE.U32 R48, R56, R112, RZ ;  /* 0x0000007038307225 */ /* 0x000fc800078e00ff */
[----:B------:R-:W-:Y:S01]  /*1b0d0*/  IMAD.WIDE.U32 R42, P3, R34, R57, R42 ;  /* 0x00000039222a7225 */ /* 0x000fe2000786002a */
[----:B------:R-:W-:-:S03]  /*1b0e0*/  IADD3 R146, P6, PT, R49, R120, RZ ;  /* 0x0000007831927210 */ /* 0x000fc60007fde0ff */
[----:B------:R-:W-:Y:S01]  /*1b0f0*/  IMAD.WIDE.U32 R58, R51, R46, RZ ;  /* 0x0000002e333a7225 */ /* 0x000fe200078e00ff */
[----:B------:R-:W-:-:S03]  /*1b100*/  IADD3.X R49, PT, PT, RZ, RZ, RZ, P3, !PT ;  /* 0x000000ffff317210 */ /* 0x000fc60001ffe4ff */
[----:B------:R-:W-:Y:S02]  /*1b110*/  IMAD.IADD R124, R47, 0x1, R53 ;  /* 0x000000012f7c7824 */ /* 0x000fe400078e0235 */
[----:B------:R-:W-:Y:S01]  /*1b120*/  IMAD.X R39, RZ, RZ, RZ, P5 ;  /* 0x000000ffff277224 */ /* 0x000fe200028e06ff */
[----:B------:R-:W-:Y:S01]  /*1b130*/  IADD3 R147, P5, PT, R48, R126, RZ ;  /* 0x0000007e30937210 */ /* 0x000fe20007fbe0ff */
[----:B------:R-:W-:Y:S01]  /*1b140*/  IMAD.X R53, RZ, RZ, RZ, P4 ;  /* 0x000000ffff357224 */ /* 0x000fe200020e06ff */
[----:B------:R-:W-:Y:S01]  /*1b150*/  IADD3 R47, P4, PT, R45, R42, RZ ;  /* 0x0000002a2d2f7210 */ /* 0x000fe20007f9e0ff */
[----:B------:R-:W-:Y:S02]  /*1b160*/  IMAD.MOV.U32 R48, RZ, RZ, R43 ;  /* 0x000000ffff307224 */ /* 0x000fe400078e002b */
[----:B------:R-:W-:Y:S01]  /*1b170*/  IMAD.WIDE.U32 R58, P3, R124, R55, R58 ;  /* 0x000000377c3a7225 */ /* 0x000fe2000786003a */
[----:B------:R-:W-:-:S03]  /*1b180*/  IADD3.X R47, P0, PT, R50, R47, RZ, P0, !PT ;  /* 0x0000002f322f7210 */ /* 0x000fc6000071e4ff */
[----:B------:R-:W-:Y:S01]  /*1b190*/  IMAD.WIDE.U32 R42, R55, R46, RZ ;  /* 0x0000002e372a7225 */ /* 0x000fe200078e00ff */
[----:B------:R-:W-:-:S03]  /*1b1a0*/  MOV R44, R59 ;  /* 0x0000003b002c7202 */ /* 0x000fc60000000f00 */
[----:B------:R-:W-:Y:S02]  /*1b1b0*/  IMAD.MOV.U32 R52, RZ, RZ, R121 ;  /* 0x000000ffff347224 */ /* 0x000fe400078e0079 */
[----:B------:R-:W-:-:S04]  /*1b1c0*/  IMAD.WIDE.U32 R120, R116, R108, RZ ;  /* 0x0000006c74787225 */ /* 0x000fc800078e00ff */
[----:B------:R-:W-:Y:S01]  /*1b1d0*/  IMAD.X R45, RZ, RZ, RZ, P3 ;  /* 0x000000ffff2d7224 */ /* 0x000fe200018e06ff */
[----:B------:R-:W-:Y:S01]  /*1b1e0*/  IADD3 R58, P3, PT, R43, R58, RZ ;  /* 0x0000003a2b3a7210 */ /* 0x000fe20007f7e0ff */
[----:B------:R-:W-:Y:S01]  /*1b1f0*/  IMAD.WIDE.U32.X R38, R116, R31, R38, P1 ;  /* 0x0000001f74267225 */ /* 0x000fe200008e0426 */
[----:B------:R-:W-:-:S03]  /*1b200*/  IADD3 R50, P1, PT, R117, R42, RZ ;  /* 0x0000002a75327210 */ /* 0x000fc60007f3e0ff */
[----:B------:R-:W-:Y:S01]  /*1b210*/  IMAD.WIDE.U32.X R42, R123, R34, R48, P4 ;  /* 0x000000227b2a7225 */ /* 0x000fe200020e0430 */
[----:B------:R-:W-:-:S03]  /*1b220*/  IADD3.X R47, P1, PT, R47, R58, RZ, P1, !PT ;  /* 0x0000003a2f2f7210 */ /* 0x000fc60000f3e4ff */
[----:B------:R-:W-:-:S04]  /*1b230*/  IMAD.WIDE.U32 R48, R123, R110, RZ ;  /* 0x0000006e7b307225 */ /* 0x000fc800078e00ff */
[----:B------:R-:W-:-:S04]  /*1b240*/  IMAD.WIDE.U32 R120, P4, R56, R33, R120 ;  /* 0x0000002138787225 */ /* 0x000fc80007880078 */
[----:B------:R-:W-:-:S04]  /*1b250*/  IMAD.WIDE.U32.X R44, R51, R124, R44, P3 ;  /* 0x0000007c332c7225 */ /* 0x000fc800018e042c */
[----:B------:R-:W-:Y:S01]  /*1b260*/  IMAD.WIDE.U32 R58, R56, R108, RZ ;  /* 0x0000006c383a7225 */ /* 0x000fe200078e00ff */
[----:B------:R-:W-:-:S03]  /*1b270*/  IADD3.X R38, P0, P1, R44, R42, R38, P1, P0 ;  /* 0x0000002a2c267210 */ /* 0x000fc60000900426 */
[----:B------:R-:W-:Y:S01]  /*1b280*/  IMAD.X R131, RZ, RZ, RZ, P4 ;  /* 0x000000ffff837224 */ /* 0x000fe200020e06ff */
[----:B------:R-:W-:Y:S01]  /*1b290*/  IADD3 R144, P3, PT, R59, R120, RZ ;  /* 0x000000783b907210 */ /* 0x000fe20007f7e0ff */
[----:B------:R-:W-:Y:S01]  /*1b2a0*/  IMAD.WIDE.U32 R48, P4, R57, R31, R48 ;  /* 0x0000001f39307225 */ /* 0x000fe20007880030 */
[----:B------:R-:W-:-:S03]  /*1b2b0*/  IADD3.X R39, PT, PT, R45, R43, R39, P0, P1 ;  /* 0x0000002b2d277210 */ /* 0x000fc600007e2427 */
[----:B------:R-:W-:Y:S01]  /*1b2c0*/  IMAD.WIDE.U32 R128, R116, R29, RZ ;  /* 0x0000001d74807225 */ /* 0x000fe200078e00ff */
[----:B------:R-:W-:-:S03]  /*1b2d0*/  IADD3 R149, P0, PT, R127, R48, RZ ;  /* 0x000000307f957210 */ /* 0x000fc60007f1e0ff */
[----:B------:R-:W-:Y:S01]  /*1b2e0*/  IMAD.X R59, RZ, RZ, RZ, P4 ;  /* 0x000000ffff3b7224 */ /* 0x000fe200020e06ff */
[----:B------:R-:W-:Y:S01]  /*1b2f0*/  IADD3 R145, P4, PT, R58, R132, RZ ;  /* 0x000000843a917210 */ /* 0x000fe20007f9e0ff */
[----:B------:R-:W-:Y:S01]  /*1b300*/  IMAD.WIDE.U32 R44, R123, R112, RZ ;  /* 0x000000707b2c7225 */ /* 0x000fe200078e00ff */
[----:B------:R-:W-:-:S03]  /*1b310*/  MOV R58, R49 ;  /* 0x00000031003a7202 */ /* 0x000fc60000000f00 */
[----:B------:R-:W-:-:S04]  /*1b320*/  IMAD.WIDE.U32 R42, R51, R114, RZ ;  /* 0x00000072332a7225 */ /* 0x000fc800078e00ff */
[----:B------:R-:W-:-:S04]  /*1b330*/  IMAD.WIDE.U32 R128, P1, R56, R30, R128 ;  /* 0x0000001e38807225 */ /* 0x000fc80007820080 */
[----:B------:R-:W-:-:S04]  /*1b340*/  IMAD.WIDE.U32 R48, R56, R29, RZ ;  /* 0x0000001d38307225 */ /* 0x000fc800078e00ff */
[----:B------:R-:W-:Y:S02]  /*1b350*/  IMAD.MOV.U32 R130, RZ, RZ, R121 ;  /* 0x000000ffff827224 */ /* 0x000fe400078e0079 */
        /* <DEDUP_REMOVED lines=9> */
[----:B------:R-:W-:Y:S01]  /*1b3f0*/  IMAD.MOV.U32 R134, RZ, RZ, R129 ;  /* 0x000000ffff867224 */ /* 0x000fe200078e0081 */
[----:B------:R-:W-:Y:S01]  /*1b400*/  IADD3.X R129, PT, PT, RZ, RZ, RZ, P0, !PT ;  /* 0x000000ffff817210 */ /* 0x000fe200007fe4ff */
[----:B------:R-:W-:Y:S01]  /*1b410*/  IMAD.X R49, RZ, RZ, RZ, P6 ;  /* 0x000000ffff317224 */ /* 0x000fe200030e06ff */
[----:B------:R-:W-:Y:S01]  /*1b420*/  IADD3 R153, P6, PT, R133, R44, RZ ;  /* 0x0000002c85997210 */ /* 0x000fe20007fde0ff */
[----:B------:R-:W-:Y:S01]  /*1b430*/  IMAD.WIDE.U32 R132, R116, R24, RZ ;  /* 0x0000001874847225 */ /* 0x000fe200078e00ff */
[----:B------:R-:W-:-:S03]  /*1b440*/  IADD3 R143, P0, PT, R48, R136, RZ ;  /* 0x00000088308f7210 */ /* 0x000fc60007f1e0ff */
[----:B------:R-:W-:Y:S02]  /*1b450*/  IMAD.MOV.U32 R48, RZ, RZ, R45 ;  /* 0x000000ffff307224 */ /* 0x000fe400078e002d */
[----:B------:R-:W-:-:S04]  /*1b460*/  IMAD.WIDE.U32.X R44, R116, R33, R130, P3 ;  /* 0x00000021742c7225 */ /* 0x000fc800018e0482 */
        /* <DEDUP_REMOVED lines=8> */
[----:B------:R-:W-:-:S04]  /*1b4f0*/  IMAD.WIDE.U32 R140, R123, R29, RZ ;  /* 0x0000001d7b8c7225 */ /* 0x000fc800078e00ff */
[----:B------:R-:W-:-:S04]  /*1b500*/  IMAD.WIDE.U32 R134, R56, R24, RZ ;  /* 0x0000001838867225 */ /* 0x000fc800078e00ff */
[----:B------:R-:W-:-:S04]  /*1b510*/  IMAD.WIDE.U32.X R120, R51, R34, R128, P3 ;  /* 0x0000002233787225 */ /* 0x000fc800018e0480 */
[----:B------:R-:W-:Y:S01]  /*1b520*/  IMAD.X R137, RZ, RZ, RZ, P6 ;  /* 0x000000ffff897224 */ /* 0x000fe200030e06ff */
[----:B------:R-:W-:Y:S01]  /*1b530*/  IADD3 R125, P6, PT, R135, R138, RZ ;  /* 0x0000008a877d7210 */ /* 0x000fe20007fde0ff */
[----:B------:R-:W-:-:S04]  /*1b540*/  IMAD.WIDE.U32 R128, R57, R29, RZ ;  /* 0x0000001d39807225 */ /* 0x000fc800078e00ff */
[----:B------:R-:W-:Y:S02]  /*1b550*/  IMAD.MOV.U32 R132, RZ, RZ, R131 ;  /* 0x000000ffff847224 */ /* 0x000fe400078e0083 */
[----:B------:R-:W-:-:S04]  /*1b560*/  IMAD.WIDE.U32 R140, P3, R57, R30, R140 ;  /* 0x0000001e398c7225 */ /* 0x000fc8000786008c */
[----:B------:R-:W-:Y:S02]  /*1b570*/  IMAD.MOV.U32 R136, RZ, RZ, R139 ;  /* 0x000000ffff887224 */ /* 0x000fe400078e008b */
[----:B------:R-:W-:Y:S01]  /*1b580*/  IMAD.WIDE.U32.X R56, R123, R33, R132, P1 ;  /* 0x000000217b387225 */ /* 0x000fe200008e0484 */
[----:B------:R-:W-:Y:S02]  /*1b590*/  IADD3 R135, P1, PT, R134, R128, RZ ;  /* 0x0000008086877210 */ /* 0x000fe40007f3e0ff */
[----:B------:R-:W-:Y:S01]  /*1b5a0*/  IADD3.X R134, P5, PT, R146, R149, RZ, P5, !PT ;  /* 0x0000009592867210 */ /* 0x000fe20002fbe4ff */
[----:B------:R-:W-:Y:S01]  /*1b5b0*/  IMAD.X R127, RZ, RZ, RZ, P3 ;  /* 0x000000ffff7f7224 */ /* 0x000fe200018e06ff */
[----:B------:R-:W-:Y:S01]  /*1b5c0*/  IADD3 R147, P3, PT, R147, R126, RZ ;  /* 0x0000007e93937210 */ /* 0x000fe20007f7e0ff */
[----:B------:R-:W-:Y:S01]  /*1b5d0*/  IMAD.WIDE.U32.X R116, R116, R27, R136, P6 ;  /* 0x0000001b74747225 */ /* 0x000fe200030e0488 */
[----:B------:R-:W-:Y:S02]  /*1b5e0*/  IADD3 R130, P6, PT, R129, R140, RZ ;  /* 0x0000008c81827210 */ /* 0x000fe40007fde0ff */
[----:B------:R-:W-:Y:S01]  /*1b5f0*/  LEA.HI.X R137, P2, R119, R118, RZ, 0xd, P2 ;  /* 0x0000007677897211 */ /* 0x000fe20001056cff */
[----:B------:R-:W-:Y:S01]  /*1b600*/  IMAD.WIDE.U32 R128, R51, R110, RZ ;  /* 0x0000006e33807225 */ /* 0x000fe200078e00ff */
[----:B------:R-:W-:-:S02]  /*1b610*/  MOV R126, R141 ;  /* 0x0000008d007e7202 */ /* 0x000fc40000000f00 */
[----:B------:R-:W-:Y:S01]  /*1b620*/  IADD3.X R134, P3, PT, R134, R151, RZ, P3, !PT ;  /* 0x0000009786867210 */ /* 0x000fe20001f7e4ff */
[----:B------:R-:W-:Y:S01]  /*1b630*/  IMAD.X R54, RZ, RZ, R54, P2 ;  /* 0x000000ffff367224 */ /* 0x000fe200010e0636 */
[----:B------:R-:W-:Y:S01]  /*1b640*/  IADD3.X R131, P1, PT, R125, R130, RZ, P1, !PT ;  /* 0x000000827d837210 */ /* 0x000fe20000f3e4ff */
[----:B------:R-:W-:Y:S01]  /*1b650*/  IMAD.WIDE.U32.X R118, R123, R30, R126, P6 ;  /* 0x0000001e7b767225 */ /* 0x000fe200030e047e */
[----:B------:R-:W-:Y:S02]  /*1b660*/  SHF.L.W.U32.HI R125, R122, 0xd, R137 ;  /* 0x0000000d7a7d7819 */ /* 0x000fe40000010e89 */
[----:B------:R-:W-:Y:S01]  /*1b670*/  IADD3.X R58, P3, P5, R120, R58, R52, P3, P5 ;  /* 0x0000003a783a7210 */ /* 0x000fe20001d6a434 */
[----:B------:R-:W-:Y:S01]  /*1b680*/  IMAD.WIDE.U32 R126, R55, R110, RZ ;  /* 0x0000006e377e7225 */ /* 0x000fe200078e00ff */
[----:B------:R-:W-:Y:S02]  /*1b690*/  SHF.L.W.U32.HI R130, R137, 0xd, R54 ;  /* 0x0000000d89827819 */ /* 0x000fe40000010e36 */
[----:B------:R-:W-:Y:S01]  /*1b6a0*/  IADD3.X R59, PT, PT, R121, R59, R53, P3, P5 ;  /* 0x0000003b793b7210 */ /* 0x000fe20001fea435 */
[----:B------:R-:W-:Y:S01]  /*1b6b0*/  IMAD.WIDE.U32 R128, P2, R55, R31, R128 ;  /* 0x0000001f37807225 */ /* 0x000fe20007840080 */
[----:B------:R-:W-:-:S02]  /*1b6c0*/  IADD3.X R133, P4, PT, R144, R153, RZ, P4, !PT ;  /* 0x0000009990857210 */ /* 0x000fc4000279e4ff */
[----:B------:R-:W-:Y:S01]  /*1b6d0*/  IADD3.X R132, P0, PT, R142, R155, RZ, P0, !PT ;  /* 0x0000009b8e847210 */ /* 0x000fe2000071e4ff */
[----:B------:R-:W-:Y:S01]  /*1b6e0*/  IMAD.WIDE.U32 R122, R51, R112, RZ ;  /* 0x00000070337a7225 */ /* 0x000fe200078e00ff */
[----:B------:R-:W-:-:S03]  /*1b6f0*/  IADD3 R136, P5, PT, R127, R128, RZ ;  /* 0x000000807f887210 */ /* 0x000fc60007fbe0ff */
[----:B------:R-:W-:Y:S01]  /*1b700*/  IMAD.X R121, RZ, RZ, RZ, P2 ;  /* 0x000000ffff797224 */ /* 0x000fe200010e06ff */
[----:B------:R-:W-:Y:S01]  /*1b710*/  IADD3 R141, P2, PT, R145, R126, RZ ;  /* 0x0000007e918d7210 */ /* 0x000fe20007f5e0ff */
[----:B------:R-:W-:-:S04]  /*1b720*/  IMAD.WIDE.U32 R52, R55, R112, RZ ;  /* 0x0000007037347225 */ /* 0x000fc800078e00ff */
[----:B------:R-:W-:Y:S01]  /*1b730*/  IMAD.WIDE.U32 R122, P6, R55, R35, R122 ;  /* 0x00000023377a7225 */ /* 0x000fe200078c007a */
[----:B------:R-:W-:-:S03]  /*1b740*/  IADD3 R137, P3, PT, R143, R52, RZ ;  /* 0x000000348f897210 */ /* 0x000fc60007f7e0ff */
[----:B------:R-:W-:Y:S01]  /*1b750*/  IMAD.MOV.U32 R120, RZ, RZ, R129 ;  /* 0x000000ffff787224 */ /* 0x000fe200078e0081 */
[----:B------:R-:W-:Y:S01]  /*1b760*/  IADD3.X R127, PT, PT, RZ, RZ, RZ, P6, !PT ;  /* 0x000000ffff7f7210 */ /* 0x000fe200037fe4ff */
[----:B------:R-:W-:-:S04]  /*1b770*/  IMAD.WIDE.U32 R128, R51, R108, RZ ;  /* 0x0000006c33807225 */ /* 0x000fc800078e00ff */
[----:B------:R-:W-:Y:S01]  /*1b780*/  IMAD.WIDE.U32.X R120, R51, R31, R120, P5 ;  /* 0x0000001f33787225 */ /* 0x000fe200028e0478 */
[----:B------:R-:W-:-:S03]  /*1b790*/  IADD3 R139, P5, PT, R53, R122, RZ ;  /* 0x0000007a358b7210 */ /* 0x000fc60007fbe0ff */
[----:B------:R-:W-:-:S04]  /*1b7a0*/  IMAD.WIDE.U32 R52, R55, R108, RZ ;  /* 0x0000006c37347225 */ /* 0x000fc800078e00ff */
[----:B------:R-:W-:Y:S02]  /*1b7b0*/  IMAD.MOV.U32 R126, RZ, RZ, R123 ;  /* 0x000000ffff7e7224 */ /* 0x000fe400078e007b */
[----:B------:R-:W-:Y:S01]  /*1b7c0*/  IMAD.WIDE.U32 R128, P6, R55, R33, R128 ;  /* 0x0000002137807225 */ /* 0x000fe200078c0080 */
[----:B------:R-:W-:-:S03]  /*1b7d0*/  IADD3.X R55, P2, PT, R133, R136, RZ, P2, !PT ;  /* 0x0000008885377210 */ /* 0x000fc6000175e4ff */
[----:B------:R-:W-:Y:S01]  /*1b7e0*/  IMAD.WIDE.U32.X R122, R51, R35, R126, P5 ;  /* 0x00000023337a7225 */ /* 0x000fe200028e047e */
[----:B------:R-:W-:Y:S02]  /*1b7f0*/  IADD3 R54, P5, PT, R135, R52, RZ ;  /* 0x0000003487367210 */ /* 0x000fe40007fbe0ff */
[----:B------:R-:W-:Y:S01]  /*1b800*/  IADD3.X R135, P2, P4, R120, R48, R44, P2, P4 ;  /* 0x0000003078877210 */ /* 0x000fe2000144842c */
[----:B------:R-:W-:Y:S01]  /*1b810*/  IMAD.X R127, RZ, RZ, RZ, P6 ;  /* 0x000000ffff7f7224 */ /* 0x000fe200030e06ff */
[----:B------:R-:W-:Y:S01]  /*1b820*/  IADD3 R52, P6, PT, R53, R128, RZ ;  /* 0x0000008035347210 */ /* 0x000fe20007fde0ff */
[----:B------:R-:W-:-:S03]  /*1b830*/  IMAD.WIDE.U32 R36, R125, 0x13, R36 ;  /* 0x000000137d247825 */ /* 0x000fc600078e0024 */
[----:B------:R-:W-:Y:S01]  /*1b840*/  IADD3.X R52, P5, PT, R131, R52, RZ, P5, !PT ;  /* 0x0000003483347210 */ /* 0x000fe20002fbe4ff */
[----:B------:R-:W-:Y:S02]  /*1b850*/  IMAD R125, R130, 0x13, RZ ;  /* 0x00000013827d7824 */ /* 0x000fe400078e02ff */
[----:B------:R-:W-:-:S03]  /*1b860*/  IMAD.MOV.U32 R126, RZ, RZ, R129 ;  /* 0x000000ffff7e7224 */ /* 0x000fc600078e0081 */
[----:B------:R-:W-:Y:S01]  /*1b870*/  IADD3 R125, PT, PT, R37, R125, RZ ;  /* 0x0000007d257d7210 */ /* 0x000fe20007ffe0ff */
[----:B------:R-:W-:Y:S01]  /*1b880*/  IMAD.WIDE.U32.X R126, R51, R33, R126, P6 ;  /* 0x00000021337e7225 */ /* 0x000fe200030e047e */
[----:B------:R-:W-:Y:S02]  /*1b890*/  IADD3.X R37, P3, PT, R132, R139, RZ, P3, !PT ;  /* 0x0000008b84257210 */ /* 0x000fe40001f7e4ff */
[----:B------:R-:W-:Y:S01]  /*1b8a0*/  LOP3.LUT R53, R125, 0x7ffff, RZ, 0xc0, !PT ;  /* 0x0007ffff7d357812 */ /* 0x000fe200078ec0ff */
[----:B------:R-:W-:Y:S01]  /*1b8b0*/  IMAD.WIDE.U32 R132, R28, R36, RZ ;  /* 0x000000241c847225 */ /* 0x000fe200078e00ff */
[----:B------:R-:W-:Y:S02]  /*1b8c0*/  IADD3.X R51, P5, P1, R126, R118, R116, P5, P1 ;  /* 0x000000767e337210 */ /* 0x000fe400029a2474 */
[----:B------:R-:W-:Y:S01]  /*1b8d0*/  IADD3.X R139, PT, PT, R121, R49, R45, P2, P4 ;  /* 0x00000031798b7210 */ /* 0x000fe200017e842d */
[----:B------:R-:W-:Y:S01]  /*1b8e0*/  IMAD.WIDE.U32 R48, R36, R108, RZ ;  /* 0x0000006c24307225 */ /* 0x000fe200078e00ff */
[----:B------:R-:W-:-:S02]  /*1b8f0*/  LEA.HI R40, P6, R125, R40, RZ, 0xd ;  /* 0x000000287d287211 */ /* 0x000fc400078d68ff */
[----:B------:R-:W-:Y:S01]  /*1b900*/  IADD3.X R44, PT, PT, R127, R119, R117, P5, P1 ;  /* 0x000000777f2c7210 */ /* 0x000fe20002fe2475 */
[C---:B------:R-:W-:Y:S01]  /*1b910*/  IMAD.WIDE.U32 R116, R53.reuse, R108, RZ ;  /* 0x0000006c35747225 */ /* 0x040fe200078e00ff */
[----:B------:R-:W-:Y:S02]  /*1b920*/  IADD3.X R45, P0, P3, R122, R56, R42, P3, P0 ;  /* 0x000000387a2d7210 */ /* 0x000fe40001b0042a */
[----:B------:R-:W-:Y:S01]  /*1b930*/  IADD3 R125, P1, PT, R50, R48, RZ ;  /* 0x00000030327d7210 */ /* 0x000fe20007f3e0ff */
[----:B------:R-:W-:Y:S01]  /*1b940*/  IMAD.WIDE.U32 R118, R53, R29, RZ ;  /* 0x0000001d35767225 */ /* 0x000fe200078e00ff */
[----:B------:R-:W-:-:S03]  /*1b950*/  IADD3.X R42, PT, PT, R123, R57, R43, P0, P3 ;  /* 0x000000397b2a7210 */ /* 0x000fc600007e642b */
[----:B------:R-:W-:Y:S02]  /*1b960*/  IMAD.X R43, RZ, RZ, R41, P6 ;  /* 0x000000ffff2b7224 */ /* 0x000fe400030e0629 */
[----:B------:R-:W-:-:S04]  /*1b970*/  IMAD.WIDE.U32 R116, P0, R33, R36, R116 ;  /* 0x0000002421747225 */ /* 0x000fc80007800074 */
[----:B------:R-:W-:Y:S01]  /*1b980*/  IMAD.WIDE.U32 R122, P3, R30, R36, R118 ;  /* 0x000000241e7a7225 */ /* 0x000fe20007860076 */
[----:B------:R-:W-:-:S03]  /*1b990*/  IADD3 R50, P5, PT, R49, R116, RZ ;  /* 0x0000007431327210 */ /* 0x000fc60007fbe0ff */
[----:B------:R-:W-:Y:S01]  /*1b9a0*/  IMAD.WIDE.U32 R56, R36, R29, RZ ;  /* 0x0000001d24387225 */ /* 0x000fe200078e00ff */
[----:B------:R-:W-:-:S03]  /*1b9b0*/  IADD3.X R47, P1, PT, R47, R50, RZ, P1, !PT ;  /* 0x000000322f2f7210 */ /* 0x000fc60000f3e4ff */
        /* <DEDUP_REMOVED lines=8> */
[----:B------:R-:W-:Y:S01]  /*1ba40*/  IMAD.MOV.U32 R48, RZ, RZ, R117 ;  /* 0x000000ffff307224 */ /* 0x000fe200078e0075 */
[----:B------:R-:W-:Y:S01]  /*1ba50*/  IADD3.X R117, PT, PT, RZ, RZ, RZ, P6, !PT ;  /* 0x000000ffff757210 */ /* 0x000fe200037fe4ff */
[----:B------:R-:W-:-:S04]  /*1ba60*/  IMAD.WIDE.U32 R128, R43, R108, RZ ;  /* 0x0000006c2b807225 */ /* 0x000fc800078e00ff */
[----:B------:R-:W-:Y:S01]  /*1ba70*/  IMAD.WIDE.U32.X R48, R53, R33, R48, P5 ;  /* 0x0000002135307225 */ /* 0x000fe200028e0430 */
[----:B------:R-:W-:Y:S02]  /*1ba80*/  IADD3 R50, P5, PT, R57, R120, RZ ;  /* 0x0000007839327210 */ /* 0x000fe40007fbe0ff */
[----:B------:R-:W-:Y:S01]  /*1ba90*/  MOV R120, R123 ;  /* 0x0000007b00787202 */ /* 0x000fe20000000f00 */
[----:B------:R-:W-:-:S04]  /*1baa0*/  IMAD.WIDE.U32 R126, R40, R108, RZ ;  /* 0x0000006c287e7225 */ /* 0x000fc800078e00ff */
[----:B------:R-:W-:-:S04]  /*1bab0*/  IMAD.WIDE.U32 R128, P6, R40, R33, R128 ;  /* 0x0000002128807225 */ /* 0x000fc800078c0080 */
[----:B------:R-:W-:Y:S02]  /*1bac0*/  IMAD.MOV.U32 R116, RZ, RZ, R121 ;  /* 0x000000ffff747224 */ /* 0x000fe400078e0079 */
[----:B------:R-:W-:Y:S01]  /*1bad0*/  IMAD.X R121, RZ, RZ, RZ, P3 ;  /* 0x000000ffff797224 */ /* 0x000fe200018e06ff */
[----:B------:R-:W-:Y:S01]  /*1bae0*/  IADD3 R134, P3, PT, R41, R126, RZ ;  /* 0x0000007e29867210 */ /* 0x000fe20007f7e0ff */
[----:B------:R-:W-:Y:S01]  /*1baf0*/  IMAD.WIDE.U32.X R56, R43, R35, R116, P5 ;  /* 0x000000232b387225 */ /* 0x000fe200028e0474 */
[----:B------:R-:W-:Y:S02]  /*1bb00*/  IADD3 R126, P5, PT, R127, R128, RZ ;  /* 0x000000807f7e7210 */ /* 0x000fe40007fbe0ff */
[----:B------:R-:W-:Y:S01]  /*1bb10*/  IADD3.X R41, P2, PT, R47, R50, RZ, P2, !PT ;  /* 0x000000322f297210 */ /* 0x000fe2000175e4ff */
[----:B------:R-:W-:Y:S01]  /*1bb20*/  IMAD.X R131, RZ, RZ, RZ, P6 ;  /* 0x000000ffff837224 */ /* 0x000fe200030e06ff */
[----:B------:R-:W-:Y:S01]  /*1bb30*/  IADD3.X R143, P3, PT, R143, R126, RZ, P3, !PT ;  /* 0x0000007e8f8f7210 */ /* 0x000fe20001f7e4ff */
[----:B------:R-:W-:Y:S01]  /*1bb40*/  IMAD.MOV.U32 R130, RZ, RZ, R129 ;  /* 0x000000ffff827224 */ /* 0x000fe200078e0081 */
[----:B------:R-:W-:Y:S01]  /*1bb50*/  IADD3.X R136, P1, P2, R56, R38, R48, P2, P1 ;  /* 0x0000002638887210 */ /* 0x000fe20001222430 */
[----:B------:R-:W-:-:S03]  /*1bb60*/  IMAD.WIDE.U32 R126, R27, R36, RZ ;  /* 0x000000241b7e7225 */ /* 0x000fc600078e00ff */
[----:B------:R-:W-:Y:S01]  /*1bb70*/  SHF.L.W.U32.HI R47, R41, 0xd, R136 ;  /* 0x0000000d292f7819 */ /* 0x000fe20000010e88 */
[----:B------:R-:W-:-:S04]  /*1bb80*/  IMAD.WIDE.U32.X R116, R53, R30, R120, P4 ;  /* 0x0000001e35747225 */ /* 0x000fc800020e0478 */
[----:B------:R-:W-:Y:S01]  /*1bb90*/  IMAD.WIDE.U32.X R120, R43, R33, R130, P5 ;  /* 0x000000212b787225 */ /* 0x000fe200028e0482 */
[----:B------:R-:W-:-:S03]  /*1bba0*/  IADD3.X R131, PT, PT, R57, R39, R49, P1, P2 ;  /* 0x0000002739837210 */ /* 0x000fc60000fe4431 */
        /* <DEDUP_REMOVED lines=8> */
[----:B------:R-:W-:-:S03]  /*1bc30*/  IADD3 R47, P5, PT, R47, R134, RZ ;  /* 0x000000862f2f7210 */ /* 0x000fc60007fbe0ff */
[----:B------:R-:W-:Y:S01]  /*1bc40*/  IMAD.WIDE.U32 R38, P3, R53, R25, R132 ;  /* 0x0000001935267225 */ /* 0x000fe20007860084 */
[----:B------:R-:W-:-:S03]  /*1bc50*/  IADD3 R119, P1, PT, R137, R128, RZ ;  /* 0x0000008089777210 */ /* 0x000fc60007f3e0ff */
[----:B------:R-:W-:-:S04]  /*1bc60*/  IMAD.WIDE.U32 R58, P6, R40, R30, R56 ;  /* 0x0000001e283a7225 */ /* 0x000fc800078c0038 */
[----:B------:R-:W-:Y:S01]  /*1bc70*/  IMAD.X R49, RZ, RZ, RZ, P4 ;  /* 0x000000ffff317224 */ /* 0x000fe200020e06ff */
[----:B------:R-:W-:Y:S01]  /*1bc80*/  IADD3 R128, P4, PT, R129, R38, RZ ;  /* 0x0000002681807210 */ /* 0x000fe20007f9e0ff */
[----:B------:R-:W-:Y:S01]  /*1bc90*/  IMAD.MOV.U32 R48, RZ, RZ, R127 ;  /* 0x000000ffff307224 */ /* 0x000fe200078e007f */
[----:B------:R-:W-:Y:S01]  /*1bca0*/  SHF.L.W.U32.HI R38, R136, 0xd, R131 ;  /* 0x0000000d88267819 */ /* 0x000fe20000010e83 */
[----:B------:R-:W-:Y:S01]  /*1bcb0*/  IMAD.WIDE.U32 R56, R40, R29, RZ ;  /* 0x0000001d28387225 */ /* 0x000fe200078e00ff */
[----:B------:R-:W-:Y:S02]  /*1bcc0*/  IADD3.X R117, PT, PT, RZ, RZ, RZ, P6, !PT ;  /* 0x000000ffff757210 */ /* 0x000fe400037fe4ff */
[----:B------:R-:W-:Y:S01]  /*1bcd0*/  IADD3.X R127, P2, PT, R55, R122, RZ, P2, !PT ;  /* 0x0000007a377f7210 */ /* 0x000fe2000175e4ff */
[----:B------:R-:W-:Y:S01]  /*1bce0*/  IMAD.WIDE.U32.X R48, R53, R27, R48, P0 ;  /* 0x0000001b35307225 */ /* 0x000fe200000e0430 */
[----:B------:R-:W-:Y:S02]  /*1bcf0*/  IADD3 R125, P6, PT, R125, R56, RZ ;  /* 0x000000387d7d7210 */ /* 0x000fe40007fde0ff */
[----:B------:R-:W-:Y:S01]  /*1bd00*/  IADD3 R58, P0, PT, R57, R58, RZ ;  /* 0x0000003a393a7210 */ /* 0x000fe20007f1e0ff */
[----:B------:R-:W-:Y:S01]  /*1bd10*/  IMAD.MOV.U32 R116, RZ, RZ, R59 ;  /* 0x000000ffff747224 */ /* 0x000fe200078e003b */
[----:B------:R-:W-:Y:S01]  /*1bd20*/  IADD3.X R56, P5, PT, R38, R143, RZ, P5, !PT ;  /* 0x0000008f26387210 */ /* 0x000fe20002fbe4ff */
[----:B------:R-:W-:Y:S01]  /*1bd30*/  IMAD.WIDE.U32 R122, R32, R36, RZ ;  /* 0x00000024207a7225 */ /* 0x000fe200078e00ff */
[----:B------:R-:W-:-:S02]  /*1bd40*/  IADD3.X R127, P6, PT, R127, R58, RZ, P6, !PT ;  /* 0x0000003a7f7f7210 */ /* 0x000fc400037de4ff */
[----:B------:R-:W-:Y:S01]  /*1bd50*/  LEA.HI.X R129, P5, R131, R50, RZ, 0xd, P5 ;  /* 0x0000003283817211 */ /* 0x000fe200028b6cff */
[----:B------:R-:W-:-:S03]  /*1bd60*/  IMAD.WIDE.U32 R120, R26, R36, RZ ;  /* 0x000000241a787225 */ /* 0x000fc600078e00ff */
[----:B------:R-:W-:Y:S01]  /*1bd70*/  SHF.L.W.U32.HI R36, R56, 0xd, R129 ;  /* 0x0000000d38247819 */ /* 0x000fe20000010e81 */
[----:B------:R-:W-:Y:S01]  /*1bd80*/  IMAD.WIDE.U32.X R58, R43, R30, R116, P0 ;  /* 0x0000001e2b3a7225 */ /* 0x000fe200000e0474 */
[----:B------:R-:W-:Y:S02]  /*1bd90*/  IADD3 R57, P0, PT, R54, R120, RZ ;  /* 0x0000007836397210 */ /* 0x000fe40007f1e0ff */
[----:B------:R-:W-:Y:S01]  /*1bda0*/  MOV R54, R39 ;  /* 0x0000002700367202 */ /* 0x000fe20000000f00 */
[----:B------:R-:W-:Y:S01]  /*1bdb0*/  IMAD.X R55, RZ, RZ, RZ, P3 ;  /* 0x000000ffff377224 */ /* 0x000fe200018e06ff */
[----:B------:R-:W-:Y:S01]  /*1bdc0*/  IADD3.X R58, P2, P6, R58, R135, R48, P6, P2 ;  /* 0x000000873a3a7210 */ /* 0x000fe20003644430 */
[----:B------:R-:W-:-:S04]  /*1bdd0*/  IMAD.WIDE.U32 R122, P3, R53, R26, R122 ;  /* 0x0000001a357a7225 */ /* 0x000fc8000786007a */
[----:B------:R-:W-:Y:S01]  /*1bde0*/  IMAD.X R120, RZ, RZ, R126, P5 ;  /* 0x000000ffff787224 */ /* 0x000fe200028e067e */
[----:B------:R-:W-:Y:S01]  /*1bdf0*/  IADD3 R131, P5, PT, R121, R122, RZ ;  /* 0x0000007a79837210 */ /* 0x000fe20007fbe0ff */
[-C--:B------:R-:W-:Y:S01]  /*1be00*/  IMAD.WIDE.U32 R116, R27, R40.reuse, RZ ;  /* 0x000000281b747225 */ /* 0x080fe200078e00ff */
[----:B------:R-:W-:Y:S02]  /*1be10*/  IADD3.X R122, PT, PT, R59, R139, R49, P2, P6 ;  /* 0x0000008b3b7a7210 */ /* 0x000fe400017ec431 */
[----:B------:R-:W-:Y:S01]  /*1be20*/  IADD3 R36, P2, PT, R36, R125, RZ ;  /* 0x0000007d24247210 */ /* 0x000fe20007f5e0ff */
[----:B------:R-:W-:Y:S01]  /*1be30*/  IMAD.WIDE.U32 R38, R24, R40, RZ ;  /* 0x0000002818267225 */ /* 0x000fe200078e00ff */
[----:B------:R-:W-:Y:S02]  /*1be40*/  SHF.L.W.U32.HI R48, R129, 0xd, R120 ;  /* 0x0000000d81307819 */ /* 0x000fe40000010e78 */
[----:B------:R-:W-:Y:S01]  /*1be50*/  IADD3.X R49, P1, PT, R37, R128, RZ, P1, !PT ;  /* 0x0000008025317210 */ /* 0x000fe20000f3e4ff */
[----:B------:R-:W-:Y:S01]  /*1be60*/  IMAD.WIDE.U32 R116, P6, R43, R24, R116 ;  /* 0x000000182b747225 */ /* 0x000fe200078c0074 */
[----:B------:R-:W-:-:S03]  /*1be70*/  IADD3.X R126, P2, PT, R48, R127, RZ, P2, !PT ;  /* 0x0000007f307e7210 */ /* 0x000fc6000175e4ff */
[----:B------:R-:W-:Y:S01]  /*1be80*/  IMAD.X R121, RZ, RZ, RZ, P3 ;  /* 0x000000ffff797224 */ /* 0x000fe200018e06ff */
[----:B------:R-:W-:Y:S01]  /*1be90*/  IADD3 R50, P3, PT, R119, R38, RZ ;  /* 0x0000002677327210 */ /* 0x000fe20007f7e0ff */
[----:B------:R-:W-:Y:S01]  /*1bea0*/  IMAD.X R59, RZ, RZ, RZ, P6 ;  /* 0x000000ffff3b7224 */ /* 0x000fe200030e06ff */
[----:B------:R-:W-:Y:S01]  /*1beb0*/  LEA.HI.X R119, P2, R120, R58, RZ, 0xd, P2 ;  /* 0x0000003a78777211 */ /* 0x000fe20001056cff */
[----:B------:R-:W-:Y:S01]  /*1bec0*/  IMAD.MOV.U32 R120, RZ, RZ, R123 ;  /* 0x000000ffff787224 */ /* 0x000fe200078e007b */
[----:B------:R-:W-:Y:S01]  /*1bed0*/  IADD3 R48, P6, PT, R39, R116, RZ ;  /* 0x0000007427307210 */ /* 0x000fe20007fde0ff */
[----:B------:R-:W-:Y:S01]  /*1bee0*/  IMAD.WIDE.U32 R38, R28, R40, RZ ;  /* 0x000000281c267225 */ /* 0x000fe200078e00ff */
[----:B------:R-:W-:Y:S02]  /*1bef0*/  MOV R58, R117 ;  /* 0x00000075003a7202 */ /* 0x000fe40000000f00 */
[----:B------:R-:W-:Y:S01]  /*1bf00*/  SHF.L.W.U32.HI R37, R126, 0xd, R119 ;  /* 0x0000000d7e257819 */ /* 0x000fe20000010e77 */
[----:B------:R-:W-:Y:S01]  /*1bf10*/  IMAD.X R122, RZ, RZ, R122, P2 ;  /* 0x000000ffff7a7224 */ /* 0x000fe200010e067a */
[----:B------:R-:W-:Y:S01]  /*1bf20*/  IADD3.X R123, P3, PT, R49, R48, RZ, P3, !PT ;  /* 0x00000030317b7210 */ /* 0x000fe20001f7e4ff */
[----:B------:R-:W-:Y:S01]  /*1bf30*/  IMAD.WIDE.U32.X R48, R53, R28, R54, P4 ;  /* 0x0000001c35307225 */ /* 0x000fe200020e0436 */
[----:B------:R-:W-:-:S02]  /*1bf40*/  IADD3 R37, P2, PT, R37, R50, RZ ;  /* 0x0000003225257210 */ /* 0x000fc40007f5e0ff */
[----:B------:R-:W-:Y:S01]  /*1bf50*/  SHF.L.W.U32.HI R50, R119, 0xd, R122 ;  /* 0x0000000d77327819 */ /* 0x000fe20000010e7a */
[C---:B------:R-:W-:Y:S01]  /*1bf60*/  IMAD.WIDE.U32 R116, P4, R43.reuse, R25, R38 ;  /* 0x000000192b747225 */ /* 0x040fe20007880026 */
[----:B------:R-:W-:Y:S02]  /*1bf70*/  IADD3.X R119, P0, PT, R52, R131, RZ, P0, !PT ;  /* 0x0000008334777210 */ /* 0x000fe4000071e4ff */
[----:B------:R-:W-:Y:S01]  /*1bf80*/  IADD3.X R123, P2, PT, R50, R123, RZ, P2, !PT ;  /* 0x0000007b327b7210 */ /* 0x000fe2000175e4ff */
[----:B------:R-:W-:-:S04]  /*1bf90*/  IMAD.WIDE.U32.X R54, R43, R27, R58, P6 ;  /* 0x0000001b2b367225 */ /* 0x000fc800030e043a */
[----:B------:R-:W-:Y:S01]  /*1bfa0*/  IMAD.WIDE.U32 R38, R25, R40, RZ ;  /* 0x0000002819267225 */ /* 0x000fe200078e00ff */
[----:B------:R-:W-:-:S03]  /*1bfb0*/  IADD3.X R40, P1, P3, R54, R45, R48, P3, P1 ;  /* 0x0000002d36287210 */ /* 0x000fc60001b22430 */
[----:B------:R-:W-:Y:S01]  /*1bfc0*/  IMAD.X R59, RZ, RZ, RZ, P4 ;  /* 0x000000ffff3b7224 */ /* 0x000fe200020e06ff */
[----:B------:R-:W-:Y:S01]  /*1bfd0*/  IADD3 R45, P4, PT, R57, R38, RZ ;  /* 0x00000026392d7210 */ /* 0x000fe20007f9e0ff */
[----:B------:R-:W-:Y:S01]  /*1bfe0*/  IMAD.WIDE.U32.X R52, R53, R32, R120, P5 ;  /* 0x0000002035347225 */ /* 0x000fe200028e0478 */
[----:B------:R-:W-:Y:S02]  /*1bff0*/  IADD3 R48, P5, PT, R39, R116, RZ ;  /* 0x0000007427307210 */ /* 0x000fe40007fbe0ff */
[----:B------:R-:W-:Y:S01]  /*1c000*/  LOP3.LUT R39, R126, 0x7ffff, RZ, 0xc0, !PT ;  /* 0x0007ffff7e277812 */ /* 0x000fe200078ec0ff */
[----:B------:R-:W-:Y:S01]  /*1c010*/  IMAD.MOV.U32 R58, RZ, RZ, R117 ;  /* 0x000000ffff3a7224 */ /* 0x000fe200078e0075 */
[----:B------:R-:W-:Y:S01]  /*1c020*/  LEA.HI.X R120, P2, R122, R40, RZ, 0xd, P2 ;  /* 0x000000287a787211 */ /* 0x000fe20001056cff */
[----:B------:R-:W-:Y:S01]  /*1c030*/  IMAD.WIDE.U32 R126, R37, 0x26, RZ ;  /* 0x00000026257e7825 */ /* 0x000fe200078e00ff */
[----:B------:R-:W-:Y:S02]  /*1c040*/  IADD3.X R48, P4, PT, R119, R48, RZ, P4, !PT ;  /* 0x0000003077307210 */ /* 0x000fe4000279e4ff */
[----:B------:R-:W-:Y:S01]  /*1c050*/  IADD3.X R119, PT, PT, R55, R42, R49, P1, P3 ;  /* 0x0000002a37777210 */ /* 0x000fe20000fe6431 */
[----:B------:R-:W-:Y:S01]  /*1c060*/  IMAD.WIDE.U32.X R58, R43, R28, R58, P5 ;  /* 0x0000001c2b3a7225 */ /* 0x000fe200028e043a */
[----:B------:R-:W-:-:S02]  /*1c070*/  SHF.L.W.U32.HI R38, R123, 0xd, R120 ;  /* 0x0000000d7b267819 */ /* 0x000fc40000010e78 */
[----:B------:R-:W-:Y:S01]  /*1c080*/  LOP3.LUT R40, R123, 0x7ffff, RZ, 0xc0, !PT ;  /* 0x0007ffff7b287812 */ /* 0x000fe200078ec0ff */
[C---:B------:R-:W-:Y:S01]  /*1c090*/  IMAD.WIDE.U32 R42, R39.reuse, R36, RZ ;  /* 0x00000024272a7225 */ /* 0x040fe200078e00ff */
[----:B------:R-:W-:Y:S02]  /*1c0a0*/  IADD3.X R119, PT, PT, RZ, R119, RZ, P2, !PT ;  /* 0x00000077ff777210 */ /* 0x000fe400017fe4ff */
[----:B------:R-:W-:Y:S01]  /*1c0b0*/  IADD3 R38, P1, PT, R38, R45, RZ ;  /* 0x0000002d26267210 */ /* 0x000fe20007f3e0ff */
[----:B------:R-:W-:Y:S01]  /*1c0c0*/  IMAD.WIDE.U32 R54, R36, 0x26, RZ ;  /* 0x0000002624367825 */ /* 0x000fe200078e00ff */
[----:B------:R-:W-:Y:S02]  /*1c0d0*/  IADD3.X R57, P0, P4, R58, R51, R52, P4, P0 ;  /* 0x000000333a397210 */ /* 0x000fe40002400434 */
[----:B------:R-:W-:Y:S01]  /*1c0e0*/  SHF.L.W.U32.HI R45, R120, 0xd, R119 ;  /* 0x0000000d782d7819 */ /* 0x000fe20000010e77 */
[----:B------:R-:W-:Y:S01]  /*1c0f0*/  IMAD R137, R39, 0x26, RZ ;  /* 0x0000002627897824 */ /* 0x000fe200078e02ff */
[----:B------:R-:W-:Y:S01]  /*1c100*/  IADD3.X R44, PT, PT, R59, R44, R53, P0, P4 ;  /* 0x0000002c3b2c7210 */ /* 0x000fe200007e8435 */
[----:B------:R-:W-:Y:S01]  /*1c110*/  IMAD.WIDE.U32 R116, P3, R39, R36, R42 ;  /* 0x0000002427747225 */ /* 0x000fe2000786002a */
[----:B------:R-:W-:-:S03]  /*1c120*/  IADD3.X R52, P0, PT, R45, R48, RZ, P1, !PT ;  /* 0x000000302d347210 */ /* 0x000fc60000f1e4ff */
[----:B------:R-:W-:Y:S01]  /*1c130*/  IMAD.WIDE.U32 R42, R40, R54, RZ ;  /* 0x00000036282a7225 */ /* 0x000fe200078e00ff */
[----:B------:R-:W-:Y:S02]  /*1c140*/  LEA.HI.X R57, P0, R119, R57, RZ, 0xd, P0 ;  /* 0x0000003977397211 */ /* 0x000fe40000016cff */
[----:B------:R-:W-:Y:S01]  /*1c150*/  LOP3.LUT R119, R41, 0x7ffff, RZ, 0xc0, !PT ;  /* 0x0007ffff29777812 */ /* 0x000fe200078ec0ff */
[----:B------:R-:W-:Y:S02]  /*1c160*/  IMAD.IADD R137, R55, 0x1, R137 ;  /* 0x0000000137897824 */ /* 0x000fe400078e0289 */
[----:B------:R-:W-:-:S04]  /*1c170*/  IMAD.WIDE.U32 R50, R36, R36, RZ ;  /* 0x0000002424327225 */ /* 0x000fc800078e00ff */
[----:B------:R-:W-:Y:S01]  /*1c180*/  IMAD.WIDE.U32 R42, P2, R137, R37, R42 ;  /* 0x00000025892a7225 */ /* 0x000fe2000784002a */
[----:B------:R-:W-:-:S03]  /*1c190*/  IADD3 R51, P5, PT, R51, R116, RZ ;  /* 0x0000007433337210 */ /* 0x000fc60007fbe0ff */
[----:B------:R-:W-:Y:S01]  /*1c1a0*/  IMAD.WIDE.U32 R58, R37, R54, RZ ;  /* 0x00000036253a7225 */ /* 0x000fe200078e00ff */
[----:B------:R-:W-:-:S03]  /*1c1b0*/  IADD3.X R131, PT, PT, RZ, RZ, RZ, P2, !PT ;  /* 0x000000ffff837210 */ /* 0x000fc600017fe4ff */
[----:B------:R-:W-:Y:S01]  /*1c1c0*/  IMAD.MOV.U32 R48, RZ, RZ, R117 ;  /* 0x000000ffff307224 */ /* 0x000fe200078e0075 */
[----:B------:R-:W-:Y:S01]  /*1c1d0*/  IADD3 R142, P1, PT, R59, R42, RZ ;  /* 0x0000002a3b8e7210 */ /* 0x000fe20007f3e0ff */
[----:B------:R-:W-:-:S04]  /*1c1e0*/  IMAD.WIDE.U32 R116, R37, 0x13, RZ ;  /* 0x0000001325747825 */ /* 0x000fc800078e00ff */
[----:B------:R-:W-:Y:S02]  /*1c1f0*/  IMAD.X R42, RZ, RZ, R44, P0 ;  /* 0x000000ffff2a7224 */ /* 0x000fe400000e062c */
[----:B------:R-:W-:Y:S02]  /*1c200*/  IMAD R53, R40, 0x13, RZ ;  /* 0x0000001328357824 */ /* 0x000fe400078e02ff */
[----:B------:R-:W-:Y:S01]  /*1c210*/  IMAD.MOV.U32 R130, RZ, RZ, R43 ;  /* 0x000000ffff827224 */ /* 0x000fe200078e002b */
[----:B------:R-:W-:Y:S01]  /*1c220*/  SHF.L.W.U32.HI R43, R52, 0xd, R57 ;  /* 0x0000000d342b7819 */ /* 0x000fe20000010e39 */
[----:B------:R-:W-:Y:S01]  /*1c230*/  IMAD.WIDE.U32 R44, R40, R116, RZ ;  /* 0x00000074282c7225 */ /* 0x000fe200078e00ff */
[----:B------:R-:W-:Y:S02]  /*1c240*/  SHF.L.W.U32.HI R57, R57, 0xd, R42 ;  /* 0x0000000d39397819 */ /* 0x000fe40000010e2a */
[----:B------:R-:W-:Y:S01]  /*1c250*/  LOP3.LUT R42, R52, 0x7ffff, RZ, 0xc0, !PT ;  /* 0x0007ffff342a7812 */ /* 0x000fe200078ec0ff */
[----:B------:R-:W-:-:S02]  /*1c260*/  IMAD.IADD R41, R117, 0x1, R53 ;  /* 0x0000000175297824 */ /* 0x000fc400078e0235 */
[----:B------:R-:W-:-:S04]  /*1c270*/  IMAD.WIDE.U32 R118, R43, 0x13, R118 ;  /* 0x000000132b767825 */ /* 0x000fc800078e0076 */
[----:B------:R-:W-:Y:S01]  /*1c280*/  IMAD.WIDE.U32 R122, P0, R41, R37, R44 ;  /* 0x00000025297a7225 */ /* 0x000fe2000780002c */
[----:B------:R-:W-:-:S03]  /*1c290*/  SHF.L.U32 R151, R118, 0x1, RZ ;  /* 0x0000000176977819 */ /* 0x000fc600000006ff */
[----:B------:R-:W-:Y:S01]  /*1c2a0*/  IMAD R57, R57, 0x13, RZ ;  /* 0x0000001339397824 */ /* 0x000fe200078e02ff */
[----:B------:R-:W-:Y:S01]  /*1c2b0*/  IADD3.X R55, PT, PT, RZ, RZ, RZ, P0, !PT ;  /* 0x000000ffff377210 */ /* 0x000fe200007fe4ff */
[----:B------:R-:W-:Y:S01]  /*1c2c0*/  IMAD.WIDE.U32 R120, R37, R116, RZ ;  /* 0x0000007425787225 */ /* 0x000fe200078e00ff */
[----:B------:R-:W-:-:S03]  /*1c2d0*/  LOP3.LUT R151, R151, 0xfffffffe, RZ, 0xc0, !PT ;  /* 0xfffffffe97977812 */ /* 0x000fc600078ec0ff */
[----:B------:R-:W-:Y:S01]  /*1c2e0*/  IMAD.WIDE.U32 R44, R38, R54, RZ ;  /* 0x00000036262c7225 */ /* 0x000fe200078e00ff */
[----:B------:R-:W-:-:S03]  /*1c2f0*/  IADD3 R134, P4, PT, R121, R122, RZ ;  /* 0x0000007a79867210 */ /* 0x000fc60007f9e0ff */
[----:B------:R-:W-:Y:S01]  /*1c300*/  IMAD.WIDE.U32 R52, R42, R54, RZ ;  /* 0x000000362a347225 */ /* 0x000fe200078e00ff */
[----:B------:R-:W-:Y:S02]  /*1c310*/  IADD3 R125, P0, PT, R44, R120, RZ ;  /* 0x000000782c7d7210 */ /* 0x000fe40007f1e0ff */
[----:B------:R-:W-:Y:S01]  /*1c320*/  LOP3.LUT R44, R56, 0x7ffff, RZ, 0xc0, !PT ;  /* 0x0007ffff382c7812 */ /* 0x000fe200078ec0ff */
[----:B------:R-:W-:Y:S02]  /*1c330*/  IMAD.IADD R153, R119, 0x1, R57 ;  /* 0x0000000177997824 */ /* 0x000fe400078e0239 */
[----:B------:R-:W-:-:S03]  /*1c340*/  IMAD.WIDE.U32 R120, P6, R137, R38, R52 ;  /* 0x0000002689787225 */ /* 0x000fc600078c0034 */
[----:B------:R-:W-:Y:S01]  /*1c350*/  LEA.HI R43, P2, R153, R47, RZ, 0xd ;  /* 0x0000002f992b7211 */ /* 0x000fe200078568ff */
[----:B------:R-:W-:Y:S02]  /*1c360*/  IMAD R53, R40, 0x26, RZ ;  /* 0x0000002628357824 */ /* 0x000fe400078e02ff */
[----:B------:R-:W-:-:S03]  /*1c370*/  IMAD.WIDE.U32 R56, R118, R118, RZ ;  /* 0x0000007676387225 */ /* 0x000fc600078e00ff */
[----:B------:R-:W-:Y:S01]  /*1c380*/  IADD3 R47, PT, PT, R127, R53, RZ ;  /* 0x000000357f2f7210 */ /* 0x000fe20007ffe0ff */
[----:B------:R-:W-:Y:S01]  /*1c390*/  IMAD.X R44, RZ, RZ, R44, P2 ;  /* 0x000000ffff2c7224 */ /* 0x000fe200010e062c */
[----:B------:R-:W-:Y:S01]  /*1c3a0*/  IADD3 R139, P2, PT, R56, R58, RZ ;  /* 0x0000003a388b7210 */ /* 0x000fe20007f5e0ff */
[----:B------:R-:W-:-:S04]  /*1c3b0*/  IMAD.WIDE.U32 R52, R43, 0x26, RZ ;  /* 0x000000262b347825 */ /* 0x000fc800078e00ff */
[----:B------:R-:W-:Y:S02]  /*1c3c0*/  IMAD.MOV.U32 R54, RZ, RZ, R123 ;  /* 0x000000ffff367224 */ /* 0x000fe400078e007b */
[----:B------:R-:W-:-:S04]  /*1c3d0*/  IMAD.WIDE.U32 R122, R42, R126, RZ ;  /* 0x0000007e2a7a7225 */ /* 0x000fc800078e00ff */
[----:B------:R-:W-:Y:S02]  /*1c3e0*/  IMAD R141, R44, 0x26, RZ ;  /* 0x000000262c8d7824 */ /* 0x000fe400078e02ff */
[----:B------:R-:W-:-:S04]  /*1c3f0*/  IMAD.WIDE.U32 R58, R42, R52, RZ ;  /* 0x000000342a3a7225 */ /* 0x000fc800078e00ff */
[----:B------:R-:W-:Y:S02]  /*1c400*/  IMAD.IADD R141, R53, 0x1, R141 ;  /* 0x00000001358d7824 */ /* 0x000fe400078e028d */
[----:B------:R-:W-:Y:S01]  /*1c410*/  IMAD.X R49, RZ, RZ, RZ, P3 ;  /* 0x000000ffff317224 */ /* 0x000fe200018e06ff */
[----:B------:R-:W-:Y:S01]  /*1c420*/  IADD3 R147, P3, PT, R45, R120, RZ ;  /* 0x000000782d937210 */ /* 0x000fe20007f7e0ff */
[----:B------:R-:W-:Y:S01]  /*1c430*/  IMAD.X R129, RZ, RZ, RZ, P6 ;  /* 0x000000ffff817224 */ /* 0x000fe200030e06ff */
[----:B------:R-:W-:Y:S01]  /*1c440*/  LOP3.LUT R45, R153, 0x7ffff, RZ, 0xc0, !PT ;  /* 0x0007ffff992d7812 */ /* 0x000fe200078ec0ff */
[----:B------:R-:W-:Y:S01]  /*1c450*/  IMAD.WIDE.U32 R132, P6, R47, R38, R122 ;  /* 0x000000262f847225 */ /* 0x000fe200078c007a */
[----:B------:R-:W-:Y:S02]  /*1c460*/  IADD3.X R147, P0, PT, R147, R134, RZ, P0, !PT ;  /* 0x0000008693937210 */ /* 0x000fe4000071e4ff */
[----:B------:R-:W-:Y:S01]  /*1c470*/  SHF.L.U64.HI R153, R118, 0x1, R153 ;  /* 0x0000000176997819 */ /* 0x000fe20000010299 */
[----:B------:R-:W-:Y:S01]  /*1c480*/  IMAD.MOV.U32 R128, RZ, RZ, R121 ;  /* 0x000000ffff807224 */ /* 0x000fe200078e0079 */
[----:B------:R-:W-:Y:S01]  /*1c490*/  IADD3.X R135, PT, PT, RZ, RZ, RZ, P6, !PT ;  /* 0x000000ffff877210 */ /* 0x000fe200037fe4ff */
[----:B------:R-:W-:Y:S01]  /*1c4a0*/  IMAD.WIDE.U32 R122, R38, R126, RZ ;  /* 0x0000007e267a7225 */ /* 0x000fe200078e00ff */
[----:B------:R-:W-:-:S03]  /*1c4b0*/  LOP3.LUT R153, R153, 0xfffff, RZ, 0xc0, !PT ;  /* 0x000fffff99997812 */ /* 0x000fc600078ec0ff */
[----:B------:R-:W-:Y:S01]  /*1c4c0*/  IMAD.WIDE.U32.X R130, R137, R40, R130, P1 ;  /* 0x0000002889827225 */ /* 0x000fe200008e0482 */
[----:B------:R-:W-:-:S03]  /*1c4d0*/  IADD3 R138, P6, PT, R123, R132, RZ ;  /* 0x000000847b8a7210 */ /* 0x000fc60007fde0ff */
[----:B------:R-:W-:-:S04]  /*1c4e0*/  IMAD.WIDE.U32 R126, P1, R141, R38, R58 ;  /* 0x000000268d7e7225 */ /* 0x000fc8000782003a */
[----:B------:R-:W-:-:S04]  /*1c4f0*/  IMAD.WIDE.U32 R120, R38, R52, RZ ;  /* 0x0000003426787225 */ /* 0x000fc800078e00ff */
[----:B------:R-:W-:Y:S01]  /*1c500*/  IMAD.WIDE.U32.X R128, R137, R42, R128, P3 ;  /* 0x0000002a89807225 */ /* 0x000fe200018e0480 */
[----:B------:R-:W-:-:S03]  /*1c510*/  IADD3 R146, P3, PT, R121, R126, RZ ;  /* 0x0000007e79927210 */ /* 0x000fc60007f7e0ff */
[----:B------:R-:W-:Y:S01]  /*1c520*/  IMAD.X R137, RZ, RZ, RZ, P1 ;  /* 0x000000ffff897224 */ /* 0x000fe200008e06ff */
[----:B------:R-:W-:Y:S01]  /*1c530*/  IADD3 R56, P1, PT, R139, R120, RZ ;  /* 0x000000788b387210 */ /* 0x000fe20007f3e0ff */
[----:B------:R-:W-:Y:S02]  /*1c540*/  IMAD.MOV.U32 R134, RZ, RZ, R133 ;  /* 0x000000ffff867224 */ /* 0x000fe400078e0085 */
[----:B------:R-:W-:-:S04]  /*1c550*/  IMAD.WIDE.U32 R120, R38, 0x13, RZ ;  /* 0x0000001326787825 */ /* 0x000fc800078e00ff */
[----:B------:R-:W-:-:S04]  /*1c560*/  IMAD.WIDE.U32 R58, R45, R118, RZ ;  /* 0x000000762d3a7225 */ /* 0x000fc800078e00ff */
[----:B------:R-:W-:Y:S02]  /*1c570*/  IMAD.MOV.U32 R136, RZ, RZ, R127 ;  /* 0x000000ffff887224 */ /* 0x000fe400078e007f */
[----:B------:R-:W-:-:S04]  /*1c580*/  IMAD.WIDE.U32.X R52, R47, R42, R134, P6 ;  /* 0x0000002a2f347225 */ /* 0x000fc800030e0486 */
[----:B------:R-:W-:Y:S02]  /*1c590*/  IMAD R47, R42, 0x13, RZ ;  /* 0x000000132a2f7824 */ /* 0x000fe400078e02ff */
[----:B------:R-:W-:-:S04]  /*1c5a0*/  IMAD.WIDE.U32.X R136, R141, R42, R136, P3 ;  /* 0x0000002a8d887225 */ /* 0x000fc800018e0488 */
[----:B------:R-:W-:-:S04]  /*1c5b0*/  IMAD.WIDE.U32 R134, R42, R120, RZ ;  /* 0x000000782a867225 */ /* 0x000fc800078e00ff */
[----:B------:R-:W-:-:S04]  /*1c5c0*/  IMAD.WIDE.U32 R58, P3, R45, R118, R58 ;  /* 0x000000762d3a7225 */ /* 0x000fc8000786003a */
[----:B------:R-:W-:-:S04]  /*1c5d0*/  IMAD.WIDE.U32 R126, R153, R43, RZ ;  /* 0x0000002b997e7225 */ /* 0x000fc800078e00ff */
[----:B------:R-:W-:Y:S02]  /*1c5e0*/  IMAD.IADD R47, R121, 0x1, R47 ;  /* 0x00000001792f7824 */ /* 0x000fe400078e022f */
[----:B------:R-:W-:Y:S01]  /*1c5f0*/  IMAD.X R141, RZ, RZ, RZ, P3 ;  /* 0x000000ffff8d7224 */ /* 0x000fe200018e06ff */
[----:B------:R-:W-:Y:S01]  /*1c600*/  IADD3 R57, P3, PT, R57, R58, RZ ;  /* 0x0000003a39397210 */ /* 0x000fe20007f7e0ff */
[----:B------:R-:W-:-:S03]  /*1c610*/  IMAD.WIDE.U32.X R132, R41, R40, R54, P4 ;  /* 0x0000002829847225 */ /* 0x000fc600020e0436 */
[----:B------:R-:W-:Y:S01]  /*1c620*/  IADD3.X R57, P2, PT, R142, R57, RZ, P2, !PT ;  /* 0x000000398e397210 */ /* 0x000fe2000175e4ff */
[----:B------:R-:W-:-:S04]  /*1c630*/  IMAD.WIDE.U32 R144, P4, R47, R38, R134 ;  /* 0x000000262f907225 */ /* 0x000fc80007880086 */
[----:B------:R-:W-:Y:S01]  /*1c640*/  IMAD.WIDE.U32 R134, P6, R151, R44, R126 ;  /* 0x0000002c97867225 */ /* 0x000fe200078c007e */
[----:B------:R-:W-:-:S03]  /*1c650*/  IADD3.X R55, PT, PT, RZ, RZ, RZ, P4, !PT ;  /* 0x000000ffff377210 */ /* 0x000fc600027fe4ff */
[----:B------:R-:W-:-:S04]  /*1c660*/  IMAD.WIDE.U32 R126, R151, R43, RZ ;  /* 0x0000002b977e7225 */ /* 0x000fc800078e00ff */
[----:B------:R-:W-:Y:S01]  /*1c670*/  IMAD.MOV.U32 R140, RZ, RZ, R59 ;  /* 0x000000ffff8c7224 */ /* 0x000fe200078e003b */
[----:B------:R-:W-:Y:S01]  /*1c680*/  IADD3 R152, P4, PT, R127, R134, RZ ;  /* 0x000000867f987210 */ /* 0x000fe20007f9e0ff */
[----:B------:R-:W-:-:S04]  /*1c690*/  IMAD.WIDE.U32 R58, R38, R120, RZ ;  /* 0x00000078263a7225 */ /* 0x000fc800078e00ff */
[----:B------:R-:W-:Y:S01]  /*1c6a0*/  IMAD.WIDE.U32.X R140, R45, R45, R140, P3 ;  /* 0x0000002d2d8c7225 */ /* 0x000fe200018e048c */
[----:B------:R-:W-:Y:S02]  /*1c6b0*/  IADD3.X R57, P3, PT, R57, R146, RZ, P1, !PT ;  /* 0x0000009239397210 */ /* 0x000fe40000f7e4ff */
[----:B------:R-:W-:Y:S01]  /*1c6c0*/  IADD3 R148, P1, PT, R125, R126, RZ ;  /* 0x0000007e7d947210 */ /* 0x000fe20007f3e0ff */
[----:B------:R-:W-:Y:S01]  /*1c6d0*/  IMAD.X R143, RZ, RZ, RZ, P6 ;  /* 0x000000ffff8f7224 */ /* 0x000fe200030e06ff */
[----:B------:R-:W-:Y:S01]  /*1c6e0*/  IADD3 R59, P6, PT, R59, R144, RZ ;  /* 0x000000903b3b7210 */ /* 0x000fe20007fde0ff */
[----:B------:R-:W-:Y:S01]  /*1c6f0*/  IMAD.MOV.U32 R142, RZ, RZ, R135 ;  /* 0x000000ffff8e7224 */ /* 0x000fe200078e0087 */
[----:B------:R-:W-:Y:S01]  /*1c700*/  IADD3.X R150, P2, P3, R136, R140, R130, P3, P2 ;  /* 0x0000008c88967210 */ /* 0x000fe20001b44482 */
[----:B------:R-:W-:Y:S01]  /*1c710*/  IMAD.MOV.U32 R54, RZ, RZ, R145 ;  /* 0x000000ffff367224 */ /* 0x000fe200078e0091 */
[----:B------:R-:W-:Y:S01]  /*1c720*/  IADD3.X R147, P1, PT, R147, R152, RZ, P1, !PT ;  /* 0x0000009893937210 */ /* 0x000fe20000f3e4ff */
[----:B------:R-:W-:Y:S01]  /*1c730*/  IMAD.WIDE.U32 R126, R38, R151, RZ ;  /* 0x00000097267e7225 */ /* 0x000fe200078e00ff */
[----:B------:R-:W-:-:S03]  /*1c740*/  IADD3.X R149, PT, PT, R137, R141, R131, P2, P3 ;  /* 0x0000008d89957210 */ /* 0x000fc600017e6483 */
[----:B------:R-:W-:-:S04]  /*1c750*/  IMAD.WIDE.U32 R144, R39, R151, RZ ;  /* 0x0000009727907225 */ /* 0x000fc800078e00ff */
[----:B------:R-:W-:Y:S01]  /*1c760*/  IMAD.WIDE.U32.X R142, R153, R44, R142, P4 ;  /* 0x0000002c998e7225 */ /* 0x000fe200020e048e */
[----:B------:R-:W-:-:S03]  /*1c770*/  IADD3 R139, P4, PT, R126, R50, RZ ;  /* 0x000000327e8b7210 */ /* 0x000fc60007f9e0ff */
[----:B------:R-:W-:Y:S01]  /*1c780*/  IMAD.WIDE.U32 R134, R43, R43, RZ ;  /* 0x0000002b2b867225 */ /* 0x000fe200078e00ff */
[----:B------:R-:W-:-:S03]  /*1c790*/  IADD3.X R50, P0, P1, R142, R132, R128, P1, P0 ;  /* 0x000000848e327210 */ /* 0x000fc60000900480 */
[----:B------:R-:W-:Y:S01]  /*1c7a0*/  IMAD.WIDE.U32 R144, P3, R153, R36, R144 ;  /* 0x0000002499907225 */ /* 0x000fe20007860090 */
[----:B------:R-:W-:Y:S02]  /*1c7b0*/  IADD3 R125, P2, PT, R134, R122, RZ ;  /* 0x0000007a867d7210 */ /* 0x000fe40007f5e0ff */
[----:B------:R-:W-:Y:S01]  /*1c7c0*/  IADD3.X R146, PT, PT, R143, R133, R129, P0, P1 ;  /* 0x000000858f927210 */ /* 0x000fe200007e2481 */
[----:B------:R-:W-:Y:S01]  /*1c7d0*/  IMAD.WIDE.U32 R136, R40, R151, RZ ;  /* 0x0000009728887225 */ /* 0x000fe200078e00ff */
[----:B------:R-:W-:-:S03]  /*1c7e0*/  IADD3.X R129, PT, PT, RZ, RZ, RZ, P3, !PT ;  /* 0x000000ffff817210 */ /* 0x000fc60001ffe4ff */
[----:B------:R-:W-:-:S04]  /*1c7f0*/  IMAD.WIDE.U32 R122, R44, R43, RZ ;  /* 0x0000002b2c7a7225 */ /* 0x000fc800078e00ff */
[----:B------:R-:W-:-:S04]  /*1c800*/  IMAD.WIDE.U32 R132, R36, R151, RZ ;  /* 0x0000009724847225 */ /* 0x000fc800078e00ff */
[----:B------:R-:W-:Y:S01]  /*1c810*/  IMAD.WIDE.U32 R130, R37, R151, RZ ;  /* 0x0000009725827225 */ /* 0x000fe200078e00ff */
[----:B------:R-:W-:-:S03]  /*1c820*/  IADD3 R163, P0, PT, R133, R144, RZ ;  /* 0x0000009085a37210 */ /* 0x000fc60007f1e0ff */
[----:B------:R-:W-:-:S04]  /*1c830*/  IMAD.WIDE.U32 R140, P3, R153, R37, R136 ;  /* 0x00000025998c7225 */ /* 0x000fc80007860088 */
[----:B------:R-:W-:Y:S01]  /*1c840*/  IMAD.WIDE.U32 R136, P1, R43, R44, R122 ;  /* 0x0000002c2b887225 */ /* 0x000fe2000782007a */
[----:B------:R-:W-:-:S03]  /*1c850*/  MOV R122, R141 ;  /* 0x0000008d007a7202 */ /* 0x000fc60000000f00 */
[----:B------:R-:W-:Y:S01]  /*1c860*/  IMAD.X R123, RZ, RZ, RZ, P3 ;  /* 0x000000ffff7b7224 */ /* 0x000fe200018e06ff */
[----:B------:R-:W-:Y:S01]  /*1c870*/  IADD3 R144, P3, PT, R131, R140, RZ ;  /* 0x0000008c83907210 */ /* 0x000fe20007f7e0ff */
[----:B------:R-:W-:Y:S01]  /*1c880*/  IMAD.MOV.U32 R128, RZ, RZ, R145 ;  /* 0x000000ffff807224 */ /* 0x000fe200078e0091 */
[----:B------:R-:W-:Y:S01]  /*1c890*/  SHF.L.U64.HI R145, R43, 0x1, R44 ;  /* 0x000000012b917819 */ /* 0x000fe2000001022c */
[----:B------:R-:W-:-:S04]  /*1c8a0*/  IMAD.WIDE.U32 R142, R42, R151, RZ ;  /* 0x000000972a8e7225 */ /* 0x000fc800078e00ff */
[----:B------:R-:W-:Y:S01]  /*1c8b0*/  IMAD.WIDE.U32.X R128, R153, R39, R128, P0 ;  /* 0x0000002799807225 */ /* 0x000fe200000e0480 */
[----:B------:R-:W-:-:S03]  /*1c8c0*/  IADD3 R131, P0, PT, R135, R136, RZ ;  /* 0x0000008887837210 */ /* 0x000fc60007f1e0ff */
[----:B------:R-:W-:Y:S01]  /*1c8d0*/  IMAD.WIDE.U32.X R122, R153, R40, R122, P3 ;  /* 0x00000028997a7225 */ /* 0x000fe200018e047a */
[----:B------:R-:W-:Y:S02]  /*1c8e0*/  IADD3 R141, P3, PT, R125, R132, RZ ;  /* 0x000000847d8d7210 */ /* 0x000fe40007f7e0ff */
[----:B------:R-:W-:Y:S01]  /*1c8f0*/  SHF.L.W.U32.HI R125, R57, 0xd, R150 ;  /* 0x0000000d397d7819 */ /* 0x000fe20000010e96 */
[----:B------:R-:W-:Y:S01]  /*1c900*/  IMAD.X R133, RZ, RZ, RZ, P1 ;  /* 0x000000ffff857224 */ /* 0x000fe200008e06ff */
[----:B------:R-:W-:Y:S01]  /*1c910*/  IADD3.X R138, P2, PT, R138, R131, RZ, P2, !PT ;  /* 0x000000838a8a7210 */ /* 0x000fe2000175e4ff */
[----:B------:R-:W-:Y:S01]  /*1c920*/  IMAD.WIDE.U32 R142, P1, R153, R38, R142 ;  /* 0x00000026998e7225 */ /* 0x000fe2000782008e */
[----:B------:R-:W-:Y:S02]  /*1c930*/  LOP3.LUT R57, R57, 0x7ffff, RZ, 0xc0, !PT ;  /* 0x0007ffff39397812 */ /* 0x000fe400078ec0ff */
[----:B------:R-:W-:Y:S01]  /*1c940*/  IADD3.X R163, P3, PT, R138, R163, RZ, P3, !PT ;  /* 0x000000a38aa37210 */ /* 0x000fe20001f7e4ff */
[----:B------:R-:W-:-:S02]  /*1c950*/  IMAD.MOV.U32 R132, RZ, RZ, R137 ;  /* 0x000000ffff847224 */ /* 0x000fc400078e0089 */
[----:B------:R-:W-:Y:S01]  /*1c960*/  IMAD.X R137, RZ, RZ, RZ, P1 ;  /* 0x000000ffff897224 */ /* 0x000fe200008e06ff */
[----:B------:R-:W-:Y:S01]  /*1c970*/  IADD3 R125, P1, PT, R125, R148, RZ ;  /* 0x000000947d7d7210 */ /* 0x000fe20007f3e0ff */
[----:B------:R-:W-:Y:S01]  /*1c980*/  IMAD.WIDE.U32.X R134, R44, R44, R132, P0 ;  /* 0x0000002c2c867225 */ /* 0x000fe200000e0484 */
[----:B------:R-:W-:Y:S02]  /*1c990*/  IADD3 R140, P0, PT, R127, R142, RZ ;  /* 0x0000008e7f8c7210 */ /* 0x000fe40007f1e0ff */
[----:B------:R-:W-:Y:S01]  /*1c9a0*/  SHF.L.W.U32.HI R132, R150, 0xd, R149 ;  /* 0x0000000d96847819 */ /* 0x000fe20000010e95 */
[----:B------:R-:W-:Y:S01]  /*1c9b0*/  IMAD.MOV.U32 R136, RZ, RZ, R143 ;  /* 0x000000ffff887224 */ /* 0x000fe200078e008f */
[----:B------:R-:W-:Y:S01]  /*1c9c0*/  IADD3.X R165, P4, PT, R51, R140, RZ, P4, !PT ;  /* 0x0000008c33a57210 */ /* 0x000fe2000279e4ff */
[----:B------:R-:W-:Y:S01]  /*1c9d0*/  IMAD.WIDE.U32.X R48, R39, R39, R48, P5 ;  /* 0x0000002727307225 */ /* 0x000fe200028e0430 */
[----:B------:R-:W-:-:S03]  /*1c9e0*/  IADD3.X R132, P1, PT, R132, R147, RZ, P1, !PT ;  /* 0x0000009384847210 */ /* 0x000fc60000f3e4ff */
[----:B------:R-:W-:Y:S01]  /*1c9f0*/  IMAD.WIDE.U32.X R126, R153, R42, R136, P0 ;  /* 0x0000002a997e7225 */ /* 0x000fe200000e0488 */
[----:B------:R-:W-:Y:S02]  /*1ca00*/  SHF.L.U32 R136, R43, 0x1, RZ ;  /* 0x000000012b887819 */ /* 0x000fe400000006ff */
[----:B------:R-:W-:Y:S01]  /*1ca10*/  IADD3.X R137, P2, P3, R128, R134, R52, P3, P2 ;  /* 0x0000008680897210 */ /* 0x000fe20001b44434 */
[----:B------:R-:W-:Y:S01]  /*1ca20*/  IMAD.WIDE.U32.X R54, R47, R42, R54, P6 ;  /* 0x0000002a2f367225 */ /* 0x000fe200030e0436 */
[----:B------:R-:W-:Y:S02]  /*1ca30*/  IADD3 R133, P0, PT, R130, R58, RZ ;  /* 0x0000003a82857210 */ /* 0x000fe40007f1e0ff */
[----:B------:R-:W-:Y:S01]  /*1ca40*/  IADD3.X R143, P1, PT, RZ, R50, RZ, P1, !PT ;  /* 0x00000032ff8f7210 */ /* 0x000fe20000f3e4ff */
[-C--:B------:R-:W-:Y:S01]  /*1ca50*/  IMAD.WIDE.U32 R130, R39, R136.reuse, RZ ;  /* 0x0000008827827225 */ /* 0x080fe200078e00ff */
[----:B------:R-:W-:Y:S02]  /*1ca60*/  IADD3.X R140, PT, PT, R129, R135, R53, P2, P3 ;  /* 0x00000087818c7210 */ /* 0x000fe400017e6435 */
[----:B------:R-:W-:Y:S01]  /*1ca70*/  SHF.L.W.U32.HI R58, R132, 0xd, R143 ;  /* 0x0000000d843a7819 */ /* 0x000fe20000010e8f */
[----:B------:R-:W-:Y:S01]  /*1ca80*/  IMAD.WIDE.U32 R52, R40, R136, RZ ;  /* 0x0000008828347225 */ /* 0x000fe200078e00ff */
[----:B------:R-:W-:-:S02]  /*1ca90*/  IADD3.X R59, P0, PT, R59, R144, RZ, P0, !PT ;  /* 0x000000903b3b7210 */ /* 0x000fc4000071e4ff */
[----:B------:R-:W-:Y:S01]  /*1caa0*/  IADD3 R58, P2, PT, R58, R141, RZ ;  /* 0x0000008d3a3a7210 */ /* 0x000fe20007f5e0ff */
[----:B------:R-:W-:-:S04]  /*1cab0*/  IMAD.WIDE.U32 R50, R36, R136, RZ ;  /* 0x0000008824327225 */ /* 0x000fc800078e00ff */
[----:B------:R-:W-:Y:S01]  /*1cac0*/  IMAD.X R142, RZ, RZ, R146, P1 ;  /* 0x000000ffff8e7224 */ /* 0x000fe200008e0692 */
[----:B------:R-:W-:Y:S01]  /*1cad0*/  IADD3 R138, P1, PT, R133, R50, RZ ;  /* 0x00000032858a7210 */ /* 0x000fe20007f3e0ff */
[----:B------:R-:W-:-:S03]  /*1cae0*/  IMAD.WIDE.U32 R130, P3, R145, R36, R130 ;  /* 0x0000002491827225 */ /* 0x000fc60007860082 */
[----:B------:R-:W-:Y:S01]  /*1caf0*/  SHF.L.W.U32.HI R50, R143, 0xd, R142 ;  /* 0x0000000d8f327819 */ /* 0x000fe20000010e8e */
[----:B------:R-:W-:-:S03]  /*1cb00*/  IMAD.WIDE.U32 R134, P5, R145, R37, R52 ;  /* 0x0000002591867225 */ /* 0x000fc600078a0034 */
[----:B------:R-:W-:Y:S01]  /*1cb10*/  IADD3.X R163, P2, PT, R50, R163, RZ, P2, !PT ;  /* 0x000000a332a37210 */ /* 0x000fe2000175e4ff */
[----:B------:R-:W-:Y:S01]  /*1cb20*/  IMAD.X R53, RZ, RZ, RZ, P3 ;  /* 0x000000ffff357224 */ /* 0x000fe200018e06ff */
[----:B------:R-:W-:Y:S01]  /*1cb30*/  IADD3 R146, P3, PT, R51, R130, RZ ;  /* 0x0000008233927210 */ /* 0x000fe20007f7e0ff */
[----:B------:R-:W-:-:S03]  /*1cb40*/  IMAD.WIDE.U32 R128, R37, R136, RZ ;  /* 0x0000008825807225 */ /* 0x000fc600078e00ff */
[----:B------:R-:W-:Y:S01]  /*1cb50*/  IADD3.X R133, P1, PT, R59, R146, RZ, P1, !PT ;  /* 0x000000923b857210 */ /* 0x000fe20000f3e4ff */
[----:B------:R-:W-:Y:S01]  /*1cb60*/  IMAD.MOV.U32 R52, RZ, RZ, R131 ;  /* 0x000000ffff347224 */ /* 0x000fe200078e0083 */
[----:B------:R-:W-:Y:S01]  /*1cb70*/  IADD3.X R131, PT, PT, RZ, RZ, RZ, P5, !PT ;  /* 0x000000ffff837210 */ /* 0x000fe20002ffe4ff */
[----:B------:R-:W-:Y:S02]  /*1cb80*/  IMAD.MOV.U32 R130, RZ, RZ, R135 ;  /* 0x000000ffff827224 */ /* 0x000fe400078e0087 */
[----:B------:R-:W-:Y:S01]  /*1cb90*/  IMAD.WIDE.U32.X R50, R145, R39, R52, P3 ;  /* 0x0000002791327225 */ /* 0x000fe200018e0434 */
[----:B------:R-:W-:Y:S02]  /*1cba0*/  IADD3 R136, P3, PT, R139, R128, RZ ;  /* 0x000000808b887210 */ /* 0x000fe40007f7e0ff */
[----:B------:R-:W-:Y:S01]  /*1cbb0*/  IADD3 R52, P5, PT, R129, R134, RZ ;  /* 0x0000008681347210 */ /* 0x000fe20007fbe0ff */
[----:B------:R-:W-:Y:S01]  /*1cbc0*/  IMAD.WIDE.U32 R158, R58, R110, RZ ;  /* 0x0000006e3a9e7225 */ /* 0x000fe200078e00ff */
[----:B------:R-:W-:-:S02]  /*1cbd0*/  LEA.HI.X R128, P2, R142, R137, RZ, 0xd, P2 ;  /* 0x000000898e807211 */ /* 0x000fc40001056cff */
[----:B------:R-:W-:Y:S01]  /*1cbe0*/  IADD3.X R165, P3, PT, R165, R52, RZ, P3, !PT ;  /* 0x00000034a5a57210 */ /* 0x000fe20001f7e4ff */
[----:B------:R-:W-:Y:S01]  /*1cbf0*/  IMAD.WIDE.U32.X R52, R145, R40, R130, P5 ;  /* 0x0000002891347225 */ /* 0x000fe200028e0482 */
[C---:B------:R-:W-:Y:S02]  /*1cc00*/  SHF.L.W.U32.HI R153, R163.reuse, 0xd, R128 ;  /* 0x0000000da3997819 */ /* 0x040fe40000010e80 */
[----:B------:R-:W-:Y:S01]  /*1cc10*/  LOP3.LUT R163, R163, 0x7ffff, RZ, 0xc0, !PT ;  /* 0x0007ffffa3a37812 */ /* 0x000fe200078ec0ff */
[----:B------:R-:W-:Y:S01]  /*1cc20*/  IMAD.X R130, RZ, RZ, R140, P2 ;  /* 0x000000ffff827224 */ /* 0x000fe200010e068c */
[----:B------:R-:W-:Y:S01]  /*1cc30*/  IADD3.X R162, P3, P4, R52, R126, R48, P3, P4 ;  /* 0x0000007e34a27210 */ /* 0x000fe20001c68430 */
[----:B------:R-:W-:Y:S01]  /*1cc40*/  IMAD.WIDE.U32 R144, R58, R112, RZ ;  /* 0x000000703a907225 */ /* 0x000fe200078e00ff */
[----:B------:R-:W-:Y:S02]  /*1cc50*/  IADD3 R153, P2, PT, R153, R138, RZ ;  /* 0x0000008a99997210 */ /* 0x000fe40007f5e0ff */
[----:B------:R-:W-:Y:S01]  /*1cc60*/  SHF.L.W.U32.HI R48, R128, 0xd, R130 ;  /* 0x0000000d80307819 */ /* 0x000fe20000010e82 */
[----:B------:R-:W-:Y:S01]  /*1cc70*/  IMAD.WIDE.U32 R128, R163, R110, RZ ;  /* 0x0000006ea3807225 */ /* 0x000fe200078e00ff */
[----:B------:R-:W-:-:S02]  /*1cc80*/  IADD3.X R140, PT, PT, R53, R127, R49, P3, P4 ;  /* 0x0000007f358c7210 */ /* 0x000fc40001fe8431 */
[----:B------:R-:W-:Y:S01]  /*1cc90*/  IADD3.X R138, P2, PT, R48, R133, RZ, P2, !PT ;  /* 0x00000085308a7210 */ /* 0x000fe2000175e4ff */
[----:B------:R-:W-:Y:S01]  /*1cca0*/  IMAD.WIDE.U32 R48, R163, R112, RZ ;  /* 0x00000070a3307225 */ /* 0x000fe200078e00ff */
[----:B------:R-:W-:Y:S02]  /*1ccb0*/  IADD3.X R59, P0, P1, R50, R122, R54, P1, P0 ;  /* 0x0000007a323b7210 */ /* 0x000fe40000900436 */
[----:B------:R-:W-:Y:S01]  /*1ccc0*/  LOP3.LUT R161, R138, 0x7ffff, RZ, 0xc0, !PT ;  /* 0x0007ffff8aa17812 */ /* 0x000fe200078ec0ff */
[----:B------:R-:W-:Y:S01]  /*1ccd0*/  IMAD.WIDE.U32 R126, R153, R110, RZ ;  /* 0x0000006e997e7225 */ /* 0x000fe200078e00ff */
[----:B------:R-:W-:Y:S02]  /*1cce0*/  IADD3.X R133, PT, PT, R51, R123, R55, P0, P1 ;  /* 0x0000007b33857210 */ /* 0x000fe400007e2437 */
[----:B------:R-:W-:Y:S01]  /*1ccf0*/  LEA.HI.X R59, P2, R130, R59, RZ, 0xd, P2 ;  /* 0x0000003b823b7211 */ /* 0x000fe20001056cff */
[----:B------:R-:W-:-:S04]  /*1cd00*/  IMAD.WIDE.U32 R128, P0, R58, R31, R128 ;  /* 0x0000001f3a807225 */ /* 0x000fc80007800080 */
[----:B------:R-:W-:Y:S01]  /*1cd10*/  IMAD.WIDE.U32 R54, R163, R108, RZ ;  /* 0x0000006ca3367225 */ /* 0x000fe200078e00ff */
[----:B------:R-:W-:-:S03]  /*1cd20*/  IADD3 R160, P4, PT, R159, R128, RZ ;  /* 0x000000809fa07210 */ /* 0x000fc60007f9e0ff */
[----:B------:R-:W-:-:S04]  /*1cd30*/  IMAD.WIDE.U32 R50, P1, R58, R35, R48 ;  /* 0x000000233a327225 */ /* 0x000fc80007820030 */
[----:B------:R-:W-:Y:S01]  /*1cd40*/  IMAD.MOV.U32 R122, RZ, RZ, R129 ;  /* 0x000000ffff7a7224 */ /* 0x000fe200078e0081 */
[----:B------:R-:W-:Y:S01]  /*1cd50*/  IADD3.X R53, PT, PT, RZ, RZ, RZ, P1, !PT ;  /* 0x000000ffff357210 */ /* 0x000fe20000ffe4ff */
[----:B------:R-:W-:Y:S01]  /*1cd60*/  IMAD.WIDE.U32 R128, P1, R58, R33, R54 ;  /* 0x000000213a807225 */ /* 0x000fe20007820036 */
[----:B------:R-:W-:-:S03]  /*1cd70*/  IADD3 R146, P5, PT, R145, R50, RZ ;  /* 0x0000003291927210 */ /* 0x000fc60007fbe0ff */
[----:B------:R-:W-:Y:S01]  /*1cd80*/  IMAD.WIDE.U32 R134, R163, R29, RZ ;  /* 0x0000001da3867225 */ /* 0x000fe200078e00ff */
[----:B------:R-:W-:-:S03]  /*1cd90*/  MOV R54, R129 ;  /* 0x0000008100367202 */ /* 0x000fc60000000f00 */
[----:B------:R-:W-:Y:S02]  /*1cda0*/  IMAD.MOV.U32 R52, RZ, RZ, R51 ;  /* 0x000000ffff347224 */ /* 0x000fe400078e0033 */
[----:B------:R-:W-:-:S04]  /*1cdb0*/  IMAD.WIDE.U32 R50, R58, R108, RZ ;  /* 0x0000006c3a327225 */ /* 0x000fc800078e00ff */
[----:B------:R-:W-:Y:S01]  /*1cdc0*/  IMAD.X R55, RZ, RZ, RZ, P1 ;  /* 0x000000ffff377224 */ /* 0x000fe200008e06ff */
[----:B------:R-:W-:Y:S01]  /*1cdd0*/  IADD3 R144, P1, PT, R144, R126, RZ ;  /* 0x0000007e90907210 */ /* 0x000fe20007f3e0ff */
[----:B------:R-:W-:Y:S01]  /*1cde0*/  IMAD.WIDE.U32 R130, R161, R114, RZ ;  /* 0x00000072a1827225 */ /* 0x000fe200078e00ff */
[----:B------:R-:W-:-:S03]  /*1cdf0*/  IADD3 R159, P6, PT, R51, R128, RZ ;  /* 0x00000080339f7210 */ /* 0x000fc60007fde0ff */
[----:B------:R-:W-:-:S04]  /*1ce00*/  IMAD.WIDE.U32 R134, P3, R58, R30, R134 ;  /* 0x0000001e3a867225 */ /* 0x000fc80007860086 */
[----:B------:R-:W-:Y:S01]  /*1ce10*/  IMAD.X R126, RZ, RZ, R133, P2 ;  /* 0x000000ffff7e7224 */ /* 0x000fe200010e0685 */
[----:B------:R-:W-:Y:S01]  /*1ce20*/  SHF.L.W.U32.HI R133, R138, 0xd, R59 ;  /* 0x0000000d8a857819 */ /* 0x000fe20000010e3b */
[----:B------:R-:W-:-:S04]  /*1ce30*/  IMAD.WIDE.U32 R48, R153, R114, RZ ;  /* 0x0000007299307225 */ /* 0x000fc800078e00ff */
[----:B------:R-:W-:-:S04]  /*1ce40*/  IMAD.WIDE.U32 R142, R163, R24, RZ ;  /* 0x00000018a38e7225 */ /* 0x000fc800078e00ff */
[----:B------:R-:W-:-:S04]  /*1ce50*/  IMAD.WIDE.U32 R148, R161, R110, RZ ;  /* 0x0000006ea1947225 */ /* 0x000fc800078e00ff */
[----:B------:R-:W-:Y:S01]  /*1ce60*/  IMAD.X R123, RZ, RZ, RZ, P0 ;  /* 0x000000ffff7b7224 */ /* 0x000fe200000e06ff */
[----:B------:R-:W-:Y:S01]  /*1ce70*/  IADD3 R158, P0, PT, R158, R48, RZ ;  /* 0x000000309e9e7210 */ /* 0x000fe20007f1e0ff */
[----:B------:R-:W-:Y:S01]  /*1ce80*/  IMAD.WIDE.U32 R128, R153, R112, RZ ;  /* 0x0000007099807225 */ /* 0x000fe200078e00ff */
[----:B------:R-:W-:-:S03]  /*1ce90*/  SHF.L.W.U32.HI R48, R59, 0xd, R126 ;  /* 0x0000000d3b307819 */ /* 0x000fc60000010e7e */
[----:B------:R-:W-:Y:S01]  /*1cea0*/  IMAD.X R51, RZ, RZ, RZ, P3 ;  /* 0x000000ffff337224 */ /* 0x000fe200018e06ff */
[----:B------:R-:W-:Y:S01]  /*1ceb0*/  IADD3 R133, P3, PT, R133, R136, RZ ;  /* 0x0000008885857210 */ /* 0x000fe20007f7e0ff */
[----:B------:R-:W-:-:S03]  /*1cec0*/  IMAD.WIDE.U32 R130, P2, R153, R34, R130 ;  /* 0x0000002299827225 */ /* 0x000fc60007840082 */
[----:B------:R-:W-:Y:S01]  /*1ced0*/  IADD3.X R165, P3, PT, R48, R165, RZ, P3, !PT ;  /* 0x000000a530a57210 */ /* 0x000fe20001f7e4ff */
[----:B------:R-:W-:-:S03]  /*1cee0*/  IMAD.WIDE.U32 R138, R58, R29, RZ ;  /* 0x0000001d3a8a7225 */ /* 0x000fc600078e00ff */
[----:B------:R-:W-:Y:S01]  /*1cef0*/  LEA.HI.X R162, P3, R126, R162, RZ, 0xd, P3 ;  /* 0x000000a27ea27211 */ /* 0x000fe20001876cff */
[----:B------:R-:W-:-:S04]  /*1cf00*/  IMAD.WIDE.U32.X R52, R163, R35, R52, P5 ;  /* 0x00000023a3347225 */ /* 0x000fc800028e0434 */
[----:B------:R-:W-:-:S04]  /*1cf10*/  IMAD.WIDE.U32.X R54, R163, R33, R54, P6 ;  /* 0x00000021a3367225 */ /* 0x000fc800030e0436 */
[----:B------:R-:W-:-:S04]  /*1cf20*/  IMAD.WIDE.U32 R136, R161, R108, RZ ;  /* 0x0000006ca1887225 */ /* 0x000fc800078e00ff */
[----:B------:R-:W-:-:S04]  /*1cf30*/  IMAD.WIDE.U32 R142, P5, R58, R27, R142 ;  /* 0x0000001b3a8e7225 */ /* 0x000fc800078a008e */
[----:B------:R-:W-:Y:S01]  /*1cf40*/  IMAD.WIDE.U32 R148, P6, R153, R31, R148 ;  /* 0x0000001f99947225 */ /* 0x000fe200078c0094 */
[----:B------:R-:W-:-:S03]  /*1cf50*/  MOV R156, R143 ;  /* 0x0000008f009c7202 */ /* 0x000fc60000000f00 */
[----:B------:R-:W-:Y:S01]  /*1cf60*/  IMAD.WIDE.U32.X R122, R163, R31, R122, P4 ;  /* 0x0000001fa37a7225 */ /* 0x000fe200020e047a */
[----:B------:R-:W-:Y:S02]  /*1cf70*/  IADD3 R152, P4, PT, R50, R128, RZ ;  /* 0x0000008032987210 */ /* 0x000fe40007f9e0ff */
[----:B------:R-:W-:Y:S01]  /*1cf80*/  MOV R50, R135 ;  /* 0x0000008700327202 */ /* 0x000fe20000000f00 */
[----:B------:R-:W-:Y:S01]  /*1cf90*/  IMAD.WIDE.U32 R58, R58, R24, RZ ;  /* 0x000000183a3a7225 */ /* 0x000fe200078e00ff */
[----:B------:R-:W-:-:S03]  /*1cfa0*/  MOV R154, R149 ;  /* 0x00000095009a7202 */ /* 0x000fc60000000f00 */
[----:B------:R-:W-:Y:S01]  /*1cfb0*/  IMAD.X R141, RZ, RZ, RZ, P2 ;  /* 0x000000ffff8d7224 */ /* 0x000fe200010e06ff */
[----:B------:R-:W-:Y:S01]  /*1cfc0*/  IADD3 R139, P2, PT, R139, R134, RZ ;  /* 0x000000868b8b7210 */ /* 0x000fe20007f5e0ff */
[----:B------:R-:W-:-:S04]  /*1cfd0*/  IMAD.WIDE.U32 R134, R161, R112, RZ ;  /* 0x00000070a1867225 */ /* 0x000fc800078e00ff */
[----:B------:R-:W-:Y:S02]  /*1cfe0*/  IMAD.X R155, RZ, RZ, RZ, P6 ;  /* 0x000000ffff9b7224 */ /* 0x000fe400030e06ff */
[----:B------:R-:W-:Y:S01]  /*1cff0*/  IMAD.X R157, RZ, RZ, RZ, P5 ;  /* 0x000000ffff9d7224 */ /* 0x000fe200028e06ff */
[----:B------:R-:W-:Y:S01]  /*1d000*/  IADD3 R145, P5, PT, R59, R142, RZ ;  /* 0x0000008e3b917210 */ /* 0x000fe20007fbe0ff */
[----:B------:R-:W-:Y:S01]  /*1d010*/  IMAD.WIDE.U32 R136, P6, R153, R33, R136 ;  /* 0x0000002199887225 */ /* 0x000fe200078c0088 */
[----:B------:R-:W-:-:S03]  /*1d020*/  LOP3.LUT R59, R165, 0x7ffff, RZ, 0xc0, !PT ;  /* 0x0007ffffa53b7812 */ /* 0x000fc600078ec0ff */
[----:B------:R-:W-:-:S04]  /*1d030*/  IMAD.WIDE.U32.X R50, R163, R30, R50, P2 ;  /* 0x0000001ea3327225 */ /* 0x000fc800010e0432 */
[----:B------:R-:W-:Y:S01]  /*1d040*/  IMAD.X R143, RZ, RZ, RZ, P6 ;  /* 0x000000ffff8f7224 */ /* 0x000fe200030e06ff */
[----:B------:R-:W-:Y:S01]  /*1d050*/  IADD3 R167, P6, PT, R49, R130, RZ ;  /* 0x0000008231a77210 */ /* 0x000fe20007fde0ff */
[----:B------:R-:W-:-:S04]  /*1d060*/  IMAD.WIDE.U32 R134, P2, R153, R35, R134 ;  /* 0x0000002399867225 */ /* 0x000fc80007840086 */
[----:B------:R-:W-:Y:S01]  /*1d070*/  IMAD.WIDE.U32.X R48, R163, R27, R156, P5 ;  /* 0x0000001ba3307225 */ /* 0x000fe200028e049c */
[----:B------:R-:W-:-:S03]  /*1d080*/  IADD3 R163, P5, PT, R127, R148, RZ ;  /* 0x000000947fa37210 */ /* 0x000fc60007fbe0ff */
[----:B------:R-:W-:Y:S01]  /*1d090*/  IMAD.X R157, RZ, RZ, R140, P3 ;  /* 0x000000ffff9d7224 */ /* 0x000fe200018e068c */
[----:B------:R-:W-:Y:S01]  /*1d0a0*/  IADD3 R134, P3, PT, R129, R134, RZ ;  /* 0x0000008681867210 */ /* 0x000fe20007f7e0ff */
[----:B------:R-:W-:Y:S01]  /*1d0b0*/  IMAD.WIDE.U32 R150, R153, R108, RZ ;  /* 0x0000006c99967225 */ /* 0x000fe200078e00ff */
[----:B------:R-:W-:-:S03]  /*1d0c0*/  IADD3.X R156, P1, PT, R146, R163, RZ, P1, !PT ;  /* 0x000000a3929c7210 */ /* 0x000fc60000f3e4ff */
[----:B------:R-:W-:-:S04]  /*1d0d0*/  IMAD.WIDE.U32 R128, R59, R46, RZ ;  /* 0x0000002e3b807225 */ /* 0x000fc800078e00ff */
[----:B------:R-:W-:Y:S01]  /*1d0e0*/  IMAD.X R147, RZ, RZ, RZ, P2 ;  /* 0x000000ffff937224 */ /* 0x000fe200010e06ff */
[----:B------:R-:W-:Y:S01]  /*1d0f0*/  IADD3 R138, P2, PT, R138, R150, RZ ;  /* 0x000000968a8a7210 */ /* 0x000fe20007f5e0ff */
[----:B------:R-:W-:Y:S02]  /*1d100*/  IMAD.MOV.U32 R146, RZ, RZ, R135 ;  /* 0x000000ffff927224 */ /* 0x000fe400078e0087 */
[----:B------:R-:W-:Y:S02]  /*1d110*/  IMAD.MOV.U32 R140, RZ, RZ, R131 ;  /* 0x000000ffff8c7224 */ /* 0x000fe400078e0083 */
[----:B------:R-:W-:Y:S01]  /*1d120*/  IMAD.WIDE.U32.X R130, R161, R31, R154, P5 ;  /* 0x0000001fa1827225 */ /* 0x000fe200028e049a */
[----:B------:R-:W-:Y:S02]  /*1d130*/  IADD3.X R154, P4, PT, R159, R134, RZ, P4, !PT ;  /* 0x000000869f9a7210 */ /* 0x000fe4000279e4ff */
[----:B------:R-:W-:Y:S01]  /*1d140*/  IADD3 R164, P5, PT, R151, R136, RZ ;  /* 0x0000008897a47210 */ /* 0x000fe20007fbe0ff */
[----:B------:R-:W-:Y:S01]  /*1d150*/  IMAD.WIDE.U32.X R134, R161, R35, R146, P3 ;  /* 0x00000023a1867225 */ /* 0x000fe200018e0492 */
[----:B------:R-:W-:-:S03]  /*1d160*/  IADD3.X R155, P0, PT, R160, R167, RZ, P0, !PT ;  /* 0x000000a7a09b7210 */ /* 0x000fc6000071e4ff */
[----:B------:R-:W-:Y:S02]  /*1d170*/  IMAD.MOV.U32 R142, RZ, RZ, R137 ;  /* 0x000000ffff8e7224 */ /* 0x000fe400078e0089 */
[----:B------:R-:W-:-:S04]  /*1d180*/  IMAD.WIDE.U32 R148, P3, R133, R124, R128 ;  /* 0x0000007c85947225 */ /* 0x000fc80007860080 */
[----:B------:R-:W-:Y:S01]  /*1d190*/  IMAD.WIDE.U32 R146, R133, R46, RZ ;  /* 0x0000002e85927225 */ /* 0x000fe200078e00ff */
[----:B------:R-:W-:-:S03]  /*1d1a0*/  SHF.L.W.U32.HI R46, R162, 0xd, R157 ;  /* 0x0000000da22e7819 */ /* 0x000fc60000010e9d */
[----:B------:R-:W-:-:S04]  /*1d1b0*/  IMAD.WIDE.U32 R126, R161, R29, RZ ;  /* 0x0000001da17e7225 */ /* 0x000fc800078e00ff */
[C---:B------:R-:W-:Y:S01]  /*1d1c0*/  IMAD.WIDE.U32.X R128, R161.reuse, R33, R142, P5 ;  /* 0x00000021a1807225 */ /* 0x040fe200028e048e */
[----:B------:R-:W-:Y:S02]  /*1d1d0*/  IADD3.X R143, PT, PT, RZ, RZ, RZ, P3, !PT ;  /* 0x000000ffff8f7210 */ /* 0x000fe40001ffe4ff */
[----:B------:R-:W-:Y:S01]  /*1d1e0*/  IADD3 R163, P3, PT, R158, R146, RZ ;  /* 0x000000929ea37210 */ /* 0x000fe20007f7e0ff */
[----:B------:R-:W-:Y:S01]  /*1d1f0*/  IMAD.WIDE.U32.X R140, R161, R34, R140, P6 ;  /* 0x00000022a18c7225 */ /* 0x000fe200030e048c */
[----:B------:R-:W-:-:S03]  /*1d200*/  IADD3 R158, P5, PT, R147, R148, RZ ;  /* 0x00000094939e7210 */ /* 0x000fc60007fbe0ff */
[----:B------:R-:W-:Y:S01]  /*1d210*/  IMAD.MOV.U32 R142, RZ, RZ, R149 ;  /* 0x000000ffff8e7224 */ /* 0x000fe200078e0095 */
[----:B------:R-:W-:Y:S01]  /*1d220*/  IADD3.X R158, P3, PT, R155, R158, RZ, P3, !PT ;  /* 0x0000009e9b9e7210 */ /* 0x000fe20001f7e4ff */
[----:B------:R-:W-:-:S04]  /*1d230*/  IMAD.WIDE.U32 R126, P6, R153, R30, R126 ;  /* 0x0000001e997e7225 */ /* 0x000fc800078c007e */
[----:B------:R-:W-:-:S04]  /*1d240*/  IMAD.WIDE.U32 R136, R153, R29, RZ ;  /* 0x0000001d99887225 */ /* 0x000fc800078e00ff */
[----:B------:R-:W-:-:S04]  /*1d250*/  IMAD.WIDE.U32.X R142, R59, R124, R142, P5 ;  /* 0x0000007c3b8e7225 */ /* 0x000fc800028e048e */
[----:B------:R-:W-:Y:S01]  /*1d260*/  IMAD.X R151, RZ, RZ, RZ, P6 ;  /* 0x000000ffff977224 */ /* 0x000fe200030e06ff */
[----:B------:R-:W-:Y:S01]  /*1d270*/  IADD3 R160, P6, PT, R137, R126, RZ ;  /* 0x0000007e89a07210 */ /* 0x000fe20007fde0ff */
[----:B------:R-:W-:Y:S01]  /*1d280*/  IMAD.MOV.U32 R150, RZ, RZ, R127 ;  /* 0x000000ffff967224 */ /* 0x000fe200078e007f */
[----:B------:R-:W-:Y:S01]  /*1d290*/  SHF.L.W.U32.HI R137, R165, 0xd, R162 ;  /* 0x0000000da5897819 */ /* 0x000fe20000010ea2 */
[----:B------:R-:W-:Y:S01]  /*1d2a0*/  IMAD.WIDE.U32 R148, R59, R114, RZ ;  /* 0x000000723b947225 */ /* 0x000fe200078e00ff */
[----:B------:R-:W-:-:S03]  /*1d2b0*/  IADD3.X R159, P0, P3, R142, R140, R122, P3, P0 ;  /* 0x0000008c8e9f7210 */ /* 0x000fc60001b0047a */
[----:B------:R-:W-:Y:S01]  /*1d2c0*/  IMAD.WIDE.U32.X R126, R161, R30, R150, P6 ;  /* 0x0000001ea17e7225 */ /* 0x000fe200030e0496 */
[----:B------:R-:W-:-:S03]  /*1d2d0*/  IADD3.X R161, PT, PT, R143, R141, R123, P0, P3 ;  /* 0x0000008d8fa17210 */ /* 0x000fc600007e647b */
[----:B------:R-:W-:-:S04]  /*1d2e0*/  IMAD.WIDE.U32 R150, R59, R110, RZ ;  /* 0x0000006e3b967225 */ /* 0x000fc800078e00ff */
[----:B------:R-:W-:-:S04]  /*1d2f0*/  IMAD.WIDE.U32 R146, R133, R114, RZ ;  /* 0x0000007285927225 */ /* 0x000fc800078e00ff */
[----:B------:R-:W-:-:S04]  /*1d300*/  IMAD.WIDE.U32 R148, P5, R133, R34, R148 ;  /* 0x0000002285947225 */ /* 0x000fc800078a0094 */
[----:B------:R-:W-:Y:S01]  /*1d310*/  IMAD.WIDE.U32 R56, R137, 0x13, R56 ;  /* 0x0000001389387825 */ /* 0x000fe200078e0038 */
[----:B------:R-:W-:Y:S02]  /*1d320*/  IADD3 R147, P0, PT, R147, R148, RZ ;  /* 0x0000009493937210 */ /* 0x000fe40007f1e0ff */
[----:B------:R-:W-:Y:S01]  /*1d330*/  MOV R122, R149 ;  /* 0x00000095007a7202 */ /* 0x000fe20000000f00 */
[----:B------:R-:W-:Y:S01]  /*1d340*/  IMAD R143, R46, 0x13, RZ ;  /* 0x000000132e8f7824 */ /* 0x000fe200078e02ff */
[----:B------:R-:W-:Y:S01]  /*1d350*/  IADD3 R137, P3, PT, R144, R146, RZ ;  /* 0x0000009290897210 */ /* 0x000fe20007f7e0ff */
[----:B------:R-:W-:-:S03]  /*1d360*/  IMAD.WIDE.U32 R150, P6, R133, R31, R150 ;  /* 0x0000001f85967225 */ /* 0x000fc600078c0096 */
[----:B------:R-:W-:Y:S01]  /*1d370*/  IADD3.X R156, P3, PT, R156, R147, RZ, P3, !PT ;  /* 0x000000939c9c7210 */ /* 0x000fe20001f7e4ff */
[----:B------:R-:W-:Y:S02]  /*1d380*/  IMAD.IADD R46, R57, 0x1, R143 ;  /* 0x00000001392e7824 */ /* 0x000fe400078e028f */
[----:B------:R-:W-:-:S03]  /*1d390*/  IMAD.WIDE.U32 R140, R133, R110, RZ ;  /* 0x0000006e858c7225 */ /* 0x000fc600078e00ff */
[----:B------:R-:W-:Y:S01]  /*1d3a0*/  LOP3.LUT R57, R46, 0x7ffff, RZ, 0xc0, !PT ;  /* 0x0007ffff2e397812 */ /* 0x000fe200078ec0ff */
[----:B------:R-:W-:Y:S01]  /*1d3b0*/  IMAD.X R123, RZ, RZ, RZ, P5 ;  /* 0x000000ffff7b7224 */ /* 0x000fe200028e06ff */
[----:B------:R-:W-:Y:S01]  /*1d3c0*/  IADD3 R124, P5, PT, R152, R140, RZ ;  /* 0x0000008c987c7210 */ /* 0x000fe20007fbe0ff */
[----:B------:R-:W-:Y:S01]  /*1d3d0*/  IMAD.X R149, RZ, RZ, RZ, P6 ;  /* 0x000000ffff957224 */ /* 0x000fe200030e06ff */
[----:B------:R-:W-:Y:S01]  /*1d3e0*/  LEA.HI R125, P6, R46, R125, RZ, 0xd ;  /* 0x0000007d2e7d7211 */ /* 0x000fe200078d68ff */
[----:B------:R-:W-:Y:S01]  /*1d3f0*/  IMAD.WIDE.U32.X R122, R59, R34, R122, P0 ;  /* 0x000000223b7a7225 */ /* 0x000fe200000e047a */
[----:B------:R-:W-:Y:S02]  /*1d400*/  LOP3.LUT R46, R132, 0x7ffff, RZ, 0xc0, !PT ;  /* 0x0007ffff842e7812 */ /* 0x000fe400078ec0ff */
[----:B------:R-:W-:Y:S01]  /*1d410*/  IADD3 R141, P0, PT, R141, R150, RZ ;  /* 0x000000968d8d7210 */ /* 0x000fe20007f1e0ff */
[----:B------:R-:W-:Y:S01]  /*1d420*/  IMAD.MOV.U32 R148, RZ, RZ, R151 ;  /* 0x000000ffff947224 */ /* 0x000fe200078e0097 */
[----:B------:R-:W-:Y:S01]  /*1d430*/  IADD3.X R46, PT, PT, RZ, R46, RZ, P6, !PT ;  /* 0x0000002eff2e7210 */ /* 0x000fe200037fe4ff */
[----:B------:R-:W-:Y:S01]  /*1d440*/  IMAD.WIDE.U32 R150, R59, R108, RZ ;  /* 0x0000006c3b967225 */ /* 0x000fe200078e00ff */
[----:B------:R-:W-:-:S02]  /*1d450*/  IADD3.X R132, P5, PT, R154, R141, RZ, P5, !PT ;  /* 0x0000008d9a847210 */ /* 0x000fc40002fbe4ff */
[----:B------:R-:W-:Y:S01]  /*1d460*/  IADD3.X R155, P1, P3, R122, R130, R52, P3, P1 ;  /* 0x000000827a9b7210 */ /* 0x000fe20001b22434 */
[----:B------:R-:W-:Y:S01]  /*1d470*/  IMAD.WIDE.U32 R140, R57, R108, RZ ;  /* 0x0000006c398c7225 */ /* 0x000fe200078e00ff */
[----:B------:R-:W-:Y:S02]  /*1d480*/  IADD3.X R152, P2, PT, R139, R164, RZ, P2, !PT ;  /* 0x000000a48b987210 */ /* 0x000fe4000175e4ff */
        /* <DEDUP_REMOVED lines=8> */
[----:B------:R-:W-:-:S04]  /*1d510*/  IMAD.WIDE.U32 R140, R56, R108, RZ ;  /* 0x0000006c388c7225 */ /* 0x000fc800078e00ff */
[----:B------:R-:W-:Y:S01]  /*1d520*/  IMAD.WIDE.U32 R146, P3, R125, R35, R146 ;  /* 0x000000237d927225 */ /* 0x000fe20007860092 */
[----:B------:R-:W-:Y:S02]  /*1d530*/  IADD3 R123, P1, PT, R163, R140, RZ ;  /* 0x0000008ca37b7210 */ /* 0x000fe40007f3e0ff */
[----:B------:R-:W-:Y:S01]  /*1d540*/  IADD3 R135, P4, PT, R141, R142, RZ ;  /* 0x0000008e8d877210 */ /* 0x000fe20007f9e0ff */
[----:B------:R-:W-:Y:S01]  /*1d550*/  IMAD.WIDE.U32 R52, R125, R112, RZ ;  /* 0x000000707d347225 */ /* 0x000fe200078e00ff */
[----:B------:R-:W-:Y:S02]  /*1d560*/  MOV R140, R147 ;  /* 0x00000093008c7202 */ /* 0x000fe40000000f00 */
[----:B------:R-:W-:Y:S01]  /*1d570*/  IADD3.X R122, P1, PT, R158, R135, RZ, P1, !PT ;  /* 0x000000879e7a7210 */ /* 0x000fe20000f3e4ff */
[----:B------:R-:W-:Y:S01]  /*1d580*/  IMAD.X R131, RZ, RZ, RZ, P6 ;  /* 0x000000ffff837224 */ /* 0x000fe200030e06ff */
[----:B------:R-:W-:Y:S01]  /*1d590*/  IADD3 R53, P5, PT, R53, R146, RZ ;  /* 0x0000009235357210 */ /* 0x000fe20007fbe0ff */
[----:B------:R-:W-:-:S02]  /*1d5a0*/  IMAD.MOV.U32 R130, RZ, RZ, R143 ;  /* 0x000000ffff827224 */ /* 0x000fc400078e008f */
[----:B------:R-:W-:Y:S01]  /*1d5b0*/  IMAD.X R141, RZ, RZ, RZ, P3 ;  /* 0x000000ffff8d7224 */ /* 0x000fe200018e06ff */
[----:B------:R-:W-:Y:S01]  /*1d5c0*/  IADD3 R52, P3, PT, R123, R52, RZ ;  /* 0x000000347b347210 */ /* 0x000fe20007f7e0ff */
[----:B------:R-:W-:-:S03]  /*1d5d0*/  IMAD.WIDE.U32 R54, R57, R29, RZ ;  /* 0x0000001d39367225 */ /* 0x000fc600078e00ff */
[----:B------:R-:W-:Y:S01]  /*1d5e0*/  IADD3.X R53, P3, PT, R122, R53, RZ, P3, !PT ;  /* 0x000000357a357210 */ /* 0x000fe20001f7e4ff */
        /* <DEDUP_REMOVED lines=10> */
[----:B------:R-:W-:Y:S02]  /*1d690*/  IMAD.MOV.U32 R122, RZ, RZ, R143 ;  /* 0x000000ffff7a7224 */ /* 0x000fe400078e008f */
[----:B------:R-:W-:-:S04]  /*1d6a0*/  IMAD.WIDE.U32 R146, R133, R112, RZ ;  /* 0x0000007085927225 */ /* 0x000fc800078e00ff */
[----:B------:R-:W-:-:S04]  /*1d6b0*/  IMAD.WIDE.U32 R130, P3, R125, R33, R144 ;  /* 0x000000217d827225 */ /* 0x000fc80007860090 */
[----:B------:R-:W-:-:S04]  /*1d6c0*/  IMAD.WIDE.U32 R142, R125, R108, RZ ;  /* 0x0000006c7d8e7225 */ /* 0x000fc800078e00ff */
[----:B------:R-:W-:-:S04]  /*1d6d0*/  IMAD.WIDE.U32 R140, P1, R133, R35, R148 ;  /* 0x00000023858c7225 */ /* 0x000fc80007820094 */
[----:B------:R-:W-:-:S04]  /*1d6e0*/  IMAD.WIDE.U32 R144, P5, R133, R33, R150 ;  /* 0x0000002185907225 */ /* 0x000fc800078a0096 */
[----:B------:R-:W-:Y:S01]  /*1d6f0*/  IMAD.X R139, RZ, RZ, RZ, P3 ;  /* 0x000000ffff8b7224 */ /* 0x000fe200018e06ff */
[----:B------:R-:W-:Y:S01]  /*1d700*/  IADD3 R151, P3, PT, R138, R146, RZ ;  /* 0x000000928a977210 */ /* 0x000fe20007f7e0ff */
[----:B------:R-:W-:Y:S01]  /*1d710*/  IMAD.WIDE.U32 R148, R133, R108, RZ ;  /* 0x0000006c85947225 */ /* 0x000fe200078e00ff */
[----:B------:R-:W-:Y:S02]  /*1d720*/  IADD3 R133, P6, PT, R143, R130, RZ ;  /* 0x000000828f857210 */ /* 0x000fe40007fde0ff */
[----:B------:R-:W-:Y:S01]  /*1d730*/  MOV R138, R131 ;  /* 0x00000083008a7202 */ /* 0x000fe20000000f00 */
[----:B------:R-:W-:Y:S01]  /*1d740*/  IMAD.WIDE.U32.X R122, R57, R30, R122, P4 ;  /* 0x0000001e397a7225 */ /* 0x000fe200020e047a */
[----:B------:R-:W-:-:S03]  /*1d750*/  IADD3 R161, P4, PT, R147, R140, RZ ;  /* 0x0000008c93a17210 */ /* 0x000fc60007f9e0ff */
        /* <DEDUP_REMOVED lines=8> */
[----:B------:R-:W-:Y:S01]  /*1d7e0*/  IMAD.WIDE.U32.X R140, R59, R35, R146, P4 ;  /* 0x000000233b8c7225 */ /* 0x000fe200020e0492 */
[----:B------:R-:W-:-:S02]  /*1d7f0*/  IADD3 R148, P4, PT, R137, R142, RZ ;  /* 0x0000008e89947210 */ /* 0x000fc40007f9e0ff */
[----:B------:R-:W-:Y:S01]  /*1d800*/  IADD3.X R150, P5, PT, R156, R163, RZ, P5, !PT ;  /* 0x000000a39c967210 */ /* 0x000fe20002fbe4ff */
[----:B------:R-:W-:Y:S01]  /*1d810*/  IMAD.WIDE.U32 R138, R27, R56, RZ ;  /* 0x000000381b8a7225 */ /* 0x000fe200078e00ff */
[----:B------:R-:W-:Y:S02]  /*1d820*/  IADD3.X R143, P3, P2, R140, R128, R50, P3, P2 ;  /* 0x000000808c8f7210 */ /* 0x000fe40001a64432 */
[----:B------:R-:W-:Y:S02]  /*1d830*/  MOV R54, R145 ;  /* 0x0000009100367202 */ /* 0x000fe40000000f00 */
[----:B------:R-:W-:Y:S02]  /*1d840*/  IADD3.X R150, P4, PT, R150, R133, RZ, P4, !PT ;  /* 0x0000008596967210 */ /* 0x000fe4000279e4ff */
[----:B------:R-:W-:Y:S01]  /*1d850*/  IADD3.X R141, PT, PT, R141, R129, R51, P3, P2 ;  /* 0x000000818d8d7210 */ /* 0x000fe20001fe4433 */
[----:B------:R-:W-:Y:S01]  /*1d860*/  IMAD.WIDE.U32 R128, R46, R29, RZ ;  /* 0x0000001d2e807225 */ /* 0x000fe200078e00ff */
[----:B------:R-:W-:-:S02]  /*1d870*/  IADD3.X R142, P1, PT, R136, R149, RZ, P1, !PT ;  /* 0x00000095888e7210 */ /* 0x000fc40000f3e4ff */
[----:B------:R-:W-:Y:S01]  /*1d880*/  IADD3.X R140, P5, P3, R130, R155, R122, P4, P5 ;  /* 0x0000009b828c7210 */ /* 0x000fe200023aa47a */
[----:B------:R-:W-:Y:S01]  /*1d890*/  IMAD.WIDE.U32.X R54, R59, R33, R54, P6 ;  /* 0x000000213b367225 */ /* 0x000fe200030e0436 */
[----:B------:R-:W-:Y:S02]  /*1d8a0*/  SHF.L.W.U32.HI R59, R53, 0xd, R154 ;  /* 0x0000000d353b7819 */ /* 0x000fe40000010e9a */
[----:B------:R-:W-:Y:S01]  /*1d8b0*/  IADD3.X R146, PT, PT, R131, R157, R123, P5, P3 ;  /* 0x0000009d83927210 */ /* 0x000fe20002fe647b */
[----:B------:R-:W-:Y:S01]  /*1d8c0*/  IMAD.WIDE.U32 R136, R24, R56, RZ ;  /* 0x0000003818887225 */ /* 0x000fe200078e00ff */
[----:B------:R-:W-:-:S03]  /*1d8d0*/  LOP3.LUT R53, R53, 0x7ffff, RZ, 0xc0, !PT ;  /* 0x0007ffff35357812 */ /* 0x000fc600078ec0ff */
        /* <DEDUP_REMOVED lines=19> */
[----:B------:R-:W-:Y:S02]  /*1da10*/  LEA.HI.X R136, P3, R159, R140, RZ, 0xd, P3 ;  /* 0x0000008c9f887211 */ /* 0x000fe40001876cff */
[----:B------:R-:W-:Y:S01]  /*1da20*/  LOP3.LUT R196, R149, 0x7ffff, RZ, 0xc0, !PT ;  /* 0x0007ffff95c47812 */ /* 0x000fe200078ec0ff */
[----:B------:R-:W-:Y:S01]  /*1da30*/  IMAD.WIDE.U32 R130, R27, R125, RZ ;  /* 0x0000007d1b827225 */ /* 0x000fe200078e00ff */
[----:B------:R-:W-:Y:S02]  /*1da40*/  IADD3.X R124, P4, P5, R122, R58, R50, P5, P4 ;  /* 0x0000003a7a7c7210 */ /* 0x000fe40002d88432 */
[----:B------:R-:W-:Y:S01]  /*1da50*/  SHF.L.W.U32.HI R122, R149, 0xd, R136 ;  /* 0x0000000d957a7819 */ /* 0x000fe20000010e88 */
[----:B------:R-:W-:Y:S01]  /*1da60*/  IMAD.WIDE.U32 R128, R25, R56, RZ ;  /* 0x0000003819807225 */ /* 0x000fe200078e00ff */
[----:B------:R-:W-:Y:S02]  /*1da70*/  IADD3.X R134, PT, PT, R123, R134, R51, P4, P5 ;  /* 0x000000867b867210 */ /* 0x000fe400027ea433 */
[----:B------:R-:W-:Y:S01]  /*1da80*/  IADD3 R145, P5, PT, R122, R145, RZ ;  /* 0x000000917a917210 */ /* 0x000fe20007fbe0ff */
[----:B------:R-:W-:Y:S01]  /*1da90*/  IMAD.WIDE.U32 R132, P6, R57, R25, R132 ;  /* 0x0000001939847225 */ /* 0x000fe200078c0084 */
[----:B------:R-:W-:-:S02]  /*1daa0*/  IADD3 R137, P2, PT, R151, R128, RZ ;  /* 0x0000008097897210 */ /* 0x000fc40007f5e0ff */
[----:B------:R-:W-:Y:S01]  /*1dab0*/  IADD3.X R139, PT, PT, RZ, R146, RZ, P3, !PT ;  /* 0x00000092ff8b7210 */ /* 0x000fe20001ffe4ff */
[----:B------:R-:W-:-:S04]  /*1dac0*/  IMAD.WIDE.U32 R50, R32, R56, RZ ;  /* 0x0000003820327225 */ /* 0x000fc800078e00ff */
[----:B------:R-:W-:Y:S01]  /*1dad0*/  IMAD.X R59, RZ, RZ, RZ, P6 ;  /* 0x000000ffff3b7224 */ /* 0x000fe200030e06ff */
[----:B------:R-:W-:Y:S01]  /*1dae0*/  IADD3 R151, P6, PT, R129, R132, RZ ;  /* 0x0000008481977210 */ /* 0x000fe20007fde0ff */
[----:B------:R-:W-:-:S04]  /*1daf0*/  IMAD.WIDE.U32 R130, P4, R46, R24, R130 ;  /* 0x000000182e827225 */ /* 0x000fc80007880082 */
[----:B------:R-:W-:Y:S02]  /*1db00*/  IMAD.MOV.U32 R58, RZ, RZ, R133 ;  /* 0x000000ffff3a7224 */ /* 0x000fe400078e0085 */
[----:B------:R-:W-:-:S04]  /*1db10*/  IMAD.WIDE.U32 R122, R24, R125, RZ ;  /* 0x0000007d187a7225 */ /* 0x000fc800078e00ff */
[----:B------:R-:W-:Y:S01]  /*1db20*/  IMAD.X R129, RZ, RZ, RZ, P4 ;  /* 0x000000ffff817224 */ /* 0x000fe200020e06ff */
[----:B------:R-:W-:Y:S01]  /*1db30*/  IADD3 R137, P3, PT, R137, R122, RZ ;  /* 0x0000007a89897210 */ /* 0x000fe20007f7e0ff */
[----:B------:R-:W-:-:S04]  /*1db40*/  IMAD.WIDE.U32 R132, P4, R57, R26, R50 ;  /* 0x0000001a39847225 */ /* 0x000fc80007880032 */
[----:B------:R-:W-:Y:S01]  /*1db50*/  IMAD.WIDE.U32.X R50, R57, R28, R58, P6 ;  /* 0x0000001c39327225 */ /* 0x000fe200030e043a */
[----:B------:R-:W-:Y:S02]  /*1db60*/  SHF.L.W.U32.HI R58, R136, 0xd, R139 ;  /* 0x0000000d883a7819 */ /* 0x000fe40000010e8b */
[----:B------:R-:W-:Y:S01]  /*1db70*/  IADD3 R153, P6, PT, R123, R130, RZ ;  /* 0x000000827b997210 */ /* 0x000fe20007fde0ff */
[----:B------:R-:W-:Y:S01]  /*1db80*/  IMAD.WIDE.U32 R122, R26, R56, RZ ;  /* 0x000000381a7a7225 */ /* 0x000fe200078e00ff */
[----:B------:R-:W-:Y:S02]  /*1db90*/  IADD3.X R147, P5, PT, R58, R147, RZ, P5, !PT ;  /* 0x000000933a937210 */ /* 0x000fe40002fbe4ff */
[----:B------:R-:W-:Y:S01]  /*1dba0*/  IADD3.X R56, P2, PT, R144, R151, RZ, P2, !PT ;  /* 0x0000009790387210 */ /* 0x000fe2000175e4ff */
[----:B------:R-:W-:Y:S02]  /*1dbb0*/  IMAD.MOV.U32 R128, RZ, RZ, R131 ;  /* 0x000000ffff807224 */ /* 0x000fe400078e0083 */
[----:B------:R-:W-:Y:S01]  /*1dbc0*/  IMAD.X R131, RZ, RZ, RZ, P4 ;  /* 0x000000ffff837224 */ /* 0x000fe200020e06ff */
[----:B------:R-:W-:Y:S01]  /*1dbd0*/  IADD3 R135, P4, PT, R135, R122, RZ ;  /* 0x0000007a87877210 */ /* 0x000fe20007f9e0ff */
[----:B------:R-:W-:Y:S01]  /*1dbe0*/  IMAD.WIDE.U32.X R58, R46, R27, R128, P6 ;  /* 0x0000001b2e3a7225 */ /* 0x000fe200030e0480 */
[----:B------:R-:W-:-:S02]  /*1dbf0*/  IADD3 R155, P6, PT, R123, R132, RZ ;  /* 0x000000847b9b7210 */ /* 0x000fc40007fde0ff */
[----:B------:R-:W-:Y:S01]  /*1dc00*/  LEA.HI.X R132, P5, R139, R124, RZ, 0xd, P5 ;  /* 0x0000007c8b847211 */ /* 0x000fe200028b6cff */
[----:B------:R-:W-:Y:S01]  /*1dc10*/  IMAD.MOV.U32 R130, RZ, RZ, R133 ;  /* 0x000000ffff827224 */ /* 0x000fe200078e0085 */
[----:B------:R-:W-:Y:S01]  /*1dc20*/  IADD3.X R133, P3, PT, R56, R153, RZ, P3, !PT ;  /* 0x0000009938857210 */ /* 0x000fe20001f7e4ff */
[----:B------:R-:W-:Y:S01]  /*1dc30*/  IMAD.WIDE.U32 R122, R28, R125, RZ ;  /* 0x0000007d1c7a7225 */ /* 0x000fe200078e00ff */
[----:B------:R-:W-:Y:S02]  /*1dc40*/  SHF.L.W.U32.HI R124, R147, 0xd, R132 ;  /* 0x0000000d937c7819 */ /* 0x000fe40000010e84 */
[----:B------:R-:W-:Y:S01]  /*1dc50*/  IADD3.X R139, PT, PT, RZ, R134, RZ, P5, !PT ;  /* 0x00000086ff8b7210 */ /* 0x000fe20002ffe4ff */
[----:B------:R-:W-:Y:S01]  /*1dc60*/  IMAD.WIDE.U32.X R56, R57, R32, R130, P6 ;  /* 0x0000002039387225 */ /* 0x000fe200030e0482 */
[----:B------:R-:W-:Y:S02]  /*1dc70*/  IADD3.X R130, P2, P3, R58, R143, R50, P3, P2 ;  /* 0x0000008f3a827210 */ /* 0x000fe40001b44432 */
[----:B------:R-:W-:Y:S01]  /*1dc80*/  IADD3 R124, P5, PT, R124, R137, RZ ;  /* 0x000000897c7c7210 */ /* 0x000fe20007fbe0ff */
[----:B------:R-:W-:Y:S01]  /*1dc90*/  IMAD.WIDE.U32 R128, P6, R46, R25, R122 ;  /* 0x000000192e807225 */ /* 0x000fe200078c007a */
[----:B------:R-:W-:-:S02]  /*1dca0*/  SHF.L.W.U32.HI R50, R132, 0xd, R139 ;  /* 0x0000000d84327819 */ /* 0x000fc40000010e8b */
[----:B------:R-:W-:Y:S01]  /*1dcb0*/  IADD3.X R58, P4, PT, R142, R155, RZ, P4, !PT ;  /* 0x0000009b8e3a7210 */ /* 0x000fe2000279e4ff */
[----:B------:R-:W-:Y:S01]  /*1dcc0*/  IMAD.WIDE.U32 R122, R25, R125, RZ ;  /* 0x0000007d197a7225 */ /* 0x000fe200078e00ff */
[----:B------:R-:W-:Y:S02]  /*1dcd0*/  IADD3.X R125, PT, PT, R59, R141, R51, P2, P3 ;  /* 0x0000008d3b7d7210 */ /* 0x000fe400017e6433 */
[----:B------:R-:W-:Y:S01]  /*1dce0*/  IADD3.X R131, P3, PT, R50, R133, RZ, P5, !PT ;  /* 0x0000008532837210 */ /* 0x000fe20002f7e4ff */
[----:B------:R-:W-:Y:S01]  /*1dcf0*/  IMAD.MOV.U32 R50, RZ, RZ, R129 ;  /* 0x000000ffff327224 */ /* 0x000fe200078e0081 */
[----:B------:R-:W-:Y:S01]  /*1dd00*/  IADD3 R59, P2, PT, R135, R122, RZ ;  /* 0x0000007a873b7210 */ /* 0x000fe20007f5e0ff */
[----:B------:R-:W-:Y:S01]  /*1dd10*/  IMAD.X R51, RZ, RZ, RZ, P6 ;  /* 0x000000ffff337224 */ /* 0x000fe200030e06ff */
[----:B------:R-:W-:Y:S02]  /*1dd20*/  LEA.HI.X R122, P3, R139, R130, RZ, 0xd, P3 ;  /* 0x000000828b7a7211 */ /* 0x000fe40001876cff */
[----:B------:R-:W-:-:S03]  /*1dd30*/  IADD3 R123, P5, PT, R123, R128, RZ ;  /* 0x000000807b7b7210 */ /* 0x000fc60007fbe0ff */
[----:B------:R-:W-:Y:S01]  /*1dd40*/  IMAD.X R129, RZ, RZ, R125, P3 ;  /* 0x000000ffff817224 */ /* 0x000fe200018e067d */
[----:B------:R-:W-:Y:S01]  /*1dd50*/  IADD3.X R123, P2, PT, R58, R123, RZ, P2, !PT ;  /* 0x0000007b3a7b7210 */ /* 0x000fe2000175e4ff */
[----:B------:R-:W-:Y:S01]  /*1dd60*/  IMAD.WIDE.U32.X R50, R46, R28, R50, P5 ;  /* 0x0000001c2e327225 */ /* 0x000fe200028e0432 */
[----:B------:R-:W-:Y:S02]  /*1dd70*/  SHF.L.W.U32.HI R58, R131, 0xd, R122 ;  /* 0x0000000d833a7819 */ /* 0x000fe40000010e7a */
[----:B------:R-:W-:Y:S02]  /*1dd80*/  IADD3.X R125, P0, P1, R54, R126, R48, P1, P0 ;  /* 0x0000007e367d7210 */ /* 0x000fe40000900430 */
[----:B------:R-:W-:Y:S02]  /*1dd90*/  IADD3 R58, P3, PT, R58, R59, RZ ;  /* 0x0000003b3a3a7210 */ /* 0x000fe40007f7e0ff */
[----:B------:R-:W-:Y:S02]  /*1dda0*/  SHF.L.W.U32.HI R46, R122, 0xd, R129 ;  /* 0x0000000d7a2e7819 */ /* 0x000fe40000010e81 */
[----:B------:R-:W-:-:S02]  /*1ddb0*/  IADD3.X R49, PT, PT, R55, R127, R49, P0, P1 ;  /* 0x0000007f37317210 */ /* 0x000fc400007e2431 */
[----:B------:R-:W-:Y:S02]  /*1ddc0*/  IADD3.X R48, P2, P4, R50, R125, R56, P2, P4 ;  /* 0x0000007d32307210 */ /* 0x000fe40001448438 */
[----:B------:R-:W-:Y:S02]  /*1ddd0*/  IADD3.X R59, P0, PT, R46, R123, RZ, P3, !PT ;  /* 0x0000007b2e3b7210 */ /* 0x000fe40001f1e4ff */
[----:B------:R-:W-:Y:S02]  /*1dde0*/  IADD3.X R51, PT, PT, R51, R49, R57, P2, P4 ;  /* 0x0000003133337210 */ /* 0x000fe400017e8439 */
[----:B------:R-:W-:Y:S02]  /*1ddf0*/  LEA.HI.X R46, P0, R129, R48, RZ, 0xd, P0 ;  /* 0x00000030812e7211 */ /* 0x000fe40000016cff */
[----:B------:R-:W-:Y:S02]  /*1de00*/  LOP3.LUT R128, R59, 0x7ffff, RZ, 0xc0, !PT ;  /* 0x0007ffff3b807812 */ /* 0x000fe400078ec0ff */
[----:B------:R-:W-:-:S02]  /*1de10*/  IADD3.X R51, PT, PT, RZ, R51, RZ, P0, !PT ;  /* 0x00000033ff337210 */ /* 0x000fc400007fe4ff */
[----:B------:R-:W-:Y:S02]  /*1de20*/  SHF.L.W.U32.HI R49, R59, 0xd, R46 ;  /* 0x0000000d3b317819 */ /* 0x000fe40000010e2e */
[----:B------:R-:W-:Y:S02]  /*1de30*/  SHF.L.W.U32.HI R46, R46, 0xd, R51 ;  /* 0x0000000d2e2e7819 */ /* 0x000fe40000010e33 */
[----:B------:R-:W-:Y:S01]  /*1de40*/  LOP3.LUT R51, R131, 0x7ffff, RZ, 0xc0, !PT ;  /* 0x0007ffff83337812 */ /* 0x000fe200078ec0ff */
[----:B------:R-:W-:-:S04]  /*1de50*/  IMAD.WIDE.U32 R52, R49, 0x13, R52 ;  /* 0x0000001331347825 */ /* 0x000fc800078e0034 */
[----:B------:R-:W-:-:S04]  /*1de60*/  IMAD R49, R46, 0x13, RZ ;  /* 0x000000132e317824 */ /* 0x000fc800078e02ff */
[----:B------:R-:W-:Y:S01]  /*1de70*/  IMAD.IADD R53, R53, 0x1, R49 ;  /* 0x0000000135357824 */ /* 0x000fe200078e0231 */
[----:B------:R-:W-:-:S04]  /*1de80*/  LOP3.LUT R49, R147, 0x7ffff, RZ, 0xc0, !PT ;  /* 0x0007ffff93317812 */ /* 0x000fc800078ec0ff */
[C---:B------:R-:W-:Y:S02]  /*1de90*/  LEA.HI R142, P0, R53.reuse, R138, RZ, 0xd ;  /* 0x0000008a358e7211 */ /* 0x040fe400078168ff */
[----:B------:R-:W-:-:S03]  /*1dea0*/  LOP3.LUT R53, R53, 0x7ffff, RZ, 0xc0, !PT ;  /* 0x0007ffff35357812 */ /* 0x000fc600078ec0ff */
[----:B------:R-:W-:-:S05]  /*1deb0*/  IMAD.X R196, RZ, RZ, R196, P0 ;  /* 0x000000ffffc47224 */ /* 0x000fca00000e06c4 */
[C---:B------:R-:W-:Y:S02]  /*1dec0*/  LEA.HI R46, P0, R196.reuse, R145, RZ, 0xd ;  /* 0x00000091c42e7211 */ /* 0x040fe400078168ff */
[----:B------:R-:W-:-:S03]  /*1ded0*/  LOP3.LUT R196, R196, 0x7ffff, RZ, 0xc0, !PT ;  /* 0x0007ffffc4c47812 */ /* 0x000fc600078ec0ff */
[----:B------:R-:W-:Y:S02]  /*1dee0*/  IMAD.X R49, RZ, RZ, R49, P0 ;  /* 0x000000ffff317224 */ /* 0x000fe400000e0631 */
[----:B------:R-:W-:-:S03]  /*1def0*/  IMAD.WIDE.U32 R54, R46, 0x26, RZ ;  /* 0x000000262e367825 */ /* 0x000fc600078e00ff */
[C---:B------:R-:W-:Y:S01]  /*1df00*/  LEA.HI R48, P0, R49.reuse, R124, RZ, 0xd ;  /* 0x0000007c31307211 */ /* 0x040fe200078168ff */
[----:B------:R-:W-:Y:S01]  /*1df10*/  IMAD.WIDE.U32 R126, R46, R46, RZ ;  /* 0x0000002e2e7e7225 */ /* 0x000fe200078e00ff */
[----:B------:R-:W-:Y:S02]  /*1df20*/  LOP3.LUT R49, R49, 0x7ffff, RZ, 0xc0, !PT ;  /* 0x0007ffff31317812 */ /* 0x000fe400078ec0ff */
[----:B------:R-:W-:Y:S01]  /*1df30*/  IADD3.X R51, PT, PT, RZ, R51, RZ, P0, !PT ;  /* 0x00000033ff337210 */ /* 0x000fe200007fe4ff */
[----:B------:R-:W-:-:S03]  /*1df40*/  IMAD.WIDE.U32 R122, R48, 0x13, RZ ;  /* 0x00000013307a7825 */ /* 0x000fc600078e00ff */
[----:B------:R-:W-:Y:S01]  /*1df50*/  LEA.HI R50, P0, R51, R58, RZ, 0xd ;  /* 0x0000003a33327211 */ /* 0x000fe200078168ff */
[----:B------:R-:W-:Y:S01]  /*1df60*/  IMAD.WIDE.U32 R56, R49, R46, RZ ;  /* 0x0000002e31387225 */ /* 0x000fe200078e00ff */
[----:B------:R-:W-:-:S03]  /*1df70*/  LOP3.LUT R51, R51, 0x7ffff, RZ, 0xc0, !PT ;  /* 0x0007ffff33337812 */ /* 0x000fc600078ec0ff */
[C---:B------:R-:W-:Y:S02]  /*1df80*/  IMAD R153, R49.reuse, 0x26, RZ ;  /* 0x0000002631997824 */ /* 0x040fe400078e02ff */
[----:B------:R-:W-:Y:S02]  /*1df90*/  IMAD.X R128, RZ, RZ, R128, P0 ;  /* 0x000000ffff807224 */ /* 0x000fe400000e0680 */
[----:B------:R-:W-:-:S04]  /*1dfa0*/  IMAD.WIDE.U32 R124, P1, R49, R46, R56 ;  /* 0x0000002e317c7225 */ /* 0x000fc80007820038 */
[----:B------:R-:W-:Y:S01]  /*1dfb0*/  IMAD.IADD R153, R55, 0x1, R153 ;  /* 0x0000000137997824 */ /* 0x000fe200078e0299 */
[----:B------:R-:W-:Y:S01]  /*1dfc0*/  SHF.R.U32.HI R55, RZ, 0x13, R128 ;  /* 0x00000013ff377819 */ /* 0x000fe20000011680 */
[----:B------:R-:W-:Y:S01]  /*1dfd0*/  IMAD.WIDE.U32 R58, R51, R54, RZ ;  /* 0x00000036333a7225 */ /* 0x000fe200078e00ff */
[----:B------:R-:W-:Y:S02]  /*1dfe0*/  IADD3 R129, P4, PT, R127, R124, RZ ;  /* 0x0000007c7f817210 */ /* 0x000fe40007f9e0ff */
[----:B------:R-:W-:Y:S01]  /*1dff0*/  MOV R56, R125 ;  /* 0x0000007d00387202 */ /* 0x000fe20000000f00 */
[----:B------:R-:W-:Y:S02]  /*1e000*/  IMAD R127, R51, 0x13, RZ ;  /* 0x00000013337f7824 */ /* 0x000fe400078e02ff */
[----:B------:R-:W-:Y:S01]  /*1e010*/  IMAD.WIDE.U32 R124, R55, 0x13, R52 ;  /* 0x00000013377c7825 */ /* 0x000fe200078e0034 */
[----:B------:R-:W-:-:S03]  /*1e020*/  LOP3.LUT R53, R128, 0x7ffff, RZ, 0xc0, !PT ;  /* 0x0007ffff80357812 */ /* 0x000fc600078ec0ff */
[----:B------:R-:W-:Y:S01]  /*1e030*/  IMAD.WIDE.U32 R58, P0, R153, R48, R58 ;  /* 0x00000030993a7225 */ /* 0x000fe2000780003a */
[----:B------:R-:W-:Y:S01]  /*1e040*/  IADD3 R161, PT, PT, R125, UR6, RZ ;  /* 0x000000067da17c10 */ /* 0x000fe2000fffe0ff */
[----:B------:R-:W-:Y:S02]  /*1e050*/  UMOV UR6, URZ ;  /* 0x000000ff00067c82 */ /* 0x000fe40008000000 */
[----:B------:R-:W-:-:S04]  /*1e060*/  IMAD.WIDE.U32 R130, R48, R54, RZ ;  /* 0x0000003630827225 */ /* 0x000fc800078e00ff */
[----:B------:R-:W-:Y:S01]  /*1e070*/  IMAD.WIDE.U32 R134, R51, R122, RZ ;  /* 0x0000007a33867225 */ /* 0x000fe200078e00ff */
[----:B------:R-:W-:-:S03]  /*1e080*/  IADD3 R148, P5, PT, R131, R58, RZ ;  /* 0x0000003a83947210 */ /* 0x000fc60007fbe0ff */
[----:B------:R-:W-:Y:S02]  /*1e090*/  IMAD.IADD R52, R123, 0x1, R127 ;  /* 0x000000017b347824 */ /* 0x000fe400078e027f */
[----:B------:R-:W-:Y:S02]  /*1e0a0*/  IMAD.MOV.U32 R136, RZ, RZ, R59 ;  /* 0x000000ffff887224 */ /* 0x000fe400078e003b */
[----:B------:R-:W-:-:S04]  /*1e0b0*/  IMAD.WIDE.U32 R132, R48, R122, RZ ;  /* 0x0000007a30847225 */ /* 0x000fc800078e00ff */
[----:B------:R-:W-:-:S04]  /*1e0c0*/  IMAD.WIDE.U32 R138, R50, R54, RZ ;  /* 0x00000036328a7225 */ /* 0x000fc800078e00ff */
[----:B------:R-:W-:-:S04]  /*1e0d0*/  IMAD.WIDE.U32 R140, P2, R52, R48, R134 ;  /* 0x00000030348c7225 */ /* 0x000fc80007840086 */
[----:B------:R-:W-:Y:S01]  /*1e0e0*/  IMAD.WIDE.U32 R58, R53, R54, RZ ;  /* 0x00000036353a7225 */ /* 0x000fe200078e00ff */
[----:B------:R-:W-:Y:S02]  /*1e0f0*/  LOP3.LUT R54, R161, 0x7ffff, RZ, 0xc0, !PT ;  /* 0x0007ffffa1367812 */ /* 0x000fe400078ec0ff */
[----:B------:R-:W-:Y:S01]  /*1e100*/  IADD3 R128, P3, PT, R133, R140, RZ ;  /* 0x0000008c85807210 */ /* 0x000fe20007f7e0ff */
[----:B------:R-:W-:Y:S01]  /*1e110*/  IMAD.X R137, RZ, RZ, RZ, P0 ;  /* 0x000000ffff897224 */ /* 0x000fe200000e06ff */
[----:B------:R-:W-:Y:S01]  /*1e120*/  IADD3 R127, P0, PT, R138, R132, RZ ;  /* 0x000000848a7f7210 */ /* 0x000fe20007f1e0ff */
[----:B------:R-:W-:-:S04]  /*1e130*/  IMAD.WIDE.U32 R132, R124, R124, RZ ;  /* 0x0000007c7c847225 */ /* 0x000fc800078e00ff */
[----:B------:R-:W-:Y:S01]  /*1e140*/  IMAD.WIDE.U32.X R136, R153, R51, R136, P5 ;  /* 0x0000003399887225 */ /* 0x000fe200028e0488 */
[----:B------:R-:W-:Y:S02]  /*1e150*/  LEA.HI R55, P5, R161, R142, RZ, 0xd ;  /* 0x0000008ea1377211 */ /* 0x000fe400078b68ff */
[----:B------:R-:W-:Y:S01]  /*1e160*/  SHF.L.U64.HI R161, R124, 0x1, R161 ;  /* 0x000000017ca17819 */ /* 0x000fe200000102a1 */
[----:B------:R-:W-:-:S03]  /*1e170*/  IMAD.WIDE.U32 R134, R54, R124, RZ ;  /* 0x0000007c36867225 */ /* 0x000fc600078e00ff */
[----:B------:R-:W-:Y:S01]  /*1e180*/  LOP3.LUT R161, R161, 0xfffff, RZ, 0xc0, !PT ;  /* 0x000fffffa1a17812 */ /* 0x000fe200078ec0ff */
[----:B------:R-:W-:Y:S02]  /*1e190*/  IMAD.X R57, RZ, RZ, RZ, P1 ;  /* 0x000000ffff397224 */ /* 0x000fe400008e06ff */
[----:B------:R-:W-:Y:S01]  /*1e1a0*/  IMAD.X R131, RZ, RZ, RZ, P2 ;  /* 0x000000ffff837224 */ /* 0x000fe200010e06ff */
[----:B------:R-:W-:Y:S01]  /*1e1b0*/  IADD3 R151, P2, PT, R132, R130, RZ ;  /* 0x0000008284977210 */ /* 0x000fe20007f5e0ff */
[----:B------:R-:W-:-:S04]  /*1e1c0*/  IMAD.WIDE.U32 R58, P1, R153, R50, R58 ;  /* 0x00000032993a7225 */ /* 0x000fc8000782003a */
[----:B------:R-:W-:Y:S01]  /*1e1d0*/  IMAD.X R196, RZ, RZ, R196, P5 ;  /* 0x000000ffffc47224 */ /* 0x000fe200028e06c4 */
[----:B------:R-:W-:Y:S01]  /*1e1e0*/  IADD3 R157, P6, PT, R139, R58, RZ ;  /* 0x0000003a8b9d7210 */ /* 0x000fe20007fde0ff */
[----:B------:R-:W-:Y:S02]  /*1e1f0*/  IMAD.MOV.U32 R130, RZ, RZ, R141 ;  /* 0x000000ffff827224 */ /* 0x000fe400078e008d */
[----:B------:R-:W-:Y:S01]  /*1e200*/  IMAD.WIDE.U32 R134, P5, R54, R124, R134 ;  /* 0x0000007c36867225 */ /* 0x000fe200078a0086 */
[----:B------:R-:W-:-:S03]  /*1e210*/  IADD3.X R157, P0, PT, R157, R128, RZ, P0, !PT ;  /* 0x000000809d9d7210 */ /* 0x000fc6000071e4ff */
[----:B------:R-:W-:Y:S01]  /*1e220*/  IMAD.WIDE.U32 R142, R48, 0x26, RZ ;  /* 0x00000026308e7825 */ /* 0x000fe200078e00ff */
[----:B------:R-:W-:Y:S02]  /*1e230*/  IADD3.X R139, PT, PT, RZ, RZ, RZ, P5, !PT ;  /* 0x000000ffff8b7210 */ /* 0x000fe40002ffe4ff */
[----:B------:R-:W-:Y:S01]  /*1e240*/  IADD3 R159, P5, PT, R133, R134, RZ ;  /* 0x00000086859f7210 */ /* 0x000fe20007fbe0ff */
[----:B------:R-:W-:-:S04]  /*1e250*/  IMAD.WIDE.U32 R140, R55, 0x26, RZ ;  /* 0x00000026378c7825 */ /* 0x000fc800078e00ff */
[----:B------:R-:W-:Y:S02]  /*1e260*/  IMAD R149, R51, 0x26, RZ ;  /* 0x0000002633957824 */ /* 0x000fe400078e02ff */
[----:B------:R-:W-:Y:S02]  /*1e270*/  IMAD R155, R196, 0x26, RZ ;  /* 0x00000026c49b7824 */ /* 0x000fe400078e02ff */
[----:B------:R-:W-:-:S04]  /*1e280*/  IMAD.WIDE.U32 R144, R53, R142, RZ ;  /* 0x0000008e35907225 */ /* 0x000fc800078e00ff */
[----:B------:R-:W-:-:S04]  /*1e290*/  IMAD.WIDE.U32 R132, R53, R140, RZ ;  /* 0x0000008c35847225 */ /* 0x000fc800078e00ff */
[----:B------:R-:W-:Y:S01]  /*1e2a0*/  IMAD.MOV.U32 R138, RZ, RZ, R135 ;  /* 0x000000ffff8a7224 */ /* 0x000fe200078e0087 */
[----:B------:R-:W-:Y:S01]  /*1e2b0*/  IADD3.X R135, PT, PT, RZ, RZ, RZ, P1, !PT ;  /* 0x000000ffff877210 */ /* 0x000fe20000ffe4ff */
[----:B------:R-:W-:Y:S02]  /*1e2c0*/  IMAD.IADD R149, R143, 0x1, R149 ;  /* 0x000000018f957824 */ /* 0x000fe400078e0295 */
[----:B------:R-:W-:Y:S02]  /*1e2d0*/  IMAD.IADD R155, R141, 0x1, R155 ;  /* 0x000000018d9b7824 */ /* 0x000fe400078e029b */
[----:B------:R-:W-:-:S04]  /*1e2e0*/  IMAD.WIDE.U32.X R138, R54, R54, R138, P5 ;  /* 0x00000036368a7225 */ /* 0x000fc800028e048a */
[----:B------:R-:W-:-:S04]  /*1e2f0*/  IMAD.WIDE.U32 R146, P5, R149, R50, R144 ;  /* 0x0000003295927225 */ /* 0x000fc800078a0090 */
[----:B------:R-:W-:Y:S01]  /*1e300*/  IMAD.WIDE.U32 R144, P1, R155, R50, R132 ;  /* 0x000000329b907225 */ /* 0x000fe20007820084 */
[----:B------:R-:W-:-:S03]  /*1e310*/  MOV R132, R147 ;  /* 0x0000009300847202 */ /* 0x000fc60000000f00 */
[----:B------:R-:W-:-:S04]  /*1e320*/  IMAD.WIDE.U32 R140, R50, R140, RZ ;  /* 0x0000008c328c7225 */ /* 0x000fc800078e00ff */
[----:B------:R-:W-:Y:S02]  /*1e330*/  IMAD.MOV.U32 R134, RZ, RZ, R59 ;  /* 0x000000ffff867224 */ /* 0x000fe400078e003b */
[----:B------:R-:W-:Y:S01]  /*1e340*/  IMAD.X R59, RZ, RZ, RZ, P1 ;  /* 0x000000ffff3b7224 */ /* 0x000fe200008e06ff */
[----:B------:R-:W-:Y:S01]  /*1e350*/  IADD3 R141, P1, PT, R141, R144, RZ ;  /* 0x000000908d8d7210 */ /* 0x000fe20007f3e0ff */
[----:B------:R-:W-:Y:S02]  /*1e360*/  IMAD.MOV.U32 R58, RZ, RZ, R145 ;  /* 0x000000ffff3a7224 */ /* 0x000fe400078e0091 */
[----:B------:R-:W-:-:S04]  /*1e370*/  IMAD.WIDE.U32 R142, R50, R142, RZ ;  /* 0x0000008e328e7225 */ /* 0x000fc800078e00ff */
[----:B------:R-:W-:Y:S01]  /*1e380*/  IMAD.WIDE.U32.X R144, R155, R53, R58, P1 ;  /* 0x000000359b907225 */ /* 0x000fe200008e043a */
[----:B------:R-:W-:Y:S02]  /*1e390*/  IADD3 R128, P1, PT, R151, R140, RZ ;  /* 0x0000008c97807210 */ /* 0x000fe40007f3e0ff */
[----:B------:R-:W-:Y:S01]  /*1e3a0*/  IADD3.X R140, P2, PT, R148, R159, RZ, P2, !PT ;  /* 0x0000009f948c7210 */ /* 0x000fe2000175e4ff */
[----:B------:R-:W-:Y:S02]  /*1e3b0*/  IMAD.SHL.U32 R155, R124, 0x2, RZ ;  /* 0x000000027c9b7824 */ /* 0x000fe400078e00ff */
[----:B------:R-:W-:Y:S01]  /*1e3c0*/  IMAD.X R133, RZ, RZ, RZ, P5 ;  /* 0x000000ffff857224 */ /* 0x000fe200028e06ff */
[----:B------:R-:W-:Y:S01]  /*1e3d0*/  IADD3.X R140, P1, PT, R140, R141, RZ, P1, !PT ;  /* 0x0000008d8c8c7210 */ /* 0x000fe20000f3e4ff */
[----:B------:R-:W-:Y:S01]  /*1e3e0*/  IMAD.WIDE.U32 R58, R55, R55, RZ ;  /* 0x00000037373a7225 */ /* 0x000fe200078e00ff */
[----:B------:R-:W-:Y:S02]  /*1e3f0*/  LOP3.LUT R155, R155, 0xfffffffe, RZ, 0xc0, !PT ;  /* 0xfffffffe9b9b7812 */ /* 0x000fe400078ec0ff */
[----:B------:R-:W-:Y:S01]  /*1e400*/  IADD3 R158, P5, PT, R143, R146, RZ ;  /* 0x000000928f9e7210 */ /* 0x000fe20007fbe0ff */
[----:B------:R-:W-:Y:S01]  /*1e410*/  IMAD.WIDE.U32.X R134, R153, R53, R134, P6 ;  /* 0x0000003599867225 */ /* 0x000fe200030e0486 */
[----:B------:R-:W-:-:S03]  /*1e420*/  IADD3.X R159, P1, P2, R144, R138, R136, P1, P2 ;  /* 0x0000008a909f7210 */ /* 0x000fc60000a24488 */
[----:B------:R-:W-:Y:S01]  /*1e430*/  IMAD.WIDE.U32 R146, R49, R155, RZ ;  /* 0x0000009b31927225 */ /* 0x000fe200078e00ff */
[----:B------:R-:W-:Y:S02]  /*1e440*/  IADD3.X R160, PT, PT, R145, R139, R137, P1, P2 ;  /* 0x0000008b91a07210 */ /* 0x000fe40000fe4489 */
[----:B------:R-:W-:Y:S01]  /*1e450*/  SHF.L.W.U32.HI R207, R140, 0xd, R159 ;  /* 0x0000000d8ccf7819 */ /* 0x000fe20000010e9f */
[----:B------:R-:W-:Y:S01]  /*1e460*/  IMAD.WIDE.U32.X R132, R149, R53, R132, P5 ;  /* 0x0000003595847225 */ /* 0x000fe200028e0484 */
[----:B------:R-:W-:-:S03]  /*1e470*/  IADD3 R141, P5, PT, R58, R142, RZ ;  /* 0x0000008e3a8d7210 */ /* 0x000fc60007fbe0ff */
[----:B------:R-:W-:-:S04]  /*1e480*/  IMAD.WIDE.U32 R142, R161, R55, RZ ;  /* 0x00000037a18e7225 */ /* 0x000fc800078e00ff */
[----:B------:R-:W-:-:S04]  /*1e490*/  IMAD.WIDE.U32 R150, P1, R161, R46, R146 ;  /* 0x0000002ea1967225 */ /* 0x000fc80007820092 */
[----:B------:R-:W-:-:S04]  /*1e4a0*/  IMAD.WIDE.U32 R146, R196, R55, RZ ;  /* 0x00000037c4927225 */ /* 0x000fc800078e00ff */
[----:B------:R-:W-:-:S04]  /*1e4b0*/  IMAD.WIDE.U32.X R136, R52, R51, R130, P3 ;  /* 0x0000003334887225 */ /* 0x000fc800018e0482 */
[----:B------:R-:W-:-:S04]  /*1e4c0*/  IMAD.WIDE.U32 R130, R155, R55, RZ ;  /* 0x000000379b827225 */ /* 0x000fc800078e00ff */
[----:B------:R-:W-:Y:S01]  /*1e4d0*/  IMAD.WIDE.U32 R148, P2, R155, R196, R142 ;  /* 0x000000c49b947225 */ /* 0x000fe2000784008e */
[----:B------:R-:W-:-:S03]  /*1e4e0*/  IADD3 R156, P3, PT, R127, R130, RZ ;  /* 0x000000827f9c7210 */ /* 0x000fc60007f7e0ff */
[----:B------:R-:W-:Y:S01]  /*1e4f0*/  IMAD.WIDE.U32 R152, R51, R155, RZ ;  /* 0x0000009b33987225 */ /* 0x000fe200078e00ff */
[----:B------:R-:W-:Y:S02]  /*1e500*/  IADD3.X R145, PT, PT, RZ, RZ, RZ, P2, !PT ;  /* 0x000000ffff917210 */ /* 0x000fe400017fe4ff */
[----:B------:R-:W-:Y:S01]  /*1e510*/  IADD3 R162, P2, PT, R131, R148, RZ ;  /* 0x0000009483a27210 */ /* 0x000fe20007f5e0ff */
[----:B------:R-:W-:Y:S02]  /*1e520*/  IMAD.X R143, RZ, RZ, RZ, P1 ;  /* 0x000000ffff8f7224 */ /* 0x000fe400008e06ff */
[----:B------:R-:W-:-:S04]  /*1e530*/  IMAD.WIDE.U32 R146, P1, R55, R196, R146 ;  /* 0x000000c437927225 */ /* 0x000fc80007820092 */
[----:B------:R-:W-:-:S04]  /*1e540*/  IMAD.WIDE.U32 R138, R46, R155, RZ ;  /* 0x0000009b2e8a7225 */ /* 0x000fc800078e00ff */
[----:B------:R-:W-:Y:S01]  /*1e550*/  IMAD.X R127, RZ, RZ, RZ, P1 ;  /* 0x000000ffff7f7224 */ /* 0x000fe200008e06ff */
[----:B------:R-:W-:Y:S01]  /*1e560*/  IADD3 R163, P6, PT, R139, R150, RZ ;  /* 0x000000968ba37210 */ /* 0x000fe20007fde0ff */
[----:B------:R-:W-:-:S04]  /*1e570*/  IMAD.WIDE.U32 R152, P1, R161, R48, R152 ;  /* 0x00000030a1987225 */ /* 0x000fc80007820098 */
[----:B------:R-:W-:-:S04]  /*1e580*/  IMAD.WIDE.U32 R130, R48, R155, RZ ;  /* 0x0000009b30827225 */ /* 0x000fc800078e00ff */
[----:B------:R-:W-:Y:S02]  /*1e590*/  IMAD.MOV.U32 R142, RZ, RZ, R151 ;  /* 0x000000ffff8e7224 */ /* 0x000fe400078e0097 */
[----:B------:R-:W-:Y:S02]  /*1e5a0*/  IMAD.MOV.U32 R144, RZ, RZ, R149 ;  /* 0x000000ffff907224 */ /* 0x000fe400078e0095 */
[----:B------:R-:W-:-:S04]  /*1e5b0*/  IMAD.WIDE.U32 R150, R53, R155, RZ ;  /* 0x0000009b35967225 */ /* 0x000fc800078e00ff */
[----:B------:R-:W-:Y:S01]  /*1e5c0*/  IMAD.WIDE.U32 R148, R50, R155, RZ ;  /* 0x0000009b32947225 */ /* 0x000fe200078e00ff */
[----:B------:R-:W-:Y:S02]  /*1e5d0*/  IADD3.X R155, PT, PT, RZ, RZ, RZ, P1, !PT ;  /* 0x000000ffff9b7210 */ /* 0x000fe40000ffe4ff */
[----:B------:R-:W-:Y:S01]  /*1e5e0*/  IADD3 R165, P1, PT, R131, R152, RZ ;  /* 0x0000009883a57210 */ /* 0x000fe20007f3e0ff */
[----:B------:R-:W-:Y:S02]  /*1e5f0*/  IMAD.MOV.U32 R154, RZ, RZ, R153 ;  /* 0x000000ffff9a7224 */ /* 0x000fe400078e0099 */
[----:B------:R-:W-:Y:S01]  /*1e600*/  IMAD.WIDE.U32.X R142, R161, R49, R142, P6 ;  /* 0x00000031a18e7225 */ /* 0x000fe200030e048e */
[----:B------:R-:W-:-:S03]  /*1e610*/  IADD3 R131, P6, PT, R59, R146, RZ ;  /* 0x000000923b837210 */ /* 0x000fc60007fde0ff */
[----:B------:R-:W-:Y:S01]  /*1e620*/  IMAD.WIDE.U32.X R58, R161, R51, R154, P1 ;  /* 0x00000033a13a7225 */ /* 0x000fe200008e049a */
[----:B------:R-:W-:Y:S02]  /*1e630*/  IADD3 R153, P1, PT, R148, R126, RZ ;  /* 0x0000007e94997210 */ /* 0x000fe40007f3e0ff */
[----:B------:R-:W-:Y:S01]  /*1e640*/  IADD3.X R148, P3, PT, R157, R162, RZ, P3, !PT ;  /* 0x000000a29d947210 */ /* 0x000fe20001f7e4ff */
[----:B------:R-:W-:Y:S01]  /*1e650*/  IMAD.WIDE.U32.X R144, R161, R196, R144, P2 ;  /* 0x000000c4a1907225 */ /* 0x000fe200010e0490 */
[----:B------:R-:W-:Y:S02]  /*1e660*/  IADD3.X R152, P5, PT, R158, R131, RZ, P5, !PT ;  /* 0x000000839e987210 */ /* 0x000fe40002fbe4ff */
[----:B------:R-:W-:Y:S01]  /*1e670*/  SHF.L.U64.HI R157, R55, 0x1, R196 ;  /* 0x00000001379d7819 */ /* 0x000fe200000102c4 */
[----:B------:R-:W-:Y:S01]  /*1e680*/  IMAD.WIDE.U32 R150, P2, R161, R50, R150 ;  /* 0x00000032a1967225 */ /* 0x000fe20007840096 */
[----:B------:R-:W-:-:S03]  /*1e690*/  IADD3.X R154, P3, P0, R144, R136, R134, P3, P0 ;  /* 0x00000088909a7210 */ /* 0x000fc60001860486 */
[----:B------:R-:W-:Y:S01]  /*1e6a0*/  IMAD.MOV.U32 R126, RZ, RZ, R147 ;  /* 0x000000ffff7e7224 */ /* 0x000fe200078e0093 */
[----:B------:R-:W-:Y:S01]  /*1e6b0*/  IADD3.X R155, PT, PT, R145, R137, R135, P3, P0 ;  /* 0x00000089919b7210 */ /* 0x000fe20001fe0487 */
[----:B------:R-:W-:Y:S02]  /*1e6c0*/  IMAD.X R139, RZ, RZ, RZ, P2 ;  /* 0x000000ffff8b7224 */ /* 0x000fe400010e06ff */
[----:B------:R-:W-:Y:S01]  /*1e6d0*/  IMAD.WIDE.U32.X R146, R196, R196, R126, P6 ;  /* 0x000000c4c4927225 */ /* 0x000fe200030e047e */
[----:B------:R-:W-:Y:S02]  /*1e6e0*/  IADD3 R164, P6, PT, R149, R150, RZ ;  /* 0x0000009695a47210 */ /* 0x000fe40007fde0ff */
[----:B------:R-:W-:Y:S01]  /*1e6f0*/  IADD3 R150, P2, PT, R141, R138, RZ ;  /* 0x0000008a8d967210 */ /* 0x000fe20007f5e0ff */
[----:B------:R-:W-:Y:S01]  /*1e700*/  IMAD.WIDE.U32 R126, R50, 0x13, RZ ;  /* 0x00000013327e7825 */ /* 0x000fe200078e00ff */
[----:B------:R-:W-:Y:S02]  /*1e710*/  MOV R138, R151 ;  /* 0x00000097008a7202 */ /* 0x000fe40000000f00 */
[----:B------:R-:W-:Y:S01]  /*1e720*/  SHF.L.W.U32.HI R141, R159, 0xd, R160 ;  /* 0x0000000d9f8d7819 */ /* 0x000fe20000010ea0 */
[----:B------:R-:W-:Y:S01]  /*1e730*/  IMAD R197, R53, 0x13, RZ ;  /* 0x0000001335c57824 */ /* 0x000fe200078e02ff */
[----:B------:R-:W-:Y:S01]  /*1e740*/  IADD3.X R129, P1, PT, R129, R164, RZ, P1, !PT ;  /* 0x000000a481817210 */ /* 0x000fe20000f3e4ff */
[----:B------:R-:W-:Y:S01]  /*1e750*/  IMAD.WIDE.U32.X R138, R161, R53, R138, P6 ;  /* 0x00000035a18a7225 */ /* 0x000fe200030e048a */
[----:B------:R-:W-:-:S02]  /*1e760*/  IADD3.X R152, P6, PT, R152, R163, RZ, P2, !PT ;  /* 0x000000a398987210 */ /* 0x000fc400017de4ff */
[----:B------:R-:W-:Y:S01]  /*1e770*/  IADD3 R207, P2, PT, R207, R156, RZ ;  /* 0x0000009ccfcf7210 */ /* 0x000fe20007f5e0ff */
[----:B------:R-:W-:Y:S01]  /*1e780*/  IMAD.SHL.U32 R156, R55, 0x2, RZ ;  /* 0x00000002379c7824 */ /* 0x000fe200078e00ff */
[----:B------:R-:W-:Y:S01]  /*1e790*/  IADD3.X R146, P5, P6, R142, R146, R132, P6, P5 ;  /* 0x000000928e927210 */ /* 0x000fe200036aa484 */
[----:B------:R-:W-:Y:S01]  /*1e7a0*/  IMAD.WIDE.U32 R136, R53, R126, RZ ;  /* 0x0000007e35887225 */ /* 0x000fe200078e00ff */
[----:B------:R-:W-:Y:S02]  /*1e7b0*/  IADD3.X R141, P0, PT, R141, R148, RZ, P2, !PT ;  /* 0x000000948d8d7210 */ /* 0x000fe4000171e4ff */
[----:B------:R-:W-:Y:S01]  /*1e7c0*/  IADD3.X R148, PT, PT, R143, R147, R133, P5, P6 ;  /* 0x000000938f947210 */ /* 0x000fe20002fec485 */
[----:B------:R-:W-:Y:S01]  /*1e7d0*/  IMAD.WIDE.U32 R142, R49, R156, RZ ;  /* 0x0000009c318e7225 */ /* 0x000fe200078e00ff */
[----:B------:R-:W-:Y:S02]  /*1e7e0*/  IADD3.X R154, P0, PT, RZ, R154, RZ, P0, !PT ;  /* 0x0000009aff9a7210 */ /* 0x000fe4000071e4ff */
[----:B------:R-:W-:Y:S01]  /*1e7f0*/  LOP3.LUT R204, R141, 0x7ffff, RZ, 0xc0, !PT ;  /* 0x0007ffff8dcc7812 */ /* 0x000fe200078ec0ff */
[----:B------:R-:W-:Y:S01]  /*1e800*/  IMAD.IADD R197, R127, 0x1, R197 ;  /* 0x000000017fc57824 */ /* 0x000fe200078e02c5 */
[----:B------:R-:W-:Y:S01]  /*1e810*/  SHF.L.W.U32.HI R199, R141, 0xd, R154 ;  /* 0x0000000d8dc77819 */ /* 0x000fe20000010e9a */
[----:B------:R-:W-:-:S02]  /*1e820*/  IMAD.X R155, RZ, RZ, R155, P0 ;  /* 0x000000ffff9b7224 */ /* 0x000fc400000e069b */
[----:B------:R-:W-:Y:S01]  /*1e830*/  IMAD.WIDE.U32 R132, R51, R156, RZ ;  /* 0x0000009c33847225 */ /* 0x000fe200078e00ff */
[----:B------:R-:W-:Y:S02]  /*1e840*/  IADD3 R199, P2, PT, R199, R150, RZ ;  /* 0x00000096c7c77210 */ /* 0x000fe40007f5e0ff */
[----:B------:R-:W-:Y:S01]  /*1e850*/  SHF.L.W.U32.HI R131, R154, 0xd, R155 ;  /* 0x0000000d9a837819 */ /* 0x000fe20000010e9b */
[----:B------:R-:W-:-:S03]  /*1e860*/  IMAD.WIDE.U32 R134, R50, R126, RZ ;  /* 0x0000007e32867225 */ /* 0x000fc600078e00ff */
[----:B------:R-:W-:Y:S01]  /*1e870*/  IADD3.X R151, P2, PT, R131, R152, RZ, P2, !PT ;  /* 0x0000009883977210 */ /* 0x000fe2000175e4ff */
[----:B------:R-:W-:-:S03]  /*1e880*/  IMAD.WIDE.U32 R136, P3, R197, R50, R136 ;  /* 0x00000032c5887225 */ /* 0x000fc60007860088 */
[----:B------:R-:W-:Y:S01]  /*1e890*/  LOP3.LUT R198, R151, 0x7ffff, RZ, 0xc0, !PT ;  /* 0x0007ffff97c67812 */ /* 0x000fe200078ec0ff */
[----:B------:R-:W-:Y:S01]  /*1e8a0*/  IMAD.WIDE.U32 R142, P0, R157, R46, R142 ;  /* 0x0000002e9d8e7225 */ /* 0x000fe2000780008e */
[----:B------:R-:W-:-:S03]  /*1e8b0*/  IADD3 R136, P6, PT, R135, R136, RZ ;  /* 0x0000008887887210 */ /* 0x000fc60007fde0ff */
[----:B------:R-:W-:Y:S01]  /*1e8c0*/  IMAD.WIDE.U32 R144, R46, R156, RZ ;  /* 0x0000009c2e907225 */ /* 0x000fe200078e00ff */
[----:B------:R-:W-:Y:S02]  /*1e8d0*/  IADD3.X R135, PT, PT, RZ, RZ, RZ, P0, !PT ;  /* 0x000000ffff877210 */ /* 0x000fe400007fe4ff */
[----:B------:R-:W-:Y:S01]  /*1e8e0*/  IADD3 R149, P0, PT, R130, R134, RZ ;  /* 0x0000008682957210 */ /* 0x000fe20007f1e0ff */
[----:B------:R-:W-:Y:S01]  /*1e8f0*/  IMAD.WIDE.U32 R132, P5, R157, R48, R132 ;  /* 0x000000309d847225 */ /* 0x000fe200078a0084 */
[----:B------:R-:W-:Y:S02]  /*1e900*/  MOV R134, R143 ;  /* 0x0000008f00867202 */ /* 0x000fe40000000f00 */
[----:B------:R-:W-:Y:S01]  /*1e910*/  IADD3.X R130, P0, PT, R136, R165, RZ, P0, !PT ;  /* 0x000000a588827210 */ /* 0x000fe2000071e4ff */
[----:B------:R-:W-:Y:S01]  /*1e920*/  IMAD.X R131, RZ, RZ, RZ, P5 ;  /* 0x000000ffff837224 */ /* 0x000fe200028e06ff */
[----:B------:R-:W-:Y:S01]  /*1e930*/  IADD3 R145, P5, PT, R145, R142, RZ ;  /* 0x0000008e91917210 */ /* 0x000fe20007fbe0ff */
[----:B------:R-:W-:Y:S01]  /*1e940*/  IMAD.X R147, RZ, RZ, RZ, P3 ;  /* 0x000000ffff937224 */ /* 0x000fe200018e06ff */
[----:B------:R-:W-:Y:S01]  /*1e950*/  IADD3 R149, P3, PT, R149, R144, RZ ;  /* 0x0000009095957210 */ /* 0x000fe20007f7e0ff */
[----:B------:R-:W-:Y:S01]  /*1e960*/  IMAD.WIDE.U32.X R56, R49, R49, R56, P4 ;  /* 0x0000003131387225 */ /* 0x000fe200020e0438 */
[----:B------:R-:W-:-:S02]  /*1e970*/  LEA.HI.X R142, P2, R155, R146, RZ, 0xd, P2 ;  /* 0x000000929b8e7211 */ /* 0x000fc40001056cff */
[----:B------:R-:W-:Y:S01]  /*1e980*/  IADD3.X R143, P3, PT, R130, R145, RZ, P3, !PT ;  /* 0x00000091828f7210 */ /* 0x000fe20001f7e4ff */
[----:B------:R-:W-:Y:S01]  /*1e990*/  IMAD.MOV.U32 R146, RZ, RZ, R137 ;  /* 0x000000ffff927224 */ /* 0x000fe200078e0089 */
[----:B------:R-:W-:Y:S01]  /*1e9a0*/  SHF.L.W.U32.HI R208, R151, 0xd, R142 ;  /* 0x0000000d97d07819 */ /* 0x000fe20000010e8e */
[----:B------:R-:W-:Y:S02]  /*1e9b0*/  IMAD.X R145, RZ, RZ, R148, P2 ;  /* 0x000000ffff917224 */ /* 0x000fe400010e0694 */
[----:B------:R-:W-:Y:S01]  /*1e9c0*/  IMAD.WIDE.U32 R136, R48, R156, RZ ;  /* 0x0000009c30887225 */ /* 0x000fe200078e00ff */
[----:B------:R-:W-:Y:S02]  /*1e9d0*/  IADD3 R208, P2, PT, R208, R149, RZ ;  /* 0x00000095d0d07210 */ /* 0x000fe40007f5e0ff */
[----:B------:R-:W-:Y:S01]  /*1e9e0*/  SHF.L.W.U32.HI R130, R142, 0xd, R145 ;  /* 0x0000000d8e827819 */ /* 0x000fe20000010e91 */
[----:B------:R-:W-:Y:S01]  /*1e9f0*/  IMAD.WIDE.U32.X R146, R197, R53, R146, P6 ;  /* 0x00000035c5927225 */ /* 0x000fe200030e0492 */
[----:B------:R-:W-:-:S02]  /*1ea00*/  IADD3 R132, P6, PT, R137, R132, RZ ;  /* 0x0000008489847210 */ /* 0x000fc40007fde0ff */
[----:B------:R-:W-:Y:S01]  /*1ea10*/  IADD3.X R137, P2, PT, R130, R143, RZ, P2, !PT ;  /* 0x0000008f82897210 */ /* 0x000fe2000175e4ff */
[----:B------:R-:W-:Y:S01]  /*1ea20*/  IMAD.WIDE.U32.X R134, R157, R49, R134, P5 ;  /* 0x000000319d867225 */ /* 0x000fe200028e0486 */
[----:B------:R-:W-:Y:S02]  /*1ea30*/  IADD3 R136, P5, PT, R153, R136, RZ ;  /* 0x0000008899887210 */ /* 0x000fe40007fbe0ff */
[----:B------:R-:W-:Y:S01]  /*1ea40*/  LOP3.LUT R210, R137, 0x7ffff, RZ, 0xc0, !PT ;  /* 0x0007ffff89d27812 */ /* 0x000fe200078ec0ff */
[----:B------:R-:W-:Y:S01]  /*1ea50*/  IMAD.MOV.U32 R130, RZ, RZ, R133 ;  /* 0x000000ffff827224 */ /* 0x000fe200078e0085 */
[----:B------:R-:W-:Y:S01]  /*1ea60*/  IADD3.X R58, P0, P3, R134, R58, R146, P3, P0 ;  /* 0x0000003a863a7210 */ /* 0x000fe20001b00492 */
[----:B------:R-:W-:Y:S01]  /*1ea70*/  IMAD R151, R198, 0x26, RZ ;  /* 0x00000026c6977824 */ /* 0x000fe200078e02ff */
[----:B------:R-:W-:Y:S01]  /*1ea80*/  IADD3.X R153, P5, PT, R129, R132, RZ, P5, !PT ;  /* 0x0000008481997210 */ /* 0x000fe20002fbe4ff */
[----:B------:R-:W-:Y:S01]  /*1ea90*/  IMAD.WIDE.U32.X R130, R157, R51, R130, P6 ;  /* 0x000000339d827225 */ /* 0x000fe200030e0482 */
[----:B------:R-:W-:-:S02]  /*1eaa0*/  IADD3.X R59, PT, PT, R135, R59, R147, P0, P3 ;  /* 0x0000003b873b7210 */ /* 0x000fc400007e6493 */
[----:B------:R-:W-:Y:S01]  /*1eab0*/  LEA.HI.X R58, P0, R145, R58, RZ, 0xd, P2 ;  /* 0x0000003a913a7211 */ /* 0x000fe20001016cff */
[----:B------:R-:W-:Y:S01]  /*1eac0*/  IMAD.WIDE.U32 R132, R199, R199, RZ ;  /* 0x000000c7c7847225 */ /* 0x000fe200078e00ff */
[----:B------:R-:W-:Y:S02]  /*1ead0*/  IADD3.X R148, P1, P5, R130, R138, R56, P5, P1 ;  /* 0x0000008a82947210 */ /* 0x000fe40002d22438 */
[----:B------:R-:W-:Y:S01]  /*1eae0*/  SHF.L.W.U32.HI R209, R137, 0xd, R58 ;  /* 0x0000000d89d17819 */ /* 0x000fe20000010e3a */
[----:B------:R-:W-:Y:S01]  /*1eaf0*/  IMAD.X R129, RZ, RZ, R59, P0 ;  /* 0x000000ffff817224 */ /* 0x000fe200000e063b */
[----:B------:R-:W-:Y:S01]  /*1eb00*/  IADD3.X R150, PT, PT, R131, R139, R57, P1, P5 ;  /* 0x0000008b83967210 */ /* 0x000fe20000fea439 */
[----:B------:R-:W-:Y:S01]  /*1eb10*/  IMAD R149, R210, 0x13, RZ ;  /* 0x00000013d2957824 */ /* 0x000fe200078e02ff */
[----:B------:R-:W-:Y:S01]  /*1eb20*/  IADD3 R209, P0, PT, R209, R136, RZ ;  /* 0x00000088d1d17210 */ /* 0x000fe20007f1e0ff */
[----:B------:R-:W-:Y:S01]  /*1eb30*/  IMAD.WIDE.U32 R136, R208, 0x13, RZ ;  /* 0x00000013d0887825 */ /* 0x000fe200078e00ff */
[----:B------:R-:W-:-:S03]  /*1eb40*/  SHF.L.W.U32.HI R56, R58, 0xd, R129 ;  /* 0x0000000d3a387819 */ /* 0x000fc60000010e81 */
[----:B------:R-:W-:Y:S01]  /*1eb50*/  IMAD.WIDE.U32 R58, R198, R199, RZ ;  /* 0x000000c7c63a7225 */ /* 0x000fe200078e00ff */
[----:B------:R-:W-:-:S03]  /*1eb60*/  IADD3.X R153, P0, PT, R56, R153, RZ, P0, !PT ;  /* 0x0000009938997210 */ /* 0x000fc6000071e4ff */
[----:B------:R-:W-:Y:S01]  /*1eb70*/  IMAD.WIDE.U32 R56, R199, 0x26, RZ ;  /* 0x00000026c7387825 */ /* 0x000fe200078e00ff */
[----:B------:R-:W-:-:S03]  /*1eb80*/  LOP3.LUT R202, R153, 0x7ffff, RZ, 0xc0, !PT ;  /* 0x0007ffff99ca7812 */ /* 0x000fc600078ec0ff */
[----:B------:R-:W-:Y:S01]  /*1eb90*/  IMAD.WIDE.U32 R130, P1, R198, R199, R58 ;  /* 0x000000c7c6827225 */ /* 0x000fe2000782003a */
[----:B------:R-:W-:-:S03]  /*1eba0*/  IADD3 R151, PT, PT, R57, R151, RZ ;  /* 0x0000009739977210 */ /* 0x000fc60007ffe0ff */
[----:B------:R-:W-:Y:S01]  /*1ebb0*/  IMAD.WIDE.U32 R134, R210, R56, RZ ;  /* 0x00000038d2867225 */ /* 0x000fe200078e00ff */
[----:B------:R-:W-:-:S03]  /*1ebc0*/  IADD3 R133, P4, PT, R133, R130, RZ ;  /* 0x0000008285857210 */ /* 0x000fc60007f9e0ff */
[----:B------:R-:W-:-:S04]  /*1ebd0*/  IMAD.WIDE.U32 R138, R210, R136, RZ ;  /* 0x00000088d28a7225 */ /* 0x000fc800078e00ff */
[----:B------:R-:W-:-:S04]  /*1ebe0*/  IMAD.WIDE.U32 R134, P2, R151, R208, R134 ;  /* 0x000000d097867225 */ /* 0x000fc80007840086 */
[----:B------:R-:W-:Y:S01]  /*1ebf0*/  IMAD.MOV.U32 R58, RZ, RZ, R131 ;  /* 0x000000ffff3a7224 */ /* 0x000fe200078e0083 */
[----:B------:R-:W-:Y:S01]  /*1ec00*/  IADD3.X R145, PT, PT, RZ, RZ, RZ, P2, !PT ;  /* 0x000000ffff917210 */ /* 0x000fe200017fe4ff */
[----:B------:R-:W-:Y:S02]  /*1ec10*/  IMAD.IADD R149, R137, 0x1, R149 ;  /* 0x0000000189957824 */ /* 0x000fe400078e0295 */
[----:B------:R-:W-:-:S04]  /*1ec20*/  IMAD.WIDE.U32 R130, R208, R56, RZ ;  /* 0x00000038d0827225 */ /* 0x000fc800078e00ff */
[----:B------:R-:W-:Y:S01]  /*1ec30*/  IMAD.X R59, RZ, RZ, RZ, P1 ;  /* 0x000000ffff3b7224 */ /* 0x000fe200008e06ff */
[----:B------:R-:W-:Y:S01]  /*1ec40*/  LEA.HI.X R148, P1, R129, R148, RZ, 0xd, P0 ;  /* 0x0000009481947211 */ /* 0x000fe20000036cff */
[----:B------:R-:W-:Y:S01]  /*1ec50*/  IMAD.WIDE.U32 R146, P0, R149, R208, R138 ;  /* 0x000000d095927225 */ /* 0x000fe2000780008a */
[----:B------:R-:W-:Y:S02]  /*1ec60*/  IADD3 R156, P2, PT, R131, R134, RZ ;  /* 0x00000086839c7210 */ /* 0x000fe40007f5e0ff */
[----:B------:R-:W-:Y:S01]  /*1ec70*/  IADD3.X R131, PT, PT, RZ, R150, RZ, P1, !PT ;  /* 0x00000096ff837210 */ /* 0x000fe20000ffe4ff */
[----:B------:R-:W-:Y:S01]  /*1ec80*/  IMAD.WIDE.U32 R142, R208, R136, RZ ;  /* 0x00000088d08e7225 */ /* 0x000fe200078e00ff */
[----:B------:R-:W-:Y:S02]  /*1ec90*/  LOP3.LUT R129, R140, 0x7ffff, RZ, 0xc0, !PT ;  /* 0x0007ffff8c817812 */ /* 0x000fe400078ec0ff */
[----:B------:R-:W-:Y:S01]  /*1eca0*/  SHF.L.W.U32.HI R57, R153, 0xd, R148 ;  /* 0x0000000d99397819 */ /* 0x000fe20000010e94 */
[----:B------:R-:W-:Y:S01]  /*1ecb0*/  IMAD.WIDE.U32 R138, R209, R56, RZ ;  /* 0x00000038d18a7225 */ /* 0x000fe200078e00ff */
[----:B------:R-:W-:-:S02]  /*1ecc0*/  IADD3 R140, P3, PT, R143, R146, RZ ;  /* 0x000000928f8c7210 */ /* 0x000fc40007f7e0ff */
[----:B------:R-:W-:Y:S01]  /*1ecd0*/  SHF.L.W.U32.HI R131, R148, 0xd, R131 ;  /* 0x0000000d94837819 */ /* 0x000fe20000010e83 */
[----:B------:R-:W-:Y:S02]  /*1ece0*/  IMAD.MOV.U32 R136, RZ, RZ, R147 ;  /* 0x000000ffff887224 */ /* 0x000fe400078e0093 */
[----:B------:R-:W-:-:S04]  /*1ecf0*/  IMAD.WIDE.U32 R146, R208, 0x26, RZ ;  /* 0x00000026d0927825 */ /* 0x000fc800078e00ff */
[----:B------:R-:W-:Y:S02]  /*1ed00*/  IMAD R153, R210, 0x26, RZ ;  /* 0x00000026d2997824 */ /* 0x000fe400078e02ff */
[----:B------:R-:W-:Y:S01]  /*1ed10*/  IMAD.X R137, RZ, RZ, RZ, P0 ;  /* 0x000000ffff897224 */ /* 0x000fe200000e06ff */
[----:B------:R-:W-:Y:S01]  /*1ed20*/  IADD3 R159, P0, PT, R138, R142, RZ ;  /* 0x0000008e8a9f7210 */ /* 0x000fe20007f1e0ff */
[----:B------:R-:W-:-:S04]  /*1ed30*/  IMAD.WIDE.U32 R142, R202, R56, RZ ;  /* 0x00000038ca8e7225 */ /* 0x000fc800078e00ff */
[----:B------:R-:W-:-:S04]  /*1ed40*/  IMAD.WIDE.U32 R128, R57, 0x13, R128 ;  /* 0x0000001339807825 */ /* 0x000fc800078e0080 */
[----:B------:R-:W-:Y:S02]  /*1ed50*/  IMAD.IADD R153, R147, 0x1, R153 ;  /* 0x0000000193997824 */ /* 0x000fe400078e0299 */
[----:B------:R-:W-:Y:S02]  /*1ed60*/  IMAD R147, R131, 0x13, RZ ;  /* 0x0000001383937824 */ /* 0x000fe400078e02ff */
[----:B------:R-:W-:-:S04]  /*1ed70*/  IMAD.WIDE.U32.X R136, R149, R210, R136, P3 ;  /* 0x000000d295887225 */ /* 0x000fc800018e0488 */
[----:B------:R-:W-:-:S04]  /*1ed80*/  IMAD.WIDE.U32 R142, P1, R151, R209, R142 ;  /* 0x000000d1978e7225 */ /* 0x000fc8000782008e */
[----:B------:R-:W-:Y:S01]  /*1ed90*/  IMAD.WIDE.U32 R148, R202, R146, RZ ;  /* 0x00000092ca947225 */ /* 0x000fe200078e00ff */
[----:B------:R-:W-:Y:S02]  /*1eda0*/  IADD3 R161, P3, PT, R139, R142, RZ ;  /* 0x0000008e8ba17210 */ /* 0x000fe40007f7e0ff */
[----:B------:R-:W-:Y:S01]  /*1edb0*/  MOV R134, R143 ;  /* 0x0000008f00867202 */ /* 0x000fe20000000f00 */
[----:B------:R-:W-:Y:S01]  /*1edc0*/  IMAD.WIDE.U32 R56, R128, R128, RZ ;  /* 0x0000008080387225 */ /* 0x000fe200078e00ff */
[----:B------:R-:W-:-:S03]  /*1edd0*/  IADD3.X R161, P0, PT, R161, R140, RZ, P0, !PT ;  /* 0x0000008ca1a17210 */ /* 0x000fc6000071e4ff */
[----:B------:R-:W-:Y:S02]  /*1ede0*/  IMAD.IADD R162, R129, 0x1, R147 ;  /* 0x0000000181a27824 */ /* 0x000fe400078e0293 */
[----:B------:R-:W-:Y:S02]  /*1edf0*/  IMAD.MOV.U32 R144, RZ, RZ, R135 ;  /* 0x000000ffff907224 */ /* 0x000fe400078e0087 */
[----:B------:R-:W-:Y:S01]  /*1ee00*/  IMAD.X R135, RZ, RZ, RZ, P1 ;  /* 0x000000ffff877224 */ /* 0x000fe200008e06ff */
[----:B------:R-:W-:Y:S01]  /*1ee10*/  IADD3 R157, P1, PT, R56, R130, RZ ;  /* 0x00000082389d7210 */ /* 0x000fe20007f3e0ff */
[----:B------:R-:W-:Y:S01]  /*1ee20*/  IMAD.WIDE.U32 R130, P6, R153, R209, R148 ;  /* 0x000000d199827225 */ /* 0x000fe200078c0094 */
[C---:B------:R-:W-:Y:S02]  /*1ee30*/  LEA.HI R207, P5, R162.reuse, R207, RZ, 0xd ;  /* 0x000000cfa2cf7211 */ /* 0x040fe400078b68ff */
[----:B------:R-:W-:Y:S01]  /*1ee40*/  LOP3.LUT R201, R162, 0x7ffff, RZ, 0xc0, !PT ;  /* 0x0007ffffa2c97812 */ /* 0x000fe200078ec0ff */
[----:B------:R-:W-:-:S04]  /*1ee50*/  IMAD.WIDE.U32 R146, R209, R146, RZ ;  /* 0x00000092d1927225 */ /* 0x000fc800078e00ff */
[----:B------:R-:W-:-:S04]  /*1ee60*/  IMAD.WIDE.U32 R140, R209, 0x13, RZ ;  /* 0x00000013d18c7825 */ /* 0x000fc800078e00ff */
[----:B------:R-:W-:Y:S01]  /*1ee70*/  IMAD.X R204, RZ, RZ, R204, P5 ;  /* 0x000000ffffcc7224 */ /* 0x000fe200028e06cc */
[----:B------:R-:W-:Y:S01]  /*1ee80*/  IADD3 R160, P5, PT, R147, R130, RZ ;  /* 0x0000008293a07210 */ /* 0x000fe20007fbe0ff */
[----:B------:R-:W-:Y:S02]  /*1ee90*/  IMAD R147, R202, 0x13, RZ ;  /* 0x00000013ca937824 */ /* 0x000fe400078e02ff */
[----:B------:R-:W-:Y:S02]  /*1eea0*/  IMAD.MOV.U32 R138, RZ, RZ, R131 ;  /* 0x000000ffff8a7224 */ /* 0x000fe400078e0083 */
[----:B------:R-:W-:Y:S01]  /*1eeb0*/  IMAD.WIDE.U32 R130, R207, 0x26, RZ ;  /* 0x00000026cf827825 */ /* 0x000fe200078e00ff */
[----:B------:R-:W-:-:S03]  /*1eec0*/  IADD3 R147, PT, PT, R141, R147, RZ ;  /* 0x000000938d937210 */ /* 0x000fc60007ffe0ff */
[----:B------:R-:W-:-:S04]  /*1eed0*/  IMAD.WIDE.U32 R142, R202, R140, RZ ;  /* 0x0000008cca8e7225 */ /* 0x000fc800078e00ff */
[----:B------:R-:W-:Y:S02]  /*1eee0*/  IMAD R129, R204, 0x26, RZ ;  /* 0x00000026cc817824 */ /* 0x000fe400078e02ff */
[----:B------:R-:W-:-:S04]  /*1eef0*/  IMAD.WIDE.U32.X R144, R151, R210, R144, P2 ;  /* 0x000000d297907225 */ /* 0x000fc800010e0490 */
[----:B------:R-:W-:-:S04]  /*1ef00*/  IMAD.WIDE.U32.X R134, R151, R202, R134, P3 ;  /* 0x000000ca97867225 */ /* 0x000fc800018e0486 */
[----:B------:R-:W-:-:S04]  /*1ef10*/  IMAD.WIDE.U32 R148, R202, R130, RZ ;  /* 0x00000082ca947225 */ /* 0x000fc800078e00ff */
[----:B------:R-:W-:-:S04]  /*1ef20*/  IMAD.WIDE.U32 R150, R201, R128, RZ ;  /* 0x00000080c9967225 */ /* 0x000fc800078e00ff */
[----:B------:R-:W-:Y:S02]  /*1ef30*/  IMAD.X R139, RZ, RZ, RZ, P6 ;  /* 0x000000ffff8b7224 */ /* 0x000fe400030e06ff */
[----:B------:R-:W-:-:S04]  /*1ef40*/  IMAD.WIDE.U32 R142, P2, R147, R209, R142 ;  /* 0x000000d1938e7225 */ /* 0x000fc8000784008e */
[----:B------:R-:W-:Y:S02]  /*1ef50*/  IMAD.IADD R129, R131, 0x1, R129 ;  /* 0x0000000183817824 */ /* 0x000fe400078e0281 */
[----:B------:R-:W-:-:S04]  /*1ef60*/  IMAD.WIDE.U32.X R138, R153, R202, R138, P5 ;  /* 0x000000ca998a7225 */ /* 0x000fc800028e048a */
[----:B------:R-:W-:Y:S02]  /*1ef70*/  IMAD.X R131, RZ, RZ, RZ, P2 ;  /* 0x000000ffff837224 */ /* 0x000fe400010e06ff */
[----:B------:R-:W-:-:S04]  /*1ef80*/  IMAD.WIDE.U32 R148, P3, R129, R209, R148 ;  /* 0x000000d181947225 */ /* 0x000fc80007860094 */
[----:B------:R-:W-:Y:S01]  /*1ef90*/  IMAD.WIDE.U32 R152, R209, R130, RZ ;  /* 0x00000082d1987225 */ /* 0x000fe200078e00ff */
[----:B------:R-:W-:-:S03]  /*1efa0*/  MOV R130, R143 ;  /* 0x0000008f00827202 */ /* 0x000fc60000000f00 */
[----:B------:R-:W-:Y:S01]  /*1efb0*/  IMAD.WIDE.U32 R154, P2, R201, R128, R150 ;  /* 0x00000080c99a7225 */ /* 0x000fe20007840096 */
[----:B------:R-:W-:-:S03]  /*1efc0*/  IADD3 R148, P6, PT, R153, R148, RZ ;  /* 0x0000009499947210 */ /* 0x000fc60007fde0ff */
[----:B------:R-:W-:-:S04]  /*1efd0*/  IMAD.WIDE.U32 R140, R209, R140, RZ ;  /* 0x0000008cd18c7225 */ /* 0x000fc800078e00ff */
[----:B------:R-:W-:Y:S01]  /*1efe0*/  IMAD.X R151, RZ, RZ, RZ, P3 ;  /* 0x000000ffff977224 */ /* 0x000fe200018e06ff */
[----:B------:R-:W-:Y:S01]  /*1eff0*/  IADD3 R57, P3, PT, R57, R154, RZ ;  /* 0x0000009a39397210 */ /* 0x000fe20007f7e0ff */
[----:B------:R-:W-:Y:S01]  /*1f000*/  IMAD.MOV.U32 R150, RZ, RZ, R149 ;  /* 0x000000ffff967224 */ /* 0x000fe200078e0095 */
[----:B------:R-:W-:Y:S01]  /*1f010*/  IADD3 R158, P5, PT, R141, R142, RZ ;  /* 0x0000008e8d9e7210 */ /* 0x000fe20007fbe0ff */
[----:B------:R-:W-:Y:S01]  /*1f020*/  IMAD.SHL.U32 R169, R128, 0x2, RZ ;  /* 0x0000000280a97824 */ /* 0x000fe200078e00ff */
[----:B------:R-:W-:Y:S01]  /*1f030*/  MOV R142, R155 ;  /* 0x0000009b008e7202 */ /* 0x000fe20000000f00 */
[----:B------:R-:W-:Y:S01]  /*1f040*/  IMAD.X R143, RZ, RZ, RZ, P2 ;  /* 0x000000ffff8f7224 */ /* 0x000fe200010e06ff */
[----:B------:R-:W-:Y:S01]  /*1f050*/  IADD3 R56, P2, PT, R157, R152, RZ ;  /* 0x000000989d387210 */ /* 0x000fe20007f5e0ff */
[----:B------:R-:W-:Y:S01]  /*1f060*/  IMAD.WIDE.U32.X R150, R129, R202, R150, P6 ;  /* 0x000000ca81967225 */ /* 0x000fe200030e0496 */
[----:B------:R-:W-:Y:S02]  /*1f070*/  IADD3.X R57, P1, PT, R156, R57, RZ, P1, !PT ;  /* 0x000000399c397210 */ /* 0x000fe40000f3e4ff */
[----:B------:R-:W-:Y:S01]  /*1f080*/  SHF.L.U64.HI R129, R128, 0x1, R162 ;  /* 0x0000000180817819 */ /* 0x000fe200000102a2 */
[----:B------:R-:W-:Y:S01]  /*1f090*/  IMAD.WIDE.U32.X R154, R201, R201, R142, P3 ;  /* 0x000000c9c99a7225 */ /* 0x000fe200018e048e */
[----:B------:R-:W-:-:S02]  /*1f0a0*/  LOP3.LUT R169, R169, 0xfffffffe, RZ, 0xc0, !PT ;  /* 0xfffffffea9a97812 */ /* 0x000fc400078ec0ff */
[----:B------:R-:W-:Y:S01]  /*1f0b0*/  IADD3.X R57, P2, PT, R57, R148, RZ, P2, !PT ;  /* 0x0000009439397210 */ /* 0x000fe2000175e4ff */
[----:B------:R-:W-:Y:S01]  /*1f0c0*/  IMAD.WIDE.U32 R142, R207, R207, RZ ;  /* 0x000000cfcf8e7225 */ /* 0x000fe200078e00ff */
[----:B------:R-:W-:Y:S02]  /*1f0d0*/  LOP3.LUT R129, R129, 0xfffff, RZ, 0xc0, !PT ;  /* 0x000fffff81817812 */ /* 0x000fe400078ec0ff */
[----:B------:R-:W-:Y:S01]  /*1f0e0*/  IADD3.X R162, P1, P2, R150, R154, R144, P2, P1 ;  /* 0x0000009a96a27210 */ /* 0x000fe20001222490 */
[----:B------:R-:W-:Y:S01]  /*1f0f0*/  IMAD.WIDE.U32 R156, R198, R169, RZ ;  /* 0x000000a9c69c7225 */ /* 0x000fe200078e00ff */
[----:B------:R-:W-:Y:S02]  /*1f100*/  IADD3 R141, P3, PT, R142, R146, RZ ;  /* 0x000000928e8d7210 */ /* 0x000fe40007f7e0ff */
[----:B------:R-:W-:Y:S01]  /*1f110*/  IADD3.X R165, PT, PT, R151, R155, R145, P1, P2 ;  /* 0x0000009b97a57210 */ /* 0x000fe20000fe4491 */
[----:B------:R-:W-:Y:S01]  /*1f120*/  IMAD.WIDE.U32 R152, R129, R207, RZ ;  /* 0x000000cf81987225 */ /* 0x000fe200078e00ff */
[----:B------:R-:W-:-:S02]  /*1f130*/  SHF.L.W.U32.HI R174, R57, 0xd, R162 ;  /* 0x0000000d39ae7819 */ /* 0x000fc40000010ea2 */
[----:B------:R-:W-:Y:S01]  /*1f140*/  LOP3.LUT R57, R57, 0x7ffff, RZ, 0xc0, !PT ;  /* 0x0007ffff39397812 */ /* 0x000fe200078ec0ff */
[----:B------:R-:W-:-:S04]  /*1f150*/  IMAD.WIDE.U32 R148, R204, R207, RZ ;  /* 0x000000cfcc947225 */ /* 0x000fc800078e00ff */
[----:B------:R-:W-:-:S04]  /*1f160*/  IMAD.WIDE.U32 R144, P2, R129, R199, R156 ;  /* 0x000000c781907225 */ /* 0x000fc8000784009c */
[----:B------:R-:W-:Y:S01]  /*1f170*/  IMAD.WIDE.U32 R154, R199, R169, RZ ;  /* 0x000000a9c79a7225 */ /* 0x000fe200078e00ff */
[----:B------:R-:W-:-:S03]  /*1f180*/  MOV R156, R145 ;  /* 0x00000091009c7202 */ /* 0x000fc60000000f00 */
[----:B------:R-:W-:-:S04]  /*1f190*/  IMAD.WIDE.U32.X R130, R147, R202, R130, P5 ;  /* 0x000000ca93827225 */ /* 0x000fc800028e0482 */
[----:B------:R-:W-:-:S04]  /*1f1a0*/  IMAD.WIDE.U32 R146, P1, R169, R204, R152 ;  /* 0x000000cca9927225 */ /* 0x000fc80007820098 */
[----:B------:R-:W-:Y:S01]  /*1f1b0*/  IMAD.X R157, RZ, RZ, RZ, P2 ;  /* 0x000000ffff9d7224 */ /* 0x000fe200010e06ff */
[----:B------:R-:W-:Y:S01]  /*1f1c0*/  IADD3 R167, P2, PT, R155, R144, RZ ;  /* 0x000000909ba77210 */ /* 0x000fe20007f5e0ff */
        /* <DEDUP_REMOVED lines=10> */
[----:B------:R-:W-:Y:S01]  /*1f270*/  SHF.L.W.U32.HI R152, R162, 0xd, R165 ;  /* 0x0000000da2987819 */ /* 0x000fe20000010ea5 */
[----:B------:R-:W-:-:S02]  /*1f280*/  IMAD.MOV.U32 R148, RZ, RZ, R151 ;  /* 0x000000ffff947224 */ /* 0x000fc400078e0097 */
[----:B------:R-:W-:Y:S01]  /*1f290*/  IMAD.WIDE.U32.X R154, R129, R204, R154, P5 ;  /* 0x000000cc819a7225 */ /* 0x000fe200028e049a */
[----:B------:R-:W-:-:S03]  /*1f2a0*/  IADD3 R141, P5, PT, R143, R150, RZ ;  /* 0x000000968f8d7210 */ /* 0x000fc60007fbe0ff */
[----:B------:R-:W-:Y:S01]  /*1f2b0*/  IMAD.WIDE.U32 R142, R209, R169, RZ ;  /* 0x000000a9d18e7225 */ /* 0x000fe200078e00ff */
[----:B------:R-:W-:-:S03]  /*1f2c0*/  IADD3.X R160, P3, PT, R160, R141, RZ, P3, !PT ;  /* 0x0000008da0a07210 */ /* 0x000fc60001f7e4ff */
[----:B------:R-:W-:Y:S01]  /*1f2d0*/  IMAD.WIDE.U32.X R148, R204, R204, R148, P5 ;  /* 0x000000cccc947225 */ /* 0x000fe200028e0494 */
[----:B------:R-:W-:Y:S02]  /*1f2e0*/  IADD3.X R156, P5, P6, R154, R136, R134, P1, P0 ;  /* 0x000000889a9c7210 */ /* 0x000fe40000ea0486 */
[----:B------:R-:W-:Y:S01]  /*1f2f0*/  IADD3 R151, P0, PT, R142, R132, RZ ;  /* 0x000000848e977210 */ /* 0x000fe20007f1e0ff */
[----:B------:R-:W-:Y:S01]  /*1f300*/  IMAD.WIDE.U32 R146, R208, R169, RZ ;  /* 0x000000a9d0927225 */ /* 0x000fe200078e00ff */
[----:B------:R-:W-:Y:S02]  /*1f310*/  IADD3.X R161, P2, PT, R160, R167, RZ, P2, !PT ;  /* 0x000000a7a0a17210 */ /* 0x000fe4000175e4ff */
[----:B------:R-:W-:Y:S01]  /*1f320*/  IADD3.X R132, PT, PT, R155, R137, R135, P5, P6 ;  /* 0x000000899b847210 */ /* 0x000fe20002fec487 */
[----:B------:R-:W-:Y:S01]  /*1f330*/  IMAD.WIDE.U32 R134, R210, R169, RZ ;  /* 0x000000a9d2867225 */ /* 0x000fe200078e00ff */
[----:B------:R-:W-:Y:S02]  /*1f340*/  IADD3.X R150, P2, P3, R144, R148, R138, P2, P3 ;  /* 0x0000009490967210 */ /* 0x000fe4000134648a */
[----:B------:R-:W-:Y:S01]  /*1f350*/  IADD3 R153, P1, PT, R146, R140, RZ ;  /* 0x0000008c92997210 */ /* 0x000fe20007f3e0ff */
[----:B------:R-:W-:Y:S01]  /*1f360*/  IMAD.SHL.U32 R167, R207, 0x2, RZ ;  /* 0x00000002cfa77824 */ /* 0x000fe200078e00ff */
[----:B------:R-:W-:Y:S01]  /*1f370*/  IADD3.X R154, PT, PT, R145, R149, R139, P2, P3 ;  /* 0x00000095919a7210 */ /* 0x000fe200017e648b */
[----:B------:R-:W-:Y:S01]  /*1f380*/  IMAD.WIDE.U32 R140, R202, R169, RZ ;  /* 0x000000a9ca8c7225 */ /* 0x000fe200078e00ff */
[----:B------:R-:W-:-:S02]  /*1f390*/  SHF.L.U64.HI R169, R207, 0x1, R204 ;  /* 0x00000001cfa97819 */ /* 0x000fc400000102cc */
[----:B------:R-:W-:Y:S01]  /*1f3a0*/  IADD3 R174, P3, PT, R174, R159, RZ ;  /* 0x0000009faeae7210 */ /* 0x000fe20007f7e0ff */
[----:B------:R-:W-:-:S03]  /*1f3b0*/  IMAD.WIDE.U32 R136, R198, R167, RZ ;  /* 0x000000a7c6887225 */ /* 0x000fc600078e00ff */
[----:B------:R-:W-:Y:S01]  /*1f3c0*/  IADD3.X R152, P3, PT, R152, R163, RZ, P3, !PT ;  /* 0x000000a398987210 */ /* 0x000fe20001f7e4ff */
[----:B------:R-:W-:-:S03]  /*1f3d0*/  IMAD.WIDE.U32 R134, P5, R129, R208, R134 ;  /* 0x000000d081867225 */ /* 0x000fc600078a0086 */
[----:B------:R-:W-:Y:S01]  /*1f3e0*/  IADD3.X R155, P3, PT, RZ, R156, RZ, P3, !PT ;  /* 0x0000009cff9b7210 */ /* 0x000fe20001f7e4ff */
[----:B------:R-:W-:Y:S01]  /*1f3f0*/  IMAD.WIDE.U32 R136, P6, R169, R199, R136 ;  /* 0x000000c7a9887225 */ /* 0x000fe200078c0088 */
[----:B------:R-:W-:Y:S02]  /*1f400*/  IADD3.X R145, PT, PT, RZ, RZ, RZ, P5, !PT ;  /* 0x000000ffff917210 */ /* 0x000fe40002ffe4ff */
[----:B------:R-:W-:Y:S01]  /*1f410*/  IADD3 R149, P5, PT, R147, R134, RZ ;  /* 0x0000008693957210 */ /* 0x000fe20007fbe0ff */
[----:B------:R-:W-:Y:S01]  /*1f420*/  IMAD.WIDE.U32 R138, P2, R129, R209, R140 ;  /* 0x000000d1818a7225 */ /* 0x000fe2000784008c */
[----:B------:R-:W-:Y:S02]  /*1f430*/  LOP3.LUT R185, R152, 0x7ffff, RZ, 0xc0, !PT ;  /* 0x0007ffff98b97812 */ /* 0x000fe400078ec0ff */
[----:B------:R-:W-:Y:S01]  /*1f440*/  IADD3.X R184, P1, PT, R158, R149, RZ, P1, !PT ;  /* 0x000000959eb87210 */ /* 0x000fe20000f3e4ff */
[----:B------:R-:W-:Y:S01]  /*1f450*/  IMAD.WIDE.U32 R146, R199, R167, RZ ;  /* 0x000000a7c7927225 */ /* 0x000fe200078e00ff */
[----:B------:R-:W-:-:S03]  /*1f460*/  SHF.L.W.U32.HI R158, R152, 0xd, R155 ;  /* 0x0000000d989e7819 */ /* 0x000fc60000010e9b */
[----:B------:R-:W-:Y:S01]  /*1f470*/  IMAD.X R141, RZ, RZ, RZ, P6 ;  /* 0x000000ffff8d7224 */ /* 0x000fe200030e06ff */
[----:B------:R-:W-:Y:S01]  /*1f480*/  IADD3 R148, P6, PT, R143, R138, RZ ;  /* 0x0000008a8f947210 */ /* 0x000fe20007fde0ff */
[----:B------:R-:W-:Y:S01]  /*1f490*/  IMAD.X R143, RZ, RZ, RZ, P2 ;  /* 0x000000ffff8f7224 */ /* 0x000fe200010e06ff */
[----:B------:R-:W-:Y:S01]  /*1f4a0*/  IADD3 R149, P2, PT, R153, R146, RZ ;  /* 0x0000009299957210 */ /* 0x000fe20007f5e0ff */
[----:B------:R-:W-:Y:S01]  /*1f4b0*/  IMAD.MOV.U32 R144, RZ, RZ, R135 ;  /* 0x000000ffff907224 */ /* 0x000fe200078e0087 */
[----:B------:R-:W-:Y:S01]  /*1f4c0*/  IADD3.X R146, PT, PT, RZ, R132, RZ, P3, !PT ;  /* 0x00000084ff927210 */ /* 0x000fe20001ffe4ff */
[----:B------:R-:W-:Y:S01]  /*1f4d0*/  IMAD.MOV.U32 R140, RZ, RZ, R137 ;  /* 0x000000ffff8c7224 */ /* 0x000fe200078e0089 */
[----:B------:R-:W-:Y:S01]  /*1f4e0*/  IADD3 R158, P3, PT, R158, R157, RZ ;  /* 0x0000009d9e9e7210 */ /* 0x000fe20007f7e0ff */
[----:B------:R-:W-:Y:S01]  /*1f4f0*/  IMAD.WIDE.U32.X R134, R129, R210, R144, P5 ;  /* 0x000000d281867225 */ /* 0x000fe200028e0490 */
[----:B------:R-:W-:Y:S02]  /*1f500*/  SHF.L.W.U32.HI R132, R155, 0xd, R146 ;  /* 0x0000000d9b847819 */ /* 0x000fe40000010e92 */
[----:B------:R-:W-:Y:S01]  /*1f510*/  IADD3 R147, P5, PT, R147, R136, RZ ;  /* 0x0000008893937210 */ /* 0x000fe20007fbe0ff */
[----:B------:R-:W-:Y:S01]  /*1f520*/  IMAD.WIDE.U32 R144, R210, R167, RZ ;  /* 0x000000a7d2907225 */ /* 0x000fe200078e00ff */
[----:B------:R-:W-:-:S02]  /*1f530*/  IADD3.X R161, P3, PT, R132, R161, RZ, P3, !PT ;  /* 0x000000a184a17210 */ /* 0x000fc40001f7e4ff */
[----:B------:R-:W-:Y:S01]  /*1f540*/  IADD3.X R148, P0, PT, R133, R148, RZ, P0, !PT ;  /* 0x0000009485947210 */ /* 0x000fe2000071e4ff */
[----:B------:R-:W-:Y:S01]  /*1f550*/  IMAD.MOV.U32 R142, RZ, RZ, R139 ;  /* 0x000000ffff8e7224 */ /* 0x000fe200078e008b */
[----:B------:R-:W-:Y:S01]  /*1f560*/  LEA.HI.X R132, P3, R146, R150, RZ, 0xd, P3 ;  /* 0x0000009692847211 */ /* 0x000fe20001876cff */
[----:B------:R-:W-:Y:S01]  /*1f570*/  IMAD.WIDE.U32.X R136, R169, R198, R140, P5 ;  /* 0x000000c6a9887225 */ /* 0x000fe200028e048c */
[----:B------:R-:W-:Y:S02]  /*1f580*/  IADD3.X R184, P2, PT, R184, R147, RZ, P2, !PT ;  /* 0x00000093b8b87210 */ /* 0x000fe4000175e4ff */
[C---:B------:R-:W-:Y:S01]  /*1f590*/  SHF.L.W.U32.HI R160, R161.reuse, 0xd, R132 ;  /* 0x0000000da1a07819 */ /* 0x040fe20000010e84 */
[----:B------:R-:W-:Y:S01]  /*1f5a0*/  IMAD.WIDE.U32 R138, R208, R167, RZ ;  /* 0x000000a7d08a7225 */ /* 0x000fe200078e00ff */
[----:B------:R-:W-:-:S03]  /*1f5b0*/  LOP3.LUT R161, R161, 0x7ffff, RZ, 0xc0, !PT ;  /* 0x0007ffffa1a17812 */ /* 0x000fc600078ec0ff */
[----:B------:R-:W-:Y:S01]  /*1f5c0*/  IMAD.WIDE.U32 R140, P5, R169, R208, R144 ;  /* 0x000000d0a98c7225 */ /* 0x000fe200078a0090 */
[----:B------:R-:W-:-:S03]  /*1f5d0*/  IADD3.X R145, PT, PT, RZ, R154, RZ, P3, !PT ;  /* 0x0000009aff917210 */ /* 0x000fc60001ffe4ff */
[----:B------:R-:W-:Y:S01]  /*1f5e0*/  IMAD.WIDE.U32.X R142, R129, R202, R142, P6 ;  /* 0x000000ca818e7225 */ /* 0x000fe200030e048e */
[----:B------:R-:W-:Y:S02]  /*1f5f0*/  IADD3 R144, P6, PT, R151, R138, RZ ;  /* 0x0000008a97907210 */ /* 0x000fe40007fde0ff */
[----:B------:R-:W-:Y:S01]  /*1f600*/  IADD3 R139, P3, PT, R139, R140, RZ ;  /* 0x0000008c8b8b7210 */ /* 0x000fe20007f7e0ff */
[----:B------:R-:W-:Y:S01]  /*1f610*/  IMAD.X R133, RZ, RZ, RZ, P5 ;  /* 0x000000ffff857224 */ /* 0x000fe200028e06ff */
[----:B------:R-:W-:Y:S01]  /*1f620*/  SHF.L.W.U32.HI R129, R132, 0xd, R145 ;  /* 0x0000000d84817819 */ /* 0x000fe20000010e91 */
[----:B------:R-:W-:Y:S01]  /*1f630*/  IMAD.MOV.U32 R132, RZ, RZ, R141 ;  /* 0x000000ffff847224 */ /* 0x000fe200078e008d */
[----:B------:R-:W-:Y:S01]  /*1f640*/  IADD3 R160, P5, PT, R160, R149, RZ ;  /* 0x00000095a0a07210 */ /* 0x000fe20007fbe0ff */
[----:B------:R-:W-:Y:S01]  /*1f650*/  IMAD R151, R161, 0x26, RZ ;  /* 0x00000026a1977824 */ /* 0x000fe200078e02ff */
[----:B------:R-:W-:Y:S01]  /*1f660*/  IADD3.X R148, P6, PT, R148, R139, RZ, P6, !PT ;  /* 0x0000008b94947210 */ /* 0x000fe200037de4ff */
[----:B------:R-:W-:Y:S01]  /*1f670*/  IMAD.WIDE.U32.X R132, R169, R210, R132, P3 ;  /* 0x000000d2a9847225 */ /* 0x000fe200018e0484 */
[----:B------:R-:W-:-:S02]  /*1f680*/  IADD3.X R184, P5, PT, R129, R184, RZ, P5, !PT ;  /* 0x000000b881b87210 */ /* 0x000fc40002fbe4ff */
[----:B------:R-:W-:Y:S01]  /*1f690*/  IADD3.X R129, P1, P2, R136, R134, R130, P2, P1 ;  /* 0x0000008688817210 */ /* 0x000fe20001222482 */
[----:B------:R-:W-:-:S03]  /*1f6a0*/  IMAD.WIDE.U32.X R138, R198, R198, R58, P4 ;  /* 0x000000c6c68a7225 */ /* 0x000fc600020e043a */
[----:B------:R-:W-:Y:S01]  /*1f6b0*/  LEA.HI.X R129, P5, R145, R129, RZ, 0xd, P5 ;  /* 0x0000008191817211 */ /* 0x000fe200028b6cff */
[----:B------:R-:W-:Y:S01]  /*1f6c0*/  IMAD.WIDE.U32 R58, R161, R158, RZ ;  /* 0x0000009ea13a7225 */ /* 0x000fe200078e00ff */
[----:B------:R-:W-:Y:S02]  /*1f6d0*/  IADD3.X R140, P0, P6, R132, R142, R138, P6, P0 ;  /* 0x0000008e848c7210 */ /* 0x000fe4000360048a */
[----:B------:R-:W-:Y:S01]  /*1f6e0*/  IADD3.X R132, PT, PT, R137, R135, R131, P1, P2 ;  /* 0x0000008789847210 */ /* 0x000fe20000fe4483 */
[----:B------:R-:W-:Y:S01]  /*1f6f0*/  IMAD.WIDE.U32 R164, R160, 0x13, RZ ;  /* 0x00000013a0a47825 */ /* 0x000fe200078e00ff */
[----:B------:R-:W-:Y:S02]  /*1f700*/  SHF.L.W.U32.HI R181, R184, 0xd, R129 ;  /* 0x0000000db8b57819 */ /* 0x000fe40000010e81 */
[----:B------:R-:W-:Y:S01]  /*1f710*/  IADD3.X R146, PT, PT, R133, R143, R139, P0, P6 ;  /* 0x0000008f85927210 */ /* 0x000fe200007ec48b */
[----:B------:R-:W-:Y:S01]  /*1f720*/  IMAD.X R132, RZ, RZ, R132, P5 ;  /* 0x000000ffff847224 */ /* 0x000fe200028e0684 */
[----:B------:R-:W-:Y:S01]  /*1f730*/  IADD3 R181, P0, PT, R181, R144, RZ ;  /* 0x00000090b5b57210 */ /* 0x000fe20007f1e0ff */
[----:B------:R-:W-:Y:S01]  /*1f740*/  IMAD.WIDE.U32 R142, R158, 0x26, RZ ;  /* 0x000000269e8e7825 */ /* 0x000fe200078e00ff */
[----:B------:R-:W-:-:S02]  /*1f750*/  LOP3.LUT R184, R184, 0x7ffff, RZ, 0xc0, !PT ;  /* 0x0007ffffb8b87812 */ /* 0x000fc400078ec0ff */
[----:B------:R-:W-:Y:S01]  /*1f760*/  SHF.L.W.U32.HI R129, R129, 0xd, R132 ;  /* 0x0000000d81817819 */ /* 0x000fe20000010e84 */
[----:B------:R-:W-:Y:S01]  /*1f770*/  IMAD.WIDE.U32 R58, P1, R161, R158, R58 ;  /* 0x0000009ea13a7225 */ /* 0x000fe2000782003a */
[----:B------:R-:W-:Y:S02]  /*1f780*/  IADD3 R151, PT, PT, R143, R151, RZ ;  /* 0x000000978f977210 */ /* 0x000fe40007ffe0ff */
[----:B------:R-:W-:Y:S01]  /*1f790*/  IADD3.X R179, P0, PT, R129, R148, RZ, P0, !PT ;  /* 0x0000009481b37210 */ /* 0x000fe2000071e4ff */
[----:B------:R-:W-:-:S03]  /*1f7a0*/  IMAD.WIDE.U32 R144, R158, R158, RZ ;  /* 0x0000009e9e907225 */ /* 0x000fc600078e00ff */
[----:B------:R-:W-:Y:S01]  /*1f7b0*/  LEA.HI.X R140, P0, R132, R140, RZ, 0xd, P0 ;  /* 0x0000008c848c7211 */ /* 0x000fe20000016cff */
[C---:B------:R-:W-:Y:S01]  /*1f7c0*/  IMAD.WIDE.U32 R130, R184.reuse, R142, RZ ;  /* 0x0000008eb8827225 */ /* 0x040fe200078e00ff */
[----:B------:R-:W-:Y:S02]  /*1f7d0*/  IADD3 R145, P2, PT, R145, R58, RZ ;  /* 0x0000003a91917210 */ /* 0x000fe40007f5e0ff */
[C---:B------:R-:W-:Y:S01]  /*1f7e0*/  SHF.L.W.U32.HI R129, R179.reuse, 0xd, R140 ;  /* 0x0000000db3817819 */ /* 0x040fe20000010e8c */
[C---:B------:R-:W-:Y:S01]  /*1f7f0*/  IMAD R141, R184.reuse, 0x13, RZ ;  /* 0x00000013b88d7824 */ /* 0x040fe200078e02ff */
[----:B------:R-:W-:Y:S01]  /*1f800*/  LOP3.LUT R179, R179, 0x7ffff, RZ, 0xc0, !PT ;  /* 0x0007ffffb3b37812 */ /* 0x000fe200078ec0ff */
[----:B------:R-:W-:Y:S02]  /*1f810*/  IMAD.MOV.U32 R136, RZ, RZ, R59 ;  /* 0x000000ffff887224 */ /* 0x000fe400078e003b */
[----:B------:R-:W-:Y:S02]  /*1f820*/  IMAD.X R137, RZ, RZ, RZ, P1 ;  /* 0x000000ffff897224 */ /* 0x000fe400008e06ff */
[----:B------:R-:W-:-:S04]  /*1f830*/  IMAD.WIDE.U32 R58, R184, R164, RZ ;  /* 0x000000a4b83a7225 */ /* 0x000fc800078e00ff */
[----:B------:R-:W-:-:S04]  /*1f840*/  IMAD.WIDE.U32 R130, P1, R151, R160, R130 ;  /* 0x000000a097827225 */ /* 0x000fc80007820082 */
[----:B------:R-:W-:Y:S01]  /*1f850*/  IMAD.IADD R141, R165, 0x1, R141 ;  /* 0x00000001a58d7824 */ /* 0x000fe200078e028d */
[----:B------:R-:W-:Y:S01]  /*1f860*/  MOV R170, R131 ;  /* 0x0000008300aa7202 */ /* 0x000fe20000000f00 */
[----:B------:R-:W-:Y:S02]  /*1f870*/  IMAD.X R171, RZ, RZ, RZ, P1 ;  /* 0x000000ffffab7224 */ /* 0x000fe400008e06ff */
[----:B------:R-:W-:-:S04]  /*1f880*/  IMAD.WIDE.U32 R56, R129, 0x13, R56 ;  /* 0x0000001381387825 */ /* 0x000fc800078e0038 */
[----:B------:R-:W-:-:S04]  /*1f890*/  IMAD.WIDE.U32 R58, P1, R141, R160, R58 ;  /* 0x000000a08d3a7225 */ /* 0x000fc8000782003a */
[----:B------:R-:W-:-:S04]  /*1f8a0*/  IMAD.WIDE.U32 R164, R160, R164, RZ ;  /* 0x000000a4a0a47225 */ /* 0x000fc800078e00ff */
[----:B------:R-:W-:Y:S02]  /*1f8b0*/  IMAD.X R129, RZ, RZ, R146, P0 ;  /* 0x000000ffff817224 */ /* 0x000fe400000e0692 */
[----:B------:R-:W-:Y:S01]  /*1f8c0*/  IMAD.X R147, RZ, RZ, RZ, P1 ;  /* 0x000000ffff937224 */ /* 0x000fe200008e06ff */
[----:B------:R-:W-:Y:S01]  /*1f8d0*/  IADD3 R165, P1, PT, R165, R58, RZ ;  /* 0x0000003aa5a57210 */ /* 0x000fe20007f3e0ff */
[----:B------:R-:W-:Y:S01]  /*1f8e0*/  IMAD.WIDE.U32 R132, R179, R142, RZ ;  /* 0x0000008eb3847225 */ /* 0x000fe200078e00ff */
[----:B------:R-:W-:-:S03]  /*1f8f0*/  SHF.L.W.U32.HI R129, R140, 0xd, R129 ;  /* 0x0000000d8c817819 */ /* 0x000fc60000010e81 */
[----:B------:R-:W-:Y:S02]  /*1f900*/  IMAD.MOV.U32 R146, RZ, RZ, R59 ;  /* 0x000000ffff927224 */ /* 0x000fe400078e003b */
[----:B------:R-:W-:-:S04]  /*1f910*/  IMAD.WIDE.U32 R138, R160, R142, RZ ;  /* 0x0000008ea08a7225 */ /* 0x000fc800078e00ff */
[----:B------:R-:W-:Y:S01]  /*1f920*/  IMAD.WIDE.U32 R134, R160, 0x26, RZ ;  /* 0x00000026a0867825 */ /* 0x000fe200078e00ff */
[----:B------:R-:W-:-:S03]  /*1f930*/  IADD3 R154, P3, PT, R139, R130, RZ ;  /* 0x000000828b9a7210 */ /* 0x000fc60007f7e0ff */
[----:B------:R-:W-:-:S04]  /*1f940*/  IMAD.WIDE.U32 R58, R56, R56, RZ ;  /* 0x00000038383a7225 */ /* 0x000fc800078e00ff */
[----:B------:R-:W-:Y:S02]  /*1f950*/  IMAD R153, R184, 0x26, RZ ;  /* 0x00000026b8997824 */ /* 0x000fe400078e02ff */
[----:B------:R-:W-:-:S03]  /*1f960*/  IMAD.WIDE.U32 R132, P0, R151, R181, R132 ;  /* 0x000000b597847225 */ /* 0x000fc60007800084 */
[----:B------:R-:W-:Y:S01]  /*1f970*/  IADD3 R153, PT, PT, R135, R153, RZ ;  /* 0x0000009987997210 */ /* 0x000fe20007ffe0ff */
[----:B------:R-:W-:-:S04]  /*1f980*/  IMAD.WIDE.U32 R142, R181, R142, RZ ;  /* 0x0000008eb58e7225 */ /* 0x000fc800078e00ff */
[----:B------:R-:W-:Y:S01]  /*1f990*/  IMAD.WIDE.U32.X R146, R141, R184, R146, P1 ;  /* 0x000000b88d927225 */ /* 0x000fe200008e0492 */
[----:B------:R-:W-:Y:S02]  /*1f9a0*/  IADD3 R169, P1, PT, R58, R138, RZ ;  /* 0x0000008a3aa97210 */ /* 0x000fe40007f3e0ff */
[----:B------:R-:W-:Y:S01]  /*1f9b0*/  IADD3 R178, P4, PT, R143, R132, RZ ;  /* 0x000000848fb27210 */ /* 0x000fe20007f9e0ff */
[----:B------:R-:W-:Y:S02]  /*1f9c0*/  IMAD R129, R129, 0x13, RZ ;  /* 0x0000001381817824 */ /* 0x000fe400078e02ff */
[----:B------:R-:W-:-:S03]  /*1f9d0*/  IMAD.WIDE.U32 R130, R179, R134, RZ ;  /* 0x00000086b3827225 */ /* 0x000fc600078e00ff */
[----:B------:R-:W-:Y:S01]  /*1f9e0*/  IADD3 R183, PT, PT, R57, R129, RZ ;  /* 0x0000008139b77210 */ /* 0x000fe20007ffe0ff */
[----:B------:R-:W-:-:S03]  /*1f9f0*/  IMAD.WIDE.U32 R138, R181, 0x13, RZ ;  /* 0x00000013b58a7825 */ /* 0x000fc600078e00ff */
[----:B------:R-:W-:Y:S01]  /*1fa00*/  LOP3.LUT R163, R183, 0x7ffff, RZ, 0xc0, !PT ;  /* 0x0007ffffb7a37812 */ /* 0x000fe200078ec0ff */
[----:B------:R-:W-:Y:S02]  /*1fa10*/  IMAD R143, R179, 0x13, RZ ;  /* 0x00000013b38f7824 */ /* 0x000fe400078e02ff */
[----:B------:R-:W-:Y:S02]  /*1fa20*/  IMAD.X R149, RZ, RZ, RZ, P0 ;  /* 0x000000ffff957224 */ /* 0x000fe400000e06ff */
[----:B------:R-:W-:Y:S02]  /*1fa30*/  IMAD.MOV.U32 R148, RZ, RZ, R133 ;  /* 0x000000ffff947224 */ /* 0x000fe400078e0085 */
        /* <DEDUP_REMOVED lines=8> */
[----:B------:R-:W-:-:S04]  /*1fac0*/  IMAD.WIDE.U32 R130, R163, R56, RZ ;  /* 0x00000038a3827225 */ /* 0x000fc800078e00ff */
[----:B------:R-:W-:-:S04]  /*1fad0*/  IMAD.WIDE.U32 R132, P3, R58, R181, R132 ;  /* 0x000000b53a847225 */ /* 0x000fc80007860084 */
[----:B------:R-:W-:Y:S01]  /*1fae0*/  IMAD.SHL.U32 R135, R56, 0x2, RZ ;  /* 0x0000000238877824 */ /* 0x000fe200078e00ff */
[----:B------:R-:W-:Y:S01]  /*1faf0*/  IADD3.X R57, PT, PT, RZ, RZ, RZ, P3, !PT ;  /* 0x000000ffff397210 */ /* 0x000fe20001ffe4ff */
[----:B------:R-:W-:-:S03]  /*1fb00*/  IMAD.WIDE.U32 R138, R181, R138, RZ ;  /* 0x0000008ab58a7225 */ /* 0x000fc600078e00ff */
[----:B------:R-:W-:Y:S01]  /*1fb10*/  LOP3.LUT R135, R135, 0xfffffffe, RZ, 0xc0, !PT ;  /* 0xfffffffe87877812 */ /* 0x000fe200078ec0ff */
[----:B------:R-:W-:Y:S01]  /*1fb20*/  IMAD.WIDE.U32.X R148, R151, R179, R148, P4 ;  /* 0x000000b397947225 */ /* 0x000fe200020e0494 */
[----:B------:R-:W-:Y:S02]  /*1fb30*/  LEA.HI R174, P4, R183, R174, RZ, 0xd ;  /* 0x000000aeb7ae7211 */ /* 0x000fe400078968ff */
[----:B------:R-:W-:Y:S01]  /*1fb40*/  SHF.L.U64.HI R183, R56, 0x1, R183 ;  /* 0x0000000138b77819 */ /* 0x000fe200000102b7 */
[----:B------:R-:W-:Y:S01]  /*1fb50*/  IMAD.WIDE.U32 R130, P5, R163, R56, R130 ;  /* 0x00000038a3827225 */ /* 0x000fe200078a0082 */
[----:B------:R-:W-:Y:S02]  /*1fb60*/  IADD3 R139, P3, PT, R139, R132, RZ ;  /* 0x000000848b8b7210 */ /* 0x000fe40007f7e0ff */
[----:B------:R-:W-:Y:S01]  /*1fb70*/  SHF.L.U32 R175, R174, 0x1, RZ ;  /* 0x00000001aeaf7819 */ /* 0x000fe200000006ff */
[----:B------:R-:W-:Y:S01]  /*1fb80*/  IMAD.MOV.U32 R56, RZ, RZ, R133 ;  /* 0x000000ffff387224 */ /* 0x000fe200078e0085 */
[----:B------:R-:W-:Y:S01]  /*1fb90*/  LOP3.LUT R183, R183, 0xfffff, RZ, 0xc0, !PT ;  /* 0x000fffffb7b77812 */ /* 0x000fe200078ec0ff */
[----:B------:R-:W-:-:S04]  /*1fba0*/  IMAD.WIDE.U32 R150, R135, R174, RZ ;  /* 0x000000ae87967225 */ /* 0x000fc800078e00ff */
[----:B------:R-:W-:Y:S01]  /*1fbb0*/  IMAD.WIDE.U32.X R56, R58, R179, R56, P3 ;  /* 0x000000b33a387225 */ /* 0x000fe200018e0438 */
[----:B------:R-:W-:-:S03]  /*1fbc0*/  IADD3 R133, P3, PT, R59, R130, RZ ;  /* 0x000000823b857210 */ /* 0x000fc60007f7e0ff */
[----:B------:R-:W-:Y:S01]  /*1fbd0*/  IMAD.WIDE.U32.X R140, R153, R179, R140, P0 ;  /* 0x000000b3998c7225 */ /* 0x000fe200000e048c */
[----:B------:R-:W-:Y:S02]  /*1fbe0*/  IADD3 R187, P0, PT, R150, R142, RZ ;  /* 0x0000008e96bb7210 */ /* 0x000fe40007f1e0ff */
[----:B------:R-:W-:Y:S01]  /*1fbf0*/  IADD3.X R150, P1, PT, R133, R154, RZ, P1, !PT ;  /* 0x0000009a85967210 */ /* 0x000fe20000f3e4ff */
[----:B------:R-:W-:-:S04]  /*1fc00*/  IMAD.WIDE.U32 R58, R161, R135, RZ ;  /* 0x00000087a13a7225 */ /* 0x000fc800078e00ff */
[----:B------:R-:W-:-:S04]  /*1fc10*/  IMAD.WIDE.U32 R152, R184, R135, RZ ;  /* 0x00000087b8987225 */ /* 0x000fc800078e00ff */
[----:B------:R-:W-:Y:S02]  /*1fc20*/  IMAD.X R185, RZ, RZ, R185, P4 ;  /* 0x000000ffffb97224 */ /* 0x000fe400020e06b9 */
[----:B------:R-:W-:Y:S02]  /*1fc30*/  IMAD.X R173, RZ, RZ, RZ, P5 ;  /* 0x000000ffffad7224 */ /* 0x000fe400028e06ff */
[----:B------:R-:W-:Y:S01]  /*1fc40*/  IMAD.WIDE.U32 R132, R161, R175, RZ ;  /* 0x000000afa1847225 */ /* 0x000fe200078e00ff */
[----:B------:R-:W-:-:S03]  /*1fc50*/  SHF.L.U64.HI R191, R174, 0x1, R185 ;  /* 0x00000001aebf7819 */ /* 0x000fc600000102b9 */
[----:B------:R-:W-:-:S04]  /*1fc60*/  IMAD.WIDE.U32 R58, P4, R183, R158, R58 ;  /* 0x0000009eb73a7225 */ /* 0x000fc8000788003a */
[----:B------:R-:W-:Y:S01]  /*1fc70*/  IMAD.WIDE.U32 R152, P5, R183, R160, R152 ;  /* 0x000000a0b7987225 */ /* 0x000fe200078a0098 */
[----:B------:R-:W-:-:S03]  /*1fc80*/  MOV R142, R59 ;  /* 0x0000003b008e7202 */ /* 0x000fc60000000f00 */
[----:B------:R-:W-:-:S04]  /*1fc90*/  IMAD.WIDE.U32 R154, R158, R135, RZ ;  /* 0x000000879e9a7225 */ /* 0x000fc800078e00ff */
[----:B------:R-:W-:Y:S02]  /*1fca0*/  IMAD.MOV.U32 R172, RZ, RZ, R131 ;  /* 0x000000ffffac7224 */ /* 0x000fe400078e0083 */
[----:B------:R-:W-:Y:S02]  /*1fcb0*/  IMAD.X R143, RZ, RZ, RZ, P4 ;  /* 0x000000ffff8f7224 */ /* 0x000fe400020e06ff */
[----:B------:R-:W-:Y:S01]  /*1fcc0*/  IMAD.X R131, RZ, RZ, RZ, P5 ;  /* 0x000000ffff837224 */ /* 0x000fe200028e06ff */
[----:B------:R-:W-:Y:S01]  /*1fcd0*/  IADD3 R180, P5, PT, R155, R58, RZ ;  /* 0x0000003a9bb47210 */ /* 0x000fe20007fbe0ff */
[----:B------:R-:W-:-:S04]  /*1fce0*/  IMAD.WIDE.U32 R132, P4, R191, R158, R132 ;  /* 0x0000009ebf847225 */ /* 0x000fc80007880084 */
[----:B------:R-:W-:-:S04]  /*1fcf0*/  IMAD.WIDE.U32 R166, R174, 0x26, RZ ;  /* 0x00000026aea67825 */ /* 0x000fc800078e00ff */
[----:B------:R-:W-:-:S04]  /*1fd00*/  IMAD.WIDE.U32 R158, R158, R175, RZ ;  /* 0x000000af9e9e7225 */ /* 0x000fc800078e00ff */
[----:B------:R-:W-:Y:S01]  /*1fd10*/  IMAD.WIDE.U32.X R172, R163, R163, R172, P3 ;  /* 0x000000a3a3ac7225 */ /* 0x000fe200018e04ac */
[----:B------:R-:W-:-:S03]  /*1fd20*/  IADD3 R189, P3, PT, R159, R132, RZ ;  /* 0x000000849fbd7210 */ /* 0x000fc60007f7e0ff */
[----:B------:R-:W-:Y:S02]  /*1fd30*/  IMAD R155, R185, 0x26, RZ ;  /* 0x00000026b99b7824 */ /* 0x000fe400078e02ff */
[----:B------:R-:W-:-:S03]  /*1fd40*/  IMAD.WIDE.U32 R156, R160, R135, RZ ;  /* 0x00000087a09c7225 */ /* 0x000fc600078e00ff */
[----:B------:R-:W-:Y:S01]  /*1fd50*/  IADD3 R155, PT, PT, R167, R155, RZ ;  /* 0x0000009ba79b7210 */ /* 0x000fe20007ffe0ff */
[----:B------:R-:W-:-:S04]  /*1fd60*/  IMAD.WIDE.U32 R162, R184, R175, RZ ;  /* 0x000000afb8a27225 */ /* 0x000fc800078e00ff */
[----:B------:R-:W-:Y:S01]  /*1fd70*/  IMAD.X R59, RZ, RZ, RZ, P4 ;  /* 0x000000ffff3b7224 */ /* 0x000fe200020e06ff */
[----:B------:R-:W-:Y:S01]  /*1fd80*/  IADD3 R182, P4, PT, R157, R152, RZ ;  /* 0x000000989db67210 */ /* 0x000fe20007f9e0ff */
[----:B------:R-:W-:-:S04]  /*1fd90*/  IMAD.WIDE.U32 R176, R179, R166, RZ ;  /* 0x000000a6b3b07225 */ /* 0x000fc800078e00ff */
[----:B------:R-:W-:Y:S02]  /*1fda0*/  IMAD.MOV.U32 R130, RZ, RZ, R153 ;  /* 0x000000ffff827224 */ /* 0x000fe400078e0099 */
[----:B------:R-:W-:Y:S02]  /*1fdb0*/  IMAD.MOV.U32 R58, RZ, RZ, R133 ;  /* 0x000000ffff3a7224 */ /* 0x000fe400078e0085 */
[----:B------:R-:W-:-:S04]  /*1fdc0*/  IMAD.WIDE.U32.X R142, R183, R161, R142, P5 ;  /* 0x000000a1b78e7225 */ /* 0x000fc800028e048e */
[----:B------:R-:W-:-:S04]  /*1fdd0*/  IMAD.WIDE.U32 R166, R181, R166, RZ ;  /* 0x000000a6b5a67225 */ /* 0x000fc800078e00ff */
[----:B------:R-:W-:-:S04]  /*1fde0*/  IMAD.WIDE.U32 R162, P5, R191, R160, R162 ;  /* 0x000000a0bfa27225 */ /* 0x000fc800078a00a2 */
[----:B------:R-:W-:-:S04]  /*1fdf0*/  IMAD.WIDE.U32 R152, R160, R175, RZ ;  /* 0x000000afa0987225 */ /* 0x000fc800078e00ff */
[-C--:B------:R-:W-:Y:S01]  /*1fe00*/  IMAD.WIDE.U32.X R136, R161, R161.reuse, R136, P2 ;  /* 0x000000a1a1887225 */ /* 0x080fe200010e0488 */
[----:B------:R-:W-:Y:S02]  /*1fe10*/  IADD3 R166, P2, PT, R169, R166, RZ ;  /* 0x000000a6a9a67210 */ /* 0x000fe40007f5e0ff */
[----:B------:R-:W-:Y:S01]  /*1fe20*/  IADD3 R186, P6, PT, R153, R162, RZ ;  /* 0x000000a299ba7210 */ /* 0x000fe20007fde0ff */
[----:B------:R-:W-:-:S04]  /*1fe30*/  IMAD.WIDE.U32.X R58, R191, R161, R58, P3 ;  /* 0x000000a1bf3a7225 */ /* 0x000fc800018e043a */
[----:B------:R-:W-:-:S04]  /*1fe40*/  IMAD.WIDE.U32 R160, R185, R174, RZ ;  /* 0x000000aeb9a07225 */ /* 0x000fc800078e00ff */
[----:B------:R-:W-:-:S04]  /*1fe50*/  IMAD.WIDE.U32 R168, R183, R174, RZ ;  /* 0x000000aeb7a87225 */ /* 0x000fc800078e00ff */
[----:B------:R-:W-:-:S04]  /*1fe60*/  IMAD.WIDE.U32 R176, P3, R155, R181, R176 ;  /* 0x000000b59bb07225 */ /* 0x000fc800078600b0 */
[----:B------:R-:W-:Y:S01]  /*1fe70*/  IMAD.X R133, RZ, RZ, RZ, P5 ;  /* 0x000000ffff857224 */ /* 0x000fe200028e06ff */
[----:B------:R-:W-:Y:S01]  /*1fe80*/  IADD3 R167, P5, PT, R167, R176, RZ ;  /* 0x000000b0a7a77210 */ /* 0x000fe20007fbe0ff */
[----:B------:R-:W-:Y:S02]  /*1fe90*/  IMAD.MOV.U32 R132, RZ, RZ, R163 ;  /* 0x000000ffff847224 */ /* 0x000fe400078e00a3 */
[----:B------:R-:W-:-:S04]  /*1fea0*/  IMAD.WIDE.U32.X R130, R183, R184, R130, P4 ;  /* 0x000000b8b7827225 */ /* 0x000fc800020e0482 */
[----:B------:R-:W-:-:S04]  /*1feb0*/  IMAD.WIDE.U32.X R132, R191, R184, R132, P6 ;  /* 0x000000b8bf847225 */ /* 0x000fc800030e0484 */
[----:B------:R-:W-:-:S04]  /*1fec0*/  IMAD.WIDE.U32 R160, P4, R174, R185, R160 ;  /* 0x000000b9aea07225 */ /* 0x000fc800078800a0 */
[----:B------:R-:W-:Y:S01]  /*1fed0*/  IMAD.WIDE.U32 R162, R174, R174, RZ ;  /* 0x000000aeaea27225 */ /* 0x000fe200078e00ff */
[----:B------:R-:W-:-:S03]  /*1fee0*/  MOV R174, R177 ;  /* 0x000000b100ae7202 */ /* 0x000fc60000000f00 */
[----:B------:R-:W-:-:S04]  /*1fef0*/  IMAD.WIDE.U32 R168, P6, R135, R185, R168 ;  /* 0x000000b987a87225 */ /* 0x000fc800078c00a8 */
[----:B------:R-:W-:Y:S01]  /*1ff00*/  IMAD.X R175, RZ, RZ, RZ, P3 ;  /* 0x000000ffffaf7224 */ /* 0x000fe200018e06ff */
[----:B------:R-:W-:Y:S01]  /*1ff10*/  IADD3.X R150, P3, PT, R150, R167, RZ, P2, !PT ;  /* 0x000000a796967210 */ /* 0x000fe2000177e4ff */
[----:B------:R-:W-:Y:S01]  /*1ff20*/  IMAD.X R157, RZ, RZ, RZ, P6 ;  /* 0x000000ffff9d7224 */ /* 0x000fe200030e06ff */
[----:B------:R-:W-:Y:S01]  /*1ff30*/  IADD3 R151, P6, PT, R151, R168, RZ ;  /* 0x000000a897977210 */ /* 0x000fe20007fde0ff */
[----:B------:R-:W-:Y:S01]  /*1ff40*/  IMAD.WIDE.U32.X R174, R155, R179, R174, P5 ;  /* 0x000000b39bae7225 */ /* 0x000fe200028e04ae */
[----:B------:R-:W-:Y:S02]  /*1ff50*/  IADD3 R167, P2, PT, R156, R158, RZ ;  /* 0x0000009e9ca77210 */ /* 0x000fe40007f5e0ff */
[----:B------:R-:W-:Y:S01]  /*1ff60*/  IADD3.X R178, P0, PT, R151, R178, RZ, P0, !PT ;  /* 0x000000b297b27210 */ /* 0x000fe2000071e4ff */
[----:B------:R-:W-:Y:S01]  /*1ff70*/  IMAD.X R155, RZ, RZ, RZ, P4 ;  /* 0x000000ffff9b7224 */ /* 0x000fe200020e06ff */
[----:B------:R-:W-:Y:S01]  /*1ff80*/  IADD3 R164, P4, PT, R187, R164, RZ ;  /* 0x000000a4bba47210 */ /* 0x000fe20007f9e0ff */
[----:B------:R-:W-:Y:S01]  /*1ff90*/  IMAD.MOV.U32 R156, RZ, RZ, R169 ;  /* 0x000000ffff9c7224 */ /* 0x000fe200078e00a9 */
[----:B------:R-:W-:-:S02]  /*1ffa0*/  IADD3.X R153, P3, P1, R174, R170, R172, P3, P1 ;  /* 0x000000aaae997210 */ /* 0x000fc400019624ac */
[----:B------:R-:W-:Y:S01]  /*1ffb0*/  IADD3.X R165, P4, PT, R178, R165, RZ, P4, !PT ;  /* 0x000000a5b2a57210 */ /* 0x000fe2000279e4ff */
[----:B------:R-:W-:Y:S01]  /*1ffc0*/  IMAD.WIDE.U32.X R158, R183, R185, R156, P6 ;  /* 0x000000b9b79e7225 */ /* 0x000fe200030e049c */
[----:B------:R-:W-:Y:S02]  /*1ffd0*/  IADD3.X R172, PT, PT, R175, R171, R173, P3, P1 ;  /* 0x000000abafac7210 */ /* 0x000fe40001fe24ad */
[----:B------:R-:W-:Y:S01]  /*1ffe0*/  SHF.L.W.U32.HI R225, R150, 0xd, R153 ;  /* 0x0000000d96e17819 */ /* 0x000fe20000010e99 */
[----:B------:R-:W-:Y:S01]  /*1fff0*/  IMAD.WIDE.U32 R156, R179, R135, RZ ;  /* 0x00000087b39c7225 */ /* 0x000fe200078e00ff */
[----:B------:R-:W-:Y:S02]  /*20000*/  IADD3.X R146, P4, P3, R146, R148, R158, P4, P0 ;  /* 0x0000009492927210 */ /* 0x000fe4000238049e */
[----:B------:R-:W-:Y:S02]  /*20010*/  SHF.L.W.U32.HI R172, R153, 0xd, R172 ;  /* 0x0000000d99ac7819 */ /* 0x000fe40000010eac */
[----:B------:R-:W-:-:S02]  /*20020*/  IADD3 R225, P6, PT, R225, R164, RZ ;  /* 0x000000a4e1e17210 */ /* 0x000fc40007fde0ff */
[----:B------:R-:W-:Y:S02]  /*20030*/  IADD3 R153, P0, PT, R152, R144, RZ ;  /* 0x0000009098997210 */ /* 0x000fe40007f1e0ff */
[----:B------:R-:W-:Y:S02]  /*20040*/  IADD3 R177, P5, PT, R154, R162, RZ ;  /* 0x000000a29ab17210 */ /* 0x000fe40007fbe0ff */
[----:B------:R-:W-:Y:S01]  /*20050*/  IADD3.X R144, PT, PT, R147, R149, R159, P4, P3 ;  /* 0x0000009593907210 */ /* 0x000fe200027e649f */
[----:B------:R-:W-:Y:S01]  /*20060*/  IMAD.WIDE.U32 R156, P4, R183, R181, R156 ;  /* 0x000000b5b79c7225 */ /* 0x000fe2000788009c */
[----:B------:R-:W-:Y:S02]  /*20070*/  IADD3.X R172, P3, PT, R172, R165, RZ, P6, !PT ;  /* 0x000000a5acac7210 */ /* 0x000fe4000377e4ff */
[----:B------:R-:W-:Y:S01]  /*20080*/  IADD3 R152, P6, PT, R177, R134, RZ ;  /* 0x00000086b1987210 */ /* 0x000fe20007fde0ff */
[----:B------:R-:W-:Y:S01]  /*20090*/  IMAD.WIDE.U32 R134, R181, R135, RZ ;  /* 0x00000087b5867225 */ /* 0x000fe200078e00ff */
[----:B------:R-:W-:-:S02]  /*200a0*/  IADD3.X R149, P3, PT, RZ, R146, RZ, P3, !PT ;  /* 0x00000092ff957210 */ /* 0x000fc40001f7e4ff */
[----:B------:R-:W-:Y:S01]  /*200b0*/  IADD3 R163, P1, PT, R163, R160, RZ ;  /* 0x000000a0a3a37210 */ /* 0x000fe20007f3e0ff */
[----:B------:R-:W-:Y:S01]  /*200c0*/  IMAD.X R147, RZ, RZ, RZ, P4 ;  /* 0x000000ffff937224 */ /* 0x000fe200020e06ff */
[----:B------:R-:W-:Y:S01]  /*200d0*/  MOV R154, R161 ;  /* 0x000000a1009a7202 */ /* 0x000fe20000000f00 */
[----:B------:R-:W-:Y:S01]  /*200e0*/  IMAD.X R144, RZ, RZ, R144, P3 ;  /* 0x000000ffff907224 */ /* 0x000fe200018e0690 */
[----:B------:R-:W-:Y:S01]  /*200f0*/  IADD3.X R180, P5, PT, R163, R180, RZ, P5, !PT ;  /* 0x000000b4a3b47210 */ /* 0x000fe20002fbe4ff */
[----:B------:R-:W-:Y:S01]  /*20100*/  IMAD.MOV.U32 R146, RZ, RZ, R157 ;  /* 0x000000ffff927224 */ /* 0x000fe200078e009d */
[----:B------:R-:W-:Y:S01]  /*20110*/  IADD3 R158, P4, PT, R135, R156, RZ ;  /* 0x0000009c879e7210 */ /* 0x000fe20007f9e0ff */
[----:B------:R-:W-:Y:S01]  /*20120*/  IMAD.WIDE.U32.X R154, R185, R185, R154, P1 ;  /* 0x000000b9b99a7225 */ /* 0x000fe200008e049a */
[----:B------:R-:W-:Y:S02]  /*20130*/  SHF.L.W.U32.HI R135, R172, 0xd, R149 ;  /* 0x0000000dac877819 */ /* 0x000fe40000010e95 */
[----:B------:R-:W-:Y:S01]  /*20140*/  IADD3.X R156, P6, PT, R180, R129, RZ, P6, !PT ;  /* 0x00000081b49c7210 */ /* 0x000fe200037de4ff */
[----:B------:R-:W-:Y:S01]  /*20150*/  IMAD.WIDE.U32.X R146, R183, R179, R146, P4 ;  /* 0x000000b3b7927225 */ /* 0x000fe200020e0492 */
[----:B------:R-:W-:-:S02]  /*20160*/  IADD3 R159, P3, PT, R135, R152, RZ ;  /* 0x00000098879f7210 */ /* 0x000fc40007f7e0ff */
[----:B------:R-:W-:Y:S02]  /*20170*/  SHF.L.W.U32.HI R129, R149, 0xd, R144 ;  /* 0x0000000d95817819 */ /* 0x000fe40000010e90 */
[----:B------:R-:W-:Y:S01]  /*20180*/  IADD3 R148, P1, PT, R167, R138, RZ ;  /* 0x0000008aa7947210 */ /* 0x000fe20007f3e0ff */
[----:B------:R-:W-:Y:S01]  /*20190*/  IMAD.WIDE.U32 R176, R159, 0x13, RZ ;  /* 0x000000139fb07825 */ /* 0x000fe200078e00ff */
[----:B------:R-:W-:Y:S02]  /*201a0*/  IADD3 R138, P4, PT, R153, R134, RZ ;  /* 0x00000086998a7210 */ /* 0x000fe40007f9e0ff */
[----:B------:R-:W-:Y:S02]  /*201b0*/  IADD3.X R135, P6, P5, R140, R142, R154, P6, P5 ;  /* 0x0000008e8c877210 */ /* 0x000fe400035ca49a */
[----:B------:R-:W-:Y:S01]  /*201c0*/  IADD3.X R134, P3, PT, R129, R156, RZ, P3, !PT ;  /* 0x0000009c81867210 */ /* 0x000fe20001f7e4ff */
[----:B------:R-:W-:Y:S01]  /*201d0*/  IMAD.WIDE.U32 R156, R159, R55, RZ ;  /* 0x000000379f9c7225 */ /* 0x000fe200078e00ff */
[----:B------:R-:W-:-:S02]  /*201e0*/  IADD3.X R145, P0, PT, R145, R186, RZ, P0, !PT ;  /* 0x000000ba91917210 */ /* 0x000fc4000071e4ff */
[----:B------:R-:W-:Y:S01]  /*201f0*/  IADD3.X R140, PT, PT, R141, R143, R155, P6, P5 ;  /* 0x0000008f8d8c7210 */ /* 0x000fe200037ea49b */
[----:B------:R-:W-:Y:S01]  /*20200*/  IMAD.WIDE.U32 R186, R48, R176, RZ ;  /* 0x000000b030ba7225 */ /* 0x000fe200078e00ff */
[----:B------:R-:W-:Y:S02]  /*20210*/  LEA.HI.X R129, P3, R144, R135, RZ, 0xd, P3 ;  /* 0x0000008790817211 */ /* 0x000fe40001876cff */
[----:B------:R-:W-:Y:S02]  /*20220*/  IADD3.X R155, P4, PT, R145, R158, RZ, P4, !PT ;  /* 0x0000009e919b7210 */ /* 0x000fe4000279e4ff */
[----:B------:R-:W-:Y:S02]  /*20230*/  IADD3.X R142, P2, PT, R189, R182, RZ, P2, !PT ;  /* 0x000000b6bd8e7210 */ /* 0x000fe4000175e4ff */
[----:B------:R-:W-:Y:S02]  /*20240*/  SHF.L.W.U32.HI R161, R134, 0xd, R129 ;  /* 0x0000000d86a17819 */ /* 0x000fe40000010e81 */
[----:B------:R-:W-:-:S02]  /*20250*/  IADD3.X R140, PT, PT, RZ, R140, RZ, P3, !PT ;  /* 0x0000008cff8c7210 */ /* 0x000fc40001ffe4ff */
[----:B------:R-:W-:Y:S02]  /*20260*/  LOP3.LUT R141, R134, 0x7ffff, RZ, 0xc0, !PT ;  /* 0x0007ffff868d7812 */ /* 0x000fe400078ec0ff */
[----:B------:R-:W-:Y:S02]  /*20270*/  IADD3.X R152, P4, P3, R146, R132, R136, P4, P0 ;  /* 0x0000008492987210 */ /* 0x000fe40002380488 */
[----:B------:R-:W-:Y:S01]  /*20280*/  IADD3.X R142, P1, PT, R142, R139, RZ, P1, !PT ;  /* 0x0000008b8e8e7210 */ /* 0x000fe20000f3e4ff */
[----:B------:R-:W-:Y:S01]  /*20290*/  IMAD.WIDE.U32 R134, R141, R124, RZ ;  /* 0x0000007c8d867225 */ /* 0x000fe200078e00ff */
[----:B------:R-:W-:Y:S02]  /*202a0*/  IADD3 R161, P0, PT, R161, R148, RZ ;  /* 0x00000094a1a17210 */ /* 0x000fe40007f1e0ff */
[----:B------:R-:W-:Y:S01]  /*202b0*/  SHF.L.W.U32.HI R129, R129, 0xd, R140 ;  /* 0x0000000d81817819 */ /* 0x000fe20000010e8c */
[----:B------:R-:W-:Y:S01]  /*202c0*/  IMAD.WIDE.U32 R148, R159, R124, RZ ;  /* 0x0000007c9f947225 */ /* 0x000fe200078e00ff */
[----:B------:R-:W-:-:S02]  /*202d0*/  IADD3.X R151, PT, PT, R147, R133, R137, P4, P3 ;  /* 0x0000008593977210 */ /* 0x000fc400027e6489 */
[----:B------:R-:W-:Y:S01]  /*202e0*/  IADD3.X R231, P0, PT, R129, R142, RZ, P0, !PT ;  /* 0x0000008e81e77210 */ /* 0x000fe2000071e4ff */
[----:B------:R-:W-:Y:S01]  /*202f0*/  IMAD.WIDE.U32 R132, P3, R159, R54, R134 ;  /* 0x000000369f847225 */ /* 0x000fe20007860086 */
[----:B------:R-:W-:Y:S02]  /*20300*/  IADD3.X R129, P1, P2, R56, R130, R58, P1, P2 ;  /* 0x0000008238817210 */ /* 0x000fe40000a2443a */
[----:B------:R-:W-:Y:S01]  /*20310*/  LOP3.LUT R147, R231, 0x7ffff, RZ, 0xc0, !PT ;  /* 0x0007ffffe7937812 */ /* 0x000fe200078ec0ff */
[----:B------:R-:W-:Y:S01]  /*20320*/  IMAD.WIDE.U32 R134, R141, R55, RZ ;  /* 0x000000378d867225 */ /* 0x000fe200078e00ff */
[----:B------:R-:W-:Y:S02]  /*20330*/  IADD3.X R137, PT, PT, R57, R131, R59, P1, P2 ;  /* 0x0000008339897210 */ /* 0x000fe40000fe443b */
[----:B------:R-:W-:Y:S01]  /*20340*/  LEA.HI.X R136, P0, R140, R129, RZ, 0xd, P0 ;  /* 0x000000818c887211 */ /* 0x000fe20000016cff */
[----:B------:R-:W-:Y:S01]  /*20350*/  IMAD.WIDE.U32 R130, R141, R46, RZ ;  /* 0x0000002e8d827225 */ /* 0x000fe200078e00ff */
[----:B------:R-:W-:-:S02]  /*20360*/  LOP3.LUT R167, R150, 0x7ffff, RZ, 0xc0, !PT ;  /* 0x0007ffff96a77812 */ /* 0x000fc400078ec0ff */
[----:B------:R-:W-:Y:S01]  /*20370*/  SHF.L.W.U32.HI R231, R231, 0xd, R136 ;  /* 0x0000000de7e77819 */ /* 0x000fe20000010e88 */
[----:B------:R-:W-:Y:S02]  /*20380*/  IMAD R129, R141, 0x13, RZ ;  /* 0x000000138d817824 */ /* 0x000fe400078e02ff */
[----:B------:R-:W-:Y:S01]  /*20390*/  IMAD.X R171, RZ, RZ, RZ, P3 ;  /* 0x000000ffffab7224 */ /* 0x000fe200018e06ff */
[----:B------:R-:W-:Y:S01]  /*203a0*/  IADD3 R149, P3, PT, R149, R132, RZ ;  /* 0x0000008495957210 */ /* 0x000fe20007f7e0ff */
[----:B------:R-:W-:Y:S01]  /*203b0*/  IMAD.MOV.U32 R170, RZ, RZ, R133 ;  /* 0x000000ffffaa7224 */ /* 0x000fe200078e0085 */
[----:B------:R-:W-:Y:S01]  /*203c0*/  IADD3 R129, PT, PT, R177, R129, RZ ;  /* 0x00000081b1817210 */ /* 0x000fe20007ffe0ff */
[----:B------:R-:W-:-:S04]  /*203d0*/  IMAD.WIDE.U32 R58, P1, R159, R196, R134 ;  /* 0x000000c49f3a7225 */ /* 0x000fc80007820086 */
[----:B------:R-:W-:Y:S01]  /*203e0*/  IMAD.WIDE.U32 R132, R51, R176, RZ ;  /* 0x000000b033847225 */ /* 0x000fe200078e00ff */
[----:B------:R-:W-:-:S03]  /*203f0*/  IADD3 R157, P4, PT, R157, R58, RZ ;  /* 0x0000003a9d9d7210 */ /* 0x000fc60007f9e0ff */
[----:B------:R-:W-:-:S04]  /*20400*/  IMAD.WIDE.U32 R56, R53, R176, RZ ;  /* 0x000000b035387225 */ /* 0x000fc800078e00ff */
[----:B------:R-:W-:-:S04]  /*20410*/  IMAD.WIDE.U32 R130, P2, R159, R49, R130 ;  /* 0x000000319f827225 */ /* 0x000fc80007840082 */
[----:B------:R-:W-:Y:S01]  /*20420*/  IMAD.X R165, RZ, RZ, RZ, P1 ;  /* 0x000000ffffa57224 */ /* 0x000fe200008e06ff */
[----:B------:R-:W-:Y:S01]  /*20430*/  MOV R174, R131 ;  /* 0x0000008300ae7202 */ /* 0x000fe20000000f00 */
[----:B------:R-:W-:Y:S02]  /*20440*/  IMAD.MOV.U32 R164, RZ, RZ, R59 ;  /* 0x000000ffffa47224 */ /* 0x000fe400078e003b */
[----:B------:R-:W-:Y:S02]  /*20450*/  IMAD.X R175, RZ, RZ, RZ, P2 ;  /* 0x000000ffffaf7224 */ /* 0x000fe400010e06ff */
[----:B------:R-:W-:-:S04]  /*20460*/  IMAD.WIDE.U32 R58, P1, R129, R48, R132 ;  /* 0x00000030813a7225 */ /* 0x000fc80007820084 */
[----:B------:R-:W-:-:S04]  /*20470*/  IMAD.WIDE.U32 R56, P2, R129, R50, R56 ;  /* 0x0000003281387225 */ /* 0x000fc80007840038 */
[----:B------:R-:W-:Y:S01]  /*20480*/  IMAD.WIDE.U32 R176, R50, R176, RZ ;  /* 0x000000b032b07225 */ /* 0x000fe200078e00ff */
[----:B------:R-:W-:-:S03]  /*20490*/  MOV R168, R57 ;  /* 0x0000003900a87202 */ /* 0x000fc60000000f00 */
[----:B------:R-:W-:Y:S01]  /*204a0*/  IMAD.X R131, RZ, RZ, R137, P0 ;  /* 0x000000ffff837224 */ /* 0x000fe200000e0689 */
[----:B------:R-:W-:Y:S01]  /*204b0*/  IADD3 R231, P0, PT, R231, R138, RZ ;  /* 0x0000008ae7e77210 */ /* 0x000fe20007f1e0ff */
[----:B------:R-:W-:Y:S01]  /*204c0*/  IMAD.X R183, RZ, RZ, RZ, P1 ;  /* 0x000000ffffb77224 */ /* 0x000fe200008e06ff */
[----:B------:R-:W-:Y:S01]  /*204d0*/  IADD3 R229, P1, PT, R187, R58, RZ ;  /* 0x0000003abbe57210 */ /* 0x000fe20007f3e0ff */
[----:B------:R-:W-:Y:S01]  /*204e0*/  IMAD.X R169, RZ, RZ, RZ, P2 ;  /* 0x000000ffffa97224 */ /* 0x000fe200010e06ff */
[----:B------:R-:W-:Y:S01]  /*204f0*/  IADD3 R219, P2, PT, R177, R56, RZ ;  /* 0x00000038b1db7210 */ /* 0x000fe20007f5e0ff */
[----:B------:R-:W-:Y:S01]  /*20500*/  IMAD.WIDE.U32 R56, R147, R124, RZ ;  /* 0x0000007c93387225 */ /* 0x000fe200078e00ff */
[----:B------:R-:W-:-:S03]  /*20510*/  SHF.L.W.U32.HI R58, R136, 0xd, R131 ;  /* 0x0000000d883a7819 */ /* 0x000fc60000010e83 */
[----:B------:R-:W-:Y:S01]  /*20520*/  IMAD.MOV.U32 R182, RZ, RZ, R59 ;  /* 0x000000ffffb67224 */ /* 0x000fe200078e003b */
[----:B------:R-:W-:Y:S01]  /*20530*/  IADD3.X R155, P0, PT, R58, R155, RZ, P0, !PT ;  /* 0x0000009b3a9b7210 */ /* 0x000fe2000071e4ff */
[----:B------:R-:W-:-:S03]  /*20540*/  IMAD.WIDE.U32 R58, R147, R55, RZ ;  /* 0x00000037933a7225 */ /* 0x000fc600078e00ff */
[----:B------:R-:W-:Y:S01]  /*20550*/  LOP3.LUT R215, R155, 0x7ffff, RZ, 0xc0, !PT ;  /* 0x0007ffff9bd77812 */ /* 0x000fe200078ec0ff */
[----:B------:R-:W-:Y:S01]  /*20560*/  IMAD.WIDE.U32.X R182, R129, R51, R182, P1 ;  /* 0x0000003381b67225 */ /* 0x000fe200008e04b6 */
[----:B------:R-:W-:-:S03]  /*20570*/  LEA.HI.X R152, P0, R131, R152, RZ, 0xd, P0 ;  /* 0x0000009883987211 */ /* 0x000fc60000016cff */
[----:B------:R-:W-:-:S04]  /*20580*/  IMAD.WIDE.U32 R56, P1, R161, R54, R56 ;  /* 0x00000036a1387225 */ /* 0x000fc80007820038 */
[----:B------:R-:W-:-:S04]  /*20590*/  IMAD.WIDE.U32 R134, R159, R46, RZ ;  /* 0x0000002e9f867225 */ /* 0x000fc800078e00ff */
[----:B------:R-:W-:Y:S01]  /*205a0*/  IMAD.WIDE.U32 R144, R161, 0x13, RZ ;  /* 0x00000013a1907825 */ /* 0x000fe200078e00ff */
[----:B------:R-:W-:-:S03]  /*205b0*/  IADD3 R214, P5, PT, R135, R130, RZ ;  /* 0x0000008287d67210 */ /* 0x000fc60007fbe0ff */
[----:B------:R-:W-:-:S04]  /*205c0*/  IMAD.WIDE.U32 R162, R161, R124, RZ ;  /* 0x0000007ca1a27225 */ /* 0x000fc800078e00ff */
[----:B------:R-:W-:Y:S02]  /*205d0*/  IMAD.X R139, RZ, RZ, RZ, P1 ;  /* 0x000000ffff8b7224 */ /* 0x000fe400008e06ff */
[----:B------:R-:W-:Y:S02]  /*205e0*/  IMAD R153, R147, 0x13, RZ ;  /* 0x0000001393997824 */ /* 0x000fe400078e02ff */
[----:B------:R-:W-:-:S03]  /*205f0*/  IMAD.WIDE.U32 R58, P1, R161, R196, R58 ;  /* 0x000000c4a13a7225 */ /* 0x000fc6000782003a */
[----:B------:R-:W-:Y:S01]  /*20600*/  IADD3 R153, PT, PT, R145, R153, RZ ;  /* 0x0000009991997210 */ /* 0x000fe20007ffe0ff */
[----:B------:R-:W-:-:S04]  /*20610*/  IMAD.WIDE.U32 R160, R161, R55, RZ ;  /* 0x00000037a1a07225 */ /* 0x000fc800078e00ff */
[----:B------:R-:W-:Y:S01]  /*20620*/  IMAD.WIDE.U32.X R168, R129, R53, R168, P2 ;  /* 0x0000003581a87225 */ /* 0x000fe200010e04a8 */
[----:B------:R-:W-:-:S03]  /*20630*/  IADD3 R129, P2, PT, R163, R56, RZ ;  /* 0x00000038a3817210 */ /* 0x000fc60007f5e0ff */
[----:B------:R-:W-:Y:S02]  /*20640*/  IMAD.MOV.U32 R138, RZ, RZ, R57 ;  /* 0x000000ffff8a7224 */ /* 0x000fe400078e0039 */
[----:B------:R-:W-:-:S04]  /*20650*/  IMAD.WIDE.U32 R142, R49, R144, RZ ;  /* 0x00000090318e7225 */ /* 0x000fc800078e00ff */
[----:B------:R-:W-:Y:S01]  /*20660*/  IMAD.X R137, RZ, RZ, RZ, P1 ;  /* 0x000000ffff897224 */ /* 0x000fe200008e06ff */
[----:B------:R-:W-:Y:S01]  /*20670*/  IADD3 R135, P1, PT, R161, R58, RZ ;  /* 0x0000003aa1877210 */ /* 0x000fe20007f3e0ff */
[----:B------:R-:W-:-:S04]  /*20680*/  IMAD.WIDE.U32 R56, R53, R144, RZ ;  /* 0x0000009035387225 */ /* 0x000fc800078e00ff */
[----:B------:R-:W-:-:S04]  /*20690*/  IMAD.WIDE.U32.X R170, R141, R54, R170, P3 ;  /* 0x000000368daa7225 */ /* 0x000fc800018e04aa */
[----:B------:R-:W-:-:S04]  /*206a0*/  IMAD.WIDE.U32.X R164, R141, R196, R164, P4 ;  /* 0x000000c48da47225 */ /* 0x000fc800020e04a4 */
[----:B------:R-:W-:-:S04]  /*206b0*/  IMAD.WIDE.U32.X R174, R141, R49, R174, P5 ;  /* 0x000000318dae7225 */ /* 0x000fc800028e04ae */
[----:B------:R-:W-:-:S04]  /*206c0*/  IMAD.WIDE.U32 R140, R51, R144, RZ ;  /* 0x00000090338c7225 */ /* 0x000fc800078e00ff */
[----:B------:R-:W-:Y:S02]  /*206d0*/  IMAD.MOV.U32 R136, RZ, RZ, R59 ;  /* 0x000000ffff887224 */ /* 0x000fe400078e003b */
[----:B------:R-:W-:-:S04]  /*206e0*/  IMAD.WIDE.U32 R142, P3, R153, R46, R142 ;  /* 0x0000002e998e7225 */ /* 0x000fc8000786008e */
[----:B------:R-:W-:-:S04]  /*206f0*/  IMAD.WIDE.U32 R58, R46, R144, RZ ;  /* 0x000000902e3a7225 */ /* 0x000fc800078e00ff */
[----:B------:R-:W-:-:S04]  /*20700*/  IMAD.WIDE.U32 R188, R48, R144, RZ ;  /* 0x0000009030bc7225 */ /* 0x000fc800078e00ff */
[----:B------:R-:W-:-:S04]  /*20710*/  IMAD.WIDE.U32 R56, P5, R153, R50, R56 ;  /* 0x0000003299387225 */ /* 0x000fc800078a0038 */
[----:B------:R-:W-:Y:S01]  /*20720*/  IMAD.WIDE.U32.X R138, R147, R54, R138, P2 ;  /* 0x00000036938a7225 */ /* 0x000fe200010e048a */
[----:B------:R-:W-:-:S03]  /*20730*/  IADD3.X R133, PT, PT, RZ, RZ, RZ, P5, !PT ;  /* 0x000000ffff857210 */ /* 0x000fc60002ffe4ff */
[----:B------:R-:W-:-:S04]  /*20740*/  IMAD.WIDE.U32.X R136, R147, R196, R136, P1 ;  /* 0x000000c493887225 */ /* 0x000fc800008e0488 */
[----:B------:R-:W-:-:S04]  /*20750*/  IMAD.WIDE.U32 R144, R50, R144, RZ ;  /* 0x0000009032907225 */ /* 0x000fc800078e00ff */
[----:B------:R-:W-:Y:S01]  /*20760*/  IMAD.WIDE.U32 R146, R231, 0x13, RZ ;  /* 0x00000013e7927825 */ /* 0x000fe200078e00ff */
[----:B------:R-:W-:Y:S02]  /*20770*/  IADD3 R163, P5, PT, R145, R56, RZ ;  /* 0x0000003891a37210 */ /* 0x000fe40007fbe0ff */
[----:B------:R-:W-:Y:S01]  /*20780*/  IADD3.X R145, PT, PT, RZ, R151, RZ, P0, !PT ;  /* 0x00000097ff917210 */ /* 0x000fe200007fe4ff */
[----:B------:R-:W-:-:S03]  /*20790*/  IMAD.WIDE.U32 R140, P4, R153, R48, R140 ;  /* 0x00000030998c7225 */ /* 0x000fc6000788008c */
[----:B------:R-:W-:Y:S01]  /*207a0*/  SHF.L.W.U32.HI R145, R152, 0xd, R145 ;  /* 0x0000000d98917819 */ /* 0x000fe20000010e91 */
[----:B------:R-:W-:Y:S01]  /*207b0*/  IMAD.X R181, RZ, RZ, RZ, P3 ;  /* 0x000000ffffb57224 */ /* 0x000fe200018e06ff */
[----:B------:R-:W-:Y:S01]  /*207c0*/  IADD3 R218, P3, PT, R59, R142, RZ ;  /* 0x0000008e3bda7210 */ /* 0x000fe20007f7e0ff */
[----:B------:R-:W-:Y:S02]  /*207d0*/  IMAD R59, R215, 0x13, RZ ;  /* 0x00000013d73b7824 */ /* 0x000fe400078e02ff */
[----:B------:R-:W-:Y:S01]  /*207e0*/  IMAD.MOV.U32 R130, RZ, RZ, R141 ;  /* 0x000000ffff827224 */ /* 0x000fe200078e008d */
[----:B------:R-:W-:Y:S01]  /*207f0*/  SHF.L.W.U32.HI R141, R155, 0xd, R152 ;  /* 0x0000000d9b8d7819 */ /* 0x000fe20000010e98 */
[----:B------:R-:W-:Y:S02]  /*20800*/  IMAD.MOV.U32 R132, RZ, RZ, R57 ;  /* 0x000000ffff847224 */ /* 0x000fe400078e0039 */
[----:B------:R-:W-:-:S04]  /*20810*/  IMAD.WIDE.U32 R56, R49, R146, RZ ;  /* 0x0000009231387225 */ /* 0x000fc800078e00ff */
[----:B------:R-:W-:Y:S02]  /*20820*/  IMAD.IADD R59, R147, 0x1, R59 ;  /* 0x00000001933b7824 */ /* 0x000fe400078e023b */
[----:B------:R-:W-:Y:S01]  /*20830*/  IMAD.X R131, RZ, RZ, RZ, P4 ;  /* 0x000000ffff837224 */ /* 0x000fe200020e06ff */
[----:B------:R-:W-:Y:S01]  /*20840*/  IADD3 R212, P4, PT, R189, R140, RZ ;  /* 0x0000008cbdd47210 */ /* 0x000fe20007f9e0ff */
[----:B------:R-:W-:-:S04]  /*20850*/  IMAD.WIDE.U32 R166, R141, 0x13, R166 ;  /* 0x000000138da67825 */ /* 0x000fc800078e00a6 */
[----:B------:R-:W-:-:S04]  /*20860*/  IMAD.WIDE.U32 R56, P0, R59, R46, R56 ;  /* 0x0000002e3b387225 */ /* 0x000fc80007800038 */
[----:B------:R-:W-:Y:S01]  /*20870*/  IMAD.WIDE.U32 R140, R46, R146, RZ ;  /* 0x000000922e8c7225 */ /* 0x000fe200078e00ff */
[----:B------:R-:W-:-:S03]  /*20880*/  MOV R178, R57 ;  /* 0x0000003900b27202 */ /* 0x000fc60000000f00 */
[----:B------:R-:W-:-:S04]  /*20890*/  IMAD.WIDE.U32 R150, R51, R146, RZ ;  /* 0x0000009233967225 */ /* 0x000fc800078e00ff */
[----:B------:R-:W-:Y:S01]  /*208a0*/  IMAD.X R179, RZ, RZ, RZ, P0 ;  /* 0x000000ffffb37224 */ /* 0x000fe200000e06ff */
[----:B------:R-:W-:Y:S01]  /*208b0*/  IADD3 R211, P0, PT, R141, R56, RZ ;  /* 0x000000388dd37210 */ /* 0x000fe20007f1e0ff */
[----:B------:R-:W-:-:S04]  /*208c0*/  IMAD.WIDE.U32 R56, R59, R55, RZ ;  /* 0x000000373b387225 */ /* 0x000fc800078e00ff */
[----:B------:R-:W-:-:S04]  /*208d0*/  IMAD.WIDE.U32 R150, P1, R59, R48, R150 ;  /* 0x000000303b967225 */ /* 0x000fc80007820096 */
[----:B------:R-:W-:-:S04]  /*208e0*/  IMAD.WIDE.U32 R158, R53, R146, RZ ;  /* 0x00000092359e7225 */ /* 0x000fc800078e00ff */
[----:B------:R-:W-:Y:S02]  /*208f0*/  IMAD.MOV.U32 R180, RZ, RZ, R143 ;  /* 0x000000ffffb47224 */ /* 0x000fe400078e008f */
[----:B------:R-:W-:Y:S02]  /*20900*/  IMAD R145, R145, 0x13, RZ ;  /* 0x0000001391917824 */ /* 0x000fe400078e02ff */
[----:B------:R-:W-:Y:S02]  /*20910*/  IMAD.X R155, RZ, RZ, RZ, P1 ;  /* 0x000000ffff9b7224 */ /* 0x000fe400008e06ff */
[----:B------:R-:W-:-:S04]  /*20920*/  IMAD.WIDE.U32.X R180, R153, R49, R180, P3 ;  /* 0x0000003199b47225 */ /* 0x000fc800018e04b4 */
[----:B------:R-:W-:-:S04]  /*20930*/  IMAD.WIDE.U32.X R130, R153, R51, R130, P4 ;  /* 0x0000003399827225 */ /* 0x000fc800020e0482 */
[----:B------:R-:W-:-:S04]  /*20940*/  IMAD.WIDE.U32.X R132, R153, R53, R132, P5 ;  /* 0x0000003599847225 */ /* 0x000fc800028e0484 */
[----:B------:R-:W-:-:S04]  /*20950*/  IMAD.WIDE.U32 R142, R48, R146, RZ ;  /* 0x00000092308e7225 */ /* 0x000fc800078e00ff */
[----:B------:R-:W-:Y:S01]  /*20960*/  IMAD.WIDE.U32 R56, P1, R196, R146, R56 ;  /* 0x00000092c4387225 */ /* 0x000fe20007820038 */
[----:B------:R-:W-:-:S03]  /*20970*/  IADD3 R161, P3, PT, R143, R150, RZ ;  /* 0x000000968fa17210 */ /* 0x000fc60007f7e0ff */
[----:B------:R-:W-:Y:S01]  /*20980*/  IMAD.WIDE.U32 R158, P2, R59, R50, R158 ;  /* 0x000000323b9e7225 */ /* 0x000fe2000784009e */
[----:B------:R-:W-:-:S03]  /*20990*/  IADD3.X R185, PT, PT, RZ, RZ, RZ, P1, !PT ;  /* 0x000000ffffb97210 */ /* 0x000fc60000ffe4ff */
[----:B------:R-:W-:-:S04]  /*209a0*/  IMAD.WIDE.U32 R152, R50, R146, RZ ;  /* 0x0000009232987225 */ /* 0x000fc800078e00ff */
[----:B------:R-:W-:Y:S01]  /*209b0*/  IMAD.IADD R190, R167, 0x1, R145 ;  /* 0x00000001a7be7824 */ /* 0x000fe200078e0291 */
[----:B------:R-:W-:Y:S01]  /*209c0*/  IADD3 R143, P4, PT, R153, R158, RZ ;  /* 0x0000009e998f7210 */ /* 0x000fe20007f9e0ff */
[----:B------:R-:W-:Y:S01]  /*209d0*/  IMAD.WIDE.U32 R146, R146, R55, RZ ;  /* 0x0000003792927225 */ /* 0x000fe200078e00ff */
[----:B------:R-:W-:Y:S02]  /*209e0*/  LOP3.LUT R153, R172, 0x7ffff, RZ, 0xc0, !PT ;  /* 0x0007ffffac997812 */ /* 0x000fe400078ec0ff */
[C---:B------:R-:W-:Y:S01]  /*209f0*/  LEA.HI R225, P1, R190.reuse, R225, RZ, 0xd ;  /* 0x000000e1bee17211 */ /* 0x040fe200078368ff */
[----:B------:R-:W-:Y:S01]  /*20a00*/  IMAD.MOV.U32 R150, RZ, RZ, R159 ;  /* 0x000000ffff967224 */ /* 0x000fe200078e009f */
[----:B------:R-:W-:Y:S01]  /*20a10*/  LOP3.LUT R223, R190, 0x7ffff, RZ, 0xc0, !PT ;  /* 0x0007ffffbedf7812 */ /* 0x000fe200078ec0ff */
[----:B------:R-:W-:Y:S02]  /*20a20*/  IMAD.MOV.U32 R154, RZ, RZ, R151 ;  /* 0x000000ffff9a7224 */ /* 0x000fe400078e0097 */
[----:B------:R-:W-:-:S04]  /*20a30*/  IMAD.WIDE.U32 R172, R166, R55, RZ ;  /* 0x00000037a6ac7225 */ /* 0x000fc800078e00ff */
[----:B------:R-:W-:-:S04]  /*20a40*/  IMAD.WIDE.U32 R158, R225, R124, RZ ;  /* 0x0000007ce19e7225 */ /* 0x000fc800078e00ff */
[----:B------:R-:W-:Y:S01]  /*20a50*/  IMAD.X R151, RZ, RZ, RZ, P2 ;  /* 0x000000ffff977224 */ /* 0x000fe200010e06ff */
[----:B------:R-:W-:Y:S01]  /*20a60*/  IADD3 R145, P2, PT, R147, R56, RZ ;  /* 0x0000003893917210 */ /* 0x000fe20007f5e0ff */
[----:B------:R-:W-:Y:S02]  /*20a70*/  IMAD.X R153, RZ, RZ, R153, P1 ;  /* 0x000000ffff997224 */ /* 0x000fe400008e0699 */
[----:B------:R-:W-:Y:S02]  /*20a80*/  IMAD.MOV.U32 R184, RZ, RZ, R57 ;  /* 0x000000ffffb87224 */ /* 0x000fe400078e0039 */
[----:B------:R-:W-:-:S04]  /*20a90*/  IMAD.WIDE.U32 R56, R223, R55, RZ ;  /* 0x00000037df387225 */ /* 0x000fc800078e00ff */
[----:B------:R-:W-:Y:S01]  /*20aa0*/  IMAD.WIDE.U32.X R154, R59, R51, R154, P3 ;  /* 0x000000333b9a7225 */ /* 0x000fe200018e049a */
[----:B------:R-:W-:-:S03]  /*20ab0*/  IADD3 R141, P3, PT, R158, R172, RZ ;  /* 0x000000ac9e8d7210 */ /* 0x000fc60007f7e0ff */
[----:B------:R-:W-:-:S04]  /*20ac0*/  IMAD.WIDE.U32 R192, R153, R124, RZ ;  /* 0x0000007c99c07225 */ /* 0x000fc800078e00ff */
[----:B------:R-:W-:-:S04]  /*20ad0*/  IMAD.WIDE.U32 R216, R225, 0x13, RZ ;  /* 0x00000013e1d87825 */ /* 0x000fc800078e00ff */
[----:B------:R-:W-:-:S04]  /*20ae0*/  IMAD.WIDE.U32.X R178, R59, R49, R178, P0 ;  /* 0x000000313bb27225 */ /* 0x000fc800000e04b2 */
[----:B------:R-:W-:-:S04]  /*20af0*/  IMAD.WIDE.U32.X R150, R59, R53, R150, P4 ;  /* 0x000000353b967225 */ /* 0x000fc800020e0496 */
[----:B------:R-:W-:Y:S01]  /*20b00*/  IMAD.WIDE.U32.X R184, R59, R196, R184, P2 ;  /* 0x000000c43bb87225 */ /* 0x000fe200010e04b8 */
[----:B------:R-:W-:-:S03]  /*20b10*/  IADD3 R59, P0, PT, R141, R176, RZ ;  /* 0x000000b08d3b7210 */ /* 0x000fc60007f1e0ff */
[----:B------:R-:W-:-:S04]  /*20b20*/  IMAD.WIDE.U32 R56, P1, R196, R166, R56 ;  /* 0x000000a6c4387225 */ /* 0x000fc80007820038 */
[----:B------:R-:W-:Y:S01]  /*20b30*/  IMAD R141, R153, 0x13, RZ ;  /* 0x00000013998d7824 */ /* 0x000fe200078e02ff */
[----:B------:R-:W-:Y:S01]  /*20b40*/  IADD3 R56, P2, PT, R173, R56, RZ ;  /* 0x00000038ad387210 */ /* 0x000fe20007f5e0ff */
[----:B------:R-:W-:Y:S01]  /*20b50*/  IMAD.WIDE.U32 R192, P5, R225, R54, R192 ;  /* 0x00000036e1c07225 */ /* 0x000fe200078a00c0 */
[----:B------:R-:W-:-:S03]  /*20b60*/  IADD3.X R173, PT, PT, RZ, RZ, RZ, P1, !PT ;  /* 0x000000ffffad7210 */ /* 0x000fc60000ffe4ff */
[----:B------:R-:W-:Y:S01]  /*20b70*/  IMAD.WIDE.U32 R190, R53, R216, RZ ;  /* 0x000000d835be7225 */ /* 0x000fe200078e00ff */
[----:B------:R-:W-:-:S03]  /*20b80*/  IADD3 R167, P1, PT, R159, R192, RZ ;  /* 0x000000c09fa77210 */ /* 0x000fc60007f3e0ff */
[----:B------:R-:W-:Y:S01]  /*20b90*/  IMAD.IADD R141, R217, 0x1, R141 ;  /* 0x00000001d98d7824 */ /* 0x000fe200078e028d */
[----:B------:R-:W-:Y:S01]  /*20ba0*/  IADD3.X R56, P3, PT, R56, R167, RZ, P3, !PT ;  /* 0x000000a738387210 */ /* 0x000fe20001f7e4ff */
[----:B------:R-:W-:-:S03]  /*20bb0*/  IMAD.WIDE.U32 R194, R223, R124, RZ ;  /* 0x0000007cdfc27225 */ /* 0x000fc600078e00ff */
[----:B------:R-:W-:Y:S01]  /*20bc0*/  IADD3.X R219, P0, PT, R56, R219, RZ, P0, !PT ;  /* 0x000000db38db7210 */ /* 0x000fe2000071e4ff */
[----:B------:R-:W-:-:S04]  /*20bd0*/  IMAD.WIDE.U32 R190, P4, R141, R50, R190 ;  /* 0x000000328dbe7225 */ /* 0x000fc800078800be */
[----:B------:R-:W-:-:S04]  /*20be0*/  IMAD.WIDE.U32 R216, R50, R216, RZ ;  /* 0x000000d832d87225 */ /* 0x000fc800078e00ff */
[----:B------:R-:W-:Y:S01]  /*20bf0*/  IMAD.MOV.U32 R172, RZ, RZ, R57 ;  /* 0x000000ffffac7224 */ /* 0x000fe200078e0039 */
[----:B------:R-:W-:Y:S01]  /*20c00*/  IADD3.X R57, PT, PT, RZ, RZ, RZ, P4, !PT ;  /* 0x000000ffff397210 */ /* 0x000fe200027fe4ff */
[----:B------:R-:W-:Y:S01]  /*20c10*/  IMAD.X R177, RZ, RZ, RZ, P5 ;  /* 0x000000ffffb17224 */ /* 0x000fe200028e06ff */
[----:B------:R-:W-:Y:S01]  /*20c20*/  IADD3 R189, P4, PT, R217, R190, RZ ;  /* 0x000000bed9bd7210 */ /* 0x000fe20007f9e0ff */
[----:B------:R-:W-:Y:S02]  /*20c30*/  IMAD.MOV.U32 R176, RZ, RZ, R193 ;  /* 0x000000ffffb07224 */ /* 0x000fe400078e00c1 */
[----:B------:R-:W-:-:S04]  /*20c40*/  IMAD.WIDE.U32 R158, R166, R124, RZ ;  /* 0x0000007ca69e7225 */ /* 0x000fc800078e00ff */
[----:B------:R-:W-:-:S04]  /*20c50*/  IMAD.WIDE.U32 R194, P5, R54, R166, R194 ;  /* 0x000000a636c27225 */ /* 0x000fc800078a00c2 */
[----:B------:R-:W-:Y:S01]  /*20c60*/  IMAD.WIDE.U32.X R172, R223, R196, R172, P2 ;  /* 0x000000c4dfac7225 */ /* 0x000fe200010e04ac */
[----:B------:R-:W-:-:S03]  /*20c70*/  IADD3 R147, P2, PT, R158, R216, RZ ;  /* 0x000000d89e937210 */ /* 0x000fc60007f5e0ff */
[----:B------:R-:W-:Y:S01]  /*20c80*/  IMAD.WIDE.U32.X R176, R153, R54, R176, P1 ;  /* 0x0000003699b07225 */ /* 0x000fe200008e04b0 */
[----:B------:R-:W-:-:S03]  /*20c90*/  IADD3 R194, P1, PT, R159, R194, RZ ;  /* 0x000000c29fc27210 */ /* 0x000fc60007f3e0ff */
[----:B------:R-:W-:Y:S01]  /*20ca0*/  IMAD.MOV.U32 R56, RZ, RZ, R191 ;  /* 0x000000ffff387224 */ /* 0x000fe200078e00bf */
[----:B------:R-:W-:Y:S01]  /*20cb0*/  IADD3.X R194, P2, PT, R194, R189, RZ, P2, !PT ;  /* 0x000000bdc2c27210 */ /* 0x000fe2000175e4ff */
[----:B------:R-:W-:-:S04]  /*20cc0*/  IMAD.WIDE.U32 R192, R51, R166, RZ ;  /* 0x000000a633c07225 */ /* 0x000fc800078e00ff */
[----:B------:R-:W-:Y:S01]  /*20cd0*/  IMAD.WIDE.U32.X R56, R141, R53, R56, P4 ;  /* 0x000000358d387225 */ /* 0x000fe200020e0438 */
[----:B------:R-:W-:Y:S02]  /*20ce0*/  IADD3.X R217, P3, P4, R168, R176, R172, P0, P3 ;  /* 0x000000b0a8d97210 */ /* 0x000fe400004664ac */
[----:B------:R-:W-:Y:S01]  /*20cf0*/  IADD3 R141, P0, PT, R147, R186, RZ ;  /* 0x000000ba938d7210 */ /* 0x000fe20007f1e0ff */
        /* <DEDUP_REMOVED lines=10> */
[----:B------:R-:W-:Y:S02]  /*20da0*/  IMAD.MOV.U32 R168, RZ, RZ, R159 ;  /* 0x000000ffffa87224 */ /* 0x000fe400078e009f */
[----:B------:R-:W-:-:S04]  /*20db0*/  IMAD.WIDE.U32 R158, R50, R166, RZ ;  /* 0x000000a6329e7225 */ /* 0x000fc800078e00ff */
[----:B------:R-:W-:Y:S01]  /*20dc0*/  IMAD.X R177, RZ, RZ, RZ, P4 ;  /* 0x000000ffffb17224 */ /* 0x000fe200020e06ff */
[----:B------:R-:W-:Y:S01]  /*20dd0*/  IADD3 R173, P4, PT, R173, R192, RZ ;  /* 0x000000c0adad7210 */ /* 0x000fe20007f9e0ff */
[----:B------:R-:W-:Y:S01]  /*20de0*/  IMAD.MOV.U32 R166, RZ, RZ, R193 ;  /* 0x000000ffffa67224 */ /* 0x000fe200078e00c1 */
[----:B------:R-:W-:Y:S01]  /*20df0*/  IADD3.X R193, PT, PT, RZ, RZ, RZ, P5, !PT ;  /* 0x000000ffffc17210 */ /* 0x000fe20002ffe4ff */
[----:B------:R-:W-:Y:S01]  /*20e00*/  IMAD.MOV.U32 R192, RZ, RZ, R195 ;  /* 0x000000ffffc07224 */ /* 0x000fe200078e00c3 */
[----:B------:R-:W-:Y:S01]  /*20e10*/  IADD3 R187, P5, PT, R159, R190, RZ ;  /* 0x000000be9fbb7210 */ /* 0x000fe20007fbe0ff */
[----:B------:R-:W-:Y:S02]  /*20e20*/  IMAD.MOV.U32 R176, RZ, RZ, R191 ;  /* 0x000000ffffb07224 */ /* 0x000fe400078e00bf */
[----:B------:R-:W-:Y:S01]  /*20e30*/  IMAD.X R169, RZ, RZ, RZ, P6 ;  /* 0x000000ffffa97224 */ /* 0x000fe200030e06ff */
[----:B------:R-:W-:Y:S01]  /*20e40*/  IADD3.X R229, P6, PT, R194, R229, RZ, P0, !PT ;  /* 0x000000e5c2e57210 */ /* 0x000fe200007de4ff */
[----:B------:R-:W-:Y:S01]  /*20e50*/  IMAD.WIDE.U32.X R190, R223, R54, R192, P1 ;  /* 0x00000036dfbe7225 */ /* 0x000fe200008e04c0 */
[----:B------:R-:W-:-:S02]  /*20e60*/  IADD3 R193, P1, PT, R59, R188, RZ ;  /* 0x000000bc3bc17210 */ /* 0x000fc40007f3e0ff */
[----:B------:R-:W-:Y:S01]  /*20e70*/  IADD3 R141, P0, PT, R141, R58, RZ ;  /* 0x0000003a8d8d7210 */ /* 0x000fe20007f1e0ff */
[----:B------:R-:W-:Y:S01]  /*20e80*/  IMAD.WIDE.U32 R188, R49, R225, RZ ;  /* 0x000000e131bc7225 */ /* 0x000fe200078e00ff */
[----:B------:R-:W-:Y:S02]  /*20e90*/  IADD3.X R221, P2, P6, R182, R56, R190, P6, P2 ;  /* 0x00000038b6dd7210 */ /* 0x000fe400036444be */
[----:B------:R-:W-:Y:S01]  /*20ea0*/  IADD3.X R218, P0, PT, R229, R218, RZ, P0, !PT ;  /* 0x000000dae5da7210 */ /* 0x000fe2000071e4ff */
[----:B------:R-:W-:Y:S01]  /*20eb0*/  IMAD.WIDE.U32.X R168, R223, R49, R168, P3 ;  /* 0x00000031dfa87225 */ /* 0x000fe200018e04a8 */
[----:B------:R-:W-:-:S03]  /*20ec0*/  IADD3.X R212, P1, PT, R219, R212, RZ, P1, !PT ;  /* 0x000000d4dbd47210 */ /* 0x000fc60000f3e4ff */
[----:B------:R-:W-:-:S04]  /*20ed0*/  IMAD.WIDE.U32 R58, R51, R225, RZ ;  /* 0x000000e1333a7225 */ /* 0x000fc800078e00ff */
[----:B------:R-:W-:-:S04]  /*20ee0*/  IMAD.WIDE.U32.X R166, R223, R51, R166, P4 ;  /* 0x00000033dfa67225 */ /* 0x000fc800020e04a6 */
[----:B------:R-:W-:Y:S01]  /*20ef0*/  IMAD.WIDE.U32.X R176, R223, R53, R176, P5 ;  /* 0x00000035dfb07225 */ /* 0x000fe200028e04b0 */
[----:B------:R-:W-:-:S03]  /*20f00*/  IADD3.X R223, PT, PT, R183, R57, R191, P2, P6 ;  /* 0x00000039b7df7210 */ /* 0x000fc600017ec4bf */
[----:B------:R-:W-:-:S04]  /*20f10*/  IMAD.WIDE.U32 R56, R48, R225, RZ ;  /* 0x000000e130387225 */ /* 0x000fc800078e00ff */
[----:B------:R-:W-:Y:S01]  /*20f20*/  IMAD.WIDE.U32 R188, P3, R153, R46, R188 ;  /* 0x0000002e99bc7225 */ /* 0x000fe200078600bc */
[----:B------:R-:W-:-:S03]  /*20f30*/  IADD3 R227, P5, PT, R56, R158, RZ ;  /* 0x0000009e38e37210 */ /* 0x000fc60007fbe0ff */
[----:B------:R-:W-:Y:S01]  /*20f40*/  IMAD.WIDE.U32 R182, R46, R225, RZ ;  /* 0x000000e12eb67225 */ /* 0x000fe200078e00ff */
[----:B------:R-:W-:-:S03]  /*20f50*/  MOV R158, R189 ;  /* 0x000000bd009e7202 */ /* 0x000fc60000000f00 */
[----:B------:R-:W-:Y:S01]  /*20f60*/  IMAD.WIDE.U32 R190, R153, R55, RZ ;  /* 0x0000003799be7225 */ /* 0x000fe200078e00ff */
[----:B------:R-:W-:-:S03]  /*20f70*/  IADD3 R216, P4, PT, R183, R188, RZ ;  /* 0x000000bcb7d87210 */ /* 0x000fc60007f9e0ff */
[----:B------:R-:W-:-:S04]  /*20f80*/  IMAD.WIDE.U32 R58, P2, R153, R48, R58 ;  /* 0x00000030993a7225 */ /* 0x000fc8000784003a */
[----:B------:R-:W-:Y:S01]  /*20f90*/  IMAD.X R159, RZ, RZ, RZ, P3 ;  /* 0x000000ffff9f7224 */ /* 0x000fe200018e06ff */
[----:B------:R-:W-:Y:S01]  /*20fa0*/  IADD3 R183, P3, PT, R193, R140, RZ ;  /* 0x0000008cc1b77210 */ /* 0x000fe20007f7e0ff */
[----:B------:R-:W-:Y:S02]  /*20fb0*/  IMAD.X R195, RZ, RZ, RZ, P2 ;  /* 0x000000ffffc37224 */ /* 0x000fe400010e06ff */
[----:B------:R-:W-:-:S04]  /*20fc0*/  IMAD.WIDE.U32 R192, R215, R124, RZ ;  /* 0x0000007cd7c07225 */ /* 0x000fc800078e00ff */
[----:B------:R-:W-:-:S04]  /*20fd0*/  IMAD.WIDE.U32 R190, P2, R225, R196, R190 ;  /* 0x000000c4e1be7225 */ /* 0x000fc800078400be */
[----:B------:R-:W-:Y:S01]  /*20fe0*/  IMAD.WIDE.U32.X R158, R153, R49, R158, P4 ;  /* 0x00000031999e7225 */ /* 0x000fe200020e049e */
[----:B------:R-:W-:-:S03]  /*20ff0*/  IADD3 R220, P4, PT, R57, R58, RZ ;  /* 0x0000003a39dc7210 */ /* 0x000fc60007f9e0ff */
[----:B------:R-:W-:Y:S01]  /*21000*/  IMAD.X R57, RZ, RZ, RZ, P2 ;  /* 0x000000ffff397224 */ /* 0x000fe200010e06ff */
[----:B------:R-:W-:Y:S01]  /*21010*/  IADD3 R146, P2, PT, R141, R146, RZ ;  /* 0x000000928d927210 */ /* 0x000fe20007f5e0ff */
[C---:B------:R-:W-:Y:S01]  /*21020*/  IMAD.WIDE.U32 R192, P6, R231.reuse, R54, R192 ;  /* 0x00000036e7c07225 */ /* 0x040fe200078c00c0 */
[----:B------:R-:W-:Y:S02]  /*21030*/  IADD3.X R187, P5, PT, R220, R187, RZ, P5, !PT ;  /* 0x000000bbdcbb7210 */ /* 0x000fe40002fbe4ff */
[----:B------:R-:W-:Y:S01]  /*21040*/  IADD3.X R145, P2, PT, R218, R145, RZ, P2, !PT ;  /* 0x00000091da917210 */ /* 0x000fe2000175e4ff */
[----:B------:R-:W-:-:S03]  /*21050*/  IMAD.WIDE.U32 R140, R231, R124, RZ ;  /* 0x0000007ce78c7225 */ /* 0x000fc600078e00ff */
[----:B------:R-:W-:Y:S01]  /*21060*/  IADD3.X R180, P0, P2, R184, R221, R180, P2, P0 ;  /* 0x000000ddb8b47210 */ /* 0x000fe200012004b4 */
[----:B------:R-:W-:Y:S01]  /*21070*/  IMAD.MOV.U32 R194, RZ, RZ, R59 ;  /* 0x000000ffffc27224 */ /* 0x000fe200078e003b */
[----:B------:R-:W-:Y:S01]  /*21080*/  IADD3.X R59, PT, PT, RZ, RZ, RZ, P6, !PT ;  /* 0x000000ffff3b7210 */ /* 0x000fe200037fe4ff */
[----:B------:R-:W-:Y:S01]  /*21090*/  IMAD.WIDE.U32 R188, R225, R55, RZ ;  /* 0x00000037e1bc7225 */ /* 0x000fe200078e00ff */
[----:B------:R-:W-:Y:S02]  /*210a0*/  IADD3 R141, P6, PT, R141, R192, RZ ;  /* 0x000000c08d8d7210 */ /* 0x000fe40007fde0ff */
[----:B------:R-:W-:Y:S01]  /*210b0*/  IADD3.X R223, PT, PT, R185, R223, R181, P0, P2 ;  /* 0x000000dfb9df7210 */ /* 0x000fe200007e44b5 */
[----:B------:R-:W-:Y:S01]  /*210c0*/  IMAD.WIDE.U32.X R194, R153, R51, R194, P4 ;  /* 0x0000003399c27225 */ /* 0x000fe200020e04c2 */
[----:B------:R-:W-:-:S03]  /*210d0*/  IADD3 R190, P4, PT, R189, R190, RZ ;  /* 0x000000bebdbe7210 */ /* 0x000fc60007f9e0ff */
[----:B------:R-:W-:Y:S02]  /*210e0*/  IMAD.MOV.U32 R58, RZ, RZ, R193 ;  /* 0x000000ffff3a7224 */ /* 0x000fe400078e00c1 */
[----:B------:R-:W-:Y:S01]  /*210f0*/  IMAD.MOV.U32 R56, RZ, RZ, R191 ;  /* 0x000000ffff387224 */ /* 0x000fe200078e00bf */
[----:B------:R-:W-:Y:S01]  /*21100*/  IADD3.X R191, P3, PT, R212, R211, RZ, P3, !PT ;  /* 0x000000d3d4bf7210 */ /* 0x000fe20001f7e4ff */
[----:B------:R-:W-:Y:S01]  /*21110*/  IMAD.WIDE.U32.X R58, R215, R54, R58, P6 ;  /* 0x00000036d73a7225 */ /* 0x000fe200030e043a */
[----:B------:R-:W-:Y:S02]  /*21120*/  IADD3 R227, P6, PT, R227, R134, RZ ;  /* 0x00000086e3e37210 */ /* 0x000fe40007fde0ff */
[----:B------:R-:W-:Y:S01]  /*21130*/  IADD3.X R217, P1, P3, R178, R217, R130, P3, P1 ;  /* 0x000000d9b2d97210 */ /* 0x000fe20001b22482 */
[----:B------:R-:W-:Y:S01]  /*21140*/  IMAD.WIDE.U32.X R56, R153, R196, R56, P4 ;  /* 0x000000c499387225 */ /* 0x000fe200020e0438 */
[----:B------:R-:W-:Y:S02]  /*21150*/  IADD3 R189, P4, PT, R188, R186, RZ ;  /* 0x000000babcbd7210 */ /* 0x000fe40007f9e0ff */
[----:B------:R-:W-:-:S02]  /*21160*/  IADD3.X R214, P6, PT, R187, R214, RZ, P6, !PT ;  /* 0x000000d6bbd67210 */ /* 0x000fc400037de4ff */
[----:B------:R-:W-:Y:S02]  /*21170*/  SHF.L.W.U32.HI R130, R145, 0xd, R180 ;  /* 0x0000000d91827819 */ /* 0x000fe40000010eb4 */
[----:B------:R-:W-:Y:S02]  /*21180*/  IADD3 R181, P2, PT, R189, R148, RZ ;  /* 0x00000094bdb57210 */ /* 0x000fe40007f5e0ff */
[----:B------:R-:W-:Y:S02]  /*21190*/  IADD3.X R148, PT, PT, R179, R147, R131, P1, P3 ;  /* 0x00000093b3947210 */ /* 0x000fe40000fe6483 */
[----:B------:R-:W-:Y:S02]  /*211a0*/  IADD3.X R131, P5, P6, R174, R176, R194, P6, P5 ;  /* 0x000000b0ae837210 */ /* 0x000fe400036aa4c2 */
[----:B------:R-:W-:Y:S02]  /*211b0*/  IADD3 R211, P3, PT, R130, R183, RZ ;  /* 0x000000b782d37210 */ /* 0x000fe40007f7e0ff */
[----:B------:R-:W-:-:S02]  /*211c0*/  SHF.L.W.U32.HI R130, R180, 0xd, R223 ;  /* 0x0000000db4827819 */ /* 0x000fc40000010edf */
[----:B------:R-:W-:Y:S02]  /*211d0*/  IADD3.X R147, PT, PT, R175, R177, R195, P5, P6 ;  /* 0x000000b1af937210 */ /* 0x000fe40002fec4c3 */
[----:B------:R-:W-:Y:S02]  /*211e0*/  IADD3 R153, P0, PT, R182, R172, RZ ;  /* 0x000000acb6997210 */ /* 0x000fe40007f1e0ff */
[----:B------:R-:W-:Y:S02]  /*211f0*/  IADD3 R175, P5, PT, R181, R144, RZ ;  /* 0x00000090b5af7210 */ /* 0x000fe40007fbe0ff */
[----:B------:R-:W-:Y:S02]  /*21200*/  IADD3.X R190, P4, PT, R190, R213, RZ, P4, !PT ;  /* 0x000000d5bebe7210 */ /* 0x000fe4000279e4ff */
[----:B------:R-:W-:Y:S02]  /*21210*/  IADD3.X R144, P3, PT, R130, R191, RZ, P3, !PT ;  /* 0x000000bf82907210 */ /* 0x000fe40001f7e4ff */
[----:B------:R-:W-:-:S02]  /*21220*/  IADD3.X R134, P0, PT, R216, R173, RZ, P0, !PT ;  /* 0x000000add8867210 */ /* 0x000fc4000071e4ff */
[----:B------:R-:W-:Y:S02]  /*21230*/  IADD3.X R130, P2, PT, R190, R149, RZ, P2, !PT ;  /* 0x00000095be827210 */ /* 0x000fe4000175e4ff */
[----:B------:R-:W-:Y:S02]  /*21240*/  LEA.HI.X R173, P3, R223, R217, RZ, 0xd, P3 ;  /* 0x000000d9dfad7211 */ /* 0x000fe40001876cff */
[----:B------:R-:W-:Y:S02]  /*21250*/  IADD3 R153, P1, PT, R153, R156, RZ ;  /* 0x0000009c99997210 */ /* 0x000fe40007f3e0ff */
[----:B------:R-:W-:Y:S01]  /*21260*/  IADD3.X R149, P4, P2, R170, R168, R56, P2, P4 ;  /* 0x000000a8aa957210 */ /* 0x000fe20001288438 */
[----:B------:R-:W-:Y:S01]  /*21270*/  IMAD.X R148, RZ, RZ, R148, P3 ;  /* 0x000000ffff947224 */ /* 0x000fe200018e0694 */
[----:B------:R-:W-:Y:S02]  /*21280*/  IADD3 R142, P6, PT, R175, R142, RZ ;  /* 0x0000008eaf8e7210 */ /* 0x000fe40007fde0ff */
[----:B------:R-:W-:-:S02]  /*21290*/  IADD3.X R134, P1, PT, R134, R157, RZ, P1, !PT ;  /* 0x0000009d86867210 */ /* 0x000fc40000f3e4ff */
[----:B------:R-:W-:Y:S02]  /*212a0*/  IADD3.X R56, P5, PT, R130, R163, RZ, P5, !PT ;  /* 0x000000a382387210 */ /* 0x000fe40002fbe4ff */
[----:B------:R-:W-:Y:S02]  /*212b0*/  SHF.L.W.U32.HI R183, R144, 0xd, R173 ;  /* 0x0000000d90b77819 */ /* 0x000fe40000010ead */
[----:B------:R-:W-:Y:S02]  /*212c0*/  IADD3.X R169, PT, PT, R171, R169, R57, P4, P2 ;  /* 0x000000a9aba97210 */ /* 0x000fe400027e4439 */
[----:B------:R-:W-:Y:S02]  /*212d0*/  IADD3.X R161, P6, PT, R56, R161, RZ, P6, !PT ;  /* 0x000000a138a17210 */ /* 0x000fe400037de4ff */
[----:B------:R-:W-:Y:S02]  /*212e0*/  IADD3.X R57, P1, P4, R164, R166, R158, P1, P0 ;  /* 0x000000a6a4397210 */ /* 0x000fe40000c2049e */
[----:B------:R-:W-:-:S02]  /*212f0*/  IADD3 R183, P3, PT, R183, R142, RZ ;  /* 0x0000008eb7b77210 */ /* 0x000fc40007f7e0ff */
[----:B------:R-:W-:Y:S02]  /*21300*/  SHF.L.W.U32.HI R56, R173, 0xd, R148 ;  /* 0x0000000dad387819 */ /* 0x000fe40000010e94 */
[----:B------:R-:W-:Y:S02]  /*21310*/  IADD3 R163, P2, PT, R153, R162, RZ ;  /* 0x000000a299a37210 */ /* 0x000fe40007f5e0ff */
[----:B------:R-:W-:Y:S02]  /*21320*/  IADD3.X R175, PT, PT, R165, R167, R159, P1, P4 ;  /* 0x000000a7a5af7210 */ /* 0x000fe40000fe849f */
[----:B------:R-:W-:Y:S02]  /*21330*/  IADD3.X R56, P1, PT, R56, R161, RZ, P3, !PT ;  /* 0x000000a138387210 */ /* 0x000fe40001f3e4ff */
[----:B------:R-:W-:Y:S02]  /*21340*/  IADD3.X R130, P6, P5, R154, R149, R132, P6, P5 ;  /* 0x000000959a827210 */ /* 0x000fe400035ca484 */
[----:B------:R-:W-:-:S02]  /*21350*/  IADD3 R227, P0, PT, R227, R160, RZ ;  /* 0x000000a0e3e37210 */ /* 0x000fc40007f1e0ff */
[----:B------:R-:W-:Y:S02]  /*21360*/  IADD3.X R134, P2, PT, R134, R129, RZ, P2, !PT ;  /* 0x0000008186867210 */ /* 0x000fe4000175e4ff */
[----:B------:R-:W-:Y:S02]  /*21370*/  LEA.HI.X R129, P1, R148, R130, RZ, 0xd, P1 ;  /* 0x0000008294817211 */ /* 0x000fe40000836cff */
[----:B------:R-:W-:Y:S02]  /*21380*/  IADD3.X R133, PT, PT, R155, R169, R133, P6, P5 ;  /* 0x000000a99b857210 */ /* 0x000fe400037ea485 */
[----:B------:R-:W-:Y:S02]  /*21390*/  IADD3 R152, P4, PT, R163, R152, RZ ;  /* 0x00000098a3987210 */ /* 0x000fe40007f9e0ff */
[----:B------:R-:W-:Y:S02]  /*213a0*/  IADD3 R140, P3, PT, R227, R140, RZ ;  /* 0x0000008ce38c7210 */ /* 0x000fe40007f7e0ff */
[----:B------:R-:W-:-:S02]  /*213b0*/  IADD3.X R132, P0, PT, R214, R135, RZ, P0, !PT ;  /* 0x00000087d6847210 */ /* 0x000fc4000071e4ff */
[----:B------:R-:W-:Y:S02]  /*213c0*/  SHF.L.W.U32.HI R187, R56, 0xd, R129 ;  /* 0x0000000d38bb7819 */ /* 0x000fe40000010e81 */
[----:B------:R-:W-:Y:S02]  /*213d0*/  IADD3.X R133, PT, PT, RZ, R133, RZ, P1, !PT ;  /* 0x00000085ff857210 */ /* 0x000fe40000ffe4ff */
[----:B------:R-:W-:Y:S02]  /*213e0*/  IADD3.X R134, P4, PT, R134, R143, RZ, P4, !PT ;  /* 0x0000008f86867210 */ /* 0x000fe4000279e4ff */
[----:B------:R-:W-:Y:S02]  /*213f0*/  LOP3.LUT R185, R56, 0x7ffff, RZ, 0xc0, !PT ;  /* 0x0007ffff38b97812 */ /* 0x000fe400078ec0ff */
[----:B------:R-:W-:Y:S02]  /*21400*/  IADD3.X R132, P3, PT, R132, R141, RZ, P3, !PT ;  /* 0x0000008d84847210 */ /* 0x000fe40001f7e4ff */
[----:B------:R-:W-:Y:S01]  /*21410*/  IADD3 R187, P1, PT, R187, R152, RZ ;  /* 0x00000098bbbb7210 */ /* 0x000fe20007f3e0ff */
[----:B------:R-:W-:Y:S01]  /*21420*/  IMAD R143, R185, 0x13, RZ ;  /* 0x00000013b98f7824 */ /* 0x000fe200078e02ff */
[----:B------:R-:W-:Y:S01]  /*21430*/  SHF.L.W.U32.HI R129, R129, 0xd, R133 ;  /* 0x0000000d81817819 */ /* 0x000fe20000010e85 */
[----:B------:R-:W-:Y:S01]  /*21440*/  IMAD.WIDE.U32 R148, R185, R199, RZ ;  /* 0x000000c7b9947225 */ /* 0x000fe200078e00ff */
[----:B------:R-:W-:-:S02]  /*21450*/  IADD3.X R130, P2, P4, R150, R57, R138, P4, P2 ;  /* 0x0000003996827210 */ /* 0x000fc4000244448a */
[----:B------:R-:W-:Y:S01]  /*21460*/  IADD3.X R170, P0, P3, R58, R131, R136, P3, P0 ;  /* 0x000000833aaa7210 */ /* 0x000fe20001b00488 */
[----:B------:R-:W-:Y:S01]  /*21470*/  IMAD.WIDE.U32 R56, R185, R207, RZ ;  /* 0x000000cfb9387225 */ /* 0x000fe200078e00ff */
[----:B------:R-:W-:Y:S02]  /*21480*/  IADD3.X R129, P1, PT, R129, R134, RZ, P1, !PT ;  /* 0x0000008681817210 */ /* 0x000fe40000f3e4ff */
[----:B------:R-:W-:Y:S01]  /*21490*/  IADD3.X R147, PT, PT, R59, R147, R137, P0, P3 ;  /* 0x000000933b937210 */ /* 0x000fe200007e6489 */
[----:B------:R-:W-:Y:S01]  /*214a0*/  IMAD.WIDE.U32 R134, R183, 0x13, RZ ;  /* 0x00000013b7867825 */ /* 0x000fe200078e00ff */
[----:B------:R-:W-:Y:S02]  /*214b0*/  IADD3.X R175, PT, PT, R151, R175, R139, P2, P4 ;  /* 0x000000af97af7210 */ /* 0x000fe400017e848b */
[----:B------:R-:W-:Y:S01]  /*214c0*/  LEA.HI.X R136, P0, R133, R130, RZ, 0xd, P1 ;  /* 0x0000008285887211 */ /* 0x000fe20000816cff */
[----:B------:R-:W-:Y:S01]  /*214d0*/  IMAD.WIDE.U32 R56, P2, R183, R204, R56 ;  /* 0x000000ccb7387225 */ /* 0x000fe20007840038 */
[----:B------:R-:W-:-:S02]  /*214e0*/  LOP3.LUT R191, R129, 0x7ffff, RZ, 0xc0, !PT ;  /* 0x0007ffff81bf7812 */ /* 0x000fc400078ec0ff */
[----:B------:R-:W-:Y:S01]  /*214f0*/  SHF.L.W.U32.HI R189, R129, 0xd, R136 ;  /* 0x0000000d81bd7819 */ /* 0x000fe20000010e88 */
[----:B------:R-:W-:Y:S01]  /*21500*/  IMAD.WIDE.U32 R130, R183, R207, RZ ;  /* 0x000000cfb7827225 */ /* 0x000fe200078e00ff */
[----:B------:R-:W-:-:S03]  /*21510*/  IADD3.X R175, PT, PT, RZ, R175, RZ, P0, !PT ;  /* 0x000000afffaf7210 */ /* 0x000fc600007fe4ff */
[----:B------:R-:W-:Y:S01]  /*21520*/  IMAD.WIDE.U32 R152, R187, R128, RZ ;  /* 0x00000080bb987225 */ /* 0x000fe200078e00ff */
[----:B------:R-:W-:Y:S02]  /*21530*/  IADD3 R168, P4, PT, R131, R56, RZ ;  /* 0x0000003883a87210 */ /* 0x000fe40007f9e0ff */
[----:B------:R-:W-:Y:S01]  /*21540*/  SHF.L.W.U32.HI R171, R136, 0xd, R175 ;  /* 0x0000000d88ab7819 */ /* 0x000fe20000010eaf */
[----:B------:R-:W-:Y:S01]  /*21550*/  IMAD.WIDE.U32 R58, R210, R134, RZ ;  /* 0x00000086d23a7225 */ /* 0x000fe200078e00ff */
[----:B------:R-:W-:-:S03]  /*21560*/  IADD3 R167, P1, PT, R152, R130, RZ ;  /* 0x0000008298a77210 */ /* 0x000fc60007f3e0ff */
[----:B------:R-:W-:Y:S02]  /*21570*/  IMAD.IADD R143, R135, 0x1, R143 ;  /* 0x00000001878f7824 */ /* 0x000fe400078e028f */
[----:B------:R-:W-:Y:S01]  /*21580*/  IMAD.X R139, RZ, RZ, RZ, P2 ;  /* 0x000000ffff8b7224 */ /* 0x000fe200010e06ff */
[----:B------:R-:W-:Y:S01]  /*21590*/  IADD3 R189, P2, PT, R189, R140, RZ ;  /* 0x0000008cbdbd7210 */ /* 0x000fe20007f5e0ff */
[----:B------:R-:W-:-:S03]  /*215a0*/  IMAD.WIDE.U32 R130, R202, R134, RZ ;  /* 0x00000086ca827225 */ /* 0x000fc600078e00ff */
[----:B------:R-:W-:Y:S01]  /*215b0*/  IADD3.X R171, P0, PT, R171, R132, RZ, P2, !PT ;  /* 0x00000084abab7210 */ /* 0x000fe2000171e4ff */
[----:B------:R-:W-:-:S03]  /*215c0*/  IMAD.WIDE.U32 R58, P3, R143, R208, R58 ;  /* 0x000000d08f3a7225 */ /* 0x000fc6000786003a */
[----:B------:R-:W-:Y:S01]  /*215d0*/  LOP3.LUT R193, R171, 0x7ffff, RZ, 0xc0, !PT ;  /* 0x0007ffffabc17812 */ /* 0x000fe200078ec0ff */
[----:B------:R-:W-:-:S04]  /*215e0*/  IMAD.WIDE.U32 R158, R208, R134, RZ ;  /* 0x00000086d09e7225 */ /* 0x000fc800078e00ff */
[----:B------:R-:W-:-:S04]  /*215f0*/  IMAD.WIDE.U32 R160, R187, 0x13, RZ ;  /* 0x00000013bba07825 */ /* 0x000fc800078e00ff */
[----:B------:R-:W-:Y:S02]  /*21600*/  IMAD R163, R191, 0x13, RZ ;  /* 0x00000013bfa37824 */ /* 0x000fe400078e02ff */
[----:B------:R-:W-:Y:S02]  /*21610*/  IMAD.MOV.U32 R138, RZ, RZ, R57 ;  /* 0x000000ffff8a7224 */ /* 0x000fe400078e0039 */
[----:B------:R-:W-:Y:S01]  /*21620*/  IMAD.X R57, RZ, RZ, RZ, P3 ;  /* 0x000000ffff397224 */ /* 0x000fe200018e06ff */
[----:B------:R-:W-:Y:S01]  /*21630*/  IADD3 R164, P3, PT, R159, R58, RZ ;  /* 0x0000003a9fa47210 */ /* 0x000fe20007f7e0ff */
[----:B------:R-:W-:Y:S01]  /*21640*/  IMAD.WIDE.U32 R134, R209, R134, RZ ;  /* 0x00000086d1867225 */ /* 0x000fe200078e00ff */
[----:B------:R-:W-:-:S03]  /*21650*/  IADD3 R163, PT, PT, R161, R163, RZ ;  /* 0x000000a3a1a37210 */ /* 0x000fc60007ffe0ff */
[----:B------:R-:W-:-:S04]  /*21660*/  IMAD.WIDE.U32 R130, P5, R143, R209, R130 ;  /* 0x000000d18f827225 */ /* 0x000fc800078a0082 */
[----:B------:R-:W-:Y:S01]  /*21670*/  IMAD.MOV.U32 R56, RZ, RZ, R59 ;  /* 0x000000ffff387224 */ /* 0x000fe200078e003b */
[----:B------:R-:W-:Y:S01]  /*21680*/  IADD3 R142, P6, PT, R135, R130, RZ ;  /* 0x00000082878e7210 */ /* 0x000fe20007fde0ff */
[----:B------:R-:W-:-:S04]  /*21690*/  IMAD.WIDE.U32 R136, R210, R160, RZ ;  /* 0x000000a0d2887225 */ /* 0x000fc800078e00ff */
[----:B------:R-:W-:-:S04]  /*216a0*/  IMAD.WIDE.U32 R58, R208, R160, RZ ;  /* 0x000000a0d03a7225 */ /* 0x000fc800078e00ff */
[----:B------:R-:W-:Y:S01]  /*216b0*/  IMAD.MOV.U32 R132, RZ, RZ, R131 ;  /* 0x000000ffff847224 */ /* 0x000fe200078e0083 */
[----:B------:R-:W-:Y:S01]  /*216c0*/  IADD3 R129, P2, PT, R58, R134, RZ ;  /* 0x000000863a817210 */ /* 0x000fe20007f5e0ff */
[----:B------:R-:W-:Y:S02]  /*216d0*/  IMAD.X R133, RZ, RZ, RZ, P5 ;  /* 0x000000ffff857224 */ /* 0x000fe400028e06ff */
[----:B------:R-:W-:-:S04]  /*216e0*/  IMAD.WIDE.U32 R130, R189, 0x13, RZ ;  /* 0x00000013bd827825 */ /* 0x000fc800078e00ff */
[----:B------:R-:W-:Y:S02]  /*216f0*/  IMAD R159, R193, 0x13, RZ ;  /* 0x00000013c19f7824 */ /* 0x000fe400078e02ff */
[----:B------:R-:W-:-:S04]  /*21700*/  IMAD.WIDE.U32 R134, P5, R163, R208, R136 ;  /* 0x000000d0a3867225 */ /* 0x000fc800078a0088 */
[----:B------:R-:W-:Y:S01]  /*21710*/  IMAD.WIDE.U32.X R56, R143, R210, R56, P3 ;  /* 0x000000d28f387225 */ /* 0x000fe200018e0438 */
[----:B------:R-:W-:-:S03]  /*21720*/  MOV R154, R135 ;  /* 0x00000087009a7202 */ /* 0x000fc60000000f00 */
[----:B------:R-:W-:Y:S01]  /*21730*/  IMAD.IADD R159, R131, 0x1, R159 ;  /* 0x00000001839f7824 */ /* 0x000fe200078e029f */
[----:B------:R-:W-:Y:S01]  /*21740*/  IADD3 R131, P3, PT, R59, R134, RZ ;  /* 0x000000863b837210 */ /* 0x000fe20007f7e0ff */
[----:B------:R-:W-:-:S03]  /*21750*/  IMAD.WIDE.U32 R136, R191, R128, RZ ;  /* 0x00000080bf887225 */ /* 0x000fc600078e00ff */
[----:B------:R-:W-:Y:S01]  /*21760*/  IADD3.X R131, P2, PT, R142, R131, RZ, P2, !PT ;  /* 0x000000838e837210 */ /* 0x000fe2000175e4ff */
[----:B------:R-:W-:-:S04]  /*21770*/  IMAD.WIDE.U32 R140, R198, R130, RZ ;  /* 0x00000082c68c7225 */ /* 0x000fc800078e00ff */
[----:B------:R-:W-:-:S04]  /*21780*/  IMAD.WIDE.U32.X R132, R143, R202, R132, P6 ;  /* 0x000000ca8f847225 */ /* 0x000fc800030e0484 */
[----:B------:R-:W-:Y:S02]  /*21790*/  IMAD.X R155, RZ, RZ, RZ, P5 ;  /* 0x000000ffff9b7224 */ /* 0x000fe400028e06ff */
[----:B------:R-:W-:-:S04]  /*217a0*/  IMAD.WIDE.U32 R142, R199, R130, RZ ;  /* 0x00000082c78e7225 */ /* 0x000fc800078e00ff */
[----:B------:R-:W-:-:S04]  /*217b0*/  IMAD.WIDE.U32 R140, P5, R159, R199, R140 ;  /* 0x000000c79f8c7225 */ /* 0x000fc800078a008c */
[----:B------:R-:W-:-:S04]  /*217c0*/  IMAD.WIDE.U32 R136, P6, R187, R201, R136 ;  /* 0x000000c9bb887225 */ /* 0x000fc800078c0088 */
[----:B------:R-:W-:Y:S01]  /*217d0*/  IMAD.WIDE.U32.X R154, R163, R210, R154, P3 ;  /* 0x000000d2a39a7225 */ /* 0x000fe200018e049a */
[----:B------:R-:W-:Y:S02]  /*217e0*/  IADD3 R129, P3, PT, R129, R142, RZ ;  /* 0x0000008e81817210 */ /* 0x000fe40007f7e0ff */
[----:B------:R-:W-:Y:S01]  /*217f0*/  MOV R134, R137 ;  /* 0x0000008900867202 */ /* 0x000fe20000000f00 */
[----:B------:R-:W-:-:S04]  /*21800*/  IMAD.WIDE.U32 R58, R185, R128, RZ ;  /* 0x00000080b93a7225 */ /* 0x000fc800078e00ff */
[----:B------:R-:W-:Y:S01]  /*21810*/  IMAD.X R135, RZ, RZ, RZ, P6 ;  /* 0x000000ffff877224 */ /* 0x000fe200030e06ff */
[----:B------:R-:W-:Y:S01]  /*21820*/  IADD3 R142, P6, PT, R143, R140, RZ ;  /* 0x0000008c8f8e7210 */ /* 0x000fe20007fde0ff */
[----:B------:R-:W-:Y:S02]  /*21830*/  IMAD.X R157, RZ, RZ, RZ, P5 ;  /* 0x000000ffff9d7224 */ /* 0x000fe400028e06ff */
[----:B------:R-:W-:Y:S01]  /*21840*/  IMAD.MOV.U32 R156, RZ, RZ, R141 ;  /* 0x000000ffff9c7224 */ /* 0x000fe200078e008d */
[----:B------:R-:W-:Y:S01]  /*21850*/  IADD3.X R131, P3, PT, R131, R142, RZ, P3, !PT ;  /* 0x0000008e83837210 */ /* 0x000fe20001f7e4ff */
[----:B------:R-:W-:-:S04]  /*21860*/  IMAD.WIDE.U32 R58, P5, R183, R201, R58 ;  /* 0x000000c9b73a7225 */ /* 0x000fc800078a003a */
[----:B------:R-:W-:Y:S01]  /*21870*/  IMAD.WIDE.U32.X R156, R159, R198, R156, P6 ;  /* 0x000000c69f9c7225 */ /* 0x000fe200030e049c */
[----:B------:R-:W-:-:S03]  /*21880*/  IADD3.X R143, PT, PT, RZ, RZ, RZ, P5, !PT ;  /* 0x000000ffff8f7210 */ /* 0x000fc60002ffe4ff */
[----:B------:R-:W-:Y:S01]  /*21890*/  IMAD.WIDE.U32 R148, P6, R183, R198, R148 ;  /* 0x000000c6b7947225 */ /* 0x000fe200078c0094 */
[----:B------:R-:W-:-:S03]  /*218a0*/  IADD3.X R162, P2, P3, R156, R154, R132, P3, P2 ;  /* 0x0000009a9ca27210 */ /* 0x000fc60001b44484 */
[----:B------:R-:W-:Y:S01]  /*218b0*/  IMAD.MOV.U32 R142, RZ, RZ, R59 ;  /* 0x000000ffff8e7224 */ /* 0x000fe200078e003b */
[----:B------:R-:W-:Y:S01]  /*218c0*/  IADD3.X R165, PT, PT, R157, R155, R133, P2, P3 ;  /* 0x0000009b9da57210 */ /* 0x000fe200017e6485 */
[----:B------:R-:W-:Y:S01]  /*218d0*/  IMAD.X R59, RZ, RZ, RZ, P6 ;  /* 0x000000ffff3b7224 */ /* 0x000fe200030e06ff */
[----:B------:R-:W-:Y:S01]  /*218e0*/  IADD3 R169, P6, PT, R153, R136, RZ ;  /* 0x0000008899a97210 */ /* 0x000fe20007fde0ff */
[----:B------:R-:W-:-:S03]  /*218f0*/  IMAD.WIDE.U32 R152, R202, R130, RZ ;  /* 0x00000082ca987225 */ /* 0x000fc600078e00ff */
[----:B------:R-:W-:Y:S01]  /*21900*/  IADD3.X R169, P1, PT, R168, R169, RZ, P1, !PT ;  /* 0x000000a9a8a97210 */ /* 0x000fe20000f3e4ff */
[----:B------:R-:W-:-:S04]  /*21910*/  IMAD.WIDE.U32 R140, R183, R128, RZ ;  /* 0x00000080b78c7225 */ /* 0x000fc800078e00ff */
[----:B------:R-:W-:Y:S01]  /*21920*/  IMAD.WIDE.U32 R150, R183, R199, RZ ;  /* 0x000000c7b7967225 */ /* 0x000fe200078e00ff */
[----:B------:R-:W-:-:S03]  /*21930*/  IADD3 R173, P5, PT, R141, R58, RZ ;  /* 0x0000003a8dad7210 */ /* 0x000fc60007fbe0ff */
[----:B------:R-:W-:Y:S01]  /*21940*/  IMAD.WIDE.U32 R152, P2, R159, R209, R152 ;  /* 0x000000d19f987225 */ /* 0x000fe20007840098 */
[----:B------:R-:W-:-:S03]  /*21950*/  IADD3 R166, P3, PT, R151, R148, RZ ;  /* 0x0000009497a67210 */ /* 0x000fc60007f7e0ff */
[----:B------:R-:W-:-:S04]  /*21960*/  IMAD.WIDE.U32 R136, R209, R130, RZ ;  /* 0x00000082d1887225 */ /* 0x000fc800078e00ff */
[----:B------:R-:W-:Y:S01]  /*21970*/  IMAD.WIDE.U32.X R134, R191, R201, R134, P6 ;  /* 0x000000c9bf867225 */ /* 0x000fe200030e0486 */
[----:B------:R-:W-:-:S03]  /*21980*/  IADD3 R152, P6, PT, R137, R152, RZ ;  /* 0x0000009889987210 */ /* 0x000fc60007fde0ff */
[----:B------:R-:W-:Y:S02]  /*21990*/  IMAD.MOV.U32 R58, RZ, RZ, R149 ;  /* 0x000000ffff3a7224 */ /* 0x000fe400078e0095 */
[----:B------:R-:W-:Y:S01]  /*219a0*/  IMAD.WIDE.U32.X R138, R185, R204, R138, P4 ;  /* 0x000000ccb98a7225 */ /* 0x000fe200020e048a */
[----:B------:R-:W-:-:S03]  /*219b0*/  IADD3 R167, P4, PT, R167, R136, RZ ;  /* 0x00000088a7a77210 */ /* 0x000fc60007f9e0ff */
[----:B------:R-:W-:Y:S01]  /*219c0*/  IMAD.X R149, RZ, RZ, RZ, P2 ;  /* 0x000000ffff957224 */ /* 0x000fe200010e06ff */
[----:B------:R-:W-:Y:S01]  /*219d0*/  IADD3.X R169, P4, PT, R169, R152, RZ, P4, !PT ;  /* 0x00000098a9a97210 */ /* 0x000fe2000279e4ff */
[----:B------:R-:W-:Y:S02]  /*219e0*/  IMAD.MOV.U32 R148, RZ, RZ, R153 ;  /* 0x000000ffff947224 */ /* 0x000fe400078e0099 */
[----:B------:R-:W-:-:S04]  /*219f0*/  IMAD.WIDE.U32 R136, R210, R130, RZ ;  /* 0x00000082d2887225 */ /* 0x000fc800078e00ff */
[----:B------:R-:W-:-:S04]  /*21a00*/  IMAD.WIDE.U32 R132, R187, R207, RZ ;  /* 0x000000cfbb847225 */ /* 0x000fc800078e00ff */
[----:B------:R-:W-:Y:S01]  /*21a10*/  IMAD.WIDE.U32.X R148, R159, R202, R148, P6 ;  /* 0x000000ca9f947225 */ /* 0x000fe200030e0494 */
[----:B------:R-:W-:Y:S02]  /*21a20*/  IADD3 R168, P2, PT, R132, R150, RZ ;  /* 0x0000009684a87210 */ /* 0x000fe40007f5e0ff */
[----:B------:R-:W-:Y:S01]  /*21a30*/  LEA.HI.X R132, P0, R175, R170, RZ, 0xd, P0 ;  /* 0x000000aaaf847211 */ /* 0x000fe20000016cff */
[----:B------:R-:W-:Y:S01]  /*21a40*/  IMAD.WIDE.U32 R152, P6, R159, R208, R136 ;  /* 0x000000d09f987225 */ /* 0x000fe200078c0088 */
[----:B------:R-:W-:Y:S02]  /*21a50*/  IADD3.X R170, P1, P4, R148, R134, R138, P4, P1 ;  /* 0x0000008694aa7210 */ /* 0x000fe4000242248a */
[----:B------:R-:W-:Y:S01]  /*21a60*/  SHF.L.W.U32.HI R171, R171, 0xd, R132 ;  /* 0x0000000dabab7819 */ /* 0x000fe20000010e84 */
[-C--:B------:R-:W-:Y:S01]  /*21a70*/  IMAD.WIDE.U32 R136, R202, R160.reuse, RZ ;  /* 0x000000a0ca887225 */ /* 0x080fe200078e00ff */
[----:B------:R-:W-:Y:S02]  /*21a80*/  IADD3.X R172, PT, PT, R149, R135, R139, P1, P4 ;  /* 0x0000008795ac7210 */ /* 0x000fe40000fe848b */
[----:B------:R-:W-:Y:S01]  /*21a90*/  MOV R150, R153 ;  /* 0x0000009900967202 */ /* 0x000fe20000000f00 */
[----:B------:R-:W-:-:S04]  /*21aa0*/  IMAD.WIDE.U32 R156, R198, R160, RZ ;  /* 0x000000a0c69c7225 */ /* 0x000fc800078e00ff */
[----:B------:R-:W-:-:S04]  /*21ab0*/  IMAD.WIDE.U32 R138, P4, R163, R209, R136 ;  /* 0x000000d1a38a7225 */ /* 0x000fc80007880088 */
[----:B------:R-:W-:Y:S01]  /*21ac0*/  IMAD.WIDE.U32 R136, R199, R160, RZ ;  /* 0x000000a0c7887225 */ /* 0x000fe200078e00ff */
[----:B------:R-:W-:-:S03]  /*21ad0*/  MOV R148, R139 ;  /* 0x0000008b00947202 */ /* 0x000fc60000000f00 */
[----:B------:R-:W-:-:S04]  /*21ae0*/  IMAD.WIDE.U32 R160, R209, R160, RZ ;  /* 0x000000a0d1a07225 */ /* 0x000fc800078e00ff */
[----:B------:R-:W-:Y:S01]  /*21af0*/  IMAD.X R175, RZ, RZ, R147, P0 ;  /* 0x000000ffffaf7224 */ /* 0x000fe200000e0693 */
[----:B------:R-:W-:Y:S01]  /*21b00*/  LOP3.LUT R147, R145, 0x7ffff, RZ, 0xc0, !PT ;  /* 0x0007ffff91937812 */ /* 0x000fe200078ec0ff */
[----:B------:R-:W-:-:S03]  /*21b10*/  IMAD.WIDE.U32 R154, R208, R130, RZ ;  /* 0x00000082d09a7225 */ /* 0x000fc600078e00ff */
[----:B------:R-:W-:Y:S01]  /*21b20*/  SHF.L.W.U32.HI R132, R132, 0xd, R175 ;  /* 0x0000000d84847819 */ /* 0x000fe20000010eaf */
[----:B------:R-:W-:Y:S01]  /*21b30*/  IMAD.X R149, RZ, RZ, RZ, P4 ;  /* 0x000000ffff957224 */ /* 0x000fe200020e06ff */
[----:B------:R-:W-:Y:S01]  /*21b40*/  IADD3 R138, P4, PT, R161, R138, RZ ;  /* 0x0000008aa18a7210 */ /* 0x000fe20007f9e0ff */
[----:B------:R-:W-:Y:S01]  /*21b50*/  IMAD.X R151, RZ, RZ, RZ, P6 ;  /* 0x000000ffff977224 */ /* 0x000fe200030e06ff */
[----:B------:R-:W-:Y:S01]  /*21b60*/  IADD3 R161, P0, PT, R140, R160, RZ ;  /* 0x000000a08ca17210 */ /* 0x000fe20007f1e0ff */
[----:B------:R-:W-:Y:S01]  /*21b70*/  IMAD.WIDE.U32 R134, R191, R207, RZ ;  /* 0x000000cfbf867225 */ /* 0x000fe200078e00ff */
[----:B------:R-:W-:Y:S02]  /*21b80*/  IADD3 R152, P1, PT, R155, R152, RZ ;  /* 0x000000989b987210 */ /* 0x000fe40007f3e0ff */
[----:B------:R-:W-:Y:S01]  /*21b90*/  IADD3.X R155, P0, PT, R173, R138, RZ, P0, !PT ;  /* 0x0000008aad9b7210 */ /* 0x000fe2000071e4ff */
[----:B------:R-:W-:-:S04]  /*21ba0*/  IMAD.WIDE.U32 R156, P6, R163, R199, R156 ;  /* 0x000000c7a39c7225 */ /* 0x000fc800078c009c */
[----:B------:R-:W-:Y:S01]  /*21bb0*/  IMAD.WIDE.U32.X R142, R185, R201, R142, P5 ;  /* 0x000000c9b98e7225 */ /* 0x000fe200028e048e */
[----:B------:R-:W-:-:S03]  /*21bc0*/  IADD3 R154, P5, PT, R161, R154, RZ ;  /* 0x0000009aa19a7210 */ /* 0x000fc60007fbe0ff */
[----:B------:R-:W-:Y:S01]  /*21bd0*/  IMAD.X R141, RZ, RZ, RZ, P6 ;  /* 0x000000ffff8d7224 */ /* 0x000fe200030e06ff */
[----:B------:R-:W-:Y:S01]  /*21be0*/  IADD3.X R155, P5, PT, R155, R152, RZ, P5, !PT ;  /* 0x000000989b9b7210 */ /* 0x000fe20002fbe4ff */
[----:B------:R-:W-:-:S04]  /*21bf0*/  IMAD.WIDE.U32 R134, P6, R187, R204, R134 ;  /* 0x000000ccbb867225 */ /* 0x000fc800078c0086 */
[----:B------:R-:W-:-:S04]  /*21c00*/  IMAD.WIDE.U32 R146, R171, 0x13, R146 ;  /* 0x00000013ab927825 */ /* 0x000fc800078e0092 */
[----:B------:R-:W-:Y:S02]  /*21c10*/  IMAD R139, R132, 0x13, RZ ;  /* 0x00000013848b7824 */ /* 0x000fe400078e02ff */
[----:B------:R-:W-:Y:S01]  /*21c20*/  IMAD.WIDE.U32.X R150, R159, R210, R150, P1 ;  /* 0x000000d29f967225 */ /* 0x000fe200008e0496 */
[----:B------:R-:W-:Y:S02]  /*21c30*/  IADD3 R153, P1, PT, R136, R158, RZ ;  /* 0x0000009e88997210 */ /* 0x000fe40007f3e0ff */
[----:B------:R-:W-:Y:S01]  /*21c40*/  IADD3 R136, PT, PT, R147, R139, RZ ;  /* 0x0000008b93887210 */ /* 0x000fe20007ffe0ff */
[----:B------:R-:W-:Y:S01]  /*21c50*/  IMAD.WIDE.U32.X R148, R163, R202, R148, P4 ;  /* 0x000000caa3947225 */ /* 0x000fe200020e0494 */
[----:B------:R-:W-:Y:S02]  /*21c60*/  IADD3 R177, P4, PT, R133, R134, RZ ;  /* 0x0000008685b17210 */ /* 0x000fe40007f9e0ff */
[----:B------:R-:W-:Y:S01]  /*21c70*/  LOP3.LUT R195, R136, 0x7ffff, RZ, 0xc0, !PT ;  /* 0x0007ffff88c37812 */ /* 0x000fe200078ec0ff */
[----:B------:R-:W-:Y:S01]  /*21c80*/  IMAD.MOV.U32 R132, RZ, RZ, R135 ;  /* 0x000000ffff847224 */ /* 0x000fe200078e0087 */
[----:B------:R-:W-:Y:S01]  /*21c90*/  LOP3.LUT R147, R144, 0x7ffff, RZ, 0xc0, !PT ;  /* 0x0007ffff90937812 */ /* 0x000fe200078ec0ff */
[----:B------:R-:W-:Y:S01]  /*21ca0*/  IMAD.MOV.U32 R140, RZ, RZ, R157 ;  /* 0x000000ffff8c7224 */ /* 0x000fe200078e009d */
[----:B------:R-:W-:Y:S01]  /*21cb0*/  IADD3.X R157, P0, P5, R150, R148, R142, P5, P0 ;  /* 0x00000094969d7210 */ /* 0x000fe20002d0048e */
[----:B------:R-:W-:Y:S01]  /*21cc0*/  IMAD.WIDE.U32 R134, R159, R207, RZ ;  /* 0x000000cf9f867225 */ /* 0x000fe200078e00ff */
[----:B------:R-:W-:-:S02]  /*21cd0*/  IADD3.X R166, P2, PT, R166, R177, RZ, P2, !PT ;  /* 0x000000b1a6a67210 */ /* 0x000fc4000175e4ff */
[----:B------:R-:W-:Y:S01]  /*21ce0*/  IADD3.X R161, PT, PT, R151, R149, R143, P0, P5 ;  /* 0x0000009597a17210 */ /* 0x000fe200007ea48f */
[----:B------:R-:W-:Y:S01]  /*21cf0*/  IMAD.X R133, RZ, RZ, RZ, P6 ;  /* 0x000000ffff857224 */ /* 0x000fe200030e06ff */
[----:B------:R-:W-:Y:S01]  /*21d00*/  IADD3 R137, P6, PT, R137, R156, RZ ;  /* 0x0000009c89897210 */ /* 0x000fe20007fde0ff */
[----:B------:R-:W-:Y:S01]  /*21d10*/  IMAD.WIDE.U32 R134, P5, R204, R130, R134 ;  /* 0x00000082cc867225 */ /* 0x000fe200078a0086 */
[----:B------:R-:W-:Y:S02]  /*21d20*/  LEA.HI R211, P0, R136, R211, RZ, 0xd ;  /* 0x000000d388d37211 */ /* 0x000fe400078168ff */
[----:B------:R-:W-:Y:S01]  /*21d30*/  IADD3.X R164, P1, PT, R164, R137, RZ, P1, !PT ;  /* 0x00000089a4a47210 */ /* 0x000fe20000f3e4ff */
[----:B------:R-:W-:-:S04]  /*21d40*/  IMAD.WIDE.U32 R138, R130, R207, RZ ;  /* 0x000000cf828a7225 */ /* 0x000fc800078e00ff */
[----:B------:R-:W-:-:S04]  /*21d50*/  IMAD.WIDE.U32 R136, R195, R207, RZ ;  /* 0x000000cfc3887225 */ /* 0x000fc800078e00ff */
[----:B------:R-:W-:Y:S01]  /*21d60*/  IMAD.X R147, RZ, RZ, R147, P0 ;  /* 0x000000ffff937224 */ /* 0x000fe200000e0693 */
[----:B------:R-:W-:Y:S01]  /*21d70*/  IADD3 R171, P0, PT, R153, R138, RZ ;  /* 0x0000008a99ab7210 */ /* 0x000fe20007f1e0ff */
[----:B------:R-:W-:Y:S01]  /*21d80*/  IMAD.X R143, RZ, RZ, RZ, P5 ;  /* 0x000000ffff8f7224 */ /* 0x000fe200028e06ff */
[----:B------:R-:W-:Y:S01]  /*21d90*/  IADD3 R145, P5, PT, R139, R134, RZ ;  /* 0x000000868b917210 */ /* 0x000fe20007fbe0ff */
[----:B------:R-:W-:Y:S02]  /*21da0*/  IMAD.MOV.U32 R142, RZ, RZ, R135 ;  /* 0x000000ffff8e7224 */ /* 0x000fe400078e0087 */
[----:B------:R-:W-:Y:S01]  /*21db0*/  IMAD.WIDE.U32.X R140, R163, R198, R140, P6 ;  /* 0x000000c6a38c7225 */ /* 0x000fe200030e048c */
[----:B------:R-:W-:-:S03]  /*21dc0*/  IADD3.X R130, P0, PT, R164, R145, RZ, P0, !PT ;  /* 0x00000091a4827210 */ /* 0x000fc6000071e4ff */
[----:B------:R-:W-:-:S04]  /*21dd0*/  IMAD.WIDE.U32 R138, P6, R204, R146, R136 ;  /* 0x00000092cc8a7225 */ /* 0x000fc800078c0088 */
[----:B------:R-:W-:-:S04]  /*21de0*/  IMAD.WIDE.U32 R136, R147, R207, RZ ;  /* 0x000000cf93887225 */ /* 0x000fc800078e00ff */
[----:B------:R-:W-:Y:S01]  /*21df0*/  IMAD.WIDE.U32.X R144, R159, R204, R142, P5 ;  /* 0x000000cc9f907225 */ /* 0x000fe200028e048e */
[----:B------:R-:W-:-:S03]  /*21e00*/  IADD3.X R143, PT, PT, RZ, RZ, RZ, P6, !PT ;  /* 0x000000ffff8f7210 */ /* 0x000fc600037fe4ff */
[----:B------:R-:W-:Y:S01]  /*21e10*/  IMAD.WIDE.U32 R136, P5, R211, R204, R136 ;  /* 0x000000ccd3887225 */ /* 0x000fe200078a0088 */
[----:B------:R-:W-:-:S03]  /*21e20*/  IADD3.X R159, P0, P1, R144, R140, R56, P0, P1 ;  /* 0x0000008c909f7210 */ /* 0x000fc60000102438 */
[----:B------:R-:W-:Y:S01]  /*21e30*/  IMAD.WIDE.U32 R150, R211, R207, RZ ;  /* 0x000000cfd3967225 */ /* 0x000fe200078e00ff */
[----:B------:R-:W-:-:S03]  /*21e40*/  IADD3.X R163, PT, PT, R145, R141, R57, P0, P1 ;  /* 0x0000008d91a37210 */ /* 0x000fc600007e2439 */
[----:B------:R-:W-:Y:S01]  /*21e50*/  IMAD.WIDE.U32 R134, R146, R207, RZ ;  /* 0x000000cf92867225 */ /* 0x000fe200078e00ff */
[----:B------:R-:W-:-:S03]  /*21e60*/  IADD3 R156, P0, PT, R151, R136, RZ ;  /* 0x00000088979c7210 */ /* 0x000fc60007f1e0ff */
[----:B------:R-:W-:Y:S01]  /*21e70*/  IMAD.WIDE.U32 R56, R195, R128, RZ ;  /* 0x00000080c3387225 */ /* 0x000fe200078e00ff */
[----:B------:R-:W-:-:S03]  /*21e80*/  IADD3 R129, P6, PT, R129, R134, RZ ;  /* 0x0000008681817210 */ /* 0x000fc60007fde0ff */
[----:B------:R-:W-:Y:S01]  /*21e90*/  IMAD.X R149, RZ, RZ, RZ, P5 ;  /* 0x000000ffff957224 */ /* 0x000fe200028e06ff */
[----:B------:R-:W-:Y:S01]  /*21ea0*/  IADD3 R160, P5, PT, R135, R138, RZ ;  /* 0x0000008a87a07210 */ /* 0x000fe20007fbe0ff */
[----:B------:R-:W-:Y:S02]  /*21eb0*/  IMAD.MOV.U32 R148, RZ, RZ, R137 ;  /* 0x000000ffff947224 */ /* 0x000fe400078e0089 */
[----:B------:R-:W-:Y:S01]  /*21ec0*/  IMAD.WIDE.U32 R134, R146, R128, RZ ;  /* 0x0000008092867225 */ /* 0x000fe200078e00ff */
[----:B------:R-:W-:-:S03]  /*21ed0*/  IADD3.X R131, P6, PT, R131, R160, RZ, P6, !PT ;  /* 0x000000a083837210 */ /* 0x000fc600037de4ff */
[----:B------:R-:W-:Y:S01]  /*21ee0*/  IMAD.WIDE.U32.X R148, R147, R204, R148, P0 ;  /* 0x000000cc93947225 */ /* 0x000fe200000e0494 */
[----:B------:R-:W-:-:S03]  /*21ef0*/  IADD3 R151, P1, PT, R171, R134, RZ ;  /* 0x00000086ab977210 */ /* 0x000fc60007f3e0ff */
[----:B------:R-:W-:-:S04]  /*21f00*/  IMAD.WIDE.U32 R144, P0, R201, R146, R56 ;  /* 0x00000092c9907225 */ /* 0x000fc80007800038 */
[----:B------:R-:W-:Y:S01]  /*21f10*/  IMAD.WIDE.U32 R152, R211, 0x13, RZ ;  /* 0x00000013d3987825 */ /* 0x000fe200078e00ff */
[----:B------:R-:W-:-:S03]  /*21f20*/  IADD3.X R141, PT, PT, RZ, RZ, RZ, P0, !PT ;  /* 0x000000ffff8d7210 */ /* 0x000fc600007fe4ff */
[----:B------:R-:W-:-:S04]  /*21f30*/  IMAD.WIDE.U32 R56, R147, R128, RZ ;  /* 0x0000008093387225 */ /* 0x000fc800078e00ff */
[----:B------:R-:W-:Y:S02]  /*21f40*/  IMAD R171, R147, 0x13, RZ ;  /* 0x0000001393ab7824 */ /* 0x000fe400078e02ff */
[----:B------:R-:W-:Y:S02]  /*21f50*/  IMAD.MOV.U32 R142, RZ, RZ, R139 ;  /* 0x000000ffff8e7224 */ /* 0x000fe400078e008b */
[----:B------:R-:W-:Y:S01]  /*21f60*/  IMAD.WIDE.U32.X R132, R191, R204, R132, P4 ;  /* 0x000000ccbf847225 */ /* 0x000fe200020e0484 */
[----:B------:R-:W-:-:S03]  /*21f70*/  IADD3 R173, P4, PT, R135, R144, RZ ;  /* 0x0000009087ad7210 */ /* 0x000fc60007f9e0ff */
[----:B------:R-:W-:-:S04]  /*21f80*/  IMAD.WIDE.U32 R138, R202, R152, RZ ;  /* 0x00000098ca8a7225 */ /* 0x000fc800078e00ff */
[----:B------:R-:W-:-:S04]  /*21f90*/  IMAD.WIDE.U32 R136, R211, R128, RZ ;  /* 0x00000080d3887225 */ /* 0x000fc800078e00ff */
[----:B------:R-:W-:-:S04]  /*21fa0*/  IMAD.WIDE.U32 R56, P0, R211, R201, R56 ;  /* 0x000000c9d3387225 */ /* 0x000fc80007800038 */
[----:B------:R-:W-:Y:S01]  /*21fb0*/  IMAD.MOV.U32 R140, RZ, RZ, R145 ;  /* 0x000000ffff8c7224 */ /* 0x000fe200078e0091 */
[----:B------:R-:W-:Y:S01]  /*21fc0*/  MOV R134, R57 ;  /* 0x0000003900867202 */ /* 0x000fe20000000f00 */
[----:B------:R-:W-:Y:S02]  /*21fd0*/  IMAD.IADD R171, R153, 0x1, R171 ;  /* 0x0000000199ab7824 */ /* 0x000fe400078e02ab */
[----:B------:R-:W-:-:S04]  /*21fe0*/  IMAD.WIDE.U32.X R142, R195, R204, R142, P5 ;  /* 0x000000ccc38e7225 */ /* 0x000fc800028e048e */
[----:B------:R-:W-:Y:S01]  /*21ff0*/  IMAD.WIDE.U32.X R140, R195, R201, R140, P4 ;  /* 0x000000c9c38c7225 */ /* 0x000fe200020e048c */
[----:B------:R-:W-:-:S03]  /*22000*/  IADD3 R56, P4, PT, R137, R56, RZ ;  /* 0x0000003889387210 */ /* 0x000fc60007f9e0ff */
[----:B------:R-:W-:Y:S01]  /*22010*/  IMAD.X R135, RZ, RZ, RZ, P0 ;  /* 0x000000ffff877224 */ /* 0x000fe200000e06ff */
[----:B------:R-:W-:Y:S01]  /*22020*/  IADD3 R158, P0, PT, R129, R136, RZ ;  /* 0x00000088819e7210 */ /* 0x000fe20007f1e0ff */
[----:B------:R-:W-:-:S03]  /*22030*/  IMAD.WIDE.U32 R138, P5, R171, R209, R138 ;  /* 0x000000d1ab8a7225 */ /* 0x000fc600078a008a */
[----:B------:R-:W-:Y:S01]  /*22040*/  IADD3.X R145, P0, PT, R131, R56, RZ, P0, !PT ;  /* 0x0000003883917210 */ /* 0x000fe2000071e4ff */
        /* <DEDUP_REMOVED lines=15> */
[----:B------:R-:W-:Y:S02]  /*22140*/  IADD3.X R163, PT, PT, R131, R163, R141, P1, P4 ;  /* 0x000000a383a37210 */ /* 0x000fe40000fe848d */
[----:B------:R-:W-:Y:S01]  /*22150*/  SHF.L.W.U32.HI R141, R151, 0xd, R140 ;  /* 0x0000000d978d7819 */ /* 0x000fe20000010e8c */
[----:B------:R-:W-:Y:S01]  /*22160*/  IMAD.WIDE.U32 R136, R198, R146, RZ ;  /* 0x00000092c6887225 */ /* 0x000fe200078e00ff */
[----:B------:R-:W-:Y:S02]  /*22170*/  IADD3 R159, P0, PT, R168, R56, RZ ;  /* 0x00000038a89f7210 */ /* 0x000fe40007f1e0ff */
[----:B------:R-:W-:Y:S01]  /*22180*/  SHF.L.W.U32.HI R140, R140, 0xd, R163 ;  /* 0x0000000d8c8c7819 */ /* 0x000fe20000010ea3 */
[----:B------:R-:W-:-:S04]  /*22190*/  IMAD.WIDE.U32 R134, R198, R211, RZ ;  /* 0x000000d3c6867225 */ /* 0x000fc800078e00ff */
[----:B------:R-:W-:-:S04]  /*221a0*/  IMAD.WIDE.U32 R128, P5, R189, R201, R128 ;  /* 0x000000c9bd807225 */ /* 0x000fc800078a0080 */
[----:B------:R-:W-:Y:S01]  /*221b0*/  IMAD.WIDE.U32 R136, P4, R195, R199, R136 ;  /* 0x000000c7c3887225 */ /* 0x000fe20007880088 */
[----:B------:R-:W-:-:S03]  /*221c0*/  IADD3 R153, P6, PT, R57, R128, RZ ;  /* 0x0000008039997210 */ /* 0x000fc60007fde0ff */
        /* <DEDUP_REMOVED lines=12> */
[----:B------:R-:W-:Y:S01]  /*22290*/  IMAD.WIDE.U32 R128, R199, R211, RZ ;  /* 0x000000d3c7807225 */ /* 0x000fe200078e00ff */
[----:B------:R-:W-:-:S03]  /*222a0*/  MOV R130, R135 ;  /* 0x0000008700827202 */ /* 0x000fc60000000f00 */
[----:B------:R-:W-:Y:S01]  /*222b0*/  IMAD.WIDE.U32.X R138, R195, R198, R138, P4 ;  /* 0x000000c6c38a7225 */ /* 0x000fe200020e048a */
[----:B------:R-:W-:Y:S02]  /*222c0*/  IADD3 R150, P4, PT, R143, R150, RZ ;  /* 0x000000968f967210 */ /* 0x000fe40007f9e0ff */
[----:B------:R-:W-:Y:S01]  /*222d0*/  IADD3 R154, P3, PT, R129, R134, RZ ;  /* 0x00000086819a7210 */ /* 0x000fe20007f7e0ff */
[----:B------:R-:W-:Y:S01]  /*222e0*/  IMAD.WIDE.U32 R134, R210, R146, RZ ;  /* 0x00000092d2867225 */ /* 0x000fe200078e00ff */
[----:B------:R-:W-:Y:S02]  /*222f0*/  LEA.HI.X R129, P5, R163, R162, RZ, 0xd, P5 ;  /* 0x000000a2a3817211 */ /* 0x000fe400028b6cff */
[----:B------:R-:W-:Y:S01]  /*22300*/  IADD3.X R156, P4, PT, R155, R156, RZ, P4, !PT ;  /* 0x0000009c9b9c7210 */ /* 0x000fe2000279e4ff */
[----:B------:R-:W-:Y:S01]  /*22310*/  IMAD.WIDE.U32 R136, R202, R146, RZ ;  /* 0x00000092ca887225 */ /* 0x000fe200078e00ff */
[----:B------:R-:W-:Y:S02]  /*22320*/  SHF.L.W.U32.HI R175, R140, 0xd, R129 ;  /* 0x0000000d8caf7819 */ /* 0x000fe40000010e81 */
[----:B------:R-:W-:Y:S01]  /*22330*/  IADD3.X R148, P1, P4, R148, R157, R138, P4, P1 ;  /* 0x0000009d94947210 */ /* 0x000fe2000242248a */
[----:B------:R-:W-:-:S02]  /*22340*/  IMAD.X R144, RZ, RZ, R144, P5 ;  /* 0x000000ffff907224 */ /* 0x000fc400028e0690 */
[----:B------:R-:W-:Y:S01]  /*22350*/  IMAD.WIDE.U32.X R130, R147, R198, R130, P3 ;  /* 0x000000c693827225 */ /* 0x000fe200018e0482 */
[----:B------:R-:W-:Y:S02]  /*22360*/  IADD3 R175, P3, PT, R175, R150, RZ ;  /* 0x00000096afaf7210 */ /* 0x000fe40007f7e0ff */
[----:B------:R-:W-:Y:S01]  /*22370*/  SHF.L.W.U32.HI R129, R129, 0xd, R144 ;  /* 0x0000000d81817819 */ /* 0x000fe20000010e90 */
[----:B------:R-:W-:Y:S01]  /*22380*/  IMAD.WIDE.U32 R134, P5, R195, R208, R134 ;  /* 0x000000d0c3867225 */ /* 0x000fe200078a0086 */
[----:B------:R-:W-:Y:S02]  /*22390*/  IADD3.X R155, PT, PT, R149, R161, R139, P1, P4 ;  /* 0x000000a1959b7210 */ /* 0x000fe40000fe848b */
[----:B------:R-:W-:Y:S01]  /*223a0*/  IADD3.X R181, P1, PT, R129, R156, RZ, P3, !PT ;  /* 0x0000009c81b57210 */ /* 0x000fe20001f3e4ff */
[----:B------:R-:W-:Y:S01]  /*223b0*/  IMAD.WIDE.U32 R138, R208, R146, RZ ;  /* 0x00000092d08a7225 */ /* 0x000fe200078e00ff */
[----:B------:R-:W-:Y:S02]  /*223c0*/  IADD3.X R149, P0, PT, R166, R153, RZ, P0, !PT ;  /* 0x00000099a6957210 */ /* 0x000fe4000071e4ff */
[----:B------:R-:W-:Y:S01]  /*223d0*/  LEA.HI.X R148, P1, R144, R148, RZ, 0xd, P1 ;  /* 0x0000009490947211 */ /* 0x000fe20000836cff */
[----:B------:R-:W-:Y:S01]  /*223e0*/  IMAD.WIDE.U32 R136, P4, R195, R209, R136 ;  /* 0x000000d1c3887225 */ /* 0x000fe20007880088 */
[----:B------:R-:W-:-:S02]  /*223f0*/  IADD3 R167, P3, PT, R167, R138, RZ ;  /* 0x0000008aa7a77210 */ /* 0x000fc40007f7e0ff */
[----:B------:R-:W-:Y:S01]  /*22400*/  IADD3.X R155, PT, PT, RZ, R155, RZ, P1, !PT ;  /* 0x0000009bff9b7210 */ /* 0x000fe20000ffe4ff */
[----:B------:R-:W-:Y:S01]  /*22410*/  IMAD.WIDE.U32 R142, R209, R146, RZ ;  /* 0x00000092d18e7225 */ /* 0x000fe200078e00ff */
[C---:B------:R-:W-:Y:S02]  /*22420*/  SHF.L.W.U32.HI R177, R181.reuse, 0xd, R148 ;  /* 0x0000000db5b17819 */ /* 0x040fe40000010e94 */
[----:B------:R-:W-:Y:S01]  /*22430*/  LOP3.LUT R181, R181, 0x7ffff, RZ, 0xc0, !PT ;  /* 0x0007ffffb5b57812 */ /* 0x000fe200078ec0ff */
[----:B------:R-:W-:Y:S01]  /*22440*/  IMAD.X R129, RZ, RZ, RZ, P5 ;  /* 0x000000ffff817224 */ /* 0x000fe200028e06ff */
[----:B------:R-:W-:Y:S01]  /*22450*/  IADD3 R150, P5, PT, R139, R134, RZ ;  /* 0x000000868b967210 */ /* 0x000fe20007fbe0ff */
[----:B------:R-:W-:Y:S01]  /*22460*/  IMAD.WIDE.U32.X R56, R193, R201, R56, P6 ;  /* 0x000000c9c1387225 */ /* 0x000fe200030e0438 */
[----:B------:R-:W-:Y:S02]  /*22470*/  IADD3 R156, P6, PT, R143, R136, RZ ;  /* 0x000000888f9c7210 */ /* 0x000fe40007fde0ff */
[----:B------:R-:W-:Y:S01]  /*22480*/  IADD3.X R169, P3, PT, R169, R150, RZ, P3, !PT ;  /* 0x00000096a9a97210 */ /* 0x000fe20001f7e4ff */
[----:B------:R-:W-:Y:S01]  /*22490*/  IMAD.WIDE.U32 R138, R210, R211, RZ ;  /* 0x000000d3d28a7225 */ /* 0x000fe200078e00ff */
[----:B------:R-:W-:-:S02]  /*224a0*/  SHF.L.W.U32.HI R136, R148, 0xd, R155 ;  /* 0x0000000d94887819 */ /* 0x000fc40000010e9b */
[----:B------:R-:W-:Y:S01]  /*224b0*/  IADD3 R143, P1, PT, R159, R142, RZ ;  /* 0x0000008e9f8f7210 */ /* 0x000fe20007f3e0ff */
[----:B------:R-:W-:Y:S01]  /*224c0*/  IMAD.X R145, RZ, RZ, RZ, P4 ;  /* 0x000000ffff917224 */ /* 0x000fe200020e06ff */
[----:B------:R-:W-:Y:S01]  /*224d0*/  IADD3 R134, P4, PT, R167, R128, RZ ;  /* 0x00000080a7867210 */ /* 0x000fe20007f9e0ff */
[----:B------:R-:W-:Y:S01]  /*224e0*/  IMAD.MOV.U32 R144, RZ, RZ, R137 ;  /* 0x000000ffff907224 */ /* 0x000fe200078e0089 */
[----:B------:R-:W-:Y:S01]  /*224f0*/  IADD3.X R137, P2, P0, R56, R132, R58, P0, P2 ;  /* 0x0000008438897210 */ /* 0x000fe2000004443a */
[----:B------:R-:W-:Y:S01]  /*22500*/  IMAD.MOV.U32 R128, RZ, RZ, R135 ;  /* 0x000000ffff807224 */ /* 0x000fe200078e0087 */
[----:B------:R-:W-:Y:S01]  /*22510*/  IADD3.X R179, P4, PT, R169, R154, RZ, P4, !PT ;  /* 0x0000009aa9b37210 */ /* 0x000fe2000279e4ff */
[----:B------:R-:W-:Y:S01]  /*22520*/  IMAD.WIDE.U32.X R144, R195, R202, R144, P6 ;  /* 0x000000cac3907225 */ /* 0x000fe200030e0490 */
[----:B------:R-:W-:Y:S02]  /*22530*/  IADD3.X R149, P1, PT, R149, R156, RZ, P1, !PT ;  /* 0x0000009c95957210 */ /* 0x000fe40000f3e4ff */
[----:B------:R-:W-:Y:S01]  /*22540*/  IADD3.X R57, PT, PT, R57, R133, R59, P2, P0 ;  /* 0x0000008539397210 */ /* 0x000fe200017e043b */
[----:B------:R-:W-:Y:S01]  /*22550*/  IMAD.WIDE.U32 R138, P6, R147, R208, R138 ;  /* 0x000000d0938a7225 */ /* 0x000fe200078c008a */
[----:B------:R-:W-:-:S03]  /*22560*/  LOP3.LUT R153, R151, 0x7ffff, RZ, 0xc0, !PT ;  /* 0x0007ffff97997812 */ /* 0x000fc600078ec0ff */
[----:B------:R-:W-:-:S04]  /*22570*/  IMAD.WIDE.U32 R208, R208, R211, RZ ;  /* 0x000000d3d0d07225 */ /* 0x000fc800078e00ff */
[----:B------:R-:W-:Y:S01]  /*22580*/  IMAD.WIDE.U32.X R128, R195, R210, R128, P5 ;  /* 0x000000d2c3807225 */ /* 0x000fe200028e0480 */
[----:B------:R-:W-:Y:S02]  /*22590*/  IADD3 R177, P5, PT, R177, R134, RZ ;  /* 0x00000086b1b17210 */ /* 0x000fe40007fbe0ff */
[----:B------:R-:W-:Y:S01]  /*225a0*/  MOV R134, R139 ;  /* 0x0000008b00867202 */ /* 0x000fe20000000f00 */
[----:B------:R-:W-:Y:S01]  /*225b0*/  IMAD.X R135, RZ, RZ, RZ, P6 ;  /* 0x000000ffff877224 */ /* 0x000fe200030e06ff */
[----:B------:R-:W-:Y:S01]  /*225c0*/  IADD3 R138, P6, PT, R209, R138, RZ ;  /* 0x0000008ad18a7210 */ /* 0x000fe20007fde0ff */
[----:B------:R-:W-:Y:S01]  /*225d0*/  IMAD.WIDE.U32 R58, R175, 0x26, RZ ;  /* 0x00000026af3a7825 */ /* 0x000fe200078e00ff */
[----:B------:R-:W-:Y:S02]  /*225e0*/  IADD3.X R179, P5, PT, R136, R179, RZ, P5, !PT ;  /* 0x000000b388b37210 */ /* 0x000fe40002fbe4ff */
[----:B------:R-:W-:Y:S01]  /*225f0*/  IADD3.X R170, P3, P4, R130, R170, R128, P4, P3 ;  /* 0x000000aa82aa7210 */ /* 0x000fe20002466480 */
[----:B------:R-:W-:Y:S01]  /*22600*/  IMAD.WIDE.U32.X R134, R147, R210, R134, P6 ;  /* 0x000000d293867225 */ /* 0x000fe200030e0486 */
[----:B------:R-:W-:-:S02]  /*22610*/  IADD3 R208, P6, PT, R143, R208, RZ ;  /* 0x000000d08fd07210 */ /* 0x000fc40007fde0ff */
[----:B------:R-:W-:Y:S01]  /*22620*/  LEA.HI.X R56, P5, R155, R170, RZ, 0xd, P5 ;  /* 0x000000aa9b387211 */ /* 0x000fe200028b6cff */
[----:B------:R-:W-:Y:S01]  /*22630*/  IMAD R143, R181, 0x26, RZ ;  /* 0x00000026b58f7824 */ /* 0x000fe200078e02ff */
[----:B------:R-:W-:Y:S01]  /*22640*/  IADD3.X R139, PT, PT, R131, R172, R129, P3, P4 ;  /* 0x000000ac838b7210 */ /* 0x000fe20001fe8481 */
[----:B------:R-:W-:Y:S01]  /*22650*/  IMAD.WIDE.U32 R130, R181, R175, RZ ;  /* 0x000000afb5827225 */ /* 0x000fe200078e00ff */
[----:B------:R-:W-:Y:S02]  /*22660*/  IADD3.X R149, P6, PT, R149, R138, RZ, P6, !PT ;  /* 0x0000008a95957210 */ /* 0x000fe400037de4ff */
[----:B------:R-:W-:Y:S01]  /*22670*/  SHF.L.W.U32.HI R207, R179, 0xd, R56 ;  /* 0x0000000db3cf7819 */ /* 0x000fe20000010e38 */
[----:B------:R-:W-:Y:S01]  /*22680*/  IMAD.X R139, RZ, RZ, R139, P5 ;  /* 0x000000ffff8b7224 */ /* 0x000fe200028e068b */
[----:B------:R-:W-:Y:S01]  /*22690*/  IADD3.X R148, P1, P6, R134, R137, R144, P6, P1 ;  /* 0x0000008986947210 */ /* 0x000fe20003622490 */
[----:B------:R-:W-:Y:S01]  /*226a0*/  IMAD.IADD R143, R59, 0x1, R143 ;  /* 0x000000013b8f7824 */ /* 0x000fe200078e028f */
[----:B------:R-:W-:Y:S01]  /*226b0*/  IADD3 R207, P0, PT, R207, R208, RZ ;  /* 0x000000d0cfcf7210 */ /* 0x000fe20007f1e0ff */
[----:B------:R-:W-:Y:S01]  /*226c0*/  IMAD.WIDE.U32 R128, R175, R175, RZ ;  /* 0x000000afaf807225 */ /* 0x000fe200078e00ff */
[----:B------:R-:W-:-:S02]  /*226d0*/  SHF.L.W.U32.HI R56, R56, 0xd, R139 ;  /* 0x0000000d38387819 */ /* 0x000fc40000010e8b */
[----:B------:R-:W-:Y:S01]  /*226e0*/  LOP3.LUT R179, R179, 0x7ffff, RZ, 0xc0, !PT ;  /* 0x0007ffffb3b37812 */ /* 0x000fe200078ec0ff */
[----:B------:R-:W-:Y:S01]  /*226f0*/  IMAD.WIDE.U32 R154, R177, 0x26, RZ ;  /* 0x00000026b19a7825 */ /* 0x000fe200078e00ff */
[----:B------:R-:W-:Y:S02]  /*22700*/  IADD3.X R150, PT, PT, R135, R57, R145, P1, P6 ;  /* 0x0000003987967210 */ /* 0x000fe40000fec491 */
[----:B------:R-:W-:Y:S01]  /*22710*/  IADD3.X R149, P0, PT, R56, R149, RZ, P0, !PT ;  /* 0x0000009538957210 */ /* 0x000fe2000071e4ff */
[----:B------:R-:W-:-:S03]  /*22720*/  IMAD.WIDE.U32 R56, R177, 0x13, RZ ;  /* 0x00000013b1387825 */ /* 0x000fc600078e00ff */
[----:B------:R-:W-:Y:S01]  /*22730*/  LOP3.LUT R201, R149, 0x7ffff, RZ, 0xc0, !PT ;  /* 0x0007ffff95c97812 */ /* 0x000fe200078ec0ff */
[----:B------:R-:W-:Y:S02]  /*22740*/  IMAD R59, R179, 0x13, RZ ;  /* 0x00000013b33b7824 */ /* 0x000fe400078e02ff */
[----:B------:R-:W-:-:S03]  /*22750*/  IMAD.WIDE.U32 R130, P1, R181, R175, R130 ;  /* 0x000000afb5827225 */ /* 0x000fc60007820082 */
[----:B------:R-:W-:Y:S01]  /*22760*/  IADD3 R142, PT, PT, R57, R59, RZ ;  /* 0x0000003b398e7210 */ /* 0x000fe20007ffe0ff */
[----:B------:R-:W-:Y:S01]  /*22770*/  IMAD.WIDE.U32 R132, R179, R56, RZ ;  /* 0x00000038b3847225 */ /* 0x000fe200078e00ff */
[----:B------:R-:W-:-:S03]  /*22780*/  IADD3 R129, P6, PT, R129, R130, RZ ;  /* 0x0000008281817210 */ /* 0x000fc60007fde0ff */
[----:B------:R-:W-:-:S04]  /*22790*/  IMAD.WIDE.U32 R136, R179, R58, RZ ;  /* 0x0000003ab3887225 */ /* 0x000fc800078e00ff */
[----:B------:R-:W-:Y:S01]  /*227a0*/  IMAD.X R135, RZ, RZ, RZ, P1 ;  /* 0x000000ffff877224 */ /* 0x000fe200008e06ff */
[----:B------:R-:W-:Y:S01]  /*227b0*/  LEA.HI.X R148, P1, R139, R148, RZ, 0xd, P0 ;  /* 0x000000948b947211 */ /* 0x000fe20000036cff */
[----:B------:R-:W-:-:S04]  /*227c0*/  IMAD.WIDE.U32 R132, P0, R142, R177, R132 ;  /* 0x000000b18e847225 */ /* 0x000fc80007800084 */
[----:B------:R-:W-:Y:S01]  /*227d0*/  IMAD.MOV.U32 R134, RZ, RZ, R131 ;  /* 0x000000ffff867224 */ /* 0x000fe200078e0083 */
[----:B------:R-:W-:Y:S01]  /*227e0*/  IADD3.X R145, PT, PT, RZ, RZ, RZ, P0, !PT ;  /* 0x000000ffff917210 */ /* 0x000fe200007fe4ff */
[----:B------:R-:W-:-:S04]  /*227f0*/  IMAD.WIDE.U32 R138, R177, R56, RZ ;  /* 0x00000038b18a7225 */ /* 0x000fc800078e00ff */
[----:B------:R-:W-:-:S04]  /*22800*/  IMAD.WIDE.U32 R136, P2, R143, R177, R136 ;  /* 0x000000b18f887225 */ /* 0x000fc80007840088 */
[----:B------:R-:W-:-:S04]  /*22810*/  IMAD.WIDE.U32 R130, R177, R58, RZ ;  /* 0x0000003ab1827225 */ /* 0x000fc800078e00ff */
[----:B------:R-:W-:Y:S01]  /*22820*/  IMAD.WIDE.U32 R56, R207, R58, RZ ;  /* 0x0000003acf387225 */ /* 0x000fe200078e00ff */
[----:B------:R-:W-:Y:S02]  /*22830*/  IADD3 R182, P3, PT, R131, R136, RZ ;  /* 0x0000008883b67210 */ /* 0x000fe40007f7e0ff */
[----:B------:R-:W-:Y:S01]  /*22840*/  SHF.L.W.U32.HI R131, R149, 0xd, R148 ;  /* 0x0000000d95837819 */ /* 0x000fe20000010e94 */
[----:B------:R-:W-:Y:S01]  /*22850*/  IMAD.MOV.U32 R144, RZ, RZ, R133 ;  /* 0x000000ffff907224 */ /* 0x000fe200078e0085 */
[----:B------:R-:W-:Y:S01]  /*22860*/  IADD3 R199, P0, PT, R56, R138, RZ ;  /* 0x0000008a38c77210 */ /* 0x000fe20007f1e0ff */
[----:B------:R-:W-:Y:S02]  /*22870*/  IMAD.X R133, RZ, RZ, R150, P1 ;  /* 0x000000ffff857224 */ /* 0x000fe400008e0696 */
[----:B------:R-:W-:-:S03]  /*22880*/  IMAD.WIDE.U32 R58, R201, R58, RZ ;  /* 0x0000003ac93a7225 */ /* 0x000fc600078e00ff */
[----:B------:R-:W-:Y:S01]  /*22890*/  SHF.L.W.U32.HI R56, R148, 0xd, R133 ;  /* 0x0000000d94387819 */ /* 0x000fe20000010e85 */
[----:B------:R-:W-:Y:S01]  /*228a0*/  IMAD.X R157, RZ, RZ, RZ, P2 ;  /* 0x000000ffff9d7224 */ /* 0x000fe200010e06ff */
[----:B------:R-:W-:Y:S01]  /*228b0*/  IADD3 R159, P2, PT, R139, R132, RZ ;  /* 0x000000848b9f7210 */ /* 0x000fe20007f5e0ff */
[----:B------:R-:W-:-:S04]  /*228c0*/  IMAD.WIDE.U32 R58, P1, R143, R207, R58 ;  /* 0x000000cf8f3a7225 */ /* 0x000fc8000782003a */
[----:B------:R-:W-:-:S04]  /*228d0*/  IMAD.WIDE.U32 R152, R131, 0x13, R152 ;  /* 0x0000001383987825 */ /* 0x000fc800078e0098 */
[----:B------:R-:W-:Y:S02]  /*228e0*/  IMAD R139, R56, 0x13, RZ ;  /* 0x00000013388b7824 */ /* 0x000fe400078e02ff */
[----:B------:R-:W-:Y:S02]  /*228f0*/  IMAD R131, R179, 0x26, RZ ;  /* 0x00000026b3837824 */ /* 0x000fe400078e02ff */
[----:B------:R-:W-:Y:S02]  /*22900*/  IMAD.MOV.U32 R156, RZ, RZ, R137 ;  /* 0x000000ffff9c7224 */ /* 0x000fe400078e0089 */
[----:B------:R-:W-:Y:S01]  /*22910*/  IMAD.WIDE.U32.X R144, R142, R179, R144, P2 ;  /* 0x000000b38e907225 */ /* 0x000fe200010e0490 */
[----:B------:R-:W-:-:S03]  /*22920*/  IADD3 R176, P2, PT, R57, R58, RZ ;  /* 0x0000003a39b07210 */ /* 0x000fc60007f5e0ff */
[----:B------:R-:W-:Y:S01]  /*22930*/  IMAD.WIDE.U32 R136, R201, R154, RZ ;  /* 0x0000009ac9887225 */ /* 0x000fe200078e00ff */
[----:B------:R-:W-:-:S03]  /*22940*/  IADD3.X R176, P0, PT, R176, R159, RZ, P0, !PT ;  /* 0x0000009fb0b07210 */ /* 0x000fc6000071e4ff */
[----:B------:R-:W-:Y:S02]  /*22950*/  IMAD.IADD R153, R153, 0x1, R139 ;  /* 0x0000000199997824 */ /* 0x000fe400078e028b */
[----:B------:R-:W-:Y:S01]  /*22960*/  IMAD.IADD R138, R155, 0x1, R131 ;  /* 0x000000019b8a7824 */ /* 0x000fe200078e0283 */
[----:B------:R-:W-:Y:S01]  /*22970*/  IADD3.X R131, PT, PT, RZ, RZ, RZ, P1, !PT ;  /* 0x000000ffff837210 */ /* 0x000fe20000ffe4ff */
[C---:B------:R-:W-:Y:S01]  /*22980*/  IMAD.WIDE.U32 R132, R152.reuse, R152, RZ ;  /* 0x0000009898847225 */ /* 0x040fe200078e00ff */
[C---:B------:R-:W-:Y:S02]  /*22990*/  LOP3.LUT R159, R153.reuse, 0x7ffff, RZ, 0xc0, !PT ;  /* 0x0007ffff999f7812 */ /* 0x040fe400078ec0ff */
[----:B------:R-:W-:Y:S01]  /*229a0*/  SHF.L.U64.HI R213, R152, 0x1, R153 ;  /* 0x0000000198d57819 */ /* 0x000fe20000010299 */
[----:B------:R-:W-:Y:S01]  /*229b0*/  IMAD.WIDE.U32 R56, P4, R138, R207, R136 ;  /* 0x000000cf8a387225 */ /* 0x000fe20007880088 */
[----:B------:R-:W-:Y:S02]  /*229c0*/  IADD3 R151, P1, PT, R132, R130, RZ ;  /* 0x0000008284977210 */ /* 0x000fe40007f3e0ff */
[----:B------:R-:W-:Y:S01]  /*229d0*/  LEA.HI R153, P5, R153, R141, RZ, 0xd ;  /* 0x0000008d99997211 */ /* 0x000fe200078b68ff */
[----:B------:R-:W-:Y:S01]  /*229e0*/  IMAD.WIDE.U32 R154, R207, R154, RZ ;  /* 0x0000009acf9a7225 */ /* 0x000fe200078e00ff */
[----:B------:R-:W-:-:S02]  /*229f0*/  MOV R136, R57 ;  /* 0x0000003900887202 */ /* 0x000fc40000000f00 */
[----:B------:R-:W-:Y:S01]  /*22a00*/  LOP3.LUT R213, R213, 0xfffff, RZ, 0xc0, !PT ;  /* 0x000fffffd5d57812 */ /* 0x000fe200078ec0ff */
[----:B------:R-:W-:-:S04]  /*22a10*/  IMAD.WIDE.U32 R170, R207, 0x13, RZ ;  /* 0x00000013cfaa7825 */ /* 0x000fc800078e00ff */
[----:B------:R-:W-:Y:S02]  /*22a20*/  IMAD.MOV.U32 R130, RZ, RZ, R59 ;  /* 0x000000ffff827224 */ /* 0x000fe400078e003b */
[----:B------:R-:W-:Y:S01]  /*22a30*/  IMAD.X R137, RZ, RZ, RZ, P4 ;  /* 0x000000ffff897224 */ /* 0x000fe200020e06ff */
[----:B------:R-:W-:Y:S01]  /*22a40*/  IADD3 R174, P4, PT, R155, R56, RZ ;  /* 0x000000389bae7210 */ /* 0x000fe20007f9e0ff */
[----:B------:R-:W-:Y:S01]  /*22a50*/  IMAD R139, R201, 0x13, RZ ;  /* 0x00000013c98b7824 */ /* 0x000fe200078e02ff */
[----:B------:R-:W-:Y:S01]  /*22a60*/  LOP3.LUT R155, R140, 0x7ffff, RZ, 0xc0, !PT ;  /* 0x0007ffff8c9b7812 */ /* 0x000fe200078ec0ff */
[----:B------:R-:W-:-:S04]  /*22a70*/  IMAD.WIDE.U32 R58, R159, R152, RZ ;  /* 0x000000989f3a7225 */ /* 0x000fc800078e00ff */
[----:B------:R-:W-:-:S04]  /*22a80*/  IMAD.WIDE.U32 R56, R201, R170, RZ ;  /* 0x000000aac9387225 */ /* 0x000fc800078e00ff */
[----:B------:R-:W-:Y:S02]  /*22a90*/  IMAD.IADD R142, R171, 0x1, R139 ;  /* 0x00000001ab8e7824 */ /* 0x000fe400078e028b */
[----:B------:R-:W-:-:S04]  /*22aa0*/  IMAD.WIDE.U32.X R156, R143, R179, R156, P3 ;  /* 0x000000b38f9c7225 */ /* 0x000fc800018e049c */
[----:B------:R-:W-:-:S04]  /*22ab0*/  IMAD.WIDE.U32 R58, P3, R159, R152, R58 ;  /* 0x000000989f3a7225 */ /* 0x000fc8000786003a */
[----:B------:R-:W-:Y:S01]  /*22ac0*/  IMAD.WIDE.U32.X R136, R138, R201, R136, P4 ;  /* 0x000000c98a887225 */ /* 0x000fe200020e0488 */
[----:B------:R-:W-:-:S03]  /*22ad0*/  IADD3.X R163, PT, PT, RZ, RZ, RZ, P3, !PT ;  /* 0x000000ffffa37210 */ /* 0x000fc60001ffe4ff */
[----:B------:R-:W-:-:S04]  /*22ae0*/  IMAD.WIDE.U32 R56, P4, R142, R207, R56 ;  /* 0x000000cf8e387225 */ /* 0x000fc80007880038 */
[----:B------:R-:W-:-:S04]  /*22af0*/  IMAD.WIDE.U32 R170, R207, R170, RZ ;  /* 0x000000aacfaa7225 */ /* 0x000fc800078e00ff */
[----:B------:R-:W-:Y:S01]  /*22b00*/  IMAD.SHL.U32 R184, R152, 0x2, RZ ;  /* 0x0000000298b87824 */ /* 0x000fe200078e00ff */
[----:B------:R-:W-:Y:S01]  /*22b10*/  IADD3 R171, P3, PT, R171, R56, RZ ;  /* 0x00000038abab7210 */ /* 0x000fe20007f7e0ff */
[----:B------:R-:W-:Y:S01]  /*22b20*/  IMAD.WIDE.U32.X R130, R143, R201, R130, P2 ;  /* 0x000000c98f827225 */ /* 0x000fe200010e0482 */
[----:B------:R-:W-:Y:S02]  /*22b30*/  IADD3 R141, P2, PT, R133, R58, RZ ;  /* 0x0000003a858d7210 */ /* 0x000fe40007f5e0ff */
[----:B------:R-:W-:Y:S01]  /*22b40*/  LOP3.LUT R184, R184, 0xfffffffe, RZ, 0xc0, !PT ;  /* 0xfffffffeb8b87812 */ /* 0x000fe200078ec0ff */
[----:B------:R-:W-:Y:S01]  /*22b50*/  IMAD.X R155, RZ, RZ, R155, P5 ;  /* 0x000000ffff9b7224 */ /* 0x000fe200028e069b */
[----:B------:R-:W-:Y:S01]  /*22b60*/  IADD3.X R182, P1, PT, R182, R141, RZ, P1, !PT ;  /* 0x0000008db6b67210 */ /* 0x000fe20000f3e4ff */
[----:B------:R-:W-:Y:S02]  /*22b70*/  IMAD.X R139, RZ, RZ, RZ, P4 ;  /* 0x000000ffff8b7224 */ /* 0x000fe400020e06ff */
[----:B------:R-:W-:Y:S01]  /*22b80*/  IMAD.WIDE.U32 R132, R213, R153, RZ ;  /* 0x00000099d5847225 */ /* 0x000fe200078e00ff */
[----:B------:R-:W-:-:S03]  /*22b90*/  SHF.L.U64.HI R178, R153, 0x1, R155 ;  /* 0x0000000199b27819 */ /* 0x000fc6000001029b */
[----:B------:R-:W-:Y:S02]  /*22ba0*/  IMAD.MOV.U32 R138, RZ, RZ, R57 ;  /* 0x000000ffff8a7224 */ /* 0x000fe400078e0039 */
[----:B------:R-:W-:-:S04]  /*22bb0*/  IMAD.WIDE.U32 R148, R153, 0x26, RZ ;  /* 0x0000002699947825 */ /* 0x000fc800078e00ff */
[----:B------:R-:W-:-:S04]  /*22bc0*/  IMAD.WIDE.U32 R140, R155, R153, RZ ;  /* 0x000000999b8c7225 */ /* 0x000fc800078e00ff */
[----:B------:R-:W-:-:S04]  /*22bd0*/  IMAD.WIDE.U32.X R56, R142, R201, R138, P3 ;  /* 0x000000c98e387225 */ /* 0x000fc800018e048a */
[----:B------:R-:W-:Y:S02]  /*22be0*/  IMAD.MOV.U32 R162, RZ, RZ, R59 ;  /* 0x000000ffffa27224 */ /* 0x000fe400078e003b */
[----:B------:R-:W-:Y:S02]  /*22bf0*/  IMAD R139, R155, 0x26, RZ ;  /* 0x000000269b8b7824 */ /* 0x000fe400078e02ff */
[----:B------:R-:W-:-:S04]  /*22c00*/  IMAD.WIDE.U32 R58, P3, R184, R155, R132 ;  /* 0x0000009bb83a7225 */ /* 0x000fc80007860084 */
[----:B------:R-:W-:Y:S01]  /*22c10*/  IMAD.WIDE.U32 R168, R184, R153, RZ ;  /* 0x00000099b8a87225 */ /* 0x000fe200078e00ff */
[----:B------:R-:W-:-:S03]  /*22c20*/  IADD3.X R143, PT, PT, RZ, RZ, RZ, P3, !PT ;  /* 0x000000ffff8f7210 */ /* 0x000fc60001ffe4ff */
[----:B------:R-:W-:Y:S01]  /*22c30*/  IMAD.WIDE.U32 R132, R201, R148, RZ ;  /* 0x00000094c9847225 */ /* 0x000fe200078e00ff */
[----:B------:R-:W-:-:S03]  /*22c40*/  IADD3 R169, P4, PT, R169, R58, RZ ;  /* 0x0000003aa9a97210 */ /* 0x000fc60007f9e0ff */
[----:B------:R-:W-:-:S04]  /*22c50*/  IMAD.WIDE.U32.X R162, R159, R159, R162, P2 ;  /* 0x0000009f9fa27225 */ /* 0x000fc800010e04a2 */
[----:B------:R-:W-:Y:S02]  /*22c60*/  IMAD.IADD R150, R149, 0x1, R139 ;  /* 0x0000000195967824 */ /* 0x000fe400078e028b */
[----:B------:R-:W-:-:S04]  /*22c70*/  IMAD.WIDE.U32 R140, P2, R153, R155, R140 ;  /* 0x0000009b998c7225 */ /* 0x000fc8000784008c */
[----:B------:R-:W-:-:S04]  /*22c80*/  IMAD.WIDE.U32 R164, R153, R153, RZ ;  /* 0x0000009999a47225 */ /* 0x000fc800078e00ff */
[----:B------:R-:W-:Y:S02]  /*22c90*/  IMAD.MOV.U32 R142, RZ, RZ, R59 ;  /* 0x000000ffff8e7224 */ /* 0x000fe400078e003b */
[----:B------:R-:W-:-:S04]  /*22ca0*/  IMAD.WIDE.U32 R132, P3, R150, R207, R132 ;  /* 0x000000cf96847225 */ /* 0x000fc80007860084 */
[----:B------:R-:W-:Y:S01]  /*22cb0*/  IMAD.WIDE.U32 R148, R207, R148, RZ ;  /* 0x00000094cf947225 */ /* 0x000fe200078e00ff */
[----:B------:R-:W-:-:S03]  /*22cc0*/  IADD3.X R159, PT, PT, RZ, RZ, RZ, P3, !PT ;  /* 0x000000ffff9f7210 */ /* 0x000fc60001ffe4ff */
[----:B------:R-:W-:Y:S01]  /*22cd0*/  IMAD.X R139, RZ, RZ, RZ, P2 ;  /* 0x000000ffff8b7224 */ /* 0x000fe200010e06ff */
[----:B------:R-:W-:Y:S01]  /*22ce0*/  IADD3 R165, P2, PT, R165, R140, RZ ;  /* 0x0000008ca5a57210 */ /* 0x000fe20007f5e0ff */
[----:B------:R-:W-:Y:S01]  /*22cf0*/  IMAD.WIDE.U32 R58, R181, R184, RZ ;  /* 0x000000b8b53a7225 */ /* 0x000fe200078e00ff */
[----:B------:R-:W-:-:S03]  /*22d00*/  IADD3 R140, P3, PT, R151, R148, RZ ;  /* 0x00000094978c7210 */ /* 0x000fc60007f7e0ff */
[----:B------:R-:W-:Y:S02]  /*22d10*/  IMAD.MOV.U32 R138, RZ, RZ, R141 ;  /* 0x000000ffff8a7224 */ /* 0x000fe400078e008d */
[----:B------:R-:W-:-:S04]  /*22d20*/  IMAD.WIDE.U32 R172, R179, R184, RZ ;  /* 0x000000b8b3ac7225 */ /* 0x000fc800078e00ff */
[----:B------:R-:W-:Y:S01]  /*22d30*/  IMAD.WIDE.U32.X R142, R213, R155, R142, P4 ;  /* 0x0000009bd58e7225 */ /* 0x000fe200020e048e */
[----:B------:R-:W-:-:S03]  /*22d40*/  IADD3 R215, P4, PT, R149, R132, RZ ;  /* 0x0000008495d77210 */ /* 0x000fc60007f9e0ff */
[----:B------:R-:W-:Y:S01]  /*22d50*/  IMAD.WIDE.U32.X R138, R155, R155, R138, P2 ;  /* 0x0000009b9b8a7225 */ /* 0x000fe200010e048a */
[----:B------:R-:W-:-:S03]  /*22d60*/  IADD3.X R141, P3, PT, R182, R215, RZ, P3, !PT ;  /* 0x000000d7b68d7210 */ /* 0x000fc60001f7e4ff */
[----:B------:R-:W-:Y:S02]  /*22d70*/  IMAD.SHL.U32 R180, R153, 0x2, RZ ;  /* 0x0000000299b47824 */ /* 0x000fe400078e00ff */
        /* <DEDUP_REMOVED lines=8> */
[----:B------:R-:W-:Y:S01]  /*22e00*/  MOV R58, R173 ;  /* 0x000000ad003a7202 */ /* 0x000fe20000000f00 */
[----:B------:R-:W-:Y:S02]  /*22e10*/  IMAD.MOV.U32 R150, RZ, RZ, R59 ;  /* 0x000000ffff967224 */ /* 0x000fe400078e003b */
[----:B------:R-:W-:Y:S02]  /*22e20*/  IMAD.X R59, RZ, RZ, RZ, P5 ;  /* 0x000000ffff3b7224 */ /* 0x000fe400028e06ff */
[----:B------:R-:W-:-:S04]  /*22e30*/  IMAD.WIDE.U32 R152, P5, R213, R207, R152 ;  /* 0x000000cfd5987225 */ /* 0x000fc800078a0098 */
[----:B------:R-:W-:-:S04]  /*22e40*/  IMAD.WIDE.U32 R148, R207, R184, RZ ;  /* 0x000000b8cf947225 */ /* 0x000fc800078e00ff */
[----:B------:R-:W-:-:S04]  /*22e50*/  IMAD.WIDE.U32 R166, R177, R184, RZ ;  /* 0x000000b8b1a67225 */ /* 0x000fc800078e00ff */
[----:B------:R-:W-:Y:S01]  /*22e60*/  IMAD.WIDE.U32.X R150, R213, R181, R150, P4 ;  /* 0x000000b5d5967225 */ /* 0x000fe200020e0496 */
[----:B------:R-:W-:-:S03]  /*22e70*/  IADD3 R184, P4, PT, R149, R152, RZ ;  /* 0x0000009895b87210 */ /* 0x000fc60007f9e0ff */
[----:B------:R-:W-:-:S04]  /*22e80*/  IMAD.WIDE.U32 R160, R181, R180, RZ ;  /* 0x000000b4b5a07225 */ /* 0x000fc800078e00ff */
[----:B------:R-:W-:Y:S01]  /*22e90*/  IMAD.X R209, RZ, RZ, RZ, P5 ;  /* 0x000000ffffd17224 */ /* 0x000fe200028e06ff */
[----:B------:R-:W-:Y:S01]  /*22ea0*/  IADD3 R199, P5, PT, R199, R168, RZ ;  /* 0x000000a8c7c77210 */ /* 0x000fe20007fbe0ff */
[----:B------:R-:W-:Y:S02]  /*22eb0*/  IMAD.MOV.U32 R208, RZ, RZ, R153 ;  /* 0x000000ffffd07224 */ /* 0x000fe400078e0099 */
[----:B------:R-:W-:Y:S01]  /*22ec0*/  IMAD.WIDE.U32 R160, P2, R178, R175, R160 ;  /* 0x000000afb2a07225 */ /* 0x000fe200078400a0 */
[----:B------:R-:W-:-:S03]  /*22ed0*/  IADD3.X R169, P5, PT, R176, R169, RZ, P5, !PT ;  /* 0x000000a9b0a97210 */ /* 0x000fc60002fbe4ff */
[----:B------:R-:W-:Y:S01]  /*22ee0*/  IMAD.WIDE.U32.X R208, R213, R201, R208, P4 ;  /* 0x000000c9d5d07225 */ /* 0x000fe200020e04d0 */
[----:B------:R-:W-:Y:S02]  /*22ef0*/  IADD3.X R182, P1, P4, R158, R162, R156, P3, P1 ;  /* 0x000000a29eb67210 */ /* 0x000fe40001c2249c */
[----:B------:R-:W-:Y:S01]  /*22f00*/  IADD3 R173, P3, PT, R164, R154, RZ ;  /* 0x0000009aa4ad7210 */ /* 0x000fe20007f7e0ff */
[----:B------:R-:W-:Y:S01]  /*22f10*/  IMAD.WIDE.U32 R152, R175, R180, RZ ;  /* 0x000000b4af987225 */ /* 0x000fe200078e00ff */
[----:B------:R-:W-:Y:S02]  /*22f20*/  IADD3.X R157, PT, PT, R159, R163, R157, P1, P4 ;  /* 0x000000a39f9d7210 */ /* 0x000fe40000fe849d */
[----:B------:R-:W-:Y:S01]  /*22f30*/  SHF.L.W.U32.HI R186, R141, 0xd, R182 ;  /* 0x0000000d8dba7819 */ /* 0x000fe20000010eb6 */
[----:B------:R-:W-:Y:S01]  /*22f40*/  IMAD.X R155, RZ, RZ, RZ, P2 ;  /* 0x000000ffff9b7224 */ /* 0x000fe200010e06ff */
[----:B------:R-:W-:Y:S01]  /*22f50*/  IADD3 R156, P4, PT, R153, R160, RZ ;  /* 0x000000a0999c7210 */ /* 0x000fe20007f9e0ff */
[----:B------:R-:W-:Y:S01]  /*22f60*/  IMAD.MOV.U32 R154, RZ, RZ, R161 ;  /* 0x000000ffff9a7224 */ /* 0x000fe200078e00a1 */
[----:B------:R-:W-:Y:S01]  /*22f70*/  SHF.L.W.U32.HI R182, R182, 0xd, R157 ;  /* 0x0000000db6b67819 */ /* 0x000fe20000010e9d */
[----:B------:R-:W-:Y:S01]  /*22f80*/  IMAD.WIDE.U32.X R134, R181, R181, R134, P6 ;  /* 0x000000b5b5867225 */ /* 0x000fe200030e0486 */
[----:B------:R-:W-:-:S02]  /*22f90*/  IADD3 R186, P1, PT, R186, R199, RZ ;  /* 0x000000c7baba7210 */ /* 0x000fc40007f3e0ff */
[----:B------:R-:W-:Y:S01]  /*22fa0*/  IADD3.X R174, P3, PT, R174, R165, RZ, P3, !PT ;  /* 0x000000a5aeae7210 */ /* 0x000fe20001f7e4ff */
[----:B------:R-:W-:Y:S01]  /*22fb0*/  IMAD.WIDE.U32.X R154, R178, R181, R154, P4 ;  /* 0x000000b5b29a7225 */ /* 0x000fe200020e049a */
[----:B------:R-:W-:Y:S02]  /*22fc0*/  IADD3.X R130, P4, P6, R142, R144, R130, P5, P0 ;  /* 0x000000908e827210 */ /* 0x000fe40002e80482 */
[----:B------:R-:W-:Y:S02]  /*22fd0*/  IADD3.X R182, P1, PT, R182, R169, RZ, P1, !PT ;  /* 0x000000a9b6b67210 */ /* 0x000fe40000f3e4ff */
[----:B------:R-:W-:Y:S02]  /*22fe0*/  IADD3 R157, P5, PT, R173, R132, RZ ;  /* 0x00000084ad9d7210 */ /* 0x000fe40007fbe0ff */
[----:B------:R-:W-:Y:S02]  /*22ff0*/  IADD3.X R144, PT, PT, R143, R145, R131, P4, P6 ;  /* 0x000000918f907210 */ /* 0x000fe400027ec483 */
[----:B------:R-:W-:Y:S01]  /*23000*/  IADD3.X R145, P4, PT, RZ, R130, RZ, P1, !PT ;  /* 0x00000082ff917210 */ /* 0x000fe20000f9e4ff */
[----:B------:R-:W-:Y:S01]  /*23010*/  IMAD.WIDE.U32 R130, R179, R180, RZ ;  /* 0x000000b4b3827225 */ /* 0x000fe200078e00ff */
[----:B------:R-:W-:-:S02]  /*23020*/  IADD3.X R143, P5, PT, R174, R133, RZ, P5, !PT ;  /* 0x00000085ae8f7210 */ /* 0x000fc40002fbe4ff */
[----:B------:R-:W-:Y:S01]  /*23030*/  SHF.L.W.U32.HI R142, R182, 0xd, R145 ;  /* 0x0000000db68e7819 */ /* 0x000fe20000010e91 */
[----:B------:R-:W-:Y:S01]  /*23040*/  IMAD.WIDE.U32 R132, R177, R180, RZ ;  /* 0x000000b4b1847225 */ /* 0x000fe200078e00ff */
[----:B------:R-:W-:Y:S02]  /*23050*/  IADD3.X R144, PT, PT, RZ, R144, RZ, P4, !PT ;  /* 0x00000090ff907210 */ /* 0x000fe400027fe4ff */
[----:B------:R-:W-:Y:S01]  /*23060*/  IADD3 R149, P0, PT, R148, R128, RZ ;  /* 0x0000008094957210 */ /* 0x000fe20007f1e0ff */
[----:B------:R-:W-:Y:S01]  /*23070*/  IMAD.WIDE.U32 R130, P6, R178, R177, R130 ;  /* 0x000000b1b2827225 */ /* 0x000fe200078c0082 */
[----:B------:R-:W-:Y:S02]  /*23080*/  IADD3.X R136, P3, P5, R150, R138, R136, P5, P3 ;  /* 0x0000008a96887210 */ /* 0x000fe40002d66488 */
[----:B------:R-:W-:Y:S02]  /*23090*/  IADD3 R172, P2, PT, R167, R172, RZ ;  /* 0x000000aca7ac7210 */ /* 0x000fe40007f5e0ff */
[----:B------:R-:W-:-:S02]  /*230a0*/  IADD3 R142, P4, PT, R142, R157, RZ ;  /* 0x0000009d8e8e7210 */ /* 0x000fc40007f9e0ff */
[----:B------:R-:W-:Y:S01]  /*230b0*/  SHF.L.W.U32.HI R128, R145, 0xd, R144 ;  /* 0x0000000d91807819 */ /* 0x000fe20000010e90 */
[----:B------:R-:W-:Y:S01]  /*230c0*/  IMAD.WIDE.U32.X R58, R213, R179, R58, P2 ;  /* 0x000000b3d53a7225 */ /* 0x000fe200010e043a */
[----:B------:R-:W-:Y:S02]  /*230d0*/  IADD3.X R138, PT, PT, R151, R139, R137, P3, P5 ;  /* 0x0000008b978a7210 */ /* 0x000fe40001fea489 */
[----:B------:R-:W-:Y:S01]  /*230e0*/  IADD3.X R137, P3, PT, R128, R143, RZ, P4, !PT ;  /* 0x0000008f80897210 */ /* 0x000fe2000277e4ff */
[----:B------:R-:W-:Y:S01]  /*230f0*/  IMAD.MOV.U32 R128, RZ, RZ, R131 ;  /* 0x000000ffff807224 */ /* 0x000fe200078e0083 */
[----:B------:R-:W-:Y:S01]  /*23100*/  IADD3 R167, P2, PT, R166, R170, RZ ;  /* 0x000000aaa6a77210 */ /* 0x000fe20007f5e0ff */
[----:B------:R-:W-:Y:S01]  /*23110*/  IMAD.WIDE.U32 R150, R142, R183, RZ ;  /* 0x000000b78e967225 */ /* 0x000fe200078e00ff */
[----:B------:R-:W-:Y:S02]  /*23120*/  IADD3 R139, P4, PT, R149, R132, RZ ;  /* 0x00000084958b7210 */ /* 0x000fe40007f9e0ff */
[----:B------:R-:W-:-:S02]  /*23130*/  LEA.HI.X R132, P3, R144, R136, RZ, 0xd, P3 ;  /* 0x0000008890847211 */ /* 0x000fc40001876cff */
[----:B------:R-:W-:Y:S02]  /*23140*/  IADD3 R153, P1, PT, R167, R152, RZ ;  /* 0x00000098a7997210 */ /* 0x000fe40007f3e0ff */
[----:B------:R-:W-:Y:S02]  /*23150*/  IADD3.X R171, P2, PT, R171, R172, RZ, P2, !PT ;  /* 0x000000acabab7210 */ /* 0x000fe4000175e4ff */
[----:B------:R-:W-:Y:S01]  /*23160*/  IADD3.X R145, P0, PT, R129, R184, RZ, P0, !PT ;  /* 0x000000b881917210 */ /* 0x000fe2000071e4ff */
[----:B------:R-:W-:Y:S01]  /*23170*/  IMAD.X R129, RZ, RZ, RZ, P6 ;  /* 0x000000ffff817224 */ /* 0x000fe200030e06ff */
[----:B------:R-:W-:Y:S01]  /*23180*/  IADD3 R130, P5, PT, R133, R130, RZ ;  /* 0x0000008285827210 */ /* 0x000fe20007fbe0ff */
[----:B------:R-:W-:Y:S01]  /*23190*/  IMAD.X R133, RZ, RZ, R138, P3 ;  /* 0x000000ffff857224 */ /* 0x000fe200018e068a */
[----:B------:R-:W-:Y:S02]  /*231a0*/  LOP3.LUT R184, R137, 0x7ffff, RZ, 0xc0, !PT ;  /* 0x0007ffff89b87812 */ /* 0x000fe400078ec0ff */
[----:B------:R-:W-:Y:S01]  /*231b0*/  IADD3.X R149, P1, PT, R171, R156, RZ, P1, !PT ;  /* 0x0000009cab957210 */ /* 0x000fe20000f3e4ff */
[----:B------:R-:W-:Y:S01]  /*231c0*/  IMAD.WIDE.U32.X R128, R178, R179, R128, P5 ;  /* 0x000000b3b2807225 */ /* 0x000fe200028e0480 */
[----:B------:R-:W-:-:S02]  /*231d0*/  SHF.L.W.U32.HI R204, R137, 0xd, R132 ;  /* 0x0000000d89cc7819 */ /* 0x000fc40000010e84 */
[----:B------:R-:W-:Y:S01]  /*231e0*/  IADD3.X R145, P4, PT, R145, R130, RZ, P4, !PT ;  /* 0x0000008291917210 */ /* 0x000fe2000279e4ff */
[----:B------:R-:W-:Y:S01]  /*231f0*/  IMAD.WIDE.U32 R130, R184, R211, RZ ;  /* 0x000000d3b8827225 */ /* 0x000fe200078e00ff */
[----:B------:R-:W-:Y:S02]  /*23200*/  IADD3 R204, P3, PT, R204, R153, RZ ;  /* 0x00000099cccc7210 */ /* 0x000fe40007f7e0ff */
[----:B------:R-:W-:Y:S01]  /*23210*/  SHF.L.W.U32.HI R132, R132, 0xd, R133 ;  /* 0x0000000d84847819 */ /* 0x000fe20000010e85 */
[----:B------:R-:W-:Y:S01]  /*23220*/  IMAD R143, R184, 0x13, RZ ;  /* 0x00000013b88f7824 */ /* 0x000fe200078e02ff */
[----:B------:R-:W-:Y:S01]  /*23230*/  IADD3.X R192, P1, P2, R154, R58, R56, P1, P2 ;  /* 0x0000003a9ac07210 */ /* 0x000fe20000a24438 */
[----:B------:R-:W-:Y:S01]  /*23240*/  IMAD.WIDE.U32 R136, R184, R146, RZ ;  /* 0x00000092b8887225 */ /* 0x000fe200078e00ff */
[----:B------:R-:W-:Y:S02]  /*23250*/  IADD3.X R149, P3, PT, R132, R149, RZ, P3, !PT ;  /* 0x0000009584957210 */ /* 0x000fe40001f7e4ff */
[----:B------:R-:W-:Y:S01]  /*23260*/  IADD3.X R156, PT, PT, R155, R59, R57, P1, P2 ;  /* 0x0000003b9b9c7210 */ /* 0x000fe20000fe4439 */
[----:B------:R-:W-:Y:S01]  /*23270*/  IMAD.WIDE.U32 R56, P1, R142, R147, R130 ;  /* 0x000000938e387225 */ /* 0x000fe20007820082 */
[----:B------:R-:W-:-:S02]  /*23280*/  IADD3.X R207, P0, P4, R128, R208, R134, P4, P0 ;  /* 0x000000d080cf7210 */ /* 0x000fc40002400486 */
[----:B------:R-:W-:Y:S01]  /*23290*/  LEA.HI.X R192, P3, R133, R192, RZ, 0xd, P3 ;  /* 0x000000c085c07211 */ /* 0x000fe20001876cff */
[----:B------:R-:W-:Y:S01]  /*232a0*/  IMAD.WIDE.U32 R130, R142, R211, RZ ;  /* 0x000000d38e827225 */ /* 0x000fe200078e00ff */
[----:B------:R-:W-:Y:S02]  /*232b0*/  IADD3.X R208, PT, PT, R129, R209, R135, P0, P4 ;  /* 0x000000d181d07210 */ /* 0x000fe400007e8487 */
[----:B------:R-:W-:Y:S01]  /*232c0*/  IADD3.X R156, PT, PT, RZ, R156, RZ, P3, !PT ;  /* 0x0000009cff9c7210 */ /* 0x000fe20001ffe4ff */
[----:B------:R-:W-:Y:S01]  /*232d0*/  IMAD.WIDE.U32 R128, R204, R146, RZ ;  /* 0x00000092cc807225 */ /* 0x000fe200078e00ff */
[----:B------:R-:W-:Y:S02]  /*232e0*/  IADD3 R188, P2, PT, R131, R56, RZ ;  /* 0x0000003883bc7210 */ /* 0x000fe40007f5e0ff */
[----:B------:R-:W-:Y:S01]  /*232f0*/  SHF.L.W.U32.HI R56, R149, 0xd, R192 ;  /* 0x0000000d95387819 */ /* 0x000fe20000010ec0 */
[----:B------:R-:W-:Y:S01]  /*23300*/  IMAD.WIDE.U32 R134, R142, 0x13, RZ ;  /* 0x000000138e867825 */ /* 0x000fe200078e00ff */
[----:B------:R-:W-:-:S02]  /*23310*/  IADD3.X R155, PT, PT, RZ, RZ, RZ, P1, !PT ;  /* 0x000000ffff9b7210 */ /* 0x000fc40000ffe4ff */
[----:B------:R-:W-:Y:S01]  /*23320*/  IADD3 R199, P1, PT, R128, R130, RZ ;  /* 0x0000008280c77210 */ /* 0x000fe20007f3e0ff */
[----:B------:R-:W-:Y:S01]  /*23330*/  IMAD.IADD R143, R135, 0x1, R143 ;  /* 0x00000001878f7824 */ /* 0x000fe200078e028f */
[----:B------:R-:W-:Y:S01]  /*23340*/  IADD3 R128, P0, PT, R56, R139, RZ ;  /* 0x0000008b38807210 */ /* 0x000fe20007f1e0ff */
[----:B------:R-:W-:Y:S01]  /*23350*/  IMAD.WIDE.U32 R58, R191, R134, RZ ;  /* 0x00000086bf3a7225 */ /* 0x000fe200078e00ff */
[----:B------:R-:W-:Y:S02]  /*23360*/  SHF.L.W.U32.HI R192, R192, 0xd, R156 ;  /* 0x0000000dc0c07819 */ /* 0x000fe40000010e9c */
[----:B------:R-:W-:Y:S01]  /*23370*/  LOP3.LUT R194, R149, 0x7ffff, RZ, 0xc0, !PT ;  /* 0x0007ffff95c27812 */ /* 0x000fe200078ec0ff */
[----:B------:R-:W-:Y:S01]  /*23380*/  IMAD.MOV.U32 R154, RZ, RZ, R57 ;  /* 0x000000ffff9a7224 */ /* 0x000fe200078e0039 */
[----:B------:R-:W-:Y:S01]  /*23390*/  IADD3.X R192, P0, PT, R192, R145, RZ, P0, !PT ;  /* 0x00000091c0c07210 */ /* 0x000fe2000071e4ff */
[----:B------:R-:W-:Y:S01]  /*233a0*/  IMAD.WIDE.U32 R58, P4, R143, R187, R58 ;  /* 0x000000bb8f3a7225 */ /* 0x000fe2000788003a */
[----:B------:R-:W-:-:S02]  /*233b0*/  LOP3.LUT R141, R141, 0x7ffff, RZ, 0xc0, !PT ;  /* 0x0007ffff8d8d7812 */ /* 0x000fc400078ec0ff */
[----:B------:R-:W-:Y:S01]  /*233c0*/  LOP3.LUT R198, R192, 0x7ffff, RZ, 0xc0, !PT ;  /* 0x0007ffffc0c67812 */ /* 0x000fe200078ec0ff */
[----:B------:R-:W-:Y:S01]  /*233d0*/  IMAD.WIDE.U32 R56, R193, R134, RZ ;  /* 0x00000086c1387225 */ /* 0x000fe200078e00ff */
[----:B------:R-:W-:-:S03]  /*233e0*/  LEA.HI.X R207, P0, R156, R207, RZ, 0xd, P0 ;  /* 0x000000cf9ccf7211 */ /* 0x000fc60000016cff */
[----:B------:R-:W-:-:S04]  /*233f0*/  IMAD.WIDE.U32 R174, R204, 0x13, RZ ;  /* 0x00000013ccae7825 */ /* 0x000fc800078e00ff */
[----:B------:R-:W-:Y:S02]  /*23400*/  IMAD.MOV.U32 R130, RZ, RZ, R59 ;  /* 0x000000ffff827224 */ /* 0x000fe400078e003b */
[----:B------:R-:W-:Y:S02]  /*23410*/  IMAD R59, R194, 0x13, RZ ;  /* 0x00000013c23b7824 */ /* 0x000fe400078e02ff */
[----:B------:R-:W-:Y:S02]  /*23420*/  IMAD.X R131, RZ, RZ, RZ, P4 ;  /* 0x000000ffff837224 */ /* 0x000fe400020e06ff */
[----:B------:R-:W-:-:S04]  /*23430*/  IMAD.WIDE.U32 R160, R128, 0x13, RZ ;  /* 0x0000001380a07825 */ /* 0x000fc800078e00ff */
[----:B------:R-:W-:Y:S02]  /*23440*/  IMAD R145, R198, 0x13, RZ ;  /* 0x00000013c6917824 */ /* 0x000fe400078e02ff */
[----:B------:R-:W-:-:S04]  /*23450*/  IMAD.WIDE.U32 R136, P5, R142, R195, R136 ;  /* 0x000000c38e887225 */ /* 0x000fc800078a0088 */
[----:B------:R-:W-:-:S04]  /*23460*/  IMAD.WIDE.U32 R56, P4, R143, R189, R56 ;  /* 0x000000bd8f387225 */ /* 0x000fc80007880038 */
[----:B------:R-:W-:-:S04]  /*23470*/  IMAD.WIDE.U32 R168, R185, R174, RZ ;  /* 0x000000aeb9a87225 */ /* 0x000fc800078e00ff */
[----:B------:R-:W-:-:S04]  /*23480*/  IMAD.WIDE.U32 R178, R187, R134, RZ ;  /* 0x00000086bbb27225 */ /* 0x000fc800078e00ff */
[----:B------:R-:W-:Y:S01]  /*23490*/  IMAD.WIDE.U32 R138, R142, R146, RZ ;  /* 0x000000928e8a7225 */ /* 0x000fe200078e00ff */
[----:B------:R-:W-:-:S03]  /*234a0*/  IADD3 R190, P3, PT, R179, R58, RZ ;  /* 0x0000003ab3be7210 */ /* 0x000fc60007f7e0ff */
[----:B------:R-:W-:Y:S01]  /*234b0*/  IMAD.WIDE.U32 R134, R189, R134, RZ ;  /* 0x00000086bd867225 */ /* 0x000fe200078e00ff */
[----:B------:R-:W-:-:S03]  /*234c0*/  IADD3 R139, P6, PT, R139, R136, RZ ;  /* 0x000000888b8b7210 */ /* 0x000fc60007fde0ff */
[----:B------:R-:W-:Y:S02]  /*234d0*/  IMAD.IADD R202, R175, 0x1, R59 ;  /* 0x00000001afca7824 */ /* 0x000fe400078e023b */
[----:B------:R-:W-:Y:S02]  /*234e0*/  IMAD.IADD R210, R161, 0x1, R145 ;  /* 0x00000001a1d27824 */ /* 0x000fe400078e0291 */
[----:B------:R-:W-:Y:S01]  /*234f0*/  IMAD.MOV.U32 R132, RZ, RZ, R137 ;  /* 0x000000ffff847224 */ /* 0x000fe200078e0089 */
[----:B------:R-:W-:Y:S01]  /*23500*/  IADD3.X R137, PT, PT, RZ, RZ, RZ, P4, !PT ;  /* 0x000000ffff897210 */ /* 0x000fe200027fe4ff */
[----:B------:R-:W-:Y:S01]  /*23510*/  IMAD.X R133, RZ, RZ, RZ, P5 ;  /* 0x000000ffff857224 */ /* 0x000fe200028e06ff */
[----:B------:R-:W-:Y:S01]  /*23520*/  IADD3 R135, P5, PT, R135, R56, RZ ;  /* 0x0000003887877210 */ /* 0x000fe20007fbe0ff */
[----:B------:R-:W-:-:S04]  /*23530*/  IMAD.WIDE.U32 R148, R184, R183, RZ ;  /* 0x000000b7b8947225 */ /* 0x000fc800078e00ff */
[----:B------:R-:W-:-:S04]  /*23540*/  IMAD.WIDE.U32 R168, P4, R202, R183, R168 ;  /* 0x000000b7caa87225 */ /* 0x000fc800078800a8 */
[----:B------:R-:W-:Y:S01]  /*23550*/  IMAD.WIDE.U32 R152, R185, R160, RZ ;  /* 0x000000a0b9987225 */ /* 0x000fe200078e00ff */
[----:B------:R-:W-:-:S03]  /*23560*/  MOV R56, R169 ;  /* 0x000000a900387202 */ /* 0x000fc60000000f00 */
[----:B------:R-:W-:-:S04]  /*23570*/  IMAD.WIDE.U32 R158, R210, R211, RZ ;  /* 0x000000d3d29e7225 */ /* 0x000fc800078e00ff */
[----:B------:R-:W-:Y:S01]  /*23580*/  IMAD.MOV.U32 R136, RZ, RZ, R57 ;  /* 0x000000ffff887224 */ /* 0x000fe200078e0039 */
[----:B------:R-:W-:Y:S01]  /*23590*/  IADD3.X R57, PT, PT, RZ, RZ, RZ, P4, !PT ;  /* 0x000000ffff397210 */ /* 0x000fe200027fe4ff */
[----:B------:R-:W-:-:S04]  /*235a0*/  IMAD.WIDE.U32.X R130, R143, R191, R130, P3 ;  /* 0x000000bf8f827225 */ /* 0x000fc800018e0482 */
[----:B------:R-:W-:-:S04]  /*235b0*/  IMAD.WIDE.U32.X R136, R143, R193, R136, P5 ;  /* 0x000000c18f887225 */ /* 0x000fc800028e0488 */
[----:B------:R-:W-:-:S04]  /*235c0*/  IMAD.WIDE.U32 R148, P3, R142, R185, R148 ;  /* 0x000000b98e947225 */ /* 0x000fc80007860094 */
[----:B------:R-:W-:Y:S01]  /*235d0*/  IMAD.WIDE.U32 R152, P4, R210, R183, R152 ;  /* 0x000000b7d2987225 */ /* 0x000fe20007880098 */
[----:B------:R-:W-:-:S03]  /*235e0*/  MOV R58, R149 ;  /* 0x00000095003a7202 */ /* 0x000fc60000000f00 */
[----:B------:R-:W-:-:S04]  /*235f0*/  IMAD.WIDE.U32 R144, R194, R146, RZ ;  /* 0x00000092c2907225 */ /* 0x000fc800078e00ff */
[----:B------:R-:W-:-:S04]  /*23600*/  IMAD.WIDE.U32 R158, P5, R147, R160, R158 ;  /* 0x000000a0939e7225 */ /* 0x000fc800078a009e */
[----:B------:R-:W-:Y:S01]  /*23610*/  IMAD.X R157, RZ, RZ, RZ, P4 ;  /* 0x000000ffff9d7224 */ /* 0x000fe200020e06ff */
[----:B------:R-:W-:Y:S01]  /*23620*/  IADD3 R201, P4, PT, R151, R148, RZ ;  /* 0x0000009497c97210 */ /* 0x000fe20007f9e0ff */
[----:B------:R-:W-:Y:S01]  /*23630*/  IMAD.X R163, RZ, RZ, RZ, P5 ;  /* 0x000000ffffa37224 */ /* 0x000fe200028e06ff */
[----:B------:R-:W-:Y:S01]  /*23640*/  MOV R162, R159 ;  /* 0x0000009f00a27202 */ /* 0x000fe20000000f00 */
[----:B------:R-:W-:-:S04]  /*23650*/  IMAD.WIDE.U32 R144, P5, R204, R195, R144 ;  /* 0x000000c3cc907225 */ /* 0x000fc800078a0090 */
[----:B------:R-:W-:-:S04]  /*23660*/  IMAD.WIDE.U32 R148, R183, R160, RZ ;  /* 0x000000a0b7947225 */ /* 0x000fc800078e00ff */
[----:B------:R-:W-:Y:S01]  /*23670*/  IMAD.X R179, RZ, RZ, RZ, P5 ;  /* 0x000000ffffb37224 */ /* 0x000fe200028e06ff */
[----:B------:R-:W-:Y:S01]  /*23680*/  IADD3 R149, P5, PT, R149, R152, RZ ;  /* 0x0000009895957210 */ /* 0x000fe20007fbe0ff */
        /* <DEDUP_REMOVED lines=8> */
[----:B------:R-:W-:-:S04]  /*23710*/  IMAD.WIDE.U32 R158, R187, R160, RZ ;  /* 0x000000a0bb9e7225 */ /* 0x000fc800078e00ff */
[----:B------:R-:W-:Y:S02]  /*23720*/  IMAD.X R167, RZ, RZ, RZ, P5 ;  /* 0x000000ffffa77224 */ /* 0x000fe400028e06ff */
[----:B------:R-:W-:-:S04]  /*23730*/  IMAD.WIDE.U32 R180, R191, R174, RZ ;  /* 0x000000aebfb47225 */ /* 0x000fc800078e00ff */
[----:B------:R-:W-:-:S04]  /*23740*/  IMAD.WIDE.U32 R160, R189, R160, RZ ;  /* 0x000000a0bda07225 */ /* 0x000fc800078e00ff */
[----:B------:R-:W-:-:S04]  /*23750*/  IMAD.WIDE.U32 R170, P5, R210, R189, R170 ;  /* 0x000000bdd2aa7225 */ /* 0x000fc800078a00aa */
[----:B------:R-:W-:Y:S01]  /*23760*/  IMAD.WIDE.U32.X R162, R210, R147, R162, P2 ;  /* 0x00000093d2a27225 */ /* 0x000fe200010e04a2 */
[----:B------:R-:W-:-:S03]  /*23770*/  IADD3 R159, P2, PT, R159, R164, RZ ;  /* 0x000000a49f9f7210 */ /* 0x000fc60007f5e0ff */
[----:B------:R-:W-:-:S04]  /*23780*/  IMAD.WIDE.U32 R172, R193, R174, RZ ;  /* 0x000000aec1ac7225 */ /* 0x000fc800078e00ff */
[----:B------:R-:W-:Y:S02]  /*23790*/  IMAD.MOV.U32 R166, RZ, RZ, R165 ;  /* 0x000000ffffa67224 */ /* 0x000fe400078e00a5 */
[----:B------:R-:W-:-:S04]  /*237a0*/  IMAD.WIDE.U32 R164, R183, R174, RZ ;  /* 0x000000aeb7a47225 */ /* 0x000fc800078e00ff */
[----:B------:R-:W-:Y:S01]  /*237b0*/  IMAD.X R177, RZ, RZ, RZ, P5 ;  /* 0x000000ffffb17224 */ /* 0x000fe200028e06ff */
[----:B------:R-:W-:Y:S01]  /*237c0*/  IADD3 R161, P5, PT, R161, R170, RZ ;  /* 0x000000aaa1a17210 */ /* 0x000fe20007fbe0ff */
[----:B------:R-:W-:Y:S02]  /*237d0*/  IMAD.X R59, RZ, RZ, RZ, P3 ;  /* 0x000000ffff3b7224 */ /* 0x000fe400018e06ff */
[----:B------:R-:W-:-:S04]  /*237e0*/  IMAD.WIDE.U32 R180, P3, R202, R187, R180 ;  /* 0x000000bbcab47225 */ /* 0x000fc800078600b4 */
[----:B------:R-:W-:-:S04]  /*237f0*/  IMAD.WIDE.U32 R142, R204, R211, RZ ;  /* 0x000000d3cc8e7225 */ /* 0x000fc800078e00ff */
[----:B------:R-:W-:Y:S02]  /*23800*/  IMAD.MOV.U32 R176, RZ, RZ, R171 ;  /* 0x000000ffffb07224 */ /* 0x000fe400078e00ab */
[----:B------:R-:W-:Y:S02]  /*23810*/  IMAD.X R208, RZ, RZ, R208, P0 ;  /* 0x000000ffffd07224 */ /* 0x000fe400000e06d0 */
[----:B------:R-:W-:Y:S01]  /*23820*/  IMAD.WIDE.U32.X R166, R210, R191, R166, P2 ;  /* 0x000000bfd2a67225 */ /* 0x000fe200010e04a6 */
[----:B------:R-:W-:-:S03]  /*23830*/  IADD3 R209, P2, PT, R165, R168, RZ ;  /* 0x000000a8a5d17210 */ /* 0x000fc60007f5e0ff */
[----:B------:R-:W-:-:S04]  /*23840*/  IMAD.WIDE.U32 R170, R187, R174, RZ ;  /* 0x000000aebbaa7225 */ /* 0x000fc800078e00ff */
[----:B------:R-:W-:-:S04]  /*23850*/  IMAD.WIDE.U32 R172, P0, R202, R189, R172 ;  /* 0x000000bdcaac7225 */ /* 0x000fc800078000ac */
[----:B------:R-:W-:-:S04]  /*23860*/  IMAD.WIDE.U32 R174, R189, R174, RZ ;  /* 0x000000aebdae7225 */ /* 0x000fc800078e00ff */
[----:B------:R-:W-:Y:S01]  /*23870*/  IMAD.X R151, RZ, RZ, RZ, P3 ;  /* 0x000000ffff977224 */ /* 0x000fe200018e06ff */
[----:B------:R-:W-:Y:S01]  /*23880*/  IADD3 R142, P3, PT, R142, R150, RZ ;  /* 0x000000968e8e7210 */ /* 0x000fe20007f7e0ff */
[----:B------:R-:W-:Y:S01]  /*23890*/  IMAD.WIDE.U32.X R168, R210, R193, R176, P5 ;  /* 0x000000c1d2a87225 */ /* 0x000fe200028e04b0 */
[----:B------:R-:W-:-:S03]  /*238a0*/  IADD3 R210, P5, PT, R171, R180, RZ ;  /* 0x000000b4abd27210 */ /* 0x000fc60007fbe0ff */
[----:B------:R-:W-:-:S04]  /*238b0*/  IMAD.WIDE.U32 R176, R194, R211, RZ ;  /* 0x000000d3c2b07225 */ /* 0x000fc800078e00ff */
[----:B------:R-:W-:Y:S01]  /*238c0*/  IMAD.MOV.U32 R150, RZ, RZ, R181 ;  /* 0x000000ffff967224 */ /* 0x000fe200078e00b5 */
[----:B------:R-:W-:Y:S01]  /*238d0*/  IADD3.X R181, PT, PT, RZ, RZ, RZ, P0, !PT ;  /* 0x000000ffffb57210 */ /* 0x000fe200007fe4ff */
[----:B------:R-:W-:Y:S01]  /*238e0*/  IMAD.MOV.U32 R180, RZ, RZ, R173 ;  /* 0x000000ffffb47224 */ /* 0x000fe200078e00ad */
[----:B------:R-:W-:Y:S01]  /*238f0*/  IADD3 R172, P0, PT, R175, R172, RZ ;  /* 0x000000acafac7210 */ /* 0x000fe20007f1e0ff */
[----:B------:R-:W-:-:S04]  /*23900*/  IMAD.WIDE.U32.X R56, R202, R185, R56, P2 ;  /* 0x000000b9ca387225 */ /* 0x000fc800010e0438 */
[----:B------:R-:W-:-:S04]  /*23910*/  IMAD.WIDE.U32 R176, P2, R204, R147, R176 ;  /* 0x00000093ccb07225 */ /* 0x000fc800078400b0 */
[----:B------:R-:W-:Y:S01]  /*23920*/  IMAD.WIDE.U32.X R180, R202, R193, R180, P0 ;  /* 0x000000c1cab47225 */ /* 0x000fe200000e04b4 */
[----:B------:R-:W-:Y:S02]  /*23930*/  IADD3 R173, P0, PT, R164, R178, RZ ;  /* 0x000000b2a4ad7210 */ /* 0x000fe40007f1e0ff */
[----:B------:R-:W-:Y:S01]  /*23940*/  MOV R164, R177 ;  /* 0x000000b100a47202 */ /* 0x000fe20000000f00 */
[----:B------:R-:W-:Y:S01]  /*23950*/  IMAD.WIDE.U32.X R150, R202, R191, R150, P5 ;  /* 0x000000bfca967225 */ /* 0x000fe200028e0496 */
[----:B------:R-:W-:Y:S02]  /*23960*/  IADD3 R171, P5, PT, R129, R144, RZ ;  /* 0x0000009081ab7210 */ /* 0x000fe40007fbe0ff */
[----:B------:R-:W-:Y:S01]  /*23970*/  SHF.L.W.U32.HI R129, R192, 0xd, R207 ;  /* 0x0000000dc0817819 */ /* 0x000fe20000010ecf */
[----:B------:R-:W-:Y:S01]  /*23980*/  IMAD.X R165, RZ, RZ, RZ, P2 ;  /* 0x000000ffffa57224 */ /* 0x000fe200010e06ff */
[----:B------:R-:W-:Y:S01]  /*23990*/  SHF.L.W.U32.HI R207, R207, 0xd, R208 ;  /* 0x0000000dcfcf7819 */ /* 0x000fe20000010ed0 */
[----:B------:R-:W-:Y:S01]  /*239a0*/  IMAD.MOV.U32 R178, RZ, RZ, R145 ;  /* 0x000000ffffb27224 */ /* 0x000fe200078e0091 */
[----:B------:R-:W-:Y:S01]  /*239b0*/  IADD3 R145, P2, PT, R170, R134, RZ ;  /* 0x00000086aa917210 */ /* 0x000fe20007f5e0ff */
[----:B------:R-:W-:Y:S01]  /*239c0*/  IMAD.WIDE.U32.X R132, R184, R195, R132, P6 ;  /* 0x000000c3b8847225 */ /* 0x000fe200030e0484 */
[----:B------:R-:W-:-:S02]  /*239d0*/  IADD3.X R188, P1, PT, R188, R171, RZ, P1, !PT ;  /* 0x000000abbcbc7210 */ /* 0x000fc40000f3e4ff */
[----:B------:R-:W-:Y:S01]  /*239e0*/  IADD3 R145, P6, PT, R145, R148, RZ ;  /* 0x0000009491917210 */ /* 0x000fe20007fde0ff */
[----:B------:R-:W-:Y:S01]  /*239f0*/  IMAD.WIDE.U32 R140, R129, 0x13, R140 ;  /* 0x00000013818c7825 */ /* 0x000fe200078e008c */
[----:B------:R-:W-:Y:S02]  /*23a00*/  IADD3.X R134, P2, PT, R135, R210, RZ, P2, !PT ;  /* 0x000000d287867210 */ /* 0x000fe4000175e4ff */
[----:B------:R-:W-:Y:S01]  /*23a10*/  LOP3.LUT R148, R182, 0x7ffff, RZ, 0xc0, !PT ;  /* 0x0007ffffb6947812 */ /* 0x000fe200078ec0ff */
[----:B------:R-:W-:Y:S01]  /*23a20*/  IMAD R135, R207, 0x13, RZ ;  /* 0x00000013cf877824 */ /* 0x000fe200078e02ff */
[----:B------:R-:W-:Y:S01]  /*23a30*/  IADD3.X R149, P6, PT, R134, R149, RZ, P6, !PT ;  /* 0x0000009586957210 */ /* 0x000fe200037de4ff */
[----:B------:R-:W-:Y:S01]  /*23a40*/  IMAD.WIDE.U32.X R178, R194, R195, R178, P5 ;  /* 0x000000c3c2b27225 */ /* 0x000fe200028e04b2 */
[----:B------:R-:W-:Y:S02]  /*23a50*/  IADD3 R144, P5, PT, R143, R176, RZ ;  /* 0x000000b08f907210 */ /* 0x000fe40007fbe0ff */
[----:B------:R-:W-:Y:S01]  /*23a60*/  IADD3.X R129, P2, P6, R156, R150, R136, P6, P2 ;  /* 0x000000969c817210 */ /* 0x000fe20003644488 */
[----:B------:R-:W-:Y:S01]  /*23a70*/  IMAD.IADD R135, R141, 0x1, R135 ;  /* 0x000000018d877824 */ /* 0x000fe200078e0287 */
[----:B------:R-:W-:Y:S01]  /*23a80*/  IADD3.X R190, P0, PT, R190, R209, RZ, P0, !PT ;  /* 0x000000d1bebe7210 */ /* 0x000fe2000071e4ff */
[----:B------:R-:W-:Y:S01]  /*23a90*/  IMAD.WIDE.U32.X R58, R184, R185, R58, P4 ;  /* 0x000000b9b83a7225 */ /* 0x000fe200020e043a */
[----:B------:R-:W-:-:S02]  /*23aa0*/  IADD3.X R150, PT, PT, R157, R151, R137, P2, P6 ;  /* 0x000000979d967210 */ /* 0x000fc400017ec489 */
[----:B------:R-:W-:Y:S01]  /*23ab0*/  LEA.HI R186, P4, R135, R186, RZ, 0xd ;  /* 0x000000ba87ba7211 */ /* 0x000fe200078968ff */
[----:B------:R-:W-:Y:S01]  /*23ac0*/  IMAD.WIDE.U32.X R164, R194, R147, R164, P5 ;  /* 0x00000093c2a47225 */ /* 0x000fe200028e04a4 */
[----:B------:R-:W-:Y:S02]  /*23ad0*/  IADD3 R175, P5, PT, R138, R174, RZ ;  /* 0x000000ae8aaf7210 */ /* 0x000fe40007fbe0ff */
[----:B------:R-:W-:Y:S01]  /*23ae0*/  IADD3 R199, P2, PT, R199, R160, RZ ;  /* 0x000000a0c7c77210 */ /* 0x000fe20007f5e0ff */
[----:B------:R-:W-:Y:S01]  /*23af0*/  IMAD.X R148, RZ, RZ, R148, P4 ;  /* 0x000000ffff947224 */ /* 0x000fe200020e0694 */
[----:B------:R-:W-:Y:S01]  /*23b00*/  LOP3.LUT R160, R135, 0x7ffff, RZ, 0xc0, !PT ;  /* 0x0007ffff87a07812 */ /* 0x000fe200078ec0ff */
[-C--:B------:R-:W-:Y:S01]  /*23b10*/  IMAD.WIDE.U32 R136, R140, R211.reuse, RZ ;  /* 0x000000d38c887225 */ /* 0x080fe200078e00ff */
[----:B------:R-:W-:Y:S02]  /*23b20*/  IADD3 R141, P4, PT, R175, R158, RZ ;  /* 0x0000009eaf8d7210 */ /* 0x000fe40007f9e0ff */
[----:B------:R-:W-:Y:S01]  /*23b30*/  IADD3.X R170, P5, PT, R139, R172, RZ, P5, !PT ;  /* 0x000000ac8baa7210 */ /* 0x000fe20002fbe4ff */
[----:B------:R-:W-:Y:S01]  /*23b40*/  IMAD.WIDE.U32 R134, R160, R211, RZ ;  /* 0x000000d3a0867225 */ /* 0x000fe200078e00ff */
[----:B------:R-:W-:-:S02]  /*23b50*/  IADD3.X R161, P2, PT, R188, R161, RZ, P2, !PT ;  /* 0x000000a1bca17210 */ /* 0x000fc4000175e4ff */
[----:B------:R-:W-:Y:S01]  /*23b60*/  IADD3.X R170, P4, PT, R170, R159, RZ, P4, !PT ;  /* 0x0000009faaaa7210 */ /* 0x000fe2000279e4ff */
[----:B------:R-:W-:Y:S01]  /*23b70*/  IMAD.WIDE.U32 R138, R148, R211, RZ ;  /* 0x000000d3948a7225 */ /* 0x000fe200078e00ff */
[----:B------:R-:W-:Y:S02]  /*23b80*/  IADD3.X R143, P2, P1, R168, R178, R154, P2, P1 ;  /* 0x000000b2a88f7210 */ /* 0x000fe4000114249a */
[----:B------:R-:W-:Y:S02]  /*23b90*/  IADD3 R173, P6, PT, R173, R152, RZ ;  /* 0x00000098adad7210 */ /* 0x000fe40007fde0ff */
[----:B------:R-:W-:Y:S02]  /*23ba0*/  IADD3.X R151, P5, P4, R166, R180, R132, P4, P5 ;  /* 0x000000b4a6977210 */ /* 0x000fe400024aa484 */
[----:B------:R-:W-:Y:S01]  /*23bb0*/  IADD3.X R168, PT, PT, R169, R179, R155, P2, P1 ;  /* 0x000000b3a9a87210 */ /* 0x000fe200017e249b */
[----:B------:R-:W-:Y:S01]  /*23bc0*/  IMAD.WIDE.U32 R134, P2, R147, R140, R134 ;  /* 0x0000008c93867225 */ /* 0x000fe20007840086 */
[----:B------:R-:W-:-:S02]  /*23bd0*/  IADD3.X R166, P6, PT, R190, R153, RZ, P6, !PT ;  /* 0x00000099bea67210 */ /* 0x000fc400037de4ff */
[----:B------:R-:W-:Y:S01]  /*23be0*/  IADD3.X R167, PT, PT, R167, R181, R133, P5, P4 ;  /* 0x000000b5a7a77210 */ /* 0x000fe20002fe8485 */
[----:B------:R-:W-:Y:S01]  /*23bf0*/  IMAD.X R133, RZ, RZ, RZ, P2 ;  /* 0x000000ffff857224 */ /* 0x000fe200010e06ff */
[----:B------:R-:W-:Y:S01]  /*23c00*/  IADD3.X R169, P0, P6, R162, R56, R130, P6, P0 ;  /* 0x00000038a2a97210 */ /* 0x000fe20003600482 */
[C---:B------:R-:W-:Y:S01]  /*23c10*/  IMAD.WIDE.U32 R152, R186.reuse, 0x13, RZ ;  /* 0x00000013ba987825 */ /* 0x040fe200078e00ff */
[----:B------:R-:W-:Y:S02]  /*23c20*/  IADD3 R159, P1, PT, R145, R136, RZ ;  /* 0x00000088919f7210 */ /* 0x000fe40007f3e0ff */
[----:B------:R-:W-:Y:S01]  /*23c30*/  IADD3 R174, P2, PT, R137, R134, RZ ;  /* 0x0000008689ae7210 */ /* 0x000fe20007f5e0ff */
[C---:B------:R-:W-:Y:S01]  /*23c40*/  IMAD.WIDE.U32 R138, P4, R186.reuse, R147, R138 ;  /* 0x00000093ba8a7225 */ /* 0x040fe2000788008a */
[----:B------:R-:W-:Y:S02]  /*23c50*/  IADD3.X R171, PT, PT, R163, R57, R131, P0, P6 ;  /* 0x00000039a3ab7210 */ /* 0x000fe400007ec483 */
[----:B------:R-:W-:Y:S01]  /*23c60*/  IADD3.X R201, P3, PT, R201, R144, RZ, P3, !PT ;  /* 0x00000090c9c97210 */ /* 0x000fe20001f7e4ff */
[----:B------:R-:W-:Y:S01]  /*23c70*/  IMAD.WIDE.U32 R136, R186, R211, RZ ;  /* 0x000000d3ba887225 */ /* 0x000fe200078e00ff */
[----:B------:R-:W-:-:S03]  /*23c80*/  IADD3.X R145, PT, PT, RZ, RZ, RZ, P4, !PT ;  /* 0x000000ffff917210 */ /* 0x000fc600027fe4ff */
[----:B------:R-:W-:Y:S01]  /*23c90*/  IMAD R131, R148, 0x13, RZ ;  /* 0x0000001394837824 */ /* 0x000fe200078e02ff */
[----:B------:R-:W-:Y:S01]  /*23ca0*/  IADD3 R137, P0, PT, R137, R138, RZ ;  /* 0x0000008a89897210 */ /* 0x000fe20007f1e0ff */
[----:B------:R-:W-:-:S04]  /*23cb0*/  IMAD.WIDE.U32 R56, R193, R152, RZ ;  /* 0x00000098c1387225 */ /* 0x000fc800078e00ff */
[----:B------:R-:W-:Y:S02]  /*23cc0*/  IMAD.MOV.U32 R144, RZ, RZ, R139 ;  /* 0x000000ffff907224 */ /* 0x000fe400078e008b */
[----:B------:R-:W-:Y:S02]  /*23cd0*/  IMAD.IADD R158, R153, 0x1, R131 ;  /* 0x00000001999e7824 */ /* 0x000fe400078e0283 */
[----:B------:R-:W-:-:S04]  /*23ce0*/  IMAD.WIDE.U32 R138, R148, R146, RZ ;  /* 0x00000092948a7225 */ /* 0x000fc800078e00ff */
[----:B------:R-:W-:-:S04]  /*23cf0*/  IMAD.WIDE.U32.X R144, R148, R147, R144, P0 ;  /* 0x0000009394907225 */ /* 0x000fc800000e0490 */
[----:B------:R-:W-:-:S04]  /*23d00*/  IMAD.WIDE.U32 R56, P0, R158, R189, R56 ;  /* 0x000000bd9e387225 */ /* 0x000fc80007800038 */
[----:B------:R-:W-:-:S04]  /*23d10*/  IMAD.WIDE.U32 R152, R189, R152, RZ ;  /* 0x00000098bd987225 */ /* 0x000fc800078e00ff */
[----:B------:R-:W-:Y:S01]  /*23d20*/  IMAD.WIDE.U32 R156, P6, R186, R195, R138 ;  /* 0x000000c3ba9c7225 */ /* 0x000fe200078c008a */
[----:B------:R-:W-:Y:S02]  /*23d30*/  IADD3.X R139, PT, PT, RZ, RZ, RZ, P0, !PT ;  /* 0x000000ffff8b7210 */ /* 0x000fe400007fe4ff */
[----:B------:R-:W-:Y:S01]  /*23d40*/  IADD3 R172, P5, PT, R153, R56, RZ ;  /* 0x0000003899ac7210 */ /* 0x000fe20007fbe0ff */
[----:B------:R-:W-:Y:S02]  /*23d50*/  IMAD.MOV.U32 R132, RZ, RZ, R135 ;  /* 0x000000ffff847224 */ /* 0x000fe400078e0087 */
[----:B------:R-:W-:-:S04]  /*23d60*/  IMAD.WIDE.U32 R130, R160, R146, RZ ;  /* 0x00000092a0827225 */ /* 0x000fc800078e00ff */
[----:B------:R-:W-:-:S04]  /*23d70*/  IMAD.WIDE.U32 R134, R186, R146, RZ ;  /* 0x00000092ba867225 */ /* 0x000fc800078e00ff */
[----:B------:R-:W-:Y:S01]  /*23d80*/  IMAD.MOV.U32 R138, RZ, RZ, R57 ;  /* 0x000000ffff8a7224 */ /* 0x000fe200078e0039 */
[----:B------:R-:W-:Y:S01]  /*23d90*/  IADD3 R156, P0, PT, R135, R156, RZ ;  /* 0x0000009c879c7210 */ /* 0x000fe20007f1e0ff */
[----:B------:R-:W-:Y:S01]  /*23da0*/  IMAD.WIDE.U32.X R132, R160, R147, R132, P2 ;  /* 0x00000093a0847225 */ /* 0x000fe200010e0484 */
[----:B------:R-:W-:-:S03]  /*23db0*/  IADD3 R162, P2, PT, R159, R134, RZ ;  /* 0x000000869fa27210 */ /* 0x000fc60007f5e0ff */
[----:B------:R-:W-:-:S04]  /*23dc0*/  IMAD.WIDE.U32 R154, R140, R146, RZ ;  /* 0x000000928c9a7225 */ /* 0x000fc800078e00ff */
[----:B------:R-:W-:Y:S01]  /*23dd0*/  IMAD.WIDE.U32.X R138, R158, R193, R138, P5 ;  /* 0x000000c19e8a7225 */ /* 0x000fe200028e048a */
[----:B------:R-:W-:-:S03]  /*23de0*/  MOV R158, R157 ;  /* 0x0000009d009e7202 */ /* 0x000fc60000000f00 */
[----:B------:R-:W-:-:S04]  /*23df0*/  IMAD.WIDE.U32 R130, P4, R195, R140, R130 ;  /* 0x0000008cc3827225 */ /* 0x000fc80007880082 */
[----:B------:R-:W-:Y:S01]  /*23e00*/  IMAD.X R159, RZ, RZ, RZ, P6 ;  /* 0x000000ffff9f7224 */ /* 0x000fe200030e06ff */
[----:B------:R-:W-:Y:S01]  /*23e10*/  IADD3 R135, P6, PT, R173, R154, RZ ;  /* 0x0000009aad877210 */ /* 0x000fe20007fde0ff */
[----:B------:R-:W-:Y:S01]  /*23e20*/  IMAD.X R57, RZ, RZ, RZ, P4 ;  /* 0x000000ffff397224 */ /* 0x000fe200020e06ff */
[----:B------:R-:W-:Y:S01]  /*23e30*/  IADD3 R147, P5, PT, R155, R130, RZ ;  /* 0x000000829b937210 */ /* 0x000fe20007fbe0ff */
[----:B------:R-:W-:Y:S01]  /*23e40*/  IMAD.WIDE.U32.X R158, R148, R195, R158, P0 ;  /* 0x000000c3949e7225 */ /* 0x000fe200000e049e */
[----:B------:R-:W-:Y:S02]  /*23e50*/  IADD3.X R149, P0, PT, R149, R174, RZ, P1, !PT ;  /* 0x000000ae95957210 */ /* 0x000fe40000f1e4ff */
[----:B------:R-:W-:Y:S01]  /*23e60*/  IADD3 R130, P4, PT, R135, R152, RZ ;  /* 0x0000009887827210 */ /* 0x000fe20007f9e0ff */
[----:B------:R-:W-:Y:S01]  /*23e70*/  IMAD.MOV.U32 R56, RZ, RZ, R131 ;  /* 0x000000ffff387224 */ /* 0x000fe200078e0083 */
        /* <DEDUP_REMOVED lines=9> */
[----:B------:R-:W-:Y:S01]  /*23f10*/  IMAD.WIDE.U32 R134, P5, R128, R195, R134 ;  /* 0x000000c380867225 */ /* 0x000fe200078a0086 */
[----:B------:R-:W-:Y:S02]  /*23f20*/  IADD3.X R159, PT, PT, R139, R171, R57, P1, P4 ;  /* 0x000000ab8b9f7210 */ /* 0x000fe40000fe8439 */
[----:B------:R-:W-:Y:S01]  /*23f30*/  IADD3 R149, P2, PT, R142, R146, RZ ;  /* 0x000000928e957210 */ /* 0x000fe20007f5e0ff */
[----:B------:R-:W-:-:S04]  /*23f40*/  IMAD.WIDE.U32 R128, R185, R140, RZ ;  /* 0x0000008cb9807225 */ /* 0x000fc800078e00ff */
[----:B------:R-:W-:-:S04]  /*23f50*/  IMAD.WIDE.U32 R152, R191, R140, RZ ;  /* 0x0000008cbf987225 */ /* 0x000fc800078e00ff */
[----:B------:R-:W-:-:S04]  /*23f60*/  IMAD.WIDE.U32 R132, R185, R186, RZ ;  /* 0x000000bab9847225 */ /* 0x000fc800078e00ff */
[----:B------:R-:W-:-:S04]  /*23f70*/  IMAD.WIDE.U32 R128, P1, R160, R183, R128 ;  /* 0x000000b7a0807225 */ /* 0x000fc80007820080 */
        /* <DEDUP_REMOVED lines=8> */
[----:B------:R-:W-:Y:S01]  /*24000*/  IADD3.X R57, PT, PT, RZ, RZ, RZ, P0, !PT ;  /* 0x000000ffff397210 */ /* 0x000fe200007fe4ff */
[----:B------:R-:W-:Y:S01]  /*24010*/  IMAD.X R153, RZ, RZ, RZ, P5 ;  /* 0x000000ffff997224 */ /* 0x000fe200028e06ff */
[----:B------:R-:W-:Y:S01]  /*24020*/  IADD3 R157, P0, PT, R141, R56, RZ ;  /* 0x000000388d9d7210 */ /* 0x000fe20007f1e0ff */
[----:B------:R-:W-:Y:S01]  /*24030*/  IMAD.WIDE.U32 R154, R187, R140, RZ ;  /* 0x0000008cbb9a7225 */ /* 0x000fe200078e00ff */
[----:B------:R-:W-:Y:S02]  /*24040*/  SHF.L.W.U32.HI R141, R131, 0xd, R156 ;  /* 0x0000000d838d7819 */ /* 0x000fe40000010e9c */
[----:B------:R-:W-:Y:S01]  /*24050*/  SHF.L.W.U32.HI R156, R156, 0xd, R159 ;  /* 0x0000000d9c9c7819 */ /* 0x000fe20000010e9f */
[----:B------:R-:W-:Y:S01]  /*24060*/  IMAD.MOV.U32 R138, RZ, RZ, R129 ;  /* 0x000000ffff8a7224 */ /* 0x000fe200078e0081 */
[----:B------:R-:W-:Y:S01]  /*24070*/  IADD3 R142, P5, PT, R141, R162, RZ ;  /* 0x000000a28d8e7210 */ /* 0x000fe20007fbe0ff */
[----:B------:R-:W-:Y:S01]  /*24080*/  IMAD.WIDE.U32 R128, R193, R140, RZ ;  /* 0x0000008cc1807225 */ /* 0x000fe200078e00ff */
[----:B------:R-:W-:-:S02]  /*24090*/  IADD3 R166, P6, PT, R155, R152, RZ ;  /* 0x000000989ba67210 */ /* 0x000fc40007fde0ff */
[----:B------:R-:W-:Y:S01]  /*240a0*/  IADD3.X R156, P5, PT, R156, R163, RZ, P5, !PT ;  /* 0x000000a39c9c7210 */ /* 0x000fe20002fbe4ff */
[----:B------:R-:W-:Y:S01]  /*240b0*/  IMAD.WIDE.U32 R140, R189, R140, RZ ;  /* 0x0000008cbd8c7225 */ /* 0x000fe200078e00ff */
[----:B------:R-:W-:Y:S02]  /*240c0*/  MOV R152, R135 ;  /* 0x0000008700987202 */ /* 0x000fe40000000f00 */
[----:B------:R-:W-:Y:S01]  /*240d0*/  LEA.HI.X R159, P5, R159, R158, RZ, 0xd, P5 ;  /* 0x0000009e9f9f7211 */ /* 0x000fe200028b6cff */
[----:B------:R-:W-:Y:S01]  /*240e0*/  IMAD.WIDE.U32 R134, R183, R186, RZ ;  /* 0x000000bab7867225 */ /* 0x000fe200078e00ff */
[----:B------:R-:W-:Y:S02]  /*240f0*/  MOV R56, R133 ;  /* 0x0000008500387202 */ /* 0x000fe40000000f00 */
[----:B------:R-:W-:Y:S01]  /*24100*/  IADD3.X R201, P2, PT, R201, R172, RZ, P2, !PT ;  /* 0x000000acc9c97210 */ /* 0x000fe2000175e4ff */
[----:B------:R-:W-:Y:S01]  /*24110*/  IMAD.WIDE.U32.X R146, R160, R191, R146, P6 ;  /* 0x000000bfa0927225 */ /* 0x000fe200030e0492 */
[----:B------:R-:W-:-:S03]  /*24120*/  LOP3.LUT R131, R131, 0x7ffff, RZ, 0xc0, !PT ;  /* 0x0007ffff83837812 */ /* 0x000fc600078ec0ff */
[----:B------:R-:W-:-:S04]  /*24130*/  IMAD.WIDE.U32 R128, P6, R160, R189, R128 ;  /* 0x000000bda0807225 */ /* 0x000fc800078c0080 */
[----:B------:R-:W-:Y:S01]  /*24140*/  IMAD.WIDE.U32.X R152, R198, R195, R152, P1 ;  /* 0x000000c3c6987225 */ /* 0x000fe200008e0498 */
[----:B------:R-:W-:Y:S02]  /*24150*/  IADD3 R157, P1, PT, R157, R136, RZ ;  /* 0x000000889d9d7210 */ /* 0x000fe40007f3e0ff */
[----:B------:R-:W-:Y:S01]  /*24160*/  IADD3.X R136, P0, PT, R170, R169, RZ, P0, !PT ;  /* 0x000000a9aa887210 */ /* 0x000fe2000071e4ff */
[----:B------:R-:W-:Y:S01]  /*24170*/  IMAD.X R150, RZ, RZ, R150, P5 ;  /* 0x000000ffff967224 */ /* 0x000fe200028e0696 */
[----:B------:R-:W-:Y:S01]  /*24180*/  IADD3 R158, P5, PT, R135, R132, RZ ;  /* 0x00000084879e7210 */ /* 0x000fe20007fbe0ff */
[----:B------:R-:W-:Y:S01]  /*24190*/  IMAD.WIDE.U32.X R138, R160, R185, R138, P4 ;  /* 0x000000b9a08a7225 */ /* 0x000fe200020e048a */
[----:B------:R-:W-:Y:S02]  /*241a0*/  SHF.L.W.U32.HI R132, R156, 0xd, R159 ;  /* 0x0000000d9c847819 */ /* 0x000fe40000010e9f */
[----:B------:R-:W-:Y:S01]  /*241b0*/  IADD3 R199, P4, PT, R199, R154, RZ ;  /* 0x0000009ac7c77210 */ /* 0x000fe20007f9e0ff */
[----:B------:R-:W-:Y:S01]  /*241c0*/  IMAD.X R155, RZ, RZ, RZ, P6 ;  /* 0x000000ffff9b7224 */ /* 0x000fe200030e06ff */
[----:B------:R-:W-:Y:S01]  /*241d0*/  IADD3 R162, P6, PT, R141, R128, RZ ;  /* 0x000000808da27210 */ /* 0x000fe20007fde0ff */
[----:B------:R-:W-:Y:S01]  /*241e0*/  IMAD.MOV.U32 R154, RZ, RZ, R129 ;  /* 0x000000ffff9a7224 */ /* 0x000fe200078e0081 */
[----:B------:R-:W-:Y:S01]  /*241f0*/  IADD3.X R136, P1, PT, R136, R137, RZ, P1, !PT ;  /* 0x0000008988887210 */ /* 0x000fe20000f3e4ff */
[----:B------:R-:W-:Y:S01]  /*24200*/  IMAD.WIDE.U32.X R128, R148, R185, R56, P5 ;  /* 0x000000b994807225 */ /* 0x000fe200028e0438 */
[----:B------:R-:W-:-:S02]  /*24210*/  IADD3 R56, P5, PT, R132, R157, RZ ;  /* 0x0000009d84387210 */ /* 0x000fc40007fbe0ff */
[----:B------:R-:W-:Y:S01]  /*24220*/  SHF.L.W.U32.HI R57, R159, 0xd, R150 ;  /* 0x0000000d9f397819 */ /* 0x000fe20000010e96 */
[----:B------:R-:W-:Y:S01]  /*24230*/  IMAD.WIDE.U32.X R154, R160, R193, R154, P6 ;  /* 0x000000c1a09a7225 */ /* 0x000fe200030e049a */
[----:B------:R-:W-:Y:S02]  /*24240*/  IADD3.X R151, P0, P6, R144, R151, R138, P1, P0 ;  /* 0x0000009790977210 */ /* 0x000fe40000e0048a */
[----:B------:R-:W-:Y:S01]  /*24250*/  IADD3.X R138, P5, PT, R57, R136, RZ, P5, !PT ;  /* 0x00000088398a7210 */ /* 0x000fe20002fbe4ff */
[----:B------:R-:W-:Y:S01]  /*24260*/  IMAD.WIDE.U32 R132, R191, R186, RZ ;  /* 0x000000babf847225 */ /* 0x000fe200078e00ff */
[----:B------:R-:W-:Y:S02]  /*24270*/  IADD3.X R137, PT, PT, R145, R167, R139, P0, P6 ;  /* 0x000000a791897210 */ /* 0x000fe400007ec48b */
[----:B------:R-:W-:Y:S02]  /*24280*/  LEA.HI.X R57, P5, R150, R151, RZ, 0xd, P5 ;  /* 0x0000009796397211 */ /* 0x000fe400028b6cff */
[----:B------:R-:W-:Y:S01]  /*24290*/  IADD3 R136, P0, PT, R199, R134, RZ ;  /* 0x00000086c7887210 */ /* 0x000fe20007f1e0ff */
[----:B------:R-:W-:Y:S01]  /*242a0*/  IMAD.WIDE.U32 R132, P6, R148, R187, R132 ;  /* 0x000000bb94847225 */ /* 0x000fe200078c0084 */
[----:B------:R-:W-:-:S02]  /*242b0*/  IADD3.X R161, P4, PT, R161, R166, RZ, P4, !PT ;  /* 0x000000a6a1a17210 */ /* 0x000fc4000279e4ff */
[----:B------:R-:W-:Y:S01]  /*242c0*/  SHF.L.W.U32.HI R167, R138, 0xd, R57 ;  /* 0x0000000d8aa77819 */ /* 0x000fe20000010e39 */
[----:B------:R-:W-:Y:S01]  /*242d0*/  IMAD.WIDE.U32 R186, R187, R186, RZ ;  /* 0x000000babbba7225 */ /* 0x000fe200078e00ff */
[----:B------:R-:W-:-:S03]  /*242e0*/  IADD3 R141, P1, PT, R149, R140, RZ ;  /* 0x0000008c958d7210 */ /* 0x000fc60007f3e0ff */
[----:B------:R-:W-:Y:S01]  /*242f0*/  IMAD.X R137, RZ, RZ, R137, P5 ;  /* 0x000000ffff897224 */ /* 0x000fe200028e0689 */
[----:B------:R-:W-:Y:S01]  /*24300*/  IADD3 R140, P5, PT, R187, R132, RZ ;  /* 0x00000084bb8c7210 */ /* 0x000fe20007fbe0ff */
[----:B------:R-:W-:Y:S01]  /*24310*/  IMAD.X R135, RZ, RZ, RZ, P6 ;  /* 0x000000ffff877224 */ /* 0x000fe200030e06ff */
[----:B------:R-:W-:Y:S01]  /*24320*/  IADD3.X R132, P6, PT, R161, R158, RZ, P0, !PT ;  /* 0x0000009ea1847210 */ /* 0x000fe200007de4ff */
[----:B------:R-:W-:Y:S01]  /*24330*/  IMAD.MOV.U32 R134, RZ, RZ, R133 ;  /* 0x000000ffff867224 */ /* 0x000fe200078e0085 */
[----:B------:R-:W-:Y:S02]  /*24340*/  IADD3 R167, P0, PT, R167, R136, RZ ;  /* 0x00000088a7a77210 */ /* 0x000fe40007f1e0ff */
[----:B------:R-:W-:Y:S01]  /*24350*/  SHF.L.W.U32.HI R57, R57, 0xd, R137 ;  /* 0x0000000d39397819 */ /* 0x000fe20000010e89 */
[----:B------:R-:W-:Y:S01]  /*24360*/  IMAD.WIDE.U32.X R148, R148, R191, R134, P5 ;  /* 0x000000bf94947225 */ /* 0x000fe200028e0486 */
[----:B------:R-:W-:Y:S02]  /*24370*/  IADD3 R186, P5, PT, R141, R186, RZ ;  /* 0x000000ba8dba7210 */ /* 0x000fe40007fbe0ff */
[----:B------:R-:W-:Y:S01]  /*24380*/  IADD3.X R135, P0, PT, R57, R132, RZ, P0, !PT ;  /* 0x0000008439877210 */ /* 0x000fe2000071e4ff */
[----:B------:R-:W-:Y:S01]  /*24390*/  IMAD.WIDE.U32 R158, R167, 0x13, RZ ;  /* 0x00000013a79e7825 */ /* 0x000fe200078e00ff */
[----:B------:R-:W-:-:S02]  /*243a0*/  IADD3.X R132, P6, P4, R128, R143, R146, P6, P4 ;  /* 0x0000008f80847210 */ /* 0x000fc400034c8492 */
[----:B------:R-:W-:Y:S02]  /*243b0*/  LOP3.LUT R57, R138, 0x7ffff, RZ, 0xc0, !PT ;  /* 0x0007ffff8a397812 */ /* 0x000fe400078ec0ff */
[----:B------:R-:W-:Y:S01]  /*243c0*/  IADD3.X R139, P1, PT, R201, R162, RZ, P1, !PT ;  /* 0x000000a2c98b7210 */ /* 0x000fe20000f3e4ff */
[----:B------:R-:W-:Y:S01]  /*243d0*/  IMAD.WIDE.U32 R150, R167, R158, RZ ;  /* 0x0000009ea7967225 */ /* 0x000fe200078e00ff */
[----:B------:R-:W-:Y:S02]  /*243e0*/  LEA.HI.X R132, P0, R137, R132, RZ, 0xd, P0 ;  /* 0x0000008489847211 */ /* 0x000fe40000016cff */
[----:B------:R-:W-:Y:S01]  /*243f0*/  IADD3.X R133, P3, P2, R152, R164, R58, P2, P3 ;  /* 0x000000a498857210 */ /* 0x000fe2000126643a */
[----:B------:R-:W-:Y:S01]  /*24400*/  IMAD.WIDE.U32 R136, R56, 0x26, RZ ;  /* 0x0000002638887825 */ /* 0x000fe200078e00ff */
[----:B------:R-:W-:Y:S02]  /*24410*/  IADD3.X R168, PT, PT, R129, R168, R147, P6, P4 ;  /* 0x000000a881a87210 */ /* 0x000fe400037e8493 */
[----:B------:R-:W-:Y:S01]  /*24420*/  IADD3.X R139, P5, PT, R139, R140, RZ, P5, !PT ;  /* 0x0000008c8b8b7210 */ /* 0x000fe20002fbe4ff */
[----:B------:R-:W-:Y:S01]  /*24430*/  IMAD R141, R57, 0x26, RZ ;  /* 0x00000026398d7824 */ /* 0x000fe200078e02ff */
[----:B------:R-:W-:Y:S01]  /*24440*/  IADD3.X R153, PT, PT, R153, R165, R59, P3, P2 ;  /* 0x000000a599997210 */ /* 0x000fe20001fe443b */
[----:B------:R-:W-:Y:S01]  /*24450*/  IMAD.WIDE.U32 R58, R57, R56, RZ ;  /* 0x00000038393a7225 */ /* 0x000fe200078e00ff */
[----:B------:R-:W-:-:S02]  /*24460*/  IADD3.X R143, P1, P5, R148, R133, R154, P5, P1 ;  /* 0x00000085948f7210 */ /* 0x000fc40002d2249a */
[----:B------:R-:W-:Y:S01]  /*24470*/  IADD3 R160, PT, PT, R137, R141, RZ ;  /* 0x0000008d89a07210 */ /* 0x000fe20007ffe0ff */
[----:B------:R-:W-:Y:S01]  /*24480*/  IMAD.X R137, RZ, RZ, R168, P0 ;  /* 0x000000ffff897224 */ /* 0x000fe200000e06a8 */
[----:B------:R-:W-:Y:S01]  /*24490*/  SHF.L.W.U32.HI R173, R135, 0xd, R132 ;  /* 0x0000000d87ad7819 */ /* 0x000fe20000010e84 */
[-C--:B------:R-:W-:Y:S01]  /*244a0*/  IMAD.WIDE.U32 R128, P2, R57, R56.reuse, R58 ;  /* 0x0000003839807225 */ /* 0x080fe2000784003a */
[----:B------:R-:W-:Y:S02]  /*244b0*/  LOP3.LUT R133, R135, 0x7ffff, RZ, 0xc0, !PT ;  /* 0x0007ffff87857812 */ /* 0x000fe400078ec0ff */
[----:B------:R-:W-:Y:S01]  /*244c0*/  IADD3.X R154, PT, PT, R149, R153, R155, P1, P5 ;  /* 0x00000099959a7210 */ /* 0x000fe20000fea49b */
[----:B------:R-:W-:Y:S01]  /*244d0*/  IMAD.WIDE.U32 R58, R56, R56, RZ ;  /* 0x00000038383a7225 */ /* 0x000fe200078e00ff */
[----:B------:R-:W-:Y:S02]  /*244e0*/  IADD3 R173, P1, PT, R173, R186, RZ ;  /* 0x000000baadad7210 */ /* 0x000fe40007f3e0ff */
[----:B------:R-:W-:Y:S01]  /*244f0*/  SHF.L.W.U32.HI R132, R132, 0xd, R137 ;  /* 0x0000000d84847819 */ /* 0x000fe20000010e89 */
[----:B------:R-:W-:Y:S01]  /*24500*/  IMAD.WIDE.U32 R134, R133, R136, RZ ;  /* 0x0000008885867225 */ /* 0x000fe200078e00ff */
[----:B------:R-:W-:-:S02]  /*24510*/  IADD3 R128, P5, PT, R59, R128, RZ ;  /* 0x000000803b807210 */ /* 0x000fc40007fbe0ff */
[----:B------:R-:W-:Y:S01]  /*24520*/  IADD3.X R152, P0, PT, R132, R139, RZ, P1, !PT ;  /* 0x0000008b84987210 */ /* 0x000fe20000f1e4ff */
[----:B------:R-:W-:-:S03]  /*24530*/  IMAD.WIDE.U32 R138, R167, R136, RZ ;  /* 0x00000088a78a7225 */ /* 0x000fc600078e00ff */
[----:B------:R-:W-:Y:S01]  /*24540*/  LEA.HI.X R59, P0, R137, R143, RZ, 0xd, P0 ;  /* 0x0000008f893b7211 */ /* 0x000fe20000016cff */
[----:B------:R-:W-:Y:S01]  /*24550*/  IMAD.WIDE.U32 R146, P1, R160, R167, R134 ;  /* 0x000000a7a0927225 */ /* 0x000fe20007820086 */
[----:B------:R-:W-:-:S03]  /*24560*/  LOP3.LUT R179, R152, 0x7ffff, RZ, 0xc0, !PT ;  /* 0x0007ffff98b37812 */ /* 0x000fc600078ec0ff */
[----:B------:R-:W-:Y:S01]  /*24570*/  IMAD R171, R133, 0x13, RZ ;  /* 0x0000001385ab7824 */ /* 0x000fe200078e02ff */
[----:B------:R-:W-:Y:S01]  /*24580*/  IADD3 R132, P3, PT, R139, R146, RZ ;  /* 0x000000928b847210 */ /* 0x000fe20007f7e0ff */
[----:B------:R-:W-:Y:S02]  /*24590*/  IMAD.X R146, RZ, RZ, R154, P0 ;  /* 0x000000ffff927224 */ /* 0x000fe400000e069a */
[----:B------:R-:W-:Y:S01]  /*245a0*/  IMAD.WIDE.U32 R148, R133, R158, RZ ;  /* 0x0000009e85947225 */ /* 0x000fe200078e00ff */
[----:B------:R-:W-:-:S03]  /*245b0*/  IADD3 R171, PT, PT, R159, R171, RZ ;  /* 0x000000ab9fab7210 */ /* 0x000fc60007ffe0ff */
[----:B------:R-:W-:Y:S01]  /*245c0*/  IMAD.MOV.U32 R144, RZ, RZ, R147 ;  /* 0x000000ffff907224 */ /* 0x000fe200078e0093 */
[----:B------:R-:W-:Y:S01]  /*245d0*/  SHF.L.W.U32.HI R147, R152, 0xd, R59 ;  /* 0x0000000d98937819 */ /* 0x000fe20000010e3b */
[----:B------:R-:W-:Y:S01]  /*245e0*/  IMAD.WIDE.U32 R148, P4, R171, R167, R148 ;  /* 0x000000a7ab947225 */ /* 0x000fe20007880094 */
[----:B------:R-:W-:-:S03]  /*245f0*/  SHF.L.W.U32.HI R59, R59, 0xd, R146 ;  /* 0x0000000d3b3b7819 */ /* 0x000fc60000010e92 */
[----:B------:R-:W-:Y:S01]  /*24600*/  IMAD.WIDE.U32 R134, R173, R136, RZ ;  /* 0x00000088ad867225 */ /* 0x000fe200078e00ff */
[----:B------:R-:W-:-:S03]  /*24610*/  IADD3.X R153, PT, PT, RZ, RZ, RZ, P4, !PT ;  /* 0x000000ffff997210 */ /* 0x000fc600027fe4ff */
[----:B------:R-:W-:-:S04]  /*24620*/  IMAD.WIDE.U32 R146, R147, 0x13, R130 ;  /* 0x0000001393927825 */ /* 0x000fc800078e0082 */
[----:B------:R-:W-:Y:S02]  /*24630*/  IMAD R59, R59, 0x13, RZ ;  /* 0x000000133b3b7824 */ /* 0x000fe400078e02ff */
[----:B------:R-:W-:Y:S01]  /*24640*/  IMAD.X R141, RZ, RZ, RZ, P2 ;  /* 0x000000ffff8d7224 */ /* 0x000fe200010e06ff */
[----:B------:R-:W-:Y:S01]  /*24650*/  IADD3 R164, P2, PT, R151, R148, RZ ;  /* 0x0000009497a47210 */ /* 0x000fe20007f5e0ff */
[----:B------:R-:W-:Y:S01]  /*24660*/  IMAD.X R145, RZ, RZ, RZ, P1 ;  /* 0x000000ffff917224 */ /* 0x000fe200008e06ff */
[----:B------:R-:W-:Y:S01]  /*24670*/  IADD3 R169, P1, PT, R134, R150, RZ ;  /* 0x0000009686a97210 */ /* 0x000fe20007f3e0ff */
[----:B------:R-:W-:-:S04]  /*24680*/  IMAD.WIDE.U32 R150, R179, R136, RZ ;  /* 0x00000088b3967225 */ /* 0x000fc800078e00ff */
[----:B------:R-:W-:-:S04]  /*24690*/  IMAD.WIDE.U32 R130, R167, 0x26, RZ ;  /* 0x00000026a7827825 */ /* 0x000fc800078e00ff */
[----:B------:R-:W-:Y:S02]  /*246a0*/  IMAD R137, R133, 0x26, RZ ;  /* 0x0000002685897824 */ /* 0x000fe400078e02ff */
[----:B------:R-:W-:Y:S02]  /*246b0*/  IMAD.IADD R59, R147, 0x1, R59 ;  /* 0x00000001933b7824 */ /* 0x000fe400078e023b */
[----:B------:R-:W-:Y:S01]  /*246c0*/  IMAD.MOV.U32 R140, RZ, RZ, R129 ;  /* 0x000000ffff8c7224 */ /* 0x000fe200078e0081 */
[----:B------:R-:W-:Y:S01]  /*246d0*/  LOP3.LUT R129, R156, 0x7ffff, RZ, 0xc0, !PT ;  /* 0x0007ffff9c817812 */ /* 0x000fe200078ec0ff */
[----:B------:R-:W-:Y:S01]  /*246e0*/  IMAD.IADD R162, R131, 0x1, R137 ;  /* 0x0000000183a27824 */ /* 0x000fe200078e0289 */
[C---:B------:R-:W-:Y:S01]  /*246f0*/  LEA.HI R131, P6, R59.reuse, R142, RZ, 0xd ;  /* 0x0000008e3b837211 */ /* 0x040fe200078d68ff */
[----:B------:R-:W-:Y:S01]  /*24700*/  IMAD.WIDE.U32 R150, P0, R160, R173, R150 ;  /* 0x000000ada0967225 */ /* 0x000fe20007800096 */
[C---:B------:R-:W-:Y:S02]  /*24710*/  SHF.L.U64.HI R165, R146.reuse, 0x1, R59 ;  /* 0x0000000192a57819 */ /* 0x040fe4000001023b */
[----:B------:R-:W-:Y:S01]  /*24720*/  LOP3.LUT R59, R59, 0x7ffff, RZ, 0xc0, !PT ;  /* 0x0007ffff3b3b7812 */ /* 0x000fe200078ec0ff */
[----:B------:R-:W-:Y:S01]  /*24730*/  IMAD.WIDE.U32 R136, R146, R146, RZ ;  /* 0x0000009292887225 */ /* 0x000fe200078e00ff */
[----:B------:R-:W-:-:S02]  /*24740*/  IADD3 R177, P4, PT, R135, R150, RZ ;  /* 0x0000009687b17210 */ /* 0x000fc40007f9e0ff */
[----:B------:R-:W-:Y:S01]  /*24750*/  LOP3.LUT R165, R165, 0xfffff, RZ, 0xc0, !PT ;  /* 0x000fffffa5a57812 */ /* 0x000fe200078ec0ff */
[----:B------:R-:W-:Y:S01]  /*24760*/  IMAD.WIDE.U32 R154, R179, R130, RZ ;  /* 0x00000082b39a7225 */ /* 0x000fe200078e00ff */
[----:B------:R-:W-:-:S03]  /*24770*/  IADD3.X R177, P1, PT, R177, R164, RZ, P1, !PT ;  /* 0x000000a4b1b17210 */ /* 0x000fc60000f3e4ff */
[----:B------:R-:W-:Y:S01]  /*24780*/  IMAD.MOV.U32 R152, RZ, RZ, R149 ;  /* 0x000000ffff987224 */ /* 0x000fe200078e0095 */
[----:B------:R-:W-:Y:S01]  /*24790*/  IADD3.X R149, PT, PT, RZ, RZ, RZ, P0, !PT ;  /* 0x000000ffff957210 */ /* 0x000fe200007fe4ff */
[----:B------:R-:W-:Y:S01]  /*247a0*/  IMAD.X R129, RZ, RZ, R129, P6 ;  /* 0x000000ffff817224 */ /* 0x000fe200030e0681 */
[----:B------:R-:W-:Y:S01]  /*247b0*/  IADD3 R175, P0, PT, R136, R138, RZ ;  /* 0x0000008a88af7210 */ /* 0x000fe20007f1e0ff */
[----:B------:R-:W-:Y:S02]  /*247c0*/  IMAD.MOV.U32 R148, RZ, RZ, R151 ;  /* 0x000000ffff947224 */ /* 0x000fe400078e0097 */
[----:B------:R-:W-:-:S04]  /*247d0*/  IMAD.WIDE.U32 R138, R131, 0x26, RZ ;  /* 0x00000026838a7825 */ /* 0x000fc800078e00ff */
[----:B------:R-:W-:-:S04]  /*247e0*/  IMAD.WIDE.U32 R150, P6, R162, R173, R154 ;  /* 0x000000ada2967225 */ /* 0x000fc800078c009a */
[----:B------:R-:W-:Y:S02]  /*247f0*/  IMAD R155, R129, 0x26, RZ ;  /* 0x00000026819b7824 */ /* 0x000fe400078e02ff */
[----:B------:R-:W-:-:S03]  /*24800*/  IMAD.WIDE.U32 R156, R179, R138, RZ ;  /* 0x0000008ab39c7225 */ /* 0x000fc600078e00ff */
[----:B------:R-:W-:Y:S01]  /*24810*/  IADD3 R136, PT, PT, R139, R155, RZ ;  /* 0x0000009b8b887210 */ /* 0x000fe20007ffe0ff */
[----:B------:R-:W-:-:S04]  /*24820*/  IMAD.WIDE.U32 R142, R173, R130, RZ ;  /* 0x00000082ad8e7225 */ /* 0x000fc800078e00ff */
[----:B------:R-:W-:Y:S02]  /*24830*/  IMAD.SHL.U32 R164, R146, 0x2, RZ ;  /* 0x0000000292a47824 */ /* 0x000fe400078e00ff */
[----:B------:R-:W-:Y:S01]  /*24840*/  IMAD.X R135, RZ, RZ, RZ, P6 ;  /* 0x000000ffff877224 */ /* 0x000fe200030e06ff */
[----:B------:R-:W-:Y:S01]  /*24850*/  IADD3 R130, P6, PT, R143, R150, RZ ;  /* 0x000000968f827210 */ /* 0x000fe20007fde0ff */
[----:B------:R-:W-:Y:S01]  /*24860*/  IMAD.WIDE.U32.X R144, R160, R133, R144, P3 ;  /* 0x00000085a0907225 */ /* 0x000fe200018e0490 */
[----:B------:R-:W-:-:S03]  /*24870*/  LOP3.LUT R164, R164, 0xfffffffe, RZ, 0xc0, !PT ;  /* 0xfffffffea4a47812 */ /* 0x000fc600078ec0ff */
[----:B------:R-:W-:-:S04]  /*24880*/  IMAD.WIDE.U32.X R148, R160, R179, R148, P4 ;  /* 0x000000b3a0947225 */ /* 0x000fc800020e0494 */
[----:B------:R-:W-:-:S04]  /*24890*/  IMAD.WIDE.U32 R156, P3, R136, R173, R156 ;  /* 0x000000ad889c7225 */ /* 0x000fc8000786009c */
[----:B------:R-:W-:Y:S01]  /*248a0*/  IMAD.WIDE.U32 R138, R173, R138, RZ ;  /* 0x0000008aad8a7225 */ /* 0x000fe200078e00ff */
[----:B------:R-:W-:-:S03]  /*248b0*/  MOV R150, R157 ;  /* 0x0000009d00967202 */ /* 0x000fc60000000f00 */
[----:B------:R-:W-:-:S04]  /*248c0*/  IMAD.WIDE.U32 R160, R165, R131, RZ ;  /* 0x00000083a5a07225 */ /* 0x000fc800078e00ff */
[----:B------:R-:W-:Y:S02]  /*248d0*/  IMAD.MOV.U32 R134, RZ, RZ, R151 ;  /* 0x000000ffff867224 */ /* 0x000fe400078e0097 */
[----:B------:R-:W-:-:S04]  /*248e0*/  IMAD.WIDE.U32 R154, R59, R146, RZ ;  /* 0x000000923b9a7225 */ /* 0x000fc800078e00ff */
[----:B------:R-:W-:Y:S01]  /*248f0*/  IMAD.X R151, RZ, RZ, RZ, P3 ;  /* 0x000000ffff977224 */ /* 0x000fe200018e06ff */
[----:B------:R-:W-:Y:S01]  /*24900*/  IADD3 R139, P3, PT, R139, R156, RZ ;  /* 0x0000009c8b8b7210 */ /* 0x000fe20007f7e0ff */
[----:B------:R-:W-:-:S04]  /*24910*/  IMAD.WIDE.U32.X R134, R162, R179, R134, P6 ;  /* 0x000000b3a2867225 */ /* 0x000fc800030e0486 */
[----:B------:R-:W-:-:S04]  /*24920*/  IMAD.WIDE.U32 R156, P6, R164, R129, R160 ;  /* 0x00000081a49c7225 */ /* 0x000fc800078c00a0 */
[----:B------:R-:W-:-:S04]  /*24930*/  IMAD.WIDE.U32 R160, R164, R131, RZ ;  /* 0x00000083a4a07225 */ /* 0x000fc800078e00ff */
[----:B------:R-:W-:-:S04]  /*24940*/  IMAD.WIDE.U32 R154, P4, R59, R146, R154 ;  /* 0x000000923b9a7225 */ /* 0x000fc8000788009a */
[----:B------:R-:W-:Y:S01]  /*24950*/  IMAD.WIDE.U32.X R150, R136, R179, R150, P3 ;  /* 0x000000b388967225 */ /* 0x000fe200018e0496 */
[----:B------:R-:W-:Y:S02]  /*24960*/  IADD3 R169, P3, PT, R169, R160, RZ ;  /* 0x000000a0a9a97210 */ /* 0x000fe40007f7e0ff */
[----:B------:R-:W-:Y:S01]  /*24970*/  MOV R160, R155 ;  /* 0x0000009b00a07202 */ /* 0x000fe20000000f00 */
[----:B------:R-:W-:Y:S01]  /*24980*/  IMAD.WIDE.U32.X R152, R171, R133, R152, P2 ;  /* 0x00000085ab987225 */ /* 0x000fe200010e0498 */
[----:B------:R-:W-:-:S03]  /*24990*/  IADD3 R136, P2, PT, R161, R156, RZ ;  /* 0x0000009ca1887210 */ /* 0x000fc60007f5e0ff */
[----:B------:R-:W-:Y:S01]  /*249a0*/  IMAD.X R163, RZ, RZ, RZ, P6 ;  /* 0x000000ffffa37224 */ /* 0x000fe200030e06ff */
[----:B------:R-:W-:Y:S01]  /*249b0*/  IADD3.X R177, P6, PT, R177, R136, RZ, P3, !PT ;  /* 0x00000088b1b17210 */ /* 0x000fe20001fde4ff */
[----:B------:R-:W-:Y:S01]  /*249c0*/  IMAD.X R161, RZ, RZ, RZ, P4 ;  /* 0x000000ffffa17224 */ /* 0x000fe200020e06ff */
[----:B------:R-:W-:Y:S01]  /*249d0*/  IADD3 R137, P4, PT, R137, R154, RZ ;  /* 0x0000009a89897210 */ /* 0x000fe20007f9e0ff */
[----:B------:R-:W-:Y:S02]  /*249e0*/  IMAD.MOV.U32 R162, RZ, RZ, R157 ;  /* 0x000000ffffa27224 */ /* 0x000fe400078e009d */
[----:B------:R-:W-:Y:S01]  /*249f0*/  IMAD.WIDE.U32 R154, R129, R131, RZ ;  /* 0x00000083819a7225 */ /* 0x000fe200078e00ff */
[----:B------:R-:W-:-:S03]  /*24a00*/  IADD3.X R132, P0, PT, R132, R137, RZ, P0, !PT ;  /* 0x0000008984847210 */ /* 0x000fc6000071e4ff */
        /* <DEDUP_REMOVED lines=12> */
[----:B------:R-:W-:Y:S01]  /*24ad0*/  IMAD.WIDE.U32 R144, R56, R164, RZ ;  /* 0x000000a438907225 */ /* 0x000fe200078e00ff */
[----:B------:R-:W-:Y:S02]  /*24ae0*/  SHF.L.W.U32.HI R132, R166, 0xd, R181 ;  /* 0x0000000da6847819 */ /* 0x000fe40000010eb5 */
[----:B------:R-:W-:Y:S01]  /*24af0*/  SHF.L.W.U32.HI R166, R139, 0xd, R166 ;  /* 0x0000000d8ba67819 */ /* 0x000fe20000010ea6 */
[----:B------:R-:W-:Y:S01]  /*24b00*/  IMAD.WIDE.U32 R148, P6, R165, R56, R142 ;  /* 0x00000038a5947225 */ /* 0x000fe200078c008e */
[----:B------:R-:W-:Y:S02]  /*24b10*/  IADD3 R163, P0, PT, R163, R144, RZ ;  /* 0x00000090a3a37210 */ /* 0x000fe40007f1e0ff */
[----:B------:R-:W-:Y:S01]  /*24b20*/  LOP3.LUT R139, R139, 0x7ffff, RZ, 0xc0, !PT ;  /* 0x0007ffff8b8b7812 */ /* 0x000fe200078ec0ff */
[----:B------:R-:W-:Y:S01]  /*24b30*/  IMAD.WIDE.U32 R142, P1, R165, R167, R152 ;  /* 0x000000a7a58e7225 */ /* 0x000fe20007820098 */
[----:B------:R-:W-:-:S03]  /*24b40*/  IADD3 R172, P3, PT, R145, R148, RZ ;  /* 0x0000009491ac7210 */ /* 0x000fc60007f7e0ff */
[----:B------:R-:W-:-:S04]  /*24b50*/  IMAD.WIDE.U32 R154, P4, R131, R129, R154 ;  /* 0x00000081839a7225 */ /* 0x000fc8000788009a */
[----:B------:R-:W-:Y:S01]  /*24b60*/  IMAD.X R145, RZ, RZ, RZ, P1 ;  /* 0x000000ffff917224 */ /* 0x000fe200008e06ff */
[----:B------:R-:W-:Y:S01]  /*24b70*/  IADD3 R183, P1, PT, R137, R154, RZ ;  /* 0x0000009a89b77210 */ /* 0x000fe20007f3e0ff */
[----:B------:R-:W-:Y:S01]  /*24b80*/  IMAD.WIDE.U32 R136, R167, R164, RZ ;  /* 0x000000a4a7887225 */ /* 0x000fe200078e00ff */
[----:B------:R-:W-:-:S03]  /*24b90*/  MOV R156, R155 ;  /* 0x0000009b009c7202 */ /* 0x000fc60000000f00 */
[----:B------:R-:W-:Y:S01]  /*24ba0*/  IMAD.X R157, RZ, RZ, RZ, P4 ;  /* 0x000000ffff9d7224 */ /* 0x000fe200020e06ff */
[----:B------:R-:W-:Y:S01]  /*24bb0*/  IADD3 R185, P4, PT, R137, R142, RZ ;  /* 0x0000008e89b97210 */ /* 0x000fe20007f9e0ff */
[----:B------:R-:W-:-:S04]  /*24bc0*/  IMAD.WIDE.U32 R160, R179, R164, RZ ;  /* 0x000000a4b3a07225 */ /* 0x000fc800078e00ff */
[----:B------:R-:W-:Y:S02]  /*24bd0*/  IMAD.MOV.U32 R144, RZ, RZ, R143 ;  /* 0x000000ffff907224 */ /* 0x000fe400078e008f */
[----:B------:R-:W-:-:S04]  /*24be0*/  IMAD.WIDE.U32 R142, R173, 0x13, RZ ;  /* 0x00000013ad8e7825 */ /* 0x000fc800078e00ff */
[----:B------:R-:W-:Y:S02]  /*24bf0*/  IMAD.X R153, RZ, RZ, RZ, P6 ;  /* 0x000000ffff997224 */ /* 0x000fe400030e06ff */
[----:B------:R-:W-:Y:S02]  /*24c00*/  IMAD.MOV.U32 R152, RZ, RZ, R149 ;  /* 0x000000ffff987224 */ /* 0x000fe400078e0095 */
[----:B------:R-:W-:Y:S02]  /*24c10*/  IMAD R137, R179, 0x13, RZ ;  /* 0x00000013b3897824 */ /* 0x000fe400078e02ff */
[----:B------:R-:W-:-:S04]  /*24c20*/  IMAD.WIDE.U32 R160, P6, R165, R173, R160 ;  /* 0x000000ada5a07225 */ /* 0x000fc800078c00a0 */
[----:B------:R-:W-:Y:S01]  /*24c30*/  IMAD.WIDE.U32.X R152, R165, R57, R152, P3 ;  /* 0x00000039a5987225 */ /* 0x000fe200018e0498 */
[----:B------:R-:W-:Y:S02]  /*24c40*/  IADD3 R166, P3, PT, R166, R169, RZ ;  /* 0x000000a9a6a67210 */ /* 0x000fe40007f7e0ff */
[----:B------:R-:W-:Y:S01]  /*24c50*/  IADD3.X R169, P2, PT, R130, R183, RZ, P2, !PT ;  /* 0x000000b782a97210 */ /* 0x000fe2000175e4ff */
[----:B------:R-:W-:Y:S01]  /*24c60*/  IMAD.WIDE.U32 R150, R173, R164, RZ ;  /* 0x000000a4ad967225 */ /* 0x000fe200078e00ff */
[----:B------:R-:W-:Y:S02]  /*24c70*/  IADD3.X R149, PT, PT, RZ, RZ, RZ, P6, !PT ;  /* 0x000000ffff957210 */ /* 0x000fe400037fe4ff */
[----:B------:R-:W-:Y:S01]  /*24c80*/  IADD3.X R130, P3, PT, R132, R177, RZ, P3, !PT ;  /* 0x000000b184827210 */ /* 0x000fe20001f7e4ff */
[----:B------:R-:W-:Y:S01]  /*24c90*/  IMAD.WIDE.U32 R154, R179, R142, RZ ;  /* 0x0000008eb39a7225 */ /* 0x000fe200078e00ff */
[----:B------:R-:W-:Y:S02]  /*24ca0*/  IADD3 R187, P6, PT, R151, R160, RZ ;  /* 0x000000a097bb7210 */ /* 0x000fe40007fde0ff */
[----:B------:R-:W-:Y:S01]  /*24cb0*/  IADD3.X R175, P3, PT, RZ, R175, RZ, P3, !PT ;  /* 0x000000afffaf7210 */ /* 0x000fe20001f7e4ff */
[----:B------:R-:W-:Y:S01]  /*24cc0*/  IMAD.IADD R137, R143, 0x1, R137 ;  /* 0x000000018f897824 */ /* 0x000fe200078e0289 */
[----:B------:R-:W-:Y:S01]  /*24cd0*/  IADD3.X R169, P0, PT, R169, R172, RZ, P0, !PT ;  /* 0x000000aca9a97210 */ /* 0x000fe2000071e4ff */
[----:B------:R-:W-:Y:S01]  /*24ce0*/  IMAD.MOV.U32 R148, RZ, RZ, R161 ;  /* 0x000000ffff947224 */ /* 0x000fe200078e00a1 */
[----:B------:R-:W-:Y:S01]  /*24cf0*/  SHF.L.U64.HI R177, R131, 0x1, R129 ;  /* 0x0000000183b17819 */ /* 0x000fe20000010281 */
[----:B------:R-:W-:-:S04]  /*24d00*/  IMAD.WIDE.U32.X R144, R165, R133, R144, P4 ;  /* 0x00000085a5907225 */ /* 0x000fc800020e0490 */
[----:B------:R-:W-:-:S04]  /*24d10*/  IMAD.WIDE.U32 R160, R173, R142, RZ ;  /* 0x0000008eada07225 */ /* 0x000fc800078e00ff */
[----:B------:R-:W-:-:S04]  /*24d20*/  IMAD.WIDE.U32 R154, P4, R137, R173, R154 ;  /* 0x000000ad899a7225 */ /* 0x000fc8000788009a */
[----:B------:R-:W-:Y:S02]  /*24d30*/  IMAD.SHL.U32 R170, R131, 0x2, RZ ;  /* 0x0000000283aa7824 */ /* 0x000fe400078e00ff */
[----:B------:R-:W-:Y:S01]  /*24d40*/  IMAD.WIDE.U32.X R148, R165, R179, R148, P6 ;  /* 0x000000b3a5947225 */ /* 0x000fe200030e0494 */
[----:B------:R-:W-:Y:S02]  /*24d50*/  IADD3 R168, P6, PT, R161, R154, RZ ;  /* 0x0000009aa1a87210 */ /* 0x000fe40007fde0ff */
[----:B------:R-:W-:Y:S01]  /*24d60*/  IADD3.X R154, PT, PT, RZ, R162, RZ, P3, !PT ;  /* 0x000000a2ff9a7210 */ /* 0x000fe20001ffe4ff */
[----:B------:R-:W-:Y:S01]  /*24d70*/  IMAD.WIDE.U32.X R156, R129, R129, R156, P1 ;  /* 0x00000081819c7225 */ /* 0x000fe200008e049c */
[----:B------:R-:W-:Y:S02]  /*24d80*/  IADD3 R151, P1, PT, R136, R160, RZ ;  /* 0x000000a088977210 */ /* 0x000fe40007f3e0ff */
[----:B------:R-:W-:Y:S01]  /*24d90*/  SHF.L.W.U32.HI R136, R130, 0xd, R175 ;  /* 0x0000000d82887819 */ /* 0x000fe20000010eaf */
[----:B------:R-:W-:Y:S01]  /*24da0*/  IMAD.WIDE.U32 R164, R57, R170, RZ ;  /* 0x000000aa39a47225 */ /* 0x000fe200078e00ff */
[----:B------:R-:W-:-:S02]  /*24db0*/  SHF.L.W.U32.HI R176, R175, 0xd, R154 ;  /* 0x0000000dafb07819 */ /* 0x000fc40000010e9a */
[----:B------:R-:W-:Y:S01]  /*24dc0*/  IADD3 R136, P3, PT, R136, R163, RZ ;  /* 0x000000a388887210 */ /* 0x000fe20007f7e0ff */
[----:B------:R-:W-:Y:S01]  /*24dd0*/  IMAD.X R161, RZ, RZ, RZ, P4 ;  /* 0x000000ffffa17224 */ /* 0x000fe200020e06ff */
[----:B------:R-:W-:Y:S01]  /*24de0*/  IADD3.X R132, P2, P4, R152, R156, R134, P0, P2 ;  /* 0x0000009c98847210 */ /* 0x000fe20000444486 */
[----:B------:R-:W-:Y:S01]  /*24df0*/  IMAD.WIDE.U32 R162, R56, R170, RZ ;  /* 0x000000aa38a27225 */ /* 0x000fe200078e00ff */
[----:B------:R-:W-:Y:S02]  /*24e00*/  LOP3.LUT R130, R130, 0x7ffff, RZ, 0xc0, !PT ;  /* 0x0007ffff82827812 */ /* 0x000fe400078ec0ff */
[----:B------:R-:W-:Y:S01]  /*24e10*/  IADD3.X R156, PT, PT, R153, R157, R135, P2, P4 ;  /* 0x0000009d999c7210 */ /* 0x000fe200017e8487 */
[----:B------:R-:W-:Y:S01]  /*24e20*/  IMAD.WIDE.U32 R164, P0, R177, R56, R164 ;  /* 0x00000038b1a47225 */ /* 0x000fe200078000a4 */
[----:B------:R-:W-:Y:S02]  /*24e30*/  IADD3.X R176, P2, PT, R176, R169, RZ, P3, !PT ;  /* 0x000000a9b0b07210 */ /* 0x000fe40001f5e4ff */
[----:B------:R-:W-:Y:S01]  /*24e40*/  IADD3.X R157, P1, PT, R168, R185, RZ, P1, !PT ;  /* 0x000000b9a89d7210 */ /* 0x000fe20000f3e4ff */
[----:B------:R-:W-:Y:S01]  /*24e50*/  IMAD.MOV.U32 R160, RZ, RZ, R155 ;  /* 0x000000ffffa07224 */ /* 0x000fe200078e009b */
[----:B------:R-:W-:Y:S01]  /*24e60*/  IADD3 R155, P3, PT, R151, R162, RZ ;  /* 0x000000a2979b7210 */ /* 0x000fe20007f7e0ff */
[----:B------:R-:W-:Y:S01]  /*24e70*/  IMAD.X R151, RZ, RZ, RZ, P0 ;  /* 0x000000ffff977224 */ /* 0x000fe200000e06ff */
[----:B------:R-:W-:Y:S01]  /*24e80*/  IADD3 R162, P4, PT, R163, R164, RZ ;  /* 0x000000a4a3a27210 */ /* 0x000fe20007f9e0ff */
[----:B------:R-:W-:Y:S01]  /*24e90*/  IMAD.WIDE.U32 R152, R133, R170, RZ ;  /* 0x000000aa85987225 */ /* 0x000fe200078e00ff */
[----:B------:R-:W-:-:S02]  /*24ea0*/  LEA.HI.X R163, P2, R154, R132, RZ, 0xd, P2 ;  /* 0x000000849aa37211 */ /* 0x000fc40001056cff */
[----:B------:R-:W-:Y:S01]  /*24eb0*/  IADD3 R135, P0, PT, R150, R58, RZ ;  /* 0x0000003a96877210 */ /* 0x000fe20007f1e0ff */
[----:B------:R-:W-:Y:S01]  /*24ec0*/  IMAD.MOV.U32 R150, RZ, RZ, R165 ;  /* 0x000000ffff967224 */ /* 0x000fe200078e00a5 */
[----:B------:R-:W-:Y:S01]  /*24ed0*/  SHF.L.W.U32.HI R134, R176, 0xd, R163 ;  /* 0x0000000db0867819 */ /* 0x000fe20000010ea3 */
[----:B------:R-:W-:Y:S01]  /*24ee0*/  IMAD.WIDE.U32.X R160, R137, R179, R160, P6 ;  /* 0x000000b389a07225 */ /* 0x000fe200030e04a0 */
[----:B------:R-:W-:Y:S02]  /*24ef0*/  IADD3.X R156, PT, PT, RZ, R156, RZ, P2, !PT ;  /* 0x0000009cff9c7210 */ /* 0x000fe400017fe4ff */
[----:B------:R-:W-:Y:S01]  /*24f00*/  IADD3.X R157, P3, PT, R157, R162, RZ, P3, !PT ;  /* 0x000000a29d9d7210 */ /* 0x000fe20001f7e4ff */
[----:B------:R-:W-:Y:S01]  /*24f10*/  IMAD.WIDE.U32.X R150, R177, R57, R150, P4 ;  /* 0x00000039b1967225 */ /* 0x000fe200020e0496 */
[----:B------:R-:W-:Y:S02]  /*24f20*/  IADD3 R134, P2, PT, R134, R155, RZ ;  /* 0x0000009b86867210 */ /* 0x000fe40007f5e0ff */
[----:B------:R-:W-:Y:S01]  /*24f30*/  SHF.L.W.U32.HI R58, R163, 0xd, R156 ;  /* 0x0000000da33a7819 */ /* 0x000fe20000010e9c */
[----:B------:R-:W-:Y:S01]  /*24f40*/  IMAD.WIDE.U32 R152, P4, R177, R167, R152 ;  /* 0x000000a7b1987225 */ /* 0x000fe20007880098 */
[----:B------:R-:W-:-:S02]  /*24f50*/  IADD3.X R132, P0, PT, R128, R187, RZ, P0, !PT ;  /* 0x000000bb80847210 */ /* 0x000fc4000071e4ff */
[----:B------:R-:W-:Y:S01]  /*24f60*/  IADD3.X R128, P2, PT, R58, R157, RZ, P2, !PT ;  /* 0x0000009d3a807210 */ /* 0x000fe2000175e4ff */
[----:B------:R-:W-:Y:S01]  /*24f70*/  IMAD.WIDE.U32 R154, R167, R170, RZ ;  /* 0x000000aaa79a7225 */ /* 0x000fe200078e00ff */
[----:B------:R-:W-:-:S03]  /*24f80*/  IADD3.X R58, P3, P1, R150, R144, R160, P3, P1 ;  /* 0x00000090963a7210 */ /* 0x000fc600019624a0 */
[----:B------:R-:W-:Y:S01]  /*24f90*/  IMAD.X R157, RZ, RZ, RZ, P4 ;  /* 0x000000ffff9d7224 */ /* 0x000fe200020e06ff */
[----:B------:R-:W-:Y:S01]  /*24fa0*/  IADD3 R163, P6, PT, R155, R152, RZ ;  /* 0x000000989ba37210 */ /* 0x000fe20007fde0ff */
[----:B------:R-:W-:Y:S01]  /*24fb0*/  IMAD.WIDE.U32.X R140, R57, R57, R140, P5 ;  /* 0x00000039398c7225 */ /* 0x000fe200028e048c */
[----:B------:R-:W-:Y:S02]  /*24fc0*/  IADD3 R135, P4, PT, R135, R154, RZ ;  /* 0x0000009a87877210 */ /* 0x000fe40007f9e0ff */
[----:B------:R-:W-:Y:S01]  /*24fd0*/  LEA.HI.X R155, P2, R156, R58, RZ, 0xd, P2 ;  /* 0x0000003a9c9b7211 */ /* 0x000fe20001056cff */
[----:B------:R-:W-:Y:S01]  /*24fe0*/  IMAD.MOV.U32 R156, RZ, RZ, R153 ;  /* 0x000000ffff9c7224 */ /* 0x000fe200078e0099 */
[----:B------:R-:W-:Y:S02]  /*24ff0*/  IADD3.X R150, PT, PT, R151, R145, R161, P3, P1 ;  /* 0x0000009197967210 */ /* 0x000fe40001fe24a1 */
        /* <DEDUP_REMOVED lines=18> */
[----:B------:R-:W-:-:S03]  /*25120*/  LOP3.LUT R178, R139, 0x7ffff, RZ, 0xc0, !PT ;  /* 0x0007ffff8bb27812 */ /* 0x000fc600078ec0ff */
[----:B------:R-:W-:-:S08]  /*25130*/  IMAD.X R174, RZ, RZ, R130, P0 ;  /* 0x000000ffffae7224 */ /* 0x000fd000000e0682 */
.L_x_49:
[----:B------:R-:W-:Y:S01]  /*25140*/  IMAD.WIDE.U32 R152, R166, 0x26, RZ ;  /* 0x00000026a6987825 */ /* 0x000fe200078e00ff */
[----:B------:R-:W-:Y:S01]  /*25150*/  LOP3.LUT R135, R135, 0x7ffff, RZ, 0xc0, !PT ;  /* 0x0007ffff87877812 */ /* 0x000fe200078ec0ff */
[----:B------:R-:W-:Y:S01]  /*25160*/  UIADD3 UR6, UPT, UPT, UR6, 0x1, URZ ;  /* 0x0000000106067890 */ /* 0x000fe2000fffe0ff */
[----:B------:R-:W-:Y:S01]  /*25170*/  SHF.L.U64.HI R175, R172, 0x1, R178 ;  /* 0x00000001acaf7819 */ /* 0x000fe200000102b2 */
[----:B------:R-:W-:Y:S01]  /*25180*/  IMAD.WIDE.U32 R148, R178, R172, RZ ;  /* 0x000000acb2947225 */ /* 0x000fe200078e00ff */
[----:B------:R-:W-:Y:S01]  /*25190*/  LOP3.LUT R181, R176, 0x7ffff, RZ, 0xc0, !PT ;  /* 0x0007ffffb0b57812 */ /* 0x000fe200078ec0ff */
[----:B------:R-:W-:Y:S01]  /*251a0*/  UISETP.NE.AND UP0, UPT, UR6, 0x4, UPT ;  /* 0x000000040600788c */ /* 0x000fe2000bf05270 */
[----:B------:R-:W-:Y:S01]  /*251b0*/  LOP3.LUT R177, R128, 0x7ffff, RZ, 0xc0, !PT ;  /* 0x0007ffff80b17812 */ /* 0x000fe200078ec0ff */
[----:B------:R-:W-:-:S04]  /*251c0*/  IMAD.WIDE.U32 R154, R136, 0x26, RZ ;  /* 0x00000026889a7825 */ /* 0x000fc800078e00ff */
[----:B------:R-:W-:Y:S02]  /*251d0*/  IMAD R187, R174, 0x26, RZ ;  /* 0x00000026aebb7824 */ /* 0x000fe400078e02ff */
[----:B------:R-:W-:-:S03]  /*251e0*/  IMAD.WIDE.U32 R144, R135, R152, RZ ;  /* 0x0000009887907225 */ /* 0x000fc600078e00ff */
[----:B------:R-:W-:Y:S01]  /*251f0*/  IADD3 R187, PT, PT, R153, R187, RZ ;  /* 0x000000bb99bb7210 */ /* 0x000fe20007ffe0ff */
[----:B------:R-:W-:-:S04]  /*25200*/  IMAD.WIDE.U32 R150, R172, R172, RZ ;  /* 0x000000acac967225 */ /* 0x000fc800078e00ff */
[----:B------:R-:W-:-:S04]  /*25210*/  IMAD.WIDE.U32 R148, P0, R172, R178, R148 ;  /* 0x000000b2ac947225 */ /* 0x000fc80007800094 */
[----:B------:R-:W-:Y:S01]  /*25220*/  IMAD.WIDE.U32 R138, R154, R134, RZ ;  /* 0x000000869a8a7225 */ /* 0x000fe200078e00ff */
[----:B------:R-:W-:-:S03]  /*25230*/  IADD3 R58, P2, PT, R151, R148, RZ ;  /* 0x00000094973a7210 */ /* 0x000fc60007f5e0ff */
[----:B------:R-:W-:Y:S01]  /*25240*/  IMAD.WIDE.U32 R160, R175, R166, RZ ;  /* 0x000000a6afa07225 */ /* 0x000fe200078e00ff */
[----:B------:R-:W-:-:S03]  /*25250*/  IADD3 R157, P1, PT, R150, R138, RZ ;  /* 0x0000008a969d7210 */ /* 0x000fc60007f3e0ff */
[----:B------:R-:W-:Y:S02]  /*25260*/  IMAD.SHL.U32 R183, R172, 0x2, RZ ;  /* 0x00000002acb77824 */ /* 0x000fe400078e00ff */
[----:B------:R-:W-:Y:S02]  /*25270*/  IMAD R185, R181, 0x26, RZ ;  /* 0x00000026b5b97824 */ /* 0x000fe400078e02ff */
[----:B------:R-:W-:-:S03]  /*25280*/  IMAD.WIDE.U32 R152, R132, R152, RZ ;  /* 0x0000009884987225 */ /* 0x000fc600078e00ff */
[----:B------:R-:W-:Y:S01]  /*25290*/  IADD3 R185, PT, PT, R155, R185, RZ ;  /* 0x000000b99bb97210 */ /* 0x000fe20007ffe0ff */
[----:B------:R-:W-:Y:S01]  /*252a0*/  IMAD.X R141, RZ, RZ, RZ, P0 ;  /* 0x000000ffff8d7224 */ /* 0x000fe200000e06ff */
[----:B------:R-:W-:Y:S01]  /*252b0*/  IADD3 R138, P6, PT, R157, R152, RZ ;  /* 0x000000989d8a7210 */ /* 0x000fe20007fde0ff */
[----:B------:R-:W-:-:S04]  /*252c0*/  IMAD.WIDE.U32 R144, P0, R132, R187, R144 ;  /* 0x000000bb84907225 */ /* 0x000fc80007800090 */
[----:B------:R-:W-:Y:S01]  /*252d0*/  IMAD.MOV.U32 R140, RZ, RZ, R149 ;  /* 0x000000ffff8c7224 */ /* 0x000fe200078e0095 */
        /* <DEDUP_REMOVED lines=16> */
[----:B------:R-:W-:Y:S01]  /*253e0*/  IMAD.WIDE.U32 R154, P5, R177, R154, R150 ;  /* 0x0000009ab19a7225 */ /* 0x000fe200078a0096 */
[----:B------:R-:W-:-:S03]  /*253f0*/  MOV R160, R145 ;  /* 0x0000009100a07202 */ /* 0x000fc60000000f00 */
[----:B------:R-:W-:-:S04]  /*25400*/  IMAD.WIDE.U32 R150, R163, R134, RZ ;  /* 0x00000086a3967225 */ /* 0x000fc800078e00ff */
[----:B------:R-:W-:Y:S01]  /*25410*/  IMAD.WIDE.U32.X R168, R187, R135, R168, P4 ;  /* 0x00000087bba87225 */ /* 0x000fe200020e04a8 */
[----:B------:R-:W-:-:S03]  /*25420*/  IADD3 R187, P4, PT, R149, R144, RZ ;  /* 0x0000009095bb7210 */ /* 0x000fc60007f9e0ff */
[----:B------:R-:W-:Y:S01]  /*25430*/  IMAD.MOV.U32 R156, RZ, RZ, R161 ;  /* 0x000000ffff9c7224 */ /* 0x000fe200078e00a1 */
[----:B------:R-:W-:Y:S01]  /*25440*/  IADD3.X R170, P0, PT, R170, R187, RZ, P0, !PT ;  /* 0x000000bbaaaa7210 */ /* 0x000fe2000071e4ff */
[----:B------:R-:W-:Y:S01]  /*25450*/  IMAD.X R161, RZ, RZ, RZ, P3 ;  /* 0x000000ffffa17224 */ /* 0x000fe200018e06ff */
[----:B------:R-:W-:Y:S01]  /*25460*/  IADD3 R139, P3, PT, R139, R154, RZ ;  /* 0x0000009a8b8b7210 */ /* 0x000fe20007f7e0ff */
[----:B------:R-:W-:Y:S02]  /*25470*/  IMAD.X R149, RZ, RZ, RZ, P5 ;  /* 0x000000ffff957224 */ /* 0x000fe400028e06ff */
[----:B------:R-:W-:Y:S01]  /*25480*/  IMAD.WIDE.U32 R150, P5, R177, R152, R150 ;  /* 0x00000098b1967225 */ /* 0x000fe200078a0096 */
[----:B------:R-:W-:Y:S02]  /*25490*/  IADD3.X R58, P1, PT, R58, R139, RZ, P1, !PT ;  /* 0x0000008b3a3a7210 */ /* 0x000fe40000f3e4ff */
[----:B------:R-:W-:Y:S01]  /*254a0*/  SHF.L.U64.HI R139, R166, 0x1, R174 ;  /* 0x00000001a68b7819 */ /* 0x000fe200000102ae */
[----:B------:R-:W-:Y:S01]  /*254b0*/  IMAD.WIDE.U32 R152, R152, R134, RZ ;  /* 0x0000008698987225 */ /* 0x000fe200078e00ff */
[----:B------:R-:W-:-:S03]  /*254c0*/  IADD3.X R58, P6, PT, R58, R193, RZ, P6, !PT ;  /* 0x000000c13a3a7210 */ /* 0x000fc600037de4ff */
[----:B------:R-:W-:Y:S02]  /*254d0*/  IMAD.MOV.U32 R148, RZ, RZ, R155 ;  /* 0x000000ffff947224 */ /* 0x000fe400078e009b */
[----:B------:R-:W-:-:S04]  /*254e0*/  IMAD.WIDE.U32.X R144, R185, R135, R160, P4 ;  /* 0x00000087b9907225 */ /* 0x000fc800020e04a0 */
[----:B------:R-:W-:Y:S01]  /*254f0*/  IMAD.WIDE.U32.X R148, R185, R177, R148, P3 ;  /* 0x000000b1b9947225 */ /* 0x000fe200018e0494 */
[----:B------:R-:W-:Y:S02]  /*25500*/  IADD3 R128, P3, PT, R165, R152, RZ ;  /* 0x00000098a5807210 */ /* 0x000fe40007f7e0ff */
[----:B------:R-:W-:Y:S01]  /*25510*/  IADD3 R185, P4, PT, R153, R150, RZ ;  /* 0x0000009699b97210 */ /* 0x000fe20007f9e0ff */
[----:B------:R-:W-:Y:S01]  /*25520*/  IMAD.X R155, RZ, RZ, RZ, P5 ;  /* 0x000000ffff9b7224 */ /* 0x000fe200028e06ff */
[----:B------:R-:W-:Y:S01]  /*25530*/  IADD3.X R193, P1, P6, R168, R148, R140, P6, P1 ;  /* 0x00000094a8c17210 */ /* 0x000fe2000362248c */
[----:B------:R-:W-:Y:S01]  /*25540*/  IMAD.WIDE.U32 R164, R174, R166, RZ ;  /* 0x000000a6aea47225 */ /* 0x000fe200078e00ff */
[----:B------:R-:W-:Y:S02]  /*25550*/  IADD3.X R170, P3, PT, R170, R185, RZ, P3, !PT ;  /* 0x000000b9aaaa7210 */ /* 0x000fe40001f7e4ff */
[----:B------:R-:W-:Y:S01]  /*25560*/  IADD3.X R172, PT, PT, R169, R149, R141, P1, P6 ;  /* 0x00000095a9ac7210 */ /* 0x000fe20000fec48d */
[----:B------:R-:W-:-:S02]  /*25570*/  IMAD.MOV.U32 R154, RZ, RZ, R151 ;  /* 0x000000ffff9a7224 */ /* 0x000fc400078e0097 */
[----:B------:R-:W-:Y:S01]  /*25580*/  IMAD.WIDE.U32 R152, R134, 0x26, RZ ;  /* 0x0000002686987825 */ /* 0x000fe200078e00ff */
[----:B------:R-:W-:-:S03]  /*25590*/  SHF.L.W.U32.HI R169, R193, 0xd, R172 ;  /* 0x0000000dc1a97819 */ /* 0x000fc60000010eac */
[----:B------:R-:W-:-:S04]  /*255a0*/  IMAD.WIDE.U32.X R150, R163, R177, R154, P4 ;  /* 0x000000b1a3967225 */ /* 0x000fc800020e049a */
[----:B------:R-:W-:Y:S02]  /*255b0*/  IMAD R191, R177, 0x26, RZ ;  /* 0x00000026b1bf7824 */ /* 0x000fe400078e02ff */
[----:B------:R-:W-:-:S04]  /*255c0*/  IMAD.WIDE.U32.X R156, R174, R175, R156, P2 ;  /* 0x000000afae9c7225 */ /* 0x000fc800010e049c */
[----:B------:R-:W-:Y:S01]  /*255d0*/  IMAD.WIDE.U32 R160, R166, R166, RZ ;  /* 0x000000a6a6a07225 */ /* 0x000fe200078e00ff */
[----:B------:R-:W-:-:S03]  /*255e0*/  IADD3.X R168, P0, P3, R150, R144, R156, P3, P0 ;  /* 0x0000009096a87210 */ /* 0x000fc60001b0049c */
[----:B------:R-:W-:Y:S01]  /*255f0*/  IMAD.WIDE.U32 R154, R136, R183, RZ ;  /* 0x000000b7889a7225 */ /* 0x000fe200078e00ff */
[----:B------:R-:W-:-:S03]  /*25600*/  IADD3.X R176, PT, PT, R151, R145, R157, P0, P3 ;  /* 0x0000009197b07210 */ /* 0x000fc600007e649d */
[----:B------:R-:W-:Y:S01]  /*25610*/  IMAD.WIDE.U32 R164, P4, R166, R174, R164 ;  /* 0x000000aea6a47225 */ /* 0x000fe200078800a4 */
[----:B------:R-:W-:-:S03]  /*25620*/  IADD3 R189, P2, PT, R154, R160, RZ ;  /* 0x000000a09abd7210 */ /* 0x000fc60007f5e0ff */
[----:B------:R-:W-:Y:S01]  /*25630*/  IMAD.IADD R191, R153, 0x1, R191 ;  /* 0x0000000199bf7824 */ /* 0x000fe200078e02bf */
[----:B------:R-:W-:Y:S01]  /*25640*/  IADD3 R130, P5, PT, R161, R164, RZ ;  /* 0x000000a4a1827210 */ /* 0x000fe20007fbe0ff */
[----:B------:R-:W-:Y:S01]  /*25650*/  IMAD.WIDE.U32 R162, R181, R183, RZ ;  /* 0x000000b7b5a27225 */ /* 0x000fe200078e00ff */
[----:B------:R-:W-:-:S03]  /*25660*/  IADD3.X R161, PT, PT, RZ, RZ, RZ, P4, !PT ;  /* 0x000000ffffa17210 */ /* 0x000fc600027fe4ff */
[----:B------:R-:W-:Y:S02]  /*25670*/  IMAD.MOV.U32 R160, RZ, RZ, R165 ;  /* 0x000000ffffa07224 */ /* 0x000fe400078e00a5 */
[----:B------:R-:W-:-:S04]  /*25680*/  IMAD.WIDE.U32 R164, R191, R132, RZ ;  /* 0x00000084bfa47225 */ /* 0x000fc800078e00ff */
[----:B------:R-:W-:-:S04]  /*25690*/  IMAD.WIDE.U32 R156, R132, 0x13, RZ ;  /* 0x00000013849c7825 */ /* 0x000fc800078e00ff */
[----:B------:R-:W-:Y:S02]  /*256a0*/  IMAD R187, R135, 0x13, RZ ;  /* 0x0000001387bb7824 */ /* 0x000fe400078e02ff */
[----:B------:R-:W-:-:S03]  /*256b0*/  IMAD.WIDE.U32 R162, P4, R136, R175, R162 ;  /* 0x000000af88a27225 */ /* 0x000fc600078800a2 */
[----:B------:R-:W-:Y:S01]  /*256c0*/  IADD3 R187, PT, PT, R157, R187, RZ ;  /* 0x000000bb9dbb7210 */ /* 0x000fe20007ffe0ff */
[----:B------:R-:W-:Y:S01]  /*256d0*/  IMAD.WIDE.U32 R150, R177, R183, RZ ;  /* 0x000000b7b1967225 */ /* 0x000fe200078e00ff */
[----:B------:R-:W-:-:S03]  /*256e0*/  IADD3 R195, P1, PT, R155, R162, RZ ;  /* 0x000000a29bc37210 */ /* 0x000fc60007f3e0ff */
[----:B------:R-:W-:-:S04]  /*256f0*/  IMAD.WIDE.U32.X R160, R174, R174, R160, P5 ;  /* 0x000000aeaea07225 */ /* 0x000fc800028e04a0 */
[----:B------:R-:W-:-:S04]  /*25700*/  IMAD.WIDE.U32 R164, P5, R135, R152, R164 ;  /* 0x0000009887a47225 */ /* 0x000fc800078a00a4 */
[----:B------:R-:W-:Y:S02]  /*25710*/  IMAD.SHL.U32 R174, R166, 0x2, RZ ;  /* 0x00000002a6ae7824 */ /* 0x000fe400078e00ff */
[----:B------:R-:W-:-:S04]  /*25720*/  IMAD.WIDE.U32 R152, R152, R132, RZ ;  /* 0x0000008498987225 */ /* 0x000fc800078e00ff */
[----:B------:R-:W-:Y:S01]  /*25730*/  IMAD.WIDE.U32 R154, R134, R183, RZ ;  /* 0x000000b7869a7225 */ /* 0x000fe200078e00ff */
[----:B------:R-:W-:Y:S02]  /*25740*/  IADD3 R178, P6, PT, R153, R164, RZ ;  /* 0x000000a499b27210 */ /* 0x000fe40007fde0ff */
[----:B------:R-:W-:Y:S01]  /*25750*/  IADD3 R189, P0, PT, R189, R152, RZ ;  /* 0x00000098bdbd7210 */ /* 0x000fe20007f1e0ff */
[----:B------:R-:W-:Y:S01]  /*25760*/  IMAD.WIDE.U32 R140, R136, R174, RZ ;  /* 0x000000ae888c7225 */ /* 0x000fe200078e00ff */
        /* <DEDUP_REMOVED lines=8> */
[----:B------:R-:W-:-:S04]  /*257f0*/  IMAD.WIDE.U32 R154, R181, R174, RZ ;  /* 0x000000aeb59a7225 */ /* 0x000fc800078e00ff */
[----:B------:R-:W-:-:S04]  /*25800*/  IMAD.WIDE.U32.X R148, R191, R135, R148, P6 ;  /* 0x00000087bf947225 */ /* 0x000fc800030e0494 */
[----:B------:R-:W-:-:S04]  /*25810*/  IMAD.WIDE.U32 R162, R156, R132, RZ ;  /* 0x000000849ca27225 */ /* 0x000fc800078e00ff */
[----:B------:R-:W-:-:S04]  /*25820*/  IMAD.WIDE.U32 R144, P6, R135, R156, R144 ;  /* 0x0000009c87907225 */ /* 0x000fc800078c0090 */
[----:B------:R-:W-:Y:S02]  /*25830*/  IMAD.X R157, RZ, RZ, RZ, P3 ;  /* 0x000000ffff9d7224 */ /* 0x000fe400018e06ff */
        /* <DEDUP_REMOVED lines=11> */
[----:B------:R-:W-:Y:S01]  /*258f0*/  IADD3.X R187, P2, PT, R130, R195, RZ, P2, !PT ;  /* 0x000000c382bb7210 */ /* 0x000fe2000175e4ff */
[----:B------:R-:W-:Y:S01]  /*25900*/  IMAD.MOV.U32 R156, RZ, RZ, R151 ;  /* 0x000000ffff9c7224 */ /* 0x000fe200078e0097 */
[----:B------:R-:W-:Y:S01]  /*25910*/  IADD3.X R130, P3, PT, R169, R170, RZ, P3, !PT ;  /* 0x000000aaa9827210 */ /* 0x000fe20001f7e4ff */
[----:B------:R-:W-:Y:S01]  /*25920*/  IMAD.WIDE.U32 R150, R177, R174, RZ ;  /* 0x000000aeb1967225 */ /* 0x000fe200078e00ff */
[----:B------:R-:W-:-:S02]  /*25930*/  IADD3 R140, P6, PT, R141, R154, RZ ;  /* 0x0000009a8d8c7210 */ /* 0x000fc40007fde0ff */
[----:B------:R-:W-:Y:S01]  /*25940*/  IADD3.X R155, P3, PT, RZ, R168, RZ, P3, !PT ;  /* 0x000000a8ff9b7210 */ /* 0x000fe20001f7e4ff */
[----:B------:R-:W-:Y:S01]  /*25950*/  IMAD.WIDE.U32.X R156, R175, R177, R156, P5 ;  /* 0x000000b1af9c7225 */ /* 0x000fe200028e049c */
[----:B------:R-:W-:Y:S02]  /*25960*/  IADD3.X R169, P4, PT, R140, R199, RZ, P4, !PT ;  /* 0x000000c78ca97210 */ /* 0x000fe4000279e4ff */
[----:B------:R-:W-:Y:S01]  /*25970*/  IADD3.X R187, P0, PT, R187, R178, RZ, P0, !PT ;  /* 0x000000b2bbbb7210 */ /* 0x000fe2000071e4ff */
[----:B------:R-:W-:Y:S01]  /*25980*/  IMAD.WIDE.U32 R140, R181, R136, RZ ;  /* 0x00000088b58c7225 */ /* 0x000fe200078e00ff */
[----:B------:R-:W-:Y:S02]  /*25990*/  SHF.L.W.U32.HI R128, R130, 0xd, R155 ;  /* 0x0000000d82807819 */ /* 0x000fe40000010e9b */
[----:B------:R-:W-:Y:S01]  /*259a0*/  IADD3.X R152, P0, P5, R148, R152, R160, P0, P2 ;  /* 0x0000009894987210 */ /* 0x000fe200005044a0 */
[----:B------:R-:W-:Y:S01]  /*259b0*/  IMAD.X R176, RZ, RZ, R176, P3 ;  /* 0x000000ffffb07224 */ /* 0x000fe200018e06b0 */
[----:B------:R-:W-:Y:S01]  /*259c0*/  IADD3.X R169, P1, PT, R169, R162, RZ, P1, !PT ;  /* 0x000000a2a9a97210 */ /* 0x000fe20000f3e4ff */
[----:B------:R-:W-:Y:S01]  /*259d0*/  IMAD.WIDE.U32 R140, P3, R136, R181, R140 ;  /* 0x000000b5888c7225 */ /* 0x000fe2000786008c */
[----:B------:R-:W-:-:S02]  /*259e0*/  LOP3.LUT R130, R130, 0x7ffff, RZ, 0xc0, !PT ;  /* 0x0007ffff82827812 */ /* 0x000fc400078ec0ff */
[----:B------:R-:W-:Y:S01]  /*259f0*/  SHF.L.W.U32.HI R176, R155, 0xd, R176 ;  /* 0x0000000d9bb07819 */ /* 0x000fe20000010eb0 */
[----:B------:R-:W-:-:S04]  /*25a00*/  IMAD.WIDE.U32 R154, R136, R136, RZ ;  /* 0x00000088889a7225 */ /* 0x000fc800078e00ff */
[----:B------:R-:W-:Y:S01]  /*25a10*/  IMAD.WIDE.U32.X R144, R139, R181, R144, P6 ;  /* 0x000000b58b907225 */ /* 0x000fe200030e0490 */
[----:B------:R-:W-:Y:S02]  /*25a20*/  IADD3 R136, P6, PT, R128, R189, RZ ;  /* 0x000000bd80887210 */ /* 0x000fe40007fde0ff */
[----:B------:R-:W-:Y:S01]  /*25a30*/  IADD3.X R128, PT, PT, R149, R153, R161, P0, P5 ;  /* 0x0000009995807210 */ /* 0x000fe200007ea4a1 */
[----:B------:R-:W-:Y:S01]  /*25a40*/  IMAD.WIDE.U32 R150, P2, R134, R139, R150 ;  /* 0x0000008b86967225 */ /* 0x000fe20007840096 */
[----:B------:R-:W-:Y:S02]  /*25a50*/  IADD3.X R176, P0, PT, R176, R187, RZ, P6, !PT ;  /* 0x000000bbb0b07210 */ /* 0x000fe4000371e4ff */
[----:B------:R-:W-:Y:S01]  /*25a60*/  IADD3.X R156, P4, P5, R164, R156, R144, P1, P4 ;  /* 0x0000009ca49c7210 */ /* 0x000fe20000d88490 */
[----:B------:R-:W-:Y:S01]  /*25a70*/  IMAD.WIDE.U32 R162, R134, R174, RZ ;  /* 0x000000ae86a27225 */ /* 0x000fe200078e00ff */
[----:B------:R-:W-:Y:S02]  /*25a80*/  IADD3.X R161, P0, PT, RZ, R152, RZ, P0, !PT ;  /* 0x00000098ffa17210 */ /* 0x000fe4000071e4ff */
[----:B------:R-:W-:Y:S01]  /*25a90*/  IADD3 R140, P6, PT, R155, R140, RZ ;  /* 0x0000008c9b8c7210 */ /* 0x000fe20007fde0ff */
[----:B------:R-:W-:Y:S01]  /*25aa0*/  IMAD.WIDE.U32 R148, R135, R183, RZ ;  /* 0x000000b787947225 */ /* 0x000fe200078e00ff */
[----:B------:R-:W-:-:S02]  /*25ab0*/  IADD3.X R128, PT, PT, RZ, R128, RZ, P0, !PT ;  /* 0x00000080ff807210 */ /* 0x000fc400007fe4ff */
[----:B------:R-:W-:Y:S01]  /*25ac0*/  SHF.L.W.U32.HI R134, R176, 0xd, R161 ;  /* 0x0000000db0867819 */ /* 0x000fe20000010ea1 */
[----:B------:R-:W-:Y:S01]  /*25ad0*/  IMAD.MOV.U32 R152, RZ, RZ, R151 ;  /* 0x000000ffff987224 */ /* 0x000fe200078e0097 */
[----:B------:R-:W-:Y:S02]  /*25ae0*/  SHF.L.W.U32.HI R128, R161, 0xd, R128 ;  /* 0x0000000da1807819 */ /* 0x000fe40000010e80 */
[----:B------:R-:W-:Y:S02]  /*25af0*/  IADD3 R134, P0, PT, R134, R185, RZ ;  /* 0x000000b986867210 */ /* 0x000fe40007f1e0ff */
[----:B------:R-:W-:Y:S01]  /*25b00*/  IADD3 R153, P1, PT, R162, R154, RZ ;  /* 0x0000009aa2997210 */ /* 0x000fe20007f3e0ff */
[----:B------:R-:W-:Y:S01]  /*25b10*/  IMAD.WIDE.U32 R154, R132, R183, RZ ;  /* 0x000000b7849a7225 */ /* 0x000fe200078e00ff */
[----:B------:R-:W-:Y:S02]  /*25b20*/  IADD3.X R128, P0, PT, R128, R169, RZ, P0, !PT ;  /* 0x000000a980807210 */ /* 0x000fe4000071e4ff */
[----:B------:R-:W-:Y:S01]  /*25b30*/  IADD3.X R164, PT, PT, R165, R157, R145, P4, P5 ;  /* 0x0000009da5a47210 */ /* 0x000fe200027ea491 */
[----:B------:R-:W-:Y:S01]  /*25b40*/  IMAD.X R145, RZ, RZ, RZ, P3 ;  /* 0x000000ffff917224 */ /* 0x000fe200018e06ff */
[----:B------:R-:W-:Y:S01]  /*25b50*/  IADD3 R163, P5, PT, R163, R150, RZ ;  /* 0x00000096a3a37210 */ /* 0x000fe20007fbe0ff */
[----:B------:R-:W-:Y:S01]  /*25b60*/  IMAD.WIDE.U32 R148, P4, R132, R175, R148 ;  /* 0x000000af84947225 */ /* 0x000fe20007880094 */
[----:B------:R-:W-:-:S02]  /*25b70*/  IADD3 R157, P3, PT, R153, R154, RZ ;  /* 0x0000009a999d7210 */ /* 0x000fc40007f7e0ff */
[----:B------:R-:W-:Y:S01]  /*25b80*/  MOV R144, R141 ;  /* 0x0000008d00907202 */ /* 0x000fe20000000f00 */
[----:B------:R-:W-:Y:S01]  /*25b90*/  IMAD.X R153, RZ, RZ, RZ, P2 ;  /* 0x000000ffff997224 */ /* 0x000fe200010e06ff */
[----:B------:R-:W-:Y:S01]  /*25ba0*/  IADD3.X R141, P0, PT, RZ, R156, RZ, P0, !PT ;  /* 0x0000009cff8d7210 */ /* 0x000fe2000071e4ff */
[----:B------:R-:W-:Y:S01]  /*25bb0*/  IMAD.MOV.U32 R154, RZ, RZ, R149 ;  /* 0x000000ffff9a7224 */ /* 0x000fe200078e0095 */
[----:B------:R-:W-:Y:S01]  /*25bc0*/  IADD3 R161, P2, PT, R155, R148, RZ ;  /* 0x000000949ba17210 */ /* 0x000fe20007f5e0ff */
[----:B------:R-:W-:Y:S01]  /*25bd0*/  IMAD.WIDE.U32.X R152, R139, R177, R152, P5 ;  /* 0x000000b18b987225 */ /* 0x000fe200028e0498 */
[----:B------:R-:W-:Y:S02]  /*25be0*/  IADD3.X R148, P1, PT, R140, R163, RZ, P1, !PT ;  /* 0x000000a38c947210 */ /* 0x000fe40000f3e4ff */
[----:B------:R-:W-:Y:S01]  /*25bf0*/  SHF.L.W.U32.HI R132, R128, 0xd, R141 ;  /* 0x0000000d80847819 */ /* 0x000fe20000010e8d */
[----:B------:R-:W-:Y:S01]  /*25c00*/  IMAD.X R155, RZ, RZ, RZ, P4 ;  /* 0x000000ffff9b7224 */ /* 0x000fe200020e06ff */
[----:B------:R-:W-:Y:S01]  /*25c10*/  IADD3.X R148, P3, PT, R148, R161, RZ, P3, !PT ;  /* 0x000000a194947210 */ /* 0x000fe20001f7e4ff */
[----:B------:R-:W-:Y:S01]  /*25c20*/  IMAD.X R139, RZ, RZ, R164, P0 ;  /* 0x000000ffff8b7224 */ /* 0x000fe200000e06a4 */
[----:B------:R-:W-:Y:S01]  /*25c30*/  IADD3 R132, P0, PT, R132, R157, RZ ;  /* 0x0000009d84847210 */ /* 0x000fe20007f1e0ff */
[----:B------:R-:W-:-:S03]  /*25c40*/  IMAD.WIDE.U32.X R154, R175, R135, R154, P2 ;  /* 0x00000087af9a7225 */ /* 0x000fc600010e049a */
        /* <DEDUP_REMOVED lines=16> */
[----:B------:R-:W-:Y:S01]  /*25d50*/  IMAD.X R174, RZ, RZ, R130, P0 ;  /* 0x000000ffffae7224 */ /* 0x000fe200000e0682 */
[----:B------:R-:W-:Y:S07]  /*25d60*/  BRA.U UP0, `(.L_x_49) ;  /* 0xfffffff100f47547 */ /* 0x000fee000b83ffff */
[----:B------:R-:W-:Y:S01]  /*25d70*/  IMAD.WIDE.U32 R150, R178, R146, RZ ;  /* 0x00000092b2967225 */ /* 0x000fe200078e00ff */
[----:B------:R-:W-:Y:S01]  /*25d80*/  LOP3.LUT R176, R176, 0x7ffff, RZ, 0xc0, !PT ;  /* 0x0007ffffb0b07812 */ /* 0x000fe200078ec0ff */
[----:B------:R-:W-:Y:S01]  /*25d90*/  UMOV UR6, 0x1 ;  /* 0x0000000100067882 */ /* 0x000fe20000000000 */
[----:B------:R-:W-:Y:S01]  /*25da0*/  LOP3.LUT R128, R128, 0x7ffff, RZ, 0xc0, !PT ;  /* 0x0007ffff80807812 */ /* 0x000fe200078ec0ff */
[----:B------:R-:W-:Y:S01]  /*25db0*/  IMAD.WIDE.U32 R148, R174, R142, RZ ;  /* 0x0000008eae947225 */ /* 0x000fe200078e00ff */
[----:B------:R-:W-:-:S03]  /*25dc0*/  LOP3.LUT R58, R135, 0x7ffff, RZ, 0xc0, !PT ;  /* 0x0007ffff873a7812 */ /* 0x000fc600078ec0ff */
        /* <DEDUP_REMOVED lines=11> */
[----:B------:R-:W-:-:S04]  /*25e80*/  IMAD.WIDE.U32 R138, P1, R136, R171, R152 ;  /* 0x000000ab888a7225 */ /* 0x000fc80007820098 */
[----:B------:R-:W-:-:S04]  /*25e90*/  IMAD.WIDE.U32 R152, R136, R158, RZ ;  /* 0x0000009e88987225 */ /* 0x000fc800078e00ff */
[----:B------:R-:W-:Y:S01]  /*25ea0*/  IMAD.MOV.U32 R140, RZ, RZ, R149 ;  /* 0x000000ffff8c7224 */ /* 0x000fe200078e0095 */
[----:B------:R-:W-:Y:S01]  /*25eb0*/  IADD3.X R149, PT, PT, RZ, RZ, RZ, P1, !PT ;  /* 0x000000ffff957210 */ /* 0x000fe20000ffe4ff */
[----:B------:R-:W-:Y:S01]  /*25ec0*/  IMAD.MOV.U32 R144, RZ, RZ, R151 ;  /* 0x000000ffff907224 */ /* 0x000fe200078e0097 */
[----:B------:R-:W-:Y:S01]  /*25ed0*/  IADD3 R143, P4, PT, R153, R138, RZ ;  /* 0x0000008a998f7210 */ /* 0x000fe20007f9e0ff */
[----:B------:R-:W-:Y:S01]  /*25ee0*/  IMAD.MOV.U32 R148, RZ, RZ, R139 ;  /* 0x000000ffff947224 */ /* 0x000fe200078e008b */
[----:B------:R-:W-:Y:S01]  /*25ef0*/  IADD3 R165, P6, PT, R165, R152, RZ ;  /* 0x00000098a5a57210 */ /* 0x000fe20007fde0ff */
[----:B------:R-:W-:-:S03]  /*25f00*/  IMAD.WIDE.U32 R150, R178, R131, RZ ;  /* 0x00000083b2967225 */ /* 0x000fc600078e00ff */
        /* <DEDUP_REMOVED lines=18> */
[----:B------:R-:W-:Y:S01]  /*26030*/  IMAD.WIDE.U32 R154, P4, R136, R137, R154 ;  /* 0x00000089889a7225 */ /* 0x000fe2000788009a */
[----:B------:R-:W-:-:S03]  /*26040*/  IADD3 R169, P6, PT, R169, R138, RZ ;  /* 0x0000008aa9a97210 */ /* 0x000fc60007fde0ff */
[----:B------:R-:W-:Y:S01]  /*26050*/  IMAD.WIDE.U32 R140, R57, R172, RZ ;  /* 0x000000ac398c7225 */ /* 0x000fe200078e00ff */
[----:B------:R-:W-:-:S03]  /*26060*/  IADD3 R143, P2, PT, R139, R154, RZ ;  /* 0x0000009a8b8f7210 */ /* 0x000fc60007f5e0ff */
[----:B------:R-:W-:Y:S01]  /*26070*/  IMAD.MOV.U32 R156, RZ, RZ, R151 ;  /* 0x000000ffff9c7224 */ /* 0x000fe200078e0097 */
[----:B------:R-:W-:Y:S01]  /*26080*/  IADD3.X R151, PT, PT, RZ, RZ, RZ, P1, !PT ;  /* 0x000000ffff977210 */ /* 0x000fe20000ffe4ff */
[----:B------:R-:W-:Y:S01]  /*26090*/  IMAD.WIDE.U32 R152, R56, R172, RZ ;  /* 0x000000ac38987225 */ /* 0x000fe200078e00ff */
[----:B------:R-:W-:-:S03]  /*260a0*/  IADD3.X R168, P6, PT, R168, R143, RZ, P6, !PT ;  /* 0x0000008fa8a87210 */ /* 0x000fc600037de4ff */
[----:B------:R-:W-:-:S04]  /*260b0*/  IMAD.WIDE.U32 R144, R166, R131, RZ ;  /* 0x00000083a6907225 */ /* 0x000fc800078e00ff */
[----:B------:R-:W-:-:S04]  /*260c0*/  IMAD.WIDE.U32 R140, P1, R178, R56, R140 ;  /* 0x00000038b28c7225 */ /* 0x000fc8000782008c */
[----:B------:R-:W-:-:S04]  /*260d0*/  IMAD.WIDE.U32 R138, R174, R131, RZ ;  /* 0x00000083ae8a7225 */ /* 0x000fc800078e00ff */
[----:B------:R-:W-:Y:S02]  /*260e0*/  IMAD.MOV.U32 R150, RZ, RZ, R161 ;  /* 0x000000ffff967224 */ /* 0x000fe400078e00a1 */
[----:B------:R-:W-:Y:S01]  /*260f0*/  IMAD.X R149, RZ, RZ, RZ, P4 ;  /* 0x000000ffff957224 */ /* 0x000fe200020e06ff */
[----:B------:R-:W-:Y:S01]  /*26100*/  IADD3 R183, P4, PT, R152, R144, RZ ;  /* 0x0000009098b77210 */ /* 0x000fe20007f9e0ff */
[----:B------:R-:W-:Y:S02]  /*26110*/  IMAD.MOV.U32 R148, RZ, RZ, R155 ;  /* 0x000000ffff947224 */ /* 0x000fe400078e009b */
[----:B------:R-:W-:Y:S01]  /*26120*/  IMAD.WIDE.U32.X R156, R178, R129, R156, P3 ;  /* 0x00000081b29c7225 */ /* 0x000fe200018e049c */
[----:B------:R-:W-:-:S03]  /*26130*/  IADD3 R160, P3, PT, R153, R140, RZ ;  /* 0x0000008c99a07210 */ /* 0x000fc60007f7e0ff */
[----:B------:R-:W-:-:S04]  /*26140*/  IMAD.WIDE.U32.X R150, R174, R59, R150, P5 ;  /* 0x0000003bae967225 */ /* 0x000fc800028e0496 */
[----:B------:R-:W-:-:S04]  /*26150*/  IMAD.WIDE.U32 R138, P5, R166, R129, R138 ;  /* 0x00000081a68a7225 */ /* 0x000fc800078a008a */
[----:B------:R-:W-:-:S04]  /*26160*/  IMAD.WIDE.U32 R152, R56, 0x13, RZ ;  /* 0x0000001338987825 */ /* 0x000fc800078e00ff */
[----:B------:R-:W-:Y:S01]  /*26170*/  IMAD.WIDE.U32.X R148, R176, R137, R148, P2 ;  /* 0x00000089b0947225 */ /* 0x000fe200010e0494 */
[----:B------:R-:W-:-:S03]  /*26180*/  IADD3 R147, P2, PT, R145, R138, RZ ;  /* 0x0000008a91937210 */ /* 0x000fc60007f5e0ff */
[----:B------:R-:W-:Y:S01]  /*26190*/  IMAD.WIDE.U32 R154, R131, 0x13, RZ ;  /* 0x00000013839a7825 */ /* 0x000fe200078e00ff */
[----:B------:R-:W-:Y:S02]  /*261a0*/  IADD3.X R185, P0, P6, R148, R156, R150, P6, P0 ;  /* 0x0000009c94b97210 */ /* 0x000fe40003600496 */
[----:B------:R-:W-:Y:S01]  /*261b0*/  MOV R156, R141 ;  /* 0x0000008d009c7202 */ /* 0x000fe20000000f00 */
[----:B------:R-:W-:Y:S01]  /*261c0*/  IMAD R159, R57, 0x13, RZ ;  /* 0x00000013399f7824 */ /* 0x000fe200078e02ff */
[----:B------:R-:W-:Y:S01]  /*261d0*/  IADD3.X R143, PT, PT, R149, R157, R151, P0, P6 ;  /* 0x0000009d958f7210 */ /* 0x000fe200007ec497 */
[----:B------:R-:W-:Y:S01]  /*261e0*/  IMAD R175, R129, 0x13, RZ ;  /* 0x0000001381af7824 */ /* 0x000fe200078e02ff */
[----:B------:R-:W-:Y:S01]  /*261f0*/  IADD3.X R135, P4, PT, R147, R160, RZ, P4, !PT ;  /* 0x000000a093877210 */ /* 0x000fe2000279e4ff */
[----:B------:R-:W-:Y:S01]  /*26200*/  IMAD.WIDE.U32 R144, R128, R152, RZ ;  /* 0x0000009880907225 */ /* 0x000fe200078e00ff */
[----:B------:R-:W-:-:S03]  /*26210*/  IADD3 R159, PT, PT, R153, R159, RZ ;  /* 0x0000009f999f7210 */ /* 0x000fc60007ffe0ff */
[----:B------:R-:W-:-:S04]  /*26220*/  IMAD.WIDE.U32 R162, R58, R154, RZ ;  /* 0x0000009a3aa27225 */ /* 0x000fc800078e00ff */
[----:B------:R-:W-:Y:S02]  /*26230*/  IMAD.IADD R175, R155, 0x1, R175 ;  /* 0x000000019baf7824 */ /* 0x000fe400078e02af */
        /* <DEDUP_REMOVED lines=10> */
[----:B------:R-:W-:Y:S02]  /*262e0*/  IMAD.MOV.U32 R150, RZ, RZ, R139 ;  /* 0x000000ffff967224 */ /* 0x000fe400078e008b */
[----:B------:R-:W-:Y:S01]  /*262f0*/  IMAD.X R161, RZ, RZ, RZ, P5 ;  /* 0x000000ffffa17224 */ /* 0x000fe200028e06ff */
[----:B------:R-:W-:Y:S01]  /*26300*/  IADD3.X R130, P0, PT, R130, R165, RZ, P0, !PT ;  /* 0x000000a582827210 */ /* 0x000fe2000071e4ff */
[----:B------:R-:W-:Y:S01]  /*26310*/  IMAD.X R149, RZ, RZ, RZ, P6 ;  /* 0x000000ffff957224 */ /* 0x000fe200030e06ff */
[----:B------:R-:W-:Y:S01]  /*26320*/  IADD3 R155, P6, PT, R155, R162, RZ ;  /* 0x000000a29b9b7210 */ /* 0x000fe20007fde0ff */
[----:B------:R-:W-:-:S04]  /*26330*/  IMAD.WIDE.U32 R138, R136, R146, RZ ;  /* 0x00000092888a7225 */ /* 0x000fc800078e00ff */
[----:B------:R-:W-:-:S04]  /*26340*/  IMAD.WIDE.U32 R140, P5, R136, R59, R140 ;  /* 0x0000003b888c7225 */ /* 0x000fc800078a008c */
[----:B------:R-:W-:Y:S01]  /*26350*/  IMAD.X R163, RZ, RZ, RZ, P5 ;  /* 0x000000ffffa37224 */ /* 0x000fe200028e06ff */
[----:B------:R-:W-:Y:S01]  /*26360*/  IADD3 R140, P5, PT, R139, R140, RZ ;  /* 0x0000008c8b8c7210 */ /* 0x000fe20007fbe0ff */
[----:B------:R-:W-:Y:S02]  /*26370*/  IMAD.MOV.U32 R148, RZ, RZ, R145 ;  /* 0x000000ffff947224 */ /* 0x000fe400078e0091 */
[----:B------:R-:W-:Y:S01]  /*26380*/  IMAD.WIDE.U32.X R160, R58, R175, R160, P6 ;  /* 0x000000af3aa07225 */ /* 0x000fe200030e04a0 */
[----:B------:R-:W-:-:S03]  /*26390*/  IADD3 R183, P6, PT, R183, R138, RZ ;  /* 0x0000008ab7b77210 */ /* 0x000fc60007fde0ff */
[----:B------:R-:W-:Y:S01]  /*263a0*/  IMAD.MOV.U32 R162, RZ, RZ, R141 ;  /* 0x000000ffffa27224 */ /* 0x000fe200078e008d */
[----:B------:R-:W-:Y:S01]  /*263b0*/  IADD3.X R135, P6, PT, R135, R140, RZ, P6, !PT ;  /* 0x0000008c87877210 */ /* 0x000fe200037de4ff */
[----:B------:R-:W-:-:S04]  /*263c0*/  IMAD.WIDE.U32 R144, R133, R172, RZ ;  /* 0x000000ac85907225 */ /* 0x000fc800078e00ff */
[----:B------:R-:W-:Y:S01]  /*263d0*/  IMAD.WIDE.U32.X R156, R178, R57, R156, P3 ;  /* 0x00000039b29c7225 */ /* 0x000fe200018e049c */
[----:B------:R-:W-:-:S03]  /*263e0*/  IADD3 R138, P3, PT, R153, R154, RZ ;  /* 0x0000009a998a7210 */ /* 0x000fc60007f7e0ff */
        /* <DEDUP_REMOVED lines=37> */
[----:B------:R-:W-:-:S03]  /*26640*/  IMAD.WIDE.U32 R158, R132, R158, RZ ;  /* 0x0000009e849e7225 */ /* 0x000fc600078e00ff */
[----:B------:R-:W-:Y:S01]  /*26650*/  IADD3.X R187, PT, PT, R151, R143, R149, P3, P4 ;  /* 0x0000008f97bb7210 */ /* 0x000fe20001fe8495 */
[----:B------:R-:W-:Y:S01]  /*26660*/  IMAD.X R157, RZ, RZ, RZ, P6 ;  /* 0x000000ffff9d7224 */ /* 0x000fe200030e06ff */
[----:B------:R-:W-:Y:S01]  /*26670*/  IADD3 R159, P6, PT, R159, R154, RZ ;  /* 0x0000009a9f9f7210 */ /* 0x000fe20007fde0ff */
[----:B------:R-:W-:Y:S01]  /*26680*/  IMAD.MOV.U32 R156, RZ, RZ, R155 ;  /* 0x000000ffff9c7224 */ /* 0x000fe200078e009b */
[----:B------:R-:W-:Y:S01]  /*26690*/  IADD3.X R155, PT, PT, RZ, RZ, RZ, P5, !PT ;  /* 0x000000ffff9b7210 */ /* 0x000fe20002ffe4ff */
[----:B------:R-:W-:-:S04]  /*266a0*/  IMAD.WIDE.U32 R168, R134, R142, RZ ;  /* 0x0000008e86a87225 */ /* 0x000fc800078e00ff */
[----:B------:R-:W-:Y:S01]  /*266b0*/  IMAD.WIDE.U32.X R156, R58, R171, R156, P6 ;  /* 0x000000ab3a9c7225 */ /* 0x000fe200030e049c */
[----:B------:R-:W-:-:S03]  /*266c0*/  IADD3 R186, P0, PT, R169, R152, RZ ;  /* 0x00000098a9ba7210 */ /* 0x000fc60007f1e0ff */
[----:B------:R-:W-:-:S04]  /*266d0*/  IMAD.WIDE.U32 R148, R57, R166, RZ ;  /* 0x000000a639947225 */ /* 0x000fc800078e00ff */
[----:B------:R-:W-:-:S04]  /*266e0*/  IMAD.WIDE.U32 R170, R58, R142, RZ ;  /* 0x0000008e3aaa7225 */ /* 0x000fc800078e00ff */
[----:B------:R-:W-:Y:S02]  /*266f0*/  IMAD.MOV.U32 R162, RZ, RZ, R153 ;  /* 0x000000ffffa27224 */ /* 0x000fe400078e0099 */
[----:B------:R-:W-:-:S04]  /*26700*/  IMAD.WIDE.U32 R152, R179, R172, RZ ;  /* 0x000000acb3987225 */ /* 0x000fc800078e00ff */
[----:B------:R-:W-:-:S04]  /*26710*/  IMAD.WIDE.U32 R142, R132, R142, RZ ;  /* 0x0000008e848e7225 */ /* 0x000fc800078e00ff */
[----:B------:R-:W-:-:S04]  /*26720*/  IMAD.WIDE.U32 R160, R133, R166, RZ ;  /* 0x000000a685a07225 */ /* 0x000fc800078e00ff */
[----:B------:R-:W-:-:S04]  /*26730*/  IMAD.WIDE.U32 R148, P3, R174, R56, R148 ;  /* 0x00000038ae947225 */ /* 0x000fc80007860094 */
[----:B------:R-:W-:-:S04]  /*26740*/  IMAD.WIDE.U32 R170, P4, R132, R137, R170 ;  /* 0x0000008984aa7225 */ /* 0x000fc800078800aa */
[----:B------:R-:W-:-:S04]  /*26750*/  IMAD.WIDE.U32 R164, R176, R131, RZ ;  /* 0x00000083b0a47225 */ /* 0x000fc800078e00ff */
[----:B------:R-:W-:Y:S01]  /*26760*/  IMAD.X R169, RZ, RZ, RZ, P3 ;  /* 0x000000ffffa97224 */ /* 0x000fe200018e06ff */
[----:B------:R-:W-:Y:S01]  /*26770*/  IADD3 R143, P3, PT, R143, R170, RZ ;  /* 0x000000aa8f8f7210 */ /* 0x000fe20007f7e0ff */
[----:B------:R-:W-:-:S04]  /*26780*/  IMAD.WIDE.U32 R152, P6, R178, R173, R152 ;  /* 0x000000adb2987225 */ /* 0x000fc800078c0098 */
[----:B------:R-:W-:Y:S01]  /*26790*/  IMAD.WIDE.U32 R150, R173, R172, RZ ;  /* 0x000000acad967225 */ /* 0x000fe200078e00ff */
[----:B------:R-:W-:-:S03]  /*267a0*/  MOV R144, R153 ;  /* 0x0000009900907202 */ /* 0x000fc60000000f00 */
[----:B------:R-:W-:-:S04]  /*267b0*/  IMAD.WIDE.U32.X R162, R128, R137, R162, P0 ;  /* 0x0000008980a27225 */ /* 0x000fc800000e04a2 */
[----:B------:R-:W-:-:S04]  /*267c0*/  IMAD.WIDE.U32 R160, P5, R174, R167, R160 ;  /* 0x000000a7aea07225 */ /* 0x000fc800078a00a0 */
[----:B------:R-:W-:Y:S01]  /*267d0*/  IMAD.X R173, RZ, RZ, RZ, P4 ;  /* 0x000000ffffad7224 */ /* 0x000fe200020e06ff */
[----:B------:R-:W-:Y:S01]  /*267e0*/  IADD3 R170, P4, PT, R141, R148, RZ ;  /* 0x000000948daa7210 */ /* 0x000fe20007f9e0ff */
[----:B------:R-:W-:-:S04]  /*267f0*/  IMAD.WIDE.U32 R164, P0, R136, R129, R164 ;  /* 0x0000008188a47225 */ /* 0x000fc800078000a4 */
[----:B------:R-:W-:Y:S02]  /*26800*/  IMAD.MOV.U32 R172, RZ, RZ, R171 ;  /* 0x000000ffffac7224 */ /* 0x000fe400078e00ab */
[----:B------:R-:W-:-:S04]  /*26810*/  IMAD.WIDE.U32 R166, R167, R166, RZ ;  /* 0x000000a6a7a67225 */ /* 0x000fc800078e00ff */
[----:B------:R-:W-:Y:S02]  /*26820*/  IMAD.MOV.U32 R154, RZ, RZ, R145 ;  /* 0x000000ffff9a7224 */ /* 0x000fe400078e0091 */
[----:B------:R-:W-:Y:S01]  /*26830*/  IMAD.WIDE.U32.X R140, R58, R137, R172, P3 ;  /* 0x000000893a8c7225 */ /* 0x000fe200018e04ac */
[----:B------:R-:W-:Y:S02]  /*26840*/  IADD3.X R137, PT, PT, RZ, RZ, RZ, P0, !PT ;  /* 0x000000ffff897210 */ /* 0x000fe400007fe4ff */
[----:B------:R-:W-:Y:S01]  /*26850*/  IADD3 R171, P0, PT, R150, R166, RZ ;  /* 0x000000a696ab7210 */ /* 0x000fe20007f1e0ff */
[----:B------:R-:W-:Y:S01]  /*26860*/  IMAD.WIDE.U32.X R154, R178, R133, R154, P2 ;  /* 0x00000085b29a7225 */ /* 0x000fe200010e049a */
[----:B------:R-:W-:Y:S02]  /*26870*/  IADD3 R183, P2, PT, R183, R168, RZ ;  /* 0x000000a8b7b77210 */ /* 0x000fe40007f5e0ff */
[----:B------:R-:W-:Y:S01]  /*26880*/  IADD3 R166, P3, PT, R151, R152, RZ ;  /* 0x0000009897a67210 */ /* 0x000fe20007f7e0ff */
[----:B------:R-:W-:-:S02]  /*26890*/  IMAD.MOV.U32 R168, RZ, RZ, R149 ;  /* 0x000000ffffa87224 */ /* 0x000fc400078e0095 */
[----:B------:R-:W-:Y:S01]  /*268a0*/  IMAD.X R145, RZ, RZ, RZ, P6 ;  /* 0x000000ffff917224 */ /* 0x000fe200030e06ff */
[----:B------:R-:W-:Y:S01]  /*268b0*/  IADD3 R167, P6, PT, R167, R160, RZ ;  /* 0x000000a0a7a77210 */ /* 0x000fe20007fde0ff */
[----:B------:R-:W-:Y:S01]  /*268c0*/  IMAD.WIDE.U32 R150, R136, R131, RZ ;  /* 0x0000008388967225 */ /* 0x000fe200078e00ff */
[----:B------:R-:W-:-:S03]  /*268d0*/  IADD3.X R160, P1, PT, R170, R175, RZ, P1, !PT ;  /* 0x000000afaaa07210 */ /* 0x000fc60000f3e4ff */
[----:B------:R-:W-:-:S04]  /*268e0*/  IMAD.WIDE.U32 R148, R176, R56, RZ ;  /* 0x00000038b0947225 */ /* 0x000fc800078e00ff */
[----:B------:R-:W-:Y:S01]  /*268f0*/  IMAD.WIDE.U32.X R144, R178, R179, R144, P3 ;  /* 0x000000b3b2907225 */ /* 0x000fe200018e0490 */
[----:B------:R-:W-:-:S03]  /*26900*/  IADD3 R173, P3, PT, R139, R150, RZ ;  /* 0x000000968bad7210 */ /* 0x000fc60007f7e0ff */
[----:B------:R-:W-:Y:S01]  /*26910*/  IMAD.WIDE.U32.X R168, R174, R57, R168, P4 ;  /* 0x00000039aea87225 */ /* 0x000fe200020e04a8 */
[----:B------:R-:W-:Y:S02]  /*26920*/  IADD3 R179, P4, PT, R151, R164, RZ ;  /* 0x000000a497b37210 */ /* 0x000fe40007f9e0ff */
[----:B------:R-:W-:Y:S01]  /*26930*/  IADD3.X R164, P2, PT, R135, R186, RZ, P2, !PT ;  /* 0x000000ba87a47210 */ /* 0x000fe2000175e4ff */
[----:B------:R-:W-:Y:S01]  /*26940*/  IMAD.X R153, RZ, RZ, RZ, P5 ;  /* 0x000000ffff997224 */ /* 0x000fe200028e06ff */
[----:B------:R-:W-:Y:S01]  /*26950*/  IADD3.X R160, P3, PT, R160, R179, RZ, P3, !PT ;  /* 0x000000b3a0a07210 */ /* 0x000fe20001f7e4ff */
[----:B------:R-:W-:-:S04]  /*26960*/  IMAD.WIDE.U32 R148, P5, R136, R57, R148 ;  /* 0x0000003988947225 */ /* 0x000fc800078a0094 */
[----:B------:R-:W-:-:S04]  /*26970*/  IMAD.WIDE.U32 R150, R136, R56, RZ ;  /* 0x0000003888967225 */ /* 0x000fc800078e00ff */
[----:B------:R-:W-:Y:S02]  /*26980*/  IMAD.MOV.U32 R152, RZ, RZ, R161 ;  /* 0x000000ffff987224 */ /* 0x000fe400078e00a1 */
[----:B------:R-:W-:Y:S02]  /*26990*/  IMAD.MOV.U32 R136, RZ, RZ, R165 ;  /* 0x000000ffff887224 */ /* 0x000fe400078e00a5 */
[----:B------:R-:W-:Y:S01]  /*269a0*/  IMAD.WIDE.U32.X R152, R174, R133, R152, P6 ;  /* 0x00000085ae987225 */ /* 0x000fe200030e0498 */
[----:B------:R-:W-:Y:S02]  /*269b0*/  IADD3 R172, P6, PT, R151, R148, RZ ;  /* 0x0000009497ac7210 */ /* 0x000fe40007fde0ff */
[----:B------:R-:W-:Y:S01]  /*269c0*/  IADD3.X R151, PT, PT, RZ, RZ, RZ, P5, !PT ;  /* 0x000000ffff977210 */ /* 0x000fe20002ffe4ff */
[----:B------:R-:W-:Y:S01]  /*269d0*/  IMAD.WIDE.U32.X R136, R176, R129, R136, P4 ;  /* 0x00000081b0887225 */ /* 0x000fe200020e0488 */
[----:B------:R-:W-:Y:S02]  /*269e0*/  IADD3 R165, P5, PT, R183, R158, RZ ;  /* 0x0000009eb7a57210 */ /* 0x000fe40007fbe0ff */
[----:B------:R-:W-:Y:S01]  /*269f0*/  IADD3 R139, P4, PT, R171, R150, RZ ;  /* 0x00000096ab8b7210 */ /* 0x000fe20007f9e0ff */
[----:B------:R-:W-:Y:S01]  /*26a00*/  IMAD.MOV.U32 R150, RZ, RZ, R149 ;  /* 0x000000ffff967224 */ /* 0x000fe200078e0095 */
[----:B------:R-:W-:Y:S01]  /*26a10*/  SHF.L.W.U32.HI R133, R130, 0xd, R177 ;  /* 0x0000000d82857819 */ /* 0x000fe20000010eb1 */
[----:B------:R-:W-:Y:S01]  /*26a20*/  IMAD.WIDE.U32 R148, R58, R146, RZ ;  /* 0x000000923a947225 */ /* 0x000fe200078e00ff */
[----:B------:R-:W-:-:S02]  /*26a30*/  IADD3.X R164, P5, PT, R164, R159, RZ, P5, !PT ;  /* 0x0000009fa4a47210 */ /* 0x000fc40002fbe4ff */
[----:B------:R-:W-:Y:S01]  /*26a40*/  SHF.L.W.U32.HI R177, R177, 0xd, R180 ;  /* 0x0000000db1b17819 */ /* 0x000fe20000010eb4 */
[----:B------:R-:W-:Y:S01]  /*26a50*/  IMAD.WIDE.U32.X R150, R176, R57, R150, P6 ;  /* 0x00000039b0967225 */ /* 0x000fe200030e0496 */
[----:B------:R-:W-:Y:S02]  /*26a60*/  IADD3 R182, P6, PT, R133, R182, RZ ;  /* 0x000000b685b67210 */ /* 0x000fe40007fde0ff */
[----:B------:R-:W-:Y:S01]  /*26a70*/  IADD3.X R161, P2, P5, R156, R147, R162, P5, P2 ;  /* 0x000000939ca17210 */ /* 0x000fe20002d444a2 */
[C---:B------:R-:W-:Y:S01]  /*26a80*/  IMAD.WIDE.U32 R56, R128.reuse, R146, RZ ;  /* 0x0000009280387225 */ /* 0x040fe200078e00ff */
[----:B------:R-:W-:Y:S02]  /*26a90*/  IADD3.X R184, P6, PT, R177, R184, RZ, P6, !PT ;  /* 0x000000b8b1b87210 */ /* 0x000fe400037de4ff */
[----:B------:R-:W-:Y:S01]  /*26aa0*/  IADD3.X R181, PT, PT, R157, R181, R163, P2, P5 ;  /* 0x000000b59db57210 */ /* 0x000fe200017ea4a3 */
[----:B------:R-:W-:Y:S01]  /*26ab0*/  IMAD.WIDE.U32 R156, R128, R131, RZ ;  /* 0x00000083809c7225 */ /* 0x000fe200078e00ff */
[----:B------:R-:W-:-:S02]  /*26ac0*/  IADD3.X R159, P1, P3, R136, R154, R168, P3, P1 ;  /* 0x0000009a889f7210 */ /* 0x000fc40001b224a8 */
[----:B------:R-:W-:Y:S01]  /*26ad0*/  LEA.HI.X R185, P6, R180, R185, RZ, 0xd, P6 ;  /* 0x000000b9b4b97211 */ /* 0x000fe200030d6cff */
[----:B------:R-:W-:Y:S01]  /*26ae0*/  IMAD.WIDE.U32 R148, P5, R132, R59, R148 ;  /* 0x0000003b84947225 */ /* 0x000fe200078a0094 */
[----:B------:R-:W-:Y:S02]  /*26af0*/  IADD3.X R169, PT, PT, R137, R155, R169, P1, P3 ;  /* 0x0000009b89a97210 */ /* 0x000fe40000fe64a9 */
[----:B------:R-:W-:Y:S01]  /*26b00*/  LOP3.LUT R178, R184, 0x7ffff, RZ, 0xc0, !PT ;  /* 0x0007ffffb8b27812 */ /* 0x000fe200078ec0ff */
[----:B------:R-:W-:-:S04]  /*26b10*/  IMAD.WIDE.U32 R132, R132, R146, RZ ;  /* 0x0000009284847225 */ /* 0x000fc800078e00ff */
[----:B------:R-:W-:-:S04]  /*26b20*/  IMAD.WIDE.U32 R56, P2, R134, R59, R56 ;  /* 0x0000003b86387225 */ /* 0x000fc80007840038 */
[----:B------:R-:W-:-:S04]  /*26b30*/  IMAD.WIDE.U32 R146, R134, R146, RZ ;  /* 0x0000009286927225 */ /* 0x000fc800078e00ff */
[----:B------:R-:W-:Y:S01]  /*26b40*/  IMAD.WIDE.U32 R156, P3, R134, R129, R156 ;  /* 0x00000081869c7225 */ /* 0x000fe2000786009c */
[----:B------:R-:W-:Y:S02]  /*26b50*/  IADD3 R163, P1, PT, R147, R56, RZ ;  /* 0x0000003893a37210 */ /* 0x000fe40007f3e0ff */
[----:B------:R-:W-:Y:S01]  /*26b60*/  SHF.L.W.U32.HI R56, R184, 0xd, R185 ;  /* 0x0000000db8387819 */ /* 0x000fe20000010eb9 */
[----:B------:R-:W-:Y:S01]  /*26b70*/  IMAD.X R137, RZ, RZ, RZ, P2 ;  /* 0x000000ffff897224 */ /* 0x000fe200010e06ff */
[----:B------:R-:W-:Y:S01]  /*26b80*/  IADD3 R155, P2, PT, R173, R146, RZ ;  /* 0x00000092ad9b7210 */ /* 0x000fe20007f5e0ff */
[----:B------:R-:W-:Y:S01]  /*26b90*/  IMAD.X R158, RZ, RZ, R187, P6 ;  /* 0x000000ffff9e7224 */ /* 0x000fe200030e06bb */
[----:B------:R-:W-:Y:S01]  /*26ba0*/  IADD3.X R135, PT, PT, RZ, RZ, RZ, P3, !PT ;  /* 0x000000ffff877210 */ /* 0x000fe20001ffe4ff */
[----:B------:R-:W-:Y:S01]  /*26bb0*/  IMAD.WIDE.U32 R146, R134, R131, RZ ;  /* 0x0000008386927225 */ /* 0x000fe200078e00ff */
[----:B------:R-:W-:-:S03]  /*26bc0*/  IADD3 R56, P3, PT, R56, R165, RZ ;  /* 0x000000a538387210 */ /* 0x000fc60007f7e0ff */
[----:B------:R-:W-:Y:S01]  /*26bd0*/  IMAD.MOV.U32 R136, RZ, RZ, R57 ;  /* 0x000000ffff887224 */ /* 0x000fe200078e0039 */
[----:B------:R-:W-:Y:S01]  /*26be0*/  SHF.L.W.U32.HI R57, R185, 0xd, R158 ;  /* 0x0000000db9397819 */ /* 0x000fe20000010e9e */
[----:B------:R-:W-:Y:S01]  /*26bf0*/  IMAD.MOV.U32 R134, RZ, RZ, R157 ;  /* 0x000000ffff867224 */ /* 0x000fe200078e009d */
[----:B------:R-:W-:Y:S01]  /*26c00*/  IADD3 R162, P6, PT, R147, R156, RZ ;  /* 0x0000009c93a27210 */ /* 0x000fe20007fde0ff */
[C---:B------:R-:W-:Y:S01]  /*26c10*/  IMAD.WIDE.U32.X R136, R128.reuse, R59, R136, P1 ;  /* 0x0000003b80887225 */ /* 0x040fe200008e0488 */
[----:B------:R-:W-:Y:S02]  /*26c20*/  IADD3.X R154, P3, PT, R57, R164, RZ, P3, !PT ;  /* 0x000000a4399a7210 */ /* 0x000fe40001f7e4ff */
[----:B------:R-:W-:Y:S01]  /*26c30*/  IADD3 R147, P1, PT, R139, R146, RZ ;  /* 0x000000928b937210 */ /* 0x000fe20007f3e0ff */
[----:B------:R-:W-:Y:S01]  /*26c40*/  IMAD.WIDE.U32.X R128, R128, R129, R134, P6 ;  /* 0x0000008180807225 */ /* 0x000fe200030e0486 */
[----:B------:R-:W-:Y:S02]  /*26c50*/  IADD3.X R139, P0, PT, R167, R166, RZ, P0, !PT ;  /* 0x000000a6a78b7210 */ /* 0x000fe4000071e4ff */
[----:B------:R-:W-:Y:S01]  /*26c60*/  LEA.HI.X R131, P3, R158, R161, RZ, 0xd, P3 ;  /* 0x000000a19e837211 */ /* 0x000fe20001876cff */
[----:B------:R-:W-:Y:S01]  /*26c70*/  IMAD.X R135, RZ, RZ, RZ, P5 ;  /* 0x000000ffff877224 */ /* 0x000fe200028e06ff */
[----:B------:R-:W-:Y:S01]  /*26c80*/  IADD3 R133, P5, PT, R133, R148, RZ ;  /* 0x0000009485857210 */ /* 0x000fe20007fbe0ff */
[----:B------:R-:W-:Y:S01]  /*26c90*/  IMAD.MOV.U32 R134, RZ, RZ, R149 ;  /* 0x000000ffff867224 */ /* 0x000fe200078e0095 */
[----:B------:R-:W-:-:S02]  /*26ca0*/  IADD3 R146, P6, PT, R155, R142, RZ ;  /* 0x0000008e9b927210 */ /* 0x000fc40007fde0ff */
[----:B------:R-:W-:Y:S01]  /*26cb0*/  IADD3.X R156, P2, PT, R160, R163, RZ, P2, !PT ;  /* 0x000000a3a09c7210 */ /* 0x000fe2000175e4ff */
[----:B------:R-:W-:Y:S01]  /*26cc0*/  IMAD.WIDE.U32.X R134, R58, R59, R134, P5 ;  /* 0x0000003b3a867225 */ /* 0x000fe200028e0486 */
[----:B------:R-:W-:Y:S02]  /*26cd0*/  IADD3.X R139, P4, PT, R139, R172, RZ, P4, !PT ;  /* 0x000000ac8b8b7210 */ /* 0x000fe4000279e4ff */
[----:B------:R-:W-:Y:S02]  /*26ce0*/  SHF.L.W.U32.HI R57, R154, 0xd, R131 ;  /* 0x0000000d9a397819 */ /* 0x000fe40000010e83 */
[----:B------:R-:W-:Y:S02]  /*26cf0*/  IADD3.X R142, PT, PT, RZ, R181, RZ, P3, !PT ;  /* 0x000000b5ff8e7210 */ /* 0x000fe40001ffe4ff */
[----:B------:R-:W-:Y:S02]  /*26d00*/  IADD3.X R148, P6, PT, R156, R143, RZ, P6, !PT ;  /* 0x0000008f9c947210 */ /* 0x000fe400037de4ff */
[----:B------:R-:W-:-:S02]  /*26d10*/  IADD3 R143, P5, PT, R147, R132, RZ ;  /* 0x00000084938f7210 */ /* 0x000fc40007fbe0ff */
[----:B------:R-:W-:Y:S02]  /*26d20*/  IADD3.X R58, P1, PT, R139, R162, RZ, P1, !PT ;  /* 0x000000a28b3a7210 */ /* 0x000fe40000f3e4ff */
[----:B------:R-:W-:Y:S02]  /*26d30*/  IADD3 R57, P3, PT, R57, R146, RZ ;  /* 0x0000009239397210 */ /* 0x000fe40007f7e0ff */
[----:B------:R-:W-:Y:S02]  /*26d40*/  SHF.L.W.U32.HI R131, R131, 0xd, R142 ;  /* 0x0000000d83837819 */ /* 0x000fe40000010e8e */
[----:B------:R-:W-:Y:S02]  /*26d50*/  IADD3.X R139, P4, P0, R150, R144, R152, P4, P0 ;  /* 0x00000090968b7210 */ /* 0x000fe40002080498 */
[----:B------:R-:W-:Y:S02]  /*26d60*/  IADD3.X R150, P5, PT, R58, R133, RZ, P5, !PT ;  /* 0x000000853a967210 */ /* 0x000fe40002fbe4ff */
[----:B------:R-:W-:-:S02]  /*26d70*/  IADD3.X R146, P3, PT, R131, R148, RZ, P3, !PT ;  /* 0x0000009483927210 */ /* 0x000fc40001f7e4ff */
[----:B------:R-:W-:Y:S02]  /*26d80*/  IADD3.X R131, P6, P2, R140, R159, R136, P6, P2 ;  /* 0x0000009f8c837210 */ /* 0x000fe400032c4488 */
[----:B------:R-:W-:Y:S02]  /*26d90*/  LOP3.LUT R59, R154, 0x7ffff, RZ, 0xc0, !PT ;  /* 0x0007ffff9a3b7812 */ /* 0x000fe400078ec0ff */
[----:B------:R-:W-:Y:S02]  /*26da0*/  IADD3.X R155, PT, PT, R151, R145, R153, P4, P0 ;  /* 0x00000091979b7210 */ /* 0x000fe400027e0499 */
[----:B------:R-:W-:Y:S01]  /*26db0*/  IADD3.X R139, P1, P5, R134, R139, R128, P5, P1 ;  /* 0x0000008b868b7210 */ /* 0x000fe20002d22480 */
[----:B------:R-:W-:Y:S01]  /*26dc0*/  IMAD.WIDE.U32 R132, R59, R56, RZ ;  /* 0x000000383b847225 */ /* 0x000fe200078e00ff */
[----:B------:R-:W-:Y:S02]  /*26dd0*/  LEA.HI.X R131, P3, R142, R131, RZ, 0xd, P3 ;  /* 0x000000838e837211 */ /* 0x000fe40001876cff */
[----:B------:R-:W-:Y:S01]  /*26de0*/  IADD3.X R148, PT, PT, R141, R169, R137, P6, P2 ;  /* 0x000000a98d947210 */ /* 0x000fe200037e4489 */
[----:B------:R-:W-:Y:S01]  /*26df0*/  IMAD R161, R59, 0x26, RZ ;  /* 0x000000263ba17824 */ /* 0x000fe200078e02ff */
[----:B------:R-:W-:Y:S01]  /*26e00*/  IADD3.X R155, PT, PT, R135, R155, R129, P1, P5 ;  /* 0x0000009b879b7210 */ /* 0x000fe20000fea481 */
[----:B------:R-:W-:Y:S01]  /*26e10*/  IMAD.WIDE.U32 R134, R56, 0x26, RZ ;  /* 0x0000002638867825 */ /* 0x000fe200078e00ff */
[----:B------:R-:W-:-:S02]  /*26e20*/  LOP3.LUT R128, R146, 0x7ffff, RZ, 0xc0, !PT ;  /* 0x0007ffff92807812 */ /* 0x000fc400078ec0ff */
[----:B------:R-:W-:Y:S01]  /*26e30*/  SHF.L.W.U32.HI R58, R146, 0xd, R131 ;  /* 0x0000000d923a7819 */ /* 0x000fe20000010e83 */
[----:B------:R-:W-:Y:S02]  /*26e40*/  IMAD.X R148, RZ, RZ, R148, P3 ;  /* 0x000000ffff947224 */ /* 0x000fe400018e0694 */
[----:B------:R-:W-:Y:S01]  /*26e50*/  IMAD.WIDE.U32 R144, P1, R59, R56, R132 ;  /* 0x000000383b907225 */ /* 0x000fe20007820084 */
[----:B------:R-:W-:Y:S02]  /*26e60*/  IADD3 R58, P0, PT, R58, R143, RZ ;  /* 0x0000008f3a3a7210 */ /* 0x000fe40007f1e0ff */
[----:B------:R-:W-:Y:S01]  /*26e70*/  SHF.L.W.U32.HI R129, R131, 0xd, R148 ;  /* 0x0000000d83817819 */ /* 0x000fe20000010e94 */
[----:B------:R-:W-:Y:S01]  /*26e80*/  IMAD.WIDE.U32 R136, R128, R134, RZ ;  /* 0x0000008680887225 */ /* 0x000fe200078e00ff */
[----:B------:R-:W-:Y:S02]  /*26e90*/  IADD3.X R141, PT, PT, RZ, RZ, RZ, P1, !PT ;  /* 0x000000ffff8d7210 */ /* 0x000fe40000ffe4ff */
[----:B------:R-:W-:Y:S01]  /*26ea0*/  IADD3.X R154, P0, PT, R129, R150, RZ, P0, !PT ;  /* 0x00000096819a7210 */ /* 0x000fe2000071e4ff */
[----:B------:R-:W-:-:S04]  /*26eb0*/  IMAD.WIDE.U32 R132, R57, 0x13, RZ ;  /* 0x0000001339847825 */ /* 0x000fc800078e00ff */
[----:B------:R-:W-:Y:S02]  /*26ec0*/  IMAD.IADD R161, R135, 0x1, R161 ;  /* 0x0000000187a17824 */ /* 0x000fe400078e02a1 */
[----:B------:R-:W-:Y:S02]  /*26ed0*/  IMAD R131, R128, 0x13, RZ ;  /* 0x0000001380837824 */ /* 0x000fe400078e02ff */
[----:B------:R-:W-:-:S04]  /*26ee0*/  IMAD.WIDE.U32 R150, P1, R161, R57, R136 ;  /* 0x00000039a1967225 */ /* 0x000fc80007820088 */
[----:B------:R-:W-:-:S04]  /*26ef0*/  IMAD.WIDE.U32 R136, R128, R132, RZ ;  /* 0x0000008480887225 */ /* 0x000fc800078e00ff */
[----:B------:R-:W-:Y:S01]  /*26f00*/  IMAD.IADD R129, R133, 0x1, R131 ;  /* 0x0000000185817824 */ /* 0x000fe200078e0283 */
[----:B------:R-:W-:Y:S01]  /*26f10*/  LEA.HI.X R131, P0, R148, R139, RZ, 0xd, P0 ;  /* 0x0000008b94837211 */ /* 0x000fe20000016cff */
[----:B------:R-:W-:Y:S01]  /*26f20*/  IMAD.WIDE.U32 R152, R57, R132, RZ ;  /* 0x0000008439987225 */ /* 0x000fe200078e00ff */
[----:B------:R-:W-:Y:S02]  /*26f30*/  LOP3.LUT R139, R130, 0x7ffff, RZ, 0xc0, !PT ;  /* 0x0007ffff828b7812 */ /* 0x000fe400078ec0ff */
[C---:B------:R-:W-:Y:S01]  /*26f40*/  LOP3.LUT R130, R154.reuse, 0x7ffff, RZ, 0xc0, !PT ;  /* 0x0007ffff9a827812 */ /* 0x040fe200078ec0ff */
[----:B------:R-:W-:Y:S01]  /*26f50*/  IMAD.WIDE.U32 R136, P4, R129, R57, R136 ;  /* 0x0000003981887225 */ /* 0x000fe20007880088 */
[----:B------:R-:W-:Y:S02]  /*26f60*/  SHF.L.W.U32.HI R135, R154, 0xd, R131 ;  /* 0x0000000d9a877819 */ /* 0x000fe40000010e83 */
[----:B------:R-:W-:Y:S01]  /*26f70*/  MOV R148, R151 ;  /* 0x0000009700947202 */ /* 0x000fe20000000f00 */
[----:B------:R-:W-:Y:S01]  /*26f80*/  IMAD.WIDE.U32 R142, R56, R56, RZ ;  /* 0x00000038388e7225 */ /* 0x000fe200078e00ff */
[----:B------:R-:W-:-:S03]  /*26f90*/  IADD3 R159, P2, PT, R153, R136, RZ ;  /* 0x00000088999f7210 */ /* 0x000fc60007f5e0ff */
[----:B------:R-:W-:Y:S01]  /*26fa0*/  IMAD.X R136, RZ, RZ, R155, P0 ;  /* 0x000000ffff887224 */ /* 0x000fe200000e069b */
[----:B------:R-:W-:Y:S01]  /*26fb0*/  IADD3 R143, P5, PT, R143, R144, RZ ;  /* 0x000000908f8f7210 */ /* 0x000fe20007fbe0ff */
[----:B------:R-:W-:Y:S02]  /*26fc0*/  IMAD.MOV.U32 R140, RZ, RZ, R145 ;  /* 0x000000ffff8c7224 */ /* 0x000fe400078e0091 */
[----:B------:R-:W-:Y:S01]  /*26fd0*/  IMAD.WIDE.U32 R144, R58, R134, RZ ;  /* 0x000000863a907225 */ /* 0x000fe200078e00ff */
[----:B------:R-:W-:-:S03]  /*26fe0*/  SHF.L.W.U32.HI R131, R131, 0xd, R136 ;  /* 0x0000000d83837819 */ /* 0x000fc60000010e88 */
[----:B------:R-:W-:Y:S01]  /*26ff0*/  IMAD.X R149, RZ, RZ, RZ, P1 ;  /* 0x000000ffff957224 */ /* 0x000fe200008e06ff */
[----:B------:R-:W-:Y:S01]  /*27000*/  IADD3 R169, P1, PT, R144, R152, RZ ;  /* 0x0000009890a97210 */ /* 0x000fe20007f3e0ff */
[----:B------:R-:W-:-:S04]  /*27010*/  IMAD.WIDE.U32 R146, R57, R134, RZ ;  /* 0x0000008639927225 */ /* 0x000fc800078e00ff */
[----:B------:R-:W-:Y:S01]  /*27020*/  IMAD.WIDE.U32 R152, R130, R134, RZ ;  /* 0x0000008682987225 */ /* 0x000fe200078e00ff */
[----:B------:R-:W-:-:S03]  /*27030*/  IADD3 R166, P3, PT, R147, R150, RZ ;  /* 0x0000009693a67210 */ /* 0x000fc60007f7e0ff */
[----:B------:R-:W-:-:S04]  /*27040*/  IMAD.WIDE.U32 R134, R135, 0x13, R138 ;  /* 0x0000001387867825 */ /* 0x000fc800078e008a */
[----:B------:R-:W-:Y:S01]  /*27050*/  IMAD R131, R131, 0x13, RZ ;  /* 0x0000001383837824 */ /* 0x000fe200078e02ff */
[----:B------:R-:W-:Y:S01]  /*27060*/  SHF.L.U32 R173, R134, 0x1, RZ ;  /* 0x0000000186ad7819 */ /* 0x000fe200000006ff */
[----:B------:R-:W-:-:S03]  /*27070*/  IMAD.WIDE.U32 R138, R57, 0x26, RZ ;  /* 0x00000026398a7825 */ /* 0x000fc600078e00ff */
[----:B------:R-:W-:Y:S01]  /*27080*/  LOP3.LUT R173, R173, 0xfffffffe, RZ, 0xc0, !PT ;  /* 0xfffffffeadad7812 */ /* 0x000fe200078ec0ff */
[----:B------:R-:W-:Y:S02]  /*27090*/  IMAD.IADD R179, R135, 0x1, R131 ;  /* 0x0000000187b37824 */ /* 0x000fe400078e0283 */
[----:B------:R-:W-:Y:S02]  /*270a0*/  IMAD R163, R128, 0x26, RZ ;  /* 0x0000002680a37824 */ /* 0x000fe400078e02ff */
[----:B------:R-:W-:Y:S01]  /*270b0*/  IMAD.MOV.U32 R154, RZ, RZ, R137 ;  /* 0x000000ffff9a7224 */ /* 0x000fe200078e0089 */
[----:B------:R-:W-:Y:S01]  /*270c0*/  LEA.HI R131, P6, R179, R182, RZ, 0xd ;  /* 0x000000b6b3837211 */ /* 0x000fe200078d68ff */
[----:B------:R-:W-:Y:S01]  /*270d0*/  IMAD.WIDE.U32 R152, P0, R161, R58, R152 ;  /* 0x0000003aa1987225 */ /* 0x000fe20007800098 */
[----:B------:R-:W-:Y:S02]  /*270e0*/  IADD3 R163, PT, PT, R139, R163, RZ ;  /* 0x000000a38ba37210 */ /* 0x000fe40007ffe0ff */
[----:B------:R-:W-:Y:S01]  /*270f0*/  IADD3.X R178, PT, PT, RZ, R178, RZ, P6, !PT ;  /* 0x000000b2ffb27210 */ /* 0x000fe200037fe4ff */
[C---:B------:R-:W-:Y:S01]  /*27100*/  IMAD.WIDE.U32 R136, R134.reuse, R134, RZ ;  /* 0x0000008686887225 */ /* 0x040fe200078e00ff */
[----:B------:R-:W-:-:S02]  /*27110*/  SHF.L.U64.HI R165, R134, 0x1, R179 ;  /* 0x0000000186a57819 */ /* 0x000fc400000102b3 */
[----:B------:R-:W-:Y:S01]  /*27120*/  LOP3.LUT R179, R179, 0x7ffff, RZ, 0xc0, !PT ;  /* 0x0007ffffb3b37812 */ /* 0x000fe200078ec0ff */
[----:B------:R-:W-:Y:S01]  /*27130*/  IMAD.WIDE.U32 R156, R130, R138, RZ ;  /* 0x0000008a829c7225 */ /* 0x000fe200078e00ff */
[----:B------:R-:W-:-:S03]  /*27140*/  LOP3.LUT R165, R165, 0xfffff, RZ, 0xc0, !PT ;  /* 0x000fffffa5a57812 */ /* 0x000fc600078ec0ff */
[----:B------:R-:W-:Y:S01]  /*27150*/  IMAD.X R151, RZ, RZ, RZ, P0 ;  /* 0x000000ffff977224 */ /* 0x000fe200000e06ff */
[----:B------:R-:W-:Y:S01]  /*27160*/  IADD3 R167, P0, PT, R136, R146, RZ ;  /* 0x0000009288a77210 */ /* 0x000fe20007f1e0ff */
[----:B------:R-:W-:-:S04]  /*27170*/  IMAD.WIDE.U32 R146, R58, R138, RZ ;  /* 0x0000008a3a927225 */ /* 0x000fc800078e00ff */
[----:B------:R-:W-:Y:S01]  /*27180*/  IMAD.X R155, RZ, RZ, RZ, P4 ;  /* 0x000000ffff9b7224 */ /* 0x000fe200020e06ff */
[----:B------:R-:W-:Y:S01]  /*27190*/  IADD3 R172, P4, PT, R145, R152, RZ ;  /* 0x0000009891ac7210 */ /* 0x000fe20007f9e0ff */
[----:B------:R-:W-:-:S03]  /*271a0*/  IMAD.WIDE.U32 R138, R131, 0x26, RZ ;  /* 0x00000026838a7825 */ /* 0x000fc600078e00ff */
[----:B------:R-:W-:Y:S01]  /*271b0*/  IADD3.X R172, P1, PT, R172, R159, RZ, P1, !PT ;  /* 0x0000009facac7210 */ /* 0x000fe20000f3e4ff */
[----:B------:R-:W-:Y:S02]  /*271c0*/  IMAD.MOV.U32 R150, RZ, RZ, R153 ;  /* 0x000000ffff967224 */ /* 0x000fe400078e0099 */
[----:B------:R-:W-:-:S04]  /*271d0*/  IMAD.WIDE.U32 R152, P6, R163, R58, R156 ;  /* 0x0000003aa3987225 */ /* 0x000fc800078c009c */
[----:B------:R-:W-:Y:S02]  /*271e0*/  IMAD R157, R178, 0x26, RZ ;  /* 0x00000026b29d7824 */ /* 0x000fe400078e02ff */
[----:B------:R-:W-:Y:S01]  /*271f0*/  IMAD.X R145, RZ, RZ, RZ, P6 ;  /* 0x000000ffff917224 */ /* 0x000fe200030e06ff */
[----:B------:R-:W-:Y:S01]  /*27200*/  IADD3 R164, P6, PT, R147, R152, RZ ;  /* 0x0000009893a47210 */ /* 0x000fe20007fde0ff */
[----:B------:R-:W-:-:S04]  /*27210*/  IMAD.WIDE.U32 R158, R130, R138, RZ ;  /* 0x0000008a829e7225 */ /* 0x000fc800078e00ff */
[----:B------:R-:W-:Y:S02]  /*27220*/  IMAD.IADD R147, R139, 0x1, R157 ;  /* 0x000000018b937824 */ /* 0x000fe400078e029d */
[----:B------:R-:W-:-:S04]  /*27230*/  IMAD.WIDE.U32.X R148, R161, R128, R148, P3 ;  /* 0x00000080a1947225 */ /* 0x000fc800018e0494 */
[----:B------:R-:W-:-:S04]  /*27240*/  IMAD.WIDE.U32.X R150, R161, R130, R150, P4 ;  /* 0x00000082a1967225 */ /* 0x000fc800020e0496 */
[----:B------:R-:W-:-:S04]  /*27250*/  IMAD.WIDE.U32 R158, P3, R147, R58, R158 ;  /* 0x0000003a939e7225 */ /* 0x000fc8000786009e */
[----:B------:R-:W-:-:S04]  /*27260*/  IMAD.WIDE.U32 R138, R58, R138, RZ ;  /* 0x0000008a3a8a7225 */ /* 0x000fc800078e00ff */
[----:B------:R-:W-:-:S04]  /*27270*/  IMAD.WIDE.U32 R160, R165, R131, RZ ;  /* 0x00000083a5a07225 */ /* 0x000fc800078e00ff */
[----:B------:R-:W-:Y:S02]  /*27280*/  IMAD.MOV.U32 R144, RZ, RZ, R153 ;  /* 0x000000ffff907224 */ /* 0x000fe400078e0099 */
[----:B------:R-:W-:-:S04]  /*27290*/  IMAD.WIDE.U32 R156, R179, R134, RZ ;  /* 0x00000086b39c7225 */ /* 0x000fc800078e00ff */
[----:B------:R-:W-:Y:S01]  /*272a0*/  IMAD.X R153, RZ, RZ, RZ, P3 ;  /* 0x000000ffff997224 */ /* 0x000fe200018e06ff */
[----:B------:R-:W-:Y:S01]  /*272b0*/  IADD3 R168, P3, PT, R139, R158, RZ ;  /* 0x0000009e8ba87210 */ /* 0x000fe20007f7e0ff */
[----:B------:R-:W-:-:S04]  /*272c0*/  IMAD.WIDE.U32.X R144, R163, R130, R144, P6 ;  /* 0x00000082a3907225 */ /* 0x000fc800030e0490 */
[----:B------:R-:W-:Y:S02]  /*272d0*/  IMAD.MOV.U32 R152, RZ, RZ, R159 ;  /* 0x000000ffff987224 */ /* 0x000fe400078e009f */
[----:B------:R-:W-:-:S04]  /*272e0*/  IMAD.WIDE.U32 R158, P6, R173, R178, R160 ;  /* 0x000000b2ad9e7225 */ /* 0x000fc800078c00a0 */
[----:B------:R-:W-:-:S04]  /*272f0*/  IMAD.WIDE.U32 R160, R173, R131, RZ ;  /* 0x00000083ada07225 */ /* 0x000fc800078e00ff */
[----:B------:R-:W-:-:S04]  /*27300*/  IMAD.WIDE.U32 R156, P4, R179, R134, R156 ;  /* 0x00000086b39c7225 */ /* 0x000fc8000788009c */
[----:B------:R-:W-:Y:S01]  /*27310*/  IMAD.WIDE.U32.X R152, R147, R130, R152, P3 ;  /* 0x0000008293987225 */ /* 0x000fe200018e0498 */
[----:B------:R-:W-:-:S03]  /*27320*/  IADD3 R169, P3, PT, R169, R160, RZ ;  /* 0x000000a0a9a97210 */ /* 0x000fc60007f7e0ff */
[----:B------:R-:W-:Y:S01]  /*27330*/  IMAD.WIDE.U32.X R154, R129, R128, R154, P2 ;  /* 0x00000080819a7225 */ /* 0x000fe200010e049a */
[----:B------:R-:W-:Y:S02]  /*27340*/  IADD3 R147, P2, PT, R161, R158, RZ ;  /* 0x0000009ea1937210 */ /* 0x000fe40007f5e0ff */
[----:B------:R-:W-:Y:S01]  /*27350*/  IADD3.X R161, PT, PT, RZ, RZ, RZ, P4, !PT ;  /* 0x000000ffffa17210 */ /* 0x000fe200027fe4ff */
[----:B------:R-:W-:Y:S01]  /*27360*/  IMAD.X R163, RZ, RZ, RZ, P6 ;  /* 0x000000ffffa37224 */ /* 0x000fe200030e06ff */
[----:B------:R-:W-:Y:S01]  /*27370*/  IADD3 R139, P4, PT, R137, R156, RZ ;  /* 0x0000009c898b7210 */ /* 0x000fe20007f9e0ff */
[----:B------:R-:W-:Y:S01]  /*27380*/  IMAD.MOV.U32 R162, RZ, RZ, R159 ;  /* 0x000000ffffa27224 */ /* 0x000fe200078e009f */
[----:B------:R-:W-:Y:S01]  /*27390*/  IADD3.X R172, P6, PT, R172, R147, RZ, P3, !PT ;  /* 0x00000093acac7210 */ /* 0x000fe20001fde4ff */
[----:B------:R-:W-:Y:S01]  /*273a0*/  IMAD.MOV.U32 R160, RZ, RZ, R157 ;  /* 0x000000ffffa07224 */ /* 0x000fe200078e009d */
[----:B------:R-:W-:Y:S01]  /*273b0*/  IADD3.X R139, P0, PT, R166, R139, RZ, P0, !PT ;  /* 0x0000008ba68b7210 */ /* 0x000fe2000071e4ff */
[----:B------:R-:W-:Y:S01]  /*273c0*/  IMAD.WIDE.U32.X R158, R165, R178, R162, P2 ;  /* 0x000000b2a59e7225 */ /* 0x000fe200010e04a2 */
[----:B------:R-:W-:-:S03]  /*273d0*/  IADD3 R138, P2, PT, R167, R138, RZ ;  /* 0x0000008aa78a7210 */ /* 0x000fc60007f5e0ff */
[----:B------:R-:W-:Y:S01]  /*273e0*/  IMAD.WIDE.U32 R136, R131, R131, RZ ;  /* 0x0000008383887225 */ /* 0x000fe200078e00ff */
[----:B------:R-:W-:-:S03]  /*273f0*/  IADD3.X R139, P3, PT, R139, R168, RZ, P2, !PT ;  /* 0x000000a88b8b7210 */ /* 0x000fc6000177e4ff */
[----:B------:R-:W-:Y:S01]  /*27400*/  IMAD.WIDE.U32.X R160, R179, R179, R160, P4 ;  /* 0x000000b3b3a07225 */ /* 0x000fe200020e04a0 */
[----:B------:R-:W-:Y:S02]  /*27410*/  IADD3 R157, P2, PT, R136, R146, RZ ;  /* 0x00000092889d7210 */ /* 0x000fe40007f5e0ff */
[----:B------:R-:W-:Y:S01]  /*27420*/  IADD3.X R177, P4, P1, R158, R154, R150, P6, P1 ;  /* 0x0000009a9eb17210 */ /* 0x000fe20003182496 */
        /* <DEDUP_REMOVED lines=8> */
[----:B------:R-:W-:Y:S01]  /*274b0*/  IMAD.WIDE.U32 R154, R128, R173, RZ ;  /* 0x000000ad809a7225 */ /* 0x000fe200078e00ff */
[----:B------:R-:W-:-:S03]  /*274c0*/  IADD3 R183, P3, PT, R149, R146, RZ ;  /* 0x0000009295b77210 */ /* 0x000fc60007f7e0ff */
[----:B------:R-:W-:-:S04]  /*274d0*/  IMAD.WIDE.U32 R150, R178, R131, RZ ;  /* 0x00000083b2967225 */ /* 0x000fc800078e00ff */
[----:B------:R-:W-:Y:S02]  /*274e0*/  IMAD.X R153, RZ, RZ, RZ, P6 ;  /* 0x000000ffff997224 */ /* 0x000fe400030e06ff */
[----:B------:R-:W-:Y:S02]  /*274f0*/  IMAD.MOV.U32 R152, RZ, RZ, R147 ;  /* 0x000000ffff987224 */ /* 0x000fe400078e0093 */
[----:B------:R-:W-:-:S04]  /*27500*/  IMAD.WIDE.U32 R162, P6, R165, R58, R162 ;  /* 0x0000003aa5a27225 */ /* 0x000fc800078c00a2 */
[----:B------:R-:W-:-:S04]  /*27510*/  IMAD.WIDE.U32 R146, R58, R173, RZ ;  /* 0x000000ad3a927225 */ /* 0x000fc800078e00ff */
[----:B------:R-:W-:-:S04]  /*27520*/  IMAD.WIDE.U32 R154, P1, R165, R57, R154 ;  /* 0x00000039a59a7225 */ /* 0x000fc8000782009a */
[----:B------:R-:W-:Y:S01]  /*27530*/  IMAD.WIDE.U32 R160, P4, R131, R178, R150 ;  /* 0x000000b283a07225 */ /* 0x000fe20007880096 */
[----:B------:R-:W-:Y:S02]  /*27540*/  IADD3.X R149, PT, PT, RZ, RZ, RZ, P1, !PT ;  /* 0x000000ffff957210 */ /* 0x000fe40000ffe4ff */
[----:B------:R-:W-:Y:S01]  /*27550*/  MOV R148, R155 ;  /* 0x0000009b00947202 */ /* 0x000fe20000000f00 */
[----:B------:R-:W-:Y:S01]  /*27560*/  IMAD.X R151, RZ, RZ, RZ, P6 ;  /* 0x000000ffff977224 */ /* 0x000fe200030e06ff */
[----:B------:R-:W-:Y:S01]  /*27570*/  IADD3 R176, P6, PT, R147, R162, RZ ;  /* 0x000000a293b07210 */ /* 0x000fe20007fde0ff */
[----:B------:R-:W-:Y:S01]  /*27580*/  IMAD.WIDE.U32 R156, R57, R173, RZ ;  /* 0x000000ad399c7225 */ /* 0x000fe200078e00ff */
[----:B------:R-:W-:Y:S02]  /*27590*/  SHF.L.W.U32.HI R147, R168, 0xd, R171 ;  /* 0x0000000da8937819 */ /* 0x000fe40000010eab */
[----:B------:R-:W-:Y:S01]  /*275a0*/  SHF.L.W.U32.HI R168, R139, 0xd, R168 ;  /* 0x0000000d8ba87819 */ /* 0x000fe20000010ea8 */
[----:B------:R-:W-:Y:S01]  /*275b0*/  IMAD.WIDE.U32.X R152, R165, R59, R152, P3 ;  /* 0x0000003ba5987225 */ /* 0x000fe200018e0498 */
[----:B------:R-:W-:-:S02]  /*275c0*/  IADD3 R175, P1, PT, R137, R160, RZ ;  /* 0x000000a089af7210 */ /* 0x000fc40007f3e0ff */
[----:B------:R-:W-:Y:S01]  /*275d0*/  IADD3 R168, P3, PT, R168, R169, RZ ;  /* 0x000000a9a8a87210 */ /* 0x000fe20007f7e0ff */
[----:B------:R-:W-:Y:S01]  /*275e0*/  IMAD.WIDE.U32 R136, R58, 0x13, RZ ;  /* 0x000000133a887825 */ /* 0x000fe200078e00ff */
[----:B------:R-:W-:Y:S02]  /*275f0*/  IADD3.X R170, P2, PT, R164, R175, RZ, P2, !PT ;  /* 0x000000afa4aa7210 */ /* 0x000fe4000175e4ff */
[----:B------:R-:W-:Y:S01]  /*27600*/  IADD3.X R164, P3, PT, R147, R172, RZ, P3, !PT ;  /* 0x000000ac93a47210 */ /* 0x000fe20001f7e4ff */
[----:B------:R-:W-:Y:S01]  /*27610*/  IMAD.X R159, RZ, RZ, RZ, P4 ;  /* 0x000000ffff9f7224 */ /* 0x000fe200020e06ff */
[----:B------:R-:W-:Y:S01]  /*27620*/  IADD3 R174, P4, PT, R157, R154, RZ ;  /* 0x0000009a9dae7210 */ /* 0x000fe20007f9e0ff */
[C---:B------:R-:W-:Y:S01]  /*27630*/  IMAD R181, R130.reuse, 0x13, RZ ;  /* 0x0000001382b57824 */ /* 0x040fe200078e02ff */
[----:B------:R-:W-:Y:S01]  /*27640*/  IADD3.X R177, P3, PT, RZ, R177, RZ, P3, !PT ;  /* 0x000000b1ffb17210 */ /* 0x000fe20001f7e4ff */
[----:B------:R-:W-:Y:S01]  /*27650*/  IMAD.WIDE.U32 R154, R130, R136, RZ ;  /* 0x00000088829a7225 */ /* 0x000fe200078e00ff */
[----:B------:R-:W-:-:S02]  /*27660*/  SHF.L.U32 R172, R131, 0x1, RZ ;  /* 0x0000000183ac7819 */ /* 0x000fc400000006ff */
[----:B------:R-:W-:Y:S01]  /*27670*/  IADD3.X R170, P0, PT, R170, R183, RZ, P0, !PT ;  /* 0x000000b7aaaa7210 */ /* 0x000fe2000071e4ff */
[----:B------:R-:W-:Y:S01]  /*27680*/  IMAD.IADD R181, R137, 0x1, R181 ;  /* 0x0000000189b57824 */ /* 0x000fe200078e02b5 */
[C---:B------:R-:W-:Y:S01]  /*27690*/  SHF.L.W.U32.HI R171, R164.reuse, 0xd, R177 ;  /* 0x0000000da4ab7819 */ /* 0x040fe20000010eb1 */
[----:B------:R-:W-:Y:S01]  /*276a0*/  IMAD.MOV.U32 R150, RZ, RZ, R163 ;  /* 0x000000ffff967224 */ /* 0x000fe200078e00a3 */
[----:B------:R-:W-:Y:S01]  /*276b0*/  SHF.L.U64.HI R173, R131, 0x1, R178 ;  /* 0x0000000183ad7819 */ /* 0x000fe200000102b2 */
[----:B------:R-:W-:Y:S01]  /*276c0*/  IMAD.MOV.U32 R158, RZ, RZ, R161 ;  /* 0x000000ffff9e7224 */ /* 0x000fe200078e00a1 */
[----:B------:R-:W-:Y:S01]  /*276d0*/  LOP3.LUT R139, R139, 0x7ffff, RZ, 0xc0, !PT ;  /* 0x0007ffff8b8b7812 */ /* 0x000fe200078ec0ff */
[----:B------:R-:W-:Y:S01]  /*276e0*/  IMAD.WIDE.U32.X R148, R165, R128, R148, P4 ;  /* 0x00000080a5947225 */ /* 0x000fe200020e0494 */
[----:B------:R-:W-:-:S03]  /*276f0*/  LOP3.LUT R164, R164, 0x7ffff, RZ, 0xc0, !PT ;  /* 0x0007ffffa4a47812 */ /* 0x000fc600078ec0ff */
        /* <DEDUP_REMOVED lines=8> */
[----:B------:R-:W-:Y:S01]  /*27780*/  IMAD.X R157, RZ, RZ, RZ, P4 ;  /* 0x000000ffff9d7224 */ /* 0x000fe200020e06ff */
[----:B------:R-:W-:Y:S01]  /*27790*/  IADD3.X R154, P2, P4, R152, R158, R144, P0, P2 ;  /* 0x0000009e989a7210 */ /* 0x000fe20000444490 */
[-C--:B------:R-:W-:Y:S01]  /*277a0*/  IMAD.WIDE.U32 R162, R59, R172.reuse, RZ ;  /* 0x000000ac3ba27225 */ /* 0x080fe200078e00ff */
[----:B------:R-:W-:Y:S02]  /*277b0*/  SHF.L.W.U32.HI R177, R177, 0xd, R165 ;  /* 0x0000000db1b17819 */ /* 0x000fe40000010ea5 */
[----:B------:R-:W-:Y:S01]  /*277c0*/  IADD3.X R153, PT, PT, R153, R159, R145, P2, P4 ;  /* 0x0000009f99997210 */ /* 0x000fe200017e8491 */
[----:B------:R-:W-:Y:S01]  /*277d0*/  IMAD.WIDE.U32 R160, R56, R172, RZ ;  /* 0x000000ac38a07225 */ /* 0x000fe200078e00ff */
[----:B------:R-:W-:Y:S02]  /*277e0*/  IADD3.X R177, P2, PT, R177, R170, RZ, P3, !PT ;  /* 0x000000aab1b17210 */ /* 0x000fe40001f5e4ff */
[----:B------:R-:W-:Y:S01]  /*277f0*/  IADD3.X R159, P1, PT, R169, R174, RZ, P1, !PT ;  /* 0x000000aea99f7210 */ /* 0x000fe20000f3e4ff */
[----:B------:R-:W-:Y:S01]  /*27800*/  IMAD.WIDE.U32 R162, P0, R173, R56, R162 ;  /* 0x00000038ada27225 */ /* 0x000fe200078000a2 */
[----:B------:R-:W-:-:S02]  /*27810*/  LEA.HI.X R154, P2, R165, R154, RZ, 0xd, P2 ;  /* 0x0000009aa59a7211 */ /* 0x000fc40001056cff */
[----:B------:R-:W-:Y:S01]  /*27820*/  IADD3 R152, P3, PT, R147, R160, RZ ;  /* 0x000000a093987210 */ /* 0x000fe20007f7e0ff */
[----:B------:R-:W-:Y:S01]  /*27830*/  IMAD.MOV.U32 R156, RZ, RZ, R155 ;  /* 0x000000ffff9c7224 */ /* 0x000fe200078e009b */
[----:B------:R-:W-:Y:S01]  /*27840*/  IADD3.X R145, PT, PT, RZ, RZ, RZ, P0, !PT ;  /* 0x000000ffff917210 */ /* 0x000fe200007fe4ff */
[----:B------:R-:W-:Y:S01]  /*27850*/  IMAD.MOV.U32 R144, RZ, RZ, R163 ;  /* 0x000000ffff907224 */ /* 0x000fe200078e00a3 */
[----:B------:R-:W-:Y:S01]  /*27860*/  IADD3 R160, P4, PT, R161, R162, RZ ;  /* 0x000000a2a1a07210 */ /* 0x000fe20007f9e0ff */
[----:B------:R-:W-:Y:S01]  /*27870*/  IMAD.X R161, RZ, RZ, R153, P2 ;  /* 0x000000ffffa17224 */ /* 0x000fe200010e0699 */
[----:B------:R-:W-:Y:S01]  /*27880*/  IADD3 R155, P0, PT, R146, R142, RZ ;  /* 0x0000008e929b7210 */ /* 0x000fe20007f1e0ff */
[----:B------:R-:W-:Y:S01]  /*27890*/  IMAD.WIDE.U32 R146, R128, R172, RZ ;  /* 0x000000ac80927225 */ /* 0x000fe200078e00ff */
[----:B------:R-:W-:Y:S02]  /*278a0*/  SHF.L.W.U32.HI R167, R177, 0xd, R154 ;  /* 0x0000000db1a77819 */ /* 0x000fe40000010e9a */
[----:B------:R-:W-:Y:S01]  /*278b0*/  IADD3.X R159, P3, PT, R159, R160, RZ, P3, !PT ;  /* 0x000000a09f9f7210 */ /* 0x000fe20001f7e4ff */
[----:B------:R-:W-:Y:S01]  /*278c0*/  IMAD.WIDE.U32.X R156, R181, R130, R156, P6 ;  /* 0x00000082b59c7225 */ /* 0x000fe200030e049c */
[----:B------:R-:W-:-:S02]  /*278d0*/  IADD3 R167, P2, PT, R167, R152, RZ ;  /* 0x00000098a7a77210 */ /* 0x000fc40007f5e0ff */
        /* <DEDUP_REMOVED lines=12> */
[----:B------:R-:W-:Y:S02]  /*279a0*/  LEA.HI.X R153, P2, R161, R142, RZ, 0xd, P2 ;  /* 0x0000008ea1997211 */ /* 0x000fe40001056cff */
[----:B------:R-:W-:Y:S02]  /*279b0*/  MOV R142, R147 ;  /* 0x00000093008e7202 */ /* 0x000fe40000000f00 */
        /* <DEDUP_REMOVED lines=20> */
.L_x_50:
[----:B------:R-:W-:Y:S01]  /*27b00*/  LOP3.LUT R163, R147, 0x7ffff, RZ, 0xc0, !PT ;  /* 0x0007ffff93a37812 */ /* 0x000fe200078ec0ff */
[-C--:B------:R-:W-:Y:S01]  /*27b10*/  IMAD.WIDE.U32 R146, R173, R170.reuse, RZ ;  /* 0x000000aaad927225 */ /* 0x080fe200078e00ff */
[C---:B------:R-:W-:Y:S01]  /*27b20*/  SHF.L.U64.HI R162, R170.reuse, 0x1, R173 ;  /* 0x00000001aaa27819 */ /* 0x040fe200000102ad */
[----:B------:R-:W-:Y:S01]  /*27b30*/  UIADD3 UR6, UPT, UPT, UR6, 0x1, URZ ;  /* 0x0000000106067890 */ /* 0x000fe2000fffe0ff */
[----:B------:R-:W-:Y:S01]  /*27b40*/  LOP3.LUT R164, R177, 0x7ffff, RZ, 0xc0, !PT ;  /* 0x0007ffffb1a47812 */ /* 0x000fe200078ec0ff */
[----:B------:R-:W-:Y:S02]  /*27b50*/  IMAD.WIDE.U32 R150, R171, 0x26, RZ ;  /* 0x00000026ab967825 */ /* 0x000fe400078e00ff */
[----:B------:R-:W-:Y:S02]  /*27b60*/  UISETP.NE.AND UP0, UPT, UR6, 0xa, UPT ;  /* 0x0000000a0600788c */ /* 0x000fe4000bf05270 */
[----:B------:R-:W-:-:S04]  /*27b70*/  IMAD.WIDE.U32 R144, R170, R170, RZ ;  /* 0x000000aaaa907225 */ /* 0x000fc800078e00ff */
        /* <DEDUP_REMOVED lines=8> */
[----:B------:R-:W-:-:S04]  /*27c00*/  IMAD.WIDE.U32 R142, R163, R148, RZ ;  /* 0x00000094a38e7225 */ /* 0x000fc800078e00ff */
[----:B------:R-:W-:Y:S02]  /*27c10*/  IMAD.IADD R159, R149, 0x1, R159 ;  /* 0x00000001959f7824 */ /* 0x000fe400078e029f */
[----:B------:R-:W-:-:S04]  /*27c20*/  IMAD.WIDE.U32 R148, R165, R148, RZ ;  /* 0x00000094a5947225 */ /* 0x000fc800078e00ff */
[----:B------:R-:W-:Y:S01]  /*27c30*/  IMAD.WIDE.U32.X R140, R173, R173, R140, P2 ;  /* 0x000000adad8c7225 */ /* 0x000fe200010e048c */
[----:B------:R-:W-:Y:S02]  /*27c40*/  LOP3.LUT R173, R154, 0x7ffff, RZ, 0xc0, !PT ;  /* 0x0007ffff9aad7812 */ /* 0x000fe400078ec0ff */
[----:B------:R-:W-:Y:S01]  /*27c50*/  IADD3 R138, P6, PT, R153, R148, RZ ;  /* 0x00000094998a7210 */ /* 0x000fe20007fde0ff */
[----:B------:R-:W-:-:S04]  /*27c60*/  IMAD.WIDE.U32 R154, R162, R168, RZ ;  /* 0x000000a8a29a7225 */ /* 0x000fc800078e00ff */
[----:B------:R-:W-:Y:S02]  /*27c70*/  IMAD.SHL.U32 R170, R170, 0x2, RZ ;  /* 0x00000002aaaa7824 */ /* 0x000fe400078e00ff */
[----:B------:R-:W-:Y:S02]  /*27c80*/  IMAD R153, R164, 0x26, RZ ;  /* 0x00000026a4997824 */ /* 0x000fe400078e02ff */
[----:B------:R-:W-:-:S04]  /*27c90*/  IMAD.WIDE.U32 R142, P0, R165, R159, R142 ;  /* 0x0000009fa58e7225 */ /* 0x000fc8000780008e */
[----:B------:R-:W-:Y:S01]  /*27ca0*/  IMAD.WIDE.U32 R144, R165, R150, RZ ;  /* 0x00000096a5907225 */ /* 0x000fe200078e00ff */
[----:B------:R-:W-:Y:S02]  /*27cb0*/  IADD3 R176, P4, PT, R149, R142, RZ ;  /* 0x0000008e95b07210 */ /* 0x000fe40007f9e0ff */
[----:B------:R-:W-:Y:S01]  /*27cc0*/  MOV R160, R143 ;  /* 0x0000008f00a07202 */ /* 0x000fe20000000f00 */
        /* <DEDUP_REMOVED lines=50> */
[----:B------:R-:W-:-:S03]  /*27ff0*/  IADD3.X R177, P0, P3, R146, R142, R152, P3, P0 ;  /* 0x0000008e92b17210 */ /* 0x000fc60001b00498 */
[----:B------:R-:W-:Y:S01]  /*28000*/  IMAD.WIDE.U32 R158, R176, R165, RZ ;  /* 0x000000a5b09e7225 */ /* 0x000fe200078e00ff */
[----:B------:R-:W-:-:S03]  /*28010*/  IADD3.X R180, PT, PT, R147, R143, R153, P0, P3 ;  /* 0x0000008f93b47210 */ /* 0x000fc600007e6499 */
[----:B------:R-:W-:Y:S02]  /*28020*/  IMAD.X R155, RZ, RZ, RZ, P4 ;  /* 0x000000ffff9b7224 */ /* 0x000fe400020e06ff */
[----:B------:R-:W-:-:S04]  /*28030*/  IMAD.WIDE.U32 R152, R165, 0x13, RZ ;  /* 0x00000013a5987825 */ /* 0x000fc800078e00ff */
[----:B------:R-:W-:Y:S02]  /*28040*/  IMAD R141, R163, 0x13, RZ ;  /* 0x00000013a38d7824 */ /* 0x000fe400078e02ff */
[----:B------:R-:W-:Y:S01]  /*28050*/  IMAD.WIDE.U32.X R154, R169, R169, R154, P5 ;  /* 0x000000a9a99a7225 */ /* 0x000fe200028e049a */
[----:B------:R-:W-:-:S03]  /*28060*/  SHF.L.U64.HI R169, R168, 0x1, R169 ;  /* 0x00000001a8a97819 */ /* 0x000fc600000102a9 */
[----:B------:R-:W-:-:S04]  /*28070*/  IMAD.WIDE.U32 R156, P4, R171, R162, R156 ;  /* 0x000000a2ab9c7225 */ /* 0x000fc8000788009c */
[----:B------:R-:W-:Y:S01]  /*28080*/  IMAD.WIDE.U32 R158, P5, R163, R148, R158 ;  /* 0x00000094a39e7225 */ /* 0x000fe200078a009e */
[----:B------:R-:W-:-:S03]  /*28090*/  IADD3 R185, P1, PT, R151, R156, RZ ;  /* 0x0000009c97b97210 */ /* 0x000fc60007f3e0ff */
[----:B------:R-:W-:-:S04]  /*280a0*/  IMAD.WIDE.U32 R146, R173, R170, RZ ;  /* 0x000000aaad927225 */ /* 0x000fc800078e00ff */
[----:B------:R-:W-:-:S04]  /*280b0*/  IMAD.WIDE.U32 R148, R148, R165, RZ ;  /* 0x000000a594947225 */ /* 0x000fc800078e00ff */
[----:B------:R-:W-:Y:S01]  /*280c0*/  IMAD.SHL.U32 R184, R168, 0x2, RZ ;  /* 0x00000002a8b87824 */ /* 0x000fe200078e00ff */
[----:B------:R-:W-:Y:S01]  /*280d0*/  IADD3 R187, P6, PT, R149, R158, RZ ;  /* 0x0000009e95bb7210 */ /* 0x000fe20007fde0ff */
[----:B------:R-:W-:Y:S01]  /*280e0*/  IMAD.IADD R160, R153, 0x1, R141 ;  /* 0x0000000199a07824 */ /* 0x000fe200078e028d */
[----:B------:R-:W-:Y:S01]  /*280f0*/  IADD3 R175, P0, PT, R175, R148, RZ ;  /* 0x00000094afaf7210 */ /* 0x000fe20007f1e0ff */
[----:B------:R-:W-:Y:S01]  /*28100*/  IMAD.WIDE.U32 R150, R167, R170, RZ ;  /* 0x000000aaa7967225 */ /* 0x000fe200078e00ff */
[----:B------:R-:W-:-:S03]  /*28110*/  IADD3.X R149, PT, PT, RZ, RZ, RZ, P4, !PT ;  /* 0x000000ffff957210 */ /* 0x000fc600027fe4ff */
[----:B------:R-:W-:-:S04]  /*28120*/  IMAD.WIDE.U32 R140, R171, R184, RZ ;  /* 0x000000b8ab8c7225 */ /* 0x000fc800078e00ff */
[----:B------:R-:W-:Y:S01]  /*28130*/  IMAD.WIDE.U32 R146, P3, R167, R162, R146 ;  /* 0x000000a2a7927225 */ /* 0x000fe20007860092 */
[----:B------:R-:W-:-:S03]  /*28140*/  IADD3 R161, P4, PT, R150, R140, RZ ;  /* 0x0000008c96a17210 */ /* 0x000fc60007f9e0ff */
[----:B------:R-:W-:-:S04]  /*28150*/  IMAD.WIDE.U32 R142, R160, R165, RZ ;  /* 0x000000a5a08e7225 */ /* 0x000fc800078e00ff */
[----:B------:R-:W-:Y:S01]  /*28160*/  IMAD.X R145, RZ, RZ, RZ, P5 ;  /* 0x000000ffff917224 */ /* 0x000fe200028e06ff */
[----:B------:R-:W-:Y:S01]  /*28170*/  IADD3 R189, P5, PT, R151, R146, RZ ;  /* 0x0000009297bd7210 */ /* 0x000fe20007fbe0ff */
[----:B------:R-:W-:Y:S02]  /*28180*/  IMAD.MOV.U32 R144, RZ, RZ, R159 ;  /* 0x000000ffff907224 */ /* 0x000fe400078e009f */
[----:B------:R-:W-:Y:S02]  /*28190*/  IMAD.MOV.U32 R148, RZ, RZ, R157 ;  /* 0x000000ffff947224 */ /* 0x000fe400078e009d */
[----:B------:R-:W-:-:S04]  /*281a0*/  IMAD.WIDE.U32.X R144, R176, R163, R144, P6 ;  /* 0x000000a3b0907225 */ /* 0x000fc800030e0490 */
[----:B------:R-:W-:-:S04]  /*281b0*/  IMAD.WIDE.U32 R150, R164, R184, RZ ;  /* 0x000000b8a4967225 */ /* 0x000fc800078e00ff */
[----:B------:R-:W-:-:S04]  /*281c0*/  IMAD.WIDE.U32 R142, P6, R163, R152, R142 ;  /* 0x00000098a38e7225 */ /* 0x000fc800078c008e */
[----:B------:R-:W-:Y:S01]  /*281d0*/  IMAD.WIDE.U32 R156, R152, R165, RZ ;  /* 0x000000a5989c7225 */ /* 0x000fe200078e00ff */
[----:B------:R-:W-:-:S03]  /*281e0*/  IADD3.X R159, PT, PT, RZ, RZ, RZ, P6, !PT ;  /* 0x000000ffff9f7210 */ /* 0x000fc600037fe4ff */
[----:B------:R-:W-:Y:S01]  /*281f0*/  IMAD.WIDE.U32.X R148, R162, R164, R148, P1 ;  /* 0x000000a4a2947225 */ /* 0x000fe200008e0494 */
[----:B------:R-:W-:Y:S02]  /*28200*/  IADD3 R176, P1, PT, R161, R156, RZ ;  /* 0x0000009ca1b07210 */ /* 0x000fe40007f3e0ff */
[----:B------:R-:W-:Y:S01]  /*28210*/  IADD3 R156, P6, PT, R157, R142, RZ ;  /* 0x0000008e9d9c7210 */ /* 0x000fe20007fde0ff */
[----:B------:R-:W-:Y:S01]  /*28220*/  IMAD.X R153, RZ, RZ, RZ, P3 ;  /* 0x000000ffff997224 */ /* 0x000fe200018e06ff */
[----:B------:R-:W-:Y:S01]  /*28230*/  SHF.L.W.U32.HI R157, R139, 0xd, R182 ;  /* 0x0000000d8b9d7819 */ /* 0x000fe20000010eb6 */
[----:B------:R-:W-:Y:S01]  /*28240*/  IMAD.WIDE.U32 R150, P3, R171, R169, R150 ;  /* 0x000000a9ab967225 */ /* 0x000fe20007860096 */
[----:B------:R-:W-:Y:S02]  /*28250*/  SHF.L.W.U32.HI R161, R182, 0xd, R183 ;  /* 0x0000000db6a17819 */ /* 0x000fe40000010eb7 */
[----:B------:R-:W-:Y:S01]  /*28260*/  LOP3.LUT R139, R139, 0x7ffff, RZ, 0xc0, !PT ;  /* 0x0007ffff8b8b7812 */ /* 0x000fe200078ec0ff */
[----:B------:R-:W-:Y:S01]  /*28270*/  IMAD.MOV.U32 R158, RZ, RZ, R143 ;  /* 0x000000ffff9e7224 */ /* 0x000fe200078e008f */
[----:B------:R-:W-:Y:S01]  /*28280*/  MOV R142, R151 ;  /* 0x00000097008e7202 */ /* 0x000fe20000000f00 */
[----:B------:R-:W-:Y:S01]  /*28290*/  IMAD.X R143, RZ, RZ, RZ, P3 ;  /* 0x000000ffff8f7224 */ /* 0x000fe200018e06ff */
[----:B------:R-:W-:Y:S01]  /*282a0*/  IADD3 R168, P3, PT, R157, R166, RZ ;  /* 0x000000a69da87210 */ /* 0x000fe20007f7e0ff */
[----:B------:R-:W-:Y:S01]  /*282b0*/  IMAD.WIDE.U32.X R158, R160, R163, R158, P6 ;  /* 0x000000a3a09e7225 */ /* 0x000fe200030e049e */
[----:B------:R-:W-:-:S02]  /*282c0*/  IADD3 R140, P6, PT, R141, R150, RZ ;  /* 0x000000968d8c7210 */ /* 0x000fc40007fde0ff */
[----:B------:R-:W-:Y:S01]  /*282d0*/  IADD3.X R160, P3, PT, R161, R174, RZ, P3, !PT ;  /* 0x000000aea1a07210 */ /* 0x000fe20001f7e4ff */
[----:B------:R-:W-:Y:S01]  /*282e0*/  IMAD.MOV.U32 R152, RZ, RZ, R147 ;  /* 0x000000ffff987224 */ /* 0x000fe200078e0093 */
[----:B------:R-:W-:Y:S01]  /*282f0*/  IADD3.X R166, P2, PT, R172, R185, RZ, P2, !PT ;  /* 0x000000b9aca67210 */ /* 0x000fe2000175e4ff */
[----:B------:R-:W-:Y:S01]  /*28300*/  IMAD.WIDE.U32.X R142, R169, R164, R142, P6 ;  /* 0x000000a4a98e7225 */ /* 0x000fe200030e048e */
[----:B------:R-:W-:Y:S02]  /*28310*/  IADD3.X R151, P3, PT, RZ, R177, RZ, P3, !PT ;  /* 0x000000b1ff977210 */ /* 0x000fe40001f7e4ff */
[----:B------:R-:W-:Y:S01]  /*28320*/  IADD3.X R161, P4, PT, R140, R189, RZ, P4, !PT ;  /* 0x000000bd8ca17210 */ /* 0x000fe2000279e4ff */
[----:B------:R-:W-:Y:S01]  /*28330*/  IMAD.WIDE.U32 R140, R164, R171, RZ ;  /* 0x000000aba48c7225 */ /* 0x000fe200078e00ff */
[----:B------:R-:W-:Y:S02]  /*28340*/  IADD3.X R166, P0, PT, R166, R187, RZ, P0, !PT ;  /* 0x000000bba6a67210 */ /* 0x000fe4000071e4ff */
[----:B------:R-:W-:Y:S01]  /*28350*/  IADD3.X R161, P1, PT, R161, R156, RZ, P1, !PT ;  /* 0x0000009ca1a17210 */ /* 0x000fe20000f3e4ff */
[----:B------:R-:W-:Y:S01]  /*28360*/  IMAD.X R150, RZ, RZ, R180, P3 ;  /* 0x000000ffff967224 */ /* 0x000fe200018e06b4 */
[----:B------:R-:W-:Y:S01]  /*28370*/  SHF.L.W.U32.HI R156, R160, 0xd, R151 ;  /* 0x0000000da09c7819 */ /* 0x000fe20000010e97 */
[----:B------:R-:W-:Y:S01]  /*28380*/  IMAD.WIDE.U32.X R152, R162, R173, R152, P5 ;  /* 0x000000ada2987225 */ /* 0x000fe200028e0498 */
[----:B------:R-:W-:-:S02]  /*28390*/  IADD3.X R154, P0, P5, R144, R148, R154, P0, P2 ;  /* 0x00000094909a7210 */ /* 0x000fc4000050449a */
[----:B------:R-:W-:Y:S01]  /*283a0*/  SHF.L.W.U32.HI R177, R151, 0xd, R150 ;  /* 0x0000000d97b17819 */ /* 0x000fe20000010e96 */
[----:B------:R-:W-:Y:S01]  /*283b0*/  IMAD.WIDE.U32 R140, P3, R171, R164, R140 ;  /* 0x000000a4ab8c7225 */ /* 0x000fe2000786008c */
[----:B------:R-:W-:Y:S02]  /*283c0*/  IADD3.X R148, PT, PT, R145, R149, R155, P0, P5 ;  /* 0x0000009591947210 */ /* 0x000fe400007ea49b */
[----:B------:R-:W-:Y:S01]  /*283d0*/  IADD3.X R155, P4, P5, R158, R152, R142, P1, P4 ;  /* 0x000000989e9b7210 */ /* 0x000fe20000d8848e */
[----:B------:R-:W-:Y:S01]  /*283e0*/  IMAD.WIDE.U32 R150, R171, R171, RZ ;  /* 0x000000abab967225 */ /* 0x000fe200078e00ff */
[----:B------:R-:W-:Y:S02]  /*283f0*/  IADD3 R171, P6, PT, R156, R175, RZ ;  /* 0x000000af9cab7210 */ /* 0x000fe40007fde0ff */
[----:B------:R-:W-:Y:S01]  /*28400*/  IADD3.X R153, PT, PT, R159, R153, R143, P4, P5 ;  /* 0x000000999f997210 */ /* 0x000fe200027ea48f */
[----:B------:R-:W-:Y:S01]  /*28410*/  IMAD.WIDE.U32 R146, R173, R184, RZ ;  /* 0x000000b8ad927225 */ /* 0x000fe200078e00ff */
[----:B------:R-:W-:-:S02]  /*28420*/  IADD3.X R177, P0, PT, R177, R166, RZ, P6, !PT ;  /* 0x000000a6b1b17210 */ /* 0x000fc4000371e4ff */
[----:B------:R-:W-:Y:S01]  /*28430*/  IADD3 R152, P6, PT, R151, R140, RZ ;  /* 0x0000008c97987210 */ /* 0x000fe20007fde0ff */
[C---:B------:R-:W-:Y:S01]  /*28440*/  IMAD.WIDE.U32 R156, R167.reuse, R184, RZ ;  /* 0x000000b8a79c7225 */ /* 0x040fe200078e00ff */
[----:B------:R-:W-:Y:S02]  /*28450*/  IADD3.X R154, P0, PT, RZ, R154, RZ, P0, !PT ;  /* 0x0000009aff9a7210 */ /* 0x000fe4000071e4ff */
[----:B------:R-:W-:Y:S01]  /*28460*/  LOP3.LUT R160, R160, 0x7ffff, RZ, 0xc0, !PT ;  /* 0x0007ffffa0a07812 */ /* 0x000fe200078ec0ff */
[----:B------:R-:W-:Y:S01]  /*28470*/  IMAD.WIDE.U32 R146, P2, R167, R169, R146 ;  /* 0x000000a9a7927225 */ /* 0x000fe20007840092 */
[----:B------:R-:W-:Y:S02]  /*28480*/  SHF.L.W.U32.HI R167, R177, 0xd, R154 ;  /* 0x0000000db1a77819 */ /* 0x000fe40000010e9a */
[----:B------:R-:W-:Y:S01]  /*28490*/  IADD3 R149, P1, PT, R156, R150, RZ ;  /* 0x000000969c957210 */ /* 0x000fe20007f3e0ff */
[----:B------:R-:W-:Y:S01]  /*284a0*/  IMAD.X R143, RZ, RZ, R148, P0 ;  /* 0x000000ffff8f7224 */ /* 0x000fe200000e0694 */
[----:B------:R-:W-:Y:S01]  /*284b0*/  IADD3 R167, P0, PT, R167, R176, RZ ;  /* 0x000000b0a7a77210 */ /* 0x000fe20007f1e0ff */
[----:B------:R-:W-:Y:S01]  /*284c0*/  IMAD.WIDE.U32 R144, R163, R170, RZ ;  /* 0x000000aaa3907225 */ /* 0x000fe200078e00ff */
[----:B------:R-:W-:-:S02]  /*284d0*/  IADD3 R157, P5, PT, R157, R146, RZ ;  /* 0x000000929d9d7210 */ /* 0x000fc40007fbe0ff */
[----:B------:R-:W-:Y:S01]  /*284e0*/  SHF.L.W.U32.HI R154, R154, 0xd, R143 ;  /* 0x0000000d9a9a7819 */ /* 0x000fe20000010e8f */
[----:B------:R-:W-:-:S03]  /*284f0*/  IMAD.WIDE.U32 R150, R165, R170, RZ ;  /* 0x000000aaa5967225 */ /* 0x000fc600078e00ff */
[----:B------:R-:W-:Y:S01]  /*28500*/  IADD3.X R154, P0, PT, R154, R161, RZ, P0, !PT ;  /* 0x000000a19a9a7210 */ /* 0x000fe2000071e4ff */
[----:B------:R-:W-:-:S04]  /*28510*/  IMAD.WIDE.U32 R144, P4, R165, R162, R144 ;  /* 0x000000a2a5907225 */ /* 0x000fc80007880090 */
[----:B------:R-:W-:Y:S01]  /*28520*/  IMAD.MOV.U32 R148, RZ, RZ, R147 ;  /* 0x000000ffff947224 */ /* 0x000fe200078e0093 */
[----:B------:R-:W-:Y:S01]  /*28530*/  IADD3.X R147, P0, PT, RZ, R155, RZ, P0, !PT ;  /* 0x0000009bff937210 */ /* 0x000fe2000071e4ff */
[----:B------:R-:W-:Y:S01]  /*28540*/  IMAD.X R143, RZ, RZ, RZ, P3 ;  /* 0x000000ffff8f7224 */ /* 0x000fe200018e06ff */
[----:B------:R-:W-:Y:S01]  /*28550*/  IADD3 R140, P3, PT, R149, R150, RZ ;  /* 0x00000096958c7210 */ /* 0x000fe20007f7e0ff */
[----:B------:R-:W-:Y:S01]  /*28560*/  IMAD.MOV.U32 R142, RZ, RZ, R141 ;  /* 0x000000ffff8e7224 */ /* 0x000fe200078e008d */
[----:B------:R-:W-:Y:S02]  /*28570*/  IADD3.X R149, PT, PT, RZ, RZ, RZ, P2, !PT ;  /* 0x000000ffff957210 */ /* 0x000fe400017fe4ff */
[----:B------:R-:W-:Y:S01]  /*28580*/  IADD3 R146, P2, PT, R151, R144, RZ ;  /* 0x0000009097927210 */ /* 0x000fe20007f5e0ff */
[----:B------:R-:W-:Y:S01]  /*28590*/  IMAD.X R151, RZ, RZ, RZ, P4 ;  /* 0x000000ffff977224 */ /* 0x000fe200020e06ff */
[----:B------:R-:W-:Y:S01]  /*285a0*/  MOV R150, R145 ;  /* 0x0000009100967202 */ /* 0x000fe20000000f00 */
[----:B------:R-:W-:Y:S01]  /*285b0*/  IMAD.X R144, RZ, RZ, R153, P0 ;  /* 0x000000ffff907224 */ /* 0x000fe200000e0699 */
[----:B------:R-:W-:Y:S01]  /*285c0*/  SHF.L.W.U32.HI R165, R154, 0xd, R147 ;  /* 0x0000000d9aa57819 */ /* 0x000fe20000010e93 */
[----:B------:R-:W-:Y:S01]  /*285d0*/  IMAD.WIDE.U32.X R148, R169, R173, R148, P5 ;  /* 0x000000ada9947225 */ /* 0x000fe200028e0494 */
[----:B------:R-:W-:-:S02]  /*285e0*/  IADD3.X R141, P1, PT, R152, R157, RZ, P1, !PT ;  /* 0x0000009d988d7210 */ /* 0x000fc40000f3e4ff */
[----:B------:R-:W-:Y:S01]  /*285f0*/  IADD3 R165, P0, PT, R165, R140, RZ ;  /* 0x0000008ca5a57210 */ /* 0x000fe20007f1e0ff */
[----:B------:R-:W-:Y:S01]  /*28600*/  IMAD.WIDE.U32.X R150, R162, R163, R150, P2 ;  /* 0x000000a3a2967225 */ /* 0x000fe200010e0496 */
[----:B------:R-:W-:Y:S02]  /*28610*/  IADD3.X R145, P3, PT, R141, R146, RZ, P3, !PT ;  /* 0x000000928d917210 */ /* 0x000fe40001f7e4ff */
[----:B------:R-:W-:Y:S01]  /*28620*/  SHF.L.W.U32.HI R140, R147, 0xd, R144 ;  /* 0x0000000d938c7819 */ /* 0x000fe20000010e90 */
[----:B------:R-:W-:-:S03]  /*28630*/  IMAD.WIDE.U32.X R142, R164, R164, R142, P6 ;  /* 0x000000a4a48e7225 */ /* 0x000fc600030e048e */
[----:B------:R-:W-:Y:S02]  /*28640*/  IADD3.X R147, P0, PT, R140, R145, RZ, P0, !PT ;  /* 0x000000918c937210 */ /* 0x000fe4000071e4ff */
[----:B------:R-:W-:-:S04]  /*28650*/  IADD3.X R141, P1, P3, R150, R148, R142, P3, P1 ;  /* 0x00000094968d7210 */ /* 0x000fc80001b2248e */
        /* <DEDUP_REMOVED lines=25> */
[----:B------:R-:W-:Y:S01]  /*287f0*/  IMAD.X R161, RZ, RZ, RZ, P1 ;  /* 0x000000ffffa17224 */ /* 0x000fe200008e06ff */
[----:B------:R-:W-:Y:S01]  /*28800*/  IADD3 R142, P1, PT, R143, R144, RZ ;  /* 0x000000908f8e7210 */ /* 0x000fe20007f3e0ff */
[----:B------:R-:W-:Y:S01]  /*28810*/  IMAD.WIDE.U32 R158, R177, R132, RZ ;  /* 0x00000084b19e7225 */ /* 0x000fe200078e00ff */
[----:B------:R-:W-:Y:S02]  /*28820*/  LOP3.LUT R143, R147, 0x7ffff, RZ, 0xc0, !PT ;  /* 0x0007ffff938f7812 */ /* 0x000fe400078ec0ff */
[----:B------:R-:W-:Y:S01]  /*28830*/  IADD3.X R142, P3, PT, R142, R139, RZ, P3, !PT ;  /* 0x0000008b8e8e7210 */ /* 0x000fe20001f7e4ff */
[----:B------:R-:W-:-:S04]  /*28840*/  IMAD.WIDE.U32 R138, R56, 0x13, RZ ;  /* 0x00000013388a7825 */ /* 0x000fc800078e00ff */
[----:B------:R-:W-:Y:S02]  /*28850*/  IMAD.X R163, RZ, RZ, RZ, P0 ;  /* 0x000000ffffa37224 */ /* 0x000fe400000e06ff */
[----:B------:R-:W-:Y:S02]  /*28860*/  IMAD.MOV.U32 R160, RZ, RZ, R145 ;  /* 0x000000ffffa07224 */ /* 0x000fe400078e0091 */
[----:B------:R-:W-:-:S04]  /*28870*/  IMAD.WIDE.U32 R144, R171, R132, RZ ;  /* 0x00000084ab907225 */ /* 0x000fc800078e00ff */
[----:B------:R-:W-:Y:S01]  /*28880*/  IMAD.WIDE.U32 R158, P0, R171, R129, R158 ;  /* 0x00000081ab9e7225 */ /* 0x000fe2000780009e */
[----:B------:R-:W-:-:S03]  /*28890*/  IADD3 R175, P2, PT, R175, R144, RZ ;  /* 0x00000090afaf7210 */ /* 0x000fc60007f5e0ff */
[----:B------:R-:W-:Y:S01]  /*288a0*/  IMAD.WIDE.U32 R140, R131, 0x13, RZ ;  /* 0x00000013838c7825 */ /* 0x000fe200078e00ff */
[----:B------:R-:W-:-:S03]  /*288b0*/  IADD3 R183, P5, PT, R145, R158, RZ ;  /* 0x0000009e91b77210 */ /* 0x000fc60007fbe0ff */
[----:B------:R-:W-:Y:S01]  /*288c0*/  IMAD R149, R59, 0x13, RZ ;  /* 0x000000133b957824 */ /* 0x000fe200078e02ff */
[----:B------:R-:W-:Y:S01]  /*288d0*/  IADD3.X R142, P2, PT, R142, R183, RZ, P2, !PT ;  /* 0x000000b78e8e7210 */ /* 0x000fe2000175e4ff */
[----:B------:R-:W-:Y:S02]  /*288e0*/  IMAD R147, R178, 0x13, RZ ;  /* 0x00000013b2937824 */ /* 0x000fe400078e02ff */
[----:B------:R-:W-:-:S04]  /*288f0*/  IMAD.WIDE.U32 R156, R151, R138, RZ ;  /* 0x0000008a979c7225 */ /* 0x000fc800078e00ff */
[----:B------:R-:W-:Y:S01]  /*28900*/  IMAD.IADD R180, R139, 0x1, R149 ;  /* 0x000000018bb47824 */ /* 0x000fe200078e0295 */
[----:B------:R-:W-:Y:S01]  /*28910*/  IADD3.X R149, PT, PT, RZ, RZ, RZ, P0, !PT ;  /* 0x000000ffff957210 */ /* 0x000fe200007fe4ff */
[----:B------:R-:W-:-:S04]  /*28920*/  IMAD.WIDE.U32 R144, R143, R140, RZ ;  /* 0x0000008c8f907225 */ /* 0x000fc800078e00ff */
[----:B------:R-:W-:Y:S02]  /*28930*/  IMAD.IADD R182, R141, 0x1, R147 ;  /* 0x000000018db67824 */ /* 0x000fe400078e0293 */
[----:B------:R-:W-:-:S04]  /*28940*/  IMAD.WIDE.U32 R146, R167, R138, RZ ;  /* 0x0000008aa7927225 */ /* 0x000fc800078e00ff */
[----:B------:R-:W-:Y:S01]  /*28950*/  IMAD.WIDE.U32 R156, P6, R180, R167, R156 ;  /* 0x000000a7b49c7225 */ /* 0x000fe200078c009c */
[----:B------:R-:W-:-:S03]  /*28960*/  IADD3 R175, P0, PT, R175, R146, RZ ;  /* 0x00000092afaf7210 */ /* 0x000fc60007f1e0ff */
[----:B------:R-:W-:Y:S01]  /*28970*/  IMAD.WIDE.U32.X R162, R173, R179, R162, P4 ;  /* 0x000000b3ada27225 */ /* 0x000fe200020e04a2 */
[----:B------:R-:W-:-:S03]  /*28980*/  MOV R154, R157 ;  /* 0x0000009d009a7202 */ /* 0x000fc60000000f00 */
[----:B------:R-:W-:-:S04]  /*28990*/  IMAD.WIDE.U32 R152, R165, R140, RZ ;  /* 0x0000008ca5987225 */ /* 0x000fc800078e00ff */
[----:B------:R-:W-:-:S04]  /*289a0*/  IMAD.WIDE.U32 R144, P4, R182, R165, R144 ;  /* 0x000000a5b6907225 */ /* 0x000fc80007880090 */
[----:B------:R-:W-:Y:S02]  /*289b0*/  IMAD.MOV.U32 R148, RZ, RZ, R159 ;  /* 0x000000ffff947224 */ /* 0x000fe400078e009f */
        /* <DEDUP_REMOVED lines=23> */
[----:B------:R-:W-:Y:S01]  /*28b30*/  IMAD.WIDE.U32 R144, P3, R168, R179, R144 ;  /* 0x000000b3a8907225 */ /* 0x000fe20007860090 */
[----:B------:R-:W-:Y:S02]  /*28b40*/  IADD3 R191, P2, PT, R156, R152, RZ ;  /* 0x000000989cbf7210 */ /* 0x000fe40007f5e0ff */
[----:B------:R-:W-:Y:S01]  /*28b50*/  MOV R152, R159 ;  /* 0x0000009f00987202 */ /* 0x000fe20000000f00 */
[----:B------:R-:W-:Y:S01]  /*28b60*/  IMAD.WIDE.U32 R162, R177, R136, RZ ;  /* 0x00000088b1a27225 */ /* 0x000fe200078e00ff */
[----:B------:R-:W-:-:S03]  /*28b70*/  IADD3 R184, P6, PT, R153, R144, RZ ;  /* 0x0000009099b87210 */ /* 0x000fc60007fde0ff */
[----:B------:R-:W-:Y:S01]  /*28b80*/  IMAD.WIDE.U32 R154, R56, R170, RZ ;  /* 0x000000aa389a7225 */ /* 0x000fe200078e00ff */
[----:B------:R-:W-:-:S03]  /*28b90*/  IADD3.X R184, P2, PT, R184, R185, RZ, P2, !PT ;  /* 0x000000b9b8b87210 */ /* 0x000fc6000175e4ff */
[----:B------:R-:W-:-:S04]  /*28ba0*/  IMAD.WIDE.U32 R146, R168, R131, RZ ;  /* 0x00000083a8927225 */ /* 0x000fc800078e00ff */
[----:B------:R-:W-:Y:S01]  /*28bb0*/  IMAD.WIDE.U32 R148, P4, R173, R56, R148 ;  /* 0x00000038ad947225 */ /* 0x000fe20007880094 */
[----:B------:R-:W-:-:S03]  /*28bc0*/  IADD3 R183, P0, PT, R154, R146, RZ ;  /* 0x000000929ab77210 */ /* 0x000fc60007f1e0ff */
[----:B------:R-:W-:Y:S01]  /*28bd0*/  IMAD.X R157, RZ, RZ, RZ, P3 ;  /* 0x000000ffff9d7224 */ /* 0x000fe200018e06ff */
[----:B------:R-:W-:Y:S01]  /*28be0*/  MOV R144, R149 ;  /* 0x0000009500907202 */ /* 0x000fe20000000f00 */
[----:B------:R-:W-:-:S04]  /*28bf0*/  IMAD.WIDE.U32 R162, P3, R171, R181, R162 ;  /* 0x000000b5aba27225 */ /* 0x000fc800078600a2 */
[----:B------:R-:W-:-:S04]  /*28c00*/  IMAD.WIDE.U32 R160, R171, R136, RZ ;  /* 0x00000088aba07225 */ /* 0x000fc800078e00ff */
        /* <DEDUP_REMOVED lines=12> */
[----:B------:R-:W-:-:S04]  /*28cd0*/  IMAD.WIDE.U32 R154, P1, R168, R178, R154 ;  /* 0x000000b2a89a7225 */ /* 0x000fc8000782009a */
[----:B------:R-:W-:Y:S01]  /*28ce0*/  IMAD.WIDE.U32 R162, R171, R134, RZ ;  /* 0x00000086aba27225 */ /* 0x000fe200078e00ff */
[----:B------:R-:W-:-:S03]  /*28cf0*/  MOV R148, R155 ;  /* 0x0000009b00947202 */ /* 0x000fc60000000f00 */
[----:B------:R-:W-:-:S04]  /*28d00*/  IMAD.WIDE.U32.X R158, R177, R181, R158, P6 ;  /* 0x000000b5b19e7225 */ /* 0x000fc800030e049e */
[----:B------:R-:W-:-:S04]  /*28d10*/  IMAD.WIDE.U32 R160, P6, R171, R179, R160 ;  /* 0x000000b3aba07225 */ /* 0x000fc800078c00a0 */
[----:B------:R-:W-:Y:S01]  /*28d20*/  IMAD.X R149, RZ, RZ, RZ, P1 ;  /* 0x000000ffff957224 */ /* 0x000fe200008e06ff */
[----:B------:R-:W-:Y:S01]  /*28d30*/  IADD3 R166, P1, PT, R183, R162, RZ ;  /* 0x000000a2b7a67210 */ /* 0x000fe20007f3e0ff */
[----:B------:R-:W-:Y:S01]  /*28d40*/  IMAD.X R145, RZ, RZ, RZ, P4 ;  /* 0x000000ffff917224 */ /* 0x000fe200020e06ff */
[----:B------:R-:W-:Y:S01]  /*28d50*/  IADD3.X R183, P2, P3, R158, R152, R156, P3, P2 ;  /* 0x000000989eb77210 */ /* 0x000fe20001b4449c */
[----:B------:R-:W-:Y:S01]  /*28d60*/  IMAD.MOV.U32 R146, RZ, RZ, R161 ;  /* 0x000000ffff927224 */ /* 0x000fe200078e00a1 */
[----:B------:R-:W-:Y:S01]  /*28d70*/  IADD3 R172, P4, PT, R147, R154, RZ ;  /* 0x0000009a93ac7210 */ /* 0x000fe20007f9e0ff */
[----:B------:R-:W-:Y:S01]  /*28d80*/  IMAD.X R147, RZ, RZ, RZ, P6 ;  /* 0x000000ffff937224 */ /* 0x000fe200030e06ff */
[----:B------:R-:W-:Y:S01]  /*28d90*/  IADD3 R163, P6, PT, R163, R160, RZ ;  /* 0x000000a0a3a37210 */ /* 0x000fe20007fde0ff */
[----:B------:R-:W-:Y:S01]  /*28da0*/  IMAD.WIDE.U32 R154, R59, R168, RZ ;  /* 0x000000a83b9a7225 */ /* 0x000fe200078e00ff */
[----:B------:R-:W-:Y:S02]  /*28db0*/  IADD3.X R187, PT, PT, R159, R153, R157, P2, P3 ;  /* 0x000000999fbb7210 */ /* 0x000fe400017e649d */
[----:B------:R-:W-:Y:S01]  /*28dc0*/  IADD3.X R172, P0, PT, R172, R189, RZ, P0, !PT ;  /* 0x000000bdacac7210 */ /* 0x000fe2000071e4ff */
[----:B------:R-:W-:-:S03]  /*28dd0*/  IMAD.WIDE.U32 R156, R128, R170, RZ ;  /* 0x000000aa809c7225 */ /* 0x000fc600078e00ff */
[----:B------:R-:W-:Y:S01]  /*28de0*/  IADD3.X R172, P1, PT, R172, R163, RZ, P1, !PT ;  /* 0x000000a3acac7210 */ /* 0x000fe20000f3e4ff */
[----:B------:R-:W-:-:S04]  /*28df0*/  IMAD.WIDE.U32.X R144, R173, R59, R144, P5 ;  /* 0x0000003bad907225 */ /* 0x000fc800028e0490 */
        /* <DEDUP_REMOVED lines=15> */
[----:B------:R-:W-:-:S04]  /*28ef0*/  IMAD.WIDE.U32 R160, P4, R167, R129, R156 ;  /* 0x00000081a7a07225 */ /* 0x000fc8000788009c */
[----:B------:R-:W-:Y:S01]  /*28f00*/  IMAD.WIDE.U32 R156, R143, R138, RZ ;  /* 0x0000008a8f9c7225 */ /* 0x000fe200078e00ff */
[----:B------:R-:W-:Y:S02]  /*28f10*/  IADD3 R193, P0, PT, R153, R160, RZ ;  /* 0x000000a099c17210 */ /* 0x000fe40007f1e0ff */
[----:B------:R-:W-:Y:S01]  /*28f20*/  MOV R158, R161 ;  /* 0x000000a1009e7202 */ /* 0x000fe20000000f00 */
[----:B------:R-:W-:-:S04]  /*28f30*/  IMAD.WIDE.U32 R148, R177, R131, RZ ;  /* 0x00000083b1947225 */ /* 0x000fc800078e00ff */
[----:B------:R-:W-:Y:S01]  /*28f40*/  IMAD.X R145, RZ, RZ, RZ, P3 ;  /* 0x000000ffff917224 */ /* 0x000fe200018e06ff */
[----:B------:R-:W-:Y:S01]  /*28f50*/  IADD3 R191, P3, PT, R191, R152, RZ ;  /* 0x00000098bfbf7210 */ /* 0x000fe20007f7e0ff */
[----:B------:R-:W-:Y:S02]  /*28f60*/  IMAD.X R147, RZ, RZ, RZ, P2 ;  /* 0x000000ffff937224 */ /* 0x000fe400010e06ff */
[----:B------:R-:W-:Y:S02]  /*28f70*/  IMAD.MOV.U32 R144, RZ, RZ, R155 ;  /* 0x000000ffff907224 */ /* 0x000fe400078e009b */
[----:B------:R-:W-:-:S04]  /*28f80*/  IMAD.WIDE.U32 R156, P2, R180, R165, R156 ;  /* 0x000000a5b49c7225 */ /* 0x000fc8000784009c */
[----:B------:R-:W-:Y:S02]  /*28f90*/  IMAD.X R159, RZ, RZ, RZ, P4 ;  /* 0x000000ffff9f7224 */ /* 0x000fe400020e06ff */
[----:B------:R-:W-:-:S04]  /*28fa0*/  IMAD.WIDE.U32 R152, R165, R138, RZ ;  /* 0x0000008aa5987225 */ /* 0x000fc800078e00ff */
[----:B------:R-:W-:-:S04]  /*28fb0*/  IMAD.WIDE.U32 R162, R171, R131, RZ ;  /* 0x00000083aba27225 */ /* 0x000fc800078e00ff */
[----:B------:R-:W-:-:S04]  /*28fc0*/  IMAD.WIDE.U32 R154, P4, R171, R178, R148 ;  /* 0x000000b2ab9a7225 */ /* 0x000fc80007880094 */
        /* <DEDUP_REMOVED lines=13> */
[----:B------:R-:W-:Y:S02]  /*290a0*/  IMAD.MOV.U32 R160, RZ, RZ, R155 ;  /* 0x000000ffffa07224 */ /* 0x000fe400078e009b */
[----:B------:R-:W-:-:S04]  /*290b0*/  IMAD.WIDE.U32.X R144, R169, R59, R144, P5 ;  /* 0x0000003ba9907225 */ /* 0x000fc800028e0490 */
[----:B------:R-:W-:-:S04]  /*290c0*/  IMAD.WIDE.U32 R154, R58, R170, RZ ;  /* 0x000000aa3a9a7225 */ /* 0x000fc800078e00ff */
[----:B------:R-:W-:-:S04]  /*290d0*/  IMAD.WIDE.U32 R152, R57, R168, RZ ;  /* 0x000000a839987225 */ /* 0x000fc800078e00ff */
[----:B------:R-:W-:-:S04]  /*290e0*/  IMAD.WIDE.U32.X R160, R177, R178, R160, P6 ;  /* 0x000000b2b1a07225 */ /* 0x000fc800030e04a0 */
[----:B------:R-:W-:-:S04]  /*290f0*/  IMAD.WIDE.U32 R162, P5, R173, R58, R156 ;  /* 0x0000003aada27225 */ /* 0x000fc800078a009c */
[----:B------:R-:W-:Y:S01]  /*29100*/  IMAD.WIDE.U32.X R148, R143, R180, R148, P0 ;  /* 0x000000b48f947225 */ /* 0x000fe200000e0494 */
[----:B------:R-:W-:Y:S02]  /*29110*/  IADD3 R193, P0, PT, R154, R152, RZ ;  /* 0x000000989ac17210 */ /* 0x000fe40007f1e0ff */
        /* <DEDUP_REMOVED lines=12> */
[----:B------:R-:W-:-:S04]  /*291e0*/  IMAD.WIDE.U32 R146, R167, R136, RZ ;  /* 0x00000088a7927225 */ /* 0x000fc800078e00ff */
[----:B------:R-:W-:Y:S01]  /*291f0*/  IMAD.X R153, RZ, RZ, RZ, P3 ;  /* 0x000000ffff997224 */ /* 0x000fe200018e06ff */
[----:B------:R-:W-:Y:S01]  /*29200*/  IADD3 R161, P3, PT, R166, R146, RZ ;  /* 0x00000092a6a17210 */ /* 0x000fe20007f7e0ff */
[----:B------:R-:W-:Y:S01]  /*29210*/  IMAD.WIDE.U32 R144, P1, R165, R129, R144 ;  /* 0x00000081a5907225 */ /* 0x000fe20007820090 */
[----:B------:R-:W-:-:S03]  /*29220*/  IADD3 R195, P5, PT, R147, R154, RZ ;  /* 0x0000009a93c37210 */ /* 0x000fc60007fbe0ff */
        /* <DEDUP_REMOVED lines=8> */
[----:B------:R-:W-:Y:S01]  /*292b0*/  IMAD.WIDE.U32 R154, R151, R134, RZ ;  /* 0x00000086979a7225 */ /* 0x000fe200078e00ff */
[----:B------:R-:W-:Y:S02]  /*292c0*/  IADD3.X R199, P1, PT, R172, R199, RZ, P1, !PT ;  /* 0x000000c7acc77210 */ /* 0x000fe40000f3e4ff */
[----:B------:R-:W-:Y:S01]  /*292d0*/  IADD3.X R172, P0, PT, R160, R201, RZ, P0, !PT ;  /* 0x000000c9a0ac7210 */ /* 0x000fe2000071e4ff */
[----:B------:R-:W-:-:S04]  /*292e0*/  IMAD.WIDE.U32.X R158, R143, R129, R158, P5 ;  /* 0x000000818f9e7225 */ /* 0x000fc800028e049e */
[----:B------:R-:W-:Y:S01]  /*292f0*/  IMAD.MOV.U32 R148, RZ, RZ, R163 ;  /* 0x000000ffff947224 */ /* 0x000fe200078e00a3 */
[----:B------:R-:W-:Y:S01]  /*29300*/  IADD3.X R195, P1, P3, R158, R174, R152, P1, P3 ;  /* 0x000000ae9ec37210 */ /* 0x000fe20000b26498 */
[----:B------:R-:W-:Y:S02]  /*29310*/  IMAD.MOV.U32 R146, RZ, RZ, R157 ;  /* 0x000000ffff927224 */ /* 0x000fe400078e009d */
[----:B------:R-:W-:Y:S01]  /*29320*/  IMAD.WIDE.U32 R156, R177, R56, RZ ;  /* 0x00000038b19c7225 */ /* 0x000fe200078e00ff */
[----:B------:R-:W-:Y:S02]  /*29330*/  IADD3.X R185, PT, PT, R159, R185, R153, P1, P3 ;  /* 0x000000b99fb97210 */ /* 0x000fe40000fe6499 */
[----:B------:R-:W-:Y:S01]  /*29340*/  SHF.L.W.U32.HI R153, R142, 0xd, R175 ;  /* 0x0000000d8e997819 */ /* 0x000fe20000010eaf */
[----:B------:R-:W-:Y:S01]  /*29350*/  IMAD.WIDE.U32.X R148, R173, R130, R148, P6 ;  /* 0x00000082ad947225 */ /* 0x000fe200030e0494 */
[----:B------:R-:W-:-:S03]  /*29360*/  SHF.L.W.U32.HI R175, R175, 0xd, R164 ;  /* 0x0000000dafaf7819 */ /* 0x000fc60000010ea4 */
[----:B------:R-:W-:-:S04]  /*29370*/  IMAD.WIDE.U32 R144, R167, R134, RZ ;  /* 0x00000086a7907225 */ /* 0x000fc800078e00ff */
[----:B------:R-:W-:-:S04]  /*29380*/  IMAD.WIDE.U32 R154, P6, R167, R179, R154 ;  /* 0x000000b3a79a7225 */ /* 0x000fc800078c009a */
[----:B------:R-:W-:Y:S01]  /*29390*/  IMAD.X R147, RZ, RZ, RZ, P2 ;  /* 0x000000ffff937224 */ /* 0x000fe200010e06ff */
[----:B------:R-:W-:Y:S01]  /*293a0*/  IADD3 R189, P2, PT, R189, R144, RZ ;  /* 0x00000090bdbd7210 */ /* 0x000fe20007f5e0ff */
[----:B------:R-:W-:Y:S01]  /*293b0*/  IMAD.WIDE.U32 R156, P3, R171, R59, R156 ;  /* 0x0000003bab9c7225 */ /* 0x000fe2000786009c */
[----:B------:R-:W-:Y:S02]  /*293c0*/  IADD3 R173, P5, PT, R145, R154, RZ ;  /* 0x0000009a91ad7210 */ /* 0x000fe40007fbe0ff */
[----:B------:R-:W-:Y:S01]  /*293d0*/  IADD3.X R161, PT, PT, RZ, RZ, RZ, P6, !PT ;  /* 0x000000ffffa17210 */ /* 0x000fe200037fe4ff */
[----:B------:R-:W-:Y:S01]  /*293e0*/  IMAD.WIDE.U32 R158, R171, R56, RZ ;  /* 0x00000038ab9e7225 */ /* 0x000fe200078e00ff */
[----:B------:R-:W-:Y:S02]  /*293f0*/  IADD3 R176, P6, PT, R153, R176, RZ ;  /* 0x000000b099b07210 */ /* 0x000fe40007fde0ff */
        /* <DEDUP_REMOVED lines=9> */
[----:B------:R-:W-:Y:S01]  /*29490*/  IMAD.MOV.U32 R160, RZ, RZ, R155 ;  /* 0x000000ffffa07224 */ /* 0x000fe200078e009b */
[----:B------:R-:W-:Y:S01]  /*294a0*/  LOP3.LUT R192, R186, 0x7ffff, RZ, 0xc0, !PT ;  /* 0x0007ffffbac07812 */ /* 0x000fe200078ec0ff */
[----:B------:R-:W-:-:S04]  /*294b0*/  IMAD.WIDE.U32 R162, P6, R167, R178, R162 ;  /* 0x000000b2a7a27225 */ /* 0x000fc800078c00a2 */
[----:B------:R-:W-:Y:S01]  /*294c0*/  IMAD.WIDE.U32 R154, R167, R131, RZ ;  /* 0x00000083a79a7225 */ /* 0x000fe200078e00ff */
[----:B------:R-:W-:-:S03]  /*294d0*/  MOV R156, R163 ;  /* 0x000000a3009c7202 */ /* 0x000fc60000000f00 */
[----:B------:R-:W-:Y:S01]  /*294e0*/  IMAD.X R153, RZ, RZ, RZ, P1 ;  /* 0x000000ffff997224 */ /* 0x000fe200008e06ff */
[----:B------:R-:W-:Y:S01]  /*294f0*/  IADD3 R169, P1, PT, R193, R158, RZ ;  /* 0x0000009ec1a97210 */ /* 0x000fe20007f3e0ff */
[----:B------:R-:W-:Y:S01]  /*29500*/  IMAD.WIDE.U32.X R160, R151, R179, R160, P5 ;  /* 0x000000b397a07225 */ /* 0x000fe200028e04a0 */
[----:B------:R-:W-:Y:S02]  /*29510*/  MOV R158, R157 ;  /* 0x0000009d009e7202 */ /* 0x000fe40000000f00 */
[----:B------:R-:W-:Y:S01]  /*29520*/  IADD3 R175, P5, PT, R155, R162, RZ ;  /* 0x000000a29baf7210 */ /* 0x000fe20007fbe0ff */
[----:B------:R-:W-:Y:S01]  /*29530*/  IMAD.WIDE.U32 R166, R165, R136, RZ ;  /* 0x00000088a5a67225 */ /* 0x000fe200078e00ff */
[----:B------:R-:W-:-:S03]  /*29540*/  SHF.L.W.U32.HI R155, R186, 0xd, R183 ;  /* 0x0000000dba9b7819 */ /* 0x000fc60000010eb7 */
[----:B------:R-:W-:Y:S01]  /*29550*/  IMAD.X R170, RZ, RZ, R187, P3 ;  /* 0x000000ffffaa7224 */ /* 0x000fe200018e06bb */
[----:B------:R-:W-:Y:S01]  /*29560*/  IADD3 R202, P3, PT, R167, R144, RZ ;  /* 0x00000090a7ca7210 */ /* 0x000fe20007f7e0ff */
[----:B------:R-:W-:Y:S01]  /*29570*/  IMAD.WIDE.U32.X R158, R177, R59, R158, P4 ;  /* 0x0000003bb19e7225 */ /* 0x000fe200020e049e */
[----:B------:R-:W-:Y:S02]  /*29580*/  IADD3 R169, P4, PT, R169, R154, RZ ;  /* 0x0000009aa9a97210 */ /* 0x000fe40007f9e0ff */
[----:B------:R-:W-:Y:S01]  /*29590*/  SHF.L.W.U32.HI R144, R183, 0xd, R170 ;  /* 0x0000000db7907819 */ /* 0x000fe20000010eaa */
[----:B------:R-:W-:Y:S01]  /*295a0*/  IMAD.X R157, RZ, RZ, RZ, P6 ;  /* 0x000000ffff9d7224 */ /* 0x000fe200030e06ff */
[----:B------:R-:W-:Y:S01]  /*295b0*/  IADD3 R198, P6, PT, R155, R198, RZ ;  /* 0x000000c69bc67210 */ /* 0x000fe20007fde0ff */
[----:B------:R-:W-:-:S04]  /*295c0*/  IMAD.WIDE.U32 R154, R143, R134, RZ ;  /* 0x000000868f9a7225 */ /* 0x000fc800078e00ff */
[----:B------:R-:W-:Y:S01]  /*295d0*/  IMAD.WIDE.U32.X R156, R151, R178, R156, P5 ;  /* 0x000000b2979c7225 */ /* 0x000fe200028e049c */
[----:B------:R-:W-:-:S03]  /*295e0*/  IADD3.X R164, P5, PT, R144, R199, RZ, P6, !PT ;  /* 0x000000c790a47210 */ /* 0x000fc600037be4ff */
[C---:B------:R-:W-:Y:S01]  /*295f0*/  IMAD.WIDE.U32 R154, P6, R165.reuse, R179, R154 ;  /* 0x000000b3a59a7225 */ /* 0x040fe200078c009a */
[----:B------:R-:W-:Y:S02]  /*29600*/  LEA.HI.X R151, P5, R170, R195, RZ, 0xd, P5 ;  /* 0x000000c3aa977211 */ /* 0x000fe400028b6cff */
[C---:B------:R-:W-:Y:S01]  /*29610*/  LOP3.LUT R184, R164.reuse, 0x7ffff, RZ, 0xc0, !PT ;  /* 0x0007ffffa4b87812 */ /* 0x040fe200078ec0ff */
[----:B------:R-:W-:Y:S01]  /*29620*/  IMAD.WIDE.U32 R162, R165, R134, RZ ;  /* 0x00000086a5a27225 */ /* 0x000fe200078e00ff */
[----:B------:R-:W-:-:S03]  /*29630*/  SHF.L.W.U32.HI R174, R164, 0xd, R151 ;  /* 0x0000000da4ae7819 */ /* 0x000fc60000010e97 */
[----:B------:R-:W-:Y:S02]  /*29640*/  IMAD.MOV.U32 R152, RZ, RZ, R145 ;  /* 0x000000ffff987224 */ /* 0x000fe400078e0091 */
[----:B------:R-:W-:Y:S01]  /*29650*/  IMAD.X R145, RZ, RZ, RZ, P6 ;  /* 0x000000ffff917224 */ /* 0x000fe200030e06ff */
[----:B------:R-:W-:Y:S01]  /*29660*/  IADD3 R163, P6, PT, R163, R154, RZ ;  /* 0x0000009aa3a37210 */ /* 0x000fe20007fde0ff */
[----:B------:R-:W-:Y:S01]  /*29670*/  IMAD.WIDE.U32.X R152, R143, R181, R152, P3 ;  /* 0x000000b58f987225 */ /* 0x000fe200018e0498 */
[----:B------:R-:W-:Y:S02]  /*29680*/  IADD3 R167, P3, PT, R189, R166, RZ ;  /* 0x000000a6bda77210 */ /* 0x000fe40007f7e0ff */
[----:B------:R-:W-:Y:S01]  /*29690*/  IADD3.X R166, P1, PT, R172, R171, RZ, P1, !PT ;  /* 0x000000abaca67210 */ /* 0x000fe20000f3e4ff */
[----:B------:R-:W-:Y:S01]  /*296a0*/  IMAD.X R154, RZ, RZ, R185, P5 ;  /* 0x000000ffff9a7224 */ /* 0x000fe200028e06b9 */
[----:B------:R-:W-:Y:S01]  /*296b0*/  IADD3.X R202, P5, PT, R173, R202, RZ, P3, !PT ;  /* 0x000000caadca7210 */ /* 0x000fe20001fbe4ff */
[----:B------:R-:W-:Y:S01]  /*296c0*/  IMAD.MOV.U32 R144, RZ, RZ, R155 ;  /* 0x000000ffff907224 */ /* 0x000fe200078e009b */
[----:B------:R-:W-:Y:S01]  /*296d0*/  IADD3 R174, P3, PT, R174, R167, RZ ;  /* 0x000000a7aeae7210 */ /* 0x000fe20007f7e0ff */
[----:B------:R-:W-:Y:S01]  /*296e0*/  IMAD R185, R184, 0x26, RZ ;  /* 0x00000026b8b97824 */ /* 0x000fe200078e02ff */
[----:B------:R-:W-:Y:S01]  /*296f0*/  SHF.L.W.U32.HI R151, R151, 0xd, R154 ;  /* 0x0000000d97977819 */ /* 0x000fe20000010e9a */
[----:B------:R-:W-:Y:S01]  /*29700*/  IMAD.WIDE.U32.X R144, R143, R179, R144, P6 ;  /* 0x000000b38f907225 */ /* 0x000fe200030e0490 */
[----:B------:R-:W-:-:S02]  /*29710*/  IADD3.X R143, P5, P2, R152, R168, R160, P5, P2 ;  /* 0x000000a8988f7210 */ /* 0x000fc40002aa44a0 */
[----:B------:R-:W-:Y:S02]  /*29720*/  IADD3.X R202, P3, PT, R151, R202, RZ, P3, !PT ;  /* 0x000000ca97ca7210 */ /* 0x000fe40001f7e4ff */
[----:B------:R-:W-:Y:S02]  /*29730*/  IADD3 R162, P6, PT, R169, R162, RZ ;  /* 0x000000a2a9a27210 */ /* 0x000fe40007fde0ff */
[----:B------:R-:W-:Y:S02]  /*29740*/  IADD3.X R166, P4, PT, R166, R175, RZ, P4, !PT ;  /* 0x000000afa6a67210 */ /* 0x000fe4000279e4ff */
[----:B------:R-:W-:Y:S02]  /*29750*/  LEA.HI.X R143, P3, R154, R143, RZ, 0xd, P3 ;  /* 0x0000008f9a8f7211 */ /* 0x000fe40001876cff */
[----:B------:R-:W-:Y:S02]  /*29760*/  IADD3.X R154, PT, PT, R153, R191, R161, P5, P2 ;  /* 0x000000bf999a7210 */ /* 0x000fe40002fe44a1 */
[----:B------:R-:W-:-:S02]  /*29770*/  IADD3.X R151, P1, P0, R158, R148, R146, P1, P0 ;  /* 0x000000949e977210 */ /* 0x000fc40000820492 */
[----:B------:R-:W-:Y:S01]  /*29780*/  IADD3.X R166, P6, PT, R166, R163, RZ, P6, !PT ;  /* 0x000000a3a6a67210 */ /* 0x000fe200037de4ff */
[----:B------:R-:W-:Y:S01]  /*29790*/  IMAD.X R154, RZ, RZ, R154, P3 ;  /* 0x000000ffff9a7224 */ /* 0x000fe200018e069a */
[----:B------:R-:W-:Y:S01]  /*297a0*/  IADD3.X R167, PT, PT, R159, R149, R147, P1, P0 ;  /* 0x000000959fa77210 */ /* 0x000fe20000fe0493 */
[----:B------:R-:W-:Y:S01]  /*297b0*/  IMAD.WIDE.U32 R146, R184, R198, RZ ;  /* 0x000000c6b8927225 */ /* 0x000fe200078e00ff */
[----:B------:R-:W-:Y:S02]  /*297c0*/  IADD3.X R151, P4, P6, R144, R151, R156, P6, P4 ;  /* 0x0000009790977210 */ /* 0x000fe4000368849c */
[----:B------:R-:W-:Y:S01]  /*297d0*/  SHF.L.W.U32.HI R169, R202, 0xd, R143 ;  /* 0x0000000dcaa97819 */ /* 0x000fe20000010e8f */
[----:B------:R-:W-:Y:S01]  /*297e0*/  IMAD.WIDE.U32 R148, R174, 0x13, RZ ;  /* 0x00000013ae947825 */ /* 0x000fe200078e00ff */
[----:B------:R-:W-:Y:S02]  /*297f0*/  IADD3.X R167, PT, PT, R145, R167, R157, P4, P6 ;  /* 0x000000a791a77210 */ /* 0x000fe400027ec49d */
[----:B------:R-:W-:Y:S01]  /*29800*/  IADD3 R169, P0, PT, R169, R162, RZ ;  /* 0x000000a2a9a97210 */ /* 0x000fe20007f1e0ff */
[----:B------:R-:W-:Y:S01]  /*29810*/  IMAD.WIDE.U32 R144, R198, 0x26, RZ ;  /* 0x00000026c6907825 */ /* 0x000fe200078e00ff */
[----:B------:R-:W-:-:S02]  /*29820*/  SHF.L.W.U32.HI R143, R143, 0xd, R154 ;  /* 0x0000000d8f8f7819 */ /* 0x000fc40000010e9a */
[----:B------:R-:W-:Y:S01]  /*29830*/  LOP3.LUT R202, R202, 0x7ffff, RZ, 0xc0, !PT ;  /* 0x0007ffffcaca7812 */ /* 0x000fe200078ec0ff */
[----:B------:R-:W-:Y:S01]  /*29840*/  IMAD.WIDE.U32 R146, P1, R184, R198, R146 ;  /* 0x000000c6b8927225 */ /* 0x000fe20007820092 */
[----:B------:R-:W-:Y:S02]  /*29850*/  IADD3.X R166, P0, PT, R143, R166, RZ, P0, !PT ;  /* 0x000000a68fa67210 */ /* 0x000fe4000071e4ff */
[----:B------:R-:W-:Y:S01]  /*29860*/  IADD3 R185, PT, PT, R145, R185, RZ ;  /* 0x000000b991b97210 */ /* 0x000fe20007ffe0ff */
[----:B------:R-:W-:Y:S01]  /*29870*/  IMAD.WIDE.U32 R156, R198, R198, RZ ;  /* 0x000000c6c69c7225 */ /* 0x000fe200078e00ff */
[----:B------:R-:W-:Y:S02]  /*29880*/  LEA.HI.X R143, P0, R154, R151, RZ, 0xd, P0 ;  /* 0x000000979a8f7211 */ /* 0x000fe40000016cff */
[----:B------:R-:W-:Y:S01]  /*29890*/  LOP3.LUT R151, R142, 0x7ffff, RZ, 0xc0, !PT ;  /* 0x0007ffff8e977812 */ /* 0x000fe200078ec0ff */
[----:B------:R-:W-:Y:S01]  /*298a0*/  IMAD.WIDE.U32 R164, R202, R144, RZ ;  /* 0x00000090caa47225 */ /* 0x000fe200078e00ff */
[----:B------:R-:W-:-:S02]  /*298b0*/  IADD3 R175, P5, PT, R157, R146, RZ ;  /* 0x000000929daf7210 */ /* 0x000fc40007fbe0ff */
[----:B------:R-:W-:Y:S01]  /*298c0*/  LOP3.LUT R183, R166, 0x7ffff, RZ, 0xc0, !PT ;  /* 0x0007ffffa6b77812 */ /* 0x000fe200078ec0ff */
[----:B------:R-:W-:Y:S02]  /*298d0*/  IMAD.X R153, RZ, RZ, RZ, P1 ;  /* 0x000000ffff997224 */ /* 0x000fe400008e06ff */
[----:B------:R-:W-:Y:S02]  /*298e0*/  IMAD.MOV.U32 R152, RZ, RZ, R147 ;  /* 0x000000ffff987224 */ /* 0x000fe400078e0093 */
[----:B------:R-:W-:Y:S02]  /*298f0*/  IMAD R145, R202, 0x13, RZ ;  /* 0x00000013ca917824 */ /* 0x000fe400078e02ff */
[----:B------:R-:W-:-:S03]  /*29900*/  IMAD.WIDE.U32 R164, P1, R185, R174, R164 ;  /* 0x000000aeb9a47225 */ /* 0x000fc600078200a4 */
[----:B------:R-:W-:Y:S01]  /*29910*/  IADD3 R168, PT, PT, R149, R145, RZ ;  /* 0x0000009195a87210 */ /* 0x000fe20007ffe0ff */
[----:B------:R-:W-:Y:S01]  /*29920*/  IMAD.WIDE.U32 R146, R174, R148, RZ ;  /* 0x00000094ae927225 */ /* 0x000fe200078e00ff */
[----:B------:R-:W-:-:S03]  /*29930*/  SHF.L.W.U32.HI R145, R166, 0xd, R143 ;  /* 0x0000000da6917819 */ /* 0x000fc60000010e8f */
[----:B------:R-:W-:-:S04]  /*29940*/  IMAD.WIDE.U32 R158, R169, R144, RZ ;  /* 0x00000090a99e7225 */ /* 0x000fc800078e00ff */
[----:B------:R-:W-:Y:S02]  /*29950*/  IMAD.X R142, RZ, RZ, R167, P0 ;  /* 0x000000ffff8e7224 */ /* 0x000fe400000e06a7 */
[----:B------:R-:W-:Y:S01]  /*29960*/  IMAD.X R155, RZ, RZ, RZ, P1 ;  /* 0x000000ffff9b7224 */ /* 0x000fe200008e06ff */
[----:B------:R-:W-:Y:S01]  /*29970*/  IADD3 R191, P1, PT, R158, R146, RZ ;  /* 0x000000929ebf7210 */ /* 0x000fe20007f3e0ff */
[----:B------:R-:W-:Y:S01]  /*29980*/  IMAD.WIDE.U32 R160, R174, R144, RZ ;  /* 0x00000090aea07225 */ /* 0x000fe200078e00ff */
[----:B------:R-:W-:-:S03]  /*29990*/  SHF.L.W.U32.HI R146, R143, 0xd, R142 ;  /* 0x0000000d8f927819 */ /* 0x000fc60000010e8e */
[----:B------:R-:W-:Y:S01]  /*299a0*/  IMAD.WIDE.U32 R162, R202, R148, RZ ;  /* 0x00000094caa27225 */ /* 0x000fe200078e00ff */
[----:B------:R-:W-:-:S03]  /*299b0*/  IADD3 R187, P3, PT, R161, R164, RZ ;  /* 0x000000a4a1bb7210 */ /* 0x000fc60007f7e0ff */
[----:B------:R-:W-:-:S04]  /*299c0*/  IMAD.WIDE.U32 R150, R145, 0x13, R150 ;  /* 0x0000001391967825 */ /* 0x000fc800078e0096 */
[----:B------:R-:W-:Y:S02]  /*299d0*/  IMAD R161, R146, 0x13, RZ ;  /* 0x0000001392a17824 */ /* 0x000fe400078e02ff */
[----:B------:R-:W-:-:S04]  /*299e0*/  IMAD.WIDE.U32 R162, P4, R168, R174, R162 ;  /* 0x000000aea8a27225 */ /* 0x000fc800078800a2 */
[----:B------:R-:W-:Y:S01]  /*299f0*/  IMAD.WIDE.U32 R142, R183, R144, RZ ;  /* 0x00000090b78e7225 */ /* 0x000fe200078e00ff */
[----:B------:R-:W-:Y:S02]  /*29a00*/  IADD3 R157, P2, PT, R147, R162, RZ ;  /* 0x000000a2939d7210 */ /* 0x000fe40007f5e0ff */
[----:B------:R-:W-:Y:S01]  /*29a10*/  IADD3.X R147, PT, PT, RZ, RZ, RZ, P4, !PT ;  /* 0x000000ffff937210 */ /* 0x000fe200027fe4ff */
[----:B------:R-:W-:-:S04]  /*29a20*/  IMAD.WIDE.U32 R144, R174, 0x26, RZ ;  /* 0x00000026ae907825 */ /* 0x000fc800078e00ff */
[----:B------:R-:W-:Y:S02]  /*29a30*/  IMAD.IADD R161, R151, 0x1, R161 ;  /* 0x0000000197a17824 */ /* 0x000fe400078e02a1 */
[----:B------:R-:W-:Y:S02]  /*29a40*/  IMAD R177, R202, 0x26, RZ ;  /* 0x00000026cab17824 */ /* 0x000fe400078e02ff */
[----:B------:R-:W-:Y:S01]  /*29a50*/  IMAD.MOV.U32 R146, RZ, RZ, R163 ;  /* 0x000000ffff927224 */ /* 0x000fe200078e00a3 */
[----:B------:R-:W-:Y:S01]  /*29a60*/  LEA.HI R194, P6, R161, R176, RZ, 0xd ;  /* 0x000000b0a1c27211 */ /* 0x000fe200078d68ff */
[----:B------:R-:W-:Y:S01]  /*29a70*/  IMAD.WIDE.U32 R162, P0, R185, R169, R142 ;  /* 0x000000a9b9a27225 */ /* 0x000fe2000780008e */
[----:B------:R-:W-:-:S03]  /*29a80*/  LOP3.LUT R190, R161, 0x7ffff, RZ, 0xc0, !PT ;  /* 0x0007ffffa1be7812 */ /* 0x000fc600078ec0ff */
[----:B------:R-:W-:Y:S01]  /*29a90*/  IMAD.WIDE.U32 R142, R183, R144, RZ ;  /* 0x00000090b78e7225 */ /* 0x000fe200078e00ff */
[----:B------:R-:W-:-:S03]  /*29aa0*/  IADD3 R158, P4, PT, R159, R162, RZ ;  /* 0x000000a29f9e7210 */ /* 0x000fc60007f9e0ff */
[----:B------:R-:W-:Y:S02]  /*29ab0*/  IMAD.IADD R177, R145, 0x1, R177 ;  /* 0x0000000191b17824 */ /* 0x000fe400078e02b1 */
[----:B------:R-:W-:-:S04]  /*29ac0*/  IMAD.WIDE.U32 R172, R150, R150, RZ ;  /* 0x0000009696ac7225 */ /* 0x000fc800078e00ff */
[----:B------:R-:W-:Y:S02]  /*29ad0*/  IMAD.X R192, RZ, RZ, R192, P6 ;  /* 0x000000ffffc07224 */ /* 0x000fe400030e06c0 */
[----:B------:R-:W-:-:S03]  /*29ae0*/  IMAD.WIDE.U32 R142, P6, R177, R169, R142 ;  /* 0x000000a9b18e7225 */ /* 0x000fc600078c008e */
[----:B------:R-:W-:Y:S01]  /*29af0*/  SHF.L.U64.HI R201, R194, 0x1, R192 ;  /* 0x00000001c2c97819 */ /* 0x000fe200000102c0 */
[----:B------:R-:W-:-:S04]  /*29b00*/  IMAD.WIDE.U32 R144, R169, R144, RZ ;  /* 0x00000090a9907225 */ /* 0x000fc800078e00ff */
[----:B------:R-:W-:Y:S01]  /*29b10*/  IMAD.MOV.U32 R154, RZ, RZ, R165 ;  /* 0x000000ffff9a7224 */ /* 0x000fe200078e00a5 */
[----:B------:R-:W-:Y:S01]  /*29b20*/  IADD3.X R165, PT, PT, RZ, RZ, RZ, P0, !PT ;  /* 0x000000ffffa57210 */ /* 0x000fe200007fe4ff */
[----:B------:R-:W-:Y:S01]  /*29b30*/  IMAD.X R171, RZ, RZ, RZ, P6 ;  /* 0x000000ffffab7224 */ /* 0x000fe200030e06ff */
[----:B------:R-:W-:Y:S01]  /*29b40*/  IADD3 R193, P0, PT, R172, R160, RZ ;  /* 0x000000a0acc17210 */ /* 0x000fe20007f1e0ff */
[----:B------:R-:W-:Y:S01]  /*29b50*/  IMAD.MOV.U32 R164, RZ, RZ, R163 ;  /* 0x000000ffffa47224 */ /* 0x000fe200078e00a3 */
[----:B------:R-:W-:Y:S01]  /*29b60*/  IADD3.X R172, P1, PT, R158, R157, RZ, P1, !PT ;  /* 0x0000009d9eac7210 */ /* 0x000fe20000f3e4ff */
[----:B------:R-:W-:Y:S01]  /*29b70*/  IMAD.WIDE.U32 R162, R194, 0x26, RZ ;  /* 0x00000026c2a27825 */ /* 0x000fe200078e00ff */
[----:B------:R-:W-:Y:S02]  /*29b80*/  IADD3 R157, P6, PT, R145, R142, RZ ;  /* 0x0000008e919d7210 */ /* 0x000fe40007fde0ff */
[----:B------:R-:W-:Y:S01]  /*29b90*/  SHF.L.U64.HI R142, R150, 0x1, R161 ;  /* 0x00000001968e7819 */ /* 0x000fe200000102a1 */
[----:B------:R-:W-:-:S02]  /*29ba0*/  IMAD R159, R192, 0x26, RZ ;  /* 0x00000026c09f7824 */ /* 0x000fc400078e02ff */
[----:B------:R-:W-:-:S03]  /*29bb0*/  IMAD.WIDE.U32.X R154, R185, R202, R154, P3 ;  /* 0x000000cab99a7225 */ /* 0x000fc600018e049a */
[----:B------:R-:W-:Y:S01]  /*29bc0*/  IADD3 R145, PT, PT, R163, R159, RZ ;  /* 0x0000009fa3917210 */ /* 0x000fe20007ffe0ff */
[----:B------:R-:W-:Y:S01]  /*29bd0*/  IMAD.WIDE.U32.X R164, R185, R183, R164, P4 ;  /* 0x000000b7b9a47225 */ /* 0x000fe200020e04a4 */
[----:B------:R-:W-:-:S03]  /*29be0*/  LOP3.LUT R185, R142, 0xfffff, RZ, 0xc0, !PT ;  /* 0x000fffff8eb97812 */ /* 0x000fc600078ec0ff */
[----:B------:R-:W-:Y:S02]  /*29bf0*/  IMAD.SHL.U32 R189, R150, 0x2, RZ ;  /* 0x0000000296bd7824 */ /* 0x000fe400078e00ff */
[----:B------:R-:W-:-:S03]  /*29c00*/  IMAD.WIDE.U32 R166, R183, R162, RZ ;  /* 0x000000a2b7a67225 */ /* 0x000fc600078e00ff */
[----:B------:R-:W-:Y:S01]  /*29c10*/  LOP3.LUT R189, R189, 0xfffffffe, RZ, 0xc0, !PT ;  /* 0xfffffffebdbd7812 */ /* 0x000fe200078ec0ff */
[----:B------:R-:W-:-:S04]  /*29c20*/  IMAD.WIDE.U32 R158, R185, R194, RZ ;  /* 0x000000c2b99e7225 */ /* 0x000fc800078e00ff */
[----:B------:R-:W-:Y:S02]  /*29c30*/  IMAD.MOV.U32 R170, RZ, RZ, R143 ;  /* 0x000000ffffaa7224 */ /* 0x000fe400078e008f */
[----:B------:R-:W-:-:S04]  /*29c40*/  IMAD.WIDE.U32 R142, R190, R150, RZ ;  /* 0x00000096be8e7225 */ /* 0x000fc800078e00ff */
[----:B------:R-:W-:-:S04]  /*29c50*/  IMAD.WIDE.U32 R166, P3, R145, R169, R166 ;  /* 0x000000a991a67225 */ /* 0x000fc800078600a6 */
[----:B------:R-:W-:Y:S01]  /*29c60*/  IMAD.WIDE.U32 R162, R169, R162, RZ ;  /* 0x000000a2a9a27225 */ /* 0x000fe200078e00ff */
[----:B------:R-:W-:-:S03]  /*29c70*/  MOV R160, R167 ;  /* 0x000000a700a07202 */ /* 0x000fc60000000f00 */
[----:B------:R-:W-:-:S04]  /*29c80*/  IMAD.WIDE.U32.X R170, R177, R183, R170, P6 ;  /* 0x000000b7b1aa7225 */ /* 0x000fc800030e04aa */
[----:B------:R-:W-:-:S04]  /*29c90*/  IMAD.WIDE.U32 R158, P6, R189, R192, R158 ;  /* 0x000000c0bd9e7225 */ /* 0x000fc800078c009e */
[----:B------:R-:W-:-:S04]  /*29ca0*/  IMAD.WIDE.U32 R176, R189, R194, RZ ;  /* 0x000000c2bdb07225 */ /* 0x000fc800078e00ff */
[----:B------:R-:W-:Y:S01]  /*29cb0*/  IMAD.X R161, RZ, RZ, RZ, P3 ;  /* 0x000000ffffa17224 */ /* 0x000fe200018e06ff */
[----:B------:R-:W-:Y:S01]  /*29cc0*/  IADD3 R188, P3, PT, R163, R166, RZ ;  /* 0x000000a6a3bc7210 */ /* 0x000fe20007f7e0ff */
[----:B------:R-:W-:-:S04]  /*29cd0*/  IMAD.WIDE.U32 R142, P4, R190, R150, R142 ;  /* 0x00000096be8e7225 */ /* 0x000fc8000788008e */
[----:B------:R-:W-:Y:S01]  /*29ce0*/  IMAD.WIDE.U32.X R146, R168, R202, R146, P2 ;  /* 0x000000caa8927225 */ /* 0x000fe200010e0492 */
[----:B------:R-:W-:-:S03]  /*29cf0*/  IADD3 R177, P2, PT, R177, R158, RZ ;  /* 0x0000009eb1b17210 */ /* 0x000fc60007f5e0ff */
[----:B------:R-:W-:Y:S02]  /*29d00*/  IMAD.X R167, RZ, RZ, RZ, P6 ;  /* 0x000000ffffa77224 */ /* 0x000fe400030e06ff */
        /* <DEDUP_REMOVED lines=8> */
[----:B------:R-:W-:Y:S01]  /*29d90*/  MOV R162, R143 ;  /* 0x0000008f00a27202 */ /* 0x000fe20000000f00 */
[----:B------:R-:W-:Y:S01]  /*29da0*/  IMAD.WIDE.U32 R158, R194, R194, RZ ;  /* 0x000000c2c29e7225 */ /* 0x000fe200078e00ff */
[----:B------:R-:W-:Y:S02]  /*29db0*/  IADD3.X R187, P6, PT, R172, R177, RZ, P3, !PT ;  /* 0x000000b1acbb7210 */ /* 0x000fe40001fde4ff */
[----:B------:R-:W-:Y:S01]  /*29dc0*/  IADD3.X R143, P3, PT, R145, R188, RZ, P2, !PT ;  /* 0x000000bc918f7210 */ /* 0x000fe2000177e4ff */
[----:B------:R-:W-:Y:S01]  /*29dd0*/  IMAD.WIDE.U32.X R162, R190, R190, R162, P4 ;  /* 0x000000bebea27225 */ /* 0x000fe200020e04a2 */
[----:B------:R-:W-:Y:S02]  /*29de0*/  IADD3.X R188, P4, P1, R166, R146, R164, P6, P1 ;  /* 0x00000092a6bc7210 */ /* 0x000fe400031824a4 */
[----:B------:R-:W-:Y:S01]  /*29df0*/  IADD3 R173, P2, PT, R158, R144, RZ ;  /* 0x000000909ead7210 */ /* 0x000fe20007f5e0ff */
[----:B------:R-:W-:Y:S01]  /*29e00*/  IMAD.WIDE.U32 R144, R184, R189, RZ ;  /* 0x000000bdb8907225 */ /* 0x000fe200078e00ff */
[----:B------:R-:W-:-:S02]  /*29e10*/  IADD3.X R166, P0, P3, R160, R162, R154, P3, P0 ;  /* 0x000000a2a0a67210 */ /* 0x000fc40001b0049a */
        /* <DEDUP_REMOVED lines=9> */
[----:B------:R-:W-:-:S04]  /*29eb0*/  IMAD.WIDE.U32 R146, P1, R185, R174, R146 ;  /* 0x000000aeb9927225 */ /* 0x000fc80007820092 */
        /* <DEDUP_REMOVED lines=8> */
[----:B------:R-:W-:Y:S01]  /*29f40*/  IADD3.X R157, P2, PT, R157, R212, RZ, P2, !PT ;  /* 0x000000d49d9d7210 */ /* 0x000fe2000175e4ff */
[----:B------:R-:W-:-:S04]  /*29f50*/  IMAD.WIDE.U32 R158, R169, R189, RZ ;  /* 0x000000bda99e7225 */ /* 0x000fc800078e00ff */
[----:B------:R-:W-:Y:S01]  /*29f60*/  IMAD.X R173, RZ, RZ, RZ, P4 ;  /* 0x000000ffffad7224 */ /* 0x000fe200020e06ff */
[----:B------:R-:W-:Y:S01]  /*29f70*/  IADD3 R189, P4, PT, R163, R146, RZ ;  /* 0x00000092a3bd7210 */ /* 0x000fe20007f9e0ff */
[----:B------:R-:W-:Y:S02]  /*29f80*/  IMAD.MOV.U32 R154, RZ, RZ, R147 ;  /* 0x000000ffff9a7224 */ /* 0x000fe400078e0093 */
[----:B------:R-:W-:Y:S01]  /*29f90*/  IMAD.MOV.U32 R176, RZ, RZ, R145 ;  /* 0x000000ffffb07224 */ /* 0x000fe200078e0091 */
[----:B------:R-:W-:Y:S01]  /*29fa0*/  IADD3.X R145, PT, PT, RZ, RZ, RZ, P6, !PT ;  /* 0x000000ffff917210 */ /* 0x000fe200037fe4ff */
[----:B------:R-:W-:Y:S01]  /*29fb0*/  IMAD.WIDE.U32 R146, R169, 0x13, RZ ;  /* 0x00000013a9927825 */ /* 0x000fe200078e00ff */
[----:B------:R-:W-:Y:S02]  /*29fc0*/  IADD3 R204, P6, PT, R159, R160, RZ ;  /* 0x000000a09fcc7210 */ /* 0x000fe40007fde0ff */
[C---:B------:R-:W-:Y:S01]  /*29fd0*/  SHF.L.W.U32.HI R159, R143.reuse, 0xd, R166 ;  /* 0x0000000d8f9f7819 */ /* 0x040fe20000010ea6 */
[----:B------:R-:W-:Y:S01]  /*29fe0*/  IMAD.MOV.U32 R144, RZ, RZ, R161 ;  /* 0x000000ffff907224 */ /* 0x000fe200078e00a1 */
[----:B------:R-:W-:Y:S01]  /*29ff0*/  LOP3.LUT R143, R143, 0x7ffff, RZ, 0xc0, !PT ;  /* 0x0007ffff8f8f7812 */ /* 0x000fe200078ec0ff */
[----:B------:R-:W-:-:S02]  /*2a000*/  IMAD R161, R183, 0x13, RZ ;  /* 0x00000013b7a17824 */ /* 0x000fc400078e02ff */
[----:B------:R-:W-:-:S04]  /*2a010*/  IMAD.WIDE.U32 R166, R183, R146, RZ ;  /* 0x00000092b7a67225 */ /* 0x000fc800078e00ff */
[----:B------:R-:W-:Y:S01]  /*2a020*/  IMAD.WIDE.U32.X R176, R185, R184, R176, P3 ;  /* 0x000000b8b9b07225 */ /* 0x000fe200018e04b0 */
[----:B------:R-:W-:-:S03]  /*2a030*/  IADD3 R186, P3, PT, R159, R186, RZ ;  /* 0x000000ba9fba7210 */ /* 0x000fc60007f7e0ff */
[----:B------:R-:W-:Y:S02]  /*2a040*/  IMAD.IADD R208, R147, 0x1, R161 ;  /* 0x0000000193d07824 */ /* 0x000fe400078e02a1 */
[----:B------:R-:W-:-:S04]  /*2a050*/  IMAD.WIDE.U32.X R154, R185, R202, R154, P4 ;  /* 0x000000cab99a7225 */ /* 0x000fc800020e049a */
[----:B------:R-:W-:Y:S01]  /*2a060*/  IMAD.WIDE.U32.X R144, R185, R183, R144, P6 ;  /* 0x000000b7b9907225 */ /* 0x000fe200030e0490 */
[----:B------:R-:W-:-:S03]  /*2a070*/  IADD3.X R185, P3, PT, R164, R187, RZ, P3, !PT ;  /* 0x000000bba4b97210 */ /* 0x000fc60001f7e4ff */
[----:B------:R-:W-:Y:S01]  /*2a080*/  IMAD.WIDE.U32 R160, R169, R146, RZ ;  /* 0x00000092a9a07225 */ /* 0x000fe200078e00ff */
[----:B------:R-:W-:-:S03]  /*2a090*/  IADD3.X R188, P3, PT, RZ, R188, RZ, P3, !PT ;  /* 0x000000bcffbc7210 */ /* 0x000fc60001f7e4ff */
[----:B------:R-:W-:Y:S01]  /*2a0a0*/  IMAD.WIDE.U32 R166, P4, R208, R169, R166 ;  /* 0x000000a9d0a67225 */ /* 0x000fe200078800a6 */
[----:B------:R-:W-:-:S03]  /*2a0b0*/  IADD3.X R187, PT, PT, RZ, R191, RZ, P3, !PT ;  /* 0x000000bfffbb7210 */ /* 0x000fc60001ffe4ff */
[----:B------:R-:W-:Y:S01]  /*2a0c0*/  IMAD.WIDE.U32.X R172, R192, R192, R172, P1 ;  /* 0x000000c0c0ac7225 */ /* 0x000fe200008e04ac */
[----:B------:R-:W-:Y:S02]  /*2a0d0*/  IADD3 R212, P6, PT, R161, R166, RZ ;  /* 0x000000a6a1d47210 */ /* 0x000fe40007fde0ff */
[----:B------:R-:W-:Y:S01]  /*2a0e0*/  IADD3.X R166, P0, PT, R157, R214, RZ, P0, !PT ;  /* 0x000000d69da67210 */ /* 0x000fe2000071e4ff */
[----:B------:R-:W-:Y:S01]  /*2a0f0*/  IMAD.SHL.U32 R193, R194, 0x2, RZ ;  /* 0x00000002c2c17824 */ /* 0x000fe200078e00ff */
[----:B------:R-:W-:Y:S01]  /*2a100*/  SHF.L.W.U32.HI R157, R185, 0xd, R188 ;  /* 0x0000000db99d7819 */ /* 0x000fe20000010ebc */
[----:B------:R-:W-:Y:S01]  /*2a110*/  IMAD.X R161, RZ, RZ, RZ, P4 ;  /* 0x000000ffffa17224 */ /* 0x000fe200020e06ff */
[----:B------:R-:W-:Y:S01]  /*2a120*/  IADD3.X R170, P2, P4, R176, R172, R170, P0, P2 ;  /* 0x000000acb0aa7210 */ /* 0x000fe200004444aa */
[-C--:B------:R-:W-:Y:S01]  /*2a130*/  IMAD.WIDE.U32 R164, R198, R193.reuse, RZ ;  /* 0x000000c1c6a47225 */ /* 0x080fe200078e00ff */
[----:B------:R-:W-:Y:S02]  /*2a140*/  IADD3 R159, P1, PT, R162, R160, RZ ;  /* 0x000000a0a29f7210 */ /* 0x000fe40007f3e0ff */
[----:B------:R-:W-:Y:S01]  /*2a150*/  IADD3 R191, P3, PT, R157, R210, RZ ;  /* 0x000000d29dbf7210 */ /* 0x000fe20007f7e0ff */
[----:B------:R-:W-:Y:S01]  /*2a160*/  IMAD.WIDE.U32 R162, R184, R193, RZ ;  /* 0x000000c1b8a27225 */ /* 0x000fe200078e00ff */
[----:B------:R-:W-:-:S02]  /*2a170*/  SHF.L.W.U32.HI R207, R188, 0xd, R187 ;  /* 0x0000000dbccf7819 */ /* 0x000fc40000010ebb */
[----:B------:R-:W-:Y:S01]  /*2a180*/  IADD3.X R171, PT, PT, R177, R173, R171, P2, P4 ;  /* 0x000000adb1ab7210 */ /* 0x000fe200017e84ab */
[----:B------:R-:W-:Y:S01]  /*2a190*/  IMAD.MOV.U32 R160, RZ, RZ, R167 ;  /* 0x000000ffffa07224 */ /* 0x000fe200078e00a7 */
[----:B------:R-:W-:Y:S01]  /*2a1a0*/  IADD3.X R207, P2, PT, R207, R166, RZ, P3, !PT ;  /* 0x000000a6cfcf7210 */ /* 0x000fe20001f5e4ff */
[----:B------:R-:W-:Y:S01]  /*2a1b0*/  IMAD.WIDE.U32 R162, P0, R201, R198, R162 ;  /* 0x000000c6c9a27225 */ /* 0x000fe200078000a2 */
[----:B------:R-:W-:Y:S02]  /*2a1c0*/  IADD3 R164, P3, PT, R159, R164, RZ ;  /* 0x000000a49fa47210 */ /* 0x000fe40007f7e0ff */
[----:B------:R-:W-:Y:S01]  /*2a1d0*/  LEA.HI.X R170, P2, R187, R170, RZ, 0xd, P2 ;  /* 0x000000aabbaa7211 */ /* 0x000fe20001056cff */
[----:B------:R-:W-:Y:S01]  /*2a1e0*/  IMAD.X R157, RZ, RZ, RZ, P0 ;  /* 0x000000ffff9d7224 */ /* 0x000fe200000e06ff */
[----:B------:R-:W-:Y:S01]  /*2a1f0*/  IADD3 R165, P4, PT, R165, R162, RZ ;  /* 0x000000a2a5a57210 */ /* 0x000fe20007f9e0ff */
[----:B------:R-:W-:Y:S01]  /*2a200*/  IMAD.WIDE.U32.X R152, R184, R184, R152, P5 ;  /* 0x000000b8b8987225 */ /* 0x000fe200028e0498 */
[----:B------:R-:W-:-:S02]  /*2a210*/  IADD3.X R166, P1, PT, R212, R189, RZ, P1, !PT ;  /* 0x000000bdd4a67210 */ /* 0x000fc40000f3e4ff */
[----:B------:R-:W-:Y:S01]  /*2a220*/  IADD3 R167, P0, PT, R158, R156, RZ ;  /* 0x0000009c9ea77210 */ /* 0x000fe20007f1e0ff */
[----:B------:R-:W-:Y:S01]  /*2a230*/  IMAD.MOV.U32 R156, RZ, RZ, R163 ;  /* 0x000000ffff9c7224 */ /* 0x000fe200078e00a3 */
[----:B------:R-:W-:Y:S01]  /*2a240*/  SHF.L.W.U32.HI R199, R207, 0xd, R170 ;  /* 0x0000000dcfc77819 */ /* 0x000fe20000010eaa */
[----:B------:R-:W-:Y:S01]  /*2a250*/  IMAD.WIDE.U32 R158, R202, R193, RZ ;  /* 0x000000c1ca9e7225 */ /* 0x000fe200078e00ff */
[----:B------:R-:W-:Y:S02]  /*2a260*/  IADD3.X R171, PT, PT, RZ, R171, RZ, P2, !PT ;  /* 0x000000abffab7210 */ /* 0x000fe400017fe4ff */
[----:B------:R-:W-:Y:S01]  /*2a270*/  IADD3.X R166, P3, PT, R166, R165, RZ, P3, !PT ;  /* 0x000000a5a6a67210 */ /* 0x000fe20001f7e4ff */
[----:B------:R-:W-:Y:S01]  /*2a280*/  IMAD.WIDE.U32.X R162, R208, R183, R160, P6 ;  /* 0x000000b7d0a27225 */ /* 0x000fe200030e04a0 */
[----:B------:R-:W-:Y:S02]  /*2a290*/  IADD3 R199, P2, PT, R199, R164, RZ ;  /* 0x000000a4c7c77210 */ /* 0x000fe40007f5e0ff */
[----:B------:R-:W-:Y:S01]  /*2a2a0*/  SHF.L.W.U32.HI R195, R170, 0xd, R171 ;  /* 0x0000000daac37819 */ /* 0x000fe20000010eab */
[----:B------:R-:W-:Y:S01]  /*2a2b0*/  IMAD.WIDE.U32.X R164, R201, R184, R156, P4 ;  /* 0x000000b8c9a47225 */ /* 0x000fe200020e049c */
[----:B------:R-:W-:-:S02]  /*2a2c0*/  IADD3.X R175, P0, PT, R175, R204, RZ, P0, !PT ;  /* 0x000000ccafaf7210 */ /* 0x000fc4000071e4ff */
[----:B------:R-:W-:Y:S01]  /*2a2d0*/  IADD3.X R195, P2, PT, R195, R166, RZ, P2, !PT ;  /* 0x000000a6c3c37210 */ /* 0x000fe2000175e4ff */
[----:B------:R-:W-:Y:S01]  /*2a2e0*/  IMAD.WIDE.U32 R158, P4, R201, R174, R158 ;  /* 0x000000aec99e7225 */ /* 0x000fe2000788009e */
[----:B------:R-:W-:Y:S02]  /*2a2f0*/  IADD3.X R156, P3, P1, R164, R154, R162, P3, P1 ;  /* 0x0000009aa49c7210 */ /* 0x000fe400019624a2 */
        /* <DEDUP_REMOVED lines=28> */
.L_x_51:
[----:B------:R-:W-:Y:S01]  /*2a4c0*/  IMAD.WIDE.U32 R158, R191, 0x26, RZ ;  /* 0x00000026bf9e7825 */ /* 0x000fe200078e00ff */
[----:B------:R-:W-:Y:S01]  /*2a4d0*/  LOP3.LUT R177, R189, 0x7ffff, RZ, 0xc0, !PT ;  /* 0x0007ffffbdb17812 */ /* 0x000fe200078ec0ff */
[----:B------:R-:W-:Y:S01]  /*2a4e0*/  UIADD3 UR6, UPT, UPT, UR6, 0x1, URZ ;  /* 0x0000000106067890 */ /* 0x000fe2000fffe0ff */
[----:B------:R-:W-:Y:S01]  /*2a4f0*/  SHF.L.U64.HI R176, R173, 0x1, R143 ;  /* 0x00000001adb07819 */ /* 0x000fe2000001028f */
[----:B------:R-:W-:Y:S01]  /*2a500*/  IMAD.WIDE.U32 R154, R175, 0x26, RZ ;  /* 0x00000026af9a7825 */ /* 0x000fe200078e00ff */
[----:B------:R-:W-:Y:S01]  /*2a510*/  LOP3.LUT R186, R207, 0x7ffff, RZ, 0xc0, !PT ;  /* 0x0007ffffcfba7812 */ /* 0x000fe200078ec0ff */
[----:B------:R-:W-:Y:S02]  /*2a520*/  UISETP.NE.AND UP0, UPT, UR6, 0x14, UPT ;  /* 0x000000140600788c */ /* 0x000fe4000bf05270 */
        /* <DEDUP_REMOVED lines=14> */
[----:B------:R-:W-:-:S03]  /*2a610*/  IADD3 R193, P4, PT, R155, R156, RZ ;  /* 0x0000009c9bc17210 */ /* 0x000fc60007f9e0ff */
[----:B------:R-:W-:Y:S02]  /*2a620*/  IMAD.MOV.U32 R144, RZ, RZ, R161 ;  /* 0x000000ffff907224 */ /* 0x000fe400078e00a1 */
        /* <DEDUP_REMOVED lines=8> */
[----:B------:R-:W-:Y:S01]  /*2a6b0*/  IMAD.X R173, RZ, RZ, RZ, P0 ;  /* 0x000000ffffad7224 */ /* 0x000fe200000e06ff */
[----:B------:R-:W-:Y:S01]  /*2a6c0*/  IADD3 R185, P0, PT, R154, R162, RZ ;  /* 0x000000a29ab97210 */ /* 0x000fe20007f1e0ff */
[----:B------:R-:W-:Y:S01]  /*2a6d0*/  IMAD.WIDE.U32 R166, R177, R158, RZ ;  /* 0x0000009eb1a67225 */ /* 0x000fe200078e00ff */
[----:B------:R-:W-:-:S03]  /*2a6e0*/  IADD3 R195, P2, PT, R155, R164, RZ ;  /* 0x000000a49bc37210 */ /* 0x000fc60007f5e0ff */
        /* <DEDUP_REMOVED lines=17> */
[----:B------:R-:W-:-:S04]  /*2a800*/  IMAD.WIDE.U32 R152, P5, R143, R160, R154 ;  /* 0x000000a08f987225 */ /* 0x000fc800078a009a */
[----:B------:R-:W-:-:S04]  /*2a810*/  IMAD.WIDE.U32 R154, R160, R199, RZ ;  /* 0x000000c7a09a7225 */ /* 0x000fc800078e00ff */
[----:B------:R-:W-:Y:S02]  /*2a820*/  IMAD.MOV.U32 R170, RZ, RZ, R159 ;  /* 0x000000ffffaa7224 */ /* 0x000fe400078e009f */
[----:B------:R-:W-:Y:S01]  /*2a830*/  IMAD.WIDE.U32.X R164, R210, R177, R164, P4 ;  /* 0x000000b1d2a47225 */ /* 0x000fe200020e04a4 */
[----:B------:R-:W-:-:S03]  /*2a840*/  IADD3 R212, P4, PT, R155, R152, RZ ;  /* 0x000000989bd47210 */ /* 0x000fc60007f9e0ff */
[----:B------:R-:W-:-:S04]  /*2a850*/  IMAD.WIDE.U32 R158, R211, R175, RZ ;  /* 0x000000afd39e7225 */ /* 0x000fc800078e00ff */
        /* <DEDUP_REMOVED lines=11> */
[----:B------:R-:W-:-:S04]  /*2a910*/  IMAD.WIDE.U32 R156, R175, R175, RZ ;  /* 0x000000afaf9c7225 */ /* 0x000fc800078e00ff */
[----:B------:R-:W-:-:S04]  /*2a920*/  IMAD.WIDE.U32 R152, P4, R175, R211, R158 ;  /* 0x000000d3af987225 */ /* 0x000fc8000788009e */
[----:B------:R-:W-:Y:S01]  /*2a930*/  IMAD.WIDE.U32 R160, R191, R188, RZ ;  /* 0x000000bcbfa07225 */ /* 0x000fe200078e00ff */
[----:B------:R-:W-:Y:S02]  /*2a940*/  IADD3 R189, P5, PT, R157, R152, RZ ;  /* 0x000000989dbd7210 */ /* 0x000fe40007fbe0ff */
[----:B------:R-:W-:Y:S01]  /*2a950*/  IADD3.X R157, PT, PT, RZ, RZ, RZ, P4, !PT ;  /* 0x000000ffff9d7210 */ /* 0x000fe200027fe4ff */
[----:B------:R-:W-:-:S04]  /*2a960*/  IMAD.WIDE.U32 R158, R186, R188, RZ ;  /* 0x000000bcba9e7225 */ /* 0x000fc800078e00ff */
[----:B------:R-:W-:Y:S01]  /*2a970*/  IMAD.IADD R216, R155, 0x1, R201 ;  /* 0x000000019bd87824 */ /* 0x000fe200078e02c9 */
[----:B------:R-:W-:Y:S01]  /*2a980*/  IADD3.X R201, PT, PT, R173, R171, R145, P1, P6 ;  /* 0x000000abadc97210 */ /* 0x000fe20000fec491 */
        /* <DEDUP_REMOVED lines=13> */
[----:B------:R-:W-:-:S04]  /*2aa60*/  IMAD.WIDE.U32 R164, R187, 0x13, RZ ;  /* 0x00000013bba47825 */ /* 0x000fc800078e00ff */
[----:B------:R-:W-:Y:S02]  /*2aa70*/  IMAD R153, R177, 0x13, RZ ;  /* 0x00000013b1997824 */ /* 0x000fe400078e02ff */
[----:B------:R-:W-:-:S03]  /*2aa80*/  IMAD.WIDE.U32 R144, R154, R187, RZ ;  /* 0x000000bb9a907225 */ /* 0x000fc600078e00ff */
[----:B------:R-:W-:Y:S01]  /*2aa90*/  IADD3 R214, PT, PT, R165, R153, RZ ;  /* 0x00000099a5d67210 */ /* 0x000fe20007ffe0ff */
[----:B------:R-:W-:Y:S01]  /*2aaa0*/  IMAD.WIDE.U32 R154, R143, R188, RZ ;  /* 0x000000bc8f9a7225 */ /* 0x000fe200078e00ff */
[----:B------:R-:W-:Y:S02]  /*2aab0*/  IADD3 R173, P0, PT, R209, R144, RZ ;  /* 0x00000090d1ad7210 */ /* 0x000fe40007f1e0ff */
[----:B------:R-:W-:Y:S01]  /*2aac0*/  IADD3 R209, P6, PT, R145, R160, RZ ;  /* 0x000000a091d17210 */ /* 0x000fe20007fde0ff */
[----:B------:R-:W-:Y:S02]  /*2aad0*/  IMAD.SHL.U32 R210, R175, 0x2, RZ ;  /* 0x00000002afd27824 */ /* 0x000fe400078e00ff */
[----:B------:R-:W-:Y:S01]  /*2aae0*/  IMAD.WIDE.U32 R166, R199, R188, RZ ;  /* 0x000000bcc7a67225 */ /* 0x000fe200078e00ff */
[----:B------:R-:W-:-:S03]  /*2aaf0*/  IADD3.X R212, P0, PT, R212, R209, RZ, P0, !PT ;  /* 0x000000d1d4d47210 */ /* 0x000fc6000071e4ff */
[----:B------:R-:W-:-:S04]  /*2ab00*/  IMAD.WIDE.U32 R152, R191, R210, RZ ;  /* 0x000000d2bf987225 */ /* 0x000fc800078e00ff */
        /* <DEDUP_REMOVED lines=9> */
[----:B------:R-:W-:-:S04]  /*2aba0*/  IMAD.WIDE.U32 R144, P6, R177, R164, R144 ;  /* 0x000000a4b1907225 */ /* 0x000fc800078c0090 */
[----:B------:R-:W-:-:S04]  /*2abb0*/  IMAD.WIDE.U32 R164, R164, R187, RZ ;  /* 0x000000bba4a47225 */ /* 0x000fc800078e00ff */
[----:B------:R-:W-:Y:S02]  /*2abc0*/  IMAD.X R171, RZ, RZ, RZ, P3 ;  /* 0x000000ffffab7224 */ /* 0x000fe400018e06ff */
        /* <DEDUP_REMOVED lines=19> */
[----:B------:R-:W-:Y:S02]  /*2ad00*/  SHF.L.W.U32.HI R166, R201, 0xd, R172 ;  /* 0x0000000dc9a67819 */ /* 0x000fe40000010eac */
[----:B------:R-:W-:Y:S01]  /*2ad10*/  IADD3.X R204, P1, PT, R204, R165, RZ, P1, !PT ;  /* 0x000000a5cccc7210 */ /* 0x000fe20000f3e4ff */
[----:B------:R-:W-:Y:S01]  /*2ad20*/  IMAD.X R207, RZ, RZ, R207, P3 ;  /* 0x000000ffffcf7224 */ /* 0x000fe200018e06cf */
[----:B------:R-:W-:Y:S01]  /*2ad30*/  IADD3.X R162, P0, P5, R160, R162, R156, P0, P2 ;  /* 0x000000a2a0a27210 */ /* 0x000fe2000050449c */
[----:B------:R-:W-:Y:S01]  /*2ad40*/  IMAD.WIDE.U32 R152, P3, R191, R186, R152 ;  /* 0x000000babf987225 */ /* 0x000fe20007860098 */
[----:B------:R-:W-:Y:S02]  /*2ad50*/  LOP3.LUT R201, R201, 0x7ffff, RZ, 0xc0, !PT ;  /* 0x0007ffffc9c97812 */ /* 0x000fe400078ec0ff */
        /* <DEDUP_REMOVED lines=17> */
[----:B------:R-:W-:Y:S01]  /*2ae70*/  IMAD.WIDE.U32 R156, P4, R187, R176, R156 ;  /* 0x000000b0bb9c7225 */ /* 0x000fe2000788009c */
[----:B------:R-:W-:Y:S02]  /*2ae80*/  IADD3 R167, P5, PT, R167, R154, RZ ;  /* 0x0000009aa7a77210 */ /* 0x000fe40007fbe0ff */
[----:B------:R-:W-:Y:S01]  /*2ae90*/  IADD3.X R195, P0, PT, R195, R204, RZ, P0, !PT ;  /* 0x000000ccc3c37210 */ /* 0x000fe2000071e4ff */
[----:B------:R-:W-:Y:S01]  /*2aea0*/  IMAD.WIDE.U32 R188, R187, R188, RZ ;  /* 0x000000bcbbbc7225 */ /* 0x000fe200078e00ff */
[----:B------:R-:W-:Y:S02]  /*2aeb0*/  IADD3 R161, P1, PT, R166, R164, RZ ;  /* 0x000000a4a6a17210 */ /* 0x000fe40007f3e0ff */
[----:B------:R-:W-:Y:S01]  /*2aec0*/  IADD3 R164, P6, PT, R165, R152, RZ ;  /* 0x00000098a5a47210 */ /* 0x000fe20007fde0ff */
[----:B------:R-:W-:Y:S01]  /*2aed0*/  IMAD.X R159, RZ, RZ, RZ, P2 ;  /* 0x000000ffff9f7224 */ /* 0x000fe200010e06ff */
[----:B------:R-:W-:Y:S01]  /*2aee0*/  IADD3 R189, P2, PT, R189, R156, RZ ;  /* 0x0000009cbdbd7210 */ /* 0x000fe20007f5e0ff */
[----:B------:R-:W-:Y:S01]  /*2aef0*/  IMAD.MOV.U32 R158, RZ, RZ, R155 ;  /* 0x000000ffff9e7224 */ /* 0x000fe200078e009b */
[----:B------:R-:W-:Y:S01]  /*2af00*/  IADD3.X R156, P0, PT, RZ, R160, RZ, P0, !PT ;  /* 0x000000a0ff9c7210 */ /* 0x000fe2000071e4ff */
[----:B------:R-:W-:Y:S01]  /*2af10*/  IMAD.X R145, RZ, RZ, RZ, P3 ;  /* 0x000000ffff917224 */ /* 0x000fe200018e06ff */
[----:B------:R-:W-:Y:S01]  /*2af20*/  IADD3 R152, P3, PT, R161, R188, RZ ;  /* 0x000000bca1987210 */ /* 0x000fe20007f7e0ff */
[----:B------:R-:W-:Y:S01]  /*2af30*/  IMAD.WIDE.U32.X R158, R211, R143, R158, P5 ;  /* 0x0000008fd39e7225 */ /* 0x000fe200028e049e */
[----:B------:R-:W-:-:S02]  /*2af40*/  MOV R144, R153 ;  /* 0x0000009900907202 */ /* 0x000fc40000000f00 */
[----:B------:R-:W-:Y:S01]  /*2af50*/  IADD3.X R154, P1, PT, R164, R167, RZ, P1, !PT ;  /* 0x000000a7a49a7210 */ /* 0x000fe20000f3e4ff */
[----:B------:R-:W-:Y:S01]  /*2af60*/  IMAD.X R161, RZ, RZ, RZ, P4 ;  /* 0x000000ffffa17224 */ /* 0x000fe200020e06ff */
[----:B------:R-:W-:Y:S01]  /*2af70*/  SHF.L.W.U32.HI R187, R195, 0xd, R156 ;  /* 0x0000000dc3bb7819 */ /* 0x000fe20000010e9c */
[----:B------:R-:W-:Y:S01]  /*2af80*/  IMAD.MOV.U32 R160, RZ, RZ, R157 ;  /* 0x000000ffffa07224 */ /* 0x000fe200078e009d */
        /* <DEDUP_REMOVED lines=43> */
[----:B------:R-:W-:Y:S01]  /*2b240*/  IADD3.X R145, PT, PT, RZ, RZ, RZ, P1, !PT ;  /* 0x000000ffff917210 */ /* 0x000fe20000ffe4ff */
[----:B------:R-:W-:Y:S01]  /*2b250*/  IMAD.MOV.U32 R156, RZ, RZ, R159 ;  /* 0x000000ffff9c7224 */ /* 0x000fe200078e009f */
[----:B------:R-:W-:Y:S01]  /*2b260*/  IADD3 R160, P4, PT, R161, R152, RZ ;  /* 0x00000098a1a07210 */ /* 0x000fe20007f9e0ff */
[----:B------:R-:W-:Y:S02]  /*2b270*/  IMAD.MOV.U32 R144, RZ, RZ, R153 ;  /* 0x000000ffff907224 */ /* 0x000fe400078e0099 */
        /* <DEDUP_REMOVED lines=23> */
[----:B------:R-:W-:-:S03]  /*2b3f0*/  IADD3 R160, P2, PT, R153, R160, RZ ;  /* 0x000000a099a07210 */ /* 0x000fc60007f5e0ff */
        /* <DEDUP_REMOVED lines=9> */
[----:B------:R-:W-:Y:S01]  /*2b490*/  IMAD.MOV.U32 R158, RZ, RZ, R161 ;  /* 0x000000ffff9e7224 */ /* 0x000fe200078e00a1 */
[----:B------:R-:W-:Y:S01]  /*2b4a0*/  MOV R170, R145 ;  /* 0x0000009100aa7202 */ /* 0x000fe20000000f00 */
[----:B------:R-:W-:-:S04]  /*2b4b0*/  IMAD.WIDE.U32.X R162, R211, R190, R162, P4 ;  /* 0x000000bed3a27225 */ /* 0x000fc800020e04a2 */
        /* <DEDUP_REMOVED lines=9> */
[----:B------:R-:W-:-:S03]  /*2b550*/  IMAD.WIDE.U32 R154, R194, 0x13, RZ ;  /* 0x00000013c29a7825 */ /* 0x000fc600078e00ff */
[----:B------:R-:W-:Y:S01]  /*2b560*/  IADD3 R172, PT, PT, R153, R147, RZ ;  /* 0x0000009399ac7210 */ /* 0x000fe20007ffe0ff */
[----:B------:R-:W-:Y:S01]  /*2b570*/  IMAD.WIDE.U32 R160, R195, R152, RZ ;  /* 0x00000098c3a07225 */ /* 0x000fe200078e00ff */
[----:B------:R-:W-:-:S03]  /*2b580*/  IADD3.X R147, PT, PT, R159, R165, R163, P0, P6 ;  /* 0x000000a59f937210 */ /* 0x000fc600007ec4a3 */
[----:B------:R-:W-:Y:S02]  /*2b590*/  IMAD R153, R192, 0x13, RZ ;  /* 0x00000013c0997824 */ /* 0x000fe400078e02ff */
[----:B------:R-:W-:-:S04]  /*2b5a0*/  IMAD.WIDE.U32 R164, R189, R154, RZ ;  /* 0x0000009abda47225 */ /* 0x000fc800078e00ff */
[----:B------:R-:W-:Y:S02]  /*2b5b0*/  IMAD.IADD R153, R155, 0x1, R153 ;  /* 0x000000019b997824 */ /* 0x000fe400078e0299 */
[----:B------:R-:W-:-:S04]  /*2b5c0*/  IMAD.WIDE.U32 R158, R199, R152, RZ ;  /* 0x00000098c79e7225 */ /* 0x000fc800078e00ff */
[----:B------:R-:W-:Y:S01]  /*2b5d0*/  IMAD.WIDE.U32 R160, P6, R172, R199, R160 ;  /* 0x000000c7aca07225 */ /* 0x000fe200078c00a0 */
[----:B------:R-:W-:-:S03]  /*2b5e0*/  IADD3 R185, P0, PT, R185, R158, RZ ;  /* 0x0000009eb9b97210 */ /* 0x000fc60007f1e0ff */
[----:B------:R-:W-:-:S04]  /*2b5f0*/  IMAD.WIDE.U32 R144, R187, R154, RZ ;  /* 0x0000009abb907225 */ /* 0x000fc800078e00ff */
[----:B------:R-:W-:Y:S02]  /*2b600*/  IMAD.X R167, RZ, RZ, RZ, P4 ;  /* 0x000000ffffa77224 */ /* 0x000fe400020e06ff */
[----:B------:R-:W-:-:S04]  /*2b610*/  IMAD.WIDE.U32 R154, R207, R150, RZ ;  /* 0x00000096cf9a7225 */ /* 0x000fc800078e00ff */
[----:B------:R-:W-:-:S04]  /*2b620*/  IMAD.WIDE.U32 R164, P4, R153, R187, R164 ;  /* 0x000000bb99a47225 */ /* 0x000fc800078800a4 */
[----:B------:R-:W-:Y:S01]  /*2b630*/  IMAD.X R171, RZ, RZ, RZ, P1 ;  /* 0x000000ffffab7224 */ /* 0x000fe200008e06ff */
[----:B------:R-:W-:Y:S01]  /*2b640*/  IADD3 R160, P1, PT, R159, R160, RZ ;  /* 0x000000a09fa07210 */ /* 0x000fe20007f3e0ff */
[----:B------:R-:W-:Y:S01]  /*2b650*/  IMAD.MOV.U32 R166, RZ, RZ, R157 ;  /* 0x000000ffffa67224 */ /* 0x000fe200078e009d */
[----:B------:R-:W-:Y:S01]  /*2b660*/  MOV R158, R165 ;  /* 0x000000a5009e7202 */ /* 0x000fe20000000f00 */
        /* <DEDUP_REMOVED lines=8> */
[----:B------:R-:W-:Y:S01]  /*2b6f0*/  IMAD.WIDE.U32.X R170, R143, R184, R170, P3 ;  /* 0x000000b88faa7225 */ /* 0x000fe200018e04aa */
[----:B------:R-:W-:Y:S02]  /*2b700*/  IADD3 R157, P3, PT, R157, R154, RZ ;  /* 0x0000009a9d9d7210 */ /* 0x000fe40007f7e0ff */
[----:B------:R-:W-:Y:S01]  /*2b710*/  IADD3.X R151, P4, PT, R151, R176, RZ, P4, !PT ;  /* 0x000000b097977210 */ /* 0x000fe2000279e4ff */
[----:B------:R-:W-:Y:S01]  /*2b720*/  IMAD.WIDE.U32.X R158, R189, R153, R158, P6 ;  /* 0x00000099bd9e7225 */ /* 0x000fe200030e049e */
[----:B------:R-:W-:-:S03]  /*2b730*/  IADD3 R193, P6, PT, R193, R156, RZ ;  /* 0x0000009cc1c17210 */ /* 0x000fc60007fde0ff */
[----:B------:R-:W-:Y:S01]  /*2b740*/  IMAD.MOV.U32 R144, RZ, RZ, R155 ;  /* 0x000000ffff907224 */ /* 0x000fe200078e009b */
[----:B------:R-:W-:Y:S01]  /*2b750*/  IADD3.X R188, P6, PT, R188, R157, RZ, P6, !PT ;  /* 0x0000009dbcbc7210 */ /* 0x000fe200037de4ff */
[----:B------:R-:W-:-:S04]  /*2b760*/  IMAD.WIDE.U32 R164, R202, R173, RZ ;  /* 0x000000adcaa47225 */ /* 0x000fc800078e00ff */
[----:B------:R-:W-:Y:S02]  /*2b770*/  IMAD.MOV.U32 R162, RZ, RZ, R161 ;  /* 0x000000ffffa27224 */ /* 0x000fe400078e00a1 */
[----:B------:R-:W-:-:S04]  /*2b780*/  IMAD.WIDE.U32.X R166, R211, R192, R166, P2 ;  /* 0x000000c0d3a67225 */ /* 0x000fc800010e04a6 */
[----:B------:R-:W-:-:S04]  /*2b790*/  IMAD.WIDE.U32.X R144, R207, R190, R144, P3 ;  /* 0x000000becf907225 */ /* 0x000fc800018e0490 */
[----:B------:R-:W-:Y:S01]  /*2b7a0*/  IMAD.WIDE.U32 R156, R174, R173, RZ ;  /* 0x000000adae9c7225 */ /* 0x000fe200078e00ff */
[----:B------:R-:W-:-:S03]  /*2b7b0*/  IADD3.X R185, P5, P6, R144, R170, R166, P6, P5 ;  /* 0x000000aa90b97210 */ /* 0x000fc600036aa4a6 */
[----:B------:R-:W-:-:S04]  /*2b7c0*/  IMAD.WIDE.U32 R160, R198, R175, RZ ;  /* 0x000000afc6a07225 */ /* 0x000fc800078e00ff */
[----:B------:R-:W-:Y:S01]  /*2b7d0*/  IMAD.WIDE.U32 R164, P3, R143, R174, R164 ;  /* 0x000000ae8fa47225 */ /* 0x000fe200078600a4 */
[----:B------:R-:W-:-:S03]  /*2b7e0*/  IADD3 R186, P2, PT, R156, R160, RZ ;  /* 0x000000a09cba7210 */ /* 0x000fc60007f5e0ff */
[----:B------:R-:W-:Y:S01]  /*2b7f0*/  IMAD.WIDE.U32.X R162, R195, R172, R162, P1 ;  /* 0x000000acc3a27225 */ /* 0x000fe200008e04a2 */
[----:B------:R-:W-:-:S03]  /*2b800*/  IADD3 R164, P1, PT, R157, R164, RZ ;  /* 0x000000a49da47210 */ /* 0x000fc60007f3e0ff */
        /* <DEDUP_REMOVED lines=29> */
[----:B------:R-:W-:Y:S01]  /*2b9e0*/  IMAD.WIDE.U32 R176, R199, R146, RZ ;  /* 0x00000092c7b07225 */ /* 0x000fe200078e00ff */
[----:B------:R-:W-:-:S03]  /*2b9f0*/  IADD3.X R157, PT, PT, RZ, RZ, RZ, P3, !PT ;  /* 0x000000ffff9d7210 */ /* 0x000fc60001ffe4ff */
[----:B------:R-:W-:Y:S01]  /*2ba00*/  IMAD.X R159, RZ, RZ, RZ, P6 ;  /* 0x000000ffff9f7224 */ /* 0x000fe200030e06ff */
[----:B------:R-:W-:Y:S01]  /*2ba10*/  IADD3 R212, P6, PT, R149, R154, RZ ;  /* 0x0000009a95d47210 */ /* 0x000fe20007fde0ff */
[----:B------:R-:W-:Y:S01]  /*2ba20*/  IMAD.MOV.U32 R158, RZ, RZ, R155 ;  /* 0x000000ffff9e7224 */ /* 0x000fe200078e009b */
[----:B------:R-:W-:Y:S01]  /*2ba30*/  IADD3 R213, P0, PT, R177, R152, RZ ;  /* 0x00000098b1d57210 */ /* 0x000fe20007f1e0ff */
[----:B------:R-:W-:-:S04]  /*2ba40*/  IMAD.WIDE.U32 R166, R189, R146, RZ ;  /* 0x00000092bda67225 */ /* 0x000fc800078e00ff */
[----:B------:R-:W-:Y:S02]  /*2ba50*/  IMAD.MOV.U32 R170, RZ, RZ, R153 ;  /* 0x000000ffffaa7224 */ /* 0x000fe400078e0099 */
[----:B------:R-:W-:-:S04]  /*2ba60*/  IMAD.WIDE.U32.X R152, R189, R168, R158, P6 ;  /* 0x000000a8bd987225 */ /* 0x000fc800030e049e */
[----:B------:R-:W-:-:S04]  /*2ba70*/  IMAD.WIDE.U32 R154, R183, R173, RZ ;  /* 0x000000adb79a7225 */ /* 0x000fc800078e00ff */
[----:B------:R-:W-:-:S04]  /*2ba80*/  IMAD.WIDE.U32 R158, R169, R173, RZ ;  /* 0x000000ada99e7225 */ /* 0x000fc800078e00ff */
[----:B------:R-:W-:-:S04]  /*2ba90*/  IMAD.WIDE.U32 R162, R184, R175, RZ ;  /* 0x000000afb8a27225 */ /* 0x000fc800078e00ff */
[----:B------:R-:W-:-:S04]  /*2baa0*/  IMAD.WIDE.U32 R144, R202, R175, RZ ;  /* 0x000000afca907225 */ /* 0x000fc800078e00ff */
[----:B------:R-:W-:-:S04]  /*2bab0*/  IMAD.WIDE.U32 R172, R207, R194, RZ ;  /* 0x000000c2cfac7225 */ /* 0x000fc800078e00ff */
[----:B------:R-:W-:-:S04]  /*2bac0*/  IMAD.WIDE.U32 R146, R187, R146, RZ ;  /* 0x00000092bb927225 */ /* 0x000fc800078e00ff */
[----:B------:R-:W-:-:S04]  /*2bad0*/  IMAD.WIDE.U32 R166, P5, R187, R208, R166 ;  /* 0x000000d0bba67225 */ /* 0x000fc800078a00a6 */
[----:B------:R-:W-:-:S04]  /*2bae0*/  IMAD.WIDE.U32 R154, P6, R143, R169, R154 ;  /* 0x000000a98f9a7225 */ /* 0x000fc800078c009a */
[----:B------:R-:W-:-:S04]  /*2baf0*/  IMAD.WIDE.U32.X R170, R195, R208, R170, P0 ;  /* 0x000000d0c3aa7225 */ /* 0x000fc800000e04aa */
[----:B------:R-:W-:-:S04]  /*2bb00*/  IMAD.WIDE.U32 R162, P4, R211, R198, R162 ;  /* 0x000000c6d3a27225 */ /* 0x000fc800078800a2 */
[----:B------:R-:W-:-:S04]  /*2bb10*/  IMAD.WIDE.U32 R144, P3, R211, R174, R144 ;  /* 0x000000aed3907225 */ /* 0x000fc80007860090 */
[----:B------:R-:W-:Y:S01]  /*2bb20*/  IMAD.X R169, RZ, RZ, RZ, P5 ;  /* 0x000000ffffa97224 */ /* 0x000fe200028e06ff */
[----:B------:R-:W-:Y:S01]  /*2bb30*/  IADD3 R147, P5, PT, R147, R166, RZ ;  /* 0x000000a693937210 */ /* 0x000fe20007fbe0ff */
[----:B------:R-:W-:-:S04]  /*2bb40*/  IMAD.WIDE.U32 R172, P0, R191, R192, R172 ;  /* 0x000000c0bfac7225 */ /* 0x000fc800078000ac */
[----:B------:R-:W-:Y:S01]  /*2bb50*/  IMAD.WIDE.U32 R174, R174, R175, RZ ;  /* 0x000000afaeae7225 */ /* 0x000fe200078e00ff */
[----:B------:R-:W-:-:S03]  /*2bb60*/  IADD3.X R149, PT, PT, RZ, RZ, RZ, P0, !PT ;  /* 0x000000ffff957210 */ /* 0x000fc600007fe4ff */
[----:B------:R-:W-:Y:S02]  /*2bb70*/  IMAD.MOV.U32 R168, RZ, RZ, R167 ;  /* 0x000000ffffa87224 */ /* 0x000fe400078e00a7 */
[----:B------:R-:W-:Y:S01]  /*2bb80*/  IMAD.X R177, RZ, RZ, RZ, P4 ;  /* 0x000000ffffb17224 */ /* 0x000fe200020e06ff */
[----:B------:R-:W-:Y:S01]  /*2bb90*/  IADD3 R217, P4, PT, R161, R162, RZ ;  /* 0x000000a2a1d97210 */ /* 0x000fe20007f9e0ff */
[----:B------:R-:W-:Y:S01]  /*2bba0*/  IMAD.MOV.U32 R156, RZ, RZ, R165 ;  /* 0x000000ffff9c7224 */ /* 0x000fe200078e00a5 */
[----:B------:R-:W-:Y:S01]  /*2bbb0*/  IADD3 R161, P0, PT, R158, R174, RZ ;  /* 0x000000ae9ea17210 */ /* 0x000fe20007f1e0ff */
[----:B------:R-:W-:Y:S01]  /*2bbc0*/  IMAD.WIDE.U32.X R168, R189, R208, R168, P5 ;  /* 0x000000d0bda87225 */ /* 0x000fe200028e04a8 */
[----:B------:R-:W-:Y:S02]  /*2bbd0*/  IADD3 R166, P5, PT, R159, R154, RZ ;  /* 0x0000009a9fa67210 */ /* 0x000fe40007fbe0ff */
[----:B------:R-:W-:Y:S01]  /*2bbe0*/  MOV R158, R155 ;  /* 0x0000009b009e7202 */ /* 0x000fe20000000f00 */
[----:B------:R-:W-:Y:S01]  /*2bbf0*/  IMAD.X R159, RZ, RZ, RZ, P6 ;  /* 0x000000ffff9f7224 */ /* 0x000fe200030e06ff */
[----:B------:R-:W-:Y:S01]  /*2bc00*/  IADD3 R175, P6, PT, R175, R144, RZ ;  /* 0x00000090afaf7210 */ /* 0x000fe20007fde0ff */
[----:B------:R-:W-:Y:S01]  /*2bc10*/  IMAD.WIDE.U32.X R156, R143, R202, R156, P1 ;  /* 0x000000ca8f9c7225 */ /* 0x000fe200008e049c */
[----:B------:R-:W-:-:S02]  /*2bc20*/  IADD3 R193, P1, PT, R193, R176, RZ ;  /* 0x000000b0c1c17210 */ /* 0x000fc40007f3e0ff */
[----:B------:R-:W-:Y:S01]  /*2bc30*/  IADD3.X R174, P2, PT, R217, R164, RZ, P2, !PT ;  /* 0x000000a4d9ae7210 */ /* 0x000fe2000175e4ff */
[----:B------:R-:W-:Y:S01]  /*2bc40*/  IMAD.WIDE.U32.X R158, R143, R183, R158, P5 ;  /* 0x000000b78f9e7225 */ /* 0x000fe200028e049e */
[----:B------:R-:W-:Y:S02]  /*2bc50*/  IADD3 R143, P5, PT, R193, R148, RZ ;  /* 0x00000094c18f7210 */ /* 0x000fe40007fbe0ff */
[----:B------:R-:W-:Y:S01]  /*2bc60*/  IADD3.X R213, P1, PT, R188, R213, RZ, P1, !PT ;  /* 0x000000d5bcd57210 */ /* 0x000fe20000f3e4ff */
[----:B------:R-:W-:Y:S02]  /*2bc70*/  IMAD.MOV.U32 R176, RZ, RZ, R163 ;  /* 0x000000ffffb07224 */ /* 0x000fe400078e00a3 */
[----:B------:R-:W-:Y:S01]  /*2bc80*/  IMAD.WIDE.U32 R154, R191, R194, RZ ;  /* 0x000000c2bf9a7225 */ /* 0x000fe200078e00ff */
[----:B------:R-:W-:-:S03]  /*2bc90*/  IADD3.X R212, P5, PT, R213, R212, RZ, P5, !PT ;  /* 0x000000d4d5d47210 */ /* 0x000fc60002fbe4ff */
[----:B------:R-:W-:Y:S01]  /*2bca0*/  IMAD.WIDE.U32 R162, R207, R198, RZ ;  /* 0x000000c6cfa27225 */ /* 0x000fe200078e00ff */
[----:B------:R-:W-:-:S03]  /*2bcb0*/  IADD3.X R185, P1, P5, R152, R185, R170, P5, P1 ;  /* 0x000000b998b97210 */ /* 0x000fc60002d224aa */
[----:B------:R-:W-:Y:S01]  /*2bcc0*/  IMAD.WIDE.U32.X R176, R211, R184, R176, P4 ;  /* 0x000000b8d3b07225 */ /* 0x000fe200020e04b0 */
[----:B------:R-:W-:Y:S02]  /*2bcd0*/  IADD3 R193, P4, PT, R155, R172, RZ ;  /* 0x000000ac9bc17210 */ /* 0x000fe40007f9e0ff */
[----:B------:R-:W-:Y:S01]  /*2bce0*/  SHF.L.W.U32.HI R155, R151, 0xd, R160 ;  /* 0x0000000d979b7819 */ /* 0x000fe20000010ea0 */
[----:B------:R-:W-:Y:S01]  /*2bcf0*/  IMAD.X R165, RZ, RZ, RZ, P3 ;  /* 0x000000ffffa57224 */ /* 0x000fe200018e06ff */
[----:B------:R-:W-:Y:S01]  /*2bd00*/  IADD3.X R209, PT, PT, R153, R209, R171, P1, P5 ;  /* 0x000000d199d17210 */ /* 0x000fe20000fea4ab */
[----:B------:R-:W-:Y:S01]  /*2bd10*/  IMAD.MOV.U32 R164, RZ, RZ, R145 ;  /* 0x000000ffffa47224 */ /* 0x000fe200078e0091 */
[----:B------:R-:W-:Y:S01]  /*2bd20*/  IADD3 R183, P3, PT, R186, R154, RZ ;  /* 0x0000009abab77210 */ /* 0x000fe20007f7e0ff */
[----:B------:R-:W-:Y:S01]  /*2bd30*/  IMAD.WIDE.U32 R144, R191, R198, RZ ;  /* 0x000000c6bf907225 */ /* 0x000fe200078e00ff */
[----:B------:R-:W-:-:S03]  /*2bd40*/  IADD3 R204, P5, PT, R155, R204, RZ ;  /* 0x000000cc9bcc7210 */ /* 0x000fc60007fbe0ff */
[----:B------:R-:W-:Y:S01]  /*2bd50*/  IMAD.WIDE.U32.X R164, R211, R202, R164, P6 ;  /* 0x000000cad3a47225 */ /* 0x000fe200030e04a4 */
[----:B------:R-:W-:Y:S02]  /*2bd60*/  IADD3 R171, P1, PT, R161, R144, RZ ;  /* 0x00000090a1ab7210 */ /* 0x000fe40007f3e0ff */
[----:B------:R-:W-:Y:S01]  /*2bd70*/  SHF.L.W.U32.HI R161, R160, 0xd, R201 ;  /* 0x0000000da0a17819 */ /* 0x000fe20000010ec9 */
[----:B------:R-:W-:-:S03]  /*2bd80*/  IMAD.WIDE.U32 R162, P6, R191, R184, R162 ;  /* 0x000000b8bfa27225 */ /* 0x000fc600078c00a2 */
[----:B------:R-:W-:Y:S01]  /*2bd90*/  IADD3.X R210, P5, PT, R161, R210, RZ, P5, !PT ;  /* 0x000000d2a1d27210 */ /* 0x000fe20002fbe4ff */
[----:B------:R-:W-:Y:S01]  /*2bda0*/  IMAD.MOV.U32 R148, RZ, RZ, R173 ;  /* 0x000000ffff947224 */ /* 0x000fe200078e00ad */
[----:B------:R-:W-:Y:S01]  /*2bdb0*/  IADD3.X R153, PT, PT, RZ, RZ, RZ, P6, !PT ;  /* 0x000000ffff997210 */ /* 0x000fe200037fe4ff */
[----:B------:R-:W-:Y:S01]  /*2bdc0*/  IMAD.WIDE.U32 R154, R195, R150, RZ ;  /* 0x00000096c39a7225 */ /* 0x000fe200078e00ff */
[----:B------:R-:W-:Y:S02]  /*2bdd0*/  IADD3 R167, P6, PT, R145, R162, RZ ;  /* 0x000000a291a77210 */ /* 0x000fe40007fde0ff */
[----:B------:R-:W-:Y:S01]  /*2bde0*/  LEA.HI.X R201, P5, R201, R214, RZ, 0xd, P5 ;  /* 0x000000d6c9c97211 */ /* 0x000fe200028b6cff */
[----:B------:R-:W-:Y:S01]  /*2bdf0*/  IMAD.WIDE.U32.X R148, R207, R192, R148, P4 ;  /* 0x000000c0cf947225 */ /* 0x000fe200020e0494 */
[----:B------:R-:W-:Y:S02]  /*2be00*/  IADD3.X R172, P4, PT, R174, R193, RZ, P3, !PT ;  /* 0x000000c1aeac7210 */ /* 0x000fe40001f9e4ff */
[----:B------:R-:W-:Y:S01]  /*2be10*/  IADD3.X R170, PT, PT, RZ, R215, RZ, P5, !PT ;  /* 0x000000d7ffaa7210 */ /* 0x000fe20002ffe4ff */
[----:B------:R-:W-:-:S04]  /*2be20*/  IMAD.WIDE.U32 R154, P3, R199, R190, R154 ;  /* 0x000000bec79a7225 */ /* 0x000fc8000786009a */
[----:B------:R-:W-:-:S04]  /*2be30*/  IMAD.WIDE.U32 R144, R199, R150, RZ ;  /* 0x00000096c7907225 */ /* 0x000fc800078e00ff */
[----:B------:R-:W-:Y:S02]  /*2be40*/  IMAD.MOV.U32 R152, RZ, RZ, R163 ;  /* 0x000000ffff987224 */ /* 0x000fe400078e00a3 */
[----:B------:R-:W-:Y:S01]  /*2be50*/  IMAD.X R163, RZ, RZ, RZ, P3 ;  /* 0x000000ffffa37224 */ /* 0x000fe200018e06ff */
[----:B------:R-:W-:Y:S01]  /*2be60*/  IADD3 R173, P3, PT, R183, R144, RZ ;  /* 0x00000090b7ad7210 */ /* 0x000fe20007f7e0ff */
[----:B------:R-:W-:Y:S01]  /*2be70*/  IMAD.WIDE.U32 R160, R195, R194, RZ ;  /* 0x000000c2c3a07225 */ /* 0x000fe200078e00ff */
[----:B------:R-:W-:Y:S02]  /*2be80*/  IADD3.X R183, P2, P4, R148, R156, R176, P4, P2 ;  /* 0x0000009c94b77210 */ /* 0x000fe400024444b0 */
        /* <DEDUP_REMOVED lines=9> */
[----:B------:R-:W-:Y:S01]  /*2bf20*/  IADD3 R173, P5, PT, R173, R146, RZ ;  /* 0x00000092adad7210 */ /* 0x000fe20007fbe0ff */
[----:B------:R-:W-:Y:S01]  /*2bf30*/  IMAD.WIDE.U32 R144, R189, R150, RZ ;  /* 0x00000096bd907225 */ /* 0x000fe200078e00ff */
[----:B------:R-:W-:Y:S02]  /*2bf40*/  LEA.HI.X R185, P4, R170, R185, RZ, 0xd, P4 ;  /* 0x000000b9aab97211 */ /* 0x000fe40002096cff */
[----:B------:R-:W-:Y:S01]  /*2bf50*/  LOP3.LUT R176, R212, 0x7ffff, RZ, 0xc0, !PT ;  /* 0x0007ffffd4b07812 */ /* 0x000fe200078ec0ff */
[----:B------:R-:W-:Y:S01]  /*2bf60*/  IMAD.X R157, RZ, RZ, RZ, P2 ;  /* 0x000000ffff9d7224 */ /* 0x000fe200010e06ff */
[----:B------:R-:W-:Y:S01]  /*2bf70*/  IADD3 R199, P2, PT, R149, R160, RZ ;  /* 0x000000a095c77210 */ /* 0x000fe20007f5e0ff */
[----:B------:R-:W-:Y:S01]  /*2bf80*/  IMAD.MOV.U32 R162, RZ, RZ, R155 ;  /* 0x000000ffffa27224 */ /* 0x000fe200078e009b */
[----:B------:R-:W-:Y:S01]  /*2bf90*/  IADD3.X R160, P3, PT, R172, R193, RZ, P3, !PT ;  /* 0x000000c1aca07210 */ /* 0x000fe20001f7e4ff */
[----:B------:R-:W-:Y:S01]  /*2bfa0*/  IMAD.MOV.U32 R156, RZ, RZ, R161 ;  /* 0x000000ffff9c7224 */ /* 0x000fe200078e00a1 */
[----:B------:R-:W-:Y:S01]  /*2bfb0*/  SHF.L.W.U32.HI R174, R212, 0xd, R185 ;  /* 0x0000000dd4ae7819 */ /* 0x000fe20000010eb9 */
[----:B------:R-:W-:Y:S01]  /*2bfc0*/  IMAD.WIDE.U32.X R162, R195, R190, R162, P6 ;  /* 0x000000bec3a27225 */ /* 0x000fe200030e04a2 */
[----:B------:R-:W-:-:S03]  /*2bfd0*/  IADD3.X R160, P5, PT, R160, R147, RZ, P5, !PT ;  /* 0x00000093a0a07210 */ /* 0x000fc60002fbe4ff */
[----:B------:R-:W-:-:S04]  /*2bfe0*/  IMAD.WIDE.U32 R144, P6, R187, R190, R144 ;  /* 0x000000bebb907225 */ /* 0x000fc800078c0090 */
[----:B------:R-:W-:Y:S01]  /*2bff0*/  IMAD.WIDE.U32.X R156, R195, R192, R156, P2 ;  /* 0x000000c0c39c7225 */ /* 0x000fe200010e049c */
[----:B------:R-:W-:Y:S02]  /*2c000*/  IADD3 R149, P2, PT, R171, R148, RZ ;  /* 0x00000094ab957210 */ /* 0x000fe40007f5e0ff */
[----:B------:R-:W-:Y:S01]  /*2c010*/  IADD3.X R147, PT, PT, RZ, RZ, RZ, P6, !PT ;  /* 0x000000ffff937210 */ /* 0x000fe200037fe4ff */
[----:B------:R-:W-:Y:S01]  /*2c020*/  IMAD.WIDE.U32 R154, R187, R150, RZ ;  /* 0x00000096bb9a7225 */ /* 0x000fe200078e00ff */
[----:B------:R-:W-:-:S03]  /*2c030*/  IADD3.X R150, P0, PT, R175, R166, RZ, P0, !PT ;  /* 0x000000a6af967210 */ /* 0x000fc6000071e4ff */
[----:B------:R-:W-:Y:S01]  /*2c040*/  IMAD.X R148, RZ, RZ, R209, P4 ;  /* 0x000000ffff947224 */ /* 0x000fe200020e06d1 */
[----:B------:R-:W-:Y:S01]  /*2c050*/  IADD3 R155, P6, PT, R155, R144, RZ ;  /* 0x000000909b9b7210 */ /* 0x000fe20007fde0ff */
[----:B------:R-:W-:Y:S01]  /*2c060*/  IMAD.MOV.U32 R146, RZ, RZ, R145 ;  /* 0x000000ffff927224 */ /* 0x000fe200078e0091 */
[----:B------:R-:W-:Y:S01]  /*2c070*/  IADD3 R174, P4, PT, R174, R173, RZ ;  /* 0x000000adaeae7210 */ /* 0x000fe20007f9e0ff */
[----:B------:R-:W-:Y:S01]  /*2c080*/  IMAD R171, R176, 0x26, RZ ;  /* 0x00000026b0ab7824 */ /* 0x000fe200078e02ff */
[----:B------:R-:W-:Y:S01]  /*2c090*/  SHF.L.W.U32.HI R143, R185, 0xd, R148 ;  /* 0x0000000db98f7819 */ /* 0x000fe20000010e94 */
[----:B------:R-:W-:Y:S01]  /*2c0a0*/  IMAD.WIDE.U32.X R146, R189, R190, R146, P6 ;  /* 0x000000bebd927225 */ /* 0x000fe200030e0492 */
[----:B------:R-:W-:Y:S02]  /*2c0b0*/  IADD3.X R150, P1, PT, R150, R167, RZ, P1, !PT ;  /* 0x000000a796967210 */ /* 0x000fe40000f3e4ff */
[----:B------:R-:W-:Y:S02]  /*2c0c0*/  IADD3.X R144, P4, PT, R143, R160, RZ, P4, !PT ;  /* 0x000000a08f907210 */ /* 0x000fe4000279e4ff */
[----:B------:R-:W-:-:S02]  /*2c0d0*/  IADD3.X R143, P3, P5, R168, R183, R162, P5, P3 ;  /* 0x000000b7a88f7210 */ /* 0x000fc40002d664a2 */
[----:B------:R-:W-:Y:S02]  /*2c0e0*/  IADD3 R154, P6, PT, R149, R154, RZ ;  /* 0x0000009a959a7210 */ /* 0x000fe40007fde0ff */
[----:B------:R-:W-:Y:S02]  /*2c0f0*/  IADD3.X R150, P2, PT, R150, R199, RZ, P2, !PT ;  /* 0x000000c796967210 */ /* 0x000fe4000175e4ff */
[----:B------:R-:W-:Y:S02]  /*2c100*/  IADD3.X R145, P1, P0, R152, R158, R164, P1, P0 ;  /* 0x0000009e98917210 */ /* 0x000fe400008204a4 */
[----:B------:R-:W-:Y:S02]  /*2c110*/  LEA.HI.X R143, P4, R148, R143, RZ, 0xd, P4 ;  /* 0x0000008f948f7211 */ /* 0x000fe40002096cff */
[----:B------:R-:W-:Y:S02]  /*2c120*/  IADD3.X R150, P6, PT, R150, R155, RZ, P6, !PT ;  /* 0x0000009b96967210 */ /* 0x000fe400037de4ff */
[----:B------:R-:W-:-:S02]  /*2c130*/  IADD3.X R160, PT, PT, R169, R191, R163, P3, P5 ;  /* 0x000000bfa9a07210 */ /* 0x000fc40001fea4a3 */
[----:B------:R-:W-:Y:S01]  /*2c140*/  IADD3.X R153, PT, PT, R153, R159, R165, P1, P0 ;  /* 0x0000009f99997210 */ /* 0x000fe20000fe04a5 */
[----:B------:R-:W-:Y:S01]  /*2c150*/  IMAD.WIDE.U32 R158, R174, 0x13, RZ ;  /* 0x00000013ae9e7825 */ /* 0x000fe200078e00ff */
[----:B------:R-:W-:Y:S02]  /*2c160*/  SHF.L.W.U32.HI R175, R144, 0xd, R143 ;  /* 0x0000000d90af7819 */ /* 0x000fe40000010e8f */
[----:B------:R-:W-:Y:S01]  /*2c170*/  IADD3.X R169, P2, P6, R146, R145, R156, P6, P2 ;  /* 0x0000009192a97210 */ /* 0x000fe2000364449c */
[----:B------:R-:W-:Y:S01]  /*2c180*/  IMAD.X R160, RZ, RZ, R160, P4 ;  /* 0x000000ffffa07224 */ /* 0x000fe200020e06a0 */
[----:B------:R-:W-:Y:S01]  /*2c190*/  IADD3 R175, P0, PT, R175, R154, RZ ;  /* 0x0000009aafaf7210 */ /* 0x000fe20007f1e0ff */
[----:B------:R-:W-:Y:S01]  /*2c1a0*/  IMAD.WIDE.U32 R154, R176, R177, RZ ;  /* 0x000000b1b09a7225 */ /* 0x000fe200078e00ff */
[----:B------:R-:W-:Y:S02]  /*2c1b0*/  IADD3.X R164, PT, PT, R147, R153, R157, P2, P6 ;  /* 0x0000009993a47210 */ /* 0x000fe400017ec49d */
[----:B------:R-:W-:Y:S01]  /*2c1c0*/  LOP3.LUT R183, R144, 0x7ffff, RZ, 0xc0, !PT ;  /* 0x0007ffff90b77812 */ /* 0x000fe200078ec0ff */
[----:B------:R-:W-:Y:S01]  /*2c1d0*/  IMAD.WIDE.U32 R152, R177, 0x26, RZ ;  /* 0x00000026b1987825 */ /* 0x000fe200078e00ff */
[----:B------:R-:W-:-:S02]  /*2c1e0*/  SHF.L.W.U32.HI R143, R143, 0xd, R160 ;  /* 0x0000000d8f8f7819 */ /* 0x000fc40000010ea0 */
[----:B------:R-:W-:Y:S01]  /*2c1f0*/  LOP3.LUT R199, R210, 0x7ffff, RZ, 0xc0, !PT ;  /* 0x0007ffffd2c77812 */ /* 0x000fe200078ec0ff */
[----:B------:R-:W-:Y:S01]  /*2c200*/  IMAD.WIDE.U32 R154, P1, R176, R177, R154 ;  /* 0x000000b1b09a7225 */ /* 0x000fe2000782009a */
[----:B------:R-:W-:Y:S02]  /*2c210*/  IADD3.X R150, P0, PT, R143, R150, RZ, P0, !PT ;  /* 0x000000968f967210 */ /* 0x000fe4000071e4ff */
[----:B------:R-:W-:Y:S01]  /*2c220*/  LOP3.LUT R143, R151, 0x7ffff, RZ, 0xc0, !PT ;  /* 0x0007ffff978f7812 */ /* 0x000fe200078ec0ff */
[C---:B------:R-:W-:Y:S01]  /*2c230*/  IMAD.WIDE.U32 R156, R183.reuse, R152, RZ ;  /* 0x00000098b79c7225 */ /* 0x040fe200078e00ff */
[----:B------:R-:W-:Y:S02]  /*2c240*/  LEA.HI.X R169, P0, R160, R169, RZ, 0xd, P0 ;  /* 0x000000a9a0a97211 */ /* 0x000fe40000016cff */
[----:B------:R-:W-:Y:S01]  /*2c250*/  IADD3.X R147, PT, PT, RZ, RZ, RZ, P1, !PT ;  /* 0x000000ffff937210 */ /* 0x000fe20000ffe4ff */
[----:B------:R-:W-:Y:S01]  /*2c260*/  IMAD R165, R183, 0x13, RZ ;  /* 0x00000013b7a57824 */ /* 0x000fe200078e02ff */
[C---:B------:R-:W-:Y:S01]  /*2c270*/  LOP3.LUT R185, R150.reuse, 0x7ffff, RZ, 0xc0, !PT ;  /* 0x0007ffff96b97812 */ /* 0x040fe200078ec0ff */
[----:B------:R-:W-:Y:S01]  /*2c280*/  IMAD.IADD R171, R153, 0x1, R171 ;  /* 0x0000000199ab7824 */ /* 0x000fe200078e02ab */
[----:B------:R-:W-:Y:S01]  /*2c290*/  SHF.L.W.U32.HI R161, R150, 0xd, R169 ;  /* 0x0000000d96a17819 */ /* 0x000fe20000010ea9 */
[----:B------:R-:W-:-:S04]  /*2c2a0*/  IMAD.WIDE.U32 R148, R183, R158, RZ ;  /* 0x0000009eb7947225 */ /* 0x000fc800078e00ff */
[----:B------:R-:W-:Y:S02]  /*2c2b0*/  IMAD.IADD R165, R159, 0x1, R165 ;  /* 0x000000019fa57824 */ /* 0x000fe400078e02a5 */
[----:B------:R-:W-:-:S04]  /*2c2c0*/  IMAD.WIDE.U32 R144, R177, R177, RZ ;  /* 0x000000b1b1907225 */ /* 0x000fc800078e00ff */
[----:B------:R-:W-:Y:S01]  /*2c2d0*/  IMAD.WIDE.U32 R156, P1, R171, R174, R156 ;  /* 0x000000aeab9c7225 */ /* 0x000fe2000782009c */
[----:B------:R-:W-:-:S03]  /*2c2e0*/  IADD3 R184, P5, PT, R145, R154, RZ ;  /* 0x0000009a91b87210 */ /* 0x000fc60007fbe0ff */
[----:B------:R-:W-:Y:S01]  /*2c2f0*/  IMAD.WIDE.U32 R162, R174, R152, RZ ;  /* 0x00000098aea27225 */ /* 0x000fe200078e00ff */
[----:B------:R-:W-:-:S03]  /*2c300*/  MOV R166, R157 ;  /* 0x0000009d00a67202 */ /* 0x000fc60000000f00 */
[----:B------:R-:W-:-:S04]  /*2c310*/  IMAD.WIDE.U32 R148, P2, R165, R174, R148 ;  /* 0x000000aea5947225 */ /* 0x000fc80007840094 */
[----:B------:R-:W-:-:S04]  /*2c320*/  IMAD.WIDE.U32 R158, R174, R158, RZ ;  /* 0x0000009eae9e7225 */ /* 0x000fc800078e00ff */
[----:B------:R-:W-:Y:S02]  /*2c330*/  IMAD.MOV.U32 R146, RZ, RZ, R155 ;  /* 0x000000ffff927224 */ /* 0x000fe400078e009b */
[----:B------:R-:W-:Y:S01]  /*2c340*/  IMAD.X R167, RZ, RZ, RZ, P1 ;  /* 0x000000ffffa77224 */ /* 0x000fe200008e06ff */
[----:B------:R-:W-:Y:S01]  /*2c350*/  IADD3 R186, P1, PT, R163, R156, RZ ;  /* 0x0000009ca3ba7210 */ /* 0x000fe20007f3e0ff */
[----:B------:R-:W-:-:S04]  /*2c360*/  IMAD.WIDE.U32 R154, R175, R152, RZ ;  /* 0x00000098af9a7225 */ /* 0x000fc800078e00ff */
[----:B------:R-:W-:Y:S01]  /*2c370*/  IMAD.X R157, RZ, RZ, RZ, P2 ;  /* 0x000000ffff9d7224 */ /* 0x000fe200010e06ff */
[----:B------:R-:W-:Y:S01]  /*2c380*/  IADD3 R173, P2, PT, R159, R148, RZ ;  /* 0x000000949fad7210 */ /* 0x000fe20007f5e0ff */
[----:B------:R-:W-:Y:S01]  /*2c390*/  IMAD.MOV.U32 R156, RZ, RZ, R149 ;  /* 0x000000ffff9c7224 */ /* 0x000fe200078e0095 */
[----:B------:R-:W-:Y:S01]  /*2c3a0*/  IADD3 R145, P3, PT, R154, R158, RZ ;  /* 0x0000009e9a917210 */ /* 0x000fe20007f7e0ff */
[----:B------:R-:W-:-:S04]  /*2c3b0*/  IMAD.WIDE.U32 R152, R185, R152, RZ ;  /* 0x00000098b9987225 */ /* 0x000fc800078e00ff */
[----:B------:R-:W-:-:S04]  /*2c3c0*/  IMAD.WIDE.U32 R160, R161, 0x13, R142 ;  /* 0x00000013a1a07825 */ /* 0x000fc800078e008e */
[----:B------:R-:W-:-:S04]  /*2c3d0*/  IMAD.WIDE.U32 R148, R174, 0x26, RZ ;  /* 0x00000026ae947825 */ /* 0x000fc800078e00ff */
[----:B------:R-:W-:Y:S02]  /*2c3e0*/  IMAD R151, R183, 0x26, RZ ;  /* 0x00000026b7977824 */ /* 0x000fe400078e02ff */
[----:B------:R-:W-:Y:S02]  /*2c3f0*/  IMAD.X R150, RZ, RZ, R164, P0 ;  /* 0x000000ffff967224 */ /* 0x000fe400000e06a4 */
[----:B------:R-:W-:Y:S01]  /*2c400*/  IMAD.WIDE.U32 R152, P0, R171, R175, R152 ;  /* 0x000000afab987225 */ /* 0x000fe20007800098 */
[----:B------:R-:W-:Y:S02]  /*2c410*/  IADD3 R170, PT, PT, R149, R151, RZ ;  /* 0x0000009795aa7210 */ /* 0x000fe40007ffe0ff */
[----:B------:R-:W-:Y:S01]  /*2c420*/  SHF.L.W.U32.HI R169, R169, 0xd, R150 ;  /* 0x0000000da9a97819 */ /* 0x000fe20000010e96 */
[----:B------:R-:W-:Y:S01]  /*2c430*/  IMAD.WIDE.U32.X R142, R165, R183, R156, P2 ;  /* 0x000000b7a58e7225 */ /* 0x000fe200010e049c */
[----:B------:R-:W-:-:S03]  /*2c440*/  IADD3 R168, P2, PT, R155, R152, RZ ;  /* 0x000000989ba87210 */ /* 0x000fc60007f5e0ff */
[----:B------:R-:W-:Y:S01]  /*2c450*/  IMAD.WIDE.U32 R158, R160, R160, RZ ;  /* 0x000000a0a09e7225 */ /* 0x000fe200078e00ff */
[----:B------:R-:W-:-:S03]  /*2c460*/  IADD3.X R168, P3, PT, R168, R173, RZ, P3, !PT ;  /* 0x000000ada8a87210 */ /* 0x000fc60001f7e4ff */
[----:B------:R-:W-:-:S04]  /*2c470*/  IMAD.WIDE.U32 R156, R185, R148, RZ ;  /* 0x00000094b99c7225 */ /* 0x000fc800078e00ff */
[----:B------:R-:W-:Y:S01]  /*2c480*/  IMAD.X R151, RZ, RZ, RZ, P0 ;  /* 0x000000ffff977224 */ /* 0x000fe200000e06ff */
[----:B------:R-:W-:Y:S01]  /*2c490*/  IADD3 R191, P0, PT, R158, R162, RZ ;  /* 0x000000a29ebf7210 */ /* 0x000fe20007f1e0ff */
[----:B------:R-:W-:-:S04]  /*2c4a0*/  IMAD.WIDE.U32 R162, R175, 0x13, RZ ;  /* 0x00000013afa27825 */ /* 0x000fc800078e00ff */
[----:B------:R-:W-:-:S04]  /*2c4b0*/  IMAD.WIDE.U32 R154, P4, R170, R175, R156 ;  /* 0x000000afaa9a7225 */ /* 0x000fc8000788009c */
[C---:B------:R-:W-:Y:S02]  /*2c4c0*/  IMAD R157, R185.reuse, 0x13, RZ ;  /* 0x00000013b99d7824 */ /* 0x040fe400078e02ff */
[----:B------:R-:W-:-:S03]  /*2c4d0*/  IMAD.WIDE.U32 R164, R185, R162, RZ ;  /* 0x000000a2b9a47225 */ /* 0x000fc600078e00ff */
[----:B------:R-:W-:Y:S01]  /*2c4e0*/  IADD3 R158, PT, PT, R163, R157, RZ ;  /* 0x0000009da39e7210 */ /* 0x000fe20007ffe0ff */
[----:B------:R-:W-:Y:S02]  /*2c4f0*/  IMAD R169, R169, 0x13, RZ ;  /* 0x00000013a9a97824 */ /* 0x000fe400078e02ff */
[----:B------:R-:W-:-:S04]  /*2c500*/  IMAD.WIDE.U32.X R166, R171, R183, R166, P1 ;  /* 0x000000b7aba67225 */ /* 0x000fc800008e04a6 */
[----:B------:R-:W-:Y:S02]  /*2c510*/  IMAD.IADD R189, R161, 0x1, R169 ;  /* 0x00000001a1bd7824 */ /* 0x000fe400078e02a9 */
[----:B------:R-:W-:-:S03]  /*2c520*/  IMAD.WIDE.U32 R164, P1, R158, R175, R164 ;  /* 0x000000af9ea47225 */ /* 0x000fc600078200a4 */
[----:B------:R-:W-:Y:S01]  /*2c530*/  LOP3.LUT R169, R189, 0x7ffff, RZ, 0xc0, !PT ;  /* 0x0007ffffbda97812 */ /* 0x000fe200078ec0ff */
[----:B------:R-:W-:-:S04]  /*2c540*/  IMAD.WIDE.U32 R148, R175, R148, RZ ;  /* 0x00000094af947225 */ /* 0x000fc800078e00ff */
[----:B------:R-:W-:Y:S02]  /*2c550*/  IMAD.MOV.U32 R150, RZ, RZ, R153 ;  /* 0x000000ffff967224 */ /* 0x000fe400078e0099 */
[----:B------:R-:W-:Y:S02]  /*2c560*/  IMAD.MOV.U32 R152, RZ, RZ, R155 ;  /* 0x000000ffff987224 */ /* 0x000fe400078e009b */
[----:B------:R-:W-:-:S04]  /*2c570*/  IMAD.WIDE.U32 R162, R175, R162, RZ ;  /* 0x000000a2afa27225 */ /* 0x000fc800078e00ff */
[----:B------:R-:W-:Y:S01]  /*2c580*/  IMAD.X R155, RZ, RZ, RZ, P1 ;  /* 0x000000ffff9b7224 */ /* 0x000fe200008e06ff */
[----:B------:R-:W-:Y:S01]  /*2c590*/  LEA.HI R195, P1, R189, R204, RZ, 0xd ;  /* 0x000000ccbdc37211 */ /* 0x000fe200078368ff */
[----:B------:R-:W-:Y:S01]  /*2c5a0*/  IMAD.X R153, RZ, RZ, RZ, P4 ;  /* 0x000000ffff997224 */ /* 0x000fe200020e06ff */
[C---:B------:R-:W-:Y:S01]  /*2c5b0*/  SHF.L.U64.HI R189, R160.reuse, 0x1, R189 ;  /* 0x00000001a0bd7819 */ /* 0x040fe200000102bd */
[----:B------:R-:W-:Y:S01]  /*2c5c0*/  IMAD.WIDE.U32.X R150, R171, R185, R150, P2 ;  /* 0x000000b9ab967225 */ /* 0x000fe200010e0496 */
[----:B------:R-:W-:Y:S02]  /*2c5d0*/  IADD3 R149, P4, PT, R149, R154, RZ ;  /* 0x0000009a95957210 */ /* 0x000fe40007f9e0ff */
[----:B------:R-:W-:Y:S01]  /*2c5e0*/  IADD3 R187, P2, PT, R163, R164, RZ ;  /* 0x000000a4a3bb7210 */ /* 0x000fe20007f5e0ff */
[----:B------:R-:W-:Y:S01]  /*2c5f0*/  IMAD.WIDE.U32 R156, R169, R160, RZ ;  /* 0x000000a0a99c7225 */ /* 0x000fe200078e00ff */
[----:B------:R-:W-:Y:S02]  /*2c600*/  MOV R154, R165 ;  /* 0x000000a5009a7202 */ /* 0x000fe40000000f00 */
[----:B------:R-:W-:Y:S01]  /*2c610*/  LOP3.LUT R189, R189, 0xfffff, RZ, 0xc0, !PT ;  /* 0x000fffffbdbd7812 */ /* 0x000fe200078ec0ff */
[----:B------:R-:W-:-:S02]  /*2c620*/  IMAD.SHL.U32 R188, R160, 0x2, RZ ;  /* 0x00000002a0bc7824 */ /* 0x000fc400078e00ff */
[----:B------:R-:W-:-:S03]  /*2c630*/  IMAD.WIDE.U32.X R154, R158, R185, R154, P2 ;  /* 0x000000b99e9a7225 */ /* 0x000fc600010e049a */
[----:B------:R-:W-:Y:S01]  /*2c640*/  LOP3.LUT R188, R188, 0xfffffffe, RZ, 0xc0, !PT ;  /* 0xfffffffebcbc7812 */ /* 0x000fe200078ec0ff */
[----:B------:R-:W-:Y:S02]  /*2c650*/  IMAD.X R199, RZ, RZ, R199, P1 ;  /* 0x000000ffffc77224 */ /* 0x000fe400008e06c7 */
[----:B------:R-:W-:-:S04]  /*2c660*/  IMAD.WIDE.U32 R164, R195, 0x26, RZ ;  /* 0x00000026c3a47825 */ /* 0x000fc800078e00ff */
[----:B------:R-:W-:-:S04]  /*2c670*/  IMAD.WIDE.U32 R156, P2, R169, R160, R156 ;  /* 0x000000a0a99c7225 */ /* 0x000fc8000784009c */
[----:B------:R-:W-:-:S04]  /*2c680*/  IMAD.WIDE.U32 R160, R189, R195, RZ ;  /* 0x000000c3bda07225 */ /* 0x000fc800078e00ff */
[----:B------:R-:W-:Y:S02]  /*2c690*/  IMAD R163, R199, 0x26, RZ ;  /* 0x00000026c7a37824 */ /* 0x000fe400078e02ff */
[----:B------:R-:W-:Y:S01]  /*2c6a0*/  IMAD.WIDE.U32.X R152, R170, R185, R152, P4 ;  /* 0x000000b9aa987225 */ /* 0x000fe200020e0498 */
[----:B------:R-:W-:-:S03]  /*2c6b0*/  MOV R170, R157 ;  /* 0x0000009d00aa7202 */ /* 0x000fc60000000f00 */
[----:B------:R-:W-:Y:S01]  /*2c6c0*/  IMAD.X R171, RZ, RZ, RZ, P2 ;  /* 0x000000ffffab7224 */ /* 0x000fe200010e06ff */
[----:B------:R-:W-:Y:S01]  /*2c6d0*/  IADD3 R201, P2, PT, R159, R156, RZ ;  /* 0x0000009c9fc97210 */ /* 0x000fe20007f5e0ff */
[----:B------:R-:W-:-:S04]  /*2c6e0*/  IMAD.WIDE.U32 R172, R185, R164, RZ ;  /* 0x000000a4b9ac7225 */ /* 0x000fc800078e00ff */
[----:B------:R-:W-:-:S04]  /*2c6f0*/  IMAD.WIDE.U32 R158, R188, R195, RZ ;  /* 0x000000c3bc9e7225 */ /* 0x000fc800078e00ff */
[----:B------:R-:W-:Y:S01]  /*2c700*/  IMAD.WIDE.U32 R160, P1, R188, R199, R160 ;  /* 0x000000c7bca07225 */ /* 0x000fe200078200a0 */
[----:B------:R-:W-:-:S03]  /*2c710*/  IADD3 R190, P4, PT, R145, R158, RZ ;  /* 0x0000009e91be7210 */ /* 0x000fc60007f9e0ff */
[----:B------:R-:W-:Y:S02]  /*2c720*/  IMAD.IADD R163, R165, 0x1, R163 ;  /* 0x00000001a5a37824 */ /* 0x000fe400078e02a3 */
        /* <DEDUP_REMOVED lines=9> */
[----:B------:R-:W-:Y:S01]  /*2c7c0*/  SHF.L.U32 R172, R195, 0x1, RZ ;  /* 0x00000001c3ac7819 */ /* 0x000fe200000006ff */
        /* <DEDUP_REMOVED lines=9> */
[----:B------:R-:W-:-:S03]  /*2c860*/  IADD3 R193, P2, PT, R160, R162, RZ ;  /* 0x000000a2a0c17210 */ /* 0x000fc60007f5e0ff */
[----:B------:R-:W-:Y:S01]  /*2c870*/  IMAD.X R145, RZ, RZ, RZ, P1 ;  /* 0x000000ffff917224 */ /* 0x000fe200008e06ff */
[----:B------:R-:W-:Y:S01]  /*2c880*/  IADD3 R160, P1, PT, R191, R164, RZ ;  /* 0x000000a4bfa07210 */ /* 0x000fe20007f3e0ff */
[C---:B------:R-:W-:Y:S01]  /*2c890*/  IMAD.WIDE.U32 R162, R195.reuse, R195, RZ ;  /* 0x000000c3c3a27225 */ /* 0x040fe200078e00ff */
[----:B------:R-:W-:-:S03]  /*2c8a0*/  SHF.L.U64.HI R191, R195, 0x1, R199 ;  /* 0x00000001c3bf7819 */ /* 0x000fc600000102c7 */
[----:B------:R-:W-:Y:S01]  /*2c8b0*/  IMAD.WIDE.U32 R164, R175, R188, RZ ;  /* 0x000000bcafa47225 */ /* 0x000fe200078e00ff */
[----:B------:R-:W-:-:S03]  /*2c8c0*/  IADD3 R198, P4, PT, R163, R158, RZ ;  /* 0x0000009ea3c67210 */ /* 0x000fc60007f9e0ff */
[----:B------:R-:W-:Y:S01]  /*2c8d0*/  IMAD.WIDE.U32 R142, R176, R188, RZ ;  /* 0x000000bcb08e7225 */ /* 0x000fe200078e00ff */
[----:B------:R-:W-:Y:S02]  /*2c8e0*/  IADD3 R173, P0, PT, R164, R144, RZ ;  /* 0x00000090a4ad7210 */ /* 0x000fe40007f1e0ff */
[----:B------:R-:W-:Y:S01]  /*2c8f0*/  IADD3.X R164, P1, PT, R150, R207, RZ, P1, !PT ;  /* 0x000000cf96a47210 */ /* 0x000fe20000f3e4ff */
[----:B------:R-:W-:Y:S02]  /*2c900*/  IMAD.MOV.U32 R144, RZ, RZ, R159 ;  /* 0x000000ffff907224 */ /* 0x000fe400078e009f */
[----:B------:R-:W-:-:S04]  /*2c910*/  IMAD.WIDE.U32 R156, R177, R188, RZ ;  /* 0x000000bcb19c7225 */ /* 0x000fc800078e00ff */
[----:B------:R-:W-:Y:S01]  /*2c920*/  IMAD.WIDE.U32.X R144, R199, R199, R144, P4 ;  /* 0x000000c7c7907225 */ /* 0x000fe200020e0490 */
[----:B------:R-:W-:Y:S02]  /*2c930*/  IADD3.X R199, P1, P6, R168, R170, R166, P1, P3 ;  /* 0x000000aaa8c77210 */ /* 0x000fe40000e264a6 */
[----:B------:R-:W-:Y:S01]  /*2c940*/  IADD3 R195, P3, PT, R162, R148, RZ ;  /* 0x00000094a2c37210 */ /* 0x000fe20007f7e0ff */
[----:B------:R-:W-:Y:S01]  /*2c950*/  IMAD.WIDE.U32 R150, P4, R189, R177, R142 ;  /* 0x000000b1bd967225 */ /* 0x000fe2000788008e */
[----:B------:R-:W-:Y:S02]  /*2c960*/  IADD3.X R166, PT, PT, R169, R171, R167, P1, P6 ;  /* 0x000000aba9a67210 */ /* 0x000fe40000fec4a7 */
[----:B------:R-:W-:Y:S01]  /*2c970*/  SHF.L.W.U32.HI R163, R164, 0xd, R199 ;  /* 0x0000000da4a37819 */ /* 0x000fe20000010ec7 */
[----:B------:R-:W-:Y:S01]  /*2c980*/  IMAD.X R159, RZ, RZ, RZ, P4 ;  /* 0x000000ffff9f7224 */ /* 0x000fe200020e06ff */
[----:B------:R-:W-:Y:S01]  /*2c990*/  SHF.L.W.U32.HI R167, R199, 0xd, R166 ;  /* 0x0000000dc7a77819 */ /* 0x000fe20000010ea6 */
[----:B------:R-:W-:Y:S01]  /*2c9a0*/  IMAD.WIDE.U32 R142, R176, R172, RZ ;  /* 0x000000acb08e7225 */ /* 0x000fe200078e00ff */
[----:B------:R-:W-:-:S02]  /*2c9b0*/  IADD3 R168, P4, PT, R163, R190, RZ ;  /* 0x000000bea3a87210 */ /* 0x000fc40007f9e0ff */
[----:B------:R-:W-:Y:S01]  /*2c9c0*/  IADD3 R148, P1, PT, R157, R150, RZ ;  /* 0x000000969d947210 */ /* 0x000fe20007f3e0ff */
[----:B------:R-:W-:Y:S01]  /*2c9d0*/  IMAD.MOV.U32 R158, RZ, RZ, R151 ;  /* 0x000000ffff9e7224 */ /* 0x000fe200078e0097 */
[----:B------:R-:W-:Y:S01]  /*2c9e0*/  IADD3.X R167, P4, PT, R167, R194, RZ, P4, !PT ;  /* 0x000000c2a7a77210 */ /* 0x000fe2000279e4ff */
[----:B------:R-:W-:Y:S01]  /*2c9f0*/  IMAD.WIDE.U32 R142, P6, R191, R177, R142 ;  /* 0x000000b1bf8e7225 */ /* 0x000fe200078c008e */
[----:B------:R-:W-:Y:S02]  /*2ca00*/  IADD3.X R149, P3, PT, R149, R198, RZ, P3, !PT ;  /* 0x000000c695957210 */ /* 0x000fe40001f7e4ff */
[----:B------:R-:W-:Y:S01]  /*2ca10*/  IADD3.X R166, P4, PT, RZ, R192, RZ, P4, !PT ;  /* 0x000000c0ffa67210 */ /* 0x000fe2000279e4ff */
[----:B------:R-:W-:-:S04]  /*2ca20*/  IMAD.WIDE.U32 R150, R177, R172, RZ ;  /* 0x000000acb1967225 */ /* 0x000fc800078e00ff */
[----:B------:R-:W-:Y:S01]  /*2ca30*/  IMAD.WIDE.U32.X R158, R189, R176, R158, P1 ;  /* 0x000000b0bd9e7225 */ /* 0x000fe200008e049e */
[----:B------:R-:W-:Y:S02]  /*2ca40*/  IADD3 R169, P1, PT, R195, R156, RZ ;  /* 0x0000009cc3a97210 */ /* 0x000fe40007f3e0ff */
[----:B------:R-:W-:Y:S01]  /*2ca50*/  MOV R156, R143 ;  /* 0x0000008f009c7202 */ /* 0x000fe20000000f00 */
[----:B------:R-:W-:Y:S01]  /*2ca60*/  IMAD.X R157, RZ, RZ, RZ, P6 ;  /* 0x000000ffff9d7224 */ /* 0x000fe200030e06ff */
[----:B------:R-:W-:Y:S01]  /*2ca70*/  IADD3 R190, P6, PT, R151, R142, RZ ;  /* 0x0000008e97be7210 */ /* 0x000fe20007fde0ff */
[----:B------:R-:W-:Y:S01]  /*2ca80*/  IMAD.X R170, RZ, RZ, R186, P4 ;  /* 0x000000ffffaa7224 */ /* 0x000fe200020e06ba */
[----:B------:R-:W-:Y:S01]  /*2ca90*/  IADD3.X R151, P1, PT, R149, R148, RZ, P1, !PT ;  /* 0x0000009495977210 */ /* 0x000fe20000f3e4ff */
[----:B------:R-:W-:Y:S01]  /*2caa0*/  IMAD.WIDE.U32 R162, R183, R188, RZ ;  /* 0x000000bcb7a27225 */ /* 0x000fe200078e00ff */
[C---:B------:R-:W-:Y:S02]  /*2cab0*/  SHF.L.W.U32.HI R142, R167.reuse, 0xd, R166 ;  /* 0x0000000da78e7819 */ /* 0x040fe40000010ea6 */
[----:B------:R-:W-:Y:S01]  /*2cac0*/  LOP3.LUT R167, R167, 0x7ffff, RZ, 0xc0, !PT ;  /* 0x0007ffffa7a77812 */ /* 0x000fe200078ec0ff */
[----:B------:R-:W-:Y:S01]  /*2cad0*/  IMAD.WIDE.U32.X R146, R176, R176, R146, P5 ;  /* 0x000000b0b0927225 */ /* 0x000fe200028e0492 */
[----:B------:R-:W-:-:S02]  /*2cae0*/  IADD3.X R143, P1, P5, R158, R144, R152, P1, P3 ;  /* 0x000000909e8f7210 */ /* 0x000fc40000d26498 */
[----:B------:R-:W-:Y:S01]  /*2caf0*/  IADD3 R142, P4, PT, R142, R169, RZ ;  /* 0x000000a98e8e7210 */ /* 0x000fe20007f9e0ff */
[----:B------:R-:W-:Y:S01]  /*2cb00*/  IMAD.WIDE.U32 R148, R185, R188, RZ ;  /* 0x000000bcb9947225 */ /* 0x000fe200078e00ff */
[----:B------:R-:W-:Y:S02]  /*2cb10*/  SHF.L.W.U32.HI R158, R166, 0xd, R170 ;  /* 0x0000000da69e7819 */ /* 0x000fe40000010eaa */
[----:B------:R-:W-:Y:S01]  /*2cb20*/  IADD3.X R166, PT, PT, R159, R145, R153, P1, P5 ;  /* 0x000000919fa67210 */ /* 0x000fe20000fea499 */
[----:B------:R-:W-:Y:S01]  /*2cb30*/  IMAD.WIDE.U32 R162, P3, R189, R174, R162 ;  /* 0x000000aebda27225 */ /* 0x000fe200078600a2 */
[----:B------:R-:W-:Y:S02]  /*2cb40*/  IADD3.X R158, P4, PT, R158, R151, RZ, P4, !PT ;  /* 0x000000979e9e7210 */ /* 0x000fe4000279e4ff */
[----:B------:R-:W-:Y:S01]  /*2cb50*/  IADD3 R150, P1, PT, R193, R150, RZ ;  /* 0x00000096c1967210 */ /* 0x000fe20007f3e0ff */
[----:B------:R-:W-:Y:S01]  /*2cb60*/  IMAD.WIDE.U32.X R156, R191, R176, R156, P6 ;  /* 0x000000b0bf9c7225 */ /* 0x000fe200030e049c */
[----:B------:R-:W-:-:S03]  /*2cb70*/  IADD3 R144, P5, PT, R161, R162, RZ ;  /* 0x000000a2a1907210 */ /* 0x000fc60007fbe0ff */
[----:B------:R-:W-:Y:S01]  /*2cb80*/  IMAD.WIDE.U32 R148, P6, R189, R175, R148 ;  /* 0x000000afbd947225 */ /* 0x000fe200078c0094 */
[----:B------:R-:W-:Y:S02]  /*2cb90*/  IADD3.X R159, P2, PT, R187, R144, RZ, P2, !PT ;  /* 0x00000090bb9f7210 */ /* 0x000fe4000175e4ff */
        /* <DEDUP_REMOVED lines=18> */
[----:B------:R-:W-:Y:S01]  /*2ccc0*/  MOV R148, R153 ;  /* 0x0000009900947202 */ /* 0x000fe20000000f00 */
[----:B------:R-:W-:Y:S01]  /*2ccd0*/  IMAD.MOV.U32 R150, RZ, RZ, R149 ;  /* 0x000000ffff967224 */ /* 0x000fe200078e0095 */
[----:B------:R-:W-:Y:S01]  /*2cce0*/  IADD3.X R184, P0, PT, R184, R165, RZ, P0, !PT ;  /* 0x000000a5b8b87210 */ /* 0x000fe2000071e4ff */
[----:B------:R-:W-:Y:S01]  /*2ccf0*/  IMAD.X R149, RZ, RZ, RZ, P5 ;  /* 0x000000ffff957224 */ /* 0x000fe200028e06ff */
        /* <DEDUP_REMOVED lines=23> */
.L_x_52:
        /* <DEDUP_REMOVED lines=9> */
[----:B------:R-:W-:-:S04]  /*2cf00*/  IMAD.WIDE.U32 R150, R175, R160, RZ ;  /* 0x000000a0af967225 */ /* 0x000fc800078e00ff */
[----:B------:R-:W-:Y:S02]  /*2cf10*/  IMAD.IADD R162, R149, 0x1, R145 ;  /* 0x0000000195a27824 */ /* 0x000fe400078e0291 */
[----:B------:R-:W-:-:S04]  /*2cf20*/  IMAD.WIDE.U32 R156, R160, R160, RZ ;  /* 0x000000a0a09c7225 */ /* 0x000fc800078e00ff */
[----:B------:R-:W-:-:S04]  /*2cf30*/  IMAD.WIDE.U32 R144, R154, R143, RZ ;  /* 0x0000008f9a907225 */ /* 0x000fc800078e00ff */
[----:B------:R-:W-:Y:S01]  /*2cf40*/  IMAD.WIDE.U32 R150, P0, R160, R175, R150 ;  /* 0x000000afa0967225 */ /* 0x000fe20007800096 */
[----:B------:R-:W-:-:S03]  /*2cf50*/  IADD3 R159, P1, PT, R156, R144, RZ ;  /* 0x000000909c9f7210 */ /* 0x000fc60007f3e0ff */
[----:B------:R-:W-:Y:S01]  /*2cf60*/  IMAD.WIDE.U32 R152, R169, R148, RZ ;  /* 0x00000094a9987225 */ /* 0x000fe200078e00ff */
[----:B------:R-:W-:-:S03]  /*2cf70*/  IADD3 R184, P2, PT, R157, R150, RZ ;  /* 0x000000969db87210 */ /* 0x000fc60007f5e0ff */
[----:B------:R-:W-:-:S04]  /*2cf80*/  IMAD.WIDE.U32 R148, R171, R148, RZ ;  /* 0x00000094ab947225 */ /* 0x000fc800078e00ff */
[----:B------:R-:W-:Y:S01]  /*2cf90*/  IMAD.X R147, RZ, RZ, RZ, P0 ;  /* 0x000000ffff937224 */ /* 0x000fe200000e06ff */
[----:B------:R-:W-:Y:S01]  /*2cfa0*/  IADD3 R144, P6, PT, R159, R148, RZ ;  /* 0x000000949f907210 */ /* 0x000fe20007fde0ff */
[----:B------:R-:W-:Y:S02]  /*2cfb0*/  IMAD.MOV.U32 R146, RZ, RZ, R151 ;  /* 0x000000ffff927224 */ /* 0x000fe400078e0097 */
[----:B------:R-:W-:-:S04]  /*2cfc0*/  IMAD.WIDE.U32 R152, P0, R171, R162, R152 ;  /* 0x000000a2ab987225 */ /* 0x000fc80007800098 */
[----:B------:R-:W-:Y:S01]  /*2cfd0*/  IMAD.WIDE.U32 R158, R173, R168, RZ ;  /* 0x000000a8ad9e7225 */ /* 0x000fe200078e00ff */
[----:B------:R-:W-:-:S03]  /*2cfe0*/  IADD3 R186, P4, PT, R149, R152, RZ ;  /* 0x0000009895ba7210 */ /* 0x000fc60007f9e0ff */
[----:B------:R-:W-:Y:S01]  /*2cff0*/  IMAD.WIDE.U32.X R146, R175, R175, R146, P2 ;  /* 0x000000afaf927225 */ /* 0x000fe200010e0492 */
[----:B------:R-:W-:-:S03]  /*2d000*/  LOP3.LUT R175, R166, 0x7ffff, RZ, 0xc0, !PT ;  /* 0x0007ffffa6af7812 */ /* 0x000fc600078ec0ff */
[----:B------:R-:W-:Y:S02]  /*2d010*/  IMAD R161, R183, 0x26, RZ ;  /* 0x00000026b7a17824 */ /* 0x000fe400078e02ff */
        /* <DEDUP_REMOVED lines=9> */
[----:B------:R-:W-:Y:S01]  /*2d0b0*/  IMAD.WIDE.U32 R148, R172, R143, RZ ;  /* 0x0000008fac947225 */ /* 0x000fe200078e00ff */
[----:B------:R-:W-:-:S03]  /*2d0c0*/  IADD3 R174, PT, PT, R151, R163, RZ ;  /* 0x000000a397ae7210 */ /* 0x000fc60007ffe0ff */
[----:B------:R-:W-:-:S04]  /*2d0d0*/  IMAD.WIDE.U32 R160, R169, R154, RZ ;  /* 0x0000009aa9a07225 */ /* 0x000fc800078e00ff */
[----:B------:R-:W-:Y:S02]  /*2d0e0*/  IMAD.X R163, RZ, RZ, RZ, P5 ;  /* 0x000000ffffa37224 */ /* 0x000fe400028e06ff */
[----:B------:R-:W-:-:S04]  /*2d0f0*/  IMAD.WIDE.U32 R154, P5, R175, R154, R148 ;  /* 0x0000009aaf9a7225 */ /* 0x000fc800078a0094 */
[----:B------:R-:W-:Y:S01]  /*2d100*/  IMAD.MOV.U32 R166, RZ, RZ, R153 ;  /* 0x000000ffffa67224 */ /* 0x000fe200078e0099 */
[----:B------:R-:W-:Y:S01]  /*2d110*/  IADD3.X R165, PT, PT, RZ, RZ, RZ, P5, !PT ;  /* 0x000000ffffa57210 */ /* 0x000fe20002ffe4ff */
[----:B------:R-:W-:-:S04]  /*2d120*/  IMAD.WIDE.U32 R148, R174, R143, RZ ;  /* 0x0000008fae947225 */ /* 0x000fc800078e00ff */
[----:B------:R-:W-:-:S04]  /*2d130*/  IMAD.WIDE.U32 R152, P3, R171, R172, R160 ;  /* 0x000000acab987225 */ /* 0x000fc800078600a0 */
[----:B------:R-:W-:Y:S01]  /*2d140*/  IMAD.WIDE.U32.X R166, R162, R169, R166, P4 ;  /* 0x000000a9a2a67225 */ /* 0x000fe200020e04a6 */
[----:B------:R-:W-:-:S03]  /*2d150*/  IADD3 R157, P4, PT, R157, R152, RZ ;  /* 0x000000989d9d7210 */ /* 0x000fc60007f9e0ff */
[----:B------:R-:W-:Y:S01]  /*2d160*/  IMAD.WIDE.U32 R148, P5, R175, R150, R148 ;  /* 0x00000096af947225 */ /* 0x000fe200078a0094 */
[----:B------:R-:W-:-:S03]  /*2d170*/  IADD3.X R176, P0, PT, R176, R157, RZ, P0, !PT ;  /* 0x0000009db0b07210 */ /* 0x000fc6000071e4ff */
[----:B------:R-:W-:Y:S01]  /*2d180*/  IMAD.X R161, RZ, RZ, RZ, P3 ;  /* 0x000000ffffa17224 */ /* 0x000fe200018e06ff */
[----:B------:R-:W-:Y:S01]  /*2d190*/  IADD3 R145, P3, PT, R145, R154, RZ ;  /* 0x0000009a91917210 */ /* 0x000fe20007f7e0ff */
[----:B------:R-:W-:Y:S01]  /*2d1a0*/  IMAD.WIDE.U32 R150, R150, R143, RZ ;  /* 0x0000008f96967225 */ /* 0x000fe200078e00ff */
[----:B------:R-:W-:Y:S02]  /*2d1b0*/  MOV R158, R149 ;  /* 0x00000095009e7202 */ /* 0x000fe40000000f00 */
[----:B------:R-:W-:Y:S01]  /*2d1c0*/  IADD3.X R145, P1, PT, R184, R145, RZ, P1, !PT ;  /* 0x00000091b8917210 */ /* 0x000fe20000f3e4ff */
[----:B------:R-:W-:Y:S01]  /*2d1d0*/  IMAD.MOV.U32 R160, RZ, RZ, R153 ;  /* 0x000000ffffa07224 */ /* 0x000fe200078e0099 */
[----:B------:R-:W-:Y:S01]  /*2d1e0*/  SHF.L.U32 R184, R168, 0x1, RZ ;  /* 0x00000001a8b87819 */ /* 0x000fe200000006ff */
[----:B------:R-:W-:Y:S01]  /*2d1f0*/  IMAD.MOV.U32 R164, RZ, RZ, R155 ;  /* 0x000000ffffa47224 */ /* 0x000fe200078e009b */
[----:B------:R-:W-:Y:S01]  /*2d200*/  IADD3.X R145, P6, PT, R145, R186, RZ, P6, !PT ;  /* 0x000000ba91917210 */ /* 0x000fe200037de4ff */
[----:B------:R-:W-:Y:S01]  /*2d210*/  IMAD.WIDE.U32.X R160, R172, R169, R160, P4 ;  /* 0x000000a9aca07225 */ /* 0x000fe200020e04a0 */
[----:B------:R-:W-:-:S03]  /*2d220*/  IADD3 R189, P4, PT, R151, R148, RZ ;  /* 0x0000009497bd7210 */ /* 0x000fc60007f9e0ff */
[----:B------:R-:W-:Y:S02]  /*2d230*/  IMAD.MOV.U32 R162, RZ, RZ, R159 ;  /* 0x000000ffffa27224 */ /* 0x000fe400078e009f */
[----:B------:R-:W-:-:S04]  /*2d240*/  IMAD.WIDE.U32 R156, R177, R168, RZ ;  /* 0x000000a8b19c7225 */ /* 0x000fc800078e00ff */
[----:B------:R-:W-:Y:S02]  /*2d250*/  IMAD.X R159, RZ, RZ, RZ, P5 ;  /* 0x000000ffff9f7224 */ /* 0x000fe400028e06ff */
[----:B------:R-:W-:Y:S01]  /*2d260*/  IMAD.WIDE.U32.X R164, R172, R175, R164, P3 ;  /* 0x000000afaca47225 */ /* 0x000fe200018e04a4 */
[----:B------:R-:W-:-:S03]  /*2d270*/  IADD3 R172, P3, PT, R185, R150, RZ ;  /* 0x00000096b9ac7210 */ /* 0x000fc60007f7e0ff */
[----:B------:R-:W-:Y:S01]  /*2d280*/  IMAD.WIDE.U32 R148, R143, 0x26, RZ ;  /* 0x000000268f947825 */ /* 0x000fe200078e00ff */
[----:B------:R-:W-:Y:S02]  /*2d290*/  IADD3.X R176, P3, PT, R176, R189, RZ, P3, !PT ;  /* 0x000000bdb0b07210 */ /* 0x000fe40001f7e4ff */
[----:B------:R-:W-:Y:S01]  /*2d2a0*/  IADD3.X R192, P1, P6, R166, R164, R146, P6, P1 ;  /* 0x000000a4a6c07210 */ /* 0x000fe20003622492 */
[----:B------:R-:W-:Y:S02]  /*2d2b0*/  IMAD R185, R175, 0x26, RZ ;  /* 0x00000026afb97824 */ /* 0x000fe400078e02ff */
[----:B------:R-:W-:-:S04]  /*2d2c0*/  IMAD.WIDE.U32.X R158, R174, R175, R158, P4 ;  /* 0x000000afae9e7225 */ /* 0x000fc800020e049e */
[----:B------:R-:W-:-:S04]  /*2d2d0*/  IMAD.WIDE.U32 R152, R168, R168, RZ ;  /* 0x000000a8a8987225 */ /* 0x000fc800078e00ff */
[----:B------:R-:W-:-:S04]  /*2d2e0*/  IMAD.WIDE.U32 R150, R142, R170, RZ ;  /* 0x000000aa8e967225 */ /* 0x000fc800078e00ff */
[----:B------:R-:W-:-:S04]  /*2d2f0*/  IMAD.WIDE.U32 R156, P4, R168, R177, R156 ;  /* 0x000000b1a89c7225 */ /* 0x000fc8000788009c */
[----:B------:R-:W-:Y:S01]  /*2d300*/  IMAD.WIDE.U32.X R162, R177, R173, R162, P2 ;  /* 0x000000adb1a27225 */ /* 0x000fe200010e04a2 */
[----:B------:R-:W-:Y:S02]  /*2d310*/  IADD3 R187, P2, PT, R150, R152, RZ ;  /* 0x0000009896bb7210 */ /* 0x000fe40007f5e0ff */
[----:B------:R-:W-:Y:S01]  /*2d320*/  IADD3 R174, P5, PT, R153, R156, RZ ;  /* 0x0000009c99ae7210 */ /* 0x000fe20007fbe0ff */
[----:B------:R-:W-:Y:S01]  /*2d330*/  IMAD.WIDE.U32 R154, R183, R170, RZ ;  /* 0x000000aab79a7225 */ /* 0x000fe200078e00ff */
[----:B------:R-:W-:-:S03]  /*2d340*/  IADD3.X R166, P0, P3, R158, R160, R162, P3, P0 ;  /* 0x000000a09ea67210 */ /* 0x000fc60001b004a2 */
[----:B------:R-:W-:Y:S01]  /*2d350*/  IMAD.IADD R186, R149, 0x1, R185 ;  /* 0x0000000195ba7824 */ /* 0x000fe200078e02b9 */
[----:B------:R-:W-:Y:S01]  /*2d360*/  IADD3.X R185, PT, PT, R167, R165, R147, P1, P6 ;  /* 0x000000a5a7b97210 */ /* 0x000fe20000fec493 */
[----:B------:R-:W-:Y:S01]  /*2d370*/  IMAD.MOV.U32 R152, RZ, RZ, R157 ;  /* 0x000000ffff987224 */ /* 0x000fe200078e009d */
[----:B------:R-:W-:Y:S01]  /*2d380*/  IADD3.X R190, PT, PT, R159, R161, R163, P0, P3 ;  /* 0x000000a19fbe7210 */ /* 0x000fe200007e64a3 */
[----:B------:R-:W-:-:S04]  /*2d390*/  IMAD.WIDE.U32 R156, R186, R171, RZ ;  /* 0x000000abba9c7225 */ /* 0x000fc800078e00ff */
[----:B------:R-:W-:Y:S02]  /*2d3a0*/  IMAD.X R153, RZ, RZ, RZ, P4 ;  /* 0x000000ffff997224 */ /* 0x000fe400020e06ff */
[----:B------:R-:W-:-:S04]  /*2d3b0*/  IMAD.WIDE.U32 R154, P4, R142, R173, R154 ;  /* 0x000000ad8e9a7225 */ /* 0x000fc8000788009a */
[----:B------:R-:W-:Y:S01]  /*2d3c0*/  IMAD.WIDE.U32.X R152, R177, R177, R152, P5 ;  /* 0x000000b1b1987225 */ /* 0x000fe200028e0498 */
[----:B------:R-:W-:Y:S02]  /*2d3d0*/  IADD3 R189, P1, PT, R151, R154, RZ ;  /* 0x0000009a97bd7210 */ /* 0x000fe40007f3e0ff */
[----:B------:R-:W-:Y:S01]  /*2d3e0*/  SHF.L.U64.HI R177, R168, 0x1, R177 ;  /* 0x00000001a8b17819 */ /* 0x000fe200000102b1 */
[----:B------:R-:W-:Y:S01]  /*2d3f0*/  IMAD.WIDE.U32 R160, R171, 0x13, RZ ;  /* 0x00000013aba07825 */ /* 0x000fe200078e00ff */
[----:B------:R-:W-:-:S03]  /*2d400*/  IADD3.X R174, P2, PT, R174, R189, RZ, P2, !PT ;  /* 0x000000bdaeae7210 */ /* 0x000fc6000175e4ff */
[C---:B------:R-:W-:Y:S02]  /*2d410*/  IMAD R147, R169.reuse, 0x13, RZ ;  /* 0x00000013a9937824 */ /* 0x040fe400078e02ff */
[----:B------:R-:W-:-:S04]  /*2d420*/  IMAD.WIDE.U32 R162, P5, R169, R148, R156 ;  /* 0x00000094a9a27225 */ /* 0x000fc800078a009c */
[----:B------:R-:W-:-:S04]  /*2d430*/  IMAD.WIDE.U32 R148, R148, R171, RZ ;  /* 0x000000ab94947225 */ /* 0x000fc800078e00ff */
[----:B------:R-:W-:Y:S01]  /*2d440*/  IMAD.WIDE.U32 R150, R175, R170, RZ ;  /* 0x000000aaaf967225 */ /* 0x000fe200078e00ff */
[----:B------:R-:W-:Y:S02]  /*2d450*/  IADD3 R187, P0, PT, R187, R148, RZ ;  /* 0x00000094bbbb7210 */ /* 0x000fe40007f1e0ff */
[----:B------:R-:W-:Y:S01]  /*2d460*/  IADD3 R191, P6, PT, R149, R162, RZ ;  /* 0x000000a295bf7210 */ /* 0x000fe20007fde0ff */
[----:B------:R-:W-:Y:S01]  /*2d470*/  IMAD.IADD R188, R161, 0x1, R147 ;  /* 0x00000001a1bc7824 */ /* 0x000fe200078e0293 */
[----:B------:R-:W-:Y:S01]  /*2d480*/  MOV R148, R163 ;  /* 0x000000a300947202 */ /* 0x000fe20000000f00 */
[----:B------:R-:W-:Y:S01]  /*2d490*/  IMAD.WIDE.U32 R164, R143, R170, RZ ;  /* 0x000000aa8fa47225 */ /* 0x000fe200078e00ff */
[----:B------:R-:W-:-:S03]  /*2d4a0*/  IADD3.X R189, P0, PT, R174, R191, RZ, P0, !PT ;  /* 0x000000bfaebd7210 */ /* 0x000fc6000071e4ff */
[----:B------:R-:W-:-:S04]  /*2d4b0*/  IMAD.WIDE.U32 R146, R142, R184, RZ ;  /* 0x000000b88e927225 */ /* 0x000fc800078e00ff */
[----:B------:R-:W-:-:S04]  /*2d4c0*/  IMAD.WIDE.U32 R156, R188, R171, RZ ;  /* 0x000000abbc9c7225 */ /* 0x000fc800078e00ff */
[----:B------:R-:W-:-:S04]  /*2d4d0*/  IMAD.WIDE.U32 R150, P3, R143, R173, R150 ;  /* 0x000000ad8f967225 */ /* 0x000fc80007860096 */
[----:B------:R-:W-:Y:S02]  /*2d4e0*/  IMAD.X R149, RZ, RZ, RZ, P5 ;  /* 0x000000ffff957224 */ /* 0x000fe400028e06ff */
[----:B------:R-:W-:-:S04]  /*2d4f0*/  IMAD.WIDE.U32 R162, R183, R184, RZ ;  /* 0x000000b8b7a27225 */ /* 0x000fc800078e00ff */
[----:B------:R-:W-:Y:S02]  /*2d500*/  IMAD.MOV.U32 R158, RZ, RZ, R155 ;  /* 0x000000ffff9e7224 */ /* 0x000fe400078e009b */
[----:B------:R-:W-:Y:S01]  /*2d510*/  IMAD.X R159, RZ, RZ, RZ, P4 ;  /* 0x000000ffff9f7224 */ /* 0x000fe200020e06ff */
[----:B------:R-:W-:Y:S01]  /*2d520*/  IADD3 R167, P4, PT, R164, R146, RZ ;  /* 0x00000092a4a77210 */ /* 0x000fe20007f9e0ff */
[----:B------:R-:W-:Y:S01]  /*2d530*/  IMAD.WIDE.U32 R154, R160, R171, RZ ;  /* 0x000000aba09a7225 */ /* 0x000fe200078e00ff */
[----:B------:R-:W-:-:S03]  /*2d540*/  IADD3 R146, P5, PT, R165, R150, RZ ;  /* 0x00000096a5927210 */ /* 0x000fc60007fbe0ff */
[----:B------:R-:W-:-:S04]  /*2d550*/  IMAD.WIDE.U32.X R148, R186, R169, R148, P6 ;  /* 0x000000a9ba947225 */ /* 0x000fc800030e0494 */
[----:B------:R-:W-:-:S04]  /*2d560*/  IMAD.WIDE.U32 R156, P6, R169, R160, R156 ;  /* 0x000000a0a99c7225 */ /* 0x000fc800078c009c */
[----:B------:R-:W-:Y:S01]  /*2d570*/  IMAD.X R165, RZ, RZ, RZ, P3 ;  /* 0x000000ffffa57224 */ /* 0x000fe200018e06ff */
[----:B------:R-:W-:Y:S01]  /*2d580*/  MOV R160, R157 ;  /* 0x0000009d00a07202 */ /* 0x000fe20000000f00 */
[----:B------:R-:W-:Y:S01]  /*2d590*/  IMAD.WIDE.U32.X R158, R173, R183, R158, P1 ;  /* 0x000000b7ad9e7225 */ /* 0x000fe200008e049e */
[----:B------:R-:W-:Y:S02]  /*2d5a0*/  IADD3 R186, P1, PT, R167, R154, RZ ;  /* 0x0000009aa7ba7210 */ /* 0x000fe40007f3e0ff */
[C---:B------:R-:W-:Y:S01]  /*2d5b0*/  SHF.L.W.U32.HI R167, R145.reuse, 0xd, R192 ;  /* 0x0000000d91a77819 */ /* 0x040fe20000010ec0 */
[----:B------:R-:W-:Y:S01]  /*2d5c0*/  IMAD.WIDE.U32 R162, P3, R142, R177, R162 ;  /* 0x000000b18ea27225 */ /* 0x000fe200078600a2 */
[----:B------:R-:W-:Y:S02]  /*2d5d0*/  SHF.L.W.U32.HI R157, R192, 0xd, R185 ;  /* 0x0000000dc09d7819 */ /* 0x000fe40000010eb9 */
[----:B------:R-:W-:Y:S01]  /*2d5e0*/  LOP3.LUT R145, R145, 0x7ffff, RZ, 0xc0, !PT ;  /* 0x0007ffff91917812 */ /* 0x000fe200078ec0ff */
[----:B------:R-:W-:Y:S01]  /*2d5f0*/  IMAD.X R161, RZ, RZ, RZ, P6 ;  /* 0x000000ffffa17224 */ /* 0x000fe200030e06ff */
[----:B------:R-:W-:Y:S01]  /*2d600*/  IADD3 R150, P6, PT, R155, R156, RZ ;  /* 0x0000009c9b967210 */ /* 0x000fe20007fde0ff */
[----:B------:R-:W-:Y:S01]  /*2d610*/  IMAD.X R155, RZ, RZ, RZ, P3 ;  /* 0x000000ffff9b7224 */ /* 0x000fe200018e06ff */
[----:B------:R-:W-:Y:S01]  /*2d620*/  IADD3 R168, P3, PT, R167, R172, RZ ;  /* 0x000000aca7a87210 */ /* 0x000fe20007f7e0ff */
[----:B------:R-:W-:-:S02]  /*2d630*/  IMAD.MOV.U32 R164, RZ, RZ, R151 ;  /* 0x000000ffffa47224 */ /* 0x000fc400078e0097 */
[----:B------:R-:W-:Y:S01]  /*2d640*/  IMAD.WIDE.U32.X R160, R188, R169, R160, P6 ;  /* 0x000000a9bca07225 */ /* 0x000fe200030e04a0 */
[----:B------:R-:W-:Y:S02]  /*2d650*/  IADD3.X R167, P3, PT, R157, R176, RZ, P3, !PT ;  /* 0x000000b09da77210 */ /* 0x000fe40001f7e4ff */
[----:B------:R-:W-:Y:S01]  /*2d660*/  IADD3 R185, P6, PT, R147, R162, RZ ;  /* 0x000000a293b97210 */ /* 0x000fe20007fde0ff */
[----:B------:R-:W-:Y:S01]  /*2d670*/  IMAD.MOV.U32 R154, RZ, RZ, R163 ;  /* 0x000000ffff9a7224 */ /* 0x000fe200078e00a3 */
[----:B------:R-:W-:Y:S01]  /*2d680*/  IADD3.X R162, P3, PT, RZ, R166, RZ, P3, !PT ;  /* 0x000000a6ffa27210 */ /* 0x000fe20001f7e4ff */
[----:B------:R-:W-:Y:S01]  /*2d690*/  IMAD.WIDE.U32.X R164, R173, R175, R164, P5 ;  /* 0x000000afada47225 */ /* 0x000fe200028e04a4 */
[----:B------:R-:W-:Y:S02]  /*2d6a0*/  IADD3.X R185, P4, PT, R185, R146, RZ, P4, !PT ;  /* 0x00000092b9b97210 */ /* 0x000fe4000279e4ff */
[----:B------:R-:W-:Y:S01]  /*2d6b0*/  IADD3.X R157, PT, PT, RZ, R190, RZ, P3, !PT ;  /* 0x000000beff9d7210 */ /* 0x000fe20001ffe4ff */
[----:B------:R-:W-:Y:S01]  /*2d6c0*/  IMAD.WIDE.U32 R146, R183, R142, RZ ;  /* 0x0000008eb7927225 */ /* 0x000fe200078e00ff */
[----:B------:R-:W-:-:S02]  /*2d6d0*/  IADD3.X R185, P1, PT, R185, R150, RZ, P1, !PT ;  /* 0x00000096b9b97210 */ /* 0x000fc40000f3e4ff */
[----:B------:R-:W-:Y:S01]  /*2d6e0*/  SHF.L.W.U32.HI R166, R162, 0xd, R157 ;  /* 0x0000000da2a67819 */ /* 0x000fe20000010e9d */
[----:B------:R-:W-:Y:S01]  /*2d6f0*/  IMAD.WIDE.U32 R150, R175, R184, RZ ;  /* 0x000000b8af967225 */ /* 0x000fe200078e00ff */
[C---:B------:R-:W-:Y:S02]  /*2d700*/  SHF.L.W.U32.HI R162, R167.reuse, 0xd, R162 ;  /* 0x0000000da7a27819 */ /* 0x040fe40000010ea2 */
[----:B------:R-:W-:Y:S01]  /*2d710*/  IADD3.X R152, P0, P5, R148, R158, R152, P0, P2 ;  /* 0x0000009e94987210 */ /* 0x000fe20000504498 */
[----:B------:R-:W-:Y:S01]  /*2d720*/  IMAD.WIDE.U32 R146, P3, R142, R183, R146 ;  /* 0x000000b78e927225 */ /* 0x000fe20007860092 */
[----:B------:R-:W-:-:S03]  /*2d730*/  LOP3.LUT R167, R167, 0x7ffff, RZ, 0xc0, !PT ;  /* 0x0007ffffa7a77812 */ /* 0x000fc600078ec0ff */
        /* <DEDUP_REMOVED lines=13> */
[----:B------:R-:W-:-:S02]  /*2d810*/  IADD3 R159, P1, PT, R162, R156, RZ ;  /* 0x0000009ca29f7210 */ /* 0x000fc40007f3e0ff */
[----:B------:R-:W-:Y:S01]  /*2d820*/  IADD3 R156, P6, PT, R157, R146, RZ ;  /* 0x000000929d9c7210 */ /* 0x000fe20007fde0ff */
[----:B------:R-:W-:Y:S01]  /*2d830*/  IMAD.X R166, RZ, RZ, R143, P0 ;  /* 0x000000ffffa67224 */ /* 0x000fe200000e068f */
[----:B------:R-:W-:Y:S01]  /*2d840*/  SHF.L.W.U32.HI R143, R158, 0xd, R153 ;  /* 0x0000000d9e8f7819 */ /* 0x000fe20000010e99 */
[----:B------:R-:W-:Y:S01]  /*2d850*/  IMAD.WIDE.U32 R170, R171, R170, RZ ;  /* 0x000000aaabaa7225 */ /* 0x000fe200078e00ff */
[----:B------:R-:W-:Y:S02]  /*2d860*/  IADD3 R163, P5, PT, R163, R150, RZ ;  /* 0x00000096a3a37210 */ /* 0x000fe40007fbe0ff */
        /* <DEDUP_REMOVED lines=8> */
[----:B------:R-:W-:-:S02]  /*2d8f0*/  IADD3 R159, P2, PT, R171, R148, RZ ;  /* 0x00000094ab9f7210 */ /* 0x000fc40007f5e0ff */
[----:B------:R-:W-:Y:S01]  /*2d900*/  IADD3.X R147, P0, PT, RZ, R160, RZ, P0, !PT ;  /* 0x000000a0ff937210 */ /* 0x000fe2000071e4ff */
[----:B------:R-:W-:Y:S01]  /*2d910*/  IMAD.WIDE.U32.X R154, R177, R175, R154, P5 ;  /* 0x000000afb19a7225 */ /* 0x000fe200028e049a */
[----:B------:R-:W-:Y:S02]  /*2d920*/  IADD3.X R157, PT, PT, RZ, RZ, RZ, P4, !PT ;  /* 0x000000ffff9d7210 */ /* 0x000fe400027fe4ff */
[----:B------:R-:W-:Y:S01]  /*2d930*/  IADD3.X R148, P1, PT, R156, R163, RZ, P1, !PT ;  /* 0x000000a39c947210 */ /* 0x000fe20000f3e4ff */
        /* <DEDUP_REMOVED lines=18> */
[----:B------:R-:W-:-:S03]  /*2da60*/  LOP3.LUT R175, R175, 0x7ffff, RZ, 0xc0, !PT ;  /* 0x0007ffffafaf7812 */ /* 0x000fc600078ec0ff */
[----:B------:R-:W-:Y:S01]  /*2da70*/  IMAD.X R177, RZ, RZ, R167, P0 ;  /* 0x000000ffffb17224 */ /* 0x000fe200000e06a7 */
[----:B------:R-:W-:Y:S07]  /*2da80*/  BRA.U UP0, `(.L_x_52) ;  /* 0xfffffff100f87547 */ /* 0x000fee000b83ffff */
[-C--:B------:R-:W-:Y:S01]  /*2da90*/  IMAD.WIDE.U32 R150, R175, R134.reuse, RZ ;  /* 0x00000086af967225 */ /* 0x080fe200078e00ff */
[----:B------:R-:W-:Y:S01]  /*2daa0*/  LOP3.LUT R170, R158, 0x7ffff, RZ, 0xc0, !PT ;  /* 0x0007ffff9eaa7812 */ /* 0x000fe200078ec0ff */
[----:B------:R-:W-:Y:S01]  /*2dab0*/  UMOV UR6, 0x1 ;  /* 0x0000000100067882 */ /* 0x000fe20000000000 */
[----:B------:R-:W-:Y:S01]  /*2dac0*/  LOP3.LUT R173, R166, 0x7ffff, RZ, 0xc0, !PT ;  /* 0x0007ffffa6ad7812 */ /* 0x000fe200078ec0ff */
[----:B------:R-:W-:Y:S01]  /*2dad0*/  IMAD.WIDE.U32 R144, R160, R134, RZ ;  /* 0x00000086a0907225 */ /* 0x000fe200078e00ff */
[----:B------:R-:W-:-:S03]  /*2dae0*/  LOP3.LUT R141, R169, 0x7ffff, RZ, 0xc0, !PT ;  /* 0x0007ffffa98d7812 */ /* 0x000fc600078ec0ff */
[----:B------:R-:W-:-:S04]  /*2daf0*/  IMAD.WIDE.U32 R156, R168, R136, RZ ;  /* 0x00000088a89c7225 */ /* 0x000fc800078e00ff */
[----:B------:R-:W-:Y:S01]  /*2db00*/  IMAD.WIDE.U32 R152, R175, R131, RZ ;  /* 0x00000083af987225 */ /* 0x000fe200078e00ff */
[----:B------:R-:W-:-:S03]  /*2db10*/  IADD3 R183, P3, PT, R144, R156, RZ ;  /* 0x0000009c90b77210 */ /* 0x000fc60007f7e0ff */
[----:B------:R-:W-:-:S04]  /*2db20*/  IMAD.WIDE.U32 R150, P2, R160, R179, R150 ;  /* 0x000000b3a0967225 */ /* 0x000fc80007840096 */
[----:B------:R-:W-:Y:S01]  /*2db30*/  IMAD.WIDE.U32 R148, R177, R136, RZ ;  /* 0x00000088b1947225 */ /* 0x000fe200078e00ff */
[----:B------:R-:W-:Y:S02]  /*2db40*/  IADD3 R150, P1, PT, R145, R150, RZ ;  /* 0x0000009691967210 */ /* 0x000fe40007f3e0ff */
        /* <DEDUP_REMOVED lines=8> */
[----:B------:R-:W-:Y:S01]  /*2dbd0*/  IMAD.X R163, RZ, RZ, RZ, P5 ;  /* 0x000000ffffa37224 */ /* 0x000fe200028e06ff */
[----:B------:R-:W-:Y:S01]  /*2dbe0*/  IADD3 R135, P4, PT, R157, R148, RZ ;  /* 0x000000949d877210 */ /* 0x000fe20007f9e0ff */
[----:B------:R-:W-:-:S03]  /*2dbf0*/  IMAD.WIDE.U32 R144, P5, R142, R129, R144 ;  /* 0x000000818e907225 */ /* 0x000fc600078a0090 */
[----:B------:R-:W-:Y:S01]  /*2dc00*/  IADD3.X R135, P3, PT, R135, R150, RZ, P3, !PT ;  /* 0x0000009687877210 */ /* 0x000fe20001f7e4ff */
[----:B------:R-:W-:Y:S01]  /*2dc10*/  IMAD.WIDE.U32 R146, R142, R132, RZ ;  /* 0x000000848e927225 */ /* 0x000fe200078e00ff */
[----:B------:R-:W-:-:S03]  /*2dc20*/  IADD3.X R157, PT, PT, RZ, RZ, RZ, P5, !PT ;  /* 0x000000ffff9d7210 */ /* 0x000fc60002ffe4ff */
[----:B------:R-:W-:Y:S02]  /*2dc30*/  IMAD.MOV.U32 R164, RZ, RZ, R151 ;  /* 0x000000ffffa47224 */ /* 0x000fe400078e0097 */
[----:B------:R-:W-:Y:S02]  /*2dc40*/  IMAD.MOV.U32 R162, RZ, RZ, R149 ;  /* 0x000000ffffa27224 */ /* 0x000fe400078e0095 */
[----:B------:R-:W-:Y:S01]  /*2dc50*/  IMAD.WIDE.U32.X R164, R175, R179, R164, P1 ;  /* 0x000000b3afa47225 */ /* 0x000fe200008e04a4 */
[----:B------:R-:W-:Y:S02]  /*2dc60*/  IADD3 R183, P1, PT, R183, R146, RZ ;  /* 0x00000092b7b77210 */ /* 0x000fe40007f3e0ff */
[----:B------:R-:W-:Y:S01]  /*2dc70*/  IADD3 R146, P5, PT, R147, R144, RZ ;  /* 0x0000009093927210 */ /* 0x000fe20007fbe0ff */
[----:B------:R-:W-:Y:S02]  /*2dc80*/  IMAD.MOV.U32 R156, RZ, RZ, R145 ;  /* 0x000000ffff9c7224 */ /* 0x000fe400078e0091 */
        /* <DEDUP_REMOVED lines=15> */
[----:B------:R-:W-:-:S04]  /*2dd80*/  IMAD.WIDE.U32 R144, R170, R136, RZ ;  /* 0x00000088aa907225 */ /* 0x000fc800078e00ff */
        /* <DEDUP_REMOVED lines=9> */
[----:B------:R-:W-:-:S03]  /*2de20*/  IMAD.WIDE.U32 R154, R177, R131, RZ ;  /* 0x00000083b19a7225 */ /* 0x000fc600078e00ff */
[----:B------:R-:W-:Y:S01]  /*2de30*/  IADD3.X R133, P2, PT, R133, R150, RZ, P2, !PT ;  /* 0x0000009685857210 */ /* 0x000fe2000175e4ff */
[----:B------:R-:W-:Y:S01]  /*2de40*/  IMAD.MOV.U32 R156, RZ, RZ, R149 ;  /* 0x000000ffff9c7224 */ /* 0x000fe200078e0095 */
[----:B------:R-:W-:Y:S01]  /*2de50*/  IADD3.X R149, PT, PT, RZ, RZ, RZ, P3, !PT ;  /* 0x000000ffff957210 */ /* 0x000fe20001ffe4ff */
[----:B------:R-:W-:Y:S02]  /*2de60*/  IMAD.MOV.U32 R152, RZ, RZ, R145 ;  /* 0x000000ffff987224 */ /* 0x000fe400078e0091 */
[----:B------:R-:W-:-:S04]  /*2de70*/  IMAD.WIDE.U32 R144, R173, R138, RZ ;  /* 0x0000008aad907225 */ /* 0x000fc800078e00ff */
[----:B------:R-:W-:-:S04]  /*2de80*/  IMAD.WIDE.U32.X R156, R177, R179, R156, P5 ;  /* 0x000000b3b19c7225 */ /* 0x000fc800028e049c */
[----:B------:R-:W-:-:S04]  /*2de90*/  IMAD.WIDE.U32.X R152, R170, R181, R152, P6 ;  /* 0x000000b5aa987225 */ /* 0x000fc800030e0498 */
[----:B------:R-:W-:Y:S01]  /*2dea0*/  IMAD.WIDE.U32 R154, P5, R168, R178, R154 ;  /* 0x000000b2a89a7225 */ /* 0x000fe200078a009a */
[----:B------:R-:W-:-:S03]  /*2deb0*/  IADD3.X R161, P0, P2, R152, R162, R156, P2, P0 ;  /* 0x000000a298a17210 */ /* 0x000fc6000120049c */
[----:B------:R-:W-:Y:S01]  /*2dec0*/  IMAD.WIDE.U32 R150, R143, R138, RZ ;  /* 0x0000008a8f967225 */ /* 0x000fe200078e00ff */
[----:B------:R-:W-:Y:S02]  /*2ded0*/  IADD3 R172, P3, PT, R159, R154, RZ ;  /* 0x0000009a9fac7210 */ /* 0x000fe40007f7e0ff */
[----:B------:R-:W-:Y:S01]  /*2dee0*/  IADD3.X R137, PT, PT, R153, R163, R157, P0, P2 ;  /* 0x000000a399897210 */ /* 0x000fe200007e449d */
[----:B------:R-:W-:Y:S01]  /*2def0*/  IMAD.WIDE.U32 R144, P6, R143, R180, R144 ;  /* 0x000000b48f907225 */ /* 0x000fe200078c0090 */
[----:B------:R-:W-:Y:S02]  /*2df00*/  IADD3 R169, P0, PT, R183, R150, RZ ;  /* 0x00000096b7a97210 */ /* 0x000fe40007f1e0ff */
[----:B------:R-:W-:Y:S01]  /*2df10*/  IADD3.X R172, P4, PT, R172, R187, RZ, P4, !PT ;  /* 0x000000bbacac7210 */ /* 0x000fe2000279e4ff */
[----:B------:R-:W-:Y:S01]  /*2df20*/  IMAD.WIDE.U32 R158, R141, R140, RZ ;  /* 0x0000008c8d9e7225 */ /* 0x000fe200078e00ff */
[----:B------:R-:W-:Y:S02]  /*2df30*/  IADD3 R144, P2, PT, R151, R144, RZ ;  /* 0x0000009097907210 */ /* 0x000fe40007f5e0ff */
[----:B------:R-:W-:Y:S01]  /*2df40*/  MOV R154, R145 ;  /* 0x00000091009a7202 */ /* 0x000fe20000000f00 */
[----:B------:R-:W-:Y:S01]  /*2df50*/  IMAD.MOV.U32 R148, RZ, RZ, R147 ;  /* 0x000000ffff947224 */ /* 0x000fe200078e0093 */
[----:B------:R-:W-:Y:S01]  /*2df60*/  IADD3.X R135, P0, PT, R135, R144, RZ, P0, !PT ;  /* 0x0000009087877210 */ /* 0x000fe2000071e4ff */
[----:B------:R-:W-:-:S02]  /*2df70*/  IMAD.X R151, RZ, RZ, RZ, P5 ;  /* 0x000000ffff977224 */ /* 0x000fc400028e06ff */
[----:B------:R-:W-:-:S04]  /*2df80*/  IMAD.WIDE.U32 R146, R170, R134, RZ ;  /* 0x00000086aa927225 */ /* 0x000fc800078e00ff */
[----:B------:R-:W-:-:S04]  /*2df90*/  IMAD.WIDE.U32 R158, P5, R171, R182, R158 ;  /* 0x000000b6ab9e7225 */ /* 0x000fc800078a009e */
[----:B------:R-:W-:-:S04]  /*2dfa0*/  IMAD.WIDE.U32 R152, R171, R140, RZ ;  /* 0x0000008cab987225 */ /* 0x000fc800078e00ff */
[----:B------:R-:W-:Y:S01]  /*2dfb0*/  IMAD.MOV.U32 R150, RZ, RZ, R155 ;  /* 0x000000ffff967224 */ /* 0x000fe200078e009b */
[----:B------:R-:W-:Y:S01]  /*2dfc0*/  IADD3.X R155, PT, PT, RZ, RZ, RZ, P6, !PT ;  /* 0x000000ffff9b7210 */ /* 0x000fe200037fe4ff */
        /* <DEDUP_REMOVED lines=12> */
[----:B------:R-:W-:Y:S01]  /*2e090*/  IMAD.MOV.U32 R152, RZ, RZ, R147 ;  /* 0x000000ffff987224 */ /* 0x000fe200078e0093 */
[----:B------:R-:W-:Y:S01]  /*2e0a0*/  IADD3.X R172, P6, PT, R172, R157, RZ, P6, !PT ;  /* 0x0000009dacac7210 */ /* 0x000fe200037de4ff */
[----:B------:R-:W-:-:S04]  /*2e0b0*/  IMAD.WIDE.U32 R144, R128, R160, RZ ;  /* 0x000000a080907225 */ /* 0x000fc800078e00ff */
        /* <DEDUP_REMOVED lines=25> */
[----:B------:R-:W-:Y:S01]  /*2e250*/  IMAD.WIDE.U32 R148, R141, R132, RZ ;  /* 0x000000848d947225 */ /* 0x000fe200078e00ff */
[----:B------:R-:W-:-:S03]  /*2e260*/  IADD3.X R158, P1, PT, R133, R152, RZ, P1, !PT ;  /* 0x00000098859e7210 */ /* 0x000fc60000f3e4ff */
[----:B------:R-:W-:-:S04]  /*2e270*/  IMAD.WIDE.U32 R150, R173, R136, RZ ;  /* 0x00000088ad967225 */ /* 0x000fc800078e00ff */
[----:B------:R-:W-:Y:S02]  /*2e280*/  IMAD.MOV.U32 R138, RZ, RZ, R159 ;  /* 0x000000ffff8a7224 */ /* 0x000fe400078e009f */
[----:B------:R-:W-:-:S04]  /*2e290*/  IMAD.WIDE.U32.X R154, R173, R129, R154, P4 ;  /* 0x00000081ad9a7225 */ /* 0x000fc800020e049a */
[----:B------:R-:W-:-:S04]  /*2e2a0*/  IMAD.WIDE.U32.X R156, R141, R180, R138, P6 ;  /* 0x000000b48d9c7225 */ /* 0x000fc800030e048a */
[----:B------:R-:W-:-:S04]  /*2e2b0*/  IMAD.WIDE.U32 R152, P6, R171, R129, R148 ;  /* 0x00000081ab987225 */ /* 0x000fc800078c0094 */
[----:B------:R-:W-:-:S04]  /*2e2c0*/  IMAD.WIDE.U32 R150, P4, R143, R181, R150 ;  /* 0x000000b58f967225 */ /* 0x000fc80007880096 */
[----:B------:R-:W-:Y:S01]  /*2e2d0*/  IMAD.WIDE.U32 R148, R171, R132, RZ ;  /* 0x00000084ab947225 */ /* 0x000fe200078e00ff */
[----:B------:R-:W-:-:S03]  /*2e2e0*/  MOV R132, R151 ;  /* 0x0000009700847202 */ /* 0x000fc60000000f00 */
[----:B------:R-:W-:-:S04]  /*2e2f0*/  IMAD.WIDE.U32 R138, R143, R136, RZ ;  /* 0x000000888f8a7225 */ /* 0x000fc800078e00ff */
[----:B------:R-:W-:Y:S01]  /*2e300*/  IMAD.X R133, RZ, RZ, RZ, P4 ;  /* 0x000000ffff857224 */ /* 0x000fe200020e06ff */
[----:B------:R-:W-:Y:S01]  /*2e310*/  IADD3.X R180, P4, PT, R158, R163, RZ, P0, !PT ;  /* 0x000000a39eb47210 */ /* 0x000fe2000079e4ff */
[----:B------:R-:W-:Y:S01]  /*2e320*/  IMAD.X R159, RZ, RZ, RZ, P6 ;  /* 0x000000ffff9f7224 */ /* 0x000fe200030e06ff */
[----:B------:R-:W-:Y:S01]  /*2e330*/  IADD3 R149, P6, PT, R149, R152, RZ ;  /* 0x0000009895957210 */ /* 0x000fe20007fde0ff */
[----:B------:R-:W-:Y:S01]  /*2e340*/  IMAD.MOV.U32 R158, RZ, RZ, R153 ;  /* 0x000000ffff9e7224 */ /* 0x000fe200078e0099 */
[----:B------:R-:W-:Y:S01]  /*2e350*/  IADD3 R191, P0, PT, R139, R150, RZ ;  /* 0x000000968bbf7210 */ /* 0x000fe20007f1e0ff */
[----:B------:R-:W-:Y:S01]  /*2e360*/  IMAD.WIDE.U32 R164, R141, R136, RZ ;  /* 0x000000888da47225 */ /* 0x000fe200078e00ff */
[----:B------:R-:W-:-:S03]  /*2e370*/  IADD3.X R182, P1, P4, R156, R161, R154, P4, P1 ;  /* 0x000000a19cb67210 */ /* 0x000fc6000242249a */
[----:B------:R-:W-:Y:S01]  /*2e380*/  IMAD.WIDE.U32.X R150, R141, R129, R158, P6 ;  /* 0x000000818d967225 */ /* 0x000fe200030e049e */
[----:B------:R-:W-:-:S03]  /*2e390*/  IADD3.X R184, PT, PT, R157, R137, R155, P1, P4 ;  /* 0x000000899db87210 */ /* 0x000fc60000fe849b */
[----:B------:R-:W-:-:S04]  /*2e3a0*/  IMAD.WIDE.U32 R158, R59, R168, RZ ;  /* 0x000000a83b9e7225 */ /* 0x000fc800078e00ff */
[----:B------:R-:W-:-:S04]  /*2e3b0*/  IMAD.WIDE.U32 R136, R171, R136, RZ ;  /* 0x00000088ab887225 */ /* 0x000fc800078e00ff */
[----:B------:R-:W-:-:S04]  /*2e3c0*/  IMAD.WIDE.U32 R158, P1, R177, R56, R158 ;  /* 0x00000038b19e7225 */ /* 0x000fc8000782009e */
[----:B------:R-:W-:-:S04]  /*2e3d0*/  IMAD.WIDE.U32 R164, P4, R171, R181, R164 ;  /* 0x000000b5aba47225 */ /* 0x000fc800078800a4 */
[----:B------:R-:W-:Y:S01]  /*2e3e0*/  IMAD.WIDE.U32 R152, R130, R160, RZ ;  /* 0x000000a082987225 */ /* 0x000fe200078e00ff */
[----:B------:R-:W-:-:S03]  /*2e3f0*/  IADD3.X R157, PT, PT, RZ, RZ, RZ, P4, !PT ;  /* 0x000000ffff9d7210 */ /* 0x000fc600027fe4ff */
[----:B------:R-:W-:-:S04]  /*2e400*/  IMAD.WIDE.U32 R166, R170, R131, RZ ;  /* 0x00000083aaa67225 */ /* 0x000fc800078e00ff */
[----:B------:R-:W-:-:S04]  /*2e410*/  IMAD.WIDE.U32 R162, R128, R168, RZ ;  /* 0x000000a880a27225 */ /* 0x000fc800078e00ff */
[----:B------:R-:W-:Y:S01]  /*2e420*/  IMAD.X R139, RZ, RZ, RZ, P1 ;  /* 0x000000ffff8b7224 */ /* 0x000fe200008e06ff */
[----:B------:R-:W-:Y:S01]  /*2e430*/  IADD3 R137, P1, PT, R137, R164, RZ ;  /* 0x000000a489897210 */ /* 0x000fe20007f3e0ff */
[----:B------:R-:W-:-:S04]  /*2e440*/  IMAD.WIDE.U32 R160, R58, R160, RZ ;  /* 0x000000a03aa07225 */ /* 0x000fc800078e00ff */
[----:B------:R-:W-:-:S04]  /*2e450*/  IMAD.WIDE.U32 R168, R57, R168, RZ ;  /* 0x000000a839a87225 */ /* 0x000fc800078e00ff */
[----:B------:R-:W-:Y:S02]  /*2e460*/  IMAD.MOV.U32 R156, RZ, RZ, R165 ;  /* 0x000000ffff9c7224 */ /* 0x000fe400078e00a5 */
[----:B------:R-:W-:-:S04]  /*2e470*/  IMAD.WIDE.U32 R152, P6, R175, R58, R152 ;  /* 0x0000003aaf987225 */ /* 0x000fc800078c0098 */
[----:B------:R-:W-:-:S04]  /*2e480*/  IMAD.WIDE.U32 R166, P4, R142, R178, R166 ;  /* 0x000000b28ea67225 */ /* 0x000fc800078800a6 */
[----:B------:R-:W-:Y:S02]  /*2e490*/  IMAD.X R155, RZ, RZ, RZ, P5 ;  /* 0x000000ffff9b7224 */ /* 0x000fe400028e06ff */
        /* <DEDUP_REMOVED lines=8> */
[----:B------:R-:W-:Y:S01]  /*2e520*/  IADD3.X R161, PT, PT, RZ, RZ, RZ, P6, !PT ;  /* 0x000000ffffa17210 */ /* 0x000fe200037fe4ff */
[----:B------:R-:W-:Y:S01]  /*2e530*/  IMAD.WIDE.U32 R164, R142, R131, RZ ;  /* 0x000000838ea47225 */ /* 0x000fe200078e00ff */
[----:B------:R-:W-:-:S03]  /*2e540*/  IADD3 R169, P6, PT, R169, R162, RZ ;  /* 0x000000a2a9a97210 */ /* 0x000fc60007fde0ff */
[----:B------:R-:W-:Y:S02]  /*2e550*/  IMAD.MOV.U32 R160, RZ, RZ, R153 ;  /* 0x000000ffffa07224 */ /* 0x000fe400078e0099 */
[----:B------:R-:W-:-:S04]  /*2e560*/  IMAD.WIDE.U32 R152, R170, R56, RZ ;  /* 0x00000038aa987225 */ /* 0x000fc800078e00ff */
[----:B------:R-:W-:Y:S01]  /*2e570*/  IMAD.WIDE.U32.X R154, R175, R128, R154, P3 ;  /* 0x00000080af9a7225 */ /* 0x000fe200018e049a */
[----:B------:R-:W-:-:S03]  /*2e580*/  IADD3 R185, P3, PT, R185, R138, RZ ;  /* 0x0000008ab9b97210 */ /* 0x000fc60007f7e0ff */
[----:B------:R-:W-:Y:S01]  /*2e590*/  IMAD.WIDE.U32.X R160, R175, R130, R160, P4 ;  /* 0x00000082afa07225 */ /* 0x000fe200020e04a0 */
[----:B------:R-:W-:Y:S02]  /*2e5a0*/  IADD3 R175, P4, PT, R146, R164, RZ ;  /* 0x000000a492af7210 */ /* 0x000fe40007f9e0ff */
[----:B------:R-:W-:Y:S01]  /*2e5b0*/  MOV R146, R163 ;  /* 0x000000a300927202 */ /* 0x000fe20000000f00 */
[----:B------:R-:W-:Y:S02]  /*2e5c0*/  IMAD.MOV.U32 R138, RZ, RZ, R159 ;  /* 0x000000ffff8a7224 */ /* 0x000fe400078e009f */
[----:B------:R-:W-:Y:S02]  /*2e5d0*/  IMAD.X R147, RZ, RZ, RZ, P5 ;  /* 0x000000ffff937224 */ /* 0x000fe400028e06ff */
[----:B------:R-:W-:-:S04]  /*2e5e0*/  IMAD.WIDE.U32 R152, P5, R142, R59, R152 ;  /* 0x0000003b8e987225 */ /* 0x000fc800078a0098 */
[----:B------:R-:W-:Y:S01]  /*2e5f0*/  IMAD.WIDE.U32 R158, R142, R56, RZ ;  /* 0x000000388e9e7225 */ /* 0x000fe200078e00ff */
[----:B------:R-:W-:-:S03]  /*2e600*/  IADD3.X R142, P2, PT, R193, R144, RZ, P2, !PT ;  /* 0x00000090c18e7210 */ /* 0x000fc6000175e4ff */
[----:B------:R-:W-:Y:S01]  /*2e610*/  IMAD.WIDE.U32.X R138, R177, R59, R138, P0 ;  /* 0x0000003bb18a7225 */ /* 0x000fe200000e048a */
[----:B------:R-:W-:-:S03]  /*2e620*/  IADD3 R165, P0, PT, R165, R166, RZ ;  /* 0x000000a6a5a57210 */ /* 0x000fc60007f1e0ff */
[----:B------:R-:W-:Y:S01]  /*2e630*/  IMAD.WIDE.U32.X R128, R177, R128, R146, P6 ;  /* 0x00000080b1807225 */ /* 0x000fe200030e0492 */
[----:B------:R-:W-:Y:S02]  /*2e640*/  IADD3 R177, P6, PT, R159, R152, RZ ;  /* 0x000000989fb17210 */ /* 0x000fe40007fde0ff */
[----:B------:R-:W-:Y:S01]  /*2e650*/  IADD3.X R152, P3, PT, R172, R191, RZ, P3, !PT ;  /* 0x000000bfac987210 */ /* 0x000fe20001f7e4ff */
[----:B------:R-:W-:Y:S01]  /*2e660*/  IMAD.MOV.U32 R56, RZ, RZ, R167 ;  /* 0x000000ffff387224 */ /* 0x000fe200078e00a7 */
[----:B------:R-:W-:Y:S01]  /*2e670*/  SHF.L.W.U32.HI R147, R135, 0xd, R174 ;  /* 0x0000000d87937819 */ /* 0x000fe20000010eae */
[----:B------:R-:W-:Y:S01]  /*2e680*/  IMAD.X R145, RZ, RZ, RZ, P5 ;  /* 0x000000ffff917224 */ /* 0x000fe200028e06ff */
[----:B------:R-:W-:Y:S01]  /*2e690*/  IADD3 R167, P5, PT, R185, R148, RZ ;  /* 0x00000094b9a77210 */ /* 0x000fe20007fbe0ff */
[----:B------:R-:W-:Y:S01]  /*2e6a0*/  IMAD.MOV.U32 R144, RZ, RZ, R153 ;  /* 0x000000ffff907224 */ /* 0x000fe200078e0099 */
[----:B------:R-:W-:Y:S01]  /*2e6b0*/  IADD3.X R142, P4, PT, R142, R165, RZ, P4, !PT ;  /* 0x000000a58e8e7210 */ /* 0x000fe2000279e4ff */
[----:B------:R-:W-:Y:S01]  /*2e6c0*/  IMAD.WIDE.U32.X R56, R170, R178, R56, P0 ;  /* 0x000000b2aa387225 */ /* 0x000fe200000e0438 */
[----:B------:R-:W-:-:S02]  /*2e6d0*/  IADD3.X R152, P5, PT, R152, R149, RZ, P5, !PT ;  /* 0x0000009598987210 */ /* 0x000fc40002fbe4ff */
[----:B------:R-:W-:Y:S01]  /*2e6e0*/  SHF.L.W.U32.HI R149, R174, 0xd, R183 ;  /* 0x0000000dae957819 */ /* 0x000fe20000010eb7 */
[----:B------:R-:W-:Y:S01]  /*2e6f0*/  IMAD.WIDE.U32.X R144, R170, R59, R144, P6 ;  /* 0x0000003baa907225 */ /* 0x000fe200030e0490 */
[----:B------:R-:W-:Y:S02]  /*2e700*/  IADD3 R176, P6, PT, R147, R176, RZ ;  /* 0x000000b093b07210 */ /* 0x000fe40007fde0ff */
        /* <DEDUP_REMOVED lines=8> */
[----:B------:R-:W-:Y:S02]  /*2e790*/  LEA.HI.X R57, P6, R183, R182, RZ, 0xd, P6 ;  /* 0x000000b6b7397211 */ /* 0x000fe400030d6cff */
[----:B------:R-:W-:Y:S01]  /*2e7a0*/  IADD3 R163, P0, PT, R181, R158, RZ ;  /* 0x0000009eb5a37210 */ /* 0x000fe20007f1e0ff */
[----:B------:R-:W-:Y:S01]  /*2e7b0*/  IMAD.WIDE.U32 R58, P3, R143, R179, R58 ;  /* 0x000000b38f3a7225 */ /* 0x000fe2000786003a */
[----:B------:R-:W-:Y:S02]  /*2e7c0*/  SHF.L.W.U32.HI R56, R180, 0xd, R57 ;  /* 0x0000000db4387819 */ /* 0x000fe40000010e39 */
[----:B------:R-:W-:Y:S01]  /*2e7d0*/  IADD3.X R154, P1, PT, R169, R168, RZ, P1, !PT ;  /* 0x000000a8a99a7210 */ /* 0x000fe20000f3e4ff */
[----:B------:R-:W-:Y:S01]  /*2e7e0*/  IMAD.WIDE.U32 R150, R143, R134, RZ ;  /* 0x000000868f967225 */ /* 0x000fe200078e00ff */
[----:B------:R-:W-:-:S02]  /*2e7f0*/  IADD3.X R139, PT, PT, RZ, RZ, RZ, P3, !PT ;  /* 0x000000ffff8b7210 */ /* 0x000fc40001ffe4ff */
[----:B------:R-:W-:Y:S01]  /*2e800*/  IADD3.X R154, P0, PT, R154, R177, RZ, P0, !PT ;  /* 0x000000b19a9a7210 */ /* 0x000fe2000071e4ff */
[----:B------:R-:W-:Y:S01]  /*2e810*/  IMAD.WIDE.U32 R132, P4, R143, R178, R132 ;  /* 0x000000b28f847225 */ /* 0x000fe20007880084 */
[----:B------:R-:W-:Y:S02]  /*2e820*/  IADD3 R155, P2, PT, R151, R58, RZ ;  /* 0x0000003a979b7210 */ /* 0x000fe40007f5e0ff */
[----:B------:R-:W-:Y:S01]  /*2e830*/  IADD3 R153, P3, PT, R175, R150, RZ ;  /* 0x00000096af997210 */ /* 0x000fe20007f7e0ff */
[----:B------:R-:W-:Y:S01]  /*2e840*/  IMAD.X R184, RZ, RZ, R184, P6 ;  /* 0x000000ffffb87224 */ /* 0x000fe200030e06b8 */
[----:B------:R-:W-:Y:S01]  /*2e850*/  MOV R130, R133 ;  /* 0x0000008500827202 */ /* 0x000fe20000000f00 */
[----:B------:R-:W-:Y:S01]  /*2e860*/  IMAD.MOV.U32 R138, RZ, RZ, R59 ;  /* 0x000000ffff8a7224 */ /* 0x000fe200078e003b */
[----:B------:R-:W-:Y:S01]  /*2e870*/  LOP3.LUT R180, R180, 0x7ffff, RZ, 0xc0, !PT ;  /* 0x0007ffffb4b47812 */ /* 0x000fe200078ec0ff */
[----:B------:R-:W-:Y:S01]  /*2e880*/  IMAD.WIDE.U32 R58, R143, R131, RZ ;  /* 0x000000838f3a7225 */ /* 0x000fe200078e00ff */
[----:B------:R-:W-:-:S03]  /*2e890*/  SHF.L.W.U32.HI R57, R57, 0xd, R184 ;  /* 0x0000000d39397819 */ /* 0x000fc60000010eb8 */
[----:B------:R-:W-:Y:S01]  /*2e8a0*/  IMAD.X R131, RZ, RZ, RZ, P4 ;  /* 0x000000ffff837224 */ /* 0x000fe200020e06ff */
[----:B------:R-:W-:Y:S01]  /*2e8b0*/  IADD3 R56, P4, PT, R56, R167, RZ ;  /* 0x000000a738387210 */ /* 0x000fe20007f9e0ff */
[-C--:B------:R-:W-:Y:S01]  /*2e8c0*/  IMAD.WIDE.U32.X R138, R173, R179.reuse, R138, P2 ;  /* 0x000000b3ad8a7225 */ /* 0x080fe200010e048a */
[----:B------:R-:W-:Y:S02]  /*2e8d0*/  IADD3 R167, P6, PT, R59, R132, RZ ;  /* 0x000000843ba77210 */ /* 0x000fe40007fde0ff */
[----:B------:R-:W-:Y:S01]  /*2e8e0*/  IADD3.X R59, P4, PT, R57, R152, RZ, P4, !PT ;  /* 0x00000098393b7210 */ /* 0x000fe2000279e4ff */
[----:B------:R-:W-:Y:S01]  /*2e8f0*/  IMAD.WIDE.U32 R146, P5, R171, R179, R146 ;  /* 0x000000b3ab927225 */ /* 0x000fe200078a0092 */
[----:B------:R-:W-:Y:S02]  /*2e900*/  IADD3 R151, P2, PT, R163, R58, RZ ;  /* 0x0000003aa3977210 */ /* 0x000fe40007f5e0ff */
[----:B------:R-:W-:Y:S01]  /*2e910*/  LEA.HI.X R58, P4, R184, R187, RZ, 0xd, P4 ;  /* 0x000000bbb83a7211 */ /* 0x000fe20002096cff */
[----:B------:R-:W-:Y:S01]  /*2e920*/  IMAD.WIDE.U32 R148, R171, R134, RZ ;  /* 0x00000086ab947225 */ /* 0x000fe200078e00ff */
[----:B------:R-:W-:-:S02]  /*2e930*/  IADD3.X R134, P3, PT, R142, R155, RZ, P3, !PT ;  /* 0x0000009b8e867210 */ /* 0x000fc40001f7e4ff */
[----:B------:R-:W-:Y:S01]  /*2e940*/  SHF.L.W.U32.HI R57, R59, 0xd, R58 ;  /* 0x0000000d3b397819 */ /* 0x000fe20000010e3a */
[----:B------:R-:W-:Y:S01]  /*2e950*/  IMAD.WIDE.U32.X R130, R173, R178, R130, P6 ;  /* 0x000000b2ad827225 */ /* 0x000fe200030e0482 */
[----:B------:R-:W-:Y:S02]  /*2e960*/  IADD3 R136, P6, PT, R153, R136, RZ ;  /* 0x0000008899887210 */ /* 0x000fe40007fde0ff */
[----:B------:R-:W-:Y:S01]  /*2e970*/  IADD3.X R154, P2, PT, R154, R167, RZ, P2, !PT ;  /* 0x000000a79a9a7210 */ /* 0x000fe2000175e4ff */
[----:B------:R-:W-:Y:S01]  /*2e980*/  IMAD.X R133, RZ, RZ, RZ, P5 ;  /* 0x000000ffff857224 */ /* 0x000fe200028e06ff */
[----:B------:R-:W-:Y:S01]  /*2e990*/  IADD3 R153, P5, PT, R149, R146, RZ ;  /* 0x0000009295997210 */ /* 0x000fe20007fbe0ff */
[----:B------:R-:W-:Y:S01]  /*2e9a0*/  IMAD.X R143, RZ, RZ, R189, P4 ;  /* 0x000000ffff8f7224 */ /* 0x000fe200020e06bd */
[----:B------:R-:W-:Y:S01]  /*2e9b0*/  IADD3.X R137, P6, PT, R134, R137, RZ, P6, !PT ;  /* 0x0000008986897210 */ /* 0x000fe200037de4ff */
[----:B------:R-:W-:Y:S01]  /*2e9c0*/  IMAD.MOV.U32 R132, RZ, RZ, R147 ;  /* 0x000000ffff847224 */ /* 0x000fe200078e0093 */
[----:B------:R-:W-:-:S02]  /*2e9d0*/  IADD3 R57, P4, PT, R57, R136, RZ ;  /* 0x0000008839397210 */ /* 0x000fc40007f9e0ff */
[----:B------:R-:W-:Y:S01]  /*2e9e0*/  SHF.L.W.U32.HI R58, R58, 0xd, R143 ;  /* 0x0000000d3a3a7819 */ /* 0x000fe20000010e8f */
[----:B------:R-:W-:Y:S01]  /*2e9f0*/  IMAD.WIDE.U32.X R132, R141, R179, R132, P5 ;  /* 0x000000b38d847225 */ /* 0x000fe200028e0484 */
[----:B------:R-:W-:Y:S02]  /*2ea00*/  IADD3 R149, P5, PT, R151, R148, RZ ;  /* 0x0000009497957210 */ /* 0x000fe40007fbe0ff */
[----:B------:R-:W-:Y:S02]  /*2ea10*/  IADD3.X R141, P4, PT, R58, R137, RZ, P4, !PT ;  /* 0x000000893a8d7210 */ /* 0x000fe4000279e4ff */
[----:B------:R-:W-:Y:S02]  /*2ea20*/  IADD3.X R137, P1, P0, R144, R160, R128, P0, P1 ;  /* 0x000000a090897210 */ /* 0x000fe40000022480 */
[----:B------:R-:W-:Y:S02]  /*2ea30*/  IADD3.X R154, P5, PT, R154, R153, RZ, P5, !PT ;  /* 0x000000999a9a7210 */ /* 0x000fe40002fbe4ff */
[----:B------:R-:W-:-:S02]  /*2ea40*/  LOP3.LUT R59, R59, 0x7ffff, RZ, 0xc0, !PT ;  /* 0x0007ffff3b3b7812 */ /* 0x000fc400078ec0ff */
[----:B------:R-:W-:Y:S02]  /*2ea50*/  IADD3.X R134, P6, P3, R156, R159, R138, P6, P3 ;  /* 0x0000009f9c867210 */ /* 0x000fe400033c648a */
[----:B------:R-:W-:Y:S01]  /*2ea60*/  IADD3.X R155, PT, PT, R145, R161, R129, P1, P0 ;  /* 0x000000a1919b7210 */ /* 0x000fe20000fe0481 */
[----:B------:R-:W-:Y:S01]  /*2ea70*/  IMAD.WIDE.U32 R128, R59, R56, RZ ;  /* 0x000000383b807225 */ /* 0x000fe200078e00ff */
[----:B------:R-:W-:Y:S02]  /*2ea80*/  IADD3.X R148, P2, P5, R132, R137, R130, P5, P2 ;  /* 0x0000008984947210 */ /* 0x000fe40002d44482 */
[----:B------:R-:W-:Y:S01]  /*2ea90*/  LEA.HI.X R134, P4, R143, R134, RZ, 0xd, P4 ;  /* 0x000000868f867211 */ /* 0x000fe20002096cff */
[----:B------:R-:W-:Y:S01]  /*2eaa0*/  IMAD.WIDE.U32 R136, R56, 0x26, RZ ;  /* 0x0000002638887825 */ /* 0x000fe200078e00ff */
[----:B------:R-:W-:Y:S02]  /*2eab0*/  IADD3.X R138, PT, PT, R157, R165, R139, P6, P3 ;  /* 0x000000a59d8a7210 */ /* 0x000fe400037e648b */
[----:B------:R-:W-:Y:S01]  /*2eac0*/  SHF.L.W.U32.HI R58, R141, 0xd, R134 ;  /* 0x0000000d8d3a7819 */ /* 0x000fe20000010e86 */
[----:B------:R-:W-:Y:S01]  /*2ead0*/  IMAD R161, R59, 0x26, RZ ;  /* 0x000000263ba17824 */ /* 0x000fe200078e02ff */
[----:B------:R-:W-:Y:S01]  /*2eae0*/  IADD3.X R155, PT, PT, R133, R155, R131, P2, P5 ;  /* 0x0000009b859b7210 */ /* 0x000fe200017ea483 */
[----:B------:R-:W-:Y:S01]  /*2eaf0*/  IMAD.WIDE.U32 R144, P1, R59, R56, R128 ;  /* 0x000000383b907225 */ /* 0x000fe20007820080 */
[----:B------:R-:W-:-:S02]  /*2eb00*/  LOP3.LUT R128, R141, 0x7ffff, RZ, 0xc0, !PT ;  /* 0x0007ffff8d807812 */ /* 0x000fc400078ec0ff */
[----:B------:R-:W-:Y:S01]  /*2eb10*/  IADD3 R161, PT, PT, R137, R161, RZ ;  /* 0x000000a189a17210 */ /* 0x000fe20007ffe0ff */
[----:B------:R-:W-:Y:S01]  /*2eb20*/  IMAD.X R137, RZ, RZ, R138, P4 ;  /* 0x000000ffff897224 */ /* 0x000fe200020e068a */
[----:B------:R-:W-:Y:S01]  /*2eb30*/  IADD3 R58, P0, PT, R58, R149, RZ ;  /* 0x000000953a3a7210 */ /* 0x000fe20007f1e0ff */
[----:B------:R-:W-:-:S03]  /*2eb40*/  IMAD.WIDE.U32 R130, R128, R136, RZ ;  /* 0x0000008880827225 */ /* 0x000fc600078e00ff */
[----:B------:R-:W-:Y:S01]  /*2eb50*/  SHF.L.W.U32.HI R129, R134, 0xd, R137 ;  /* 0x0000000d86817819 */ /* 0x000fe20000010e89 */
[----:B------:R-:W-:-:S03]  /*2eb60*/  IMAD.WIDE.U32 R132, R57, 0x13, RZ ;  /* 0x0000001339847825 */ /* 0x000fc600078e00ff */
[----:B------:R-:W-:Y:S01]  /*2eb70*/  IADD3.X R154, P0, PT, R129, R154, RZ, P0, !PT ;  /* 0x0000009a819a7210 */ /* 0x000fe2000071e4ff */
[C---:B------:R-:W-:Y:S02]  /*2eb80*/  IMAD R141, R128.reuse, 0x13, RZ ;  /* 0x00000013808d7824 */ /* 0x040fe400078e02ff */
[----:B------:R-:W-:Y:S01]  /*2eb90*/  IMAD.X R139, RZ, RZ, RZ, P1 ;  /* 0x000000ffff8b7224 */ /* 0x000fe200008e06ff */
[----:B------:R-:W-:Y:S01]  /*2eba0*/  LEA.HI.X R137, P0, R137, R148, RZ, 0xd, P0 ;  /* 0x0000009489897211 */ /* 0x000fe20000016cff */
[----:B------:R-:W-:Y:S01]  /*2ebb0*/  IMAD.WIDE.U32 R150, P1, R161, R57, R130 ;  /* 0x00000039a1967225 */ /* 0x000fe20007820082 */
[----:B------:R-:W-:Y:S02]  /*2ebc0*/  IADD3 R129, PT, PT, R133, R141, RZ ;  /* 0x0000008d85817210 */ /* 0x000fe40007ffe0ff */
[----:B------:R-:W-:Y:S01]  /*2ebd0*/  LOP3.LUT R141, R135, 0x7ffff, RZ, 0xc0, !PT ;  /* 0x0007ffff878d7812 */ /* 0x000fe200078ec0ff */
[----:B------:R-:W-:Y:S01]  /*2ebe0*/  IMAD.WIDE.U32 R130, R128, R132, RZ ;  /* 0x0000008480827225 */ /* 0x000fe200078e00ff */
[----:B------:R-:W-:-:S03]  /*2ebf0*/  SHF.L.W.U32.HI R135, R154, 0xd, R137 ;  /* 0x0000000d9a877819 */ /* 0x000fc60000010e89 */
[----:B------:R-:W-:-:S04]  /*2ec00*/  IMAD.WIDE.U32 R142, R56, R56, RZ ;  /* 0x00000038388e7225 */ /* 0x000fc800078e00ff */
[----:B------:R-:W-:Y:S01]  /*2ec10*/  IMAD.X R134, RZ, RZ, R155, P0 ;  /* 0x000000ffff867224 */ /* 0x000fe200000e069b */
[----:B------:R-:W-:Y:S01]  /*2ec20*/  IADD3 R143, P5, PT, R143, R144, RZ ;  /* 0x000000908f8f7210 */ /* 0x000fe20007fbe0ff */
[----:B------:R-:W-:-:S03]  /*2ec30*/  IMAD.WIDE.U32 R152, R57, R132, RZ ;  /* 0x0000008439987225 */ /* 0x000fc600078e00ff */
[----:B------:R-:W-:Y:S01]  /*2ec40*/  SHF.L.W.U32.HI R137, R137, 0xd, R134 ;  /* 0x0000000d89897819 */ /* 0x000fe20000010e86 */
[----:B------:R-:W-:-:S04]  /*2ec50*/  IMAD.WIDE.U32 R130, P4, R129, R57, R130 ;  /* 0x0000003981827225 */ /* 0x000fc80007880082 */
[----:B------:R-:W-:Y:S01]  /*2ec60*/  IMAD.MOV.U32 R138, RZ, RZ, R145 ;  /* 0x000000ffff8a7224 */ /* 0x000fe200078e0091 */
[----:B------:R-:W-:Y:S01]  /*2ec70*/  IADD3 R159, P2, PT, R153, R130, RZ ;  /* 0x00000082999f7210 */ /* 0x000fe20007f5e0ff */
[----:B------:R-:W-:Y:S01]  /*2ec80*/  IMAD.WIDE.U32 R144, R58, R136, RZ ;  /* 0x000000883a907225 */ /* 0x000fe200078e00ff */
[----:B------:R-:W-:Y:S02]  /*2ec90*/  LOP3.LUT R130, R154, 0x7ffff, RZ, 0xc0, !PT ;  /* 0x0007ffff9a827812 */ /* 0x000fe400078ec0ff */
[----:B------:R-:W-:Y:S01]  /*2eca0*/  IADD3.X R155, PT, PT, RZ, RZ, RZ, P4, !PT ;  /* 0x000000ffff9b7210 */ /* 0x000fe200027fe4ff */
[----:B------:R-:W-:Y:S01]  /*2ecb0*/  IMAD.X R149, RZ, RZ, RZ, P1 ;  /* 0x000000ffff957224 */ /* 0x000fe200008e06ff */
[----:B------:R-:W-:Y:S01]  /*2ecc0*/  IADD3 R169, P1, PT, R144, R152, RZ ;  /* 0x0000009890a97210 */ /* 0x000fe20007f3e0ff */
[----:B------:R-:W-:-:S04]  /*2ecd0*/  IMAD.WIDE.U32 R134, R135, 0x13, R140 ;  /* 0x0000001387867825 */ /* 0x000fc800078e008c */
[----:B------:R-:W-:Y:S02]  /*2ece0*/  IMAD R137, R137, 0x13, RZ ;  /* 0x0000001389897824 */ /* 0x000fe400078e02ff */
[----:B------:R-:W-:-:S04]  /*2ecf0*/  IMAD.WIDE.U32 R152, R130, R136, RZ ;  /* 0x0000008882987225 */ /* 0x000fc800078e00ff */
[----:B------:R-:W-:Y:S02]  /*2ed00*/  IMAD.IADD R177, R135, 0x1, R137 ;  /* 0x0000000187b17824 */ /* 0x000fe400078e0289 */
[----:B------:R-:W-:-:S03]  /*2ed10*/  IMAD.WIDE.U32 R140, R57, 0x26, RZ ;  /* 0x00000026398c7825 */ /* 0x000fc600078e00ff */
[----:B------:R-:W-:Y:S01]  /*2ed20*/  SHF.L.U64.HI R167, R134, 0x1, R177 ;  /* 0x0000000186a77819 */ /* 0x000fe200000102b1 */
[----:B------:R-:W-:-:S03]  /*2ed30*/  IMAD.WIDE.U32 R146, R57, R136, RZ ;  /* 0x0000008839927225 */ /* 0x000fc600078e00ff */
[----:B------:R-:W-:Y:S01]  /*2ed40*/  LOP3.LUT R167, R167, 0xfffff, RZ, 0xc0, !PT ;  /* 0x000fffffa7a77812 */ /* 0x000fe200078ec0ff */
[----:B------:R-:W-:Y:S01]  /*2ed50*/  IMAD.MOV.U32 R154, RZ, RZ, R131 ;  /* 0x000000ffff9a7224 */ /* 0x000fe200078e0083 */
[----:B------:R-:W-:Y:S01]  /*2ed60*/  LEA.HI R131, P6, R177, R176, RZ, 0xd ;  /* 0x000000b0b1837211 */ /* 0x000fe200078d68ff */
[----:B------:R-:W-:Y:S01]  /*2ed70*/  IMAD.WIDE.U32 R152, P0, R161, R58, R152 ;  /* 0x0000003aa1987225 */ /* 0x000fe20007800098 */
[----:B------:R-:W-:Y:S02]  /*2ed80*/  IADD3 R165, P3, PT, R147, R150, RZ ;  /* 0x0000009693a57210 */ /* 0x000fe40007f7e0ff */
[----:B------:R-:W-:Y:S01]  /*2ed90*/  LOP3.LUT R177, R177, 0x7ffff, RZ, 0xc0, !PT ;  /* 0x0007ffffb1b17812 */ /* 0x000fe200078ec0ff */
[----:B------:R-:W-:Y:S01]  /*2eda0*/  IMAD R163, R128, 0x26, RZ ;  /* 0x0000002680a37824 */ /* 0x000fe200078e02ff */
[----:B------:R-:W-:Y:S01]  /*2edb0*/  IADD3 R172, P4, PT, R145, R152, RZ ;  /* 0x0000009891ac7210 */ /* 0x000fe20007f9e0ff */
[----:B------:R-:W-:-:S03]  /*2edc0*/  IMAD.WIDE.U32 R136, R134, R134, RZ ;  /* 0x0000008686887225 */ /* 0x000fc600078e00ff */
[----:B------:R-:W-:Y:S01]  /*2edd0*/  IADD3.X R172, P1, PT, R172, R159, RZ, P1, !PT ;  /* 0x0000009facac7210 */ /* 0x000fe20000f3e4ff */
[----:B------:R-:W-:-:S04]  /*2ede0*/  IMAD.WIDE.U32 R156, R130, R140, RZ ;  /* 0x0000008c829c7225 */ /* 0x000fc800078e00ff */
[----:B------:R-:W-:Y:S01]  /*2edf0*/  IMAD.MOV.U32 R148, RZ, RZ, R151 ;  /* 0x000000ffff947224 */ /* 0x000fe200078e0097 */
[----:B------:R-:W-:Y:S01]  /*2ee00*/  IADD3.X R151, PT, PT, RZ, RZ, RZ, P0, !PT ;  /* 0x000000ffff977210 */ /* 0x000fe200007fe4ff */
[----:B------:R-:W-:Y:S01]  /*2ee10*/  IMAD.IADD R163, R141, 0x1, R163 ;  /* 0x000000018da37824 */ /* 0x000fe200078e02a3 */
[----:B------:R-:W-:Y:S01]  /*2ee20*/  IADD3 R171, P0, PT, R136, R146, RZ ;  /* 0x0000009288ab7210 */ /* 0x000fe20007f1e0ff */
[----:B------:R-:W-:Y:S02]  /*2ee30*/  IMAD.X R176, RZ, RZ, R180, P6 ;  /* 0x000000ffffb07224 */ /* 0x000fe400030e06b4 */
[----:B------:R-:W-:-:S04]  /*2ee40*/  IMAD.WIDE.U32 R146, R58, R140, RZ ;  /* 0x0000008c3a927225 */ /* 0x000fc800078e00ff */
[----:B------:R-:W-:Y:S02]  /*2ee50*/  IMAD.MOV.U32 R150, RZ, RZ, R153 ;  /* 0x000000ffff967224 */ /* 0x000fe400078e0099 */
[----:B------:R-:W-:-:S04]  /*2ee60*/  IMAD.WIDE.U32 R140, R131, 0x26, RZ ;  /* 0x00000026838c7825 */ /* 0x000fc800078e00ff */
[----:B------:R-:W-:-:S04]  /*2ee70*/  IMAD.WIDE.U32 R152, P6, R163, R58, R156 ;  /* 0x0000003aa3987225 */ /* 0x000fc800078c009c */
        /* <DEDUP_REMOVED lines=31> */
[----:B------:R-:W-:Y:S01]  /*2f070*/  IMAD R179, R130, 0x13, RZ ;  /* 0x0000001382b37824 */ /* 0x000fe200078e02ff */
        /* <DEDUP_REMOVED lines=20> */
[----:B------:R-:W-:-:S04]  /*2f1c0*/  IMAD.WIDE.U32 R162, P6, R167, R58, R162 ;  /* 0x0000003aa7a27225 */ /* 0x000fc800078c00a2 */
[----:B------:R-:W-:Y:S01]  /*2f1d0*/  IMAD.MOV.U32 R148, RZ, RZ, R147 ;  /* 0x000000ffff947224 */ /* 0x000fe200078e0093 */
[----:B------:R-:W-:Y:S01]  /*2f1e0*/  IADD3.X R153, PT, PT, RZ, RZ, RZ, P6, !PT ;  /* 0x000000ffff997210 */ /* 0x000fe200037fe4ff */
[----:B------:R-:W-:-:S04]  /*2f1f0*/  IMAD.WIDE.U32 R146, R58, R173, RZ ;  /* 0x000000ad3a927225 */ /* 0x000fc800078e00ff */
[----:B------:R-:W-:Y:S01]  /*2f200*/  IMAD.WIDE.U32 R154, P1, R167, R57, R154 ;  /* 0x00000039a79a7225 */ /* 0x000fe2000782009a */
[----:B------:R-:W-:Y:S02]  /*2f210*/  IADD3 R180, P6, PT, R147, R162, RZ ;  /* 0x000000a293b47210 */ /* 0x000fe40007fde0ff */
[----:B------:R-:W-:Y:S01]  /*2f220*/  SHF.L.W.U32.HI R147, R174, 0xd, R165 ;  /* 0x0000000dae937819 */ /* 0x000fe20000010ea5 */
[----:B------:R-:W-:Y:S01]  /*2f230*/  IMAD.WIDE.U32 R160, P4, R131, R176, R150 ;  /* 0x000000b083a07225 */ /* 0x000fe20007880096 */
[C---:B------:R-:W-:Y:S02]  /*2f240*/  SHF.L.W.U32.HI R165, R141.reuse, 0xd, R174 ;  /* 0x0000000d8da57819 */ /* 0x040fe40000010eae */
[----:B------:R-:W-:Y:S01]  /*2f250*/  LOP3.LUT R141, R141, 0x7ffff, RZ, 0xc0, !PT ;  /* 0x0007ffff8d8d7812 */ /* 0x000fe200078ec0ff */
[----:B------:R-:W-:Y:S01]  /*2f260*/  IMAD.X R151, RZ, RZ, RZ, P1 ;  /* 0x000000ffff977224 */ /* 0x000fe200008e06ff */
[----:B------:R-:W-:Y:S01]  /*2f270*/  IADD3 R169, P1, PT, R137, R160, RZ ;  /* 0x000000a089a97210 */ /* 0x000fe20007f3e0ff */
[----:B------:R-:W-:Y:S01]  /*2f280*/  IMAD.WIDE.U32 R156, R57, R173, RZ ;  /* 0x000000ad399c7225 */ /* 0x000fe200078e00ff */
[----:B------:R-:W-:-:S02]  /*2f290*/  MOV R158, R161 ;  /* 0x000000a1009e7202 */ /* 0x000fc40000000f00 */
[----:B------:R-:W-:Y:S01]  /*2f2a0*/  SHF.L.U64.HI R173, R131, 0x1, R176 ;  /* 0x0000000183ad7819 */ /* 0x000fe200000102b0 */
[----:B------:R-:W-:-:S04]  /*2f2b0*/  IMAD.WIDE.U32 R136, R58, 0x13, RZ ;  /* 0x000000133a887825 */ /* 0x000fc800078e00ff */
[----:B------:R-:W-:Y:S01]  /*2f2c0*/  IMAD.WIDE.U32.X R148, R167, R59, R148, P3 ;  /* 0x0000003ba7947225 */ /* 0x000fe200018e0494 */
[----:B------:R-:W-:Y:S02]  /*2f2d0*/  IADD3 R165, P3, PT, R165, R168, RZ ;  /* 0x000000a8a5a57210 */ /* 0x000fe40007f7e0ff */
[----:B------:R-:W-:Y:S01]  /*2f2e0*/  IADD3.X R168, P2, PT, R164, R169, RZ, P2, !PT ;  /* 0x000000a9a4a87210 */ /* 0x000fe2000175e4ff */
[----:B------:R-:W-:Y:S01]  /*2f2f0*/  IMAD.X R159, RZ, RZ, RZ, P4 ;  /* 0x000000ffff9f7224 */ /* 0x000fe200020e06ff */
[----:B------:R-:W-:Y:S01]  /*2f300*/  IADD3 R178, P4, PT, R157, R154, RZ ;  /* 0x0000009a9db27210 */ /* 0x000fe20007f9e0ff */
[----:B------:R-:W-:Y:S01]  /*2f310*/  IMAD.MOV.U32 R150, RZ, RZ, R155 ;  /* 0x000000ffff967224 */ /* 0x000fe200078e009b */
[----:B------:R-:W-:Y:S01]  /*2f320*/  IADD3.X R164, P3, PT, R147, R172, RZ, P3, !PT ;  /* 0x000000ac93a47210 */ /* 0x000fe20001f7e4ff */
[----:B------:R-:W-:Y:S01]  /*2f330*/  IMAD.WIDE.U32 R154, R130, R136, RZ ;  /* 0x00000088829a7225 */ /* 0x000fe200078e00ff */
[----:B------:R-:W-:Y:S02]  /*2f340*/  IADD3.X R168, P0, PT, R168, R181, RZ, P0, !PT ;  /* 0x000000b5a8a87210 */ /* 0x000fe4000071e4ff */
[----:B------:R-:W-:Y:S01]  /*2f350*/  IADD3.X R175, P3, PT, RZ, R175, RZ, P3, !PT ;  /* 0x000000afffaf7210 */ /* 0x000fe20001f7e4ff */
[----:B------:R-:W-:-:S02]  /*2f360*/  IMAD.IADD R179, R137, 0x1, R179 ;  /* 0x0000000189b37824 */ /* 0x000fc400078e02b3 */
[----:B------:R-:W-:Y:S01]  /*2f370*/  IMAD.MOV.U32 R152, RZ, RZ, R163 ;  /* 0x000000ffff987224 */ /* 0x000fe200078e00a3 */
[C---:B------:R-:W-:Y:S01]  /*2f380*/  SHF.L.W.U32.HI R169, R164.reuse, 0xd, R175 ;  /* 0x0000000da4a97819 */ /* 0x040fe20000010eaf */
[----:B------:R-:W-:Y:S01]  /*2f390*/  IMAD.WIDE.U32.X R150, R167, R128, R150, P4 ;  /* 0x00000080a7967225 */ /* 0x000fe200020e0496 */
[----:B------:R-:W-:-:S03]  /*2f3a0*/  LOP3.LUT R164, R164, 0x7ffff, RZ, 0xc0, !PT ;  /* 0x0007ffffa4a47812 */ /* 0x000fc600078ec0ff */
[----:B------:R-:W-:-:S04]  /*2f3b0*/  IMAD.WIDE.U32 R154, P4, R179, R58, R154 ;  /* 0x0000003ab39a7225 */ /* 0x000fc8000788009a */
[----:B------:R-:W-:-:S04]  /*2f3c0*/  IMAD.WIDE.U32.X R158, R176, R176, R158, P1 ;  /* 0x000000b0b09e7225 */ /* 0x000fc800008e049e */
[----:B------:R-:W-:Y:S01]  /*2f3d0*/  IMAD.WIDE.U32.X R152, R167, R130, R152, P6 ;  /* 0x00000082a7987225 */ /* 0x000fe200030e0498 */
[----:B------:R-:W-:Y:S02]  /*2f3e0*/  IADD3.X R167, PT, PT, RZ, R170, RZ, P3, !PT ;  /* 0x000000aaffa77210 */ /* 0x000fe40001ffe4ff */
[----:B------:R-:W-:Y:S01]  /*2f3f0*/  IADD3 R169, P3, PT, R169, R166, RZ ;  /* 0x000000a6a9a97210 */ /* 0x000fe20007f7e0ff */
[----:B------:R-:W-:Y:S01]  /*2f400*/  IMAD.SHL.U32 R172, R131, 0x2, RZ ;  /* 0x0000000283ac7824 */ /* 0x000fe200078e00ff */
[----:B------:R-:W-:Y:S01]  /*2f410*/  SHF.L.W.U32.HI R175, R175, 0xd, R167 ;  /* 0x0000000dafaf7819 */ /* 0x000fe20000010ea7 */
        /* <DEDUP_REMOVED lines=9> */
[----:B------:R-:W-:Y:S01]  /*2f4b0*/  IMAD.WIDE.U32 R162, P0, R173, R56, R162 ;  /* 0x00000038ada27225 */ /* 0x000fe200078000a2 */
[----:B------:R-:W-:-:S02]  /*2f4c0*/  IADD3 R148, P3, PT, R147, R160, RZ ;  /* 0x000000a093947210 */ /* 0x000fc40007f7e0ff */
[----:B------:R-:W-:Y:S01]  /*2f4d0*/  LEA.HI.X R158, P2, R167, R158, RZ, 0xd, P2 ;  /* 0x0000009ea79e7211 */ /* 0x000fe20001056cff */
[----:B------:R-:W-:Y:S01]  /*2f4e0*/  IMAD.X R145, RZ, RZ, RZ, P0 ;  /* 0x000000ffff917224 */ /* 0x000fe200000e06ff */
[----:B------:R-:W-:Y:S01]  /*2f4f0*/  IADD3 R160, P4, PT, R161, R162, RZ ;  /* 0x000000a2a1a07210 */ /* 0x000fe20007f9e0ff */
[----:B------:R-:W-:Y:S01]  /*2f500*/  IMAD.MOV.U32 R156, RZ, RZ, R155 ;  /* 0x000000ffff9c7224 */ /* 0x000fe200078e009b */
[----:B------:R-:W-:Y:S01]  /*2f510*/  IADD3 R159, P0, PT, R146, R142, RZ ;  /* 0x0000008e929f7210 */ /* 0x000fe20007f1e0ff */
[----:B------:R-:W-:Y:S01]  /*2f520*/  IMAD.MOV.U32 R144, RZ, RZ, R163 ;  /* 0x000000ffff907224 */ /* 0x000fe200078e00a3 */
[----:B------:R-:W-:Y:S01]  /*2f530*/  IADD3.X R161, P1, PT, R171, R178, RZ, P1, !PT ;  /* 0x000000b2aba17210 */ /* 0x000fe20000f3e4ff */
[----:B------:R-:W-:Y:S01]  /*2f540*/  IMAD.WIDE.U32 R146, R128, R172, RZ ;  /* 0x000000ac80927225 */ /* 0x000fe200078e00ff */
[----:B------:R-:W-:Y:S02]  /*2f550*/  SHF.L.W.U32.HI R149, R175, 0xd, R158 ;  /* 0x0000000daf957819 */ /* 0x000fe40000010e9e */
[----:B------:R-:W-:Y:S01]  /*2f560*/  IADD3.X R163, PT, PT, RZ, R154, RZ, P2, !PT ;  /* 0x0000009affa37210 */ /* 0x000fe200017fe4ff */
[----:B------:R-:W-:Y:S01]  /*2f570*/  IMAD.WIDE.U32.X R156, R179, R130, R156, P6 ;  /* 0x00000082b39c7225 */ /* 0x000fe200030e049c */
[----:B------:R-:W-:-:S02]  /*2f580*/  IADD3.X R161, P3, PT, R161, R160, RZ, P3, !PT ;  /* 0x000000a0a1a17210 */ /* 0x000fc40001f7e4ff */
[----:B------:R-:W-:Y:S01]  /*2f590*/  IADD3 R149, P2, PT, R149, R148, RZ ;  /* 0x0000009495957210 */ /* 0x000fe20007f5e0ff */
[----:B------:R-:W-:Y:S01]  /*2f5a0*/  IMAD.WIDE.U32.X R144, R173, R59, R144, P4 ;  /* 0x0000003bad907225 */ /* 0x000fe200020e0490 */
[----:B------:R-:W-:Y:S02]  /*2f5b0*/  SHF.L.W.U32.HI R158, R158, 0xd, R163 ;  /* 0x0000000d9e9e7819 */ /* 0x000fe40000010ea3 */
[----:B------:R-:W-:Y:S01]  /*2f5c0*/  IADD3.X R148, P0, PT, R143, R180, RZ, P0, !PT ;  /* 0x000000b48f947210 */ /* 0x000fe2000071e4ff */
[----:B------:R-:W-:Y:S01]  /*2f5d0*/  IMAD.WIDE.U32 R146, P4, R173, R57, R146 ;  /* 0x00000039ad927225 */ /* 0x000fe20007880092 */
[----:B------:R-:W-:Y:S02]  /*2f5e0*/  IADD3.X R158, P2, PT, R158, R161, RZ, P2, !PT ;  /* 0x000000a19e9e7210 */ /* 0x000fe4000175e4ff */
[----:B------:R-:W-:Y:S01]  /*2f5f0*/  IADD3.X R142, P3, P1, R144, R150, R156, P3, P1 ;  /* 0x00000096908e7210 */ /* 0x000fe2000196249c */
[----:B------:R-:W-:-:S03]  /*2f600*/  IMAD.WIDE.U32 R154, R57, R172, RZ ;  /* 0x000000ac399a7225 */ /* 0x000fc600078e00ff */
[----:B------:R-:W-:Y:S01]  /*2f610*/  IADD3.X R144, PT, PT, R145, R151, R157, P3, P1 ;  /* 0x0000009791907210 */ /* 0x000fe20001fe249d */
[----:B------:R-:W-:Y:S01]  /*2f620*/  IMAD.X R143, RZ, RZ, RZ, P4 ;  /* 0x000000ffff8f7224 */ /* 0x000fe200020e06ff */
[----:B------:R-:W-:Y:S01]  /*2f630*/  IADD3 R161, P6, PT, R155, R146, RZ ;  /* 0x000000929ba17210 */ /* 0x000fe20007fde0ff */
[----:B------:R-:W-:Y:S01]  /*2f640*/  IMAD.WIDE.U32.X R138, R59, R59, R138, P5 ;  /* 0x0000003b3b8a7225 */ /* 0x000fe200028e048a */
[----:B------:R-:W-:Y:S02]  /*2f650*/  IADD3 R159, P4, PT, R159, R154, RZ ;  /* 0x0000009a9f9f7210 */ /* 0x000fe40007f9e0ff */
[----:B------:R-:W-:Y:S01]  /*2f660*/  LEA.HI.X R155, P2, R163, R142, RZ, 0xd, P2 ;  /* 0x0000008ea39b7211 */ /* 0x000fe20001056cff */
[----:B------:R-:W-:Y:S01]  /*2f670*/  IMAD.MOV.U32 R142, RZ, RZ, R147 ;  /* 0x000000ffff8e7224 */ /* 0x000fe200078e0093 */
[----:B------:R-:W-:Y:S02]  /*2f680*/  IADD3.X R147, P4, PT, R148, R161, RZ, P4, !PT ;  /* 0x000000a194937210 */ /* 0x000fe4000279e4ff */
[----:B------:R-:W-:Y:S01]  /*2f690*/  SHF.L.W.U32.HI R146, R158, 0xd, R155 ;  /* 0x0000000d9e927819 */ /* 0x000fe20000010e9b */
[----:B------:R-:W-:-:S02]  /*2f6a0*/  IMAD.X R148, RZ, RZ, R144, P2 ;  /* 0x000000ffff947224 */ /* 0x000fc400010e0690 */
[----:B------:R-:W-:Y:S01]  /*2f6b0*/  IMAD.WIDE.U32.X R144, R173, R128, R142, P6 ;  /* 0x00000080ad907225 */ /* 0x000fe200030e048e */
[----:B------:R-:W-:Y:S02]  /*2f6c0*/  IADD3 R143, P1, PT, R146, R159, RZ ;  /* 0x0000009f928f7210 */ /* 0x000fe40007f3e0ff */
        /* <DEDUP_REMOVED lines=14> */
.L_x_53:
[----:B------:R-:W-:Y:S01]  /*2f7b0*/  IMAD.WIDE.U32 R156, R169, 0x26, RZ ;  /* 0x00000026a99c7825 */ /* 0x000fe200078e00ff */
[----:B------:R-:W-:Y:S01]  /*2f7c0*/  LOP3.LUT R145, R159, 0x7ffff, RZ, 0xc0, !PT ;  /* 0x0007ffff9f917812 */ /* 0x000fe200078ec0ff */
[----:B------:R-:W-:Y:S01]  /*2f7d0*/  UISETP.GE.U32.AND UP0, UPT, UR6, 0x31, UPT ;  /* 0x000000310600788c */ /* 0x000fe2000bf06070 */
[----:B------:R-:W-:Y:S01]  /*2f7e0*/  SHF.L.U64.HI R142, R166, 0x1, R171 ;  /* 0x00000001a68e7819 */ /* 0x000fe200000102ab */
[----:B------:R-:W-:Y:S01]  /*2f7f0*/  IMAD.WIDE.U32 R154, R144, 0x26, RZ ;  /* 0x00000026909a7825 */ /* 0x000fe200078e00ff */
[----:B------:R-:W-:Y:S01]  /*2f800*/  LOP3.LUT R148, R175, 0x7ffff, RZ, 0xc0, !PT ;  /* 0x0007ffffaf947812 */ /* 0x000fe200078ec0ff */
[----:B------:R-:W-:Y:S01]  /*2f810*/  UIADD3 UR7, UPT, UPT, UR6, 0x1, URZ ;  /* 0x0000000106077890 */ /* 0x000fe2000fffe0ff */
[----:B------:R-:W-:Y:S01]  /*2f820*/  LOP3.LUT R173, R158, 0x7ffff, RZ, 0xc0, !PT ;  /* 0x0007ffff9ead7812 */ /* 0x000fe200078ec0ff */
[----:B------:R-:W-:-:S04]  /*2f830*/  IMAD.WIDE.U32 R152, R171, R166, RZ ;  /* 0x000000a6ab987225 */ /* 0x000fc800078e00ff */
[----:B------:R-:W-:Y:S01]  /*2f840*/  IMAD R165, R167, 0x26, RZ ;  /* 0x00000026a7a57824 */ /* 0x000fe200078e02ff */
[----:B------:R-:W-:Y:S01]  /*2f850*/  UMOV UR6, UR7 ;  /* 0x0000000700067c82 */ /* 0x000fe20008000000 */
[----:B------:R-:W-:-:S04]  /*2f860*/  IMAD.WIDE.U32 R150, R166, R166, RZ ;  /* 0x000000a6a6967225 */ /* 0x000fc800078e00ff */
[----:B------:R-:W-:-:S04]  /*2f870*/  IMAD.WIDE.U32 R138, R156, R149, RZ ;  /* 0x000000959c8a7225 */ /* 0x000fc800078e00ff */
[----:B------:R-:W-:Y:S01]  /*2f880*/  IMAD.WIDE.U32 R146, R145, R154, RZ ;  /* 0x0000009a91927225 */ /* 0x000fe200078e00ff */
[----:B------:R-:W-:-:S03]  /*2f890*/  IADD3 R159, P1, PT, R150, R138, RZ ;  /* 0x0000008a969f7210 */ /* 0x000fc60007f3e0ff */
[----:B------:R-:W-:Y:S02]  /*2f8a0*/  IMAD.IADD R165, R155, 0x1, R165 ;  /* 0x000000019ba57824 */ /* 0x000fe400078e02a5 */
[----:B------:R-:W-:-:S04]  /*2f8b0*/  IMAD.WIDE.U32 R154, R143, R154, RZ ;  /* 0x0000009a8f9a7225 */ /* 0x000fc800078e00ff */
[----:B------:R-:W-:Y:S01]  /*2f8c0*/  IMAD.WIDE.U32 R152, P0, R166, R171, R152 ;  /* 0x000000aba6987225 */ /* 0x000fe20007800098 */
[----:B------:R-:W-:-:S03]  /*2f8d0*/  IADD3 R138, P6, PT, R159, R154, RZ ;  /* 0x0000009a9f8a7210 */ /* 0x000fc60007fde0ff */
[----:B------:R-:W-:Y:S01]  /*2f8e0*/  IMAD.WIDE.U32 R160, R142, R144, RZ ;  /* 0x000000908ea07225 */ /* 0x000fe200078e00ff */
[----:B------:R-:W-:Y:S02]  /*2f8f0*/  IADD3.X R141, PT, PT, RZ, RZ, RZ, P0, !PT ;  /* 0x000000ffff8d7210 */ /* 0x000fe400007fe4ff */
[----:B------:R-:W-:Y:S01]  /*2f900*/  IADD3 R172, P2, PT, R151, R152, RZ ;  /* 0x0000009897ac7210 */ /* 0x000fe20007f5e0ff */
[----:B------:R-:W-:Y:S02]  /*2f910*/  IMAD.SHL.U32 R166, R166, 0x2, RZ ;  /* 0x00000002a6a67824 */ /* 0x000fe400078e00ff */
[----:B------:R-:W-:Y:S02]  /*2f920*/  IMAD R159, R148, 0x26, RZ ;  /* 0x00000026949f7824 */ /* 0x000fe400078e02ff */
[----:B------:R-:W-:-:S04]  /*2f930*/  IMAD.WIDE.U32 R146, P0, R143, R165, R146 ;  /* 0x000000a58f927225 */ /* 0x000fc80007800092 */
[----:B------:R-:W-:Y:S01]  /*2f940*/  IMAD.MOV.U32 R140, RZ, RZ, R153 ;  /* 0x000000ffff8c7224 */ /* 0x000fe200078e0099 */
[----:B------:R-:W-:Y:S01]  /*2f950*/  IADD3 R178, P4, PT, R155, R146, RZ ;  /* 0x000000929bb27210 */ /* 0x000fe20007f9e0ff */
[----:B------:R-:W-:-:S04]  /*2f960*/  IMAD.WIDE.U32 R150, R143, R156, RZ ;  /* 0x0000009c8f967225 */ /* 0x000fc800078e00ff */
[----:B------:R-:W-:-:S04]  /*2f970*/  IMAD.WIDE.U32 R152, R166, R144, RZ ;  /* 0x00000090a6987225 */ /* 0x000fc800078e00ff */
[----:B------:R-:W-:-:S04]  /*2f980*/  IMAD.WIDE.U32 R160, P5, R167, R166, R160 ;  /* 0x000000a6a7a07225 */ /* 0x000fc800078a00a0 */
[----:B------:R-:W-:Y:S02]  /*2f990*/  IMAD.IADD R164, R157, 0x1, R159 ;  /* 0x000000019da47824 */ /* 0x000fe400078e029f */
[----:B------:R-:W-:Y:S01]  /*2f9a0*/  IMAD.WIDE.U32.X R140, R171, R171, R140, P2 ;  /* 0x000000abab8c7225 */ /* 0x000fe200010e048c */
[----:B------:R-:W-:Y:S02]  /*2f9b0*/  IADD3.X R171, PT, PT, RZ, RZ, RZ, P0, !PT ;  /* 0x000000ffffab7210 */ /* 0x000fe400007fe4ff */
        /* <DEDUP_REMOVED lines=9> */
[----:B------:R-:W-:-:S03]  /*2fa50*/  MOV R158, R161 ;  /* 0x000000a1009e7202 */ /* 0x000fc60000000f00 */
[----:B------:R-:W-:Y:S02]  /*2fa60*/  IMAD.X R159, RZ, RZ, RZ, P5 ;  /* 0x000000ffff9f7224 */ /* 0x000fe400028e06ff */
[----:B------:R-:W-:-:S04]  /*2fa70*/  IMAD.WIDE.U32 R156, P5, R173, R156, R152 ;  /* 0x0000009cad9c7225 */ /* 0x000fc800078a0098 */
[----:B------:R-:W-:Y:S01]  /*2fa80*/  IMAD.WIDE.U32 R152, R162, R149, RZ ;  /* 0x00000095a2987225 */ /* 0x000fe200078e00ff */
[----:B------:R-:W-:-:S03]  /*2fa90*/  MOV R150, R157 ;  /* 0x0000009d00967202 */ /* 0x000fc60000000f00 */
[----:B------:R-:W-:Y:S01]  /*2faa0*/  IMAD.WIDE.U32.X R170, R165, R145, R170, P4 ;  /* 0x00000091a5aa7225 */ /* 0x000fe200020e04aa */
[----:B------:R-:W-:-:S03]  /*2fab0*/  IADD3 R165, P4, PT, R151, R146, RZ ;  /* 0x0000009297a57210 */ /* 0x000fc60007f9e0ff */
[----:B------:R-:W-:Y:S01]  /*2fac0*/  IMAD.X R151, RZ, RZ, RZ, P5 ;  /* 0x000000ffff977224 */ /* 0x000fe200028e06ff */
[----:B------:R-:W-:Y:S01]  /*2fad0*/  IADD3.X R174, P0, PT, R174, R165, RZ, P0, !PT ;  /* 0x000000a5aeae7210 */ /* 0x000fe2000071e4ff */
[----:B------:R-:W-:Y:S01]  /*2fae0*/  IMAD.X R161, RZ, RZ, RZ, P3 ;  /* 0x000000ffffa17224 */ /* 0x000fe200018e06ff */
[----:B------:R-:W-:Y:S01]  /*2faf0*/  IADD3 R139, P3, PT, R139, R156, RZ ;  /* 0x0000009c8b8b7210 */ /* 0x000fe20007f7e0ff */
[----:B------:R-:W-:-:S03]  /*2fb00*/  IMAD.WIDE.U32 R152, P5, R173, R154, R152 ;  /* 0x0000009aad987225 */ /* 0x000fc600078a0098 */
        /* <DEDUP_REMOVED lines=11> */
[----:B------:R-:W-:Y:S01]  /*2fbc0*/  IMAD.WIDE.U32 R164, R167, R144, RZ ;  /* 0x00000090a7a47225 */ /* 0x000fe200078e00ff */
[----:B------:R-:W-:Y:S02]  /*2fbd0*/  IADD3.X R181, PT, PT, R171, R151, R141, P1, P6 ;  /* 0x00000097abb57210 */ /* 0x000fe40000fec48d */
[----:B------:R-:W-:Y:S01]  /*2fbe0*/  SHF.L.U64.HI R171, R144, 0x1, R167 ;  /* 0x0000000190ab7819 */ /* 0x000fe200000102a7 */
[----:B------:R-:W-:-:S02]  /*2fbf0*/  IMAD.MOV.U32 R156, RZ, RZ, R153 ;  /* 0x000000ffff9c7224 */ /* 0x000fc400078e0099 */
[----:B------:R-:W-:-:S04]  /*2fc00*/  IMAD.WIDE.U32 R154, R149, 0x26, RZ ;  /* 0x00000026959a7825 */ /* 0x000fc800078e00ff */
[----:B------:R-:W-:Y:S02]  /*2fc10*/  IMAD R175, R173, 0x26, RZ ;  /* 0x00000026adaf7824 */ /* 0x000fe400078e02ff */
[----:B------:R-:W-:-:S03]  /*2fc20*/  IMAD.WIDE.U32.X R152, R162, R173, R156, P4 ;  /* 0x000000ada2987225 */ /* 0x000fc600020e049c */
[----:B------:R-:W-:Y:S01]  /*2fc30*/  IADD3 R180, PT, PT, R155, R175, RZ ;  /* 0x000000af9bb47210 */ /* 0x000fe20007ffe0ff */
        /* <DEDUP_REMOVED lines=12> */
[----:B------:R-:W-:-:S04]  /*2fd00*/  IMAD.WIDE.U32 R162, P4, R169, R142, R162 ;  /* 0x0000008ea9a27225 */ /* 0x000fc800078800a2 */
[----:B------:R-:W-:Y:S01]  /*2fd10*/  IMAD.WIDE.U32 R158, R143, 0x13, RZ ;  /* 0x000000138f9e7825 */ /* 0x000fe200078e00ff */
[----:B------:R-:W-:-:S03]  /*2fd20*/  IADD3 R185, P1, PT, R157, R162, RZ ;  /* 0x000000a29db97210 */ /* 0x000fc60007f3e0ff */
[----:B------:R-:W-:Y:S01]  /*2fd30*/  IMAD R141, R145, 0x13, RZ ;  /* 0x00000013918d7824 */ /* 0x000fe200078e02ff */
[----:B------:R-:W-:Y:S01]  /*2fd40*/  IADD3.X R172, P2, PT, R172, R185, RZ, P2, !PT ;  /* 0x000000b9acac7210 */ /* 0x000fe2000175e4ff */
[----:B------:R-:W-:-:S04]  /*2fd50*/  IMAD.WIDE.U32.X R160, R167, R167, R160, P5 ;  /* 0x000000a7a7a07225 */ /* 0x000fc800028e04a0 */
[----:B------:R-:W-:-:S04]  /*2fd60*/  IMAD.WIDE.U32 R152, R173, R166, RZ ;  /* 0x000000a6ad987225 */ /* 0x000fc800078e00ff */
        /* <DEDUP_REMOVED lines=8> */
[----:B------:R-:W-:Y:S01]  /*2fdf0*/  IMAD.WIDE.U32 R140, R169, R186, RZ ;  /* 0x000000baa98c7225 */ /* 0x000fe200078e00ff */
[----:B------:R-:W-:-:S03]  /*2fe00*/  IADD3.X R172, P0, PT, R172, R187, RZ, P0, !PT ;  /* 0x000000bbacac7210 */ /* 0x000fc6000071e4ff */
        /* <DEDUP_REMOVED lines=8> */
[----:B------:R-:W-:-:S04]  /*2fe90*/  IMAD.WIDE.U32 R156, R148, R186, RZ ;  /* 0x000000ba949c7225 */ /* 0x000fc800078e00ff */
[----:B------:R-:W-:-:S04]  /*2fea0*/  IMAD.WIDE.U32.X R150, R180, R145, R150, P6 ;  /* 0x00000091b4967225 */ /* 0x000fc800030e0496 */
[----:B------:R-:W-:-:S04]  /*2feb0*/  IMAD.WIDE.U32 R162, R158, R143, RZ ;  /* 0x0000008f9ea27225 */ /* 0x000fc800078e00ff */
[----:B------:R-:W-:Y:S01]  /*2fec0*/  IMAD.WIDE.U32 R146, P6, R145, R158, R146 ;  /* 0x0000009e91927225 */ /* 0x000fe200078c0092 */
[----:B------:R-:W-:-:S03]  /*2fed0*/  MOV R158, R153 ;  /* 0x00000099009e7202 */ /* 0x000fc60000000f00 */
[----:B------:R-:W-:Y:S01]  /*2fee0*/  IMAD.WIDE.U32.X R154, R142, R148, R154, P1 ;  /* 0x000000948e9a7225 */ /* 0x000fe200008e049a */
[----:B------:R-:W-:Y:S02]  /*2fef0*/  IADD3 R170, P1, PT, R167, R162, RZ ;  /* 0x000000a2a7aa7210 */ /* 0x000fe40007f3e0ff */
[----:B------:R-:W-:Y:S01]  /*2ff00*/  SHF.L.W.U32.HI R167, R184, 0xd, R181 ;  /* 0x0000000db8a77819 */ /* 0x000fe20000010eb5 */
[----:B------:R-:W-:Y:S01]  /*2ff10*/  IMAD.X R165, RZ, RZ, RZ, P6 ;  /* 0x000000ffffa57224 */ /* 0x000fe200030e06ff */
[----:B------:R-:W-:Y:S01]  /*2ff20*/  IADD3 R162, P6, PT, R163, R146, RZ ;  /* 0x00000092a3a27210 */ /* 0x000fe20007fde0ff */
[----:B------:R-:W-:Y:S01]  /*2ff30*/  IMAD.WIDE.U32 R156, P3, R169, R171, R156 ;  /* 0x000000aba99c7225 */ /* 0x000fe2000786009c */
[C---:B------:R-:W-:Y:S02]  /*2ff40*/  SHF.L.W.U32.HI R163, R139.reuse, 0xd, R184 ;  /* 0x0000000d8ba37819 */ /* 0x040fe40000010eb8 */
[----:B------:R-:W-:Y:S01]  /*2ff50*/  LOP3.LUT R139, R139, 0x7ffff, RZ, 0xc0, !PT ;  /* 0x0007ffff8b8b7812 */ /* 0x000fe200078ec0ff */
[----:B------:R-:W-:-:S02]  /*2ff60*/  IMAD.MOV.U32 R164, RZ, RZ, R147 ;  /* 0x000000ffffa47224 */ /* 0x000fc400078e0093 */
        /* <DEDUP_REMOVED lines=8> */
[----:B------:R-:W-:Y:S02]  /*2fff0*/  IADD3.X R157, P3, PT, RZ, R175, RZ, P3, !PT ;  /* 0x000000afff9d7210 */ /* 0x000fe40001f7e4ff */
[----:B------:R-:W-:Y:S01]  /*30000*/  IADD3.X R181, P1, PT, R181, R162, RZ, P1, !PT ;  /* 0x000000a2b5b57210 */ /* 0x000fe20000f3e4ff */
[----:B------:R-:W-:Y:S01]  /*30010*/  IMAD.WIDE.U32.X R158, R142, R173, R158, P5 ;  /* 0x000000ad8e9e7225 */ /* 0x000fe200028e049e */
[----:B------:R-:W-:-:S02]  /*30020*/  SHF.L.W.U32.HI R162, R168, 0xd, R157 ;  /* 0x0000000da8a27819 */ /* 0x000fc40000010e9d */
[----:B------:R-:W-:Y:S01]  /*30030*/  IADD3.X R154, P0, P5, R150, R154, R160, P0, P2 ;  /* 0x0000009a969a7210 */ /* 0x000fe200005044a0 */
[----:B------:R-:W-:Y:S02]  /*30040*/  IMAD.X R156, RZ, RZ, R182, P3 ;  /* 0x000000ffff9c7224 */ /* 0x000fe400018e06b6 */
        /* <DEDUP_REMOVED lines=20> */
[----:B------:R-:W-:Y:S01]  /*30190*/  IMAD.WIDE.U32 R166, R143, R166, RZ ;  /* 0x000000a68fa67225 */ /* 0x000fe200078e00ff */
[----:B------:R-:W-:Y:S02]  /*301a0*/  IADD3 R163, P5, PT, R163, R152, RZ ;  /* 0x00000098a3a37210 */ /* 0x000fe40007fbe0ff */
[----:B------:R-:W-:Y:S01]  /*301b0*/  IADD3.X R147, PT, PT, RZ, RZ, RZ, P3, !PT ;  /* 0x000000ffff937210 */ /* 0x000fe20001ffe4ff */
[----:B------:R-:W-:Y:S01]  /*301c0*/  IMAD.WIDE.U32 R150, P4, R143, R142, R150 ;  /* 0x0000008e8f967225 */ /* 0x000fe20007880096 */
[----:B------:R-:W-:Y:S02]  /*301d0*/  IADD3.X R158, P0, PT, R158, R181, RZ, P0, !PT ;  /* 0x000000b59e9e7210 */ /* 0x000fe4000071e4ff */
[----:B------:R-:W-:Y:S01]  /*301e0*/  IADD3 R140, P3, PT, R155, R166, RZ ;  /* 0x000000a69b8c7210 */ /* 0x000fe20007f7e0ff */
[----:B------:R-:W-:Y:S01]  /*301f0*/  IMAD.X R155, RZ, RZ, RZ, P2 ;  /* 0x000000ffff9b7224 */ /* 0x000fe200010e06ff */
[----:B------:R-:W-:Y:S01]  /*30200*/  IADD3 R166, P2, PT, R167, R150, RZ ;  /* 0x00000096a7a67210 */ /* 0x000fe20007f5e0ff */
[----:B------:R-:W-:Y:S01]  /*30210*/  IMAD.MOV.U32 R146, RZ, RZ, R141 ;  /* 0x000000ffff927224 */ /* 0x000fe200078e008d */
[----:B------:R-:W-:Y:S01]  /*30220*/  MOV R154, R153 ;  /* 0x00000099009a7202 */ /* 0x000fe20000000f00 */
[----:B------:R-:W-:Y:S01]  /*30230*/  IMAD.X R157, RZ, RZ, RZ, P4 ;  /* 0x000000ffff9d7224 */ /* 0x000fe200020e06ff */
[----:B------:R-:W-:Y:S01]  /*30240*/  IADD3.X R141, P1, PT, R156, R163, RZ, P1, !PT ;  /* 0x000000a39c8d7210 */ /* 0x000fe20000f3e4ff */
[----:B------:R-:W-:Y:S01]  /*30250*/  IMAD.MOV.U32 R156, RZ, RZ, R151 ;  /* 0x000000ffff9c7224 */ /* 0x000fe200078e0097 */
[----:B------:R-:W-:Y:S01]  /*30260*/  IADD3.X R153, P0, PT, RZ, R160, RZ, P0, !PT ;  /* 0x000000a0ff997210 */ /* 0x000fe2000071e4ff */
[----:B------:R-:W-:-:S03]  /*30270*/  IMAD.WIDE.U32.X R154, R171, R173, R154, P5 ;  /* 0x000000adab9a7225 */ /* 0x000fc600028e049a */
        /* <DEDUP_REMOVED lines=26> */
[----:B------:R-:W-:-:S04]  /*30420*/  IMAD.WIDE.U32 R150, R167, R136, RZ ;  /* 0x00000088a7967225 */ /* 0x000fc800078e00ff */
[----:B------:R-:W-:-:S04]  /*30430*/  IMAD.WIDE.U32 R138, R166, R134, RZ ;  /* 0x00000086a68a7225 */ /* 0x000fc800078e00ff */
[----:B------:R-:W-:-:S04]  /*30440*/  IMAD.WIDE.U32 R140, P0, R166, R177, R140 ;  /* 0x000000b1a68c7225 */ /* 0x000fc8000780008c */
[C---:B------:R-:W-:Y:S01]  /*30450*/  IMAD.WIDE.U32 R150, P1, R144.reuse, R179, R150 ;  /* 0x000000b390967225 */ /* 0x040fe20007820096 */
[----:B------:R-:W-:Y:S02]  /*30460*/  IADD3 R139, P6, PT, R139, R140, RZ ;  /* 0x0000008c8b8b7210 */ /* 0x000fe40007fde0ff */
[----:B------:R-:W-:Y:S01]  /*30470*/  MOV R164, R141 ;  /* 0x0000008d00a47202 */ /* 0x000fe20000000f00 */
[----:B------:R-:W-:Y:S01]  /*30480*/  IMAD.WIDE.U32 R146, R144, R136, RZ ;  /* 0x0000008890927225 */ /* 0x000fe200078e00ff */
[----:B------:R-:W-:-:S03]  /*30490*/  LOP3.LUT R141, R159, 0x7ffff, RZ, 0xc0, !PT ;  /* 0x0007ffff9f8d7812 */ /* 0x000fc600078ec0ff */
[----:B------:R-:W-:Y:S01]  /*304a0*/  IMAD.X R165, RZ, RZ, RZ, P0 ;  /* 0x000000ffffa57224 */ /* 0x000fe200000e06ff */
[----:B------:R-:W-:Y:S01]  /*304b0*/  IADD3 R173, P0, PT, R138, R146, RZ ;  /* 0x000000928aad7210 */ /* 0x000fe20007f1e0ff */
[----:B------:R-:W-:Y:S01]  /*304c0*/  IMAD.MOV.U32 R162, RZ, RZ, R151 ;  /* 0x000000ffffa27224 */ /* 0x000fe200078e0097 */
[----:B------:R-:W-:Y:S01]  /*304d0*/  IADD3 R140, P2, PT, R147, R150, RZ ;  /* 0x00000096938c7210 */ /* 0x000fe20007f5e0ff */
[----:B------:R-:W-:-:S03]  /*304e0*/  IMAD.WIDE.U32 R150, R175, R132, RZ ;  /* 0x00000084af967225 */ /* 0x000fc600078e00ff */
[----:B------:R-:W-:Y:S01]  /*304f0*/  IADD3.X R140, P0, PT, R140, R139, RZ, P0, !PT ;  /* 0x0000008b8c8c7210 */ /* 0x000fe2000071e4ff */
[----:B------:R-:W-:-:S04]  /*30500*/  IMAD.WIDE.U32 R138, R56, 0x13, RZ ;  /* 0x00000013388a7825 */ /* 0x000fc800078e00ff */
[----:B------:R-:W-:-:S04]  /*30510*/  IMAD.WIDE.U32 R158, P3, R169, R129, R150 ;  /* 0x00000081a99e7225 */ /* 0x000fc80007860096 */
[----:B------:R-:W-:Y:S01]  /*30520*/  IMAD.WIDE.U32 R146, R169, R132, RZ ;  /* 0x00000084a9927225 */ /* 0x000fe200078e00ff */
[----:B------:R-:W-:-:S03]  /*30530*/  IADD3.X R161, PT, PT, RZ, RZ, RZ, P3, !PT ;  /* 0x000000ffffa17210 */ /* 0x000fc60001ffe4ff */
[----:B------:R-:W-:Y:S01]  /*30540*/  IMAD.WIDE.U32 R150, R131, 0x13, RZ ;  /* 0x0000001383967825 */ /* 0x000fe200078e00ff */
[----:B------:R-:W-:-:S03]  /*30550*/  IADD3 R181, P5, PT, R147, R158, RZ ;  /* 0x0000009e93b57210 */ /* 0x000fc60007fbe0ff */
[----:B------:R-:W-:Y:S02]  /*30560*/  IMAD R157, R59, 0x13, RZ ;  /* 0x000000133b9d7824 */ /* 0x000fe400078e02ff */
[----:B------:R-:W-:-:S04]  /*30570*/  IMAD.WIDE.U32 R154, R145, R138, RZ ;  /* 0x0000008a919a7225 */ /* 0x000fc800078e00ff */
[----:B------:R-:W-:Y:S01]  /*30580*/  IMAD.X R163, RZ, RZ, RZ, P1 ;  /* 0x000000ffffa37224 */ /* 0x000fe200008e06ff */
[----:B------:R-:W-:Y:S01]  /*30590*/  IADD3 R173, P1, PT, R173, R146, RZ ;  /* 0x00000092adad7210 */ /* 0x000fe20007f3e0ff */
[----:B------:R-:W-:Y:S02]  /*305a0*/  IMAD R153, R176, 0x13, RZ ;  /* 0x00000013b0997824 */ /* 0x000fe400078e02ff */
[----:B------:R-:W-:Y:S01]  /*305b0*/  IMAD.IADD R178, R139, 0x1, R157 ;  /* 0x000000018bb27824 */ /* 0x000fe200078e029d */
[----:B------:R-:W-:Y:S01]  /*305c0*/  IADD3.X R140, P1, PT, R140, R181, RZ, P1, !PT ;  /* 0x000000b58c8c7210 */ /* 0x000fe20000f3e4ff */
        /* <DEDUP_REMOVED lines=21> */
[----:B------:R-:W-:-:S03]  /*30720*/  IMAD.WIDE.U32.X R156, R145, R178, R156, P4 ;  /* 0x000000b2919c7225 */ /* 0x000fc600020e049c */
[----:B------:R-:W-:Y:S01]  /*30730*/  IADD3.X R163, PT, PT, R161, R165, R163, P1, P5 ;  /* 0x000000a5a1a37210 */ /* 0x000fe20000fea4a3 */
        /* <DEDUP_REMOVED lines=14> */
[----:B------:R-:W-:-:S04]  /*30820*/  IMAD.WIDE.U32 R160, P4, R171, R56, R160 ;  /* 0x00000038aba07225 */ /* 0x000fc800078800a0 */
[----:B------:R-:W-:Y:S01]  /*30830*/  IMAD.WIDE.U32 R146, P3, R144, R177, R146 ;  /* 0x000000b190927225 */ /* 0x000fe20007860092 */
[----:B------:R-:W-:Y:S02]  /*30840*/  IADD3 R189, P5, PT, R153, R160, RZ ;  /* 0x000000a099bd7210 */ /* 0x000fe40007fbe0ff */
[----:B------:R-:W-:Y:S01]  /*30850*/  MOV R150, R161 ;  /* 0x000000a100967202 */ /* 0x000fe20000000f00 */
[----:B------:R-:W-:Y:S01]  /*30860*/  IMAD.WIDE.U32 R158, R175, R136, RZ ;  /* 0x00000088af9e7225 */ /* 0x000fe200078e00ff */
[----:B------:R-:W-:-:S03]  /*30870*/  IADD3 R174, P6, PT, R155, R146, RZ ;  /* 0x000000929bae7210 */ /* 0x000fc60007fde0ff */
[----:B------:R-:W-:Y:S01]  /*30880*/  IMAD.X R157, RZ, RZ, RZ, P0 ;  /* 0x000000ffff9d7224 */ /* 0x000fe200000e06ff */
[----:B------:R-:W-:Y:S01]  /*30890*/  IADD3 R181, P0, PT, R152, R162, RZ ;  /* 0x000000a298b57210 */ /* 0x000fe20007f1e0ff */
[----:B------:R-:W-:Y:S01]  /*308a0*/  IMAD.WIDE.U32 R152, R167, R131, RZ ;  /* 0x00000083a7987225 */ /* 0x000fe200078e00ff */
[----:B------:R-:W-:-:S03]  /*308b0*/  IADD3.X R174, P1, PT, R174, R183, RZ, P1, !PT ;  /* 0x000000b7aeae7210 */ /* 0x000fc60000f3e4ff */
[----:B------:R-:W-:Y:S02]  /*308c0*/  IMAD.X R155, RZ, RZ, RZ, P3 ;  /* 0x000000ffff9b7224 */ /* 0x000fe400018e06ff */
[----:B------:R-:W-:-:S04]  /*308d0*/  IMAD.WIDE.U32 R158, P3, R169, R179, R158 ;  /* 0x000000b3a99e7225 */ /* 0x000fc8000786009e */
[----:B------:R-:W-:-:S04]  /*308e0*/  IMAD.WIDE.U32 R164, R169, R136, RZ ;  /* 0x00000088a9a47225 */ /* 0x000fc800078e00ff */
[----:B------:R-:W-:Y:S02]  /*308f0*/  IMAD.MOV.U32 R154, RZ, RZ, R147 ;  /* 0x000000ffff9a7224 */ /* 0x000fe400078e0093 */
[----:B------:R-:W-:-:S04]  /*30900*/  IMAD.WIDE.U32.X R156, R171, R176, R156, P2 ;  /* 0x000000b0ab9c7225 */ /* 0x000fc800010e049c */
[----:B------:R-:W-:-:S04]  /*30910*/  IMAD.WIDE.U32 R152, P2, R144, R176, R152 ;  /* 0x000000b090987225 */ /* 0x000fc80007840098 */
[----:B------:R-:W-:Y:S01]  /*30920*/  IMAD.X R147, RZ, RZ, RZ, P3 ;  /* 0x000000ffff937224 */ /* 0x000fe200018e06ff */
        /* <DEDUP_REMOVED lines=63> */
[-C--:B------:R-:W-:Y:S01]  /*30d20*/  IMAD.WIDE.U32 R158, R130, R166.reuse, RZ ;  /* 0x000000a6829e7225 */ /* 0x080fe200078e00ff */
[----:B------:R-:W-:Y:S02]  /*30d30*/  IADD3.X R174, P6, PT, R180, R165, RZ, P6, !PT ;  /* 0x000000a5b4ae7210 */ /* 0x000fe400037de4ff */
[----:B------:R-:W-:Y:S01]  /*30d40*/  IADD3.X R180, P2, PT, R160, R161, RZ, P2, !PT ;  /* 0x000000a1a0b47210 */ /* 0x000fe2000175e4ff */
[----:B------:R-:W-:Y:S02]  /*30d50*/  IMAD.MOV.U32 R146, RZ, RZ, R163 ;  /* 0x000000ffff927224 */ /* 0x000fe400078e00a3 */
[----:B------:R-:W-:-:S04]  /*30d60*/  IMAD.WIDE.U32 R162, R58, R166, RZ ;  /* 0x000000a63aa27225 */ /* 0x000fc800078e00ff */
[----:B------:R-:W-:-:S04]  /*30d70*/  IMAD.WIDE.U32.X R146, R175, R176, R146, P5 ;  /* 0x000000b0af927225 */ /* 0x000fc800028e0492 */
[----:B------:R-:W-:-:S04]  /*30d80*/  IMAD.WIDE.U32 R160, R57, R144, RZ ;  /* 0x0000009039a07225 */ /* 0x000fc800078e00ff */
[----:B------:R-:W-:-:S04]  /*30d90*/  IMAD.WIDE.U32 R158, P5, R171, R58, R158 ;  /* 0x0000003aab9e7225 */ /* 0x000fc800078a009e */
[----:B------:R-:W-:Y:S01]  /*30da0*/  IMAD.WIDE.U32.X R152, R167, R59, R152, P4 ;  /* 0x0000003ba7987225 */ /* 0x000fe200020e0498 */
[----:B------:R-:W-:-:S03]  /*30db0*/  IADD3 R207, P4, PT, R163, R158, RZ ;  /* 0x0000009ea3cf7210 */ /* 0x000fc60007f9e0ff */
[----:B------:R-:W-:Y:S01]  /*30dc0*/  IMAD.WIDE.U32.X R154, R141, R178, R154, P0 ;  /* 0x000000b28d9a7225 */ /* 0x000fe200000e049a */
[----:B------:R-:W-:Y:S02]  /*30dd0*/  IADD3 R193, P0, PT, R162, R160, RZ ;  /* 0x000000a0a2c17210 */ /* 0x000fe40007f1e0ff */
[----:B------:R-:W-:Y:S01]  /*30de0*/  IADD3.X R185, P3, P6, R146, R150, R152, P6, P3 ;  /* 0x0000009692b97210 */ /* 0x000fe20003666498 */
[----:B------:R-:W-:Y:S01]  /*30df0*/  IMAD.WIDE.U32 R164, R128, R144, RZ ;  /* 0x0000009080a47225 */ /* 0x000fe200078e00ff */
[----:B------:R-:W-:Y:S02]  /*30e00*/  IADD3.X R189, P1, P2, R154, R181, R156, P2, P1 ;  /* 0x000000b59abd7210 */ /* 0x000fe4000122249c */
[----:B------:R-:W-:Y:S01]  /*30e10*/  IADD3.X R181, PT, PT, R147, R151, R153, P3, P6 ;  /* 0x0000009793b57210 */ /* 0x000fe20001fec499 */
[----:B------:R-:W-:Y:S01]  /*30e20*/  IMAD.WIDE.U32 R162, R145, R136, RZ ;  /* 0x0000008891a27225 */ /* 0x000fe200078e00ff */
[----:B------:R-:W-:Y:S02]  /*30e30*/  IADD3.X R187, PT, PT, R155, R187, R157, P1, P2 ;  /* 0x000000bb9bbb7210 */ /* 0x000fe40000fe449d */
[----:B------:R-:W-:Y:S01]  /*30e40*/  IADD3.X R153, PT, PT, RZ, RZ, RZ, P5, !PT ;  /* 0x000000ffff997210 */ /* 0x000fe20002ffe4ff */
[----:B------:R-:W-:-:S04]  /*30e50*/  IMAD.WIDE.U32 R164, P3, R167, R57, R164 ;  /* 0x00000039a7a47225 */ /* 0x000fc800078600a4 */
        /* <DEDUP_REMOVED lines=9> */
[----:B------:R-:W-:-:S03]  /*30ef0*/  IADD3.X R170, P2, PT, R170, R161, RZ, P2, !PT ;  /* 0x000000a1aaaa7210 */ /* 0x000fc6000175e4ff */
[----:B------:R-:W-:Y:S02]  /*30f00*/  IMAD.MOV.U32 R154, RZ, RZ, R163 ;  /* 0x000000ffff9a7224 */ /* 0x000fe400078e00a3 */
[----:B------:R-:W-:-:S04]  /*30f10*/  IMAD.WIDE.U32 R156, R145, R134, RZ ;  /* 0x00000086919c7225 */ /* 0x000fc800078e00ff */
[----:B------:R-:W-:Y:S01]  /*30f20*/  IMAD.MOV.U32 R152, RZ, RZ, R159 ;  /* 0x000000ffff987224 */ /* 0x000fe200078e009f */
[----:B------:R-:W-:Y:S01]  /*30f30*/  IADD3.X R159, PT, PT, RZ, RZ, RZ, P1, !PT ;  /* 0x000000ffff9f7210 */ /* 0x000fe20000ffe4ff */
[----:B------:R-:W-:Y:S01]  /*30f40*/  IMAD.WIDE.U32.X R154, R145, R179, R154, P5 ;  /* 0x000000b3919a7225 */ /* 0x000fe200028e049a */
[----:B------:R-:W-:Y:S02]  /*30f50*/  IADD3 R201, P5, PT, R151, R146, RZ ;  /* 0x0000009297c97210 */ /* 0x000fe40007fbe0ff */
[----:B------:R-:W-:Y:S01]  /*30f60*/  IADD3 R199, P1, PT, R199, R150, RZ ;  /* 0x00000096c7c77210 */ /* 0x000fe20007f3e0ff */
[----:B------:R-:W-:Y:S02]  /*30f70*/  IMAD.MOV.U32 R158, RZ, RZ, R147 ;  /* 0x000000ffff9e7224 */ /* 0x000fe400078e0093 */
[----:B------:R-:W-:Y:S01]  /*30f80*/  IMAD.WIDE.U32.X R152, R171, R130, R152, P4 ;  /* 0x00000082ab987225 */ /* 0x000fe200020e0498 */
[----:B------:R-:W-:Y:S02]  /*30f90*/  IADD3.X R201, P1, PT, R170, R201, RZ, P1, !PT ;  /* 0x000000c9aac97210 */ /* 0x000fe40000f3e4ff */
[----:B------:R-:W-:Y:S01]  /*30fa0*/  IADD3.X R170, P0, PT, R144, R207, RZ, P0, !PT ;  /* 0x000000cf90aa7210 */ /* 0x000fe2000071e4ff */
[----:B------:R-:W-:-:S04]  /*30fb0*/  IMAD.WIDE.U32 R146, R149, R134, RZ ;  /* 0x0000008695927225 */ /* 0x000fc800078e00ff */
[----:B------:R-:W-:-:S04]  /*30fc0*/  IMAD.WIDE.U32 R156, P4, R149, R177, R156 ;  /* 0x000000b1959c7225 */ /* 0x000fc8000788009c */
        /* <DEDUP_REMOVED lines=9> */
[----:B------:R-:W-:Y:S01]  /*31060*/  SHF.L.W.U32.HI R155, R140, 0xd, R173 ;  /* 0x0000000d8c9b7819 */ /* 0x000fe20000010ead */
[----:B------:R-:W-:Y:S01]  /*31070*/  IMAD.MOV.U32 R150, RZ, RZ, R165 ;  /* 0x000000ffff967224 */ /* 0x000fe200078e00a5 */
[----:B------:R-:W-:Y:S01]  /*31080*/  SHF.L.W.U32.HI R173, R173, 0xd, R142 ;  /* 0x0000000dadad7819 */ /* 0x000fe20000010e8e */
[----:B------:R-:W-:Y:S01]  /*31090*/  IMAD.WIDE.U32 R146, P1, R143, R179, R146 ;  /* 0x000000b38f927225 */ /* 0x000fe20007820092 */
[----:B------:R-:W-:-:S03]  /*310a0*/  IADD3.X R165, PT, PT, RZ, RZ, RZ, P4, !PT ;  /* 0x000000ffffa57210 */ /* 0x000fc600027fe4ff */
[----:B------:R-:W-:-:S04]  /*310b0*/  IMAD.WIDE.U32 R162, R169, R56, RZ ;  /* 0x00000038a9a27225 */ /* 0x000fc800078e00ff */
[----:B------:R-:W-:-:S04]  /*310c0*/  IMAD.WIDE.U32 R160, P2, R169, R59, R160 ;  /* 0x0000003ba9a07225 */ /* 0x000fc800078400a0 */
[----:B------:R-:W-:Y:S01]  /*310d0*/  IMAD.WIDE.U32.X R150, R167, R128, R150, P6 ;  /* 0x00000080a7967225 */ /* 0x000fe200030e0496 */
[----:B------:R-:W-:-:S03]  /*310e0*/  IADD3 R182, P6, PT, R155, R182, RZ ;  /* 0x000000b69bb67210 */ /* 0x000fc60007fde0ff */
[----:B------:R-:W-:Y:S01]  /*310f0*/  IMAD.X R155, RZ, RZ, RZ, P1 ;  /* 0x000000ffff9b7224 */ /* 0x000fe200008e06ff */
[----:B------:R-:W-:Y:S01]  /*31100*/  IADD3 R169, P1, PT, R193, R162, RZ ;  /* 0x000000a2c1a97210 */ /* 0x000fe20007f3e0ff */
[----:B------:R-:W-:Y:S01]  /*31110*/  IMAD.WIDE.U32 R158, R145, R131, RZ ;  /* 0x00000083919e7225 */ /* 0x000fe200078e00ff */
[----:B------:R-:W-:Y:S02]  /*31120*/  IADD3 R193, P4, PT, R163, R160, RZ ;  /* 0x000000a0a3c17210 */ /* 0x000fe40007f9e0ff */
[----:B------:R-:W-:Y:S01]  /*31130*/  MOV R162, R161 ;  /* 0x000000a100a27202 */ /* 0x000fe20000000f00 */
[----:B------:R-:W-:Y:S01]  /*31140*/  IMAD.X R163, RZ, RZ, RZ, P2 ;  /* 0x000000ffffa37224 */ /* 0x000fe200010e06ff */
[----:B------:R-:W-:Y:S01]  /*31150*/  IADD3.X R168, P2, PT, R173, R180, RZ, P6, !PT ;  /* 0x000000b4ada87210 */ /* 0x000fe2000375e4ff */
[----:B------:R-:W-:Y:S02]  /*31160*/  IMAD.MOV.U32 R164, RZ, RZ, R157 ;  /* 0x000000ffffa47224 */ /* 0x000fe400078e009d */
[----:B------:R-:W-:Y:S01]  /*31170*/  IMAD.WIDE.U32 R158, P6, R149, R176, R158 ;  /* 0x000000b0959e7225 */ /* 0x000fe200078c009e */
[----:B------:R-:W-:-:S02]  /*31180*/  LEA.HI.X R189, P2, R142, R189, RZ, 0xd, P2 ;  /* 0x000000bd8ebd7211 */ /* 0x000fc40001056cff */
[C---:B------:R-:W-:Y:S01]  /*31190*/  LOP3.LUT R188, R168.reuse, 0x7ffff, RZ, 0xc0, !PT ;  /* 0x0007ffffa8bc7812 */ /* 0x040fe200078ec0ff */
[----:B------:R-:W-:Y:S01]  /*311a0*/  IMAD.WIDE.U32 R156, R149, R131, RZ ;  /* 0x00000083959c7225 */ /* 0x000fe200078e00ff */
[----:B------:R-:W-:Y:S02]  /*311b0*/  SHF.L.W.U32.HI R192, R168, 0xd, R189 ;  /* 0x0000000da8c07819 */ /* 0x000fe40000010ebd */
[----:B------:R-:W-:Y:S01]  /*311c0*/  MOV R160, R159 ;  /* 0x0000009f00a07202 */ /* 0x000fe20000000f00 */
[----:B------:R-:W-:Y:S01]  /*311d0*/  IMAD.WIDE.U32.X R164, R145, R177, R164, P5 ;  /* 0x000000b191a47225 */ /* 0x000fe200028e04a4 */
[----:B------:R-:W-:Y:S02]  /*311e0*/  IADD3 R180, P5, PT, R157, R158, RZ ;  /* 0x0000009e9db47210 */ /* 0x000fe40007fbe0ff */
[----:B------:R-:W-:Y:S01]  /*311f0*/  IADD3.X R159, P1, PT, R170, R193, RZ, P1, !PT ;  /* 0x000000c1aa9f7210 */ /* 0x000fe20000f3e4ff */
[----:B------:R-:W-:Y:S02]  /*31200*/  IMAD.X R158, RZ, RZ, R187, P2 ;  /* 0x000000ffff9e7224 */ /* 0x000fe400010e06bb */
[----:B------:R-:W-:Y:S01]  /*31210*/  IMAD.X R161, RZ, RZ, RZ, P6 ;  /* 0x000000ffffa17224 */ /* 0x000fe200030e06ff */
[----:B------:R-:W-:Y:S01]  /*31220*/  IADD3 R192, P6, PT, R192, R199, RZ ;  /* 0x000000c7c0c07210 */ /* 0x000fe20007fde0ff */
[----:B------:R-:W-:Y:S01]  /*31230*/  IMAD.WIDE.U32.X R162, R175, R59, R162, P4 ;  /* 0x0000003bafa27225 */ /* 0x000fe200020e04a2 */
[----:B------:R-:W-:-:S02]  /*31240*/  SHF.L.W.U32.HI R142, R189, 0xd, R158 ;  /* 0x0000000dbd8e7819 */ /* 0x000fc40000010e9e */
[----:B------:R-:W-:Y:S01]  /*31250*/  IADD3 R169, P4, PT, R169, R156, RZ ;  /* 0x0000009ca9a97210 */ /* 0x000fe20007f9e0ff */
[----:B------:R-:W-:-:S04]  /*31260*/  IMAD.WIDE.U32 R166, R143, R136, RZ ;  /* 0x000000888fa67225 */ /* 0x000fc800078e00ff */
[----:B------:R-:W-:Y:S01]  /*31270*/  IMAD.WIDE.U32.X R160, R145, R176, R160, P5 ;  /* 0x000000b091a07225 */ /* 0x000fe200028e04a0 */
[----:B------:R-:W-:Y:S02]  /*31280*/  IADD3.X R149, P5, PT, R142, R201, RZ, P6, !PT ;  /* 0x000000c98e957210 */ /* 0x000fe400037be4ff */
[----:B------:R-:W-:Y:S01]  /*31290*/  IADD3 R194, P2, PT, R167, R146, RZ ;  /* 0x00000092a7c27210 */ /* 0x000fe20007f5e0ff */
[----:B------:R-:W-:Y:S01]  /*312a0*/  IMAD.WIDE.U32 R156, R141, R134, RZ ;  /* 0x000000868d9c7225 */ /* 0x000fe200078e00ff */
[----:B------:R-:W-:-:S03]  /*312b0*/  LEA.HI.X R146, P5, R158, R195, RZ, 0xd, P5 ;  /* 0x000000c39e927211 */ /* 0x000fc600028b6cff */
[----:B------:R-:W-:Y:S01]  /*312c0*/  IMAD.MOV.U32 R154, RZ, RZ, R147 ;  /* 0x000000ffff9a7224 */ /* 0x000fe200078e0093 */
[----:B------:R-:W-:Y:S01]  /*312d0*/  SHF.L.W.U32.HI R172, R149, 0xd, R146 ;  /* 0x0000000d95ac7819 */ /* 0x000fe20000010e92 */
[----:B------:R-:W-:-:S04]  /*312e0*/  IMAD.WIDE.U32 R156, P6, R143, R177, R156 ;  /* 0x000000b18f9c7225 */ /* 0x000fc800078c009c */
[----:B------:R-:W-:-:S04]  /*312f0*/  IMAD.WIDE.U32 R144, R143, R134, RZ ;  /* 0x000000868f907225 */ /* 0x000fc800078e00ff */
[----:B------:R-:W-:Y:S01]  /*31300*/  IMAD.WIDE.U32.X R154, R141, R179, R154, P2 ;  /* 0x000000b38d9a7225 */ /* 0x000fe200010e049a */
[----:B------:R-:W-:-:S03]  /*31310*/  IADD3 R167, P2, PT, R191, R166, RZ ;  /* 0x000000a6bfa77210 */ /* 0x000fc60007f5e0ff */
[----:B------:R-:W-:Y:S01]  /*31320*/  IMAD.X R147, RZ, RZ, R183, P5 ;  /* 0x000000ffff937224 */ /* 0x000fe200028e06b7 */
[----:B------:R-:W-:Y:S01]  /*31330*/  IADD3.X R194, P5, PT, R171, R194, RZ, P2, !PT ;  /* 0x000000c2abc27210 */ /* 0x000fe200017be4ff */
[----:B------:R-:W-:Y:S01]  /*31340*/  IMAD.X R143, RZ, RZ, RZ, P6 ;  /* 0x000000ffff8f7224 */ /* 0x000fe200030e06ff */
[----:B------:R-:W-:Y:S01]  /*31350*/  IADD3 R156, P6, PT, R145, R156, RZ ;  /* 0x0000009c919c7210 */ /* 0x000fe20007fde0ff */
[----:B------:R-:W-:Y:S01]  /*31360*/  IMAD.MOV.U32 R142, RZ, RZ, R157 ;  /* 0x000000ffff8e7224 */ /* 0x000fe200078e009d */
[----:B------:R-:W-:Y:S02]  /*31370*/  IADD3 R172, P2, PT, R172, R167, RZ ;  /* 0x000000a7acac7210 */ /* 0x000fe40007f5e0ff */
[----:B------:R-:W-:Y:S01]  /*31380*/  SHF.L.W.U32.HI R145, R146, 0xd, R147 ;  /* 0x0000000d92917819 */ /* 0x000fe20000010e93 */
[----:B------:R-:W-:Y:S01]  /*31390*/  IMAD.WIDE.U32.X R142, R141, R177, R142, P6 ;  /* 0x000000b18d8e7225 */ /* 0x000fe200030e048e */
[----:B------:R-:W-:Y:S02]  /*313a0*/  IADD3 R146, P6, PT, R169, R144, RZ ;  /* 0x00000090a9927210 */ /* 0x000fe40007fde0ff */
[----:B------:R-:W-:-:S02]  /*313b0*/  IADD3.X R141, P4, PT, R159, R180, RZ, P4, !PT ;  /* 0x000000b49f8d7210 */ /* 0x000fc4000279e4ff */
[----:B------:R-:W-:Y:S02]  /*313c0*/  IADD3.X R194, P2, PT, R145, R194, RZ, P2, !PT ;  /* 0x000000c291c27210 */ /* 0x000fe4000175e4ff */
[----:B------:R-:W-:Y:S02]  /*313d0*/  IADD3.X R144, P5, P3, R154, R185, R164, P5, P3 ;  /* 0x000000b99a907210 */ /* 0x000fe40002ba64a4 */
[----:B------:R-:W-:Y:S02]  /*313e0*/  IADD3.X R145, P1, P0, R162, R152, R150, P1, P0 ;  /* 0x00000098a2917210 */ /* 0x000fe40000820496 */
[----:B------:R-:W-:Y:S02]  /*313f0*/  IADD3.X R164, P6, PT, R141, R156, RZ, P6, !PT ;  /* 0x0000009c8da47210 */ /* 0x000fe400037de4ff */
[----:B------:R-:W-:Y:S02]  /*31400*/  LEA.HI.X R141, P2, R147, R144, RZ, 0xd, P2 ;  /* 0x00000090938d7211 */ /* 0x000fe40001056cff */
[----:B------:R-:W-:Y:S01]  /*31410*/  IADD3.X R152, PT, PT, R155, R181, R165, P5, P3 ;  /* 0x000000b59b987210 */ /* 0x000fe20002fe64a5 */
[----:B------:R-:W-:Y:S01]  /*31420*/  IMAD.WIDE.U32 R154, R192, R192, RZ ;  /* 0x000000c0c09a7225 */ /* 0x000fe200078e00ff */
[----:B------:R-:W-:-:S02]  /*31430*/  LOP3.LUT R180, R149, 0x7ffff, RZ, 0xc0, !PT ;  /* 0x0007ffff95b47812 */ /* 0x000fc400078ec0ff */
[----:B------:R-:W-:Y:S01]  /*31440*/  IADD3.X R151, PT, PT, R163, R153, R151, P1, P0 ;  /* 0x00000099a3977210 */ /* 0x000fe20000fe0497 */
[----:B------:R-:W-:Y:S01]  /*31450*/  IMAD.X R152, RZ, RZ, R152, P2 ;  /* 0x000000ffff987224 */ /* 0x000fe200010e0698 */
[----:B------:R-:W-:Y:S01]  /*31460*/  IADD3.X R149, P4, P6, R142, R145, R160, P6, P4 ;  /* 0x000000918e957210 */ /* 0x000fe200036884a0 */
[----:B------:R-:W-:Y:S01]  /*31470*/  IMAD.WIDE.U32 R144, R180, R192, RZ ;  /* 0x000000c0b4907225 */ /* 0x000fe200078e00ff */
[----:B------:R-:W-:Y:S02]  /*31480*/  SHF.L.W.U32.HI R171, R194, 0xd, R141 ;  /* 0x0000000dc2ab7819 */ /* 0x000fe40000010e8d */
[----:B------:R-:W-:Y:S01]  /*31490*/  IADD3.X R165, PT, PT, R143, R151, R161, P4, P6 ;  /* 0x000000978fa57210 */ /* 0x000fe200027ec4a1 */
[----:B------:R-:W-:Y:S01]  /*314a0*/  IMAD.WIDE.U32 R142, R192, 0x26, RZ ;  /* 0x00000026c08e7825 */ /* 0x000fe200078e00ff */
[----:B------:R-:W-:Y:S02]  /*314b0*/  IADD3 R171, P0, PT, R171, R146, RZ ;  /* 0x00000092abab7210 */ /* 0x000fe40007f1e0ff */
[----:B------:R-:W-:Y:S01]  /*314c0*/  SHF.L.W.U32.HI R141, R141, 0xd, R152 ;  /* 0x0000000d8d8d7819 */ /* 0x000fe20000010e98 */
[----:B------:R-:W-:Y:S01]  /*314d0*/  IMAD R175, R180, 0x26, RZ ;  /* 0x00000026b4af7824 */ /* 0x000fe200078e02ff */
[----:B------:R-:W-:Y:S01]  /*314e0*/  LOP3.LUT R194, R194, 0x7ffff, RZ, 0xc0, !PT ;  /* 0x0007ffffc2c27812 */ /* 0x000fe200078ec0ff */
[----:B------:R-:W-:Y:S01]  /*314f0*/  IMAD.WIDE.U32 R144, P1, R180, R192, R144 ;  /* 0x000000c0b4907225 */ /* 0x000fe20007820090 */
[----:B------:R-:W-:-:S02]  /*31500*/  IADD3.X R164, P0, PT, R141, R164, RZ, P0, !PT ;  /* 0x000000a48da47210 */ /* 0x000fc4000071e4ff */
[----:B------:R-:W-:Y:S01]  /*31510*/  IADD3 R175, PT, PT, R143, R175, RZ ;  /* 0x000000af8faf7210 */ /* 0x000fe20007ffe0ff */
[----:B------:R-:W-:Y:S01]  /*31520*/  IMAD.WIDE.U32 R146, R172, 0x13, RZ ;  /* 0x00000013ac927825 */ /* 0x000fe200078e00ff */
[----:B------:R-:W-:Y:S02]  /*31530*/  LEA.HI.X R141, P0, R152, R149, RZ, 0xd, P0 ;  /* 0x00000095988d7211 */ /* 0x000fe40000016cff */
[----:B------:R-:W-:Y:S01]  /*31540*/  IADD3 R173, P5, PT, R155, R144, RZ ;  /* 0x000000909bad7210 */ /* 0x000fe20007fbe0ff */
[----:B------:R-:W-:Y:S01]  /*31550*/  IMAD.WIDE.U32 R162, R194, R142, RZ ;  /* 0x0000008ec2a27225 */ /* 0x000fe200078e00ff */
[----:B------:R-:W-:Y:S02]  /*31560*/  LOP3.LUT R149, R140, 0x7ffff, RZ, 0xc0, !PT ;  /* 0x0007ffff8c957812 */ /* 0x000fe400078ec0ff */
[----:B------:R-:W-:Y:S01]  /*31570*/  LOP3.LUT R181, R164, 0x7ffff, RZ, 0xc0, !PT ;  /* 0x0007ffffa4b57812 */ /* 0x000fe200078ec0ff */
[----:B------:R-:W-:Y:S02]  /*31580*/  IMAD.X R151, RZ, RZ, RZ, P1 ;  /* 0x000000ffff977224 */ /* 0x000fe400008e06ff */
[----:B------:R-:W-:-:S02]  /*31590*/  IMAD.MOV.U32 R150, RZ, RZ, R145 ;  /* 0x000000ffff967224 */ /* 0x000fc400078e0091 */
        /* <DEDUP_REMOVED lines=17> */
[----:B------:R-:W-:Y:S02]  /*316b0*/  IADD3 R166, P2, PT, R145, R156, RZ ;  /* 0x0000009c91a67210 */ /* 0x000fe40007f5e0ff */
[----:B------:R-:W-:Y:S01]  /*316c0*/  IADD3.X R145, PT, PT, RZ, RZ, RZ, P4, !PT ;  /* 0x000000ffff917210 */ /* 0x000fe200027fe4ff */
[----:B------:R-:W-:Y:S02]  /*316d0*/  IMAD.IADD R193, R149, 0x1, R193 ;  /* 0x0000000195c17824 */ /* 0x000fe400078e02c1 */
[----:B------:R-:W-:-:S03]  /*316e0*/  IMAD.WIDE.U32 R142, R172, 0x26, RZ ;  /* 0x00000026ac8e7825 */ /* 0x000fc600078e00ff */
[C---:B------:R-:W-:Y:S01]  /*316f0*/  LEA.HI R190, P6, R193.reuse, R182, RZ, 0xd ;  /* 0x000000b6c1be7211 */ /* 0x040fe200078d68ff */
[----:B------:R-:W-:Y:S01]  /*31700*/  IMAD R155, R194, 0x26, RZ ;  /* 0x00000026c29b7824 */ /* 0x000fe200078e02ff */
[----:B------:R-:W-:Y:S01]  /*31710*/  LOP3.LUT R186, R193, 0x7ffff, RZ, 0xc0, !PT ;  /* 0x0007ffffc1ba7812 */ /* 0x000fe200078ec0ff */
[----:B------:R-:W-:Y:S02]  /*31720*/  IMAD.MOV.U32 R144, RZ, RZ, R157 ;  /* 0x000000ffff907224 */ /* 0x000fe400078e009d */
[----:B------:R-:W-:-:S04]  /*31730*/  IMAD.WIDE.U32 R156, P0, R175, R171, R140 ;  /* 0x000000abaf9c7225 */ /* 0x000fc8000780008c */
[----:B------:R-:W-:Y:S01]  /*31740*/  IMAD.WIDE.U32 R168, R148, R148, RZ ;  /* 0x0000009494a87225 */ /* 0x000fe200078e00ff */
[----:B------:R-:W-:-:S03]  /*31750*/  IADD3 R191, P4, PT, R159, R156, RZ ;  /* 0x0000009c9fbf7210 */ /* 0x000fc60007f9e0ff */
[----:B------:R-:W-:Y:S01]  /*31760*/  IMAD.WIDE.U32 R140, R181, R142, RZ ;  /* 0x0000008eb58c7225 */ /* 0x000fe200078e00ff */
[----:B------:R-:W-:-:S03]  /*31770*/  IADD3.X R191, P1, PT, R191, R166, RZ, P1, !PT ;  /* 0x000000a6bfbf7210 */ /* 0x000fc60000f3e4ff */
[----:B------:R-:W-:Y:S01]  /*31780*/  IMAD.IADD R158, R143, 0x1, R155 ;  /* 0x000000018f9e7824 */ /* 0x000fe200078e029b */
[----:B------:R-:W-:Y:S01]  /*31790*/  SHF.L.U64.HI R155, R148, 0x1, R193 ;  /* 0x00000001949b7819 */ /* 0x000fe200000102c1 */
[----:B------:R-:W-:Y:S01]  /*317a0*/  IMAD.MOV.U32 R152, RZ, RZ, R163 ;  /* 0x000000ffff987224 */ /* 0x000fe200078e00a3 */
[----:B------:R-:W-:Y:S01]  /*317b0*/  IADD3.X R163, PT, PT, RZ, RZ, RZ, P0, !PT ;  /* 0x000000ffffa37210 */ /* 0x000fe200007fe4ff */
[----:B------:R-:W-:Y:S01]  /*317c0*/  IMAD.X R188, RZ, RZ, R188, P6 ;  /* 0x000000ffffbc7224 */ /* 0x000fe200030e06bc */
[----:B------:R-:W-:Y:S01]  /*317d0*/  IADD3 R185, P0, PT, R168, R160, RZ ;  /* 0x000000a0a8b97210 */ /* 0x000fe20007f1e0ff */
[----:B------:R-:W-:Y:S01]  /*317e0*/  IMAD.MOV.U32 R162, RZ, RZ, R157 ;  /* 0x000000ffffa27224 */ /* 0x000fe200078e009d */
[----:B------:R-:W-:Y:S01]  /*317f0*/  LOP3.LUT R155, R155, 0xfffff, RZ, 0xc0, !PT ;  /* 0x000fffff9b9b7812 */ /* 0x000fe200078ec0ff */
[----:B------:R-:W-:Y:S01]  /*31800*/  IMAD.WIDE.U32 R140, P6, R158, R171, R140 ;  /* 0x000000ab9e8c7225 */ /* 0x000fe200078c008c */
[----:B------:R-:W-:-:S03]  /*31810*/  SHF.L.U64.HI R199, R190, 0x1, R188 ;  /* 0x00000001bec77819 */ /* 0x000fc600000102bc */
[----:B------:R-:W-:-:S04]  /*31820*/  IMAD.WIDE.U32 R142, R171, R142, RZ ;  /* 0x0000008eab8e7225 */ /* 0x000fc800078e00ff */
[----:B------:R-:W-:-:S04]  /*31830*/  IMAD.WIDE.U32 R160, R190, 0x26, RZ ;  /* 0x00000026bea07825 */ /* 0x000fc800078e00ff */
[----:B------:R-:W-:Y:S02]  /*31840*/  IMAD R157, R188, 0x26, RZ ;  /* 0x00000026bc9d7824 */ /* 0x000fe400078e02ff */
[----:B------:R-:W-:Y:S02]  /*31850*/  IMAD.SHL.U32 R187, R148, 0x2, RZ ;  /* 0x0000000294bb7824 */ /* 0x000fe400078e00ff */
[----:B------:R-:W-:Y:S01]  /*31860*/  IMAD.X R167, RZ, RZ, RZ, P6 ;  /* 0x000000ffffa77224 */ /* 0x000fe200030e06ff */
[----:B------:R-:W-:Y:S01]  /*31870*/  IADD3 R182, P6, PT, R143, R140, RZ ;  /* 0x0000008c8fb67210 */ /* 0x000fe20007fde0ff */
[----:B------:R-:W-:Y:S01]  /*31880*/  IMAD.WIDE.U32 R164, R181, R160, RZ ;  /* 0x000000a0b5a47225 */ /* 0x000fe200078e00ff */
[----:B------:R-:W-:Y:S02]  /*31890*/  IADD3 R143, PT, PT, R161, R157, RZ ;  /* 0x0000009da18f7210 */ /* 0x000fe40007ffe0ff */
[----:B------:R-:W-:Y:S01]  /*318a0*/  LOP3.LUT R187, R187, 0xfffffffe, RZ, 0xc0, !PT ;  /* 0xfffffffebbbb7812 */ /* 0x000fe200078ec0ff */
[----:B------:R-:W-:-:S04]  /*318b0*/  IMAD.WIDE.U32 R156, R155, R190, RZ ;  /* 0x000000be9b9c7225 */ /* 0x000fc800078e00ff */
[----:B------:R-:W-:Y:S02]  /*318c0*/  IMAD.MOV.U32 R166, RZ, RZ, R141 ;  /* 0x000000ffffa67224 */ /* 0x000fe400078e008d */
[----:B------:R-:W-:-:S04]  /*318d0*/  IMAD.WIDE.U32.X R152, R175, R194, R152, P3 ;  /* 0x000000c2af987225 */ /* 0x000fc800018e0498 */
[----:B------:R-:W-:-:S04]  /*318e0*/  IMAD.WIDE.U32.X R162, R175, R181, R162, P4 ;  /* 0x000000b5afa27225 */ /* 0x000fc800020e04a2 */
[----:B------:R-:W-:-:S04]  /*318f0*/  IMAD.WIDE.U32 R164, P3, R143, R171, R164 ;  /* 0x000000ab8fa47225 */ /* 0x000fc800078600a4 */
[----:B------:R-:W-:-:S04]  /*31900*/  IMAD.WIDE.U32 R160, R171, R160, RZ ;  /* 0x000000a0aba07225 */ /* 0x000fc800078e00ff */
[----:B------:R-:W-:-:S04]  /*31910*/  IMAD.WIDE.U32 R140, R186, R148, RZ ;  /* 0x00000094ba8c7225 */ /* 0x000fc800078e00ff */
[----:B------:R-:W-:Y:S01]  /*31920*/  IMAD.WIDE.U32.X R166, R158, R181, R166, P6 ;  /* 0x000000b59ea67225 */ /* 0x000fe200030e04a6 */
[----:B------:R-:W-:-:S03]  /*31930*/  MOV R158, R165 ;  /* 0x000000a5009e7202 */ /* 0x000fc60000000f00 */
[----:B------:R-:W-:-:S04]  /*31940*/  IMAD.WIDE.U32 R156, P6, R187, R188, R156 ;  /* 0x000000bcbb9c7225 */ /* 0x000fc800078c009c */
[----:B------:R-:W-:-:S04]  /*31950*/  IMAD.WIDE.U32 R174, R187, R190, RZ ;  /* 0x000000bebbae7225 */ /* 0x000fc800078e00ff */
[----:B------:R-:W-:Y:S01]  /*31960*/  IMAD.X R159, RZ, RZ, RZ, P3 ;  /* 0x000000ffff9f7224 */ /* 0x000fe200018e06ff */
[----:B------:R-:W-:Y:S01]  /*31970*/  IADD3 R184, P3, PT, R161, R164, RZ ;  /* 0x000000a4a1b87210 */ /* 0x000fe20007f7e0ff */
[----:B------:R-:W-:Y:S01]  /*31980*/  IMAD.WIDE.U32.X R144, R170, R194, R144, P2 ;  /* 0x000000c2aa907225 */ /* 0x000fe200010e0490 */
[----:B------:R-:W-:-:S03]  /*31990*/  IADD3 R156, P2, PT, R175, R156, RZ ;  /* 0x0000009caf9c7210 */ /* 0x000fc60007f5e0ff */
[----:B------:R-:W-:-:S04]  /*319a0*/  IMAD.WIDE.U32 R140, P4, R186, R148, R140 ;  /* 0x00000094ba8c7225 */ /* 0x000fc8000788008c */
[----:B------:R-:W-:Y:S02]  /*319b0*/  IMAD.X R165, RZ, RZ, RZ, P6 ;  /* 0x000000ffffa57224 */ /* 0x000fe400030e06ff */
        /* <DEDUP_REMOVED lines=8> */
[----:B------:R-:W-:Y:S01]  /*31a40*/  IMAD.WIDE.U32.X R150, R180, R180, R150, P5 ;  /* 0x000000b4b4967225 */ /* 0x000fe200028e0496 */
[----:B------:R-:W-:Y:S02]  /*31a50*/  IADD3.X R183, P0, PT, R183, R168, RZ, P0, !PT ;  /* 0x000000a8b7b77210 */ /* 0x000fe4000071e4ff */
[----:B------:R-:W-:Y:S01]  /*31a60*/  IADD3.X R191, P6, PT, R191, R156, RZ, P3, !PT ;  /* 0x0000009cbfbf7210 */ /* 0x000fe20001fde4ff */
        /* <DEDUP_REMOVED lines=24> */
[----:B------:R-:W-:-:S03]  /*31bf0*/  SHF.L.W.U32.HI R162, R164, 0xd, R165 ;  /* 0x0000000da4a27819 */ /* 0x000fc60000010ea5 */
        /* <DEDUP_REMOVED lines=8> */
[----:B------:R-:W-:Y:S01]  /*31c80*/  SHF.L.W.U32.HI R158, R141, 0xd, R164 ;  /* 0x0000000d8d9e7819 */ /* 0x000fe20000010ea4 */
[----:B------:R-:W-:Y:S01]  /*31c90*/  IMAD R157, R181, 0x13, RZ ;  /* 0x00000013b59d7824 */ /* 0x000fe200078e02ff */
[----:B------:R-:W-:Y:S01]  /*31ca0*/  LOP3.LUT R141, R141, 0x7ffff, RZ, 0xc0, !PT ;  /* 0x0007ffff8d8d7812 */ /* 0x000fe200078ec0ff */
[----:B------:R-:W-:-:S04]  /*31cb0*/  IMAD.WIDE.U32 R164, R181, R144, RZ ;  /* 0x00000090b5a47225 */ /* 0x000fc800078e00ff */
[----:B------:R-:W-:Y:S01]  /*31cc0*/  IMAD.WIDE.U32.X R174, R155, R180, R174, P3 ;  /* 0x000000b49bae7225 */ /* 0x000fe200018e04ae */
[----:B------:R-:W-:-:S03]  /*31cd0*/  IADD3 R183, P3, PT, R158, R189, RZ ;  /* 0x000000bd9eb77210 */ /* 0x000fc60007f7e0ff */
[----:B------:R-:W-:Y:S01]  /*31ce0*/  IMAD.IADD R202, R145, 0x1, R157 ;  /* 0x0000000191ca7824 */ /* 0x000fe200078e029d */
[----:B------:R-:W-:Y:S01]  /*31cf0*/  IADD3.X R157, P2, PT, R182, R195, RZ, P2, !PT ;  /* 0x000000c3b69d7210 */ /* 0x000fe2000175e4ff */
[----:B------:R-:W-:Y:S01]  /*31d00*/  IMAD.MOV.U32 R142, RZ, RZ, R159 ;  /* 0x000000ffff8e7224 */ /* 0x000fe200078e009f */
[----:B------:R-:W-:Y:S01]  /*31d10*/  IADD3.X R182, P3, PT, R162, R191, RZ, P3, !PT ;  /* 0x000000bfa2b67210 */ /* 0x000fe20001f7e4ff */
[----:B------:R-:W-:-:S03]  /*31d20*/  IMAD.WIDE.U32.X R152, R155, R194, R152, P4 ;  /* 0x000000c29b987225 */ /* 0x000fc600020e0498 */
[----:B------:R-:W-:Y:S01]  /*31d30*/  IADD3.X R185, P3, PT, RZ, R185, RZ, P3, !PT ;  /* 0x000000b9ffb97210 */ /* 0x000fe20001f7e4ff */
[----:B------:R-:W-:-:S03]  /*31d40*/  IMAD.WIDE.U32 R158, R171, R144, RZ ;  /* 0x00000090ab9e7225 */ /* 0x000fc600078e00ff */
[----:B------:R-:W-:Y:S01]  /*31d50*/  SHF.L.W.U32.HI R189, R182, 0xd, R185 ;  /* 0x0000000db6bd7819 */ /* 0x000fe20000010eb9 */
[----:B------:R-:W-:Y:S01]  /*31d60*/  IMAD.WIDE.U32 R164, P4, R202, R171, R164 ;  /* 0x000000abcaa47225 */ /* 0x000fe200078800a4 */
[----:B------:R-:W-:Y:S02]  /*31d70*/  IADD3.X R193, PT, PT, RZ, R193, RZ, P3, !PT ;  /* 0x000000c1ffc17210 */ /* 0x000fe40001ffe4ff */
[----:B------:R-:W-:Y:S01]  /*31d80*/  IADD3 R189, P3, PT, R189, R198, RZ ;  /* 0x000000c6bdbd7210 */ /* 0x000fe20007f7e0ff */
[----:B------:R-:W-:Y:S01]  /*31d90*/  IMAD.WIDE.U32.X R142, R155, R181, R142, P6 ;  /* 0x000000b59b8e7225 */ /* 0x000fe200030e048e */
[----:B------:R-:W-:Y:S02]  /*31da0*/  IADD3 R187, P6, PT, R159, R164, RZ ;  /* 0x000000a49fbb7210 */ /* 0x000fe40007fde0ff */
[----:B------:R-:W-:Y:S01]  /*31db0*/  IADD3.X R164, P0, PT, R157, R204, RZ, P0, !PT ;  /* 0x000000cc9da47210 */ /* 0x000fe2000071e4ff */
[----:B------:R-:W-:Y:S01]  /*31dc0*/  IMAD.WIDE.U32.X R168, R188, R188, R168, P1 ;  /* 0x000000bcbca87225 */ /* 0x000fe200008e04a8 */
[----:B------:R-:W-:-:S02]  /*31dd0*/  IADD3 R155, P1, PT, R160, R158, RZ ;  /* 0x0000009ea09b7210 */ /* 0x000fc40007f3e0ff */
[----:B------:R-:W-:Y:S01]  /*31de0*/  SHF.L.W.U32.HI R201, R185, 0xd, R193 ;  /* 0x0000000db9c97819 */ /* 0x000fe20000010ec1 */
[----:B------:R-:W-:Y:S01]  /*31df0*/  IMAD.SHL.U32 R191, R190, 0x2, RZ ;  /* 0x00000002bebf7824 */ /* 0x000fe200078e00ff */
[----:B------:R-:W-:Y:S01]  /*31e00*/  LOP3.LUT R182, R182, 0x7ffff, RZ, 0xc0, !PT ;  /* 0x0007ffffb6b67812 */ /* 0x000fe200078ec0ff */
[----:B------:R-:W-:Y:S01]  /*31e10*/  IMAD.X R159, RZ, RZ, RZ, P4 ;  /* 0x000000ffff9f7224 */ /* 0x000fe200020e06ff */
[----:B------:R-:W-:Y:S01]  /*31e20*/  IADD3.X R166, P2, P4, R174, R168, R166, P0, P2 ;  /* 0x000000a8aea67210 */ /* 0x000fe200004444a6 */
[----:B------:R-:W-:-:S03]  /*31e30*/  IMAD.WIDE.U32 R160, R180, R191, RZ ;  /* 0x000000bfb4a07225 */ /* 0x000fc600078e00ff */
[----:B------:R-:W-:Y:S01]  /*31e40*/  IADD3.X R167, PT, PT, R175, R169, R167, P2, P4 ;  /* 0x000000a9afa77210 */ /* 0x000fe200017e84a7 */
[-C--:B------:R-:W-:Y:S01]  /*31e50*/  IMAD.WIDE.U32 R162, R192, R191.reuse, RZ ;  /* 0x000000bfc0a27225 */ /* 0x080fe200078e00ff */
        /* <DEDUP_REMOVED lines=23> */
[----:B------:R-:W-:Y:S02]  /*31fd0*/  LEA.HI.X R166, P2, R167, R166, RZ, 0xd, P2 ;  /* 0x000000a6a7a67211 */ /* 0x000fe40001056cff */
[----:B------:R-:W-:Y:S01]  /*31fe0*/  IADD3.X R160, PT, PT, R163, R153, R161, P3, P1 ;  /* 0x00000099a3a07210 */ /* 0x000fe20001fe24a1 */
[----:B------:R-:W-:Y:S01]  /*31ff0*/  IMAD.X R155, RZ, RZ, RZ, P4 ;  /* 0x000000ffff9b7224 */ /* 0x000fe200020e06ff */
[----:B------:R-:W-:Y:S01]  /*32000*/  IADD3 R152, P4, PT, R165, R158, RZ ;  /* 0x0000009ea5987210 */ /* 0x000fe20007f9e0ff */
[----:B------:R-:W-:Y:S01]  /*32010*/  IMAD.MOV.U32 R154, RZ, RZ, R157 ;  /* 0x000000ffff9a7224 */ /* 0x000fe200078e009d */
[----:B------:R-:W-:Y:S01]  /*32020*/  IADD3 R158, P6, PT, R159, R156, RZ ;  /* 0x0000009c9f9e7210 */ /* 0x000fe20007fde0ff */
        /* <DEDUP_REMOVED lines=20> */
.L_x_54:
[----:B------:R-:W-:Y:S01]  /*32170*/  IMAD.WIDE.U32 R156, R189, 0x26, RZ ;  /* 0x00000026bd9c7825 */ /* 0x000fe200078e00ff */
[----:B------:R-:W-:Y:S01]  /*32180*/  LOP3.LUT R175, R166, 0x7ffff, RZ, 0xc0, !PT ;  /* 0x0007ffffa6af7812 */ /* 0x000fe200078ec0ff */
[----:B------:R-:W-:Y:S01]  /*32190*/  UISETP.GE.U32.AND UP0, UPT, UR6, 0x63, UPT ;  /* 0x000000630600788c */ /* 0x000fe2000bf06070 */
[----:B------:R-:W-:Y:S01]  /*321a0*/  SHF.L.U64.HI R174, R211, 0x1, R141 ;  /* 0x00000001d3ae7819 */ /* 0x000fe2000001028d */
[----:B------:R-:W-:Y:S01]  /*321b0*/  IMAD.WIDE.U32 R152, R173, 0x26, RZ ;  /* 0x00000026ad987825 */ /* 0x000fe200078e00ff */
[----:B------:R-:W-:Y:S01]  /*321c0*/  LOP3.LUT R182, R201, 0x7ffff, RZ, 0xc0, !PT ;  /* 0x0007ffffc9b67812 */ /* 0x000fe200078ec0ff */
[----:B------:R-:W-:Y:S02]  /*321d0*/  UIADD3 UR7, UPT, UPT, UR6, 0x1, URZ ;  /* 0x0000000106077890 */ /* 0x000fe4000fffe0ff */
[----:B------:R-:W-:Y:S02]  /*321e0*/  IMAD R143, R209, 0x26, RZ ;  /* 0x00000026d18f7824 */ /* 0x000fe400078e02ff */
[----:B------:R-:W-:-:S03]  /*321f0*/  IMAD.WIDE.U32 R158, R141, R211, RZ ;  /* 0x000000d38d9e7225 */ /* 0x000fc600078e00ff */
[----:B------:R-:W-:Y:S01]  /*32200*/  IADD3 R166, PT, PT, R153, R143, RZ ;  /* 0x0000008f99a67210 */ /* 0x000fe20007ffe0ff */
[----:B------:R-:W-:Y:S01]  /*32210*/  IMAD.WIDE.U32 R160, R211, R211, RZ ;  /* 0x000000d3d3a07225 */ /* 0x000fe200078e00ff */
[----:B------:R-:W-:-:S03]  /*32220*/  UMOV UR6, UR7 ;  /* 0x0000000700067c82 */ /* 0x000fc60008000000 */
        /* <DEDUP_REMOVED lines=84> */
[----:B------:R-:W-:-:S03]  /*32770*/  IADD3 R207, P6, PT, R143, R158, RZ ;  /* 0x0000009e8fcf7210 */ /* 0x000fc60007fde0ff */
[----:B------:R-:W-:Y:S01]  /*32780*/  IMAD.SHL.U32 R204, R173, 0x2, RZ ;  /* 0x00000002adcc7824 */ /* 0x000fe200078e00ff */
[----:B------:R-:W-:Y:S01]  /*32790*/  IADD3 R173, P0, PT, R199, R142, RZ ;  /* 0x0000008ec7ad7210 */ /* 0x000fe20007f1e0ff */
[----:B------:R-:W-:-:S03]  /*327a0*/  IMAD.WIDE.U32 R164, R195, R184, RZ ;  /* 0x000000b8c3a47225 */ /* 0x000fc600078e00ff */
[----:B------:R-:W-:Y:S01]  /*327b0*/  IADD3.X R208, P0, PT, R208, R207, RZ, P0, !PT ;  /* 0x000000cfd0d07210 */ /* 0x000fe2000071e4ff */
        /* <DEDUP_REMOVED lines=55> */
[----:B------:R-:W-:Y:S01]  /*32b30*/  IMAD.X R143, RZ, RZ, RZ, P3 ;  /* 0x000000ffff8f7224 */ /* 0x000fe200018e06ff */
[----:B------:R-:W-:Y:S01]  /*32b40*/  IADD3 R159, P1, PT, R164, R162, RZ ;  /* 0x000000a2a49f7210 */ /* 0x000fe20007f3e0ff */
[----:B------:R-:W-:Y:S01]  /*32b50*/  IMAD.WIDE.U32 R154, P4, R185, R174, R154 ;  /* 0x000000aeb99a7225 */ /* 0x000fe2000788009a */
[----:B------:R-:W-:Y:S02]  /*32b60*/  IADD3.X R193, P0, PT, R193, R198, RZ, P0, !PT ;  /* 0x000000c6c1c17210 */ /* 0x000fe4000071e4ff */
[----:B------:R-:W-:Y:S01]  /*32b70*/  IADD3 R162, P6, PT, R163, R150, RZ ;  /* 0x00000096a3a27210 */ /* 0x000fe20007fde0ff */
[----:B------:R-:W-:Y:S01]  /*32b80*/  IMAD.WIDE.U32 R184, R185, R184, RZ ;  /* 0x000000b8b9b87225 */ /* 0x000fe200078e00ff */
[----:B------:R-:W-:Y:S02]  /*32b90*/  IADD3.X R166, P0, PT, RZ, R166, RZ, P0, !PT ;  /* 0x000000a6ffa67210 */ /* 0x000fe4000071e4ff */
        /* <DEDUP_REMOVED lines=15> */
[----:B------:R-:W-:-:S03]  /*32c90*/  SHF.L.W.U32.HI R166, R166, 0xd, R152 ;  /* 0x0000000da6a67819 */ /* 0x000fc60000010e98 */
[----:B------:R-:W-:Y:S01]  /*32ca0*/  IMAD.WIDE.U32.X R142, R182, R182, R142, P6 ;  /* 0x000000b6b68e7225 */ /* 0x000fe200030e048e */
[----:B------:R-:W-:Y:S02]  /*32cb0*/  IADD3.X R166, P0, PT, R166, R141, RZ, P0, !PT ;  /* 0x0000008da6a67210 */ /* 0x000fe4000071e4ff */
[----:B------:R-:W-:Y:S02]  /*32cc0*/  LOP3.LUT R141, R187, 0x7ffff, RZ, 0xc0, !PT ;  /* 0x0007ffffbb8d7812 */ /* 0x000fe400078ec0ff */
[----:B------:R-:W-:-:S04]  /*32cd0*/  IADD3.X R151, P1, P3, R158, R156, R142, P3, P1 ;  /* 0x0000009c9e977210 */ /* 0x000fc80001b2248e */
        /* <DEDUP_REMOVED lines=85> */
[----:B------:R-:W-:Y:S01]  /*33230*/  IMAD R151, R188, 0x13, RZ ;  /* 0x00000013bc977824 */ /* 0x000fe200078e02ff */
[----:B------:R-:W-:Y:S01]  /*33240*/  IADD3.X R145, PT, PT, R157, R163, R161, P0, P6 ;  /* 0x000000a39d917210 */ /* 0x000fe200007ec4a1 */
[----:B------:R-:W-:-:S04]  /*33250*/  IMAD.WIDE.U32 R158, R193, R150, RZ ;  /* 0x00000096c19e7225 */ /* 0x000fc800078e00ff */
        /* <DEDUP_REMOVED lines=14> */
[----:B------:R-:W-:Y:S01]  /*33340*/  IMAD.MOV.U32 R164, RZ, RZ, R155 ;  /* 0x000000ffffa47224 */ /* 0x000fe200078e009b */
[----:B------:R-:W-:Y:S01]  /*33350*/  IADD3.X R149, P0, PT, R149, R158, RZ, P0, !PT ;  /* 0x0000009e95957210 */ /* 0x000fe2000071e4ff */
[----:B------:R-:W-:Y:S02]  /*33360*/  IMAD.X R157, RZ, RZ, RZ, P4 ;  /* 0x000000ffff9d7224 */ /* 0x000fe400020e06ff */
[----:B------:R-:W-:-:S04]  /*33370*/  IMAD.WIDE.U32 R154, R189, R148, RZ ;  /* 0x00000094bd9a7225 */ /* 0x000fc800078e00ff */
[----:B------:R-:W-:-:S04]  /*33380*/  IMAD.WIDE.U32 R152, P4, R189, R186, R152 ;  /* 0x000000babd987225 */ /* 0x000fc80007880098 */
        /* <DEDUP_REMOVED lines=51> */
[----:B------:R-:W-:Y:S01]  /*336c0*/  IMAD.WIDE.U32 R174, R195, R144, RZ ;  /* 0x00000090c3ae7225 */ /* 0x000fe200078e00ff */
[----:B------:R-:W-:-:S03]  /*336d0*/  IADD3.X R155, PT, PT, RZ, RZ, RZ, P3, !PT ;  /* 0x000000ffff9b7210 */ /* 0x000fc60001ffe4ff */
[----:B------:R-:W-:Y:S01]  /*336e0*/  IMAD.MOV.U32 R156, RZ, RZ, R153 ;  /* 0x000000ffff9c7224 */ /* 0x000fe200078e0099 */
[----:B------:R-:W-:Y:S01]  /*336f0*/  IADD3 R213, P0, PT, R175, R150, RZ ;  /* 0x00000096afd57210 */ /* 0x000fe20007f1e0ff */
[----:B------:R-:W-:-:S04]  /*33700*/  IMAD.WIDE.U32 R152, R181, R211, RZ ;  /* 0x000000d3b5987225 */ /* 0x000fc800078e00ff */
[----:B------:R-:W-:-:S04]  /*33710*/  IMAD.WIDE.U32 R164, R187, R144, RZ ;  /* 0x00000090bba47225 */ /* 0x000fc800078e00ff */
[----:B------:R-:W-:Y:S02]  /*33720*/  IMAD.MOV.U32 R168, RZ, RZ, R151 ;  /* 0x000000ffffa87224 */ /* 0x000fe400078e0097 */
[----:B------:R-:W-:-:S04]  /*33730*/  IMAD.WIDE.U32.X R150, R187, R170, R156, P6 ;  /* 0x000000aabb967225 */ /* 0x000fc800030e049c */
[----:B------:R-:W-:-:S04]  /*33740*/  IMAD.WIDE.U32 R152, P6, R141, R171, R152 ;  /* 0x000000ab8d987225 */ /* 0x000fc800078c0098 */
[----:B------:R-:W-:-:S04]  /*33750*/  IMAD.WIDE.U32 R156, R171, R211, RZ ;  /* 0x000000d3ab9c7225 */ /* 0x000fc800078e00ff */
[----:B------:R-:W-:-:S04]  /*33760*/  IMAD.WIDE.U32 R160, R180, R173, RZ ;  /* 0x000000adb4a07225 */ /* 0x000fc800078e00ff */
[----:B------:R-:W-:-:S04]  /*33770*/  IMAD.WIDE.U32 R142, R194, R173, RZ ;  /* 0x000000adc28e7225 */ /* 0x000fc800078e00ff */
[----:B------:R-:W-:-:S04]  /*33780*/  IMAD.WIDE.U32 R170, R201, R190, RZ ;  /* 0x000000bec9aa7225 */ /* 0x000fc800078e00ff */
[----:B------:R-:W-:-:S04]  /*33790*/  IMAD.WIDE.U32 R144, R185, R144, RZ ;  /* 0x00000090b9907225 */ /* 0x000fc800078e00ff */
        /* <DEDUP_REMOVED lines=25> */
[----:B------:R-:W-:Y:S01]  /*33930*/  IMAD.MOV.U32 R174, RZ, RZ, R161 ;  /* 0x000000ffffae7224 */ /* 0x000fe200078e00a1 */
[----:B------:R-:W-:Y:S01]  /*33940*/  SHF.L.W.U32.HI R141, R149, 0xd, R158 ;  /* 0x0000000d958d7819 */ /* 0x000fe20000010e9e */
[----:B------:R-:W-:Y:S01]  /*33950*/  IMAD.WIDE.U32 R160, R201, R192, RZ ;  /* 0x000000c0c9a07225 */ /* 0x000fe200078e00ff */
[----:B------:R-:W-:Y:S02]  /*33960*/  IADD3.X R208, P5, PT, R213, R208, RZ, P5, !PT ;  /* 0x000000d0d5d07210 */ /* 0x000fe40002fbe4ff */
[----:B------:R-:W-:Y:S01]  /*33970*/  IADD3.X R164, P0, PT, R173, R164, RZ, P0, !PT ;  /* 0x000000a4ada47210 */ /* 0x000fe2000071e4ff */
[----:B------:R-:W-:Y:S01]  /*33980*/  IMAD.MOV.U32 R162, RZ, RZ, R143 ;  /* 0x000000ffffa27224 */ /* 0x000fe200078e008f */
[----:B------:R-:W-:Y:S01]  /*33990*/  IADD3.X R183, P1, P5, R150, R183, R168, P5, P1 ;  /* 0x000000b796b77210 */ /* 0x000fe20002d224a8 */
[----:B------:R-:W-:-:S03]  /*339a0*/  IMAD.WIDE.U32 R152, R189, R190, RZ ;  /* 0x000000bebd987225 */ /* 0x000fc600078e00ff */
[----:B------:R-:W-:Y:S01]  /*339b0*/  IADD3.X R207, PT, PT, R151, R207, R169, P1, P5 ;  /* 0x000000cf97cf7210 */ /* 0x000fe20000fea4a9 */
[----:B------:R-:W-:Y:S01]  /*339c0*/  IMAD.X R163, RZ, RZ, RZ, P3 ;  /* 0x000000ffffa37224 */ /* 0x000fe200018e06ff */
[----:B------:R-:W-:Y:S01]  /*339d0*/  IADD3 R165, P3, PT, R182, R152, RZ ;  /* 0x00000098b6a57210 */ /* 0x000fe20007f7e0ff */
[----:B------:R-:W-:Y:S01]  /*339e0*/  IMAD.WIDE.U32 R142, R189, R192, RZ ;  /* 0x000000c0bd8e7225 */ /* 0x000fe200078e00ff */
[----:B------:R-:W-:-:S03]  /*339f0*/  IADD3 R198, P5, PT, R141, R198, RZ ;  /* 0x000000c68dc67210 */ /* 0x000fc60007fbe0ff */
[----:B------:R-:W-:Y:S01]  /*33a00*/  IMAD.WIDE.U32.X R174, R209, R180, R174, P4 ;  /* 0x000000b4d1ae7225 */ /* 0x000fe200020e04ae */
[----:B------:R-:W-:Y:S02]  /*33a10*/  IADD3 R170, P4, PT, R153, R170, RZ ;  /* 0x000000aa99aa7210 */ /* 0x000fe40007f9e0ff */
        /* <DEDUP_REMOVED lines=13> */
[----:B------:R-:W-:Y:S01]  /*33af0*/  IMAD.WIDE.U32 R152, P3, R195, R186, R152 ;  /* 0x000000bac3987225 */ /* 0x000fe20007860098 */
[----:B------:R-:W-:-:S02]  /*33b00*/  IADD3.X R181, P2, P4, R146, R154, R174, P4, P2 ;  /* 0x0000009a92b57210 */ /* 0x000fc400024444ae */
[----:B------:R-:W-:Y:S01]  /*33b10*/  IADD3.X R141, P1, PT, R164, R141, RZ, P1, !PT ;  /* 0x0000008da48d7210 */ /* 0x000fe20000f3e4ff */
[----:B------:R-:W-:Y:S01]  /*33b20*/  IMAD.WIDE.U32 R142, R195, R148, RZ ;  /* 0x00000094c38e7225 */ /* 0x000fe200078e00ff */
[----:B------:R-:W-:Y:S02]  /*33b30*/  IADD3.X R175, PT, PT, R147, R155, R175, P2, P4 ;  /* 0x0000009b93af7210 */ /* 0x000fe400017e84af */
[----:B------:R-:W-:Y:S01]  /*33b40*/  SHF.L.W.U32.HI R155, R199, 0xd, R212 ;  /* 0x0000000dc79b7819 */ /* 0x000fe20000010ed4 */
[----:B------:R-:W-:Y:S02]  /*33b50*/  IMAD.MOV.U32 R150, RZ, RZ, R161 ;  /* 0x000000ffff967224 */ /* 0x000fe400078e00a1 */
[----:B------:R-:W-:Y:S01]  /*33b60*/  IMAD.X R161, RZ, RZ, RZ, P3 ;  /* 0x000000ffffa17224 */ /* 0x000fe200018e06ff */
[----:B------:R-:W-:Y:S01]  /*33b70*/  IADD3 R171, P3, PT, R165, R142, RZ ;  /* 0x0000008ea5ab7210 */ /* 0x000fe20007f7e0ff */
[----:B------:R-:W-:Y:S01]  /*33b80*/  IMAD.WIDE.U32.X R150, R201, R180, R150, P6 ;  /* 0x000000b4c9967225 */ /* 0x000fe200030e0496 */
[----:B------:R-:W-:-:S02]  /*33b90*/  SHF.L.W.U32.HI R165, R204, 0xd, R199 ;  /* 0x0000000dcca57819 */ /* 0x000fc40000010ec7 */
[----:B------:R-:W-:Y:S01]  /*33ba0*/  IADD3 R189, P6, PT, R143, R152, RZ ;  /* 0x000000988fbd7210 */ /* 0x000fe20007fde0ff */
[----:B------:R-:W-:Y:S01]  /*33bb0*/  IMAD.WIDE.U32 R158, R193, R190, RZ ;  /* 0x000000bec19e7225 */ /* 0x000fe200078e00ff */
[----:B------:R-:W-:Y:S02]  /*33bc0*/  IADD3 R172, P4, PT, R165, R172, RZ ;  /* 0x000000aca5ac7210 */ /* 0x000fe40007f9e0ff */
[----:B------:R-:W-:Y:S01]  /*33bd0*/  IADD3 R144, P5, PT, R171, R144, RZ ;  /* 0x00000090ab907210 */ /* 0x000fe20007fbe0ff */
[----:B------:R-:W-:Y:S01]  /*33be0*/  IMAD.WIDE.U32 R142, R187, R148, RZ ;  /* 0x00000094bb8e7225 */ /* 0x000fe200078e00ff */
[----:B------:R-:W-:Y:S02]  /*33bf0*/  IADD3.X R208, P4, PT, R155, R208, RZ, P4, !PT ;  /* 0x000000d09bd07210 */ /* 0x000fe4000279e4ff */
[----:B------:R-:W-:Y:S01]  /*33c00*/  LOP3.LUT R199, R204, 0x7ffff, RZ, 0xc0, !PT ;  /* 0x0007ffffccc77812 */ /* 0x000fe200078ec0ff */
[----:B------:R-:W-:Y:S01]  /*33c10*/  IMAD.MOV.U32 R160, RZ, RZ, R153 ;  /* 0x000000ffffa07224 */ /* 0x000fe200078e0099 */
[----:B------:R-:W-:Y:S01]  /*33c20*/  LEA.HI.X R183, P4, R212, R183, RZ, 0xd, P4 ;  /* 0x000000b7d4b77211 */ /* 0x000fe20002096cff */
[----:B------:R-:W-:Y:S01]  /*33c30*/  IMAD.WIDE.U32 R146, R185, R148, RZ ;  /* 0x00000094b9927225 */ /* 0x000fe200078e00ff */
[----:B------:R-:W-:-:S02]  /*33c40*/  IADD3.X R148, P3, PT, R168, R189, RZ, P3, !PT ;  /* 0x000000bda8947210 */ /* 0x000fc40001f7e4ff */
[----:B------:R-:W-:Y:S01]  /*33c50*/  SHF.L.W.U32.HI R173, R208, 0xd, R183 ;  /* 0x0000000dd0ad7819 */ /* 0x000fe20000010eb7 */
[----:B------:R-:W-:Y:S01]  /*33c60*/  IMAD.WIDE.U32 R158, P2, R195, R188, R158 ;  /* 0x000000bcc39e7225 */ /* 0x000fe2000784009e */
[----:B------:R-:W-:-:S03]  /*33c70*/  IADD3.X R155, P5, PT, R148, R145, RZ, P5, !PT ;  /* 0x00000091949b7210 */ /* 0x000fc60002fbe4ff */
[----:B------:R-:W-:-:S04]  /*33c80*/  IMAD.WIDE.U32 R190, R195, R190, RZ ;  /* 0x000000bec3be7225 */ /* 0x000fc800078e00ff */
[----:B------:R-:W-:-:S04]  /*33c90*/  IMAD.WIDE.U32.X R160, R193, R186, R160, P6 ;  /* 0x000000bac1a07225 */ /* 0x000fc800030e04a0 */
[----:B------:R-:W-:-:S04]  /*33ca0*/  IMAD.WIDE.U32 R142, P6, R185, R186, R142 ;  /* 0x000000bab98e7225 */ /* 0x000fc800078c008e */
[----:B------:R-:W-:Y:S01]  /*33cb0*/  IMAD.X R153, RZ, RZ, RZ, P2 ;  /* 0x000000ffff997224 */ /* 0x000fe200010e06ff */
[----:B------:R-:W-:Y:S01]  /*33cc0*/  IADD3 R154, P2, PT, R191, R158, RZ ;  /* 0x0000009ebf9a7210 */ /* 0x000fe20007f5e0ff */
[----:B------:R-:W-:Y:S01]  /*33cd0*/  IMAD.X R148, RZ, RZ, R207, P4 ;  /* 0x000000ffff947224 */ /* 0x000fe200020e06cf */
[----:B------:R-:W-:Y:S01]  /*33ce0*/  IADD3.X R145, PT, PT, RZ, RZ, RZ, P6, !PT ;  /* 0x000000ffff917210 */ /* 0x000fe200037fe4ff */
[----:B------:R-:W-:Y:S01]  /*33cf0*/  IMAD.MOV.U32 R152, RZ, RZ, R159 ;  /* 0x000000ffff987224 */ /* 0x000fe200078e009f */
[----:B------:R-:W-:Y:S02]  /*33d00*/  IADD3 R158, P6, PT, R147, R142, RZ ;  /* 0x0000008e939e7210 */ /* 0x000fe40007fde0ff */
[----:B------:R-:W-:Y:S01]  /*33d10*/  IADD3 R173, P4, PT, R173, R144, RZ ;  /* 0x00000090adad7210 */ /* 0x000fe20007f9e0ff */
[----:B------:R-:W-:Y:S01]  /*33d20*/  IMAD.WIDE.U32.X R152, R193, R188, R152, P2 ;  /* 0x000000bcc1987225 */ /* 0x000fe200010e0498 */
[----:B------:R-:W-:Y:S02]  /*33d30*/  SHF.L.W.U32.HI R142, R183, 0xd, R148 ;  /* 0x0000000db78e7819 */ /* 0x000fe40000010e94 */
[----:B------:R-:W-:Y:S01]  /*33d40*/  IADD3 R191, P2, PT, R169, R190, RZ ;  /* 0x000000bea9bf7210 */ /* 0x000fe20007f5e0ff */
[----:B------:R-:W-:Y:S01]  /*33d50*/  IMAD.MOV.U32 R144, RZ, RZ, R143 ;  /* 0x000000ffff907224 */ /* 0x000fe200078e008f */
[----:B------:R-:W-:-:S02]  /*33d60*/  IADD3.X R142, P4, PT, R142, R155, RZ, P4, !PT ;  /* 0x0000009b8e8e7210 */ /* 0x000fc4000279e4ff */
[----:B------:R-:W-:Y:S01]  /*33d70*/  IADD3.X R155, P3, P5, R166, R181, R160, P5, P3 ;  /* 0x000000b5a69b7210 */ /* 0x000fe20002d664a0 */
[----:B------:R-:W-:Y:S01]  /*33d80*/  IMAD.WIDE.U32.X R144, R187, R186, R144, P6 ;  /* 0x000000babb907225 */ /* 0x000fe200030e0490 */
[----:B------:R-:W-:Y:S02]  /*33d90*/  IADD3 R146, P6, PT, R191, R146, RZ ;  /* 0x00000092bf927210 */ /* 0x000fe40007fde0ff */
[----:B------:R-:W-:Y:S02]  /*33da0*/  IADD3.X R143, P2, PT, R141, R154, RZ, P2, !PT ;  /* 0x0000009a8d8f7210 */ /* 0x000fe4000175e4ff */
[----:B------:R-:W-:Y:S02]  /*33db0*/  IADD3.X R147, P1, P0, R150, R156, R162, P1, P0 ;  /* 0x0000009c96937210 */ /* 0x000fe400008204a2 */
[----:B------:R-:W-:Y:S02]  /*33dc0*/  LEA.HI.X R141, P4, R148, R155, RZ, 0xd, P4 ;  /* 0x0000009b948d7211 */ /* 0x000fe40002096cff */
[----:B------:R-:W-:Y:S01]  /*33dd0*/  IADD3.X R164, PT, PT, R167, R175, R161, P3, P5 ;  /* 0x000000afa7a47210 */ /* 0x000fe20001fea4a1 */
[----:B------:R-:W-:Y:S01]  /*33de0*/  IMAD.WIDE.U32 R160, R173, 0x13, RZ ;  /* 0x00000013ada07825 */ /* 0x000fe200078e00ff */
[----:B------:R-:W-:-:S02]  /*33df0*/  IADD3.X R148, P6, PT, R143, R158, RZ, P6, !PT ;  /* 0x0000009e8f947210 */ /* 0x000fc400037de4ff */
[----:B------:R-:W-:Y:S01]  /*33e00*/  IADD3.X R157, PT, PT, R151, R157, R163, P1, P0 ;  /* 0x0000009d979d7210 */ /* 0x000fe20000fe04a3 */
[----:B------:R-:W-:Y:S01]  /*33e10*/  IMAD.X R164, RZ, RZ, R164, P4 ;  /* 0x000000ffffa47224 */ /* 0x000fe200020e06a4 */
[----:B------:R-:W-:Y:S02]  /*33e20*/  IADD3.X R151, P2, P6, R144, R147, R152, P6, P2 ;  /* 0x0000009390977210 */ /* 0x000fe40003644498 */
[----:B------:R-:W-:Y:S02]  /*33e30*/  LOP3.LUT R187, R208, 0x7ffff, RZ, 0xc0, !PT ;  /* 0x0007ffffd0bb7812 */ /* 0x000fe400078ec0ff */
[----:B------:R-:W-:Y:S02]  /*33e40*/  SHF.L.W.U32.HI R185, R142, 0xd, R141 ;  /* 0x0000000d8eb97819 */ /* 0x000fe40000010e8d */
[----:B------:R-:W-:Y:S01]  /*33e50*/  IADD3.X R162, PT, PT, R145, R157, R153, P2, P6 ;  /* 0x0000009d91a27210 */ /* 0x000fe200017ec499 */
[----:B------:R-:W-:Y:S01]  /*33e60*/  IMAD.WIDE.U32 R144, R187, R172, RZ ;  /* 0x000000acbb907225 */ /* 0x000fe200078e00ff */
[----:B------:R-:W-:-:S02]  /*33e70*/  IADD3 R185, P0, PT, R185, R146, RZ ;  /* 0x00000092b9b97210 */ /* 0x000fc40007f1e0ff */
[----:B------:R-:W-:Y:S01]  /*33e80*/  SHF.L.W.U32.HI R141, R141, 0xd, R164 ;  /* 0x0000000d8d8d7819 */ /* 0x000fe20000010ea4 */
[----:B------:R-:W-:Y:S01]  /*33e90*/  IMAD.WIDE.U32 R156, R172, 0x26, RZ ;  /* 0x00000026ac9c7825 */ /* 0x000fe200078e00ff */
[----:B------:R-:W-:Y:S02]  /*33ea0*/  LOP3.LUT R181, R142, 0x7ffff, RZ, 0xc0, !PT ;  /* 0x0007ffff8eb57812 */ /* 0x000fe400078ec0ff */
[----:B------:R-:W-:Y:S01]  /*33eb0*/  IADD3.X R163, P0, PT, R141, R148, RZ, P0, !PT ;  /* 0x000000948da37210 */ /* 0x000fe2000071e4ff */
[C---:B------:R-:W-:Y:S02]  /*33ec0*/  IMAD R167, R187.reuse, 0x26, RZ ;  /* 0x00000026bba77824 */ /* 0x040fe400078e02ff */
[----:B------:R-:W-:Y:S01]  /*33ed0*/  IMAD.WIDE.U32 R144, P1, R187, R172, R144 ;  /* 0x000000acbb907225 */ /* 0x000fe20007820090 */
[----:B------:R-:W-:Y:S02]  /*33ee0*/  LEA.HI.X R164, P0, R164, R151, RZ, 0xd, P0 ;  /* 0x00000097a4a47211 */ /* 0x000fe40000016cff */
[----:B------:R-:W-:Y:S01]  /*33ef0*/  LOP3.LUT R183, R163, 0x7ffff, RZ, 0xc0, !PT ;  /* 0x0007ffffa3b77812 */ /* 0x000fe200078ec0ff */
[----:B------:R-:W-:Y:S01]  /*33f00*/  IMAD.WIDE.U32 R158, R181, R156, RZ ;  /* 0x0000009cb59e7225 */ /* 0x000fe200078e00ff */
[----:B------:R-:W-:-:S03]  /*33f10*/  IADD3.X R147, PT, PT, RZ, RZ, RZ, P1, !PT ;  /* 0x000000ffff937210 */ /* 0x000fc60000ffe4ff */
[----:B------:R-:W-:Y:S02]  /*33f20*/  IMAD R141, R181, 0x13, RZ ;  /* 0x00000013b58d7824 */ /* 0x000fe400078e02ff */
[----:B------:R-:W-:Y:S02]  /*33f30*/  IMAD.IADD R167, R157, 0x1, R167 ;  /* 0x000000019da77824 */ /* 0x000fe400078e02a7 */
[----:B------:R-:W-:-:S04]  /*33f40*/  IMAD.WIDE.U32 R154, R181, R160, RZ ;  /* 0x000000a0b59a7225 */ /* 0x000fc800078e00ff */
[----:B------:R-:W-:Y:S01]  /*33f50*/  IMAD.IADD R148, R161, 0x1, R141 ;  /* 0x00000001a1947824 */ /* 0x000fe200078e028d */
[----:B------:R-:W-:Y:S01]  /*33f60*/  LOP3.LUT R141, R149, 0x7ffff, RZ, 0xc0, !PT ;  /* 0x0007ffff958d7812 */ /* 0x000fe200078ec0ff */
[----:B------:R-:W-:Y:S01]  /*33f70*/  IMAD.WIDE.U32 R158, P1, R167, R173, R158 ;  /* 0x000000ada79e7225 */ /* 0x000fe2000782009e */
[----:B------:R-:W-:-:S03]  /*33f80*/  SHF.L.W.U32.HI R149, R163, 0xd, R164 ;  /* 0x0000000da3957819 */ /* 0x000fc60000010ea4 */
[----:B------:R-:W-:Y:S01]  /*33f90*/  IMAD.WIDE.U32 R142, R172, R172, RZ ;  /* 0x000000acac8e7225 */ /* 0x000fe200078e00ff */
[----:B------:R-:W-:-:S03]  /*33fa0*/  MOV R152, R159 ;  /* 0x0000009f00987202 */ /* 0x000fc60000000f00 */
[----:B------:R-:W-:Y:S01]  /*33fb0*/  IMAD.WIDE.U32 R150, R173, R156, RZ ;  /* 0x0000009cad967225 */ /* 0x000fe200078e00ff */
[----:B------:R-:W-:-:S03]  /*33fc0*/  IADD3 R174, P5, PT, R143, R144, RZ ;  /* 0x000000908fae7210 */ /* 0x000fc60007fbe0ff */
        /* <DEDUP_REMOVED lines=8> */
[----:B------:R-:W-:Y:S01]  /*34050*/  IMAD.MOV.U32 R158, RZ, RZ, R155 ;  /* 0x000000ffff9e7224 */ /* 0x000fe200078e009b */
[----:B------:R-:W-:Y:S01]  /*34060*/  IADD3 R143, P3, PT, R144, R160, RZ ;  /* 0x000000a0908f7210 */ /* 0x000fe20007f7e0ff */
[----:B------:R-:W-:-:S04]  /*34070*/  IMAD.WIDE.U32 R156, R183, R156, RZ ;  /* 0x0000009cb79c7225 */ /* 0x000fc800078e00ff */
[----:B------:R-:W-:-:S04]  /*34080*/  IMAD.WIDE.U32 R154, R149, 0x13, R140 ;  /* 0x00000013959a7825 */ /* 0x000fc800078e008c */
[----:B------:R-:W-:Y:S02]  /*34090*/  IMAD.X R151, RZ, RZ, R162, P0 ;  /* 0x000000ffff977224 */ /* 0x000fe400000e06a2 */
[----:B------:R-:W-:-:S03]  /*340a0*/  IMAD.WIDE.U32 R140, P0, R167, R185, R156 ;  /* 0x000000b9a78c7225 */ /* 0x000fc6000780009c */
[----:B------:R-:W-:Y:S01]  /*340b0*/  SHF.L.W.U32.HI R164, R164, 0xd, R151 ;  /* 0x0000000da4a47819 */ /* 0x000fe20000010e97 */
[----:B------:R-:W-:-:S04]  /*340c0*/  IMAD.WIDE.U32 R162, R154, R154, RZ ;  /* 0x0000009a9aa27225 */ /* 0x000fc800078e00ff */
[----:B------:R-:W-:-:S04]  /*340d0*/  IMAD.WIDE.U32 R160, R173, 0x26, RZ ;  /* 0x00000026ada07825 */ /* 0x000fc800078e00ff */
[----:B------:R-:W-:Y:S01]  /*340e0*/  IMAD.X R157, RZ, RZ, RZ, P0 ;  /* 0x000000ffff9d7224 */ /* 0x000fe200000e06ff */
[----:B------:R-:W-:Y:S01]  /*340f0*/  IADD3 R189, P0, PT, R162, R150, RZ ;  /* 0x00000096a2bd7210 */ /* 0x000fe20007f1e0ff */
[----:B------:R-:W-:Y:S02]  /*34100*/  IMAD R165, R181, 0x26, RZ ;  /* 0x00000026b5a57824 */ /* 0x000fe400078e02ff */
[----:B------:R-:W-:-:S03]  /*34110*/  IMAD.WIDE.U32 R150, R185, 0x13, RZ ;  /* 0x00000013b9967825 */ /* 0x000fc600078e00ff */
[----:B------:R-:W-:Y:S01]  /*34120*/  IADD3 R165, PT, PT, R161, R165, RZ ;  /* 0x000000a5a1a57210 */ /* 0x000fe20007ffe0ff */
[----:B------:R-:W-:Y:S02]  /*34130*/  IMAD R169, R183, 0x13, RZ ;  /* 0x00000013b7a97824 */ /* 0x000fe400078e02ff */
[----:B------:R-:W-:Y:S01]  /*34140*/  IMAD.WIDE.U32.X R158, R148, R181, R158, P2 ;  /* 0x000000b5949e7225 */ /* 0x000fe200010e049e */
[----:B------:R-:W-:Y:S02]  /*34150*/  IADD3 R166, P2, PT, R145, R140, RZ ;  /* 0x0000008c91a67210 */ /* 0x000fe40007f5e0ff */
[----:B------:R-:W-:Y:S01]  /*34160*/  IADD3 R162, PT, PT, R151, R169, RZ ;  /* 0x000000a997a27210 */ /* 0x000fe20007ffe0ff */
[----:B------:R-:W-:Y:S01]  /*34170*/  IMAD.WIDE.U32 R148, R183, R160, RZ ;  /* 0x000000a0b7947225 */ /* 0x000fe200078e00ff */
[----:B------:R-:W-:-:S03]  /*34180*/  IADD3.X R166, P3, PT, R166, R171, RZ, P3, !PT ;  /* 0x000000aba6a67210 */ /* 0x000fc60001f7e4ff */
[----:B------:R-:W-:Y:S02]  /*34190*/  IMAD R151, R164, 0x13, RZ ;  /* 0x00000013a4977824 */ /* 0x000fe400078e02ff */
[----:B------:R-:W-:Y:S02]  /*341a0*/  IMAD.MOV.U32 R156, RZ, RZ, R141 ;  /* 0x000000ffff9c7224 */ /* 0x000fe400078e008d */
[----:B------:R-:W-:-:S04]  /*341b0*/  IMAD.WIDE.U32 R144, P4, R165, R185, R148 ;  /* 0x000000b9a5907225 */ /* 0x000fc80007880094 */
[----:B------:R-:W-:-:S04]  /*341c0*/  IMAD.WIDE.U32 R160, R185, R160, RZ ;  /* 0x000000a0b9a07225 */ /* 0x000fc800078e00ff */
[----:B------:R-:W-:-:S04]  /*341d0*/  IMAD.WIDE.U32 R140, R183, R150, RZ ;  /* 0x00000096b78c7225 */ /* 0x000fc800078e00ff */
[----:B------:R-:W-:Y:S02]  /*341e0*/  IMAD.IADD R155, R155, 0x1, R151 ;  /* 0x000000019b9b7824 */ /* 0x000fe400078e0297 */
[----:B------:R-:W-:Y:S01]  /*341f0*/  IMAD.X R149, RZ, RZ, RZ, P4 ;  /* 0x000000ffff957224 */ /* 0x000fe200020e06ff */
[----:B------:R-:W-:Y:S01]  /*34200*/  IADD3 R161, P4, PT, R161, R144, RZ ;  /* 0x00000090a1a17210 */ /* 0x000fe20007f9e0ff */
[----:B------:R-:W-:Y:S01]  /*34210*/  IMAD.WIDE.U32.X R152, R167, R181, R152, P1 ;  /* 0x000000b5a7987225 */ /* 0x000fe200008e0498 */
[----:B------:R-:W-:-:S03]  /*34220*/  SHF.L.U64.HI R182, R154, 0x1, R155 ;  /* 0x000000019ab67819 */ /* 0x000fc6000001029b */
[----:B------:R-:W-:Y:S01]  /*34230*/  IMAD.WIDE.U32.X R156, R167, R183, R156, P2 ;  /* 0x000000b7a79c7225 */ /* 0x000fe200010e049c */
[----:B------:R-:W-:Y:S02]  /*34240*/  LOP3.LUT R167, R155, 0x7ffff, RZ, 0xc0, !PT ;  /* 0x0007ffff9ba77812 */ /* 0x000fe400078ec0ff */
[----:B------:R-:W-:Y:S01]  /*34250*/  LOP3.LUT R182, R182, 0xfffff, RZ, 0xc0, !PT ;  /* 0x000fffffb6b67812 */ /* 0x000fe200078ec0ff */
[----:B------:R-:W-:Y:S02]  /*34260*/  IMAD.MOV.U32 R148, RZ, RZ, R145 ;  /* 0x000000ffff947224 */ /* 0x000fe400078e0091 */
[----:B------:R-:W-:-:S04]  /*34270*/  IMAD.WIDE.U32 R140, P1, R162, R185, R140 ;  /* 0x000000b9a28c7225 */ /* 0x000fc8000782008c */
[----:B------:R-:W-:Y:S01]  /*34280*/  IMAD.WIDE.U32 R150, R185, R150, RZ ;  /* 0x00000096b9967225 */ /* 0x000fe200078e00ff */
[----:B------:R-:W-:-:S03]  /*34290*/  MOV R144, R141 ;  /* 0x0000008d00907202 */ /* 0x000fc60000000f00 */
[----:B------:R-:W-:Y:S01]  /*342a0*/  IMAD.WIDE.U32.X R148, R165, R183, R148, P4 ;  /* 0x000000b7a5947225 */ /* 0x000fe200020e0494 */
[----:B------:R-:W-:-:S03]  /*342b0*/  IADD3 R180, P2, PT, R151, R140, RZ ;  /* 0x0000008c97b47210 */ /* 0x000fc60007f5e0ff */
[----:B------:R-:W-:-:S04]  /*342c0*/  IMAD.WIDE.U32 R164, R167, R154, RZ ;  /* 0x0000009aa7a47225 */ /* 0x000fc800078e00ff */
[----:B------:R-:W-:Y:S01]  /*342d0*/  IMAD.X R145, RZ, RZ, RZ, P1 ;  /* 0x000000ffff917224 */ /* 0x000fe200008e06ff */
[----:B------:R-:W-:Y:S01]  /*342e0*/  LEA.HI R193, P1, R155, R198, RZ, 0xd ;  /* 0x000000c69bc17211 */ /* 0x000fe200078368ff */
[----:B------:R-:W-:Y:S02]  /*342f0*/  IMAD.SHL.U32 R184, R154, 0x2, RZ ;  /* 0x000000029ab87824 */ /* 0x000fe400078e00ff */
[----:B------:R-:W-:-:S03]  /*34300*/  IMAD.WIDE.U32.X R140, R162, R183, R144, P2 ;  /* 0x000000b7a28c7225 */ /* 0x000fc600010e0490 */
[----:B------:R-:W-:Y:S01]  /*34310*/  LOP3.LUT R184, R184, 0xfffffffe, RZ, 0xc0, !PT ;  /* 0xfffffffeb8b87812 */ /* 0x000fe200078ec0ff */
[----:B------:R-:W-:-:S04]  /*34320*/  IMAD.WIDE.U32 R154, P2, R167, R154, R164 ;  /* 0x0000009aa79a7225 */ /* 0x000fc800078400a4 */
[----:B------:R-:W-:Y:S01]  /*34330*/  IMAD.X R199, RZ, RZ, R199, P1 ;  /* 0x000000ffffc77224 */ /* 0x000fe200008e06c7 */
[----:B------:R-:W-:Y:S01]  /*34340*/  MOV R168, R155 ;  /* 0x0000009b00a87202 */ /* 0x000fe20000000f00 */
[----:B------:R-:W-:-:S04]  /*34350*/  IMAD.WIDE.U32 R164, R193, 0x26, RZ ;  /* 0x00000026c1a47825 */ /* 0x000fc800078e00ff */
[----:B------:R-:W-:-:S04]  /*34360*/  IMAD.WIDE.U32 R144, R182, R193, RZ ;  /* 0x000000c1b6907225 */ /* 0x000fc800078e00ff */
[----:B------:R-:W-:Y:S02]  /*34370*/  IMAD R151, R199, 0x26, RZ ;  /* 0x00000026c7977824 */ /* 0x000fe400078e02ff */
        /* <DEDUP_REMOVED lines=33> */
[----:B------:R-:W-:Y:S01]  /*34590*/  IADD3.X R165, P1, PT, R175, R192, RZ, P1, !PT ;  /* 0x000000c0afa57210 */ /* 0x000fe20000f3e4ff */
[----:B------:R-:W-:Y:S01]  /*345a0*/  IMAD.WIDE.U32 R154, R187, R184, RZ ;  /* 0x000000b8bb9a7225 */ /* 0x000fe200078e00ff */
[----:B------:R-:W-:Y:S02]  /*345b0*/  IADD3 R189, P0, PT, R150, R142, RZ ;  /* 0x0000008e96bd7210 */ /* 0x000fe40007f1e0ff */
[----:B------:R-:W-:Y:S01]  /*345c0*/  IADD3.X R150, P1, P6, R166, R168, R152, P1, P3 ;  /* 0x000000a8a6967210 */ /* 0x000fe20000e26498 */
[----:B------:R-:W-:Y:S01]  /*345d0*/  IMAD.MOV.U32 R142, RZ, RZ, R163 ;  /* 0x000000ffff8e7224 */ /* 0x000fe200078e00a3 */
[----:B------:R-:W-:Y:S01]  /*345e0*/  IADD3 R175, P3, PT, R164, R160, RZ ;  /* 0x000000a0a4af7210 */ /* 0x000fe20007f7e0ff */
[----:B------:R-:W-:Y:S01]  /*345f0*/  IMAD.WIDE.U32 R158, R172, R184, RZ ;  /* 0x000000b8ac9e7225 */ /* 0x000fe200078e00ff */
[----:B------:R-:W-:-:S02]  /*34600*/  IADD3.X R167, PT, PT, R167, R169, R153, P1, P6 ;  /* 0x000000a9a7a77210 */ /* 0x000fc40000fec499 */
[----:B------:R-:W-:Y:S01]  /*34610*/  SHF.L.W.U32.HI R153, R165, 0xd, R150 ;  /* 0x0000000da5997819 */ /* 0x000fe20000010e96 */
[----:B------:R-:W-:Y:S01]  /*34620*/  IMAD.WIDE.U32.X R142, R199, R199, R142, P4 ;  /* 0x000000c7c78e7225 */ /* 0x000fe200020e048e */
[----:B------:R-:W-:Y:S02]  /*34630*/  SHF.L.W.U32.HI R160, R150, 0xd, R167 ;  /* 0x0000000d96a07819 */ /* 0x000fe40000010ea7 */
[----:B------:R-:W-:Y:S01]  /*34640*/  IADD3.X R161, P3, PT, R161, R194, RZ, P3, !PT ;  /* 0x000000c2a1a17210 */ /* 0x000fe20001f7e4ff */
[----:B------:R-:W-:-:S04]  /*34650*/  IMAD.WIDE.U32 R156, P4, R182, R172, R154 ;  /* 0x000000acb69c7225 */ /* 0x000fc8000788009a */
[----:B------:R-:W-:Y:S01]  /*34660*/  IMAD.X R163, RZ, RZ, RZ, P4 ;  /* 0x000000ffffa37224 */ /* 0x000fe200020e06ff */
[----:B------:R-:W-:Y:S01]  /*34670*/  IADD3 R168, P4, PT, R153, R186, RZ ;  /* 0x000000ba99a87210 */ /* 0x000fe20007f9e0ff */
[----:B------:R-:W-:Y:S01]  /*34680*/  IMAD.WIDE.U32 R154, R187, R170, RZ ;  /* 0x000000aabb9a7225 */ /* 0x000fe200078e00ff */
[----:B------:R-:W-:Y:S02]  /*34690*/  IADD3 R164, P1, PT, R159, R156, RZ ;  /* 0x0000009c9fa47210 */ /* 0x000fe40007f3e0ff */
[----:B------:R-:W-:Y:S01]  /*346a0*/  IADD3.X R160, P4, PT, R160, R195, RZ, P4, !PT ;  /* 0x000000c3a0a07210 */ /* 0x000fe2000279e4ff */
[----:B------:R-:W-:Y:S02]  /*346b0*/  IMAD.MOV.U32 R162, RZ, RZ, R157 ;  /* 0x000000ffffa27224 */ /* 0x000fe400078e009d */
[----:B------:R-:W-:Y:S01]  /*346c0*/  IMAD.WIDE.U32 R154, P6, R171, R172, R154 ;  /* 0x000000acab9a7225 */ /* 0x000fe200078c009a */
[----:B------:R-:W-:-:S03]  /*346d0*/  IADD3.X R167, P4, PT, RZ, R188, RZ, P4, !PT ;  /* 0x000000bcffa77210 */ /* 0x000fc6000279e4ff */
[----:B------:R-:W-:Y:S01]  /*346e0*/  IMAD.WIDE.U32 R152, R172, R170, RZ ;  /* 0x000000aaac987225 */ /* 0x000fe200078e00ff */
[----:B------:R-:W-:-:S03]  /*346f0*/  MOV R156, R155 ;  /* 0x0000009b009c7202 */ /* 0x000fc60000000f00 */
[----:B------:R-:W-:Y:S01]  /*34700*/  IMAD.X R157, RZ, RZ, RZ, P6 ;  /* 0x000000ffff9d7224 */ /* 0x000fe200030e06ff */
[----:B------:R-:W-:Y:S01]  /*34710*/  IADD3 R166, P6, PT, R153, R154, RZ ;  /* 0x0000009a99a67210 */ /* 0x000fe20007fde0ff */
[-C--:B------:R-:W-:Y:S01]  /*34720*/  IMAD.WIDE.U32.X R162, R182, R187.reuse, R162, P1 ;  /* 0x000000bbb6a27225 */ /* 0x080fe200008e04a2 */
[----:B------:R-:W-:Y:S02]  /*34730*/  IADD3 R150, P1, PT, R175, R158, RZ ;  /* 0x0000009eaf967210 */ /* 0x000fe40007f3e0ff */
[----:B------:R-:W-:Y:S01]  /*34740*/  SHF.L.W.U32.HI R175, R160, 0xd, R167 ;  /* 0x0000000da0af7819 */ /* 0x000fe20000010ea7 */
[----:B------:R-:W-:Y:S01]  /*34750*/  IMAD.X R153, RZ, RZ, R190, P4 ;  /* 0x000000ffff997224 */ /* 0x000fe200020e06be */
[----:B------:R-:W-:Y:S01]  /*34760*/  IADD3.X R164, P1, PT, R161, R164, RZ, P1, !PT ;  /* 0x000000a4a1a47210 */ /* 0x000fe20000f3e4ff */
[----:B------:R-:W-:Y:S01]  /*34770*/  IMAD.WIDE.U32 R158, R181, R184, RZ ;  /* 0x000000b8b59e7225 */ /* 0x000fe200078e00ff */
[----:B------:R-:W-:Y:S02]  /*34780*/  IADD3 R175, P4, PT, R175, R150, RZ ;  /* 0x00000096afaf7210 */ /* 0x000fe40007f9e0ff */
[----:B------:R-:W-:Y:S01]  /*34790*/  SHF.L.W.U32.HI R167, R167, 0xd, R153 ;  /* 0x0000000da7a77819 */ /* 0x000fe20000010e99 */
[----:B------:R-:W-:Y:S01]  /*347a0*/  IMAD.WIDE.U32.X R146, R187, R187, R146, P5 ;  /* 0x000000bbbb927225 */ /* 0x000fe200028e0492 */
[----:B------:R-:W-:-:S02]  /*347b0*/  IADD3.X R142, P1, P5, R162, R142, R148, P1, P3 ;  /* 0x0000008ea28e7210 */ /* 0x000fc40000d26494 */
[----:B------:R-:W-:Y:S01]  /*347c0*/  IADD3.X R167, P4, PT, R167, R164, RZ, P4, !PT ;  /* 0x000000a4a7a77210 */ /* 0x000fe2000279e4ff */
[----:B------:R-:W-:Y:S01]  /*347d0*/  IMAD.WIDE.U32 R154, R183, R184, RZ ;  /* 0x000000b8b79a7225 */ /* 0x000fe200078e00ff */
[----:B------:R-:W-:Y:S02]  /*347e0*/  IADD3.X R162, PT, PT, R163, R143, R149, P1, P5 ;  /* 0x0000008fa3a27210 */ /* 0x000fe40000fea495 */
[----:B------:R-:W-:Y:S01]  /*347f0*/  IADD3 R152, P1, PT, R191, R152, RZ ;  /* 0x00000098bf987210 */ /* 0x000fe20007f3e0ff */
[----:B------:R-:W-:Y:S01]  /*34800*/  IMAD.WIDE.U32 R158, P3, R182, R173, R158 ;  /* 0x000000adb69e7225 */ /* 0x000fe2000786009e */
[----:B------:R-:W-:-:S03]  /*34810*/  LOP3.LUT R160, R160, 0x7ffff, RZ, 0xc0, !PT ;  /* 0x0007ffffa0a07812 */ /* 0x000fc600078ec0ff */
[----:B------:R-:W-:Y:S01]  /*34820*/  IMAD.WIDE.U32.X R156, R171, R187, R156, P6 ;  /* 0x000000bbab9c7225 */ /* 0x000fe200030e049c */
[----:B------:R-:W-:Y:S02]  /*34830*/  IADD3 R145, P5, PT, R145, R158, RZ ;  /* 0x0000009e91917210 */ /* 0x000fe40007fbe0ff */
[----:B------:R-:W-:Y:S01]  /*34840*/  MOV R148, R159 ;  /* 0x0000009f00947202 */ /* 0x000fe20000000f00 */
[----:B------:R-:W-:Y:S01]  /*34850*/  IMAD.WIDE.U32 R154, P6, R182, R185, R154 ;  /* 0x000000b9b69a7225 */ /* 0x000fe200078c009a */
[----:B------:R-:W-:-:S03]  /*34860*/  IADD3.X R145, P2, PT, R180, R145, RZ, P2, !PT ;  /* 0x00000091b4917210 */ /* 0x000fc6000175e4ff */
[----:B------:R-:W-:Y:S01]  /*34870*/  IMAD.X R149, RZ, RZ, RZ, P3 ;  /* 0x000000ffff957224 */ /* 0x000fe200018e06ff */
[----:B------:R-:W-:Y:S01]  /*34880*/  LEA.HI.X R142, P3, R153, R142, RZ, 0xd, P4 ;  /* 0x0000008e998e7211 */ /* 0x000fe20002076cff */
[----:B------:R-:W-:Y:S01]  /*34890*/  IMAD.WIDE.U32 R158, R173, R170, RZ ;  /* 0x000000aaad9e7225 */ /* 0x000fe200078e00ff */
        /* <DEDUP_REMOVED lines=8> */
[----:B------:R-:W-:-:S02]  /*34920*/  IADD3.X R174, P0, PT, R174, R161, RZ, P0, !PT ;  /* 0x000000a1aeae7210 */ /* 0x000fc4000071e4ff */
[----:B------:R-:W-:Y:S01]  /*34930*/  IADD3.X R142, P3, PT, R142, R145, RZ, P3, !PT ;  /* 0x000000918e8e7210 */ /* 0x000fe20001f7e4ff */
[----:B------:R-:W-:-:S04]  /*34940*/  IMAD.WIDE.U32 R150, P5, R171, R173, R150 ;  /* 0x000000adab967225 */ /* 0x000fc800078a0096 */
[----:B------:R-:W-:Y:S01]  /*34950*/  IMAD.X R153, RZ, RZ, RZ, P6 ;  /* 0x000000ffff997224 */ /* 0x000fe200030e06ff */
[----:B------:R-:W-:Y:S01]  /*34960*/  IADD3.X R145, P6, P2, R156, R148, R140, P1, P2 ;  /* 0x000000949c917210 */ /* 0x000fe20000ac448c */
[----:B------:R-:W-:Y:S01]  /*34970*/  IMAD.MOV.U32 R152, RZ, RZ, R155 ;  /* 0x000000ffff987224 */ /* 0x000fe200078e009b */
[----:B------:R-:W-:Y:S01]  /*34980*/  IADD3 R140, P1, PT, R189, R158, RZ ;  /* 0x0000009ebd8c7210 */ /* 0x000fe20007f3e0ff */
[----:B------:R-:W-:Y:S01]  /*34990*/  IMAD.X R155, RZ, RZ, RZ, P5 ;  /* 0x000000ffff9b7224 */ /* 0x000fe200028e06ff */
[----:B------:R-:W-:Y:S01]  /*349a0*/  IADD3 R159, P5, PT, R159, R150, RZ ;  /* 0x000000969f9f7210 */ /* 0x000fe20007fbe0ff */
[----:B------:R-:W-:Y:S01]  /*349b0*/  IMAD.WIDE.U32.X R152, R182, R183, R152, P4 ;  /* 0x000000b7b6987225 */ /* 0x000fe200020e0498 */
[----:B------:R-:W-:Y:S02]  /*349c0*/  LEA.HI.X R145, P3, R154, R145, RZ, 0xd, P3 ;  /* 0x000000919a917211 */ /* 0x000fe40001876cff */
[----:B------:R-:W-:Y:S02]  /*349d0*/  IADD3.X R150, PT, PT, R157, R149, R141, P6, P2 ;  /* 0x000000959d967210 */ /* 0x000fe400037e448d */
[----:B------:R-:W-:-:S02]  /*349e0*/  MOV R154, R151 ;  /* 0x00000097009a7202 */ /* 0x000fc40000000f00 */
[----:B------:R-:W-:Y:S01]  /*349f0*/  SHF.L.W.U32.HI R141, R142, 0xd, R145 ;  /* 0x0000000d8e8d7819 */ /* 0x000fe20000010e91 */
[----:B------:R-:W-:Y:S01]  /*34a00*/  IMAD.X R150, RZ, RZ, R150, P3 ;  /* 0x000000ffff967224 */ /* 0x000fe200018e0696 */
[----:B------:R-:W-:Y:S01]  /*34a10*/  IADD3.X R148, P1, PT, R174, R159, RZ, P1, !PT ;  /* 0x0000009fae947210 */ /* 0x000fe20000f3e4ff */
[----:B------:R-:W-:Y:S01]  /*34a20*/  IMAD.WIDE.U32.X R154, R171, R181, R154, P5 ;  /* 0x000000b5ab9a7225 */ /* 0x000fe200028e049a */
        /* <DEDUP_REMOVED lines=17> */
.L_x_55:
[----:B------:R-:W-:Y:S01]  /*34b40*/  IMAD.WIDE.U32 R150, R171, R166, RZ ;  /* 0x000000a6ab967225 */ /* 0x000fe200078e00ff */
[----:B------:R-:W-:Y:S01]  /*34b50*/  LOP3.LUT R181, R181, 0x7ffff, RZ, 0xc0, !PT ;  /* 0x0007ffffb5b57812 */ /* 0x000fe200078ec0ff */
[----:B------:R-:W-:Y:S01]  /*34b60*/  UISETP.GE.U32.AND UP0, UPT, UR6, 0x31, UPT ;  /* 0x000000310600788c */ /* 0x000fe2000bf06070 */
[----:B------:R-:W-:Y:S01]  /*34b70*/  SHF.L.U64.HI R169, R166, 0x1, R171 ;  /* 0x00000001a6a97819 */ /* 0x000fe200000102ab */
[----:B------:R-:W-:Y:S01]  /*34b80*/  IMAD.WIDE.U32 R156, R175, 0x26, RZ ;  /* 0x00000026af9c7825 */ /* 0x000fe200078e00ff */
[----:B------:R-:W-:Y:S01]  /*34b90*/  LOP3.LUT R140, R167, 0x7ffff, RZ, 0xc0, !PT ;  /* 0x0007ffffa78c7812 */ /* 0x000fe200078ec0ff */
[----:B------:R-:W-:Y:S02]  /*34ba0*/  UIADD3 UR7, UPT, UPT, UR6, 0x1, URZ ;  /* 0x0000000106077890 */ /* 0x000fe4000fffe0ff */
[----:B------:R-:W-:-:S04]  /*34bb0*/  IMAD.WIDE.U32 R148, R168, 0x26, RZ ;  /* 0x00000026a8947825 */ /* 0x000fc800078e00ff */
[----:B------:R-:W-:Y:S01]  /*34bc0*/  IMAD R145, R173, 0x26, RZ ;  /* 0x00000026ad917824 */ /* 0x000fe200078e02ff */
[----:B------:R-:W-:Y:S01]  /*34bd0*/  UMOV UR6, UR7 ;  /* 0x0000000700067c82 */ /* 0x000fe20008000000 */
[----:B------:R-:W-:-:S04]  /*34be0*/  IMAD.WIDE.U32 R154, R166, R166, RZ ;  /* 0x000000a6a69a7225 */ /* 0x000fc800078e00ff */
[----:B------:R-:W-:Y:S02]  /*34bf0*/  IMAD.IADD R162, R149, 0x1, R145 ;  /* 0x0000000195a27824 */ /* 0x000fe400078e0291 */
[----:B------:R-:W-:-:S04]  /*34c00*/  IMAD.WIDE.U32 R150, P0, R166, R171, R150 ;  /* 0x000000aba6967225 */ /* 0x000fc80007800096 */
[----:B------:R-:W-:Y:S01]  /*34c10*/  IMAD.WIDE.U32 R144, R156, R143, RZ ;  /* 0x0000008f9c907225 */ /* 0x000fe200078e00ff */
[----:B------:R-:W-:Y:S02]  /*34c20*/  IADD3 R172, P2, PT, R155, R150, RZ ;  /* 0x000000969bac7210 */ /* 0x000fe40007f5e0ff */
[----:B------:R-:W-:Y:S01]  /*34c30*/  MOV R146, R151 ;  /* 0x0000009700927202 */ /* 0x000fe20000000f00 */
[----:B------:R-:W-:Y:S01]  /*34c40*/  IMAD.WIDE.U32 R152, R181, R148, RZ ;  /* 0x00000094b5987225 */ /* 0x000fe200078e00ff */
[----:B------:R-:W-:-:S03]  /*34c50*/  IADD3 R159, P1, PT, R154, R144, RZ ;  /* 0x000000909a9f7210 */ /* 0x000fc60007f3e0ff */
[----:B------:R-:W-:-:S04]  /*34c60*/  IMAD.WIDE.U32 R148, R141, R148, RZ ;  /* 0x000000948d947225 */ /* 0x000fc800078e00ff */
[----:B------:R-:W-:Y:S01]  /*34c70*/  IMAD.X R147, RZ, RZ, RZ, P0 ;  /* 0x000000ffff937224 */ /* 0x000fe200000e06ff */
[----:B------:R-:W-:Y:S01]  /*34c80*/  IADD3 R144, P6, PT, R159, R148, RZ ;  /* 0x000000949f907210 */ /* 0x000fe20007fde0ff */
[----:B------:R-:W-:-:S04]  /*34c90*/  IMAD.WIDE.U32 R152, P0, R141, R162, R152 ;  /* 0x000000a28d987225 */ /* 0x000fc80007800098 */
[----:B------:R-:W-:Y:S01]  /*34ca0*/  IMAD.WIDE.U32.X R146, R171, R171, R146, P2 ;  /* 0x000000abab927225 */ /* 0x000fe200010e0492 */
[----:B------:R-:W-:Y:S02]  /*34cb0*/  LOP3.LUT R171, R142, 0x7ffff, RZ, 0xc0, !PT ;  /* 0x0007ffff8eab7812 */ /* 0x000fe400078ec0ff */
[----:B------:R-:W-:Y:S01]  /*34cc0*/  IADD3 R180, P4, PT, R149, R152, RZ ;  /* 0x0000009895b47210 */ /* 0x000fe20007f9e0ff */
[----:B------:R-:W-:-:S04]  /*34cd0*/  IMAD.WIDE.U32 R158, R169, R168, RZ ;  /* 0x000000a8a99e7225 */ /* 0x000fc800078e00ff */
[----:B------:R-:W-:Y:S01]  /*34ce0*/  IMAD.SHL.U32 R142, R166, 0x2, RZ ;  /* 0x00000002a68e7824 */ /* 0x000fe200078e00ff */
[----:B------:R-:W-:Y:S01]  /*34cf0*/  MOV R166, R153 ;  /* 0x0000009900a67202 */ /* 0x000fe20000000f00 */
[----:B------:R-:W-:Y:S02]  /*34d00*/  IMAD R161, R140, 0x26, RZ ;  /* 0x000000268ca17824 */ /* 0x000fe400078e02ff */
[----:B------:R-:W-:-:S04]  /*34d10*/  IMAD.WIDE.U32 R154, R141, R156, RZ ;  /* 0x0000009c8d9a7225 */ /* 0x000fc800078e00ff */
[----:B------:R-:W-:-:S04]  /*34d20*/  IMAD.WIDE.U32 R148, R142, R168, RZ ;  /* 0x000000a88e947225 */ /* 0x000fc800078e00ff */
[----:B------:R-:W-:-:S04]  /*34d30*/  IMAD.WIDE.U32 R158, P5, R173, R142, R158 ;  /* 0x0000008ead9e7225 */ /* 0x000fc800078a009e */
[----:B------:R-:W-:Y:S01]  /*34d40*/  IMAD.IADD R170, R157, 0x1, R161 ;  /* 0x000000019daa7824 */ /* 0x000fe200078e02a1 */
[----:B------:R-:W-:Y:S01]  /*34d50*/  IADD3 R174, P2, PT, R149, R158, RZ ;  /* 0x0000009e95ae7210 */ /* 0x000fe20007f5e0ff */
        /* <DEDUP_REMOVED lines=21> */
[----:B------:R-:W-:Y:S01]  /*34eb0*/  IMAD.MOV.U32 R154, RZ, RZ, R153 ;  /* 0x000000ffff9a7224 */ /* 0x000fe200078e0099 */
[----:B------:R-:W-:Y:S01]  /*34ec0*/  IADD3.X R153, PT, PT, RZ, RZ, RZ, P5, !PT ;  /* 0x000000ffff997210 */ /* 0x000fe20002ffe4ff */
[----:B------:R-:W-:Y:S02]  /*34ed0*/  IMAD.MOV.U32 R164, RZ, RZ, R157 ;  /* 0x000000ffffa47224 */ /* 0x000fe400078e009d */
[----:B------:R-:W-:Y:S01]  /*34ee0*/  IMAD.WIDE.U32.X R154, R170, R181, R154, P4 ;  /* 0x000000b5aa9a7225 */ /* 0x000fe200020e049a */
[----:B------:R-:W-:-:S03]  /*34ef0*/  IADD3 R187, P4, PT, R151, R148, RZ ;  /* 0x0000009497bb7210 */ /* 0x000fc60007f9e0ff */
[----:B------:R-:W-:-:S04]  /*34f00*/  IMAD.WIDE.U32 R160, R173, R168, RZ ;  /* 0x000000a8ada07225 */ /* 0x000fc800078e00ff */
[----:B------:R-:W-:Y:S02]  /*34f10*/  IMAD.MOV.U32 R152, RZ, RZ, R149 ;  /* 0x000000ffff987224 */ /* 0x000fe400078e0095 */
[----:B------:R-:W-:Y:S02]  /*34f20*/  IMAD.MOV.U32 R162, RZ, RZ, R159 ;  /* 0x000000ffffa27224 */ /* 0x000fe400078e009f */
        /* <DEDUP_REMOVED lines=14> */
[----:B------:R-:W-:Y:S02]  /*35010*/  MOV R156, R161 ;  /* 0x000000a1009c7202 */ /* 0x000fe40000000f00 */
[----:B------:R-:W-:Y:S01]  /*35020*/  IADD3.X R180, P0, P3, R152, R154, R162, P3, P0 ;  /* 0x0000009a98b47210 */ /* 0x000fe20001b004a2 */
[----:B------:R-:W-:Y:S01]  /*35030*/  IMAD.IADD R182, R151, 0x1, R183 ;  /* 0x0000000197b67824 */ /* 0x000fe200078e02b7 */
[----:B------:R-:W-:Y:S01]  /*35040*/  IADD3.X R183, PT, PT, R167, R165, R147, P1, P6 ;  /* 0x000000a5a7b77210 */ /* 0x000fe20000fec493 */
[----:B------:R-:W-:Y:S01]  /*35050*/  IMAD.X R157, RZ, RZ, RZ, P4 ;  /* 0x000000ffff9d7224 */ /* 0x000fe200020e06ff */
[----:B------:R-:W-:Y:S01]  /*35060*/  IADD3.X R184, PT, PT, R153, R155, R163, P0, P3 ;  /* 0x0000009b99b87210 */ /* 0x000fe200007e64a3 */
[----:B------:R-:W-:-:S04]  /*35070*/  IMAD.WIDE.U32 R160, R182, R141, RZ ;  /* 0x0000008db6a07225 */ /* 0x000fc800078e00ff */
[----:B------:R-:W-:-:S04]  /*35080*/  IMAD.WIDE.U32 R158, P4, R175, R169, R158 ;  /* 0x000000a9af9e7225 */ /* 0x000fc8000788009e */
[----:B------:R-:W-:Y:S01]  /*35090*/  IMAD.WIDE.U32 R162, R141, 0x13, RZ ;  /* 0x000000138da27825 */ /* 0x000fe200078e00ff */
[----:B------:R-:W-:Y:S02]  /*350a0*/  IADD3 R187, P1, PT, R149, R158, RZ ;  /* 0x0000009e95bb7210 */ /* 0x000fe40007f3e0ff */
[----:B------:R-:W-:Y:S01]  /*350b0*/  IADD3.X R155, PT, PT, RZ, RZ, RZ, P4, !PT ;  /* 0x000000ffff9b7210 */ /* 0x000fe200027fe4ff */
[----:B------:R-:W-:Y:S02]  /*350c0*/  IMAD R147, R181, 0x13, RZ ;  /* 0x00000013b5937824 */ /* 0x000fe400078e02ff */
[----:B------:R-:W-:Y:S01]  /*350d0*/  IMAD.WIDE.U32.X R156, R173, R173, R156, P5 ;  /* 0x000000adad9c7225 */ /* 0x000fe200028e049c */
[----:B------:R-:W-:-:S03]  /*350e0*/  SHF.L.U64.HI R173, R168, 0x1, R173 ;  /* 0x00000001a8ad7819 */ /* 0x000fc600000102ad */
[----:B------:R-:W-:-:S04]  /*350f0*/  IMAD.WIDE.U32 R160, P5, R181, R150, R160 ;  /* 0x00000096b5a07225 */ /* 0x000fc800078a00a0 */
[----:B------:R-:W-:-:S04]  /*35100*/  IMAD.WIDE.U32 R150, R150, R141, RZ ;  /* 0x0000008d96967225 */ /* 0x000fc800078e00ff */
[----:B------:R-:W-:Y:S01]  /*35110*/  IMAD.IADD R158, R163, 0x1, R147 ;  /* 0x00000001a39e7824 */ /* 0x000fe200078e0293 */
[----:B------:R-:W-:Y:S01]  /*35120*/  IADD3 R185, P0, PT, R185, R150, RZ ;  /* 0x00000096b9b97210 */ /* 0x000fe20007f1e0ff */
[----:B------:R-:W-:Y:S01]  /*35130*/  IMAD.SHL.U32 R186, R168, 0x2, RZ ;  /* 0x00000002a8ba7824 */ /* 0x000fe200078e00ff */
[----:B------:R-:W-:Y:S01]  /*35140*/  IADD3 R189, P6, PT, R151, R160, RZ ;  /* 0x000000a097bd7210 */ /* 0x000fe20007fde0ff */
[----:B------:R-:W-:-:S04]  /*35150*/  IMAD.WIDE.U32 R152, R171, R142, RZ ;  /* 0x0000008eab987225 */ /* 0x000fc800078e00ff */
[----:B------:R-:W-:-:S04]  /*35160*/  IMAD.WIDE.U32 R148, R158, R141, RZ ;  /* 0x0000008d9e947225 */ /* 0x000fc800078e00ff */
[----:B------:R-:W-:Y:S02]  /*35170*/  IMAD.X R151, RZ, RZ, RZ, P5 ;  /* 0x000000ffff977224 */ /* 0x000fe400028e06ff */
[----:B------:R-:W-:Y:S02]  /*35180*/  IMAD.MOV.U32 R150, RZ, RZ, R161 ;  /* 0x000000ffff967224 */ /* 0x000fe400078e00a1 */
[----:B------:R-:W-:-:S04]  /*35190*/  IMAD.WIDE.U32 R164, R143, R142, RZ ;  /* 0x0000008e8fa47225 */ /* 0x000fc800078e00ff */
[----:B------:R-:W-:-:S04]  /*351a0*/  IMAD.WIDE.U32 R146, R175, R186, RZ ;  /* 0x000000baaf927225 */ /* 0x000fc800078e00ff */
[----:B------:R-:W-:Y:S01]  /*351b0*/  IMAD.WIDE.U32.X R150, R182, R181, R150, P6 ;  /* 0x000000b5b6967225 */ /* 0x000fe200030e0496 */
[----:B------:R-:W-:-:S03]  /*351c0*/  IADD3 R167, P4, PT, R164, R146, RZ ;  /* 0x00000092a4a77210 */ /* 0x000fc60007f9e0ff */
[----:B------:R-:W-:-:S04]  /*351d0*/  IMAD.WIDE.U32 R152, P3, R143, R169, R152 ;  /* 0x000000a98f987225 */ /* 0x000fc80007860098 */
[----:B------:R-:W-:Y:S01]  /*351e0*/  IMAD.WIDE.U32 R148, P6, R181, R162, R148 ;  /* 0x000000a2b5947225 */ /* 0x000fe200078c0094 */
[----:B------:R-:W-:-:S03]  /*351f0*/  IADD3 R146, P5, PT, R165, R152, RZ ;  /* 0x00000098a5927210 */ /* 0x000fc60007fbe0ff */
[----:B------:R-:W-:Y:S01]  /*35200*/  IMAD.WIDE.U32 R160, R140, R186, RZ ;  /* 0x000000ba8ca07225 */ /* 0x000fe200078e00ff */
[----:B------:R-:W-:-:S03]  /*35210*/  IADD3.X R165, PT, PT, RZ, RZ, RZ, P6, !PT ;  /* 0x000000ffffa57210 */ /* 0x000fc600037fe4ff */
[----:B------:R-:W-:Y:S02]  /*35220*/  IMAD.MOV.U32 R154, RZ, RZ, R159 ;  /* 0x000000ffff9a7224 */ /* 0x000fe400078e009f */
[----:B------:R-:W-:-:S04]  /*35230*/  IMAD.WIDE.U32 R162, R162, R141, RZ ;  /* 0x0000008da2a27225 */ /* 0x000fc800078e00ff */
        /* <DEDUP_REMOVED lines=35> */
[----:B------:R-:W-:-:S03]  /*35470*/  IADD3.X R167, P0, PT, R167, R170, RZ, P6, !PT ;  /* 0x000000aaa7a77210 */ /* 0x000fc6000371e4ff */
[----:B------:R-:W-:Y:S01]  /*35480*/  IMAD.WIDE.U32 R162, R143, R186, RZ ;  /* 0x000000ba8fa27225 */ /* 0x000fe200078e00ff */
[----:B------:R-:W-:-:S03]  /*35490*/  IADD3.X R148, P0, PT, RZ, R154, RZ, P0, !PT ;  /* 0x0000009aff947210 */ /* 0x000fc6000071e4ff */
[----:B------:R-:W-:Y:S01]  /*354a0*/  IMAD.WIDE.U32 R152, P2, R143, R173, R152 ;  /* 0x000000ad8f987225 */ /* 0x000fe20007840098 */
[----:B------:R-:W-:Y:S02]  /*354b0*/  SHF.L.W.U32.HI R143, R167, 0xd, R148 ;  /* 0x0000000da78f7819 */ /* 0x000fe40000010e94 */
[----:B------:R-:W-:Y:S01]  /*354c0*/  IADD3 R155, P1, PT, R162, R160, RZ ;  /* 0x000000a0a29b7210 */ /* 0x000fe20007f3e0ff */
[----:B------:R-:W-:Y:S01]  /*354d0*/  IMAD.X R149, RZ, RZ, R156, P0 ;  /* 0x000000ffff957224 */ /* 0x000fe200000e069c */
[----:B------:R-:W-:Y:S01]  /*354e0*/  IADD3 R143, P0, PT, R143, R182, RZ ;  /* 0x000000b68f8f7210 */ /* 0x000fe20007f1e0ff */
[----:B------:R-:W-:Y:S01]  /*354f0*/  IMAD.WIDE.U32 R150, R181, R142, RZ ;  /* 0x0000008eb5967225 */ /* 0x000fe200078e00ff */
[----:B------:R-:W-:Y:S02]  /*35500*/  IADD3 R160, P6, PT, R161, R146, RZ ;  /* 0x00000092a1a07210 */ /* 0x000fe40007fde0ff */
[----:B------:R-:W-:Y:S01]  /*35510*/  IADD3 R163, P5, PT, R163, R152, RZ ;  /* 0x00000098a3a37210 */ /* 0x000fe20007fbe0ff */
[----:B------:R-:W-:Y:S01]  /*35520*/  IMAD.WIDE.U32 R156, R141, R142, RZ ;  /* 0x0000008e8d9c7225 */ /* 0x000fe200078e00ff */
[----:B------:R-:W-:-:S03]  /*35530*/  SHF.L.W.U32.HI R142, R148, 0xd, R149 ;  /* 0x0000000d948e7819 */ /* 0x000fc60000010e95 */
[----:B------:R-:W-:Y:S01]  /*35540*/  IMAD.WIDE.U32 R150, P4, R141, R169, R150 ;  /* 0x000000a98d967225 */ /* 0x000fe20007880096 */
[----:B------:R-:W-:-:S03]  /*35550*/  IADD3.X R142, P0, PT, R142, R183, RZ, P0, !PT ;  /* 0x000000b78e8e7210 */ /* 0x000fc6000071e4ff */
[----:B------:R-:W-:Y:S01]  /*35560*/  IMAD.MOV.U32 R148, RZ, RZ, R147 ;  /* 0x000000ffff947224 */ /* 0x000fe200078e0093 */
[----:B------:R-:W-:Y:S01]  /*35570*/  IADD3.X R147, P0, PT, RZ, R158, RZ, P0, !PT ;  /* 0x0000009eff937210 */ /* 0x000fe2000071e4ff */
[----:B------:R-:W-:Y:S01]  /*35580*/  IMAD.X R149, RZ, RZ, RZ, P3 ;  /* 0x000000ffff957224 */ /* 0x000fe200018e06ff */
[----:B------:R-:W-:Y:S01]  /*35590*/  IADD3 R146, P3, PT, R155, R156, RZ ;  /* 0x0000009c9b927210 */ /* 0x000fe20007f7e0ff */
[----:B------:R-:W-:Y:S01]  /*355a0*/  IMAD.MOV.U32 R154, RZ, RZ, R153 ;  /* 0x000000ffff9a7224 */ /* 0x000fe200078e0099 */
[----:B------:R-:W-:Y:S01]  /*355b0*/  IADD3.X R155, PT, PT, RZ, RZ, RZ, P2, !PT ;  /* 0x000000ffff9b7210 */ /* 0x000fe200017fe4ff */
[----:B------:R-:W-:Y:S01]  /*355c0*/  IMAD.WIDE.U32.X R148, R140, R140, R148, P6 ;  /* 0x0000008c8c947225 */ /* 0x000fe200030e0494 */
[----:B------:R-:W-:Y:S02]  /*355d0*/  IADD3 R161, P2, PT, R157, R150, RZ ;  /* 0x000000969da17210 */ /* 0x000fe40007f5e0ff */
[----:B------:R-:W-:Y:S01]  /*355e0*/  MOV R156, R151 ;  /* 0x00000097009c7202 */ /* 0x000fe20000000f00 */
[----:B------:R-:W-:Y:S01]  /*355f0*/  IMAD.X R157, RZ, RZ, RZ, P4 ;  /* 0x000000ffff9d7224 */ /* 0x000fe200020e06ff */
        /* <DEDUP_REMOVED lines=23> */
[----:B------:R-:W-:Y:S07]  /*35770*/  BRA.U !UP0, `(.L_x_55) ;  /* 0xfffffff108f07547 */ /* 0x000fee000b83ffff */
[----:B------:R-:W-:Y:S01]  /*35780*/  IMAD.WIDE.U32 R150, R171, R134, RZ ;  /* 0x00000086ab967225 */ /* 0x000fe200078e00ff */
[----:B------:R-:W-:Y:S01]  /*35790*/  LOP3.LUT R113, R167, 0x7ffff, RZ, 0xc0, !PT ;  /* 0x0007ffffa7717812 */ /* 0x000fe200078ec0ff */
[----:B------:R-:W0:Y:S01]  /*357a0*/  LDCU.128 UR20, c[0x3][URZ] ;  /* 0x00c00000ff1477ac */ /* 0x000e220008000c00 */
[----:B------:R-:W-:Y:S01]  /*357b0*/  LOP3.LUT R111, R142, 0x7ffff, RZ, 0xc0, !PT ;  /* 0x0007ffff8e6f7812 */ /* 0x000fe200078ec0ff */
[----:B------:R-:W-:Y:S01]  /*357c0*/  IMAD.WIDE.U32 R144, R173, R136, RZ ;  /* 0x00000088ad907225 */ /* 0x000fe200078e00ff */
[----:B------:R-:W-:Y:S01]  /*357d0*/  LOP3.LUT R109, R181, 0x7ffff, RZ, 0xc0, !PT ;  /* 0x0007ffffb56d7812 */ /* 0x000fe200078ec0ff */
[----:B------:R-:W1:Y:S02]  /*357e0*/  LDCU.128 UR24, c[0x3][0x10] ;  /* 0x00c00200ff1877ac */ /* 0x000e640008000c00 */
[----:B------:R-:W-:Y:S01]  /*357f0*/  IMAD.WIDE.U32 R148, R166, R134, RZ ;  /* 0x00000086a6947225 */ /* 0x000fe200078e00ff */
[----:B------:R-:W2:Y:S03]  /*35800*/  LDCU.64 UR30, c[0x3][0x20] ;  /* 0x00c00400ff1e77ac */ /* 0x000ea60008000a00 */
[----:B------:R-:W-:Y:S01]  /*35810*/  IMAD.WIDE.U32 R146, R168, R136, RZ ;  /* 0x00000088a8927225 */ /* 0x000fe200078e00ff */
[----:B------:R-:W3:Y:S03]  /*35820*/  LDCU.64 UR44, c[0x3][0x78] ;  /* 0x00c00f00ff2c77ac */ /* 0x000ee60008000a00 */
[----:B------:R-:W-:Y:S01]  /*35830*/  IMAD.WIDE.U32 R150, P2, R166, R177, R150 ;  /* 0x000000b1a6967225 */ /* 0x000fe20007840096 */
[----:B------:R-:W-:-:S03]  /*35840*/  IADD3 R105, P1, PT, R148, R146, RZ ;  /* 0x0000009294697210 */ /* 0x000fc60007f3e0ff */
[----:B------:R-:W-:Y:S01]  /*35850*/  IMAD.WIDE.U32 R144, P3, R168, R179, R144 ;  /* 0x000000b3a8907225 */ /* 0x000fe20007860090 */
[----:B------:R-:W-:Y:S01]  /*35860*/  IADD3 R140, P0, PT, R149, R150, RZ ;  /* 0x00000096958c7210 */ /* 0x000fe20007f1e0ff */
[----:B0-----:R-:W-:Y:S02]  /*35870*/  UIMAD.WIDE.U32 UR34, UR22, 0x13, URZ ;  /* 0x00000013162278a5 */ /* 0x001fe4000f8e00ff */
[----:B------:R-:W-:Y:S01]  /*35880*/  IMAD.WIDE.U32 R160, R171, R131, RZ ;  /* 0x00000083aba07225 */ /* 0x000fe200078e00ff */
[----:B------:R-:W-:Y:S01]  /*35890*/  IADD3 R101, P5, PT, R147, R144, RZ ;  /* 0x0000009093657210 */ /* 0x000fe20007fbe0ff */
[----:B------:R-:W-:Y:S01]  /*358a0*/  UIMAD UR6, UR23, 0x13, URZ ;  /* 0x00000013170678a4 */ /* 0x000fe2000f8e02ff */
[----:B------:R-:W-:Y:S01]  /*358b0*/  IADD3.X R157, PT, PT, RZ, RZ, RZ, P3, !PT ;  /* 0x000000ffff9d7210 */ /* 0x000fe20001ffe4ff */
[----:B------:R-:W-:Y:S01]  /*358c0*/  IMAD.WIDE.U32 R146, R173, R134, RZ ;  /* 0x00000086ad927225 */ /* 0x000fe200078e00ff */
[----:B------:R-:W-:Y:S01]  /*358d0*/  IADD3.X R101, P1, PT, R101, R140, RZ, P1, !PT ;  /* 0x0000008c65657210 */ /* 0x000fe20000f3e4ff */
[----:B------:R-:W-:-:S02]  /*358e0*/  UIADD3 UR7, UPT, UPT, UR35, UR6, URZ ;  /* 0x0000000623077290 */ /* 0x000fc4000fffe0ff */
[----:B------:R-:W-:Y:S01]  /*358f0*/  IMAD.WIDE.U32 R148, R113, R132, RZ ;  /* 0x0000008471947225 */ /* 0x000fe200078e00ff */
[----:B------:R-:W-:Y:S01]  /*35900*/  UMOV UR6, URZ ;  /* 0x000000ff00067c82 */ /* 0x000fe20008000000 */
[----:B-1----:R-:W-:Y:S02]  /*35910*/  UIMAD.WIDE.U32 UR36, UR24, 0x13, URZ ;  /* 0x00000013182478a5 */ /* 0x002fe4000f8e00ff */
[----:B------:R-:W-:Y:S01]  /*35920*/  IMAD.X R159, RZ, RZ, RZ, P2 ;  /* 0x000000ffff9f7224 */ /* 0x000fe200010e06ff */
[----:B------:R-:W-:Y:S01]  /*35930*/  UIMAD.WIDE.U32 UR38, UR26, 0x13, URZ ;  /* 0x000000131a2678a5 */ /* 0x000fe2000f8e00ff */
[----:B------:R-:W-:Y:S01]  /*35940*/  IMAD.MOV.U32 R158, RZ, RZ, R151 ;  /* 0x000000ffff9e7224 */ /* 0x000fe200078e0097 */
[----:B--2---:R-:W-:Y:S01]  /*35950*/  UIMAD.WIDE.U32 UR40, UR30, 0x13, URZ ;  /* 0x000000131e2878a5 */ /* 0x004fe2000f8e00ff */
[----:B------:R-:W-:-:S04]  /*35960*/  IMAD.WIDE.U32 R152, R166, R131, RZ ;  /* 0x00000083a6987225 */ /* 0x000fc800078e00ff */
[----:B------:R-:W-:-:S04]  /*35970*/  IMAD.WIDE.U32 R150, R168, R134, RZ ;  /* 0x00000086a8967225 */ /* 0x000fc800078e00ff */
[----:B------:R-:W-:-:S04]  /*35980*/  IMAD.WIDE.U32 R160, P4, R166, R176, R160 ;  /* 0x000000b0a6a07225 */ /* 0x000fc800078800a0 */
[----:B------:R-:W-:Y:S01]  /*35990*/  IMAD.WIDE.U32 R146, P6, R168, R177, R146 ;  /* 0x000000b1a8927225 */ /* 0x000fe200078c0092 */
[----:B------:R-:W-:-:S03]  /*359a0*/  IADD3 R154, P3, PT, R153, R160, RZ ;  /* 0x000000a0999a7210 */ /* 0x000fc60007f7e0ff */
[----:B------:R-:W-:-:S04]  /*359b0*/  IMAD.WIDE.U32 R148, P2, R175, R129, R148 ;  /* 0x00000081af947225 */ /* 0x000fc80007840094 */
[----:B------:R-:W-:-:S04]  /*359c0*/  IMAD.WIDE.U32 R162, R175, R132, RZ ;  /* 0x00000084afa27225 */ /* 0x000fc800078e00ff */
[----:B------:R-:W-:Y:S01]  /*359d0*/  IMAD.WIDE.U32.X R158, R171, R177, R158, P0 ;  /* 0x000000b1ab9e7225 */ /* 0x000fe200000e049e */
[----:B------:R-:W-:-:S03]  /*359e0*/  IADD3 R123, P0, PT, R152, R150, RZ ;  /* 0x00000096987b7210 */ /* 0x000fc60007f1e0ff */
[----:B------:R-:W-:Y:S01]  /*359f0*/  IMAD.X R155, RZ, RZ, RZ, P2 ;  /* 0x000000ffff9b7224 */ /* 0x000fe200010e06ff */
[----:B------:R-:W-:Y:S01]  /*35a00*/  IADD3 R133, P2, PT, R151, R146, RZ ;  /* 0x0000009297857210 */ /* 0x000fe20007f5e0ff */
[----:B------:R-:W-:Y:S01]  /*35a10*/  IMAD.MOV.U32 R156, RZ, RZ, R145 ;  /* 0x000000ffff9c7224 */ /* 0x000fe200078e0091 */
[----:B------:R-:W-:Y:S01]  /*35a20*/  IADD3.X R151, PT, PT, RZ, RZ, RZ, P6, !PT ;  /* 0x000000ffff977210 */ /* 0x000fe200037fe4ff */
[----:B------:R-:W-:Y:S01]  /*35a30*/  IMAD.WIDE.U32 R144, R113, R136, RZ ;  /* 0x0000008871907225 */ /* 0x000fe200078e00ff */
[----:B------:R-:W-:-:S03]  /*35a40*/  IADD3.X R133, P0, PT, R133, R154, RZ, P0, !PT ;  /* 0x0000009a85857210 */ /* 0x000fc6000071e4ff */
[----:B------:R-:W-:Y:S01]  /*35a50*/  IMAD.X R153, RZ, RZ, RZ, P4 ;  /* 0x000000ffff997224 */ /* 0x000fe200020e06ff */
[----:B------:R-:W-:Y:S01]  /*35a60*/  IADD3 R105, P4, PT, R105, R162, RZ ;  /* 0x000000a269697210 */ /* 0x000fe20007f9e0ff */
[----:B------:R-:W-:Y:S01]  /*35a70*/  IMAD.WIDE.U32.X R156, R173, R179, R156, P5 ;  /* 0x000000b3ad9c7225 */ /* 0x000fe200028e049c */
[----:B------:R-:W-:-:S03]  /*35a80*/  IADD3 R162, P5, PT, R163, R148, RZ ;  /* 0x00000094a3a27210 */ /* 0x000fc60007fbe0ff */
[----:B------:R-:W-:Y:S02]  /*35a90*/  IMAD.MOV.U32 R154, RZ, RZ, R149 ;  /* 0x000000ffff9a7224 */ /* 0x000fe400078e0095 */
[----:B------:R-:W-:-:S04]  /*35aa0*/  IMAD.WIDE.U32 R144, P6, R175, R179, R144 ;  /* 0x000000b3af907225 */ /* 0x000fc800078c0090 */
[----:B------:R-:W-:Y:S01]  /*35ab0*/  IMAD.MOV.U32 R150, RZ, RZ, R147 ;  /* 0x000000ffff967224 */ /* 0x000fe200078e0093 */
[----:B------:R-:W-:Y:S01]  /*35ac0*/  IADD3.X R149, PT, PT, RZ, RZ, RZ, P6, !PT ;  /* 0x000000ffff957210 */ /* 0x000fe200037fe4ff */
[----:B------:R-:W-:-:S04]  /*35ad0*/  IMAD.WIDE.U32 R146, R175, R136, RZ ;  /* 0x00000088af927225 */ /* 0x000fc800078e00ff */
[----:B------:R-:W-:Y:S01]  /*35ae0*/  IMAD.WIDE.U32.X R154, R113, R129, R154, P5 ;  /* 0x00000081719a7225 */ /* 0x000fe200028e049a */
[----:B------:R-:W-:Y:S02]  /*35af0*/  IADD3.X R101, P5, PT, R101, R162, RZ, P4, !PT ;  /* 0x000000a265657210 */ /* 0x000fe400027be4ff */
[----:B------:R-:W-:Y:S01]  /*35b00*/  IADD3 R123, P6, PT, R123, R146, RZ ;  /* 0x000000927b7b7210 */ /* 0x000fe20007fde0ff */
[----:B------:R-:W-:Y:S01]  /*35b10*/  IMAD.MOV.U32 R148, RZ, RZ, R145 ;  /* 0x000000ffff947224 */ /* 0x000fe200078e0091 */
[----:B------:R-:W-:Y:S01]  /*35b20*/  IADD3 R140, P4, PT, R147, R144, RZ ;  /* 0x00000090938c7210 */ /* 0x000fe20007f9e0ff */
[----:B------:R-:W-:Y:S01]  /*35b30*/  IMAD.WIDE.U32 R146, R173, R131, RZ ;  /* 0x00000083ad927225 */ /* 0x000fe200078e00ff */
[----:B------:R-:W-:Y:S02]  /*35b40*/  IADD3.X R119, P1, P5, R154, R158, R156, P5, P1 ;  /* 0x0000009e9a777210 */ /* 0x000fe40002d2249c */
[----:B------:R-:W-:Y:S01]  /*35b50*/  IADD3.X R133, P6, PT, R133, R140, RZ, P6, !PT ;  /* 0x0000008c85857210 */ /* 0x000fe200037de4ff */
[----:B------:R-:W-:Y:S01]  /*35b60*/  IMAD.MOV.U32 R152, RZ, RZ, R161 ;  /* 0x000000ffff987224 */ /* 0x000fe200078e00a1 */
[----:B------:R-:W-:Y:S01]  /*35b70*/  IADD3.X R121, PT, PT, R155, R159, R157, P1, P5 ;  /* 0x0000009f9b797210 */ /* 0x000fe20000fea49d */
[----:B------:R-:W-:-:S04]  /*35b80*/  IMAD.WIDE.U32 R156, R56, R166, RZ ;  /* 0x000000a6389c7225 */ /* 0x000fc800078e00ff */
[----:B------:R-:W-:-:S04]  /*35b90*/  IMAD.WIDE.U32 R154, R168, R131, RZ ;  /* 0x00000083a89a7225 */ /* 0x000fc800078e00ff */
[----:B------:R-:W-:-:S04]  /*35ba0*/  IMAD.WIDE.U32 R146, P5, R168, R176, R146 ;  /* 0x000000b0a8927225 */ /* 0x000fc800078a0092 */
[----:B------:R-:W-:Y:S01]  /*35bb0*/  IMAD.WIDE.U32.X R150, R173, R177, R150, P2 ;  /* 0x000000b1ad967225 */ /* 0x000fe200010e0496 */
[----:B------:R-:W-:-:S03]  /*35bc0*/  IADD3 R117, P2, PT, R155, R146, RZ ;  /* 0x000000929b757210 */ /* 0x000fc60007f5e0ff */
[----:B------:R-:W-:Y:S01]  /*35bd0*/  IMAD.WIDE.U32.X R148, R113, R179, R148, P4 ;  /* 0x000000b371947225 */ /* 0x000fe200020e0494 */
[----:B------:R-:W-:-:S03]  /*35be0*/  IADD3 R103, P4, PT, R156, R154, RZ ;  /* 0x0000009a9c677210 */ /* 0x000fc60007f9e0ff */
[----:B------:R-:W-:-:S04]  /*35bf0*/  IMAD.WIDE.U32 R154, R131, 0x13, RZ ;  /* 0x00000013839a7825 */ /* 0x000fc800078e00ff */
[----:B------:R-:W-:-:S04]  /*35c00*/  IMAD.WIDE.U32 R144, R59, R166, RZ ;  /* 0x000000a63b907225 */ /* 0x000fc800078e00ff */
[----:B------:R-:W-:-:S04]  /*35c10*/  IMAD.WIDE.U32.X R152, R171, R176, R152, P3 ;  /* 0x000000b0ab987225 */ /* 0x000fc800018e0498 */
[----:B------:R-:W-:Y:S01]  /*35c20*/  IMAD R107, R176, 0x13, RZ ;  /* 0x00000013b06b7824 */ /* 0x000fe200078e02ff */
[----:B------:R-:W-:Y:S01]  /*35c30*/  IADD3.X R127, P0, P6, R148, R152, R150, P6, P0 ;  /* 0x00000098947f7210 */ /* 0x000fe20003600496 */
[----:B------:R-:W-:-:S03]  /*35c40*/  IMAD.WIDE.U32 R158, R111, R138, RZ ;  /* 0x0000008a6f9e7225 */ /* 0x000fc600078e00ff */
[----:B------:R-:W-:Y:S01]  /*35c50*/  IADD3.X R125, PT, PT, R149, R153, R151, P0, P6 ;  /* 0x00000099957d7210 */ /* 0x000fe200007ec497 */
[----:B------:R-:W-:Y:S01]  /*35c60*/  IMAD.WIDE.U32 R160, R109, R154, RZ ;  /* 0x0000009a6da07225 */ /* 0x000fe200078e00ff */
[----:B------:R-:W-:-:S03]  /*35c70*/  IADD3.X R153, PT, PT, RZ, RZ, RZ, P5, !PT ;  /* 0x000000ffff997210 */ /* 0x000fc60002ffe4ff */
[----:B------:R-:W-:-:S04]  /*35c80*/  IMAD.WIDE.U32 R144, P1, R171, R56, R144 ;  /* 0x00000038ab907225 */ /* 0x000fc80007820090 */
[----:B------:R-:W-:Y:S01]  /*35c90*/  IMAD.IADD R107, R155, 0x1, R107 ;  /* 0x000000019b6b7824 */ /* 0x000fe200078e026b */
[----:B------:R-:W-:Y:S01]  /*35ca0*/  IADD3 R156, P3, PT, R157, R144, RZ ;  /* 0x000000909d9c7210 */ /* 0x000fe20007f7e0ff */
[----:B------:R-:W-:-:S03]  /*35cb0*/  IMAD.WIDE.U32 R148, R143, R138, RZ ;  /* 0x0000008a8f947225 */ /* 0x000fc600078e00ff */
[----:B------:R-:W-:Y:S01]  /*35cc0*/  IADD3.X R117, P4, PT, R117, R156, RZ, P4, !PT ;  /* 0x0000009c75757210 */ /* 0x000fe2000279e4ff */
[----:B------:R-:W-:Y:S01]  /*35cd0*/  IMAD.WIDE.U32 R158, P6, R143, R178, R158 ;  /* 0x000000b28f9e7225 */ /* 0x000fe200078c009e */
[----:B------:R-:W-:-:S03]  /*35ce0*/  IADD3 R105, P0, PT, R105, R148, RZ ;  /* 0x0000009469697210 */ /* 0x000fc60007f1e0ff */
[----:B------:R-:W-:Y:S02]  /*35cf0*/  IMAD.MOV.U32 R150, RZ, RZ, R145 ;  /* 0x000000ffff967224 */ /* 0x000fe400078e0091 */
[----:B------:R-:W-:-:S04]  /*35d00*/  IMAD.WIDE.U32 R160, P5, R141, R107, R160 ;  /* 0x0000006b8da07225 */ /* 0x000fc800078a00a0 */
[----:B------:R-:W-:-:S04]  /*35d10*/  IMAD.WIDE.U32 R154, R141, R154, RZ ;  /* 0x0000009a8d9a7225 */ /* 0x000fc800078e00ff */
[----:B------:R-:W-:-:S04]  /*35d20*/  IMAD.WIDE.U32 R144, R113, R134, RZ ;  /* 0x0000008671907225 */ /* 0x000fc800078e00ff */
[----:B------:R-:W-:Y:S01]  /*35d30*/  IMAD.X R151, RZ, RZ, RZ, P1 ;  /* 0x000000ffff977224 */ /* 0x000fe200008e06ff */
[----:B------:R-:W-:Y:S01]  /*35d40*/  IADD3 R142, P1, PT, R149, R158, RZ ;  /* 0x0000009e958e7210 */ /* 0x000fe20007f3e0ff */
[----:B------:R-:W-:Y:S01]  /*35d50*/  IMAD.X R157, RZ, RZ, RZ, P6 ;  /* 0x000000ffff9d7224 */ /* 0x000fe200030e06ff */
[----:B------:R-:W-:Y:S01]  /*35d60*/  IADD3.X R149, PT, PT, RZ, RZ, RZ, P5, !PT ;  /* 0x000000ffff957210 */ /* 0x000fe20002ffe4ff */
[----:B------:R-:W-:Y:S01]  /*35d70*/  IMAD.MOV.U32 R152, RZ, RZ, R147 ;  /* 0x000000ffff987224 */ /* 0x000fe200078e0093 */
[----:B------:R-:W-:Y:S01]  /*35d80*/  IADD3 R158, P6, PT, R155, R160, RZ ;  /* 0x000000a09b9e7210 */ /* 0x000fe20007fde0ff */
[----:B------:R-:W-:Y:S01]  /*35d90*/  IMAD.WIDE.U32 R146, R175, R134, RZ ;  /* 0x00000086af927225 */ /* 0x000fe200078e00ff */
[----:B------:R-:W-:-:S03]  /*35da0*/  IADD3.X R101, P0, PT, R101, R142, RZ, P0, !PT ;  /* 0x0000008e65657210 */ /* 0x000fc6000071e4ff */
[----:B------:R-:W-:Y:S02]  /*35db0*/  IMAD.MOV.U32 R148, RZ, RZ, R161 ;  /* 0x000000ffff947224 */ /* 0x000fe400078e00a1 */
[----:B------:R-:W-:-:S04]  /*35dc0*/  IMAD.WIDE.U32 R144, P5, R175, R177, R144 ;  /* 0x000000b1af907225 */ /* 0x000fc800078a0090 */
        /* <DEDUP_REMOVED lines=10> */
[----:B------:R-:W-:-:S02]  /*35e70*/  IMAD.MOV.U32 R156, RZ, RZ, R159 ;  /* 0x000000ffff9c7224 */ /* 0x000fc400078e009f */
[----:B------:R-:W-:-:S04]  /*35e80*/  IMAD.WIDE.U32.X R154, R113, R177, R154, P5 ;  /* 0x000000b1719a7225 */ /* 0x000fc800028e049a */
[----:B------:R-:W-:-:S04]  /*35e90*/  IMAD.WIDE.U32 R160, R57, R166, RZ ;  /* 0x000000a639a07225 */ /* 0x000fc800078e00ff */
[----:B------:R-:W-:-:S04]  /*35ea0*/  IMAD.WIDE.U32 R146, R56, R168, RZ ;  /* 0x000000a838927225 */ /* 0x000fc800078e00ff */
[----:B------:R-:W-:-:S04]  /*35eb0*/  IMAD.WIDE.U32.X R152, R173, R176, R152, P2 ;  /* 0x000000b0ad987225 */ /* 0x000fc800010e0498 */
[----:B------:R-:W-:Y:S01]  /*35ec0*/  IMAD.WIDE.U32 R144, P5, R171, R57, R144 ;  /* 0x00000039ab907225 */ /* 0x000fe200078a0090 */
[----:B------:R-:W-:-:S03]  /*35ed0*/  IADD3.X R101, P4, P6, R154, R150, R152, P6, P4 ;  /* 0x000000969a657210 */ /* 0x000fc60003688498 */
        /* <DEDUP_REMOVED lines=14> */
[----:B------:R-:W-:Y:S02]  /*35fc0*/  MOV R156, R161 ;  /* 0x000000a1009c7202 */ /* 0x000fe40000000f00 */
[----:B------:R-:W-:Y:S01]  /*35fd0*/  IADD3.X R170, P3, PT, R133, R170, RZ, P3, !PT ;  /* 0x000000aa85aa7210 */ /* 0x000fe20001f7e4ff */
[----:B------:R-:W-:Y:S01]  /*35fe0*/  IMAD.X R155, RZ, RZ, RZ, P6 ;  /* 0x000000ffff9b7224 */ /* 0x000fe200030e06ff */
[----:B------:R-:W-:Y:S01]  /*35ff0*/  IADD3 R135, P6, PT, R139, R160, RZ ;  /* 0x000000a08b877210 */ /* 0x000fe20007fde0ff */
[----:B------:R-:W-:-:S04]  /*36000*/  IMAD.WIDE.U32 R150, R111, R136, RZ ;  /* 0x000000886f967225 */ /* 0x000fc800078e00ff */
[----:B------:R-:W-:Y:S02]  /*36010*/  IMAD.MOV.U32 R154, RZ, RZ, R159 ;  /* 0x000000ffff9a7224 */ /* 0x000fe400078e009f */
[----:B------:R-:W-:-:S04]  /*36020*/  IMAD.WIDE.U32 R152, R109, R132, RZ ;  /* 0x000000846d987225 */ /* 0x000fc800078e00ff */
[----:B------:R-:W-:Y:S01]  /*36030*/  IMAD.X R157, RZ, RZ, RZ, P0 ;  /* 0x000000ffff9d7224 */ /* 0x000fe200000e06ff */
[----:B------:R-:W-:Y:S01]  /*36040*/  IADD3 R123, P0, PT, R123, R138, RZ ;  /* 0x0000008a7b7b7210 */ /* 0x000fe20007f1e0ff */
[----:B------:R-:W-:-:S04]  /*36050*/  IMAD.WIDE.U32.X R154, R111, R129, R154, P4 ;  /* 0x000000816f9a7225 */ /* 0x000fc800020e049a */
[----:B------:R-:W-:-:S04]  /*36060*/  IMAD.WIDE.U32 R150, P4, R143, R179, R150 ;  /* 0x000000b38f967225 */ /* 0x000fc80007880096 */
[----:B------:R-:W-:-:S04]  /*36070*/  IMAD.WIDE.U32.X R156, R109, R178, R156, P6 ;  /* 0x000000b26d9c7225 */ /* 0x000fc800030e049c */
[----:B------:R-:W-:-:S04]  /*36080*/  IMAD.WIDE.U32 R152, P6, R141, R129, R152 ;  /* 0x000000818d987225 */ /* 0x000fc800078c0098 */
[----:B------:R-:W-:Y:S01]  /*36090*/  IMAD.WIDE.U32 R148, R141, R132, RZ ;  /* 0x000000848d947225 */ /* 0x000fe200078e00ff */
[----:B------:R-:W-:-:S03]  /*360a0*/  MOV R158, R153 ;  /* 0x00000099009e7202 */ /* 0x000fc60000000f00 */
[----:B------:R-:W-:Y:S01]  /*360b0*/  IMAD.X R133, RZ, RZ, RZ, P4 ;  /* 0x000000ffff857224 */ /* 0x000fe200020e06ff */
[----:B------:R-:W-:Y:S01]  /*360c0*/  IADD3.X R170, P4, PT, R170, R135, RZ, P0, !PT ;  /* 0x00000087aaaa7210 */ /* 0x000fe2000079e4ff */
[----:B------:R-:W-:-:S03]  /*360d0*/  IMAD.WIDE.U32 R138, R143, R136, RZ ;  /* 0x000000888f8a7225 */ /* 0x000fc600078e00ff */
[----:B------:R-:W-:Y:S01]  /*360e0*/  IADD3.X R174, P3, P4, R156, R127, R154, P4, P3 ;  /* 0x0000007f9cae7210 */ /* 0x000fe2000246649a */
[----:B------:R-:W-:Y:S01]  /*360f0*/  IMAD.X R159, RZ, RZ, RZ, P6 ;  /* 0x000000ffff9f7224 */ /* 0x000fe200030e06ff */
[----:B------:R-:W-:Y:S01]  /*36100*/  IADD3 R135, P6, PT, R149, R152, RZ ;  /* 0x0000009895877210 */ /* 0x000fe20007fde0ff */
[----:B------:R-:W-:Y:S01]  /*36110*/  IMAD.MOV.U32 R132, RZ, RZ, R151 ;  /* 0x000000ffff847224 */ /* 0x000fe200078e0097 */
[----:B------:R-:W-:Y:S01]  /*36120*/  IADD3 R172, P0, PT, R139, R150, RZ ;  /* 0x000000968bac7210 */ /* 0x000fe20007f1e0ff */
[----:B------:R-:W-:Y:S01]  /*36130*/  IMAD.WIDE.U32 R164, R109, R136, RZ ;  /* 0x000000886da47225 */ /* 0x000fe200078e00ff */
[----:B------:R-:W-:-:S03]  /*36140*/  IADD3.X R125, PT, PT, R157, R125, R155, P3, P4 ;  /* 0x0000007d9d7d7210 */ /* 0x000fc60001fe849b */
[----:B------:R-:W-:-:S04]  /*36150*/  IMAD.WIDE.U32.X R150, R109, R129, R158, P6 ;  /* 0x000000816d967225 */ /* 0x000fc800030e049e */
[----:B------:R-:W-:-:S04]  /*36160*/  IMAD.WIDE.U32 R158, R59, R168, RZ ;  /* 0x000000a83b9e7225 */ /* 0x000fc800078e00ff */
[----:B------:R-:W-:-:S04]  /*36170*/  IMAD.WIDE.U32 R152, R130, R166, RZ ;  /* 0x000000a682987225 */ /* 0x000fc800078e00ff */
[----:B------:R-:W-:-:S04]  /*36180*/  IMAD.WIDE.U32 R160, R58, R166, RZ ;  /* 0x000000a63aa07225 */ /* 0x000fc800078e00ff */
[----:B------:R-:W-:-:S04]  /*36190*/  IMAD.WIDE.U32 R166, R113, R131, RZ ;  /* 0x0000008371a67225 */ /* 0x000fc800078e00ff */
[----:B------:R-:W-:-:S04]  /*361a0*/  IMAD.WIDE.U32 R136, R141, R136, RZ ;  /* 0x000000888d887225 */ /* 0x000fc800078e00ff */
[----:B------:R-:W-:-:S04]  /*361b0*/  IMAD.WIDE.U32 R158, P3, R173, R56, R158 ;  /* 0x00000038ad9e7225 */ /* 0x000fc8000786009e */
[----:B------:R-:W-:-:S04]  /*361c0*/  IMAD.WIDE.U32 R164, P4, R141, R179, R164 ;  /* 0x000000b38da47225 */ /* 0x000fc800078800a4 */
[----:B------:R-:W-:Y:S01]  /*361d0*/  IMAD.WIDE.U32 R162, R128, R168, RZ ;  /* 0x000000a880a27225 */ /* 0x000fe200078e00ff */
[----:B------:R-:W-:-:S03]  /*361e0*/  MOV R156, R165 ;  /* 0x000000a5009c7202 */ /* 0x000fc60000000f00 */
[----:B------:R-:W-:Y:S01]  /*361f0*/  IMAD.X R139, RZ, RZ, RZ, P3 ;  /* 0x000000ffff8b7224 */ /* 0x000fe200018e06ff */
[----:B------:R-:W-:Y:S01]  /*36200*/  IADD3 R127, P3, PT, R137, R164, RZ ;  /* 0x000000a4897f7210 */ /* 0x000fe20007f7e0ff */
[----:B------:R-:W-:-:S04]  /*36210*/  IMAD.WIDE.U32.X R132, R111, R179, R132, P0 ;  /* 0x000000b36f847225 */ /* 0x000fc800000e0484 */
[----:B------:R-:W-:Y:S02]  /*36220*/  IMAD.X R155, RZ, RZ, RZ, P5 ;  /* 0x000000ffff9b7224 */ /* 0x000fe400028e06ff */
[----:B------:R-:W-:-:S04]  /*36230*/  IMAD.WIDE.U32 R166, P0, R175, R176, R166 ;  /* 0x000000b0afa67225 */ /* 0x000fc800078000a6 */
[----:B------:R-:W-:-:S04]  /*36240*/  IMAD.WIDE.U32 R168, R57, R168, RZ ;  /* 0x000000a839a87225 */ /* 0x000fc800078e00ff */
[----:B------:R-:W-:Y:S02]  /*36250*/  IMAD.MOV.U32 R154, RZ, RZ, R145 ;  /* 0x000000ffff9a7224 */ /* 0x000fe400078e0091 */
[----:B------:R-:W-:-:S04]  /*36260*/  IMAD.WIDE.U32 R152, P6, R171, R58, R152 ;  /* 0x0000003aab987225 */ /* 0x000fc800078c0098 */
[----:B------:R-:W-:Y:S01]  /*36270*/  IMAD.X R157, RZ, RZ, RZ, P4 ;  /* 0x000000ffff9d7224 */ /* 0x000fe200020e06ff */
[----:B------:R-:W-:Y:S01]  /*36280*/  IADD3 R58, P4, PT, R147, R158, RZ ;  /* 0x0000009e933a7210 */ /* 0x000fe20007f9e0ff */
[----:B------:R-:W-:-:S03]  /*36290*/  IMAD.WIDE.U32 R162, P5, R173, R57, R162 ;  /* 0x00000039ada27225 */ /* 0x000fc600078a00a2 */
[----:B------:R-:W-:Y:S01]  /*362a0*/  IADD3.X R115, P1, PT, R58, R115, RZ, P1, !PT ;  /* 0x000000733a737210 */ /* 0x000fe20000f3e4ff */
        /* <DEDUP_REMOVED lines=8> */
[----:B------:R-:W-:Y:S01]  /*36330*/  IMAD.MOV.U32 R144, RZ, RZ, R153 ;  /* 0x000000ffff907224 */ /* 0x000fe200078e0099 */
[----:B------:R-:W-:Y:S01]  /*36340*/  SHF.L.W.U32.HI R58, R105, 0xd, R142 ;  /* 0x0000000d693a7819 */ /* 0x000fe20000010e8e */
[----:B------:R-:W-:Y:S01]  /*36350*/  IMAD.X R145, RZ, RZ, RZ, P6 ;  /* 0x000000ffff917224 */ /* 0x000fe200030e06ff */
[----:B------:R-:W-:Y:S01]  /*36360*/  IADD3 R169, P6, PT, R169, R162, RZ ;  /* 0x000000a2a9a97210 */ /* 0x000fe20007fde0ff */
[----:B------:R-:W-:-:S03]  /*36370*/  IMAD.WIDE.U32 R146, R175, R131, RZ ;  /* 0x00000083af927225 */ /* 0x000fc600078e00ff */
[----:B------:R-:W-:Y:S01]  /*36380*/  IADD3.X R160, P0, PT, R169, R160, RZ, P0, !PT ;  /* 0x000000a0a9a07210 */ /* 0x000fe2000071e4ff */
[----:B------:R-:W-:-:S04]  /*36390*/  IMAD.WIDE.U32 R152, R113, R56, RZ ;  /* 0x0000003871987225 */ /* 0x000fc800078e00ff */
[----:B------:R-:W-:Y:S01]  /*363a0*/  IMAD.WIDE.U32.X R144, R171, R130, R144, P3 ;  /* 0x00000082ab907225 */ /* 0x000fe200018e0490 */
[----:B------:R-:W-:-:S03]  /*363b0*/  IADD3 R107, P3, PT, R107, R146, RZ ;  /* 0x000000926b6b7210 */ /* 0x000fc60007f7e0ff */
[----:B------:R-:W-:Y:S01]  /*363c0*/  IMAD.WIDE.U32.X R138, R173, R59, R138, P4 ;  /* 0x0000003bad8a7225 */ /* 0x000fe200020e048a */
[----:B------:R-:W-:-:S03]  /*363d0*/  IADD3 R162, P4, PT, R147, R166, RZ ;  /* 0x000000a693a27210 */ /* 0x000fc60007f9e0ff */
        /* <DEDUP_REMOVED lines=12> */
[----:B------:R-:W-:Y:S02]  /*364a0*/  IMAD.MOV.U32 R146, RZ, RZ, R153 ;  /* 0x000000ffff927224 */ /* 0x000fe400078e0099 */
[----:B------:R-:W-:Y:S01]  /*364b0*/  IMAD.WIDE.U32 R148, R109, R134, RZ ;  /* 0x000000866d947225 */ /* 0x000fe200078e00ff */
[----:B------:R-:W-:-:S03]  /*364c0*/  IADD3.X R153, P5, PT, R172, R135, RZ, P5, !PT ;  /* 0x00000087ac997210 */ /* 0x000fc60002fbe4ff */
[----:B------:R-:W-:Y:S01]  /*364d0*/  IMAD.WIDE.U32.X R146, R113, R59, R146, P6 ;  /* 0x0000003b71927225 */ /* 0x000fe200030e0492 */
[----:B------:R-:W-:Y:S02]  /*364e0*/  IADD3.X R137, P2, P5, R150, R101, R132, P5, P2 ;  /* 0x0000006596897210 */ /* 0x000fe40002d44484 */
[----:B------:R-:W-:Y:S01]  /*364f0*/  IADD3 R123, P6, PT, R58, R123, RZ ;  /* 0x0000007b3a7b7210 */ /* 0x000fe20007fde0ff */
        /* <DEDUP_REMOVED lines=9> */
[-C--:B------:R-:W-:Y:S01]  /*36590*/  IMAD.WIDE.U32 R150, R141, R134.reuse, RZ ;  /* 0x000000868d967225 */ /* 0x080fe200078e00ff */
[----:B------:R-:W-:Y:S02]  /*365a0*/  MOV R56, R59 ;  /* 0x0000003b00387202 */ /* 0x000fe40000000f00 */
[----:B------:R-:W-:Y:S01]  /*365b0*/  SHF.L.W.U32.HI R59, R170, 0xd, R121 ;  /* 0x0000000daa3b7819 */ /* 0x000fe20000010e79 */
[----:B------:R-:W-:-:S04]  /*365c0*/  IMAD.WIDE.U32 R134, R143, R134, RZ ;  /* 0x000000868f867225 */ /* 0x000fc800078e00ff */
[----:B------:R-:W-:Y:S01]  /*365d0*/  IMAD.X R57, RZ, RZ, RZ, P2 ;  /* 0x000000ffff397224 */ /* 0x000fe200010e06ff */
[----:B------:R-:W-:Y:S01]  /*365e0*/  IADD3 R101, P2, PT, R107, R134, RZ ;  /* 0x000000866b657210 */ /* 0x000fe20007f5e0ff */
[----:B------:R-:W-:Y:S01]  /*365f0*/  IMAD.WIDE.U32 R132, P3, R143, R176, R132 ;  /* 0x000000b08f847225 */ /* 0x000fe20007860084 */
[----:B------:R-:W-:-:S03]  /*36600*/  IADD3 R142, P1, PT, R135, R58, RZ ;  /* 0x0000003a878e7210 */ /* 0x000fc60007f3e0ff */
[----:B------:R-:W-:Y:S02]  /*36610*/  IMAD.X R138, RZ, RZ, R125, P6 ;  /* 0x000000ffff8a7224 */ /* 0x000fe400030e067d */
[----:B------:R-:W-:-:S03]  /*36620*/  IMAD.WIDE.U32 R134, R143, R131, RZ ;  /* 0x000000838f867225 */ /* 0x000fc600078e00ff */
[----:B------:R-:W-:Y:S01]  /*36630*/  SHF.L.W.U32.HI R58, R121, 0xd, R138 ;  /* 0x0000000d793a7819 */ /* 0x000fe20000010e8a */
[----:B------:R-:W-:Y:S01]  /*36640*/  IMAD.X R131, RZ, RZ, RZ, P3 ;  /* 0x000000ffff837224 */ /* 0x000fe200018e06ff */
[----:B------:R-:W-:Y:S01]  /*36650*/  IADD3 R59, P3, PT, R59, R130, RZ ;  /* 0x000000823b3b7210 */ /* 0x000fe20007f7e0ff */
[----:B------:R-:W-:Y:S01]  /*36660*/  IMAD.WIDE.U32.X R56, R111, R177, R56, P1 ;  /* 0x000000b16f387225 */ /* 0x000fe200008e0438 */
[----:B------:R-:W-:Y:S02]  /*36670*/  IADD3 R125, P6, PT, R135, R132, RZ ;  /* 0x00000084877d7210 */ /* 0x000fe40007fde0ff */
[----:B------:R-:W-:Y:S01]  /*36680*/  IADD3 R135, P1, PT, R103, R134, RZ ;  /* 0x0000008667877210 */ /* 0x000fe20007f3e0ff */
[----:B------:R-:W-:Y:S01]  /*36690*/  IMAD.MOV.U32 R130, RZ, RZ, R133 ;  /* 0x000000ffff827224 */ /* 0x000fe200078e0085 */
[----:B------:R-:W-:Y:S01]  /*366a0*/  IADD3.X R103, P3, PT, R58, R153, RZ, P3, !PT ;  /* 0x000000993a677210 */ /* 0x000fe20001f7e4ff */
[----:B------:R-:W-:Y:S01]  /*366b0*/  IMAD.WIDE.U32 R148, P5, R141, R177, R148 ;  /* 0x000000b18d947225 */ /* 0x000fe200078a0094 */
[----:B------:R-:W-:-:S02]  /*366c0*/  LOP3.LUT R141, R105, 0x7ffff, RZ, 0xc0, !PT ;  /* 0x0007ffff698d7812 */ /* 0x000fc400078ec0ff */
[----:B------:R-:W-:Y:S01]  /*366d0*/  LEA.HI.X R58, P3, R138, R137, RZ, 0xd, P3 ;  /* 0x000000898a3a7211 */ /* 0x000fe20001876cff */
[----:B------:R-:W-:Y:S01]  /*366e0*/  IMAD.WIDE.U32.X R130, R111, R176, R130, P6 ;  /* 0x000000b06f827225 */ /* 0x000fe200030e0482 */
[----:B------:R-:W-:Y:S02]  /*366f0*/  IADD3 R134, P6, PT, R101, R136, RZ ;  /* 0x0000008865867210 */ /* 0x000fe40007fde0ff */
[----:B------:R-:W-:Y:S01]  /*36700*/  IADD3.X R133, PT, PT, RZ, RZ, RZ, P5, !PT ;  /* 0x000000ffff857210 */ /* 0x000fe20002ffe4ff */
[----:B------:R-:W-:Y:S01]  /*36710*/  IMAD.X R111, RZ, RZ, R119, P3 ;  /* 0x000000ffff6f7224 */ /* 0x000fe200018e0677 */
[----:B------:R-:W-:Y:S01]  /*36720*/  IADD3.X R138, P2, PT, R117, R142, RZ, P2, !PT ;  /* 0x0000008e758a7210 */ /* 0x000fe2000175e4ff */
[----:B------:R-:W-:Y:S01]  /*36730*/  IMAD.MOV.U32 R132, RZ, RZ, R149 ;  /* 0x000000ffff847224 */ /* 0x000fe200078e0095 */
[----:B------:R-:W-:Y:S02]  /*36740*/  SHF.L.W.U32.HI R101, R103, 0xd, R58 ;  /* 0x0000000d67657819 */ /* 0x000fe40000010e3a */
[----:B------:R-:W-:-:S02]  /*36750*/  IADD3 R117, P5, PT, R151, R148, RZ ;  /* 0x0000009497757210 */ /* 0x000fc40007fbe0ff */
[----:B------:R-:W-:Y:S02]  /*36760*/  IADD3.X R136, P4, PT, R160, R159, RZ, P4, !PT ;  /* 0x0000009fa0887210 */ /* 0x000fe4000279e4ff */
[----:B------:R-:W-:Y:S01]  /*36770*/  IADD3.X R107, P6, PT, R138, R127, RZ, P6, !PT ;  /* 0x0000007f8a6b7210 */ /* 0x000fe200037de4ff */
[----:B------:R-:W-:Y:S01]  /*36780*/  IMAD.WIDE.U32.X R132, R109, R177, R132, P5 ;  /* 0x000000b16d847225 */ /* 0x000fe200028e0484 */
[----:B------:R-:W-:Y:S02]  /*36790*/  IADD3 R101, P3, PT, R101, R134, RZ ;  /* 0x0000008665657210 */ /* 0x000fe40007f7e0ff */
[----:B------:R-:W-:Y:S01]  /*367a0*/  SHF.L.W.U32.HI R58, R58, 0xd, R111 ;  /* 0x0000000d3a3a7819 */ /* 0x000fe20000010e6f */
[----:B------:R-:W-:Y:S01]  /*367b0*/  IMAD.WIDE.U32 R138, R59, R59, RZ ;  /* 0x0000003b3b8a7225 */ /* 0x000fe200078e00ff */
[----:B------:R-:W-:Y:S02]  /*367c0*/  IADD3 R150, P5, PT, R135, R150, RZ ;  /* 0x0000009687967210 */ /* 0x000fe40007fbe0ff */
[----:B------:R-:W-:-:S02]  /*367d0*/  IADD3.X R136, P1, PT, R136, R125, RZ, P1, !PT ;  /* 0x0000007d88887210 */ /* 0x000fc40000f3e4ff */
[----:B------:R-:W-:Y:S02]  /*367e0*/  IADD3.X R107, P3, PT, R58, R107, RZ, P3, !PT ;  /* 0x0000006b3a6b7210 */ /* 0x000fe40001f7e4ff */
[----:B------:R-:W-:Y:S02]  /*367f0*/  IADD3.X R58, P6, P2, R156, R113, R56, P6, P2 ;  /* 0x000000719c3a7210 */ /* 0x000fe400032c4438 */
[----:B------:R-:W-:Y:S02]  /*36800*/  IADD3.X R109, P4, P0, R146, R144, R128, P4, P0 ;  /* 0x00000090926d7210 */ /* 0x000fe40002080480 */
[----:B------:R-:W-:Y:S02]  /*36810*/  IADD3.X R136, P5, PT, R136, R117, RZ, P5, !PT ;  /* 0x0000007588887210 */ /* 0x000fe40002fbe4ff */
[----:B------:R-:W-:Y:S02]  /*36820*/  LOP3.LUT R103, R103, 0x7ffff, RZ, 0xc0, !PT ;  /* 0x0007ffff67677812 */ /* 0x000fe400078ec0ff */
[----:B------:R-:W-:-:S02]  /*36830*/  LEA.HI.X R58, P3, R111, R58, RZ, 0xd, P3 ;  /* 0x0000003a6f3a7211 */ /* 0x000fc40001876cff */
[----:B------:R-:W-:Y:S01]  /*36840*/  IADD3.X R115, PT, PT, R157, R115, R57, P6, P2 ;  /* 0x000000739d737210 */ /* 0x000fe200037e4439 */
[----:B------:R-:W-:Y:S01]  /*36850*/  IMAD.WIDE.U32 R56, R59, 0x26, RZ ;  /* 0x000000263b387825 */ /* 0x000fe200078e00ff */
[----:B------:R-:W-:Y:S02]  /*36860*/  IADD3.X R125, PT, PT, R147, R145, R129, P4, P0 ;  /* 0x00000091937d7210 */ /* 0x000fe400027e0481 */
[----:B------:R-:W-:Y:S01]  /*36870*/  IADD3.X R144, P1, P5, R132, R109, R130, P5, P1 ;  /* 0x0000006d84907210 */ /* 0x000fe20002d22482 */
[----:B------:R-:W-:Y:S01]  /*36880*/  IMAD R121, R103, 0x26, RZ ;  /* 0x0000002667797824 */ /* 0x000fe200078e02ff */
[----:B------:R-:W-:Y:S01]  /*36890*/  SHF.L.W.U32.HI R109, R107, 0xd, R58 ;  /* 0x0000000d6b6d7819 */ /* 0x000fe20000010e3a */
[----:B------:R-:W-:Y:S01]  /*368a0*/  IMAD.WIDE.U32 R128, R103, R59, RZ ;  /* 0x0000003b67807225 */ /* 0x000fe200078e00ff */
[----:B------:R-:W-:Y:S02]  /*368b0*/  IADD3.X R115, PT, PT, RZ, R115, RZ, P3, !PT ;  /* 0x00000073ff737210 */ /* 0x000fe40001ffe4ff */
[----:B------:R-:W-:Y:S01]  /*368c0*/  IADD3.X R125, PT, PT, R133, R125, R131, P1, P5 ;  /* 0x0000007d857d7210 */ /* 0x000fe20000fea483 */
[----:B------:R-:W-:Y:S01]  /*368d0*/  IMAD.IADD R121, R57, 0x1, R121 ;  /* 0x0000000139797824 */ /* 0x000fe200078e0279 */
[----:B------:R-:W-:Y:S01]  /*368e0*/  LOP3.LUT R107, R107, 0x7ffff, RZ, 0xc0, !PT ;  /* 0x0007ffff6b6b7812 */ /* 0x000fe200078ec0ff */
[----:B------:R-:W-:Y:S01]  /*368f0*/  IMAD.WIDE.U32 R132, R101, 0x13, RZ ;  /* 0x0000001365847825 */ /* 0x000fe200078e00ff */
[----:B------:R-:W-:-:S02]  /*36900*/  IADD3 R109, P0, PT, R109, R150, RZ ;  /* 0x000000966d6d7210 */ /* 0x000fc40007f1e0ff */
[----:B------:R-:W-:Y:S01]  /*36910*/  SHF.L.W.U32.HI R57, R58, 0xd, R115 ;  /* 0x0000000d3a397819 */ /* 0x000fe20000010e73 */
[C---:B------:R-:W-:Y:S02]  /*36920*/  IMAD R113, R107.reuse, 0x13, RZ ;  /* 0x000000136b717824 */ /* 0x040fe400078e02ff */
[----:B------:R-:W-:Y:S01]  /*36930*/  IMAD.WIDE.U32 R130, R107, R56, RZ ;  /* 0x000000386b827225 */ /* 0x000fe200078e00ff */
[----:B------:R-:W-:-:S03]  /*36940*/  IADD3.X R57, P0, PT, R57, R136, RZ, P0, !PT ;  /* 0x0000008839397210 */ /* 0x000fc6000071e4ff */
[----:B------:R-:W-:Y:S01]  /*36950*/  IMAD.WIDE.U32 R136, R107, R132, RZ ;  /* 0x000000846b887225 */ /* 0x000fe200078e00ff */
[----:B------:R-:W-:Y:S02]  /*36960*/  LEA.HI.X R58, P0, R115, R144, RZ, 0xd, P0 ;  /* 0x00000090733a7211 */ /* 0x000fe40000016cff */
[----:B------:R-:W-:Y:S01]  /*36970*/  LOP3.LUT R105, R57, 0x7ffff, RZ, 0xc0, !PT ;  /* 0x0007ffff39697812 */ /* 0x000fe200078ec0ff */
[----:B------:R-:W-:Y:S01]  /*36980*/  IMAD.IADD R113, R133, 0x1, R113 ;  /* 0x0000000185717824 */ /* 0x000fe200078e0271 */
[----:B------:R-:W-:Y:S01]  /*36990*/  SHF.L.W.U32.HI R57, R57, 0xd, R58 ;  /* 0x0000000d39397819 */ /* 0x000fe20000010e3a */
[----:B------:R-:W-:-:S04]  /*369a0*/  IMAD.WIDE.U32 R144, R101, R132, RZ ;  /* 0x0000008465907225 */ /* 0x000fc800078e00ff */
[----:B------:R-:W-:-:S04]  /*369b0*/  IMAD.WIDE.U32 R136, P3, R113, R101, R136 ;  /* 0x0000006571887225 */ /* 0x000fc80007860088 */
[----:B------:R-:W-:Y:S01]  /*369c0*/  IMAD.WIDE.U32 R132, R109, R56, RZ ;  /* 0x000000386d847225 */ /* 0x000fe200078e00ff */
[----:B------:R-:W-:-:S03]  /*369d0*/  IADD3 R150, P4, PT, R145, R136, RZ ;  /* 0x0000008891967210 */ /* 0x000fc60007f9e0ff */
[----:B------:R-:W-:Y:S01]  /*369e0*/  IMAD.WIDE.U32 R134, P1, R103, R59, R128 ;  /* 0x0000003b67867225 */ /* 0x000fe20007820080 */
[----:B------:R-:W-:-:S03]  /*369f0*/  IADD3 R117, P2, PT, R132, R144, RZ ;  /* 0x0000009084757210 */ /* 0x000fc60007f5e0ff */
[----:B------:R-:W-:Y:S01]  /*36a00*/  IMAD.X R129, RZ, RZ, RZ, P1 ;  /* 0x000000ffff817224 */ /* 0x000fe200008e06ff */
[----:B------:R-:W-:Y:S01]  /*36a10*/  IADD3 R111, P5, PT, R139, R134, RZ ;  /* 0x000000868b6f7210 */ /* 0x000fe20007fbe0ff */
[----:B------:R-:W-:-:S04]  /*36a20*/  IMAD.WIDE.U32 R144, R101, 0x26, RZ ;  /* 0x0000002665907825 */ /* 0x000fc800078e00ff */
[----:B------:R-:W-:-:S04]  /*36a30*/  IMAD.WIDE.U32 R146, R105, R56, RZ ;  /* 0x0000003869927225 */ /* 0x000fc800078e00ff */
[----:B------:R-:W-:Y:S02]  /*36a40*/  IMAD.MOV.U32 R128, RZ, RZ, R135 ;  /* 0x000000ffff807224 */ /* 0x000fe400078e0087 */
[----:B------:R-:W-:-:S04]  /*36a50*/  IMAD.WIDE.U32 R142, P1, R121, R101, R130 ;  /* 0x00000065798e7225 */ /* 0x000fc80007820082 */
[----:B------:R-:W-:Y:S01]  /*36a60*/  IMAD.WIDE.U32 R134, R101, R56, RZ ;  /* 0x0000003865867225 */ /* 0x000fe200078e00ff */
[----:B------:R-:W-:-:S03]  /*36a70*/  IADD3.X R131, PT, PT, RZ, RZ, RZ, P1, !PT ;  /* 0x000000ffff837210 */ /* 0x000fc60000ffe4ff */
[----:B------:R-:W-:Y:S01]  /*36a80*/  IMAD R119, R107, 0x26, RZ ;  /* 0x000000266b777824 */ /* 0x000fe200078e02ff */
[----:B------:R-:W-:Y:S01]  /*36a90*/  IADD3 R115, P1, PT, R135, R142, RZ ;  /* 0x0000008e87737210 */ /* 0x000fe20007f3e0ff */
[----:B------:R-:W-:Y:S02]  /*36aa0*/  IMAD.X R125, RZ, RZ, R125, P0 ;  /* 0x000000ffff7d7224 */ /* 0x000fe400000e067d */
[----:B------:R-:W-:Y:S01]  /*36ab0*/  IMAD.WIDE.U32 R56, R57, 0x13, R140 ;  /* 0x0000001339387825 */ /* 0x000fe200078e008c */
[----:B------:R-:W-:Y:S02]  /*36ac0*/  IADD3 R119, PT, PT, R145, R119, RZ ;  /* 0x0000007791777210 */ /* 0x000fe40007ffe0ff */
[----:B------:R-:W-:Y:S01]  /*36ad0*/  SHF.L.W.U32.HI R58, R58, 0xd, R125 ;  /* 0x0000000d3a3a7819 */ /* 0x000fe20000010e7d */
[----:B------:R-:W-:-:S04]  /*36ae0*/  IMAD.WIDE.U32 R148, R105, R144, RZ ;  /* 0x0000009069947225 */ /* 0x000fc800078e00ff */
[----:B------:R-:W-:-:S04]  /*36af0*/  IMAD.WIDE.U32 R140, P0, R121, R109, R146 ;  /* 0x0000006d798c7225 */ /* 0x000fc80007800092 */
[----:B------:R-:W-:Y:S02]  /*36b00*/  IMAD.MOV.U32 R130, RZ, RZ, R143 ;  /* 0x000000ffff827224 */ /* 0x000fe400078e008f */
[----:B------:R-:W-:Y:S02]  /*36b10*/  IMAD.X R143, RZ, RZ, RZ, P3 ;  /* 0x000000ffff8f7224 */ /* 0x000fe400018e06ff */
[----:B------:R-:W-:Y:S02]  /*36b20*/  IMAD.MOV.U32 R142, RZ, RZ, R137 ;  /* 0x000000ffff8e7224 */ /* 0x000fe400078e0089 */
[----:B------:R-:W-:Y:S01]  /*36b30*/  IMAD.X R135, RZ, RZ, RZ, P0 ;  /* 0x000000ffff877224 */ /* 0x000fe200000e06ff */
[----:B------:R-:W-:Y:S01]  /*36b40*/  IADD3 R159, P0, PT, R133, R140, RZ ;  /* 0x0000008c859f7210 */ /* 0x000fe20007f1e0ff */
[----:B------:R-:W-:-:S03]  /*36b50*/  IMAD.WIDE.U32.X R136, R113, R107, R142, P4 ;  /* 0x0000006b71887225 */ /* 0x000fc600020e048e */
[----:B------:R-:W-:Y:S01]  /*36b60*/  IADD3.X R159, P2, PT, R159, R150, RZ, P2, !PT ;  /* 0x000000969f9f7210 */ /* 0x000fe2000175e4ff */
[----:B------:R-:W-:-:S04]  /*36b70*/  IMAD.WIDE.U32 R148, P3, R119, R109, R148 ;  /* 0x0000006d77947225 */ /* 0x000fc80007860094 */
[----:B------:R-:W-:-:S04]  /*36b80*/  IMAD.WIDE.U32 R132, R109, R144, RZ ;  /* 0x000000906d847225 */ /* 0x000fc800078e00ff */
[----:B------:R-:W-:-:S04]  /*36b90*/  IMAD.WIDE.U32 R142, R56, R56, RZ ;  /* 0x00000038388e7225 */ /* 0x000fc800078e00ff */
[----:B------:R-:W-:Y:S01]  /*36ba0*/  IMAD R127, R58, 0x13, RZ ;  /* 0x000000133a7f7824 */ /* 0x000fe200078e02ff */
[----:B------:R-:W-:Y:S01]  /*36bb0*/  IADD3 R125, P4, PT, R142, R134, RZ ;  /* 0x000000868e7d7210 */ /* 0x000fe20007f9e0ff */
[----:B------:R-:W-:Y:S01]  /*36bc0*/  IMAD.X R147, RZ, RZ, RZ, P3 ;  /* 0x000000ffff937224 */ /* 0x000fe200018e06ff */
[----:B------:R-:W-:Y:S01]  /*36bd0*/  IADD3 R113, P3, PT, R133, R148, RZ ;  /* 0x0000009485717210 */ /* 0x000fe20007f7e0ff */
[----:B------:R-:W-:Y:S01]  /*36be0*/  IMAD.WIDE.U32 R144, R109, 0x13, RZ ;  /* 0x000000136d907825 */ /* 0x000fe200078e00ff */
[----:B------:R-:W-:-:S03]  /*36bf0*/  MOV R134, R141 ;  /* 0x0000008d00867202 */ /* 0x000fc60000000f00 */
[----:B------:R-:W-:Y:S02]  /*36c00*/  IMAD R133, R105, 0x13, RZ ;  /* 0x0000001369857824 */ /* 0x000fe400078e02ff */
[----:B------:R-:W-:Y:S02]  /*36c10*/  IMAD.IADD R158, R57, 0x1, R127 ;  /* 0x00000001399e7824 */ /* 0x000fe400078e027f */
[----:B------:R-:W-:Y:S02]  /*36c20*/  IMAD.MOV.U32 R146, RZ, RZ, R149 ;  /* 0x000000ffff927224 */ /* 0x000fe400078e0095 */
[----:B------:R-:W-:Y:S01]  /*36c30*/  IMAD.IADD R58, R145, 0x1, R133 ;  /* 0x00000001913a7824 */ /* 0x000fe200078e0285 */
[----:B------:R-:W-:Y:S01]  /*36c40*/  LOP3.LUT R133, R158, 0x7ffff, RZ, 0xc0, !PT ;  /* 0x0007ffff9e857812 */ /* 0x000fe200078ec0ff */
[----:B------:R-:W-:-:S04]  /*36c50*/  IMAD.WIDE.U32.X R140, R121, R107, R130, P1 ;  /* 0x0000006b798c7225 */ /* 0x000fc800008e0482 */
[----:B------:R-:W-:-:S04]  /*36c60*/  IMAD.WIDE.U32 R150, R105, R144, RZ ;  /* 0x0000009069967225 */ /* 0x000fc800078e00ff */
[----:B------:R-:W-:Y:S01]  /*36c70*/  IMAD.WIDE.U32.X R134, R121, R105, R134, P0 ;  /* 0x0000006979867225 */ /* 0x000fe200000e0486 */
[----:B------:R-:W-:-:S03]  /*36c80*/  LOP3.LUT R121, R170, 0x7ffff, RZ, 0xc0, !PT ;  /* 0x0007ffffaa797812 */ /* 0x000fc600078ec0ff */
[----:B------:R-:W-:Y:S01]  /*36c90*/  IMAD.WIDE.U32.X R130, R119, R105, R146, P3 ;  /* 0x0000006977827225 */ /* 0x000fe200018e0492 */
[----:B------:R-:W-:Y:S02]  /*36ca0*/  LEA.HI R119, P0, R158, R123, RZ, 0xd ;  /* 0x0000007b9e777211 */ /* 0x000fe400078168ff */
[----:B------:R-:W-:Y:S01]  /*36cb0*/  SHF.L.U64.HI R158, R56, 0x1, R158 ;  /* 0x00000001389e7819 */ /* 0x000fe2000001029e */
[----:B------:R-:W-:Y:S01]  /*36cc0*/  IMAD.WIDE.U32 R146, R133, R56, RZ ;  /* 0x0000003885927225 */ /* 0x000fe200078e00ff */
[----:B------:R-:W-:Y:S02]  /*36cd0*/  IADD3.X R121, PT, PT, RZ, R121, RZ, P0, !PT ;  /* 0x00000079ff797210 */ /* 0x000fe400007fe4ff */
[----:B------:R-:W-:Y:S01]  /*36ce0*/  LOP3.LUT R158, R158, 0xfffff, RZ, 0xc0, !PT ;  /* 0x000fffff9e9e7812 */ /* 0x000fe200078ec0ff */
[----:B------:R-:W-:-:S04]  /*36cf0*/  IMAD.WIDE.U32 R150, P1, R58, R109, R150 ;  /* 0x0000006d3a967225 */ /* 0x000fc80007820096 */
[----:B------:R-:W-:-:S04]  /*36d00*/  IMAD.WIDE.U32 R144, R109, R144, RZ ;  /* 0x000000906d907225 */ /* 0x000fc800078e00ff */
[----:B------:R-:W-:Y:S01]  /*36d10*/  IMAD.WIDE.U32 R148, R119, 0x26, RZ ;  /* 0x0000002677947825 */ /* 0x000fe200078e00ff */
[----:B------:R-:W-:-:S03]  /*36d20*/  IADD3 R123, P0, PT, R145, R150, RZ ;  /* 0x00000096917b7210 */ /* 0x000fc60007f1e0ff */
[----:B------:R-:W-:Y:S02]  /*36d30*/  IMAD.X R57, RZ, RZ, RZ, P1 ;  /* 0x000000ffff397224 */ /* 0x000fe400008e06ff */
[----:B------:R-:W-:Y:S02]  /*36d40*/  IMAD.SHL.U32 R164, R56, 0x2, RZ ;  /* 0x0000000238a47824 */ /* 0x000fe400078e00ff */
[----:B------:R-:W-:Y:S02]  /*36d50*/  IMAD R127, R121, 0x26, RZ ;  /* 0x00000026797f7824 */ /* 0x000fe400078e02ff */
[----:B------:R-:W-:Y:S01]  /*36d60*/  IMAD.WIDE.U32 R146, P1, R133, R56, R146 ;  /* 0x0000003885927225 */ /* 0x000fe20007820092 */
[----:B------:R-:W-:Y:S02]  /*36d70*/  MOV R56, R151 ;  /* 0x0000009700387202 */ /* 0x000fe40000000f00 */
[----:B------:R-:W-:Y:S01]  /*36d80*/  LOP3.LUT R164, R164, 0xfffffffe, RZ, 0xc0, !PT ;  /* 0xfffffffea4a47812 */ /* 0x000fe200078ec0ff */
[----:B------:R-:W-:-:S04]  /*36d90*/  IMAD.WIDE.U32 R152, R105, R148, RZ ;  /* 0x0000009469987225 */ /* 0x000fc800078e00ff */
[----:B------:R-:W-:Y:S02]  /*36da0*/  IMAD.IADD R127, R149, 0x1, R127 ;  /* 0x00000001957f7824 */ /* 0x000fe400078e027f */
[----:B------:R-:W-:Y:S01]  /*36db0*/  IMAD.WIDE.U32.X R56, R58, R105, R56, P0 ;  /* 0x000000693a387225 */ /* 0x000fe200000e0438 */
[----:B------:R-:W-:-:S03]  /*36dc0*/  IADD3 R156, P0, PT, R143, R146, RZ ;  /* 0x000000928f9c7210 */ /* 0x000fc60007f1e0ff */
[----:B------:R-:W-:Y:S01]  /*36dd0*/  IMAD.WIDE.U32 R150, R109, R148, RZ ;  /* 0x000000946d967225 */ /* 0x000fe200078e00ff */
[----:B------:R-:W-:-:S03]  /*36de0*/  IADD3.X R115, P4, PT, R115, R156, RZ, P4, !PT ;  /* 0x0000009c73737210 */ /* 0x000fc6000279e4ff */
[----:B------:R-:W-:-:S04]  /*36df0*/  IMAD.WIDE.U32 R142, P3, R127, R109, R152 ;  /* 0x0000006d7f8e7225 */ /* 0x000fc80007860098 */
[----:B------:R-:W-:Y:S01]  /*36e00*/  IMAD.X R153, RZ, RZ, RZ, P1 ;  /* 0x000000ffff997224 */ /* 0x000fe200008e06ff */
[----:B------:R-:W-:Y:S01]  /*36e10*/  IADD3 R58, P1, PT, R125, R150, RZ ;  /* 0x000000967d3a7210 */ /* 0x000fe20007f3e0ff */
        /* <DEDUP_REMOVED lines=11> */
[----:B------:R-:W-:-:S04]  /*36ed0*/  IMAD.WIDE.U32 R150, P3, R158, R59, R150 ;  /* 0x0000003b9e967225 */ /* 0x000fc80007860096 */
[----:B------:R-:W-:-:S04]  /*36ee0*/  IMAD.WIDE.U32 R152, R164, R119, RZ ;  /* 0x00000077a4987225 */ /* 0x000fc800078e00ff */
[----:B------:R-:W-:-:S04]  /*36ef0*/  IMAD.WIDE.U32 R142, R101, R164, RZ ;  /* 0x000000a4658e7225 */ /* 0x000fc800078e00ff */
[----:B------:R-:W-:Y:S01]  /*36f00*/  IMAD.X R139, RZ, RZ, RZ, P3 ;  /* 0x000000ffff8b7224 */ /* 0x000fe200018e06ff */
[----:B------:R-:W-:Y:S01]  /*36f10*/  IADD3 R166, P3, PT, R153, R154, RZ ;  /* 0x0000009a99a67210 */ /* 0x000fe20007f7e0ff */
[----:B------:R-:W-:Y:S01]  /*36f20*/  IMAD.X R157, RZ, RZ, RZ, P0 ;  /* 0x000000ffff9d7224 */ /* 0x000fe200000e06ff */
[----:B------:R-:W-:Y:S01]  /*36f30*/  IADD3 R125, P0, PT, R142, R144, RZ ;  /* 0x000000908e7d7210 */ /* 0x000fe20007f1e0ff */
[----:B------:R-:W-:Y:S02]  /*36f40*/  IMAD.MOV.U32 R156, RZ, RZ, R155 ;  /* 0x000000ffff9c7224 */ /* 0x000fe400078e009b */
        /* <DEDUP_REMOVED lines=9> */
[----:B------:R-:W-:Y:S01]  /*36fe0*/  MOV R138, R151 ;  /* 0x00000097008a7202 */ /* 0x000fe20000000f00 */
[----:B------:R-:W-:Y:S01]  /*36ff0*/  IMAD.WIDE.U32 R140, P4, R119, R121, R156 ;  /* 0x00000079778c7225 */ /* 0x000fe2000788009c */
[----:B------:R-:W-:-:S02]  /*37000*/  IADD3.X R154, PT, PT, R155, R137, R135, P2, P3 ;  /* 0x000000899b9a7210 */ /* 0x000fc400017e6487 */
[----:B------:R-:W-:Y:S01]  /*37010*/  SHF.L.W.U32.HI R117, R115, 0xd, R162 ;  /* 0x0000000d73757819 */ /* 0x000fe20000010ea2 */
[----:B------:R-:W-:-:S04]  /*37020*/  IMAD.WIDE.U32 R146, R119, R119, RZ ;  /* 0x0000007777927225 */ /* 0x000fc800078e00ff */
[----:B------:R-:W-:Y:S01]  /*37030*/  IMAD.X R135, RZ, RZ, RZ, P4 ;  /* 0x000000ffff877224 */ /* 0x000fe200020e06ff */
[----:B------:R-:W-:Y:S01]  /*37040*/  IADD3 R140, P4, PT, R147, R140, RZ ;  /* 0x0000008c938c7210 */ /* 0x000fe20007f9e0ff */
[----:B------:R-:W-:Y:S01]  /*37050*/  IMAD.WIDE.U32 R152, R59, R164, RZ ;  /* 0x000000a43b987225 */ /* 0x000fe200078e00ff */
[----:B------:R-:W-:-:S03]  /*37060*/  IADD3 R147, P2, PT, R146, R132, RZ ;  /* 0x0000008492937210 */ /* 0x000fc60007f5e0ff */
[----:B------:R-:W-:Y:S01]  /*37070*/  IMAD.WIDE.U32 R148, P3, R158, R101, R148 ;  /* 0x000000659e947225 */ /* 0x000fe20007860094 */
[----:B------:R-:W-:Y:S02]  /*37080*/  IADD3 R166, P6, PT, R153, R150, RZ ;  /* 0x0000009699a67210 */ /* 0x000fe40007fde0ff */
[----:B------:R-:W-:Y:S01]  /*37090*/  IADD3.X R113, P2, PT, R113, R140, RZ, P2, !PT ;  /* 0x0000008c71717210 */ /* 0x000fe2000175e4ff */
[----:B------:R-:W-:Y:S01]  /*370a0*/  IMAD.MOV.U32 R134, RZ, RZ, R141 ;  /* 0x000000ffff867224 */ /* 0x000fe200078e008d */
[----:B------:R-:W-:Y:S01]  /*370b0*/  MOV R132, R149 ;  /* 0x0000009500847202 */ /* 0x000fe20000000f00 */
[----:B------:R-:W-:-:S04]  /*370c0*/  IMAD.WIDE.U32 R136, R105, R164, RZ ;  /* 0x000000a469887225 */ /* 0x000fc800078e00ff */
[----:B------:R-:W-:Y:S01]  /*370d0*/  IMAD.WIDE.U32.X R134, R121, R121, R134, P4 ;  /* 0x0000007979867225 */ /* 0x000fe200020e0486 */
[----:B------:R-:W-:Y:S02]  /*370e0*/  IADD3 R150, P4, PT, R143, R148, RZ ;  /* 0x000000948f967210 */ /* 0x000fe40007f9e0ff */
[----:B------:R-:W-:Y:S01]  /*370f0*/  SHF.L.U64.HI R121, R119, 0x1, R121 ;  /* 0x0000000177797819 */ /* 0x000fe20000010279 */
[----:B------:R-:W-:Y:S01]  /*37100*/  IMAD.X R133, RZ, RZ, RZ, P3 ;  /* 0x000000ffff857224 */ /* 0x000fe200018e06ff */
[----:B------:R-:W-:Y:S01]  /*37110*/  IADD3.X R150, P0, PT, R123, R150, RZ, P0, !PT ;  /* 0x000000967b967210 */ /* 0x000fe2000071e4ff */
[----:B------:R-:W-:Y:S01]  /*37120*/  IMAD.WIDE.U32.X R138, R158, R103, R138, P6 ;  /* 0x000000679e8a7225 */ /* 0x000fe200030e048a */
[----:B------:R-:W-:-:S03]  /*37130*/  IADD3 R152, P3, PT, R147, R152, RZ ;  /* 0x0000009893987210 */ /* 0x000fc60007f7e0ff */
[----:B------:R-:W-:Y:S01]  /*37140*/  IMAD.WIDE.U32 R136, P6, R158, R109, R136 ;  /* 0x0000006d9e887225 */ /* 0x000fe200078c0088 */
[----:B------:R-:W-:-:S03]  /*37150*/  SHF.L.W.U32.HI R109, R162, 0xd, R159 ;  /* 0x0000000da26d7819 */ /* 0x000fc60000010e9f */
[----:B------:R-:W-:Y:S01]  /*37160*/  IMAD.WIDE.U32.X R132, R158, R107, R132, P4 ;  /* 0x0000006b9e847225 */ /* 0x000fe200020e0484 */
[----:B------:R-:W-:-:S03]  /*37170*/  IADD3 R117, P4, PT, R117, R160, RZ ;  /* 0x000000a075757210 */ /* 0x000fc60007f9e0ff */
[----:B------:R-:W-:Y:S01]  /*37180*/  IMAD.X R141, RZ, RZ, RZ, P6 ;  /* 0x000000ffff8d7224 */ /* 0x000fe200030e06ff */
[----:B------:R-:W-:Y:S01]  /*37190*/  IADD3.X R123, P4, PT, R109, R144, RZ, P4, !PT ;  /* 0x000000906d7b7210 */ /* 0x000fe2000279e4ff */
[----:B------:R-:W-:Y:S01]  /*371a0*/  IMAD.SHL.U32 R148, R119, 0x2, RZ ;  /* 0x0000000277947824 */ /* 0x000fe200078e00ff */
[----:B------:R-:W-:Y:S01]  /*371b0*/  IADD3 R156, P6, PT, R145, R136, RZ ;  /* 0x00000088919c7210 */ /* 0x000fe20007fde0ff */
[----:B------:R-:W-:Y:S01]  /*371c0*/  IMAD.MOV.U32 R140, RZ, RZ, R137 ;  /* 0x000000ffff8c7224 */ /* 0x000fe200078e0089 */
[----:B------:R-:W-:Y:S01]  /*371d0*/  IADD3.X R146, P4, PT, RZ, R142, RZ, P4, !PT ;  /* 0x0000008eff927210 */ /* 0x000fe2000279e4ff */
[----:B------:R-:W-:Y:S01]  /*371e0*/  IMAD.WIDE.U32 R142, R103, R148, RZ ;  /* 0x00000094678e7225 */ /* 0x000fe200078e00ff */
[----:B------:R-:W-:Y:S02]  /*371f0*/  IADD3.X R144, P3, PT, R113, R166, RZ, P3, !PT ;  /* 0x000000a671907210 */ /* 0x000fe40001f7e4ff */
[----:B------:R-:W-:Y:S01]  /*37200*/  SHF.L.W.U32.HI R109, R123, 0xd, R146 ;  /* 0x0000000d7b6d7819 */ /* 0x000fe20000010e92 */
[----:B------:R-:W-:Y:S01]  /*37210*/  IMAD.WIDE.U32.X R136, R158, R105, R140, P6 ;  /* 0x000000699e887225 */ /* 0x000fe200030e048c */
[----:B------:R-:W-:-:S02]  /*37220*/  IADD3.X R119, PT, PT, RZ, R154, RZ, P4, !PT ;  /* 0x0000009aff777210 */ /* 0x000fc400027fe4ff */
[----:B------:R-:W-:Y:S01]  /*37230*/  IADD3.X R113, P2, P3, R138, R134, R130, P3, P2 ;  /* 0x000000868a717210 */ /* 0x000fe20001b44482 */
[----:B------:R-:W-:Y:S01]  /*37240*/  IMAD.WIDE.U32 R140, R107, R148, RZ ;  /* 0x000000946b8c7225 */ /* 0x000fe200078e00ff */
[----:B------:R-:W-:Y:S02]  /*37250*/  IADD3 R109, P4, PT, R109, R152, RZ ;  /* 0x000000986d6d7210 */ /* 0x000fe40007f9e0ff */
[----:B------:R-:W-:Y:S01]  /*37260*/  SHF.L.W.U32.HI R105, R146, 0xd, R119 ;  /* 0x0000000d92697819 */ /* 0x000fe20000010e77 */
[----:B------:R-:W-:Y:S01]  /*37270*/  IMAD.WIDE.U32.X R128, R103, R103, R128, P5 ;  /* 0x0000006767807225 */ /* 0x000fe200028e0480 */
[----:B------:R-:W-:Y:S02]  /*37280*/  IADD3.X R146, PT, PT, R139, R135, R131, P2, P3 ;  /* 0x000000878b927210 */ /* 0x000fe400017e6483 */
[----:B------:R-:W-:Y:S01]  /*37290*/  IADD3.X R152, P3, PT, R105, R144, RZ, P4, !PT ;  /* 0x0000009069987210 */ /* 0x000fe2000277e4ff */
[----:B------:R-:W-:Y:S01]  /*372a0*/  IMAD.WIDE.U32 R134, P2, R121, R59, R142 ;  /* 0x0000003b79867225 */ /* 0x000fe2000784008e */
[----:B------:R-:W-:-:S02]  /*372b0*/  IADD3.X R111, P1, PT, R111, R156, RZ, P1, !PT ;  /* 0x0000009c6f6f7210 */ /* 0x000fc40000f3e4ff */
[----:B------:R-:W-:Y:S01]  /*372c0*/  LOP3.LUT R123, R123, 0x7ffff, RZ, 0xc0, !PT ;  /* 0x0007ffff7b7b7812 */ /* 0x000fe200078ec0ff */
[----:B------:R-:W-:Y:S01]  /*372d0*/  IMAD.WIDE.U32 R142, R59, R148, RZ ;  /* 0x000000943b8e7225 */ /* 0x000fe200078e00ff */
[----:B------:R-:W-:-:S03]  /*372e0*/  LEA.HI.X R59, P3, R119, R113, RZ, 0xd, P3 ;  /* 0x00000071773b7211 */ /* 0x000fc60001876cff */
[----:B------:R-:W-:Y:S01]  /*372f0*/  IMAD.WIDE.U32 R130, P4, R121, R101, R140 ;  /* 0x0000006579827225 */ /* 0x000fe2000788008c */
[----:B------:R-:W-:-:S03]  /*37300*/  IADD3 R143, P6, PT, R143, R134, RZ ;  /* 0x000000868f8f7210 */ /* 0x000fc60007fde0ff */
[----:B------:R-:W-:Y:S01]  /*37310*/  IMAD.WIDE.U32 R140, R101, R148, RZ ;  /* 0x00000094658c7225 */ /* 0x000fe200078e00ff */
[----:B------:R-:W-:-:S03]  /*37320*/  SHF.L.W.U32.HI R101, R152, 0xd, R59 ;  /* 0x0000000d98657819 */ /* 0x000fc60000010e3b */
[----:B------:R-:W-:Y:S01]  /*37330*/  IMAD.X R139, RZ, RZ, RZ, P2 ;  /* 0x000000ffff8b7224 */ /* 0x000fe200010e06ff */
[----:B------:R-:W-:Y:S01]  /*37340*/  IADD3 R142, P2, PT, R125, R142, RZ ;  /* 0x0000008e7d8e7210 */ /* 0x000fe20007f5e0ff */
[----:B------:R-:W-:Y:S01]  /*37350*/  IMAD.X R146, RZ, RZ, R146, P3 ;  /* 0x000000ffff927224 */ /* 0x000fe200018e0692 */
[----:B------:R-:W-:Y:S01]  /*37360*/  IADD3 R148, P3, PT, R141, R130, RZ ;  /* 0x000000828d947210 */ /* 0x000fe20007f7e0ff */
[----:B------:R-:W-:Y:S01]  /*37370*/  IMAD.MOV.U32 R138, RZ, RZ, R135 ;  /* 0x000000ffff8a7224 */ /* 0x000fe200078e0087 */
[----:B------:R-:W-:Y:S02]  /*37380*/  IADD3.X R141, PT, PT, RZ, RZ, RZ, P4, !PT ;  /* 0x000000ffff8d7210 */ /* 0x000fe400027fe4ff */
[----:B------:R-:W-:Y:S01]  /*37390*/  IADD3.X R150, P2, PT, R150, R143, RZ, P2, !PT ;  /* 0x0000008f96967210 */ /* 0x000fe2000175e4ff */
[----:B------:R-:W-:Y:S01]  /*373a0*/  IMAD.WIDE.U32.X R134, R121, R103, R138, P6 ;  /* 0x0000006779867225 */ /* 0x000fe200030e048a */
[----:B------:R-:W-:Y:S02]  /*373b0*/  IADD3 R101, P4, PT, R101, R142, RZ ;  /* 0x0000008e65657210 */ /* 0x000fe40007f9e0ff */
[----:B------:R-:W-:-:S02]  /*373c0*/  SHF.L.W.U32.HI R59, R59, 0xd, R146 ;  /* 0x0000000d3b3b7819 */ /* 0x000fc40000010e92 */
[----:B------:R-:W-:Y:S01]  /*373d0*/  IADD3 R144, P5, PT, R127, R140, RZ ;  /* 0x0000008c7f907210 */ /* 0x000fe20007fbe0ff */
[----:B------:R-:W-:Y:S01]  /*373e0*/  IMAD.MOV.U32 R140, RZ, RZ, R131 ;  /* 0x000000ffff8c7224 */ /* 0x000fe200078e0083 */
[----:B------:R-:W-:Y:S02]  /*373f0*/  IADD3.X R150, P4, PT, R59, R150, RZ, P4, !PT ;  /* 0x000000963b967210 */ /* 0x000fe4000279e4ff */
[----:B------:R-:W-:Y:S01]  /*37400*/  IADD3.X R59, P0, P2, R134, R132, R56, P2, P0 ;  /* 0x00000084863b7210 */ /* 0x000fe20001200438 */
[----:B------:R-:W-:Y:S01]  /*37410*/  IMAD.WIDE.U32.X R130, R121, R107, R140, P3 ;  /* 0x0000006b79827225 */ /* 0x000fe200018e048c */
[----:B------:R-:W-:Y:S02]  /*37420*/  IADD3.X R148, P5, PT, R111, R148, RZ, P5, !PT ;  /* 0x000000946f947210 */ /* 0x000fe40002fbe4ff */
[----:B------:R-:W-:Y:S01]  /*37430*/  LEA.HI.X R59, P4, R146, R59, RZ, 0xd, P4 ;  /* 0x0000003b923b7211 */ /* 0x000fe20002096cff */
[----:B------:R-:W-:Y:S01]  /*37440*/  IMAD.WIDE.U32 R146, R109, 0x26, RZ ;  /* 0x000000266d927825 */ /* 0x000fe200078e00ff */
[----:B------:R-:W-:-:S02]  /*37450*/  IADD3.X R134, PT, PT, R135, R133, R57, P0, P2 ;  /* 0x0000008587867210 */ /* 0x000fc400007e4439 */
[----:B------:R-:W-:Y:S01]  /*37460*/  LOP3.LUT R111, R152, 0x7ffff, RZ, 0xc0, !PT ;  /* 0x0007ffff986f7812 */ /* 0x000fe200078ec0ff */
[-C--:B------:R-:W-:Y:S01]  /*37470*/  IMAD.WIDE.U32 R56, R109, R109.reuse, RZ ;  /* 0x0000006d6d387225 */ /* 0x080fe200078e00ff */
[----:B------:R-:W-:Y:S02]  /*37480*/  SHF.L.W.U32.HI R105, R150, 0xd, R59 ;  /* 0x0000000d96697819 */ /* 0x000fe40000010e3b */
[----:B------:R-:W-:Y:S01]  /*37490*/  IADD3.X R113, P1, P5, R130, R136, R128, P5, P1 ;  /* 0x0000008882717210 */ /* 0x000fe20002d22480 */
[----:B------:R-:W-:Y:S01]  /*374a0*/  IMAD.X R134, RZ, RZ, R134, P4 ;  /* 0x000000ffff867224 */ /* 0x000fe200020e0686 */
[----:B------:R-:W-:Y:S01]  /*374b0*/  LOP3.LUT R103, R150, 0x7ffff, RZ, 0xc0, !PT ;  /* 0x0007ffff96677812 */ /* 0x000fe200078ec0ff */
[----:B------:R-:W-:Y:S01]  /*374c0*/  IMAD R107, R111, 0x26, RZ ;  /* 0x000000266f6b7824 */ /* 0x000fe200078e02ff */
[----:B------:R-:W-:Y:S01]  /*374d0*/  IADD3 R105, P0, PT, R105, R144, RZ ;  /* 0x0000009069697210 */ /* 0x000fe20007f1e0ff */
[----:B------:R-:W-:Y:S01]  /*374e0*/  IMAD.WIDE.U32 R138, R111, R109, RZ ;  /* 0x0000006d6f8a7225 */ /* 0x000fe200078e00ff */
[----:B------:R-:W-:-:S02]  /*374f0*/  SHF.L.W.U32.HI R59, R59, 0xd, R134 ;  /* 0x0000000d3b3b7819 */ /* 0x000fc40000010e86 */
[----:B------:R-:W-:Y:S01]  /*37500*/  IADD3.X R142, PT, PT, R131, R137, R129, P1, P5 ;  /* 0x00000089838e7210 */ /* 0x000fe20000fea481 */
[----:B------:R-:W-:Y:S01]  /*37510*/  IMAD.WIDE.U32 R128, R103, R146, RZ ;  /* 0x0000009267807225 */ /* 0x000fe200078e00ff */
[----:B------:R-:W-:Y:S02]  /*37520*/  IADD3 R150, PT, PT, R147, R107, RZ ;  /* 0x0000006b93967210 */ /* 0x000fe40007ffe0ff */
[----:B------:R-:W-:Y:S01]  /*37530*/  IADD3.X R136, P0, PT, R59, R148, RZ, P0, !PT ;  /* 0x000000943b887210 */ /* 0x000fe2000071e4ff */
[----:B------:R-:W-:Y:S01]  /*37540*/  IMAD.WIDE.U32 R144, R101, 0x13, RZ ;  /* 0x0000001365907825 */ /* 0x000fe200078e00ff */
[----:B------:R-:W-:Y:S02]  /*37550*/  LOP3.LUT R59, R115, 0x7ffff, RZ, 0xc0, !PT ;  /* 0x0007ffff733b7812 */ /* 0x000fe400078ec0ff */
[----:B------:R-:W-:Y:S01]  /*37560*/  LEA.HI.X R113, P0, R134, R113, RZ, 0xd, P0 ;  /* 0x0000007186717211 */ /* 0x000fe20000016cff */
[----:B------:R-:W-:Y:S02]  /*37570*/  IMAD R121, R103, 0x13, RZ ;  /* 0x0000001367797824 */ /* 0x000fe400078e02ff */
[----:B------:R-:W-:Y:S01]  /*37580*/  IMAD.WIDE.U32 R138, P1, R111, R109, R138 ;  /* 0x0000006d6f8a7225 */ /* 0x000fe2000782008a */
[----:B------:R-:W-:-:S03]  /*37590*/  SHF.L.W.U32.HI R107, R136, 0xd, R113 ;  /* 0x0000000d886b7819 */ /* 0x000fc60000010e71 */
[----:B------:R-:W-:-:S04]  /*375a0*/  IMAD.WIDE.U32 R130, P2, R150, R101, R128 ;  /* 0x0000006596827225 */ /* 0x000fc80007840080 */
[----:B------:R-:W-:-:S04]  /*375b0*/  IMAD.WIDE.U32 R128, R101, R146, RZ ;  /* 0x0000009265807225 */ /* 0x000fc800078e00ff */
[----:B------:R-:W-:-:S04]  /*375c0*/  IMAD.WIDE.U32 R134, R103, R144, RZ ;  /* 0x0000009067867225 */ /* 0x000fc800078e00ff */
[----:B------:R-:W-:Y:S02]  /*375d0*/  IMAD.IADD R121, R145, 0x1, R121 ;  /* 0x0000000191797824 */ /* 0x000fe400078e0279 */
[----:B------:R-:W-:Y:S01]  /*375e0*/  IMAD.X R133, RZ, RZ, RZ, P1 ;  /* 0x000000ffff857224 */ /* 0x000fe200008e06ff */
[----:B------:R-:W-:Y:S01]  /*375f0*/  IADD3 R57, P1, PT, R57, R138, RZ ;  /* 0x0000008a39397210 */ /* 0x000fe20007f3e0ff */
[----:B------:R-:W-:Y:S01]  /*37600*/  IMAD.MOV.U32 R132, RZ, RZ, R139 ;  /* 0x000000ffff847224 */ /* 0x000fe200078e008b */
[----:B------:R-:W-:Y:S01]  /*37610*/  MOV R138, R131 ;  /* 0x00000083008a7202 */ /* 0x000fe20000000f00 */
[----:B------:R-:W-:Y:S01]  /*37620*/  IMAD.X R139, RZ, RZ, RZ, P2 ;  /* 0x000000ffff8b7224 */ /* 0x000fe200010e06ff */
[----:B------:R-:W-:Y:S01]  /*37630*/  IADD3 R119, P2, PT, R129, R130, RZ ;  /* 0x0000008281777210 */ /* 0x000fe20007f5e0ff */
[----:B------:R-:W-:-:S04]  /*37640*/  IMAD.WIDE.U32 R130, P3, R121, R101, R134 ;  /* 0x0000006579827225 */ /* 0x000fc80007860086 */
[----:B------:R-:W-:-:S04]  /*37650*/  IMAD.WIDE.U32 R144, R101, R144, RZ ;  /* 0x0000009065907225 */ /* 0x000fc800078e00ff */
[----:B------:R-:W-:Y:S01]  /*37660*/  IMAD.WIDE.U32 R58, R107, 0x13, R58 ;  /* 0x000000136b3a7825 */ /* 0x000fe200078e003a */
[----:B------:R-:W-:-:S03]  /*37670*/  LOP3.LUT R107, R136, 0x7ffff, RZ, 0xc0, !PT ;  /* 0x0007ffff886b7812 */ /* 0x000fc600078ec0ff */
[----:B------:R-:W-:Y:S01]  /*37680*/  IMAD.X R135, RZ, RZ, RZ, P3 ;  /* 0x000000ffff877224 */ /* 0x000fe200018e06ff */
[----:B------:R-:W-:Y:S01]  /*37690*/  IADD3 R115, P3, PT, R145, R130, RZ ;  /* 0x0000008291737210 */ /* 0x000fe20007f7e0ff */
[----:B------:R-:W-:-:S04]  /*376a0*/  IMAD.WIDE.U32 R136, R101, 0x26, RZ ;  /* 0x0000002665887825 */ /* 0x000fc800078e00ff */
[----:B------:R-:W-:Y:S02]  /*376b0*/  IMAD.X R142, RZ, RZ, R142, P0 ;  /* 0x000000ffff8e7224 */ /* 0x000fe400000e068e */
[----:B------:R-:W-:Y:S02]  /*376c0*/  IMAD R145, R103, 0x26, RZ ;  /* 0x0000002667917824 */ /* 0x000fe400078e02ff */
[----:B------:R-:W-:Y:S01]  /*376d0*/  IMAD.WIDE.U32 R140, R107, R146, RZ ;  /* 0x000000926b8c7225 */ /* 0x000fe200078e00ff */
[----:B------:R-:W-:Y:S02]  /*376e0*/  SHF.L.W.U32.HI R113, R113, 0xd, R142 ;  /* 0x0000000d71717819 */ /* 0x000fe40000010e8e */
[----:B------:R-:W-:Y:S01]  /*376f0*/  IADD3 R145, PT, PT, R137, R145, RZ ;  /* 0x0000009189917210 */ /* 0x000fe20007ffe0ff */
[----:B------:R-:W-:-:S04]  /*37700*/  IMAD.WIDE.U32 R148, R107, R136, RZ ;  /* 0x000000886b947225 */ /* 0x000fc800078e00ff */
[----:B------:R-:W-:Y:S02]  /*37710*/  IMAD.MOV.U32 R134, RZ, RZ, R131 ;  /* 0x000000ffff867224 */ /* 0x000fe400078e0083 */
[----:B------:R-:W-:-:S04]  /*37720*/  IMAD.WIDE.U32 R130, P0, R150, R105, R140 ;  /* 0x0000006996827225 */ /* 0x000fc8000780008c */
[----:B------:R-:W-:Y:S02]  /*37730*/  IMAD R113, R113, 0x13, RZ ;  /* 0x0000001371717824 */ /* 0x000fe400078e02ff */
[----:B------:R-:W-:-:S03]  /*37740*/  IMAD.WIDE.U32 R146, R105, R146, RZ ;  /* 0x0000009269927225 */ /* 0x000fc600078e00ff */
[----:B------:R-:W-:Y:S01]  /*37750*/  IADD3 R162, PT, PT, R59, R113, RZ ;  /* 0x000000713ba27210 */ /* 0x000fe20007ffe0ff */
[----:B------:R-:W-:-:S04]  /*37760*/  IMAD.WIDE.U32 R148, P4, R145, R105, R148 ;  /* 0x0000006991947225 */ /* 0x000fc80007880094 */
[----:B------:R-:W-:-:S04]  /*37770*/  IMAD.WIDE.U32 R136, R105, R136, RZ ;  /* 0x0000008869887225 */ /* 0x000fc800078e00ff */
[----:B------:R-:W-:-:S04]  /*37780*/  IMAD.WIDE.U32 R142, R58, R58, RZ ;  /* 0x0000003a3a8e7225 */ /* 0x000fc800078e00ff */
[----:B------:R-:W-:Y:S02]  /*37790*/  IMAD.MOV.U32 R140, RZ, RZ, R131 ;  /* 0x000000ffff8c7224 */ /* 0x000fe400078e0083 */
[----:B------:R-:W-:Y:S01]  /*377a0*/  IMAD.WIDE.U32.X R134, R121, R103, R134, P3 ;  /* 0x0000006779867225 */ /* 0x000fe200018e0486 */
[----:B------:R-:W-:-:S03]  /*377b0*/  IADD3 R125, P3, PT, R142, R128, RZ ;  /* 0x000000808e7d7210 */ /* 0x000fc60007f7e0ff */
[----:B------:R-:W-:Y:S01]  /*377c0*/  IMAD.X R141, RZ, RZ, RZ, P0 ;  /* 0x000000ffff8d7224 */ /* 0x000fe200000e06ff */
[----:B------:R-:W-:Y:S01]  /*377d0*/  IADD3 R121, P0, PT, R147, R130, RZ ;  /* 0x0000008293797210 */ /* 0x000fe20007f1e0ff */
[----:B------:R-:W-:Y:S01]  /*377e0*/  IMAD.X R131, RZ, RZ, RZ, P4 ;  /* 0x000000ffff837224 */ /* 0x000fe200020e06ff */
[----:B------:R-:W-:Y:S01]  /*377f0*/  IADD3 R113, P4, PT, R137, R148, RZ ;  /* 0x0000009489717210 */ /* 0x000fe20007f9e0ff */
[----:B------:R-:W-:Y:S01]  /*37800*/  IMAD.MOV.U32 R130, RZ, RZ, R149 ;  /* 0x000000ffff827224 */ /* 0x000fe200078e0095 */
[----:B------:R-:W-:Y:S01]  /*37810*/  LOP3.LUT R137, R162, 0x7ffff, RZ, 0xc0, !PT ;  /* 0x0007ffffa2897812 */ /* 0x000fe200078ec0ff */
[----:B------:R-:W-:-:S04]  /*37820*/  IMAD.WIDE.U32 R128, R105, 0x13, RZ ;  /* 0x0000001369807825 */ /* 0x000fc800078e00ff */
[----:B------:R-:W-:-:S04]  /*37830*/  IMAD.WIDE.U32.X R140, R150, R107, R140, P0 ;  /* 0x0000006b968c7225 */ /* 0x000fc800000e048c */
[----:B------:R-:W-:Y:S01]  /*37840*/  IMAD.WIDE.U32.X R130, R145, R107, R130, P4 ;  /* 0x0000006b91827225 */ /* 0x000fe200020e0482 */
[----:B------:R-:W-:Y:S02]  /*37850*/  LEA.HI R145, P0, R162, R117, RZ, 0xd ;  /* 0x00000075a2917211 */ /* 0x000fe400078168ff */
[----:B------:R-:W-:Y:S01]  /*37860*/  SHF.L.U64.HI R162, R58, 0x1, R162 ;  /* 0x000000013aa27819 */ /* 0x000fe200000102a2 */
[----:B------:R-:W-:Y:S02]  /*37870*/  IMAD R127, R107, 0x13, RZ ;  /* 0x000000136b7f7824 */ /* 0x000fe400078e02ff */
[----:B------:R-:W-:Y:S01]  /*37880*/  IMAD.WIDE.U32.X R138, R150, R103, R138, P2 ;  /* 0x00000067968a7225 */ /* 0x000fe200010e048a */
[----:B------:R-:W-:-:S03]  /*37890*/  LOP3.LUT R162, R162, 0xfffff, RZ, 0xc0, !PT ;  /* 0x000fffffa2a27812 */ /* 0x000fc600078ec0ff */
[----:B------:R-:W-:-:S04]  /*378a0*/  IMAD.WIDE.U32 R152, R107, R128, RZ ;  /* 0x000000806b987225 */ /* 0x000fc800078e00ff */
[----:B------:R-:W-:-:S04]  /*378b0*/  IMAD.WIDE.U32 R150, R137, R58, RZ ;  /* 0x0000003a89967225 */ /* 0x000fc800078e00ff */
[----:B------:R-:W-:Y:S02]  /*378c0*/  IMAD.IADD R127, R129, 0x1, R127 ;  /* 0x00000001817f7824 */ /* 0x000fe400078e027f */
[----:B------:R-:W-:Y:S02]  /*378d0*/  IMAD.X R123, RZ, RZ, R123, P0 ;  /* 0x000000ffff7b7224 */ /* 0x000fe400000e067b */
[----:B------:R-:W-:-:S03]  /*378e0*/  IMAD.WIDE.U32 R152, P2, R127, R105, R152 ;  /* 0x000000697f987225 */ /* 0x000fc60007840098 */
[----:B------:R-:W-:Y:S01]  /*378f0*/  SHF.L.U64.HI R168, R145, 0x1, R123 ;  /* 0x0000000191a87819 */ /* 0x000fe2000001027b */
[----:B------:R-:W-:Y:S01]  /*37900*/  IMAD.SHL.U32 R164, R58, 0x2, RZ ;  /* 0x000000023aa47824 */ /* 0x000fe200078e00ff */
[----:B------:R-:W-:Y:S01]  /*37910*/  IADD3.X R59, PT, PT, RZ, RZ, RZ, P2, !PT ;  /* 0x000000ffff3b7210 */ /* 0x000fe200017fe4ff */
[----:B------:R-:W-:-:S03]  /*37920*/  IMAD.WIDE.U32 R150, P4, R137, R58, R150 ;  /* 0x0000003a89967225 */ /* 0x000fc60007880096 */
[----:B------:R-:W-:Y:S01]  /*37930*/  LOP3.LUT R164, R164, 0xfffffffe, RZ, 0xc0, !PT ;  /* 0xfffffffea4a47812 */ /* 0x000fe200078ec0ff */
        /* <DEDUP_REMOVED lines=8> */
[----:B------:R-:W-:Y:S02]  /*379c0*/  IMAD.MOV.U32 R58, RZ, RZ, R153 ;  /* 0x000000ffff3a7224 */ /* 0x000fe400078e0099 */
[----:B------:R-:W-:-:S04]  /*379d0*/  IMAD.WIDE.U32 R158, P5, R145, R123, R156 ;  /* 0x0000007b919e7225 */ /* 0x000fc800078a009c */
[----:B------:R-:W-:Y:S01]  /*379e0*/  IMAD.WIDE.U32 R150, R145, R145, RZ ;  /* 0x0000009191967225 */ /* 0x000fe200078e00ff */
[----:B------:R-:W-:-:S03]  /*379f0*/  MOV R156, R159 ;  /* 0x0000009f009c7202 */ /* 0x000fc60000000f00 */
[----:B------:R-:W-:-:S04]  /*37a00*/  IMAD.WIDE.U32 R166, R145, 0x26, RZ ;  /* 0x0000002691a67825 */ /* 0x000fc800078e00ff */
[----:B------:R-:W-:-:S04]  /*37a10*/  IMAD.WIDE.U32 R152, R164, R145, RZ ;  /* 0x00000091a4987225 */ /* 0x000fc800078e00ff */
[----:B------:R-:W-:Y:S01]  /*37a20*/  IMAD.WIDE.U32.X R58, R127, R107, R58, P0 ;  /* 0x0000006b7f3a7225 */ /* 0x000fe200000e043a */
[----:B------:R-:W-:-:S03]  /*37a30*/  IADD3 R129, P0, PT, R152, R146, RZ ;  /* 0x0000009298817210 */ /* 0x000fc60007f1e0ff */
[----:B------:R-:W-:-:S04]  /*37a40*/  IMAD.WIDE.U32.X R142, R137, R137, R154, P4 ;  /* 0x00000089898e7225 */ /* 0x000fc800020e049a */
[----:B------:R-:W-:Y:S01]  /*37a50*/  IMAD.X R157, RZ, RZ, RZ, P5 ;  /* 0x000000ffff9d7224 */ /* 0x000fe200028e06ff */
[----:B------:R-:W-:Y:S01]  /*37a60*/  IADD3 R127, P5, PT, R151, R158, RZ ;  /* 0x0000009e977f7210 */ /* 0x000fe20007fbe0ff */
[----:B------:R-:W-:-:S04]  /*37a70*/  IMAD.WIDE.U32 R148, P2, R164, R123, R148 ;  /* 0x0000007ba4947225 */ /* 0x000fc80007840094 */
[----:B------:R-:W-:Y:S02]  /*37a80*/  IMAD R137, R123, 0x26, RZ ;  /* 0x000000267b897824 */ /* 0x000fe400078e02ff */
[----:B------:R-:W-:-:S04]  /*37a90*/  IMAD.WIDE.U32 R158, R111, R164, RZ ;  /* 0x000000a46f9e7225 */ /* 0x000fc800078e00ff */
[----:B------:R-:W-:-:S04]  /*37aa0*/  IMAD.WIDE.U32 R154, R107, R166, RZ ;  /* 0x000000a66b9a7225 */ /* 0x000fc800078e00ff */
[----:B------:R-:W-:Y:S01]  /*37ab0*/  IMAD.X R147, RZ, RZ, RZ, P2 ;  /* 0x000000ffff937224 */ /* 0x000fe200010e06ff */
[----:B------:R-:W-:Y:S01]  /*37ac0*/  IADD3 R172, P2, PT, R153, R148, RZ ;  /* 0x0000009499ac7210 */ /* 0x000fe20007f5e0ff */
[----:B------:R-:W-:Y:S02]  /*37ad0*/  IMAD.IADD R137, R167, 0x1, R137 ;  /* 0x00000001a7897824 */ /* 0x000fe400078e0289 */
[----:B------:R-:W-:Y:S02]  /*37ae0*/  IMAD.MOV.U32 R146, RZ, RZ, R149 ;  /* 0x000000ffff927224 */ /* 0x000fe400078e0095 */
[----:B------:R-:W-:-:S04]  /*37af0*/  IMAD.WIDE.U32.X R148, R123, R123, R156, P5 ;  /* 0x0000007b7b947225 */ /* 0x000fc800028e049c */
[----:B------:R-:W-:-:S04]  /*37b00*/  IMAD.WIDE.U32 R156, P5, R162, R109, R158 ;  /* 0x0000006da29c7225 */ /* 0x000fc800078a009e */
[----:B------:R-:W-:Y:S01]  /*37b10*/  IMAD.WIDE.U32 R166, R105, R166, RZ ;  /* 0x000000a669a67225 */ /* 0x000fe200078e00ff */
[----:B------:R-:W-:-:S03]  /*37b20*/  IADD3.X R161, PT, PT, RZ, RZ, RZ, P5, !PT ;  /* 0x000000ffffa17210 */ /* 0x000fc60002ffe4ff */
[----:B------:R-:W-:-:S04]  /*37b30*/  IMAD.WIDE.U32 R154, P4, R137, R105, R154 ;  /* 0x00000069899a7225 */ /* 0x000fc8000788009a */
[----:B------:R-:W-:-:S04]  /*37b40*/  IMAD.WIDE.U32 R158, R109, R164, RZ ;  /* 0x000000a46d9e7225 */ /* 0x000fc800078e00ff */
[----:B------:R-:W-:Y:S02]  /*37b50*/  IMAD.SHL.U32 R170, R145, 0x2, RZ ;  /* 0x0000000291aa7824 */ /* 0x000fe400078e00ff */
[----:B------:R-:W-:Y:S01]  /*37b60*/  IMAD.WIDE.U32.X R146, R162, R123, R146, P2 ;  /* 0x0000007ba2927225 */ /* 0x000fe200010e0492 */
[----:B------:R-:W-:Y:S02]  /*37b70*/  IADD3 R123, P5, PT, R158, R150, RZ ;  /* 0x000000969e7b7210 */ /* 0x000fe40007fbe0ff */
        /* <DEDUP_REMOVED lines=8> */
[----:B------:R-:W-:-:S03]  /*37c00*/  IADD3 R166, P4, PT, R125, R166, RZ ;  /* 0x000000a67da67210 */ /* 0x000fc60007f9e0ff */
[----:B------:R-:W-:Y:S01]  /*37c10*/  IMAD.MOV.U32 R160, RZ, RZ, R157 ;  /* 0x000000ffffa07224 */ /* 0x000fe200078e009d */
[----:B------:R-:W-:Y:S01]  /*37c20*/  IADD3.X R119, P4, PT, R119, R176, RZ, P4, !PT ;  /* 0x000000b077777210 */ /* 0x000fe2000279e4ff */
[----:B------:R-:W-:-:S03]  /*37c30*/  IMAD.WIDE.U32 R154, R109, R170, RZ ;  /* 0x000000aa6d9a7225 */ /* 0x000fc600078e00ff */
[----:B------:R-:W-:Y:S01]  /*37c40*/  IADD3.X R142, P3, P4, R150, R138, R142, P4, P3 ;  /* 0x0000008a968e7210 */ /* 0x000fe2000246648e */
[----:B------:R-:W-:Y:S01]  /*37c50*/  IMAD.X R145, RZ, RZ, RZ, P2 ;  /* 0x000000ffff917224 */ /* 0x000fe200010e06ff */
[----:B------:R-:W-:Y:S01]  /*37c60*/  IADD3 R125, P2, PT, R129, R144, RZ ;  /* 0x00000090817d7210 */ /* 0x000fe20007f5e0ff */
[----:B------:R-:W-:Y:S01]  /*37c70*/  IMAD.WIDE.U32.X R160, R162, R111, R160, P6 ;  /* 0x0000006fa2a07225 */ /* 0x000fe200030e04a0 */
[----:B------:R-:W-:Y:S02]  /*37c80*/  IADD3 R121, P6, PT, R155, R152, RZ ;  /* 0x000000989b797210 */ /* 0x000fe40007fde0ff */
[----:B------:R-:W-:Y:S01]  /*37c90*/  MOV R144, R153 ;  /* 0x0000009900907202 */ /* 0x000fe20000000f00 */
[----:B------:R-:W-:Y:S01]  /*37ca0*/  IMAD.WIDE.U32.X R132, R111, R111, R132, P1 ;  /* 0x0000006f6f847225 */ /* 0x000fe200008e0484 */
[----:B------:R-:W-:Y:S02]  /*37cb0*/  IADD3.X R156, P2, PT, R156, R115, RZ, P2, !PT ;  /* 0x000000739c9c7210 */ /* 0x000fe4000175e4ff */
[----:B------:R-:W-:Y:S01]  /*37cc0*/  IADD3 R109, P1, PT, R123, R136, RZ ;  /* 0x000000887b6d7210 */ /* 0x000fe20007f3e0ff */
[----:B------:R-:W-:Y:S01]  /*37cd0*/  IMAD.WIDE.U32.X R144, R168, R111, R144, P6 ;  /* 0x0000006fa8907225 */ /* 0x000fe200030e0490 */
[----:B------:R-:W-:-:S02]  /*37ce0*/  IADD3.X R138, P5, PT, R127, R158, RZ, P5, !PT ;  /* 0x0000009e7f8a7210 */ /* 0x000fc40002fbe4ff */
[----:B------:R-:W-:Y:S01]  /*37cf0*/  IADD3.X R127, PT, PT, R151, R139, R143, P3, P4 ;  /* 0x0000008b977f7210 */ /* 0x000fe20001fe848f */
[----:B------:R-:W-:Y:S01]  /*37d00*/  IMAD.WIDE.U32 R152, R103, R164, RZ ;  /* 0x000000a467987225 */ /* 0x000fe200078e00ff */
[----:B------:R-:W-:Y:S02]  /*37d10*/  IADD3.X R111, P2, P4, R134, R140, R146, P2, P0 ;  /* 0x0000008c866f7210 */ /* 0x000fe40001440492 */
[----:B------:R-:W-:Y:S01]  /*37d20*/  IADD3.X R113, P1, PT, R138, R113, RZ, P1, !PT ;  /* 0x000000718a717210 */ /* 0x000fe20000f3e4ff */
[----:B------:R-:W-:Y:S01]  /*37d30*/  IMAD.WIDE.U32 R136, R101, R164, RZ ;  /* 0x000000a465887225 */ /* 0x000fe200078e00ff */
[----:B------:R-:W-:Y:S02]  /*37d40*/  SHF.L.W.U32.HI R186, R119, 0xd, R142 ;  /* 0x0000000d77ba7819 */ /* 0x000fe40000010e8e */
[----:B------:R-:W-:Y:S01]  /*37d50*/  IADD3.X R140, PT, PT, R135, R141, R147, P2, P4 ;  /* 0x0000008d878c7210 */ /* 0x000fe200017e8493 */
[----:B------:R-:W-:Y:S01]  /*37d60*/  IMAD.WIDE.U32 R134, R103, R170, RZ ;  /* 0x000000aa67867225 */ /* 0x000fe200078e00ff */
[----:B------:R-:W-:-:S02]  /*37d70*/  IADD3.X R146, P1, P5, R130, R160, R148, P1, P5 ;  /* 0x000000a082927210 */ /* 0x000fc40000d2a494 */
[----:B------:R-:W-:Y:S01]  /*37d80*/  SHF.L.W.U32.HI R127, R142, 0xd, R127 ;  /* 0x0000000d8e7f7819 */ /* 0x000fe20000010e7f */
[----:B------:R-:W-:Y:S01]  /*37d90*/  IMAD.WIDE.U32 R152, P6, R162, R101, R152 ;  /* 0x00000065a2987225 */ /* 0x000fe200078c0098 */
[----:B------:R-:W-:Y:S02]  /*37da0*/  IADD3 R186, P4, PT, R186, R125, RZ ;  /* 0x0000007dbaba7210 */ /* 0x000fe40007f9e0ff */
[----:B------:R-:W-:Y:S01]  /*37db0*/  IADD3.X R148, PT, PT, R131, R161, R149, P1, P5 ;  /* 0x000000a183947210 */ /* 0x000fe20000fea495 */
[----:B------:R-:W-:Y:S01]  /*37dc0*/  IMAD.WIDE.U32 R130, P2, R168, R101, R134 ;  /* 0x00000065a8827225 */ /* 0x000fe20007840086 */
[----:B------:R-:W-:Y:S02]  /*37dd0*/  IADD3.X R127, P4, PT, R127, R156, RZ, P4, !PT ;  /* 0x0000009c7f7f7210 */ /* 0x000fe4000279e4ff */
[----:B------:R-:W-:Y:S01]  /*37de0*/  IADD3 R155, P0, PT, R136, R154, RZ ;  /* 0x0000009a889b7210 */ /* 0x000fe20007f1e0ff */
[----:B------:R-:W-:Y:S01]  /*37df0*/  IMAD.WIDE.U32 R138, R107, R164, RZ ;  /* 0x000000a46b8a7225 */ /* 0x000fe200078e00ff */
[----:B------:R-:W-:-:S02]  /*37e00*/  IADD3 R150, P3, PT, R137, R152, RZ ;  /* 0x0000009889967210 */ /* 0x000fc40007f7e0ff */
[----:B------:R-:W-:Y:S01]  /*37e10*/  IADD3.X R136, P4, PT, RZ, R111, RZ, P4, !PT ;  /* 0x0000006fff887210 */ /* 0x000fe2000279e4ff */
[----:B------:R-:W-:Y:S01]  /*37e20*/  IMAD.WIDE.U32 R134, R101, R170, RZ ;  /* 0x000000aa65867225 */ /* 0x000fe200078e00ff */
[----:B------:R-:W-:-:S03]  /*37e30*/  LOP3.LUT R167, R119, 0x7ffff, RZ, 0xc0, !PT ;  /* 0x0007ffff77a77812 */ /* 0x000fc600078ec0ff */
[----:B------:R-:W-:Y:S01]  /*37e40*/  IMAD.X R137, RZ, RZ, RZ, P2 ;  /* 0x000000ffff897224 */ /* 0x000fe200010e06ff */
[----:B------:R-:W-:Y:S01]  /*37e50*/  IADD3 R142, P2, PT, R155, R128, RZ ;  /* 0x000000809b8e7210 */ /* 0x000fe20007f5e0ff */
[----:B------:R-:W-:Y:S01]  /*37e60*/  IMAD.WIDE.U32 R138, P5, R162, R105, R138 ;  /* 0x00000069a28a7225 */ /* 0x000fe200078a008a */
[----:B------:R-:W-:Y:S02]  /*37e70*/  MOV R128, R153 ;  /* 0x0000009900807202 */ /* 0x000fe40000000f00 */
[----:B------:R-:W-:Y:S01]  /*37e80*/  IADD3 R101, P1, PT, R134, R56, RZ ;  /* 0x0000003886657210 */ /* 0x000fe20007f3e0ff */
[----:B------:R-:W-:Y:S01]  /*37e90*/  IMAD.WIDE.U32 R164, R105, R164, RZ ;  /* 0x000000a469a47225 */ /* 0x000fe200078e00ff */
[----:B------:R-:W-:-:S03]  /*37ea0*/  SHF.L.W.U32.HI R56, R127, 0xd, R136 ;  /* 0x0000000d7f387819 */ /* 0x000fc60000010e88 */
[----:B------:R-:W-:Y:S01]  /*37eb0*/  IMAD.X R129, RZ, RZ, RZ, P6 ;  /* 0x000000ffff817224 */ /* 0x000fe200030e06ff */
[----:B------:R-:W-:Y:S01]  /*37ec0*/  IADD3 R111, P6, PT, R165, R138, RZ ;  /* 0x0000008aa56f7210 */ /* 0x000fe20007fde0ff */
[----:B------:R-:W-:Y:S01]  /*37ed0*/  IMAD.X R105, RZ, RZ, R140, P4 ;  /* 0x000000ffff697224 */ /* 0x000fe200020e068c */
[----:B------:R-:W-:Y:S01]  /*37ee0*/  IADD3 R134, P4, PT, R101, R164, RZ ;  /* 0x000000a465867210 */ /* 0x000fe20007f9e0ff */
[----:B------:R-:W-:Y:S01]  /*37ef0*/  IMAD.WIDE.U32.X R128, R162, R103, R128, P3 ;  /* 0x00000067a2807225 */ /* 0x000fe200018e0480 */
[----:B------:R-:W-:Y:S02]  /*37f00*/  IADD3 R109, P3, PT, R56, R109, RZ ;  /* 0x0000006d386d7210 */ /* 0x000fe40007f7e0ff */
[----:B------:R-:W-:Y:S01]  /*37f10*/  SHF.L.W.U32.HI R56, R136, 0xd, R105 ;  /* 0x0000000d88387819 */ /* 0x000fe20000010e69 */
[----:B------:R-:W-:Y:S01]  /*37f20*/  IMAD.X R141, RZ, RZ, RZ, P5 ;  /* 0x000000ffff8d7224 */ /* 0x000fe200028e06ff */
[----:B------:R-:W-:Y:S01]  /*37f30*/  IADD3 R172, P5, PT, R135, R130, RZ ;  /* 0x0000008287ac7210 */ /* 0x000fe20007fbe0ff */
[----:B------:R-:W-:Y:S01]  /*37f40*/  IMAD.MOV.U32 R140, RZ, RZ, R139 ;  /* 0x000000ffff8c7224 */ /* 0x000fe200078e008b */
[----:B------:R-:W-:Y:S01]  /*37f50*/  IADD3.X R56, P3, PT, R56, R113, RZ, P3, !PT ;  /* 0x0000007138387210 */ /* 0x000fe20001f7e4ff */
[----:B------:R-:W-:Y:S01]  /*37f60*/  IMAD.MOV.U32 R136, RZ, RZ, R131 ;  /* 0x000000ffff887224 */ /* 0x000fe200078e0083 */
[----:B------:R-:W-:Y:S01]  /*37f70*/  IADD3.X R130, P0, PT, R121, R150, RZ, P0, !PT ;  /* 0x0000009679827210 */ /* 0x000fe2000071e4ff */
[----:B------:R-:W-:Y:S01]  /*37f80*/  IMAD.WIDE.U32.X R162, R162, R107, R140, P6 ;  /* 0x0000006ba2a27225 */ /* 0x000fe200030e048c */
[----:B------:R-:W-:-:S02]  /*37f90*/  LEA.HI.X R101, P3, R105, R146, RZ, 0xd, P3 ;  /* 0x0000009269657211 */ /* 0x000fc40001876cff */
[----:B------:R-:W-:Y:S01]  /*37fa0*/  LOP3.LUT R105, R56, 0x7ffff, RZ, 0xc0, !PT ;  /* 0x0007ffff38697812 */ /* 0x000fe200078ec0ff */
[----:B------:R-:W-:Y:S01]  /*37fb0*/  IMAD.WIDE.U32.X R136, R168, R103, R136, P5 ;  /* 0x00000067a8887225 */ /* 0x000fe200028e0488 */
[----:B------:R-:W-:Y:S02]  /*37fc0*/  IADD3.X R172, P1, PT, R57, R172, RZ, P1, !PT ;  /* 0x000000ac39ac7210 */ /* 0x000fe40000f3e4ff */
[----:B------:R-:W-:Y:S01]  /*37fd0*/  IADD3.X R117, P2, PT, R130, R117, RZ, P2, !PT ;  /* 0x0000007582757210 */ /* 0x000fe2000175e4ff */
[----:B------:R-:W-:Y:S01]  /*37fe0*/  IMAD.WIDE.U32 R188, R109, R122, RZ ;  /* 0x0000007a6dbc7225 */ /* 0x000fe200078e00ff */
[----:B------:R-:W-:Y:S02]  /*37ff0*/  SHF.L.W.U32.HI R139, R56, 0xd, R101 ;  /* 0x0000000d388b7819 */ /* 0x000fe40000010e65 */
[----:B------:R-:W-:Y:S01]  /*38000*/  IADD3.X R130, PT, PT, RZ, R148, RZ, P3, !PT ;  /* 0x00000094ff827210 */ /* 0x000fe20001ffe4ff */
[----:B------:R-:W-:Y:S01]  /*38010*/  IMAD.WIDE.U32 R56, R105, R122, RZ ;  /* 0x0000007a69387225 */ /* 0x000fe200078e00ff */
[----:B------:R-:W-:-:S02]  /*38020*/  IADD3.X R103, P0, P2, R58, R128, R144, P2, P0 ;  /* 0x000000803a677210 */ /* 0x000fc40001200490 */
[----:B------:R-:W-:Y:S01]  /*38030*/  IADD3.X R172, P4, PT, R172, R111, RZ, P4, !PT ;  /* 0x0000006facac7210 */ /* 0x000fe2000279e4ff */
[----:B------:R-:W-:Y:S01]  /*38040*/  IMAD.WIDE.U32 R152, R109, R55, RZ ;  /* 0x000000376d987225 */ /* 0x000fe200078e00ff */
[----:B------:R-:W-:Y:S02]  /*38050*/  IADD3 R139, P3, PT, R139, R142, RZ ;  /* 0x0000008e8b8b7210 */ /* 0x000fe40007f7e0ff */
[----:B------:R-:W-:Y:S01]  /*38060*/  SHF.L.W.U32.HI R58, R101, 0xd, R130 ;  /* 0x0000000d653a7819 */ /* 0x000fe20000010e82 */
[----:B------:R-:W-:Y:S01]  /*38070*/  IMAD.WIDE.U32 R164, R109, R124, RZ ;  /* 0x0000007c6da47225 */ /* 0x000fe200078e00ff */
[----:B------:R-:W-:Y:S02]  /*38080*/  IADD3.X R113, PT, PT, R59, R129, R145, P0, P2 ;  /* 0x000000813b717210 */ /* 0x000fe400007e4491 */
[----:B------:R-:W-:Y:S01]  /*38090*/  IADD3.X R111, P1, P4, R162, R136, R132, P4, P1 ;  /* 0x00000088a26f7210 */ /* 0x000fe20002422484 */
[----:B------:R-:W-:Y:S01]  /*380a0*/  IMAD.WIDE.U32 R56, P0, R109, R52, R56 ;  /* 0x000000346d387225 */ /* 0x000fe20007800038 */
[----:B------:R-:W-:-:S02]  /*380b0*/  IADD3.X R138, P3, PT, R58, R117, RZ, P3, !PT ;  /* 0x000000753a8a7210 */ /* 0x000fc40001f7e4ff */
[----:B------:R-:W-:Y:S01]  /*380c0*/  IADD3.X R121, PT, PT, R163, R137, R133, P1, P4 ;  /* 0x00000089a3797210 */ /* 0x000fe20000fe8485 */
[----:B------:R-:W-:Y:S01]  /*380d0*/  IMAD.WIDE.U32 R128, R105, R126, RZ ;  /* 0x0000007e69807225 */ /* 0x000fe200078e00ff */
[----:B------:R-:W-:Y:S02]  /*380e0*/  LEA.HI.X R101, P1, R130, R103, RZ, 0xd, P3 ;  /* 0x0000006782657211 */ /* 0x000fe40001836cff */
[----:B------:R-:W-:Y:S01]  /*380f0*/  IADD3 R117, P3, PT, R189, R56, RZ ;  /* 0x00000038bd757210 */ /* 0x000fe20007f7e0ff */
[----:B------:R-:W-:Y:S01]  /*38100*/  IMAD.X R59, RZ, RZ, RZ, P0 ;  /* 0x000000ffff3b7224 */ /* 0x000fe200000e06ff */
[C---:B------:R-:W-:Y:S01]  /*38110*/  SHF.L.W.U32.HI R123, R138.reuse, 0xd, R101 ;  /* 0x0000000d8a7b7819 */ /* 0x040fe20000010e65 */
[----:B------:R-:W-:Y:S01]  /*38120*/  IMAD.MOV.U32 R58, RZ, RZ, R57 ;  /* 0x000000ffff3a7224 */ /* 0x000fe200078e0039 */
[----:B------:R-:W-:Y:S01]  /*38130*/  LOP3.LUT R125, R138, 0x7ffff, RZ, 0xc0, !PT ;  /* 0x0007ffff8a7d7812 */ /* 0x000fe200078ec0ff */
[----:B------:R-:W-:-:S04]  /*38140*/  IMAD.WIDE.U32 R56, P0, R109, R197, R128 ;  /* 0x000000c56d387225 */ /* 0x000fc80007800080 */
[----:B------:R-:W-:-:S04]  /*38150*/  IMAD.WIDE.U32 R128, R105, R55, RZ ;  /* 0x0000003769807225 */ /* 0x000fc800078e00ff */
[----:B------:R-:W-:-:S04]  /*38160*/  IMAD.WIDE.U32 R130, R105, R124, RZ ;  /* 0x0000007c69827225 */ /* 0x000fc800078e00ff */
[----:B------:R-:W-:-:S04]  /*38170*/  IMAD.WIDE.U32 R162, R109, R126, RZ ;  /* 0x0000007e6da27225 */ /* 0x000fc800078e00ff */
[----:B------:R-:W-:Y:S01]  /*38180*/  IMAD.X R159, RZ, RZ, RZ, P0 ;  /* 0x000000ffff9f7224 */ /* 0x000fe200000e06ff */
[----:B------:R-:W-:Y:S01]  /*38190*/  IADD3 R115, P4, PT, R163, R56, RZ ;  /* 0x00000038a3737210 */ /* 0x000fe20007f9e0ff */
[----:B------:R-:W-:-:S04]  /*381a0*/  IMAD.WIDE.U32 R132, R105, R46, RZ ;  /* 0x0000002e69847225 */ /* 0x000fc800078e00ff */
[----:B------:R-:W-:-:S04]  /*381b0*/  IMAD.WIDE.U32 R128, P0, R109, R196, R128 ;  /* 0x000000c46d807225 */ /* 0x000fc80007800080 */
[----:B------:R-:W-:Y:S01]  /*381c0*/  IMAD.WIDE.U32 R130, P2, R109, R54, R130 ;  /* 0x000000366d827225 */ /* 0x000fe20007840082 */
[----:B------:R-:W-:Y:S02]  /*381d0*/  IADD3 R107, P6, PT, R153, R128, RZ ;  /* 0x00000080996b7210 */ /* 0x000fe40007fde0ff */
[----:B------:R-:W-:Y:S01]  /*381e0*/  MOV R144, R129 ;  /* 0x0000008100907202 */ /* 0x000fe20000000f00 */
[----:B------:R-:W-:Y:S01]  /*381f0*/  IMAD.MOV.U32 R158, RZ, RZ, R57 ;  /* 0x000000ffff9e7224 */ /* 0x000fe200078e0039 */
[----:B------:R-:W-:Y:S01]  /*38200*/  IADD3.X R157, PT, PT, RZ, RZ, RZ, P2, !PT ;  /* 0x000000ffff9d7210 */ /* 0x000fe200017fe4ff */
[----:B------:R-:W-:Y:S01]  /*38210*/  IMAD.X R145, RZ, RZ, RZ, P0 ;  /* 0x000000ffff917224 */ /* 0x000fe200000e06ff */
[----:B------:R-:W-:Y:S01]  /*38220*/  IADD3.X R128, PT, PT, RZ, R113, RZ, P1, !PT ;  /* 0x00000071ff807210 */ /* 0x000fe20000ffe4ff */
[----:B------:R-:W-:Y:S01]  /*38230*/  IMAD.WIDE.U32 R56, P0, R109, R49, R132 ;  /* 0x000000316d387225 */ /* 0x000fe20007800084 */
[----:B------:R-:W-:Y:S02]  /*38240*/  IADD3 R103, P5, PT, R165, R130, RZ ;  /* 0x00000082a5677210 */ /* 0x000fe40007fbe0ff */
[----:B------:R-:W-:Y:S01]  /*38250*/  SHF.L.W.U32.HI R101, R101, 0xd, R128 ;  /* 0x0000000d65657819 */ /* 0x000fe20000010e80 */
[----:B------:R-:W-:-:S04]  /*38260*/  IMAD.WIDE.U32 R140, R109, R46, RZ ;  /* 0x0000002e6d8c7225 */ /* 0x000fc800078e00ff */
[----:B------:R-:W-:Y:S01]  /*38270*/  IMAD.WIDE.U32 R170, R46, 0x13, RZ ;  /* 0x000000132eaa7825 */ /* 0x000fe200078e00ff */
[----:B------:R-:W-:-:S03]  /*38280*/  IADD3 R109, P2, PT, R141, R56, RZ ;  /* 0x000000388d6d7210 */ /* 0x000fc60007f5e0ff */
[----:B------:R-:W-:Y:S02]  /*38290*/  IMAD R129, R49, 0x13, RZ ;  /* 0x0000001331817824 */ /* 0x000fe400078e02ff */
[----:B------:R-:W-:Y:S01]  /*382a0*/  IMAD.X R143, RZ, RZ, RZ, P0 ;  /* 0x000000ffff8f7224 */ /* 0x000fe200000e06ff */
[----:B------:R-:W-:Y:S01]  /*382b0*/  IADD3 R123, P0, PT, R123, R134, RZ ;  /* 0x000000867b7b7210 */ /* 0x000fe20007f1e0ff */
[----:B------:R-:W-:Y:S02]  /*382c0*/  IMAD.MOV.U32 R156, RZ, RZ, R131 ;  /* 0x000000ffff9c7224 */ /* 0x000fe400078e0083 */
[----:B------:R-:W-:Y:S01]  /*382d0*/  IMAD.MOV.U32 R142, RZ, RZ, R57 ;  /* 0x000000ffff8e7224 */ /* 0x000fe200078e0039 */
[----:B------:R-:W-:Y:S01]  /*382e0*/  IADD3.X R172, P0, PT, R101, R172, RZ, P0, !PT ;  /* 0x000000ac65ac7210 */ /* 0x000fe2000071e4ff */
[----:B------:R-:W-:-:S03]  /*382f0*/  IMAD.WIDE.U32 R56, R125, R170, RZ ;  /* 0x000000aa7d387225 */ /* 0x000fc600078e00ff */
[----:B------:R-:W-:Y:S01]  /*38300*/  LEA.HI.X R153, P0, R128, R111, RZ, 0xd, P0 ;  /* 0x0000006f80997211 */ /* 0x000fe20000016cff */
[----:B------:R-:W-:-:S03]  /*38310*/  IMAD.WIDE.U32 R134, R125, R122, RZ ;  /* 0x0000007a7d867225 */ /* 0x000fc600078e00ff */
[----:B------:R-:W-:Y:S01]  /*38320*/  SHF.L.W.U32.HI R119, R172, 0xd, R153 ;  /* 0x0000000dac777819 */ /* 0x000fe20000010e99 */
[----:B------:R-:W-:-:S04]  /*38330*/  IMAD.WIDE.U32 R130, R125, R126, RZ ;  /* 0x0000007e7d827225 */ /* 0x000fc800078e00ff */
[----:B------:R-:W-:Y:S02]  /*38340*/  IMAD.IADD R141, R171, 0x1, R129 ;  /* 0x00000001ab8d7824 */ /* 0x000fe400078e0281 */
[----:B------:R-:W-:-:S04]  /*38350*/  IMAD.WIDE.U32.X R58, R105, R52, R58, P3 ;  /* 0x00000034693a7225 */ /* 0x000fc800018e043a */
[----:B------:R-:W-:-:S04]  /*38360*/  IMAD.WIDE.U32.X R142, R105, R49, R142, P2 ;  /* 0x00000031698e7225 */ /* 0x000fc800010e048e */
[----:B------:R-:W-:-:S04]  /*38370*/  IMAD.WIDE.U32 R56, P1, R141, R139, R56 ;  /* 0x0000008b8d387225 */ /* 0x000fc80007820038 */
        /* <DEDUP_REMOVED lines=9> */
[----:B------:R-:W-:Y:S01]  /*38410*/  IMAD.X R129, RZ, RZ, RZ, P2 ;  /* 0x000000ffff817224 */ /* 0x000fe200010e06ff */
[----:B------:R-:W-:Y:S01]  /*38420*/  IADD3 R101, P2, PT, R149, R130, RZ ;  /* 0x0000008295657210 */ /* 0x000fe20007f5e0ff */
[----:B------:R-:W-:Y:S01]  /*38430*/  IMAD.WIDE.U32.X R158, R105, R197, R158, P4 ;  /* 0x000000c5699e7225 */ /* 0x000fe200020e049e */
[----:B------:R-:W-:-:S03]  /*38440*/  LOP3.LUT R133, R172, 0x7ffff, RZ, 0xc0, !PT ;  /* 0x0007ffffac857812 */ /* 0x000fc600078ec0ff */
[----:B------:R-:W-:-:S04]  /*38450*/  IMAD.WIDE.U32.X R156, R105, R54, R156, P5 ;  /* 0x00000036699c7225 */ /* 0x000fc800028e049c */
[----:B------:R-:W-:Y:S02]  /*38460*/  IMAD.MOV.U32 R160, RZ, RZ, R57 ;  /* 0x000000ffffa07224 */ /* 0x000fe400078e0039 */
[----:B------:R-:W-:Y:S02]  /*38470*/  IMAD.MOV.U32 R146, RZ, RZ, R131 ;  /* 0x000000ffff927224 */ /* 0x000fe400078e0083 */
[----:B------:R-:W-:-:S04]  /*38480*/  IMAD.WIDE.U32 R56, R139, R122, RZ ;  /* 0x0000007a8b387225 */ /* 0x000fc800078e00ff */
[----:B------:R-:W-:Y:S01]  /*38490*/  IMAD.WIDE.U32 R168, P4, R139, R54, R168 ;  /* 0x000000368ba87225 */ /* 0x000fe200078800a8 */
[----:B------:R-:W-:-:S03]  /*384a0*/  IADD3 R113, P3, PT, R57, R134, RZ ;  /* 0x0000008639717210 */ /* 0x000fc60007f7e0ff */
[----:B------:R-:W-:-:S04]  /*384b0*/  IMAD.WIDE.U32 R150, P5, R139, R196, R150 ;  /* 0x000000c48b967225 */ /* 0x000fc800078a0096 */
[----:B------:R-:W-:Y:S01]  /*384c0*/  IMAD.WIDE.U32 R130, R139, R124, RZ ;  /* 0x0000007c8b827225 */ /* 0x000fe200078e00ff */
[----:B------:R-:W-:-:S03]  /*384d0*/  IADD3.X R137, PT, PT, RZ, RZ, RZ, P5, !PT ;  /* 0x000000ffff897210 */ /* 0x000fc60002ffe4ff */
[----:B------:R-:W-:-:S04]  /*384e0*/  IMAD.WIDE.U32 R138, R139, R55, RZ ;  /* 0x000000378b8a7225 */ /* 0x000fc800078e00ff */
[----:B------:R-:W-:Y:S01]  /*384f0*/  IMAD.WIDE.U32 R154, R55, 0x13, RZ ;  /* 0x00000013379a7825 */ /* 0x000fe200078e00ff */
[----:B------:R-:W-:-:S03]  /*38500*/  IADD3 R57, P5, PT, R139, R150, RZ ;  /* 0x000000968b397210 */ /* 0x000fc60007fbe0ff */
        /* <DEDUP_REMOVED lines=10> */
[----:B------:R-:W-:Y:S01]  /*385b0*/  IMAD.MOV.U32 R134, RZ, RZ, R169 ;  /* 0x000000ffff867224 */ /* 0x000fe200078e00a9 */
[----:B------:R-:W-:Y:S01]  /*385c0*/  LOP3.LUT R153, R127, 0x7ffff, RZ, 0xc0, !PT ;  /* 0x0007ffff7f997812 */ /* 0x000fe200078ec0ff */
[----:B------:R-:W-:-:S04]  /*385d0*/  IMAD.WIDE.U32 R150, P0, R149, R123, R150 ;  /* 0x0000007b95967225 */ /* 0x000fc80007800096 */
[----:B------:R-:W-:-:S04]  /*385e0*/  IMAD.WIDE.U32 R154, R123, R154, RZ ;  /* 0x0000009a7b9a7225 */ /* 0x000fc800078e00ff */
[----:B------:R-:W-:-:S04]  /*385f0*/  IMAD.WIDE.U32 R176, R133, R170, RZ ;  /* 0x000000aa85b07225 */ /* 0x000fc800078e00ff */
[----:B------:R-:W-:-:S04]  /*38600*/  IMAD.WIDE.U32 R168, R133, R122, RZ ;  /* 0x0000007a85a87225 */ /* 0x000fc800078e00ff */
[----:B------:R-:W-:Y:S02]  /*38610*/  IMAD.X R175, RZ, RZ, RZ, P0 ;  /* 0x000000ffffaf7224 */ /* 0x000fe400000e06ff */
[----:B------:R-:W-:Y:S01]  /*38620*/  IMAD.WIDE.U32 R166, R119, 0x13, R166 ;  /* 0x0000001377a67825 */ /* 0x000fe200078e00a6 */
[----:B------:R-:W-:-:S03]  /*38630*/  IADD3 R119, P0, PT, R155, R150, RZ ;  /* 0x000000969b777210 */ /* 0x000fc60007f1e0ff */
[----:B------:R-:W-:Y:S02]  /*38640*/  IMAD.MOV.U32 R174, RZ, RZ, R151 ;  /* 0x000000ffffae7224 */ /* 0x000fe400078e0097 */
[----:B------:R-:W-:-:S04]  /*38650*/  IMAD.WIDE.U32.X R160, R125, R141, R160, P1 ;  /* 0x0000008d7da07225 */ /* 0x000fc800008e04a0 */
[----:B------:R-:W-:-:S04]  /*38660*/  IMAD.WIDE.U32.X R128, R125, R52, R128, P3 ;  /* 0x000000347d807225 */ /* 0x000fc800018e0480 */
[----:B------:R-:W-:-:S04]  /*38670*/  IMAD.WIDE.U32 R150, R123, R170, RZ ;  /* 0x000000aa7b967225 */ /* 0x000fc800078e00ff */
        /* <DEDUP_REMOVED lines=8> */
[----:B------:R-:W-:Y:S02]  /*38700*/  IMAD R213, R121, 0x13, RZ ;  /* 0x0000001379d57824 */ /* 0x000fe400078e02ff */
[----:B------:R-:W-:-:S04]  /*38710*/  IMAD.WIDE.U32.X R134, R125, R54, R134, P4 ;  /* 0x000000367d867225 */ /* 0x000fc800020e0486 */
[----:B------:R-:W-:Y:S02]  /*38720*/  IMAD.MOV.U32 R182, RZ, RZ, R169 ;  /* 0x000000ffffb67224 */ /* 0x000fe400078e00a9 */
[----:B------:R-:W-:-:S04]  /*38730*/  IMAD.WIDE.U32 R184, P3, R123, R197, R184 ;  /* 0x000000c57bb87225 */ /* 0x000fc800078600b8 */
[----:B------:R-:W-:-:S04]  /*38740*/  IMAD.WIDE.U32 R180, P4, R123, R54, R180 ;  /* 0x000000367bb47225 */ /* 0x000fc800078800b4 */
[----:B------:R-:W-:-:S04]  /*38750*/  IMAD.WIDE.U32 R168, R123, R126, RZ ;  /* 0x0000007e7ba87225 */ /* 0x000fc800078e00ff */
[----:B------:R-:W-:-:S04]  /*38760*/  IMAD.WIDE.U32 R122, R123, R124, RZ ;  /* 0x0000007c7b7a7225 */ /* 0x000fc800078e00ff */
[----:B------:R-:W-:Y:S02]  /*38770*/  IMAD.IADD R213, R167, 0x1, R213 ;  /* 0x00000001a7d57824 */ /* 0x000fe400078e02d5 */
[----:B------:R-:W-:Y:S01]  /*38780*/  IMAD.WIDE.U32.X R136, R125, R196, R136, P5 ;  /* 0x000000c47d887225 */ /* 0x000fe200028e0488 */
[----:B------:R-:W-:-:S03]  /*38790*/  IADD3 R121, P5, PT, R123, R180, RZ ;  /* 0x000000b47b797210 */ /* 0x000fc60007fbe0ff */
[----:B------:R-:W-:Y:S01]  /*387a0*/  IMAD.X R179, RZ, RZ, RZ, P3 ;  /* 0x000000ffffb37224 */ /* 0x000fe200018e06ff */
[----:B------:R-:W-:Y:S01]  /*387b0*/  LEA.HI R123, P3, R213, R186, RZ, 0xd ;  /* 0x000000bad57b7211 */ /* 0x000fe200078768ff */
[----:B------:R-:W-:Y:S01]  /*387c0*/  IMAD.WIDE.U32.X R146, R125, R197, R146, P2 ;  /* 0x000000c57d927225 */ /* 0x000fe200010e0492 */
[----:B------:R-:W-:Y:S02]  /*387d0*/  IADD3 R131, P2, PT, R151, R176, RZ ;  /* 0x000000b097837210 */ /* 0x000fe40007f5e0ff */
[----:B------:R-:W-:Y:S01]  /*387e0*/  LOP3.LUT R213, R213, 0x7ffff, RZ, 0xc0, !PT ;  /* 0x0007ffffd5d57812 */ /* 0x000fe200078ec0ff */
[----:B------:R-:W-:-:S04]  /*387f0*/  IMAD.WIDE.U32 R192, R53, R166, RZ ;  /* 0x000000a635c07225 */ /* 0x000fc800078e00ff */
[----:B------:R-:W-:Y:S02]  /*38800*/  IMAD.MOV.U32 R176, RZ, RZ, R181 ;  /* 0x000000ffffb07224 */ /* 0x000fe400078e00b5 */
[----:B------:R-:W-:-:S04]  /*38810*/  IMAD.WIDE.U32 R190, R166, R124, RZ ;  /* 0x0000007ca6be7225 */ /* 0x000fc800078e00ff */
[----:B------:R-:W-:-:S04]  /*38820*/  IMAD.WIDE.U32 R180, R123, R126, RZ ;  /* 0x0000007e7bb47225 */ /* 0x000fc800078e00ff */
[----:B------:R-:W-:Y:S01]  /*38830*/  IMAD.MOV.U32 R172, RZ, RZ, R177 ;  /* 0x000000ffffac7224 */ /* 0x000fe200078e00b1 */
[----:B------:R-:W-:Y:S01]  /*38840*/  IADD3.X R177, PT, PT, RZ, RZ, RZ, P4, !PT ;  /* 0x000000ffffb17210 */ /* 0x000fe200027fe4ff */
[----:B------:R-:W-:Y:S01]  /*38850*/  IMAD.WIDE.U32.X R174, R133, R149, R174, P0 ;  /* 0x0000009585ae7225 */ /* 0x000fe200000e04ae */
[----:B------:R-:W-:-:S03]  /*38860*/  IADD3 R125, P4, PT, R169, R184, RZ ;  /* 0x000000b8a97d7210 */ /* 0x000fc60007f9e0ff */
[----:B------:R-:W-:-:S04]  /*38870*/  IMAD.WIDE.U32 R198, R49, R166, RZ ;  /* 0x000000a631c67225 */ /* 0x000fc800078e00ff */
[----:B------:R-:W-:Y:S02]  /*38880*/  IMAD.MOV.U32 R178, RZ, RZ, R185 ;  /* 0x000000ffffb27224 */ /* 0x000fe400078e00b9 */
[----:B------:R-:W-:-:S04]  /*38890*/  IMAD.WIDE.U32 R192, P0, R213, R50, R192 ;  /* 0x00000032d5c07225 */ /* 0x000fc800078000c0 */
[----:B------:R-:W-:Y:S01]  /*388a0*/  IMAD.WIDE.U32.X R182, R133, R52, R182, P1 ;  /* 0x0000003485b67225 */ /* 0x000fe200008e04b6 */
[----:B------:R-:W-:Y:S02]  /*388b0*/  IADD3 R155, P1, PT, R190, R180, RZ ;  /* 0x000000b4be9b7210 */ /* 0x000fe40007f3e0ff */
[----:B------:R-:W-:Y:S01]  /*388c0*/  IADD3.X R189, PT, PT, RZ, RZ, RZ, P0, !PT ;  /* 0x000000ffffbd7210 */ /* 0x000fe200007fe4ff */
[----:B------:R-:W-:-:S04]  /*388d0*/  IMAD.WIDE.U32 R184, R50, R166, RZ ;  /* 0x000000a632b87225 */ /* 0x000fc800078e00ff */
[----:B------:R-:W-:Y:S01]  /*388e0*/  IMAD.WIDE.U32 R186, R213, R124, RZ ;  /* 0x0000007cd5ba7225 */ /* 0x000fe200078e00ff */
[----:B------:R-:W-:-:S03]  /*388f0*/  IADD3 R50, P0, PT, R185, R192, RZ ;  /* 0x000000c0b9327210 */ /* 0x000fc60007f1e0ff */
[----:B------:R-:W-:-:S04]  /*38900*/  IMAD.WIDE.U32.X R172, R133, R141, R172, P2 ;  /* 0x0000008d85ac7225 */ /* 0x000fc800010e04ac */
[----:B------:R-:W-:-:S04]  /*38910*/  IMAD.WIDE.U32 R210, R51, R166, RZ ;  /* 0x000000a633d27225 */ /* 0x000fc800078e00ff */
[----:B------:R-:W-:Y:S01]  /*38920*/  IMAD.WIDE.U32.X R176, R133, R54, R176, P5 ;  /* 0x0000003685b07225 */ /* 0x000fe200028e04b0 */
[----:B------:R-:W-:-:S03]  /*38930*/  IADD3 R155, P5, PT, R155, R188, RZ ;  /* 0x000000bc9b9b7210 */ /* 0x000fc60007fbe0ff */
[----:B------:R-:W-:-:S04]  /*38940*/  IMAD.WIDE.U32 R198, P2, R213, R46, R198 ;  /* 0x0000002ed5c67225 */ /* 0x000fc800078400c6 */
[----:B------:R-:W-:Y:S01]  /*38950*/  IMAD.WIDE.U32.X R178, R133, R197, R178, P4 ;  /* 0x000000c585b27225 */ /* 0x000fe200020e04b2 */
[----:B------:R-:W-:-:S03]  /*38960*/  MOV R192, R199 ;  /* 0x000000c700c07202 */ /* 0x000fc60000000f00 */
[----:B------:R-:W-:-:S04]  /*38970*/  IMAD.WIDE.U32 R186, P4, R54, R166, R186 ;  /* 0x000000a636ba7225 */ /* 0x000fc800078800ba */
        /* <DEDUP_REMOVED lines=10> */
[----:B------:R-:W-:-:S04]  /*38a20*/  IMAD.WIDE.U32 R198, P6, R196, R166, R208 ;  /* 0x000000a6c4c67225 */ /* 0x000fc800078c00d0 */
[----:B------:R-:W-:Y:S01]  /*38a30*/  IMAD.X R153, RZ, RZ, R153, P3 ;  /* 0x000000ffff997224 */ /* 0x000fe200018e0699 */
[----:B------:R-:W-:Y:S01]  /*38a40*/  IADD3 R141, P3, PT, R191, R210, RZ ;  /* 0x000000d2bf8d7210 */ /* 0x000fe20007f7e0ff */
[----:B------:R-:W-:Y:S01]  /*38a50*/  IMAD.WIDE.U32 R166, R166, R55, RZ ;  /* 0x00000037a6a67225 */ /* 0x000fe200078e00ff */
[----:B------:R-:W-:-:S03]  /*38a60*/  IADD3.X R133, PT, PT, RZ, RZ, RZ, P6, !PT ;  /* 0x000000ffff857210 */ /* 0x000fc600037fe4ff */
[----:B------:R-:W-:Y:S02]  /*38a70*/  IMAD.MOV.U32 R208, RZ, RZ, R187 ;  /* 0x000000ffffd07224 */ /* 0x000fe400078e00bb */
[----:B------:R-:W-:-:S04]  /*38a80*/  IMAD.WIDE.U32 R186, R49, R123, RZ ;  /* 0x0000007b31ba7225 */ /* 0x000fc800078e00ff */
[----:B------:R-:W-:Y:S02]  /*38a90*/  IMAD.MOV.U32 R188, RZ, RZ, R211 ;  /* 0x000000ffffbc7224 */ /* 0x000fe400078e00d3 */
[----:B------:R-:W-:Y:S01]  /*38aa0*/  IMAD.X R209, RZ, RZ, RZ, P4 ;  /* 0x000000ffffd17224 */ /* 0x000fe200020e06ff */
[----:B------:R-:W-:Y:S01]  /*38ab0*/  IADD3 R155, P4, PT, R155, R132, RZ ;  /* 0x000000849b9b7210 */ /* 0x000fe20007f9e0ff */
[----:B------:R-:W-:Y:S01]  /*38ac0*/  IMAD.WIDE.U32.X R192, R213, R49, R192, P2 ;  /* 0x00000031d5c07225 */ /* 0x000fe200010e04c0 */
[----:B------:R-:W-:Y:S02]  /*38ad0*/  IADD3 R163, P2, PT, R167, R198, RZ ;  /* 0x000000c6a7a37210 */ /* 0x000fe40007f5e0ff */
[----:B------:R-:W-:Y:S01]  /*38ae0*/  IADD3 R154, P6, PT, R155, R154, RZ ;  /* 0x0000009a9b9a7210 */ /* 0x000fe20007fde0ff */
[----:B------:R-:W-:Y:S02]  /*38af0*/  IMAD.MOV.U32 R132, RZ, RZ, R199 ;  /* 0x000000ffff847224 */ /* 0x000fe400078e00c7 */
[----:B------:R-:W-:-:S04]  /*38b00*/  IMAD.WIDE.U32 R198, R51, R123, RZ ;  /* 0x0000007b33c67225 */ /* 0x000fc800078e00ff */
[----:B------:R-:W-:-:S04]  /*38b10*/  IMAD.WIDE.U32.X R188, R213, R51, R188, P3 ;  /* 0x00000033d5bc7225 */ /* 0x000fc800018e04bc */
[----:B------:R-:W-:-:S04]  /*38b20*/  IMAD.WIDE.U32 R186, P3, R153, R46, R186 ;  /* 0x0000002e99ba7225 */ /* 0x000fc800078600ba */
[----:B------:R-:W-:-:S04]  /*38b30*/  IMAD.WIDE.U32 R210, R46, R123, RZ ;  /* 0x0000007b2ed27225 */ /* 0x000fc800078e00ff */
[----:B------:R-:W-:-:S04]  /*38b40*/  IMAD.WIDE.U32.X R208, R213, R54, R208, P0 ;  /* 0x00000036d5d07225 */ /* 0x000fc800000e04d0 */
        /* <DEDUP_REMOVED lines=9> */
[----:B------:R-:W-:Y:S02]  /*38be0*/  IMAD.MOV.U32 R186, RZ, RZ, R199 ;  /* 0x000000ffffba7224 */ /* 0x000fe400078e00c7 */
[----:B------:R-:W-:-:S04]  /*38bf0*/  IMAD.WIDE.U32 R126, P0, R123, R197, R126 ;  /* 0x000000c57b7e7225 */ /* 0x000fc8000780007e */
[----:B------:R-:W-:-:S04]  /*38c00*/  IMAD.WIDE.U32 R198, R123, R124, RZ ;  /* 0x0000007c7bc67225 */ /* 0x000fc800078e00ff */
[----:B------:R-:W-:Y:S01]  /*38c10*/  IMAD.WIDE.U32.X R132, R153, R49, R132, P2 ;  /* 0x0000003199847225 */ /* 0x000fe200010e0484 */
[----:B------:R-:W-:-:S03]  /*38c20*/  IADD3 R126, P2, PT, R181, R126, RZ ;  /* 0x0000007eb57e7210 */ /* 0x000fc60007f5e0ff */
[----:B------:R-:W-:-:S04]  /*38c30*/  IMAD.WIDE.U32 R48, R153, R124, RZ ;  /* 0x0000007c99307225 */ /* 0x000fc800078e00ff */
[----:B------:R-:W-:-:S04]  /*38c40*/  IMAD.WIDE.U32.X R186, R153, R51, R186, P3 ;  /* 0x0000003399ba7225 */ /* 0x000fc800018e04ba */
[----:B------:R-:W-:Y:S01]  /*38c50*/  IMAD.X R167, RZ, RZ, RZ, P0 ;  /* 0x000000ffffa77224 */ /* 0x000fe200000e06ff */
[----:B------:R-:W-:Y:S01]  /*38c60*/  IADD3 R51, P0, PT, R166, R198, RZ ;  /* 0x000000c6a6337210 */ /* 0x000fe20007f1e0ff */
[----:B------:R-:W-:Y:S01]  /*38c70*/  IMAD.WIDE.U32 R180, R153, R55, RZ ;  /* 0x0000003799b47225 */ /* 0x000fe200078e00ff */
[----:B------:R-:W-:-:S03]  /*38c80*/  MOV R166, R127 ;  /* 0x0000007f00a67202 */ /* 0x000fc60000000f00 */
[----:B------:R-:W-:-:S04]  /*38c90*/  IMAD.WIDE.U32 R48, P3, R123, R54, R48 ;  /* 0x000000367b307225 */ /* 0x000fc80007860030 */
[----:B------:R-:W-:-:S04]  /*38ca0*/  IMAD.WIDE.U32.X R166, R153, R197, R166, P2 ;  /* 0x000000c599a67225 */ /* 0x000fc800010e04a6 */
[----:B------:R-:W-:Y:S01]  /*38cb0*/  IMAD.X R127, RZ, RZ, RZ, P3 ;  /* 0x000000ffff7f7224 */ /* 0x000fe200018e06ff */
[----:B------:R-:W-:Y:S01]  /*38cc0*/  IADD3 R198, P3, PT, R199, R48, RZ ;  /* 0x00000030c7c67210 */ /* 0x000fe20007f7e0ff */
[----:B------:R-:W-:Y:S01]  /*38cd0*/  IMAD.WIDE.U32 R180, P2, R123, R196, R180 ;  /* 0x000000c47bb47225 */ /* 0x000fe200078400b4 */
[----:B------:R-:W-:-:S03]  /*38ce0*/  IADD3.X R48, P1, PT, R126, R151, RZ, P1, !PT ;  /* 0x000000977e307210 */ /* 0x000fc60000f3e4ff */
[----:B------:R-:W-:-:S04]  /*38cf0*/  IMAD.WIDE.U32 R216, R123, R55, RZ ;  /* 0x000000377bd87225 */ /* 0x000fc800078e00ff */
[----:B------:R-:W-:Y:S02]  /*38d00*/  IMAD.MOV.U32 R126, RZ, RZ, R49 ;  /* 0x000000ffff7e7224 */ /* 0x000fe400078e0031 */
[----:B------:R-:W-:Y:S01]  /*38d10*/  IMAD.X R49, RZ, RZ, RZ, P2 ;  /* 0x000000ffff317224 */ /* 0x000fe200010e06ff */
[----:B------:R-:W-:Y:S01]  /*38d20*/  IADD3 R124, P2, PT, R217, R180, RZ ;  /* 0x000000b4d97c7210 */ /* 0x000fe20007f5e0ff */
[C---:B------:R-:W-:Y:S01]  /*38d30*/  IMAD.WIDE.U32.X R54, R153.reuse, R54, R126, P3 ;  /* 0x0000003699367225 */ /* 0x040fe200018e047e */
[----:B------:R-:W-:Y:S02]  /*38d40*/  IADD3.X R180, P5, PT, R48, R117, RZ, P5, !PT ;  /* 0x0000007530b47210 */ /* 0x000fe40002fbe4ff */
[----:B------:R-:W-:Y:S02]  /*38d50*/  MOV R48, R181 ;  /* 0x000000b500307202 */ /* 0x000fe40000000f00 */
[----:B------:R-:W-:Y:S02]  /*38d60*/  IADD3.X R126, P4, PT, R180, R111, RZ, P4, !PT ;  /* 0x0000006fb47e7210 */ /* 0x000fe4000279e4ff */
[----:B------:R-:W-:Y:S01]  /*38d70*/  IADD3.X R111, P1, P5, R58, R208, R166, P5, P1 ;  /* 0x000000d03a6f7210 */ /* 0x000fe20002d224a6 */
[----:B------:R-:W-:Y:S01]  /*38d80*/  IMAD.WIDE.U32.X R48, R153, R196, R48, P2 ;  /* 0x000000c499307225 */ /* 0x000fe200010e0430 */
[----:B------:R-:W-:-:S02]  /*38d90*/  IADD3 R51, P2, PT, R51, R162, RZ ;  /* 0x000000a233337210 */ /* 0x000fc40007f5e0ff */
[----:B------:R-:W-:Y:S01]  /*38da0*/  IADD3.X R58, P0, PT, R198, R163, RZ, P0, !PT ;  /* 0x000000a3c63a7210 */ /* 0x000fe2000071e4ff */
[----:B------:R-:W-:Y:S01]  /*38db0*/  IMAD.WIDE.U32 R162, R36, 0x13, RZ ;  /* 0x0000001324a27825 */ /* 0x000fe200078e00ff */
[----:B------:R-:W-:Y:S02]  /*38dc0*/  IADD3 R171, P3, PT, R194, R216, RZ ;  /* 0x000000d8c2ab7210 */ /* 0x000fe40007f7e0ff */
[----:B------:R-:W-:Y:S02]  /*38dd0*/  IADD3.X R119, P6, PT, R126, R119, RZ, P6, !PT ;  /* 0x000000777e777210 */ /* 0x000fe400037de4ff */
[----:B------:R-:W-:Y:S02]  /*38de0*/  IADD3.X R59, PT, PT, R59, R209, R167, P1, P5 ;  /* 0x000000d13b3b7210 */ /* 0x000fe40000fea4a7 */
[----:B------:R-:W-:Y:S02]  /*38df0*/  IADD3 R151, P1, PT, R51, R56, RZ ;  /* 0x0000003833977210 */ /* 0x000fe40007f3e0ff */
[----:B------:R-:W-:-:S02]  /*38e00*/  IADD3.X R58, P2, PT, R58, R115, RZ, P2, !PT ;  /* 0x000000733a3a7210 */ /* 0x000fc4000175e4ff */
[----:B------:R-:W-:Y:S02]  /*38e10*/  IADD3 R171, P5, PT, R171, R164, RZ ;  /* 0x000000a4abab7210 */ /* 0x000fe40007fbe0ff */
[----:B------:R-:W-:Y:S02]  /*38e20*/  IADD3.X R126, P4, P6, R174, R111, R160, P6, P4 ;  /* 0x0000006fae7e7210 */ /* 0x000fe400036884a0 */
[----:B------:R-:W-:Y:S02]  /*38e30*/  IADD3.X R56, P3, PT, R124, R149, RZ, P3, !PT ;  /* 0x000000957c387210 */ /* 0x000fe40001f7e4ff */
[----:B------:R-:W-:Y:S02]  /*38e40*/  IADD3.X R51, P0, P2, R158, R212, R54, P2, P0 ;  /* 0x000000d49e337210 */ /* 0x000fe40001200436 */
[----:B------:R-:W-:Y:S02]  /*38e50*/  IADD3.X R160, PT, PT, R175, R59, R161, P4, P6 ;  /* 0x0000003bafa07210 */ /* 0x000fe400027ec4a1 */
[----:B------:R-:W-:-:S02]  /*38e60*/  IADD3.X R54, P5, PT, R56, R103, RZ, P5, !PT ;  /* 0x0000006738367210 */ /* 0x000fc40002fbe4ff */
[----:B------:R-:W-:Y:S02]  /*38e70*/  IADD3 R151, P6, PT, R151, R150, RZ ;  /* 0x0000009697977210 */ /* 0x000fe40007fde0ff */
[----:B------:R-:W-:Y:S02]  /*38e80*/  IADD3.X R56, P1, PT, R58, R113, RZ, P1, !PT ;  /* 0x000000713a387210 */ /* 0x000fe40000f3e4ff */
[----:B------:R-:W-:Y:S02]  /*38e90*/  IADD3 R171, P4, PT, R171, R148, RZ ;  /* 0x00000094abab7210 */ /* 0x000fe40007f9e0ff */
[----:B------:R-:W-:Y:S02]  /*38ea0*/  IADD3.X R59, P3, P5, R156, R192, R48, P5, P3 ;  /* 0x000000c09c3b7210 */ /* 0x000fe40002d66430 */
[----:B------:R-:W-:Y:S02]  /*38eb0*/  IADD3.X R55, PT, PT, R159, R213, R55, P0, P2 ;  /* 0x000000d59f377210 */ /* 0x000fe400007e4437 */
[----:B------:R-:W-:-:S02]  /*38ec0*/  IADD3.X R131, P6, PT, R56, R131, RZ, P6, !PT ;  /* 0x0000008338837210 */ /* 0x000fc400037de4ff */
[----:B------:R-:W-:Y:S02]  /*38ed0*/  IADD3 R171, P2, PT, R171, R170, RZ ;  /* 0x000000aaabab7210 */ /* 0x000fe40007f5e0ff */
[----:B------:R-:W-:Y:S02]  /*38ee0*/  IADD3.X R48, P4, PT, R54, R101, RZ, P4, !PT ;  /* 0x0000006536307210 */ /* 0x000fe4000279e4ff */
[----:B------:R-:W-:Y:S02]  /*38ef0*/  SHF.L.W.U32.HI R170, R119, 0xd, R126 ;  /* 0x0000000d77aa7819 */ /* 0x000fe40000010e7e */
[----:B------:R-:W-:Y:S02]  /*38f00*/  IADD3.X R49, PT, PT, R157, R193, R49, P3, P5 ;  /* 0x000000c19d317210 */ /* 0x000fe40001fea431 */
[----:B------:R-:W-:Y:S02]  /*38f10*/  IADD3.X R51, P6, P3, R172, R51, R128, P6, P1 ;  /* 0x00000033ac337210 */ /* 0x000fe400033c2480 */
[----:B------:R-:W-:-:S02]  /*38f20*/  IADD3.X R139, P5, PT, R48, R139, RZ, P2, !PT ;  /* 0x0000008b308b7210 */ /* 0x000fc400017be4ff */
[----:B------:R-:W-:Y:S02]  /*38f30*/  IADD3 R115, P0, PT, R190, R210, RZ ;  /* 0x000000d2be737210 */ /* 0x000fe40007f1e0ff */
[----:B------:R-:W-:Y:S02]  /*38f40*/  IADD3 R170, P2, PT, R170, R151, RZ ;  /* 0x00000097aaaa7210 */ /* 0x000fe40007f5e0ff */
[----:B------:R-:W-:Y:S02]  /*38f50*/  SHF.L.W.U32.HI R48, R126, 0xd, R160 ;  /* 0x0000000d7e307819 */ /* 0x000fe40000010ea0 */
[----:B------:R-:W-:Y:S02]  /*38f60*/  IADD3.X R128, PT, PT, R173, R55, R129, P6, P3 ;  /* 0x00000037ad807210 */ /* 0x000fe400037e6481 */
[----:B------:R-:W-:Y:S02]  /*38f70*/  IADD3.X R59, P6, P5, R182, R59, R146, P5, P4 ;  /* 0x0000003bb63b7210 */ /* 0x000fe40002dc8492 */
[----:B------:R-:W-:-:S02]  /*38f80*/  IADD3 R115, P3, PT, R115, R152, RZ ;  /* 0x0000009873737210 */ /* 0x000fc40007f7e0ff */
[----:B------:R-:W-:Y:S02]  /*38f90*/  IADD3.X R182, P2, PT, R48, R131, RZ, P2, !PT ;  /* 0x0000008330b67210 */ /* 0x000fe4000175e4ff */
[----:B------:R-:W-:Y:S02]  /*38fa0*/  IADD3.X R46, P0, PT, R46, R141, RZ, P0, !PT ;  /* 0x0000008d2e2e7210 */ /* 0x000fe4000071e4ff */
[----:B------:R-:W-:Y:S02]  /*38fb0*/  IADD3 R123, P1, PT, R184, R214, RZ ;  /* 0x000000d6b87b7210 */ /* 0x000fe40007f3e0ff */
[----:B------:R-:W-:Y:S02]  /*38fc0*/  IADD3.X R146, PT, PT, R183, R49, R147, P6, P5 ;  /* 0x00000031b7927210 */ /* 0x000fe400037ea493 */
[----:B------:R-:W-:Y:S02]  /*38fd0*/  LEA.HI.X R49, P2, R160, R51, RZ, 0xd, P2 ;  /* 0x00000033a0317211 */ /* 0x000fe40001056cff */
[----:B------:R-:W-:-:S02]  /*38fe0*/  IADD3.X R54, P3, PT, R46, R107, RZ, P3, !PT ;  /* 0x0000006b2e367210 */ /* 0x000fc40001f7e4ff */
[----:B------:R-:W-:Y:S01]  /*38ff0*/  IADD3 R123, P4, PT, R123, R140, RZ ;  /* 0x0000008c7b7b7210 */ /* 0x000fe20007f9e0ff */
[----:B------:R-:W-:Y:S01]  /*39000*/  IMAD.X R48, RZ, RZ, R128, P2 ;  /* 0x000000ffff307224 */ /* 0x000fe200010e0680 */
[----:B------:R-:W-:Y:S02]  /*39010*/  IADD3.X R50, P1, PT, R165, R50, RZ, P1, !PT ;  /* 0x00000032a5327210 */ /* 0x000fe40000f3e4ff */
[----:B------:R-:W-:Y:S02]  /*39020*/  IADD3 R115, P5, PT, R115, R130, RZ ;  /* 0x0000008273737210 */ /* 0x000fe40007fbe0ff */
[----:B------:R-:W-:Y:S02]  /*39030*/  IADD3.X R51, P3, P0, R144, R188, R132, P3, P0 ;  /* 0x000000bc90337210 */ /* 0x000fe40001860484 */
[----:B------:R-:W-:Y:S02]  /*39040*/  SHF.L.W.U32.HI R46, R182, 0xd, R49 ;  /* 0x0000000db62e7819 */ /* 0x000fe40000010e31 */
[----:B------:R-:W-:-:S02]  /*39050*/  IADD3.X R164, P4, PT, R50, R109, RZ, P4, !PT ;  /* 0x0000006d32a47210 */ /* 0x000fc4000279e4ff */
[----:B------:R-:W-:Y:S02]  /*39060*/  IADD3.X R50, P5, PT, R54, R105, RZ, P5, !PT ;  /* 0x0000006936327210 */ /* 0x000fe40002fbe4ff */
[----:B------:R-:W-:Y:S02]  /*39070*/  IADD3.X R113, PT, PT, R145, R189, R133, P3, P0 ;  /* 0x000000bd91717210 */ /* 0x000fe40001fe0485 */
[----:B------:R-:W-:Y:S02]  /*39080*/  IADD3 R105, P0, PT, R46, R171, RZ ;  /* 0x000000ab2e697210 */ /* 0x000fe40007f1e0ff */
[----:B------:R-:W-:Y:S02]  /*39090*/  SHF.L.W.U32.HI R46, R49, 0xd, R48 ;  /* 0x0000000d312e7819 */ /* 0x000fe40000010e30 */
[----:B------:R-:W-:Y:S01]  /*390a0*/  IADD3 R123, P6, PT, R123, R138, RZ ;  /* 0x0000008a7b7b7210 */ /* 0x000fe20007fde0ff */
[----:B------:R-:W-:Y:S01]  /*390b0*/  IMAD.WIDE.U32 R128, R36, R105, RZ ;  /* 0x0000006924807225 */ /* 0x000fe200078e00ff */
[----:B------:R-:W-:-:S02]  /*390c0*/  IADD3.X R49, P0, PT, R46, R139, RZ, P0, !PT ;  /* 0x0000008b2e317210 */ /* 0x000fc4000071e4ff */
[----:B------:R-:W-:Y:S01]  /*390d0*/  IADD3 R115, P2, PT, R115, R168, RZ ;  /* 0x000000a873737210 */ /* 0x000fe20007f5e0ff */
[C---:B------:R-:W-:Y:S01]  /*390e0*/  IMAD.WIDE.U32 R144, R105.reuse, R118, RZ ;  /* 0x0000007669907225 */ /* 0x040fe200078e00ff */
[----:B------:R-:W-:Y:S02]  /*390f0*/  LEA.HI.X R48, P0, R48, R59, RZ, 0xd, P0 ;  /* 0x0000003b30307211 */ /* 0x000fe40000016cff */
[----:B------:R-:W-:Y:S01]  /*39100*/  IADD3.X R164, P6, PT, R164, R57, RZ, P6, !PT ;  /* 0x00000039a4a47210 */ /* 0x000fe200037de4ff */
[----:B------:R-:W-:Y:S01]  /*39110*/  IMAD.WIDE.U32 R58, R105, R120, RZ ;  /* 0x00000078693a7225 */ /* 0x000fe200078e00ff */
[----:B------:R-:W-:Y:S02]  /*39120*/  IADD3.X R111, P2, PT, R50, R125, RZ, P2, !PT ;  /* 0x0000007d326f7210 */ /* 0x000fe4000175e4ff */
[C---:B------:R-:W-:Y:S01]  /*39130*/  SHF.L.W.U32.HI R46, R49.reuse, 0xd, R48 ;  /* 0x0000000d312e7819 */ /* 0x040fe20000010e30 */
[----:B------:R-:W-:Y:S01]  /*39140*/  IMAD.X R57, RZ, RZ, R146, P0 ;  /* 0x000000ffff397224 */ /* 0x000fe200000e0692 */
[----:B------:R-:W-:Y:S01]  /*39150*/  LOP3.LUT R103, R49, 0x7ffff, RZ, 0xc0, !PT ;  /* 0x0007ffff31677812 */ /* 0x000fe200078ec0ff */
[----:B------:R-:W-:Y:S01]  /*39160*/  IMAD.WIDE.U32 R152, R105, R116, RZ ;  /* 0x0000007469987225 */ /* 0x000fe200078e00ff */
[----:B------:R-:W-:-:S02]  /*39170*/  IADD3 R123, P3, PT, R123, R122, RZ ;  /* 0x0000007a7b7b7210 */ /* 0x000fc40007f7e0ff */
[----:B------:R-:W-:Y:S01]  /*39180*/  IADD3.X R56, P2, P5, R178, R51, R134, P2, P5 ;  /* 0x00000033b2387210 */ /* 0x000fe2000154a486 */
[----:B------:R-:W-:Y:S01]  /*39190*/  IMAD.WIDE.U32 R50, R39, R105, RZ ;  /* 0x0000006927327225 */ /* 0x000fe200078e00ff */
[----:B------:R-:W-:Y:S02]  /*391a0*/  IADD3 R115, P0, PT, R46, R115, RZ ;  /* 0x000000732e737210 */ /* 0x000fe40007f1e0ff */
[----:B------:R-:W-:Y:S01]  /*391b0*/  SHF.L.W.U32.HI R46, R48, 0xd, R57 ;  /* 0x0000000d302e7819 */ /* 0x000fe20000010e39 */
[----:B------:R-:W-:Y:S01]  /*391c0*/  IMAD.WIDE.U32 R48, R103, R116, RZ ;  /* 0x0000007467307225 */ /* 0x000fe200078e00ff */
[----:B------:R-:W-:Y:S02]  /*391d0*/  IADD3.X R55, P1, P4, R142, R52, R186, P4, P1 ;  /* 0x000000348e377210 */ /* 0x000fe400024224ba */
[----:B------:R-:W-:Y:S01]  /*391e0*/  IADD3.X R164, P3, PT, R164, R121, RZ, P3, !PT ;  /* 0x00000079a4a47210 */ /* 0x000fe20001f7e4ff */
[----:B------:R-:W-:Y:S01]  /*391f0*/  IMAD R121, R39, 0x13, RZ ;  /* 0x0000001327797824 */ /* 0x000fe200078e02ff */
[----:B------:R-:W-:Y:S01]  /*39200*/  IADD3.X R113, PT, PT, R179, R113, R135, P2, P5 ;  /* 0x00000071b3717210 */ /* 0x000fe200017ea487 */
        /* <DEDUP_REMOVED lines=8> */
[----:B------:R-:W-:Y:S01]  /*39290*/  LOP3.LUT R155, R119, 0x7ffff, RZ, 0xc0, !PT ;  /* 0x0007ffff779b7812 */ /* 0x000fe200078ec0ff */
[----:B------:R-:W-:Y:S01]  /*392a0*/  IMAD.WIDE.U32 R50, R103, R120, RZ ;  /* 0x0000007867327225 */ /* 0x000fe200078e00ff */
[----:B------:R-:W-:-:S02]  /*392b0*/  IADD3.X R151, PT, PT, RZ, RZ, RZ, P1, !PT ;  /* 0x000000ffff977210 */ /* 0x000fc40000ffe4ff */
[----:B------:R-:W-:Y:S01]  /*392c0*/  IADD3 R46, P5, PT, R153, R48, RZ ;  /* 0x00000030992e7210 */ /* 0x000fe20007fbe0ff */
[----:B------:R-:W-:-:S04]  /*392d0*/  IMAD.WIDE.U32 R52, R103, R118, RZ ;  /* 0x0000007667347225 */ /* 0x000fc800078e00ff */
[----:B------:R-:W-:-:S04]  /*392e0*/  IMAD.WIDE.U32 R50, P1, R105, R47, R50 ;  /* 0x0000002f69327225 */ /* 0x000fc80007820032 */
[----:B------:R-:W-:Y:S01]  /*392f0*/  IMAD.X R125, RZ, RZ, RZ, P2 ;  /* 0x000000ffff7d7224 */ /* 0x000fe200010e06ff */
[----:B------:R-:W-:Y:S01]  /*39300*/  IADD3 R101, P2, PT, R129, R54, RZ ;  /* 0x0000003681657210 */ /* 0x000fe20007f5e0ff */
[----:B------:R-:W-:Y:S01]  /*39310*/  IMAD.MOV.U32 R124, RZ, RZ, R55 ;  /* 0x000000ffff7c7224 */ /* 0x000fe200078e0037 */
[----:B------:R-:W-:Y:S01]  /*39320*/  IADD3 R109, P4, PT, R59, R50, RZ ;  /* 0x000000323b6d7210 */ /* 0x000fe20007f9e0ff */
[----:B------:R-:W-:Y:S01]  /*39330*/  IMAD.WIDE.U32 R52, P3, R105, R45, R52 ;  /* 0x0000002d69347225 */ /* 0x000fe20007860034 */
[C---:B------:R-:W-:Y:S02]  /*39340*/  SHF.L.W.U32.HI R50, R111.reuse, 0xd, R56 ;  /* 0x0000000d6f327819 */ /* 0x040fe40000010e38 */
[----:B------:R-:W-:Y:S01]  /*39350*/  LOP3.LUT R111, R111, 0x7ffff, RZ, 0xc0, !PT ;  /* 0x0007ffff6f6f7812 */ /* 0x000fe200078ec0ff */
[----:B------:R-:W-:Y:S01]  /*39360*/  IMAD.WIDE.U32 R54, R103, R43, RZ ;  /* 0x0000002b67367225 */ /* 0x000fe200078e00ff */
[----:B------:R-:W-:-:S03]  /*39370*/  IADD3.X R141, PT, PT, RZ, RZ, RZ, P3, !PT ;  /* 0x000000ffff8d7210 */ /* 0x000fc60001ffe4ff */
[----:B------:R-:W-:Y:S02]  /*39380*/  IMAD.X R113, RZ, RZ, R113, P0 ;  /* 0x000000ffff717224 */ /* 0x000fe400000e0671 */
[----:B------:R-:W-:Y:S01]  /*39390*/  IMAD.X R149, RZ, RZ, RZ, P1 ;  /* 0x000000ffff957224 */ /* 0x000fe200008e06ff */
[----:B------:R-:W-:Y:S01]  /*393a0*/  IADD3 R50, P1, PT, R50, R123, RZ ;  /* 0x0000007b32327210 */ /* 0x000fe20007f3e0ff */
[----:B------:R-:W-:Y:S01]  /*393b0*/  IMAD.MOV.U32 R148, RZ, RZ, R51 ;  /* 0x000000ffff947224 */ /* 0x000fe200078e0033 */
[----:B------:R-:W-:Y:S01]  /*393c0*/  SHF.L.W.U32.HI R51, R56, 0xd, R113 ;  /* 0x0000000d38337819 */ /* 0x000fe20000010e71 */
[----:B------:R-:W-:Y:S01]  /*393d0*/  IMAD.MOV.U32 R150, RZ, RZ, R49 ;  /* 0x000000ffff967224 */ /* 0x000fe200078e0031 */
[----:B------:R-:W-:Y:S01]  /*393e0*/  IADD3 R49, P3, PT, R145, R52, RZ ;  /* 0x0000003491317210 */ /* 0x000fe20007f7e0ff */
[----:B------:R-:W-:Y:S01]  /*393f0*/  IMAD.MOV.U32 R140, RZ, RZ, R53 ;  /* 0x000000ffff8c7224 */ /* 0x000fe200078e0035 */
[----:B------:R-:W-:Y:S01]  /*39400*/  IADD3.X R164, P0, PT, R51, R164, RZ, P1, !PT ;  /* 0x000000a433a47210 */ /* 0x000fe20000f1e4ff */
[----:B------:R-:W-:-:S03]  /*39410*/  IMAD.WIDE.U32 R54, P6, R105, R44, R54 ;  /* 0x0000002c69367225 */ /* 0x000fc600078c0036 */
[----:B------:R-:W-:Y:S01]  /*39420*/  LEA.HI.X R113, P0, R113, R122, RZ, 0xd, P0 ;  /* 0x0000007a71717211 */ /* 0x000fe20000016cff */
[----:B------:R-:W-:Y:S01]  /*39430*/  IMAD.WIDE.U32 R136, R105, R43, RZ ;  /* 0x0000002b69887225 */ /* 0x000fe200078e00ff */
[----:B------:R-:W-:Y:S02]  /*39440*/  IADD3.X R133, PT, PT, RZ, RZ, RZ, P6, !PT ;  /* 0x000000ffff857210 */ /* 0x000fe400037fe4ff */
[----:B------:R-:W-:Y:S01]  /*39450*/  SHF.L.W.U32.HI R181, R164, 0xd, R113 ;  /* 0x0000000da4b57819 */ /* 0x000fe20000010e71 */
[----:B------:R-:W-:Y:S01]  /*39460*/  IMAD.WIDE.U32 R52, R111, R162, RZ ;  /* 0x000000a26f347225 */ /* 0x000fe200078e00ff */
[----:B------:R-:W-:-:S03]  /*39470*/  IADD3 R48, P6, PT, R137, R54, RZ ;  /* 0x0000003689307210 */ /* 0x000fc60007fde0ff */
[----:B------:R-:W-:-:S04]  /*39480*/  IMAD.WIDE.U32 R56, R111, R116, RZ ;  /* 0x000000746f387225 */ /* 0x000fc800078e00ff */
[----:B------:R-:W-:-:S04]  /*39490*/  IMAD.WIDE.U32 R156, R111, R120, RZ ;  /* 0x000000786f9c7225 */ /* 0x000fc800078e00ff */
[----:B------:R-:W-:Y:S02]  /*394a0*/  IMAD.IADD R121, R163, 0x1, R121 ;  /* 0x00000001a3797824 */ /* 0x000fe400078e0279 */
[----:B------:R-:W-:Y:S02]  /*394b0*/  IMAD.MOV.U32 R132, RZ, RZ, R55 ;  /* 0x000000ffff847224 */ /* 0x000fe400078e0037 */
[----:B------:R-:W-:-:S04]  /*394c0*/  IMAD.WIDE.U32.X R124, R103, R39, R124, P2 ;  /* 0x00000027677c7225 */ /* 0x000fc800010e047c */
[----:B------:R-:W-:-:S04]  /*394d0*/  IMAD.WIDE.U32.X R140, R103, R45, R140, P3 ;  /* 0x0000002d678c7225 */ /* 0x000fc800018e048c */
[----:B------:R-:W-:-:S04]  /*394e0*/  IMAD.WIDE.U32 R54, P1, R121, R115, R52 ;  /* 0x0000007379367225 */ /* 0x000fc80007820034 */
[----:B------:R-:W-:-:S04]  /*394f0*/  IMAD.WIDE.U32 R56, P2, R115, R41, R56 ;  /* 0x0000002973387225 */ /* 0x000fc80007840038 */
[----:B------:R-:W-:Y:S01]  /*39500*/  IMAD.WIDE.U32 R158, R111, R118, RZ ;  /* 0x000000766f9e7225 */ /* 0x000fe200078e00ff */
[----:B------:R-:W-:-:S03]  /*39510*/  IADD3.X R143, PT, PT, RZ, RZ, RZ, P2, !PT ;  /* 0x000000ffff8f7210 */ /* 0x000fc600017fe4ff */
[----:B------:R-:W-:-:S04]  /*39520*/  IMAD.WIDE.U32 R52, R115, R116, RZ ;  /* 0x0000007473347225 */ /* 0x000fc800078e00ff */
[----:B------:R-:W-:Y:S01]  /*39530*/  IMAD.WIDE.U32 R160, R111, R43, RZ ;  /* 0x0000002b6fa07225 */ /* 0x000fe200078e00ff */
[----:B------:R-:W-:Y:S02]  /*39540*/  IADD3 R105, P2, PT, R53, R56, RZ ;  /* 0x0000003835697210 */ /* 0x000fe40007f5e0ff */
[----:B------:R-:W-:Y:S01]  /*39550*/  LOP3.LUT R53, R164, 0x7ffff, RZ, 0xc0, !PT ;  /* 0x0007ffffa4357812 */ /* 0x000fe200078ec0ff */
[----:B------:R-:W-:-:S04]  /*39560*/  IMAD.WIDE.U32 R156, P3, R115, R47, R156 ;  /* 0x0000002f739c7225 */ /* 0x000fc8000786009c */
[----:B------:R-:W-:-:S04]  /*39570*/  IMAD.WIDE.U32.X R150, R103, R41, R150, P5 ;  /* 0x0000002967967225 */ /* 0x000fc800028e0496 */
[----:B------:R-:W-:-:S04]  /*39580*/  IMAD.WIDE.U32.X R148, R103, R47, R148, P4 ;  /* 0x0000002f67947225 */ /* 0x000fc800020e0494 */
[----:B------:R-:W-:-:S04]  /*39590*/  IMAD.WIDE.U32.X R132, R103, R44, R132, P6 ;  /* 0x0000002c67847225 */ /* 0x000fc800030e0484 */
[----:B------:R-:W-:Y:S01]  /*395a0*/  IMAD.X R123, RZ, RZ, RZ, P3 ;  /* 0x000000ffff7b7224 */ /* 0x000fe200018e06ff */
[----:B------:R-:W-:Y:S01]  /*395b0*/  IADD3 R103, P3, PT, R135, R156, RZ ;  /* 0x0000009c87677210 */ /* 0x000fe20007f7e0ff */
[----:B------:R-:W-:Y:S02]  /*395c0*/  IMAD.X R176, RZ, RZ, R176, P0 ;  /* 0x000000ffffb07224 */ /* 0x000fe400000e06b0 */
[----:B------:R-:W-:-:S03]  /*395d0*/  IMAD.WIDE.U32 R138, R115, R162, RZ ;  /* 0x000000a2738a7225 */ /* 0x000fc600078e00ff */
[----:B------:R-:W-:Y:S01]  /*395e0*/  SHF.L.W.U32.HI R113, R113, 0xd, R176 ;  /* 0x0000000d71717819 */ /* 0x000fe20000010eb0 */
[----:B------:R-:W-:Y:S02]  /*395f0*/  IMAD.MOV.U32 R142, RZ, RZ, R57 ;  /* 0x000000ffff8e7224 */ /* 0x000fe400078e0039 */
[----:B------:R-:W-:-:S04]  /*39600*/  IMAD.WIDE.U32 R158, P4, R115, R45, R158 ;  /* 0x0000002d739e7225 */ /* 0x000fc8000788009e */
[----:B------:R-:W-:Y:S01]  /*39610*/  IMAD.MOV.U32 R122, RZ, RZ, R157 ;  /* 0x000000ffff7a7224 */ /* 0x000fe200078e009d */
[----:B------:R-:W-:Y:S01]  /*39620*/  IADD3.X R127, PT, PT, RZ, RZ, RZ, P4, !PT ;  /* 0x000000ffff7f7210 */ /* 0x000fe200027fe4ff */
[----:B------:R-:W-:-:S04]  /*39630*/  IMAD.WIDE.U32 R130, R115, R118, RZ ;  /* 0x0000007673827225 */ /* 0x000fc800078e00ff */
[----:B------:R-:W-:Y:S01]  /*39640*/  IMAD.WIDE.U32 R160, P5, R115, R44, R160 ;  /* 0x0000002c73a07225 */ /* 0x000fe200078a00a0 */
[----:B------:R-:W-:-:S03]  /*39650*/  IADD3 R59, P4, PT, R131, R158, RZ ;  /* 0x0000009e833b7210 */ /* 0x000fc60007f9e0ff */
[----:B------:R-:W-:-:S04]  /*39660*/  IMAD.WIDE.U32 R56, R115, R43, RZ ;  /* 0x0000002b73387225 */ /* 0x000fc800078e00ff */
[----:B------:R-:W-:-:S04]  /*39670*/  IMAD.WIDE.U32 R156, R43, 0x13, RZ ;  /* 0x000000132b9c7825 */ /* 0x000fc800078e00ff */
[----:B------:R-:W-:Y:S01]  /*39680*/  IMAD.X R147, RZ, RZ, RZ, P1 ;  /* 0x000000ffff937224 */ /* 0x000fe200008e06ff */
[----:B------:R-:W-:Y:S01]  /*39690*/  IADD3 R107, P1, PT, R139, R54, RZ ;  /* 0x000000368b6b7210 */ /* 0x000fe20007f3e0ff */
[----:B------:R-:W-:Y:S01]  /*396a0*/  IMAD.MOV.U32 R146, RZ, RZ, R55 ;  /* 0x000000ffff927224 */ /* 0x000fe200078e0037 */
[----:B------:R-:W-:Y:S01]  /*396b0*/  MOV R54, R161 ;  /* 0x000000a100367202 */ /* 0x000fe20000000f00 */
[----:B------:R-:W-:Y:S01]  /*396c0*/  IMAD.X R55, RZ, RZ, RZ, P5 ;  /* 0x000000ffff377224 */ /* 0x000fe200028e06ff */
[----:B------:R-:W-:Y:S01]  /*396d0*/  IADD3 R51, P5, PT, R57, R160, RZ ;  /* 0x000000a039337210 */ /* 0x000fe20007fbe0ff */
[----:B------:R-:W-:Y:S01]  /*396e0*/  IMAD R129, R44, 0x13, RZ ;  /* 0x000000132c817824 */ /* 0x000fe200078e02ff */
[----:B------:R-:W-:Y:S01]  /*396f0*/  LOP3.LUT R139, R182, 0x7ffff, RZ, 0xc0, !PT ;  /* 0x0007ffffb68b7812 */ /* 0x000fe200078ec0ff */
[----:B------:R-:W-:Y:S02]  /*39700*/  IMAD.MOV.U32 R126, RZ, RZ, R159 ;  /* 0x000000ffff7e7224 */ /* 0x000fe400078e009f */
[----:B------:R-:W-:-:S04]  /*39710*/  IMAD.WIDE.U32 R160, R53, R156, RZ ;  /* 0x0000009c35a07225 */ /* 0x000fc800078e00ff */
[----:B------:R-:W-:-:S04]  /*39720*/  IMAD.WIDE.U32 R158, R53, R162, RZ ;  /* 0x000000a2359e7225 */ /* 0x000fc800078e00ff */
[----:B------:R-:W-:-:S04]  /*39730*/  IMAD.WIDE.U32 R166, R53, R120, RZ ;  /* 0x0000007835a67225 */ /* 0x000fc800078e00ff */
[----:B------:R-:W-:Y:S02]  /*39740*/  IMAD.IADD R129, R157, 0x1, R129 ;  /* 0x000000019d817824 */ /* 0x000fe400078e0281 */
[----:B------:R-:W-:-:S04]  /*39750*/  IMAD.WIDE.U32 R180, R181, 0x13, R154 ;  /* 0x00000013b5b47825 */ /* 0x000fc800078e009a */
[----:B------:R-:W-:Y:S02]  /*39760*/  IMAD R113, R113, 0x13, RZ ;  /* 0x0000001371717824 */ /* 0x000fe400078e02ff */
[----:B------:R-:W-:-:S03]  /*39770*/  IMAD.WIDE.U32.X R146, R111, R121, R146, P1 ;  /* 0x000000796f927225 */ /* 0x000fc600008e0492 */
[----:B------:R-:W-:Y:S01]  /*39780*/  IADD3 R119, PT, PT, R181, R113, RZ ;  /* 0x00000071b5777210 */ /* 0x000fe20007ffe0ff */
[----:B------:R-:W-:-:S03]  /*39790*/  IMAD.WIDE.U32.X R126, R111, R45, R126, P4 ;  /* 0x0000002d6f7e7225 */ /* 0x000fc600020e047e */
[----:B------:R-:W-:Y:S01]  /*397a0*/  LOP3.LUT R153, R119, 0x7ffff, RZ, 0xc0, !PT ;  /* 0x0007ffff77997812 */ /* 0x000fe200078ec0ff */
[----:B------:R-:W-:-:S04]  /*397b0*/  IMAD.WIDE.U32 R160, P0, R129, R50, R160 ;  /* 0x0000003281a07225 */ /* 0x000fc800078000a0 */
[----:B------:R-:W-:-:S04]  /*397c0*/  IMAD.WIDE.U32 R156, R50, R156, RZ ;  /* 0x0000009c329c7225 */ /* 0x000fc800078e00ff */
[----:B------:R-:W-:-:S04]  /*397d0*/  IMAD.WIDE.U32 R158, P1, R121, R50, R158 ;  /* 0x00000032799e7225 */ /* 0x000fc8000782009e */
[----:B------:R-:W-:Y:S01]  /*397e0*/  IMAD.WIDE.U32 R168, R53, R116, RZ ;  /* 0x0000007435a87225 */ /* 0x000fe200078e00ff */
[----:B------:R-:W-:-:S03]  /*397f0*/  IADD3.X R163, PT, PT, RZ, RZ, RZ, P1, !PT ;  /* 0x000000ffffa37210 */ /* 0x000fc60000ffe4ff */
[----:B------:R-:W-:-:S04]  /*39800*/  IMAD.WIDE.U32 R166, P4, R50, R47, R166 ;  /* 0x0000002f32a67225 */ /* 0x000fc800078800a6 */
[----:B------:R-:W-:-:S04]  /*39810*/  IMAD.WIDE.U32.X R142, R111, R41, R142, P2 ;  /* 0x000000296f8e7225 */ /* 0x000fc800010e048e */
[----:B------:R-:W-:-:S04]  /*39820*/  IMAD.WIDE.U32.X R122, R111, R47, R122, P3 ;  /* 0x0000002f6f7a7225 */ /* 0x000fc800018e047a */
[----:B------:R-:W-:-:S04]  /*39830*/  IMAD.WIDE.U32.X R54, R111, R44, R54, P5 ;  /* 0x0000002c6f367225 */ /* 0x000fc800028e0436 */
[----:B------:R-:W-:Y:S01]  /*39840*/  IMAD.X R165, RZ, RZ, RZ, P0 ;  /* 0x000000ffffa57224 */ /* 0x000fe200000e06ff */
[----:B------:R-:W-:Y:S01]  /*39850*/  IADD3 R111, P0, PT, R157, R160, RZ ;  /* 0x000000a09d6f7210 */ /* 0x000fe20007f1e0ff */
[----:B------:R-:W-:Y:S02]  /*39860*/  IMAD.MOV.U32 R164, RZ, RZ, R161 ;  /* 0x000000ffffa47224 */ /* 0x000fe400078e00a1 */
[----:B------:R-:W-:Y:S01]  /*39870*/  IMAD.X R117, RZ, RZ, RZ, P4 ;  /* 0x000000ffff757224 */ /* 0x000fe200020e06ff */
[----:B------:R-:W-:Y:S01]  /*39880*/  LEA.HI R119, P4, R119, R170, RZ, 0xd ;  /* 0x000000aa77777211 */ /* 0x000fe200078968ff */
[----:B------:R-:W-:-:S04]  /*39890*/  IMAD.WIDE.U32 R154, R50, R162, RZ ;  /* 0x000000a2329a7225 */ /* 0x000fc800078e00ff */
[----:B------:R-:W-:Y:S01]  /*398a0*/  IMAD.WIDE.U32 R168, P1, R50, R41, R168 ;  /* 0x0000002932a87225 */ /* 0x000fe200078200a8 */
[----:B------:R-:W-:-:S03]  /*398b0*/  IADD3 R57, P2, PT, R155, R158, RZ ;  /* 0x0000009e9b397210 */ /* 0x000fc60007f5e0ff */
[----:B------:R-:W-:-:S04]  /*398c0*/  IMAD.WIDE.U32 R160, R50, R116, RZ ;  /* 0x0000007432a07225 */ /* 0x000fc800078e00ff */
[----:B------:R-:W-:Y:S01]  /*398d0*/  IMAD.WIDE.U32 R174, R42, R180, RZ ;  /* 0x000000b42aae7225 */ /* 0x000fe200078e00ff */
[----:B------:R-:W-:-:S03]  /*398e0*/  IADD3 R115, P3, PT, R161, R168, RZ ;  /* 0x000000a8a1737210 */ /* 0x000fc60007f7e0ff */
[----:B------:R-:W-:-:S04]  /*398f0*/  IMAD.WIDE.U32 R192, R40, R180, RZ ;  /* 0x000000b428c07225 */ /* 0x000fc800078e00ff */
[----:B------:R-:W-:Y:S02]  /*39900*/  IMAD.MOV.U32 R172, RZ, RZ, R169 ;  /* 0x000000ffffac7224 */ /* 0x000fe400078e00a9 */
[----:B------:R-:W-:-:S04]  /*39910*/  IMAD.WIDE.U32.X R164, R53, R129, R164, P0 ;  /* 0x0000008135a47225 */ /* 0x000fc800000e04a4 */
[----:B------:R-:W-:-:S04]  /*39920*/  IMAD.WIDE.U32 R170, R153, R118, RZ ;  /* 0x0000007699aa7225 */ /* 0x000fc800078e00ff */
[----:B------:R-:W-:-:S04]  /*39930*/  IMAD.WIDE.U32 R194, R153, R43, RZ ;  /* 0x0000002b99c27225 */ /* 0x000fc800078e00ff */
[----:B------:R-:W-:Y:S02]  /*39940*/  IMAD.X R139, RZ, RZ, R139, P4 ;  /* 0x000000ffff8b7224 */ /* 0x000fe400020e068b */
[----:B------:R-:W-:Y:S02]  /*39950*/  IMAD.MOV.U32 R162, RZ, RZ, R159 ;  /* 0x000000ffffa27224 */ /* 0x000fe400078e009f */
[----:B------:R-:W-:-:S04]  /*39960*/  IMAD.WIDE.U32 R174, P0, R153, R38, R174 ;  /* 0x0000002699ae7225 */ /* 0x000fc800078000ae */
[----:B------:R-:W-:Y:S01]  /*39970*/  IMAD.WIDE.U32 R168, R38, R180, RZ ;  /* 0x000000b426a87225 */ /* 0x000fe200078e00ff */
[----:B------:R-:W-:-:S03]  /*39980*/  IADD3.X R177, PT, PT, RZ, RZ, RZ, P0, !PT ;  /* 0x000000ffffb17210 */ /* 0x000fc600007fe4ff */
[----:B------:R-:W-:Y:S01]  /*39990*/  IMAD.WIDE.U32 R192, P4, R153, R37, R192 ;  /* 0x0000002599c07225 */ /* 0x000fe200078800c0 */
[----:B------:R-:W-:-:S03]  /*399a0*/  IADD3 R129, P5, PT, R169, R174, RZ ;  /* 0x000000aea9817210 */ /* 0x000fc60007fbe0ff */
[----:B------:R-:W-:Y:S01]  /*399b0*/  IMAD.WIDE.U32 R190, R39, R119, RZ ;  /* 0x0000007727be7225 */ /* 0x000fe200078e00ff */
[----:B------:R-:W-:-:S03]  /*399c0*/  IADD3.X R187, PT, PT, RZ, RZ, RZ, P4, !PT ;  /* 0x000000ffffbb7210 */ /* 0x000fc600027fe4ff */
[----:B------:R-:W-:-:S04]  /*399d0*/  IMAD.WIDE.U32 R158, R50, R120, RZ ;  /* 0x00000078329e7225 */ /* 0x000fc800078e00ff */
[----:B------:R-:W-:-:S04]  /*399e0*/  IMAD.WIDE.U32.X R162, R53, R121, R162, P2 ;  /* 0x0000007935a27225 */ /* 0x000fc800010e04a2 */
[----:B------:R-:W-:-:S04]  /*399f0*/  IMAD.WIDE.U32 R178, R180, R118, RZ ;  /* 0x00000076b4b27225 */ /* 0x000fc800078e00ff */
[----:B------:R-:W-:-:S04]  /*39a00*/  IMAD.WIDE.U32 R170, P2, R45, R180, R170 ;  /* 0x000000b42daa7225 */ /* 0x000fc800078400aa */
[----:B------:R-:W-:-:S04]  /*39a10*/  IMAD.WIDE.U32 R196, R39, R180, RZ ;  /* 0x000000b427c47225 */ /* 0x000fc800078e00ff */
[----:B------:R-:W-:-:S04]  /*39a20*/  IMAD.WIDE.U32 R198, R180, R43, RZ ;  /* 0x0000002bb4c67225 */ /* 0x000fc800078e00ff */
[----:B------:R-:W-:-:S04]  /*39a30*/  IMAD.WIDE.U32 R182, R36, R180, RZ ;  /* 0x000000b424b67225 */ /* 0x000fc800078e00ff */
[----:B------:R-:W-:-:S04]  /*39a40*/  IMAD.WIDE.U32 R194, P6, R44, R180, R194 ;  /* 0x000000b42cc27225 */ /* 0x000fc800078c00c2 */
[----:B------:R-:W-:Y:S01]  /*39a50*/  IMAD.X R173, RZ, RZ, RZ, P1 ;  /* 0x000000ffffad7224 */ /* 0x000fe200008e06ff */
[----:B------:R-:W-:Y:S01]  /*39a60*/  IADD3 R113, P1, PT, R159, R166, RZ ;  /* 0x000000a69f717210 */ /* 0x000fe20007f3e0ff */
[----:B------:R-:W-:Y:S02]  /*39a70*/  IMAD.MOV.U32 R176, RZ, RZ, R175 ;  /* 0x000000ffffb07224 */ /* 0x000fe400078e00af */
[----:B------:R-:W-:-:S04]  /*39a80*/  IMAD.WIDE.U32 R180, R37, R180, RZ ;  /* 0x000000b425b47225 */ /* 0x000fc800078e00ff */
[----:B------:R-:W-:-:S04]  /*39a90*/  IMAD.WIDE.U32 R190, P4, R139, R36, R190 ;  /* 0x000000248bbe7225 */ /* 0x000fc800078800be */
[----:B------:R-:W-:Y:S02]  /*39aa0*/  IMAD.MOV.U32 R116, RZ, RZ, R167 ;  /* 0x000000ffff747224 */ /* 0x000fe400078e00a7 */
[----:B------:R-:W-:-:S04]  /*39ab0*/  IMAD.WIDE.U32 R166, R119, R120, RZ ;  /* 0x0000007877a67225 */ /* 0x000fc800078e00ff */
[----:B------:R-:W-:Y:S01]  /*39ac0*/  IMAD.WIDE.U32 R174, R119, R118, RZ ;  /* 0x0000007677ae7225 */ /* 0x000fe200078e00ff */
[----:B------:R-:W-:-:S03]  /*39ad0*/  IADD3 R131, P0, PT, R178, R166, RZ ;  /* 0x000000a6b2837210 */ /* 0x000fc60007f1e0ff */
[----:B------:R-:W-:Y:S01]  /*39ae0*/  IMAD.WIDE.U32.X R172, R53, R41, R172, P3 ;  /* 0x0000002935ac7225 */ /* 0x000fe200018e04ac */
[----:B------:R-:W-:-:S03]  /*39af0*/  IADD3 R135, P3, PT, R179, R170, RZ ;  /* 0x000000aab3877210 */ /* 0x000fc60007f7e0ff */
[----:B------:R-:W-:-:S04]  /*39b00*/  IMAD.WIDE.U32.X R176, R153, R42, R176, P5 ;  /* 0x0000002a99b07225 */ /* 0x000fc800028e04b0 */
[----:B------:R-:W-:Y:S01]  /*39b10*/  IMAD.X R121, RZ, RZ, RZ, P4 ;  /* 0x000000ffff797224 */ /* 0x000fe200020e06ff */
[----:B------:R-:W-:Y:S01]  /*39b20*/  IADD3 R145, P4, PT, R181, R192, RZ ;  /* 0x000000c0b5917210 */ /* 0x000fe20007f9e0ff */
[----:B------:R-:W-:-:S04]  /*39b30*/  IMAD.WIDE.U32 R196, P5, R153, R36, R196 ;  /* 0x0000002499c47225 */ /* 0x000fc800078a00c4 */
[----:B------:R-:W-:Y:S01]  /*39b40*/  IMAD.MOV.U32 R184, RZ, RZ, R171 ;  /* 0x000000ffffb87224 */ /* 0x000fe200078e00ab */
[----:B------:R-:W-:Y:S01]  /*39b50*/  MOV R188, R197 ;  /* 0x000000c500bc7202 */ /* 0x000fe20000000f00 */
[----:B------:R-:W-:Y:S02]  /*39b60*/  IMAD.MOV.U32 R186, RZ, RZ, R193 ;  /* 0x000000ffffba7224 */ /* 0x000fe400078e00c1 */
[----:B------:R-:W-:-:S04]  /*39b70*/  IMAD.WIDE.U32 R170, R36, R119, RZ ;  /* 0x0000007724aa7225 */ /* 0x000fc800078e00ff */
[----:B------:R-:W-:Y:S01]  /*39b80*/  IMAD.X R185, RZ, RZ, RZ, P2 ;  /* 0x000000ffffb97224 */ /* 0x000fe200010e06ff */
[----:B------:R-:W-:Y:S01]  /*39b90*/  IADD3 R137, P2, PT, R198, R174, RZ ;  /* 0x000000aec6897210 */ /* 0x000fe20007f5e0ff */
[----:B------:R-:W-:Y:S01]  /*39ba0*/  IMAD.X R179, RZ, RZ, RZ, P6 ;  /* 0x000000ffffb37224 */ /* 0x000fe200030e06ff */
[----:B------:R-:W-:Y:S01]  /*39bb0*/  IADD3 R198, P6, PT, R199, R194, RZ ;  /* 0x000000c2c7c67210 */ /* 0x000fe20007fde0ff */
[----:B------:R-:W-:Y:S01]  /*39bc0*/  IMAD.X R189, RZ, RZ, RZ, P5 ;  /* 0x000000ffffbd7224 */ /* 0x000fe200028e06ff */
[----:B------:R-:W-:Y:S01]  /*39bd0*/  IADD3 R42, P5, PT, R183, R196, RZ ;  /* 0x000000c4b72a7210 */ /* 0x000fe20007fbe0ff */
[----:B------:R-:W-:Y:S02]  /*39be0*/  IMAD.MOV.U32 R178, RZ, RZ, R195 ;  /* 0x000000ffffb27224 */ /* 0x000fe400078e00c3 */
[----:B------:R-:W-:-:S04]  /*39bf0*/  IMAD.WIDE.U32 R192, R40, R119, RZ ;  /* 0x0000007728c07225 */ /* 0x000fc800078e00ff */
[----:B------:R-:W-:Y:S01]  /*39c00*/  IMAD.WIDE.U32 R194, R139, R120, RZ ;  /* 0x000000788bc27225 */ /* 0x000fe200078e00ff */
[----:B------:R-:W-:-:S03]  /*39c10*/  MOV R120, R191 ;  /* 0x000000bf00787202 */ /* 0x000fc60000000f00 */
[----:B------:R-:W-:Y:S01]  /*39c20*/  IMAD.WIDE.U32.X R186, R153, R40, R186, P4 ;  /* 0x0000002899ba7225 */ /* 0x000fe200020e04ba */
[----:B------:R-:W-:-:S03]  /*39c30*/  IADD3 R174, P4, PT, R171, R190, RZ ;  /* 0x000000beabae7210 */ /* 0x000fc60007f9e0ff */
[----:B------:R-:W-:-:S04]  /*39c40*/  IMAD.WIDE.U32.X R188, R153, R39, R188, P5 ;  /* 0x0000002799bc7225 */ /* 0x000fc800028e04bc */
[----:B------:R-:W-:-:S04]  /*39c50*/  IMAD.WIDE.U32 R192, P5, R139, R37, R192 ;  /* 0x000000258bc07225 */ /* 0x000fc800078a00c0 */
[----:B------:R-:W-:-:S04]  /*39c60*/  IMAD.WIDE.U32.X R120, R139, R39, R120, P4 ;  /* 0x000000278b787225 */ /* 0x000fc800020e0478 */
[----:B------:R-:W-:-:S04]  /*39c70*/  IMAD.WIDE.U32 R36, R37, R119, RZ ;  /* 0x0000007725247225 */ /* 0x000fc800078e00ff */
[----:B------:R-:W-:-:S04]  /*39c80*/  IMAD.WIDE.U32 R38, R139, R43, RZ ;  /* 0x0000002b8b267225 */ /* 0x000fc800078e00ff */
[----:B------:R-:W-:-:S04]  /*39c90*/  IMAD.WIDE.U32.X R184, R153, R45, R184, P3 ;  /* 0x0000002d99b87225 */ /* 0x000fc800018e04b8 */
[----:B------:R-:W-:Y:S01]  /*39ca0*/  IMAD.X R197, RZ, RZ, RZ, P5 ;  /* 0x000000ffffc57224 */ /* 0x000fe200028e06ff */
[----:B------:R-:W-:Y:S01]  /*39cb0*/  IADD3 R202, P5, PT, R37, R192, RZ ;  /* 0x000000c025ca7210 */ /* 0x000fe20007fbe0ff */
[----:B------:R-:W-:-:S04]  /*39cc0*/  IMAD.WIDE.U32 R194, P3, R119, R47, R194 ;  /* 0x0000002f77c27225 */ /* 0x000fc800078600c2 */
[----:B------:R-:W-:Y:S01]  /*39cd0*/  IMAD.WIDE.U32.X R116, R53, R47, R116, P1 ;  /* 0x0000002f35747225 */ /* 0x000fe200008e0474 */
[----:B------:R-:W-:-:S03]  /*39ce0*/  IADD3 R194, P4, PT, R167, R194, RZ ;  /* 0x000000c2a7c27210 */ /* 0x000fc60007f9e0ff */
[----:B------:R-:W-:Y:S01]  /*39cf0*/  IMAD.MOV.U32 R196, RZ, RZ, R193 ;  /* 0x000000ffffc47224 */ /* 0x000fe200078e00c1 */
[----:B------:R-:W-:Y:S01]  /*39d00*/  IADD3.X R135, P0, PT, R135, R194, RZ, P0, !PT ;  /* 0x000000c287877210 */ /* 0x000fe2000071e4ff */
[----:B------:R-:W-:-:S04]  /*39d10*/  IMAD.WIDE.U32 R38, P1, R119, R44, R38 ;  /* 0x0000002c77267225 */ /* 0x000fc80007820026 */
[----:B------:R-:W-:Y:S01]  /*39d20*/  IMAD.WIDE.U32 R192, R119, R43, RZ ;  /* 0x0000002b77c07225 */ /* 0x000fe200078e00ff */
[----:B------:R-:W-:-:S03]  /*39d30*/  IADD3.X R209, PT, PT, RZ, RZ, RZ, P1, !PT ;  /* 0x000000ffffd17210 */ /* 0x000fc60000ffe4ff */
[----:B------:R-:W-:Y:S01]  /*39d40*/  IMAD.WIDE.U32.X R178, R153, R44, R178, P6 ;  /* 0x0000002c99b27225 */ /* 0x000fe200030e04b2 */
[----:B------:R-:W-:-:S03]  /*39d50*/  IADD3 R43, P1, PT, R193, R38, RZ ;  /* 0x00000026c12b7210 */ /* 0x000fc60007f3e0ff */
[----:B------:R-:W-:-:S04]  /*39d60*/  IMAD.WIDE.U32.X R40, R139, R40, R196, P5 ;  /* 0x000000288b287225 */ /* 0x000fc800028e04c4 */
[----:B------:R-:W-:Y:S01]  /*39d70*/  IMAD.X R153, RZ, RZ, RZ, P3 ;  /* 0x000000ffff997224 */ /* 0x000fe200018e06ff */
[----:B------:R-:W-:Y:S01]  /*39d80*/  IADD3 R131, P3, PT, R131, R152, RZ ;  /* 0x0000009883837210 */ /* 0x000fe20007f7e0ff */
[----:B------:R-:W-:-:S04]  /*39d90*/  IMAD.WIDE.U32 R196, R139, R118, RZ ;  /* 0x000000768bc47225 */ /* 0x000fc800078e00ff */
[----:B------:R-:W-:Y:S02]  /*39da0*/  IMAD.MOV.U32 R152, RZ, RZ, R195 ;  /* 0x000000ffff987224 */ /* 0x000fe400078e00c3 */
[----:B------:R-:W-:Y:S02]  /*39db0*/  IMAD.MOV.U32 R208, RZ, RZ, R39 ;  /* 0x000000ffffd07224 */ /* 0x000fe400078e0027 */
[----:B------:R-:W-:-:S04]  /*39dc0*/  IMAD.WIDE.U32 R190, R53, R118, RZ ;  /* 0x0000007635be7225 */ /* 0x000fc800078e00ff */
[----:B------:R-:W-:-:S04]  /*39dd0*/  IMAD.WIDE.U32.X R152, R139, R47, R152, P4 ;  /* 0x0000002f8b987225 */ /* 0x000fc800020e0498 */
[----:B------:R-:W-:-:S04]  /*39de0*/  IMAD.WIDE.U32 R196, P4, R119, R45, R196 ;  /* 0x0000002d77c47225 */ /* 0x000fc800078800c4 */
[----:B------:R-:W-:Y:S01]  /*39df0*/  IMAD.WIDE.U32.X R208, R139, R44, R208, P1 ;  /* 0x0000002c8bd07225 */ /* 0x000fe200008e04d0 */
[----:B------:R-:W-:Y:S02]  /*39e00*/  IADD3 R157, P1, PT, R131, R138, RZ ;  /* 0x0000008a839d7210 */ /* 0x000fe40007f3e0ff */
[----:B------:R-:W-:Y:S01]  /*39e10*/  IADD3.X R44, P3, PT, R135, R46, RZ, P3, !PT ;  /* 0x0000002e872c7210 */ /* 0x000fe20001f7e4ff */
[----:B------:R-:W-:Y:S01]  /*39e20*/  IMAD.WIDE.U32 R190, P5, R50, R45, R190 ;  /* 0x0000002d32be7225 */ /* 0x000fe200078a00be */
[----:B------:R-:W-:Y:S02]  /*39e30*/  IADD3 R175, P6, PT, R175, R196, RZ ;  /* 0x000000c4afaf7210 */ /* 0x000fe40007fde0ff */
[----:B------:R-:W-:Y:S01]  /*39e40*/  IADD3.X R44, P1, PT, R44, R107, RZ, P1, !PT ;  /* 0x0000006b2c2c7210 */ /* 0x000fe20000f3e4ff */
[----:B------:R-:W-:Y:S01]  /*39e50*/  IMAD.X R39, RZ, RZ, RZ, P4 ;  /* 0x000000ffff277224 */ /* 0x000fe200020e06ff */
[----:B------:R-:W-:Y:S01]  /*39e60*/  IADD3 R156, P4, PT, R157, R156, RZ ;  /* 0x0000009c9d9c7210 */ /* 0x000fe20007f9e0ff */
[----:B------:R-:W-:Y:S01]  /*39e70*/  IMAD.MOV.U32 R38, RZ, RZ, R197 ;  /* 0x000000ffff267224 */ /* 0x000fe200078e00c5 */
[----:B------:R-:W-:Y:S01]  /*39e80*/  IADD3.X R47, PT, PT, RZ, RZ, RZ, P5, !PT ;  /* 0x000000ffff2f7210 */ /* 0x000fe20002ffe4ff */
        /* <DEDUP_REMOVED lines=12> */
[----:B------:R-:W-:Y:S02]  /*39f50*/  IADD3.X R107, P2, P5, R148, R38, R178, P5, P2 ;  /* 0x00000026946b7210 */ /* 0x000fe40002d444b2 */
[----:B------:R-:W-:Y:S02]  /*39f60*/  IADD3 R155, P1, PT, R155, R154, RZ ;  /* 0x0000009a9b9b7210 */ /* 0x000fe40007f3e0ff */
[----:B------:R-:W-:Y:S02]  /*39f70*/  IADD3.X R44, P0, PT, R44, R105, RZ, P0, !PT ;  /* 0x000000692c2c7210 */ /* 0x000fe4000071e4ff */
[----:B------:R-:W-:-:S02]  /*39f80*/  SHF.L.W.U32.HI R38, R111, 0xd, R50 ;  /* 0x0000000d6f267819 */ /* 0x000fc40000010e32 */
[----:B------:R-:W-:Y:S02]  /*39f90*/  IADD3.X R149, PT, PT, R149, R39, R179, P2, P5 ;  /* 0x0000002795957210 */ /* 0x000fe400017ea4b3 */
[----:B------:R-:W-:Y:S02]  /*39fa0*/  IADD3.X R57, P2, PT, R44, R57, RZ, P1, !PT ;  /* 0x000000392c397210 */ /* 0x000fe40000f5e4ff */
[----:B------:R-:W-:Y:S02]  /*39fb0*/  IADD3 R161, P4, PT, R182, R192, RZ ;  /* 0x000000c0b6a17210 */ /* 0x000fe40007f9e0ff */
[----:B------:R-:W-:Y:S01]  /*39fc0*/  IADD3 R44, P1, PT, R38, R155, RZ ;  /* 0x0000009b262c7210 */ /* 0x000fe20007f3e0ff */
[----:B------:R-:W-:Y:S01]  /*39fd0*/  IMAD.WIDE.U32 R154, R60, UR22, RZ ;  /* 0x000000163c9a7c25 */ /* 0x000fe2000f8e00ff */
[----:B------:R-:W-:Y:S02]  /*39fe0*/  SHF.L.W.U32.HI R38, R50, 0xd, R146 ;  /* 0x0000000d32267819 */ /* 0x000fe40000010e92 */
[----:B------:R-:W-:-:S02]  /*39ff0*/  IADD3 R161, P3, PT, R161, R144, RZ ;  /* 0x00000090a1a17210 */ /* 0x000fc40007f7e0ff */
[----:B------:R-:W-:Y:S02]  /*3a000*/  IADD3.X R42, P4, PT, R42, R43, RZ, P4, !PT ;  /* 0x0000002b2a2a7210 */ /* 0x000fe4000279e4ff */
[----:B------:R-:W-:Y:S02]  /*3a010*/  IADD3.X R39, P0, P2, R162, R107, R142, P2, P0 ;  /* 0x0000006ba2277210 */ /* 0x000fe4000120048e */
[----:B------:R-:W-:Y:S02]  /*3a020*/  IADD3.X R50, P1, PT, R38, R57, RZ, P1, !PT ;  /* 0x0000003926327210 */ /* 0x000fe40000f3e4ff */
[----:B------:R-:W-:Y:S02]  /*3a030*/  IADD3.X R52, P3, PT, R42, R49, RZ, P3, !PT ;  /* 0x000000312a347210 */ /* 0x000fe40001f7e4ff */
[----:B------:R-:W-:Y:S02]  /*3a040*/  IADD3 R161, P5, PT, R161, R134, RZ ;  /* 0x00000086a1a17210 */ /* 0x000fe40007fbe0ff */
[----:B------:R-:W-:-:S02]  /*3a050*/  IADD3.X R42, PT, PT, R163, R149, R143, P0, P2 ;  /* 0x00000095a32a7210 */ /* 0x000fc400007e448f */
[----:B------:R-:W-:Y:S01]  /*3a060*/  LEA.HI.X R39, P1, R146, R39, RZ, 0xd, P1 ;  /* 0x0000002792277211 */ /* 0x000fe20000836cff */
[----:B------:R-:W-:Y:S01]  /*3a070*/  IMAD.WIDE.U32 R146, R66, UR36, RZ ;  /* 0x0000002442927c25 */ /* 0x000fe2000f8e00ff */
[----:B------:R-:W-:Y:S02]  /*3a080*/  IADD3.X R49, P3, P4, R140, R208, R188, P3, P4 ;  /* 0x000000d08c317210 */ /* 0x000fe40001c684bc */
[----:B------:R-:W-:Y:S01]  /*3a090*/  IADD3 R161, P2, PT, R161, R160, RZ ;  /* 0x000000a0a1a17210 */ /* 0x000fe20007f5e0ff */
[----:B------:R-:W-:Y:S01]  /*3a0a0*/  IMAD.X R42, RZ, RZ, R42, P1 ;  /* 0x000000ffff2a7224 */ /* 0x000fe200008e062a */
[----:B------:R-:W-:Y:S02]  /*3a0b0*/  IADD3.X R52, P5, PT, R52, R103, RZ, P5, !PT ;  /* 0x0000006734347210 */ /* 0x000fe40002fbe4ff */
[----:B------:R-:W-:Y:S02]  /*3a0c0*/  SHF.L.W.U32.HI R38, R50, 0xd, R39 ;  /* 0x0000000d32267819 */ /* 0x000fe40000010e27 */
[----:B------:R-:W-:-:S02]  /*3a0d0*/  IADD3.X R141, PT, PT, R141, R209, R189, P3, P4 ;  /* 0x000000d18d8d7210 */ /* 0x000fc40001fe84bd */
[----:B------:R-:W-:Y:S02]  /*3a0e0*/  IADD3.X R105, P4, PT, R52, R115, RZ, P2, !PT ;  /* 0x0000007334697210 */ /* 0x000fe4000179e4ff */
[----:B------:R-:W-:Y:S02]  /*3a0f0*/  IADD3 R43, P0, PT, R180, R170, RZ ;  /* 0x000000aab42b7210 */ /* 0x000fe40007f1e0ff */
[----:B------:R-:W-:Y:S01]  /*3a100*/  IADD3 R103, P2, PT, R38, R161, RZ ;  /* 0x000000a126677210 */ /* 0x000fe20007f5e0ff */
[----:B------:R-:W-:Y:S01]  /*3a110*/  IMAD.WIDE.U32 R160, R62, UR20, RZ ;  /* 0x000000143ea07c25 */ /* 0x000fe2000f8e00ff */
[----:B------:R-:W-:Y:S02]  /*3a120*/  SHF.L.W.U32.HI R38, R39, 0xd, R42 ;  /* 0x0000000d27267819 */ /* 0x000fe40000010e2a */
[----:B------:R-:W-:Y:S02]  /*3a130*/  IADD3 R43, P1, PT, R43, R136, RZ ;  /* 0x000000882b2b7210 */ /* 0x000fe40007f3e0ff */
[----:B------:R-:W-:-:S02]  /*3a140*/  IADD3.X R145, P0, PT, R145, R174, RZ, P0, !PT ;  /* 0x000000ae91917210 */ /* 0x000fc4000071e4ff */
[----:B------:R-:W-:Y:S02]  /*3a150*/  IADD3.X R39, P4, P5, R172, R49, R122, P4, P5 ;  /* 0x00000031ac277210 */ /* 0x000fe4000258a47a */
[----:B------:R-:W-:Y:S02]  /*3a160*/  IADD3.X R105, P2, PT, R38, R105, RZ, P2, !PT ;  /* 0x0000006926697210 */ /* 0x000fe4000175e4ff */
[----:B------:R-:W-:Y:S02]  /*3a170*/  IADD3.X R48, P1, PT, R145, R48, RZ, P1, !PT ;  /* 0x0000003091307210 */ /* 0x000fe40000f3e4ff */
[----:B------:R-:W-:Y:S02]  /*3a180*/  IADD3 R43, P3, PT, R43, R130, RZ ;  /* 0x000000822b2b7210 */ /* 0x000fe40007f7e0ff */
[----:B------:R-:W-:Y:S02]  /*3a190*/  LEA.HI.X R38, P2, R42, R39, RZ, 0xd, P2 ;  /* 0x000000272a267211 */ /* 0x000fe40001056cff */
[----:B------:R-:W-:-:S02]  /*3a1a0*/  IADD3.X R122, PT, PT, R173, R141, R123, P4, P5 ;  /* 0x0000008dad7a7210 */ /* 0x000fc400027ea47b */
[----:B------:R-:W-:Y:S02]  /*3a1b0*/  IADD3 R49, P4, PT, R168, R36, RZ ;  /* 0x00000024a8317210 */ /* 0x000fe40007f9e0ff */
[----:B------:R-:W-:Y:S02]  /*3a1c0*/  IADD3.X R107, P0, P1, R132, R120, R186, P1, P0 ;  /* 0x00000078846b7210 */ /* 0x000fe400009004ba */
[----:B------:R-:W-:Y:S02]  /*3a1d0*/  IADD3 R43, P5, PT, R43, R158, RZ ;  /* 0x0000009e2b2b7210 */ /* 0x000fe40007fbe0ff */
[----:B------:R-:W-:Y:S02]  /*3a1e0*/  SHF.L.W.U32.HI R36, R105, 0xd, R38 ;  /* 0x0000000d69247819 */ /* 0x000fe40000010e26 */
[----:B------:R-:W-:Y:S02]  /*3a1f0*/  IADD3.X R42, P3, PT, R48, R59, RZ, P3, !PT ;  /* 0x0000003b302a7210 */ /* 0x000fe40001f7e4ff */
[----:B------:R-:W-:-:S02]  /*3a200*/  IADD3.X R39, PT, PT, RZ, R122, RZ, P2, !PT ;  /* 0x0000007aff277210 */ /* 0x000fc400017fe4ff */
[----:B------:R-:W-:Y:S02]  /*3a210*/  IADD3.X R121, PT, PT, R133, R121, R187, P0, P1 ;  /* 0x0000007985797210 */ /* 0x000fe400007e24bb */
[----:B------:R-:W-:Y:S02]  /*3a220*/  IADD3 R43, P1, PT, R36, R43, RZ ;  /* 0x0000002b242b7210 */ /* 0x000fe40007f3e0ff */
[----:B------:R-:W-:Y:S02]  /*3a230*/  IADD3.X R57, P2, PT, R42, R113, RZ, P5, !PT ;  /* 0x000000712a397210 */ /* 0x000fe40002f5e4ff */
[----:B------:R-:W-:Y:S02]  /*3a240*/  SHF.L.W.U32.HI R36, R38, 0xd, R39 ;  /* 0x0000000d26247819 */ /* 0x000fe40000010e27 */
[----:B------:R-:W-:Y:S02]  /*3a250*/  IADD3.X R38, P2, P3, R116, R107, R126, P2, P3 ;  /* 0x0000006b74267210 */ /* 0x000fe4000134647e */
[----:B------:R-:W-:-:S02]  /*3a260*/  IADD3.X R57, P5, PT, R36, R57, RZ, P1, !PT ;  /* 0x0000003924397210 */ /* 0x000fc40000fbe4ff */
[----:B------:R-:W-:Y:S02]  /*3a270*/  IADD3 R49, P0, PT, R49, R128, RZ ;  /* 0x0000008031317210 */ /* 0x000fe40007f1e0ff */
[----:B------:R-:W-:Y:S02]  /*3a280*/  IADD3.X R42, P4, PT, R129, R202, RZ, P4, !PT ;  /* 0x000000ca812a7210 */ /* 0x000fe4000279e4ff */
[----:B------:R-:W-:Y:S02]  /*3a290*/  IADD3.X R116, PT, PT, R117, R121, R127, P2, P3 ;  /* 0x0000007975747210 */ /* 0x000fe400017e647f */
[----:B------:R-:W-:Y:S02]  /*3a2a0*/  LEA.HI.X R38, P5, R39, R38, RZ, 0xd, P5 ;  /* 0x0000002627267211 */ /* 0x000fe400028b6cff */
[----:B------:R-:W-:Y:S02]  /*3a2b0*/  IADD3 R49, P1, PT, R49, R56, RZ ;  /* 0x0000003831317210 */ /* 0x000fe40007f3e0ff */
[----:B------:R-:W-:Y:S01]  /*3a2c0*/  IADD3.X R42, P0, PT, R42, R101, RZ, P0, !PT ;  /* 0x000000652a2a7210 */ /* 0x000fe2000071e4ff */
[----:B------:R-:W-:Y:S01]  /*3a2d0*/  IMAD.X R39, RZ, RZ, R116, P5 ;  /* 0x000000ffff277224 */ /* 0x000fe200028e0674 */
[----:B------:R-:W-:-:S02]  /*3a2e0*/  IADD3 R37, P6, PT, R167, R190, RZ ;  /* 0x000000bea7257210 */ /* 0x000fc40007fde0ff */
[----:B------:R-:W-:Y:S02]  /*3a2f0*/  IADD3 R49, P2, PT, R49, R166, RZ ;  /* 0x000000a631317210 */ /* 0x000fe40007f5e0ff */
[----:B------:R-:W-:Y:S01]  /*3a300*/  SHF.L.W.U32.HI R36, R57, 0xd, R38 ;  /* 0x0000000d39247819 */ /* 0x000fe20000010e26 */
[----:B------:R-:W-:Y:S01]  /*3a310*/  IMAD.WIDE.U32.X R46, R53, R45, R46, P6 ;  /* 0x0000002d352e7225 */ /* 0x000fe200030e042e */
[----:B------:R-:W-:Y:S02]  /*3a320*/  IADD3.X R42, P1, PT, R42, R51, RZ, P1, !PT ;  /* 0x000000332a2a7210 */ /* 0x000fe40000f3e4ff */
[----:B------:R-:W-:Y:S02]  /*3a330*/  IADD3.X R45, P0, P4, R124, R40, R176, P0, P4 ;  /* 0x000000287c2d7210 */ /* 0x000fe400004084b0 */
[----:B------:R-:W-:Y:S02]  /*3a340*/  IADD3 R49, P3, PT, R36, R49, RZ ;  /* 0x0000003124317210 */ /* 0x000fe40007f7e0ff */
[----:B------:R-:W-:-:S02]  /*3a350*/  IADD3.X R37, P2, PT, R42, R37, RZ, P2, !PT ;  /* 0x000000252a257210 */ /* 0x000fc4000175e4ff */
[----:B------:R-:W-:Y:S02]  /*3a360*/  SHF.L.W.U32.HI R36, R38, 0xd, R39 ;  /* 0x0000000d26247819 */ /* 0x000fe40000010e27 */
[----:B------:R-:W-:Y:S02]  /*3a370*/  IADD3.X R125, PT, PT, R125, R41, R177, P0, P4 ;  /* 0x000000297d7d7210 */ /* 0x000fe400007e84b1 */
[----:B------:R-:W-:Y:S02]  /*3a380*/  IADD3.X R38, P1, P2, R46, R45, R54, P2, P1 ;  /* 0x0000002d2e267210 */ /* 0x000fe40001222436 */
[----:B------:R-:W-:Y:S02]  /*3a390*/  IADD3.X R41, P0, PT, R36, R37, RZ, P3, !PT ;  /* 0x0000002524297210 */ /* 0x000fe40001f1e4ff */
[----:B------:R-:W-:Y:S02]  /*3a3a0*/  IADD3.X R46, PT, PT, R47, R125, R55, P1, P2 ;  /* 0x0000007d2f2e7210 */ /* 0x000fe40000fe4437 */
[----:B------:R-:W-:-:S02]  /*3a3b0*/  LEA.HI.X R36, P0, R39, R38, RZ, 0xd, P0 ;  /* 0x0000002627247211 */ /* 0x000fc40000016cff */
[----:B------:R-:W-:Y:S02]  /*3a3c0*/  LOP3.LUT R157, R111, 0x7ffff, RZ, 0xc0, !PT ;  /* 0x0007ffff6f9d7812 */ /* 0x000fe400078ec0ff */
[----:B------:R-:W-:Y:S01]  /*3a3d0*/  SHF.L.W.U32.HI R37, R41, 0xd, R36 ;  /* 0x0000000d29257819 */ /* 0x000fe20000010e24 */
[----:B------:R-:W-:Y:S01]  /*3a3e0*/  IMAD.X R39, RZ, RZ, R46, P0 ;  /* 0x000000ffff277224 */ /* 0x000fe200000e062e */
[----:B------:R-:W-:Y:S01]  /*3a3f0*/  LOP3.LUT R54, R50, 0x7ffff, RZ, 0xc0, !PT ;  /* 0x0007ffff32367812 */ /* 0x000fe200078ec0ff */
[----:B------:R-:W-:Y:S01]  /*3a400*/  IMAD.WIDE.U32 R50, R68, UR7, RZ ;  /* 0x0000000744327c25 */ /* 0x000fe2000f8e00ff */
[----:B------:R-:W-:Y:S02]  /*3a410*/  LOP3.LUT R48, R105, 0x7ffff, RZ, 0xc0, !PT ;  /* 0x0007ffff69307812 */ /* 0x000fe400078ec0ff */
[----:B------:R-:W-:Y:S01]  /*3a420*/  SHF.L.W.U32.HI R36, R36, 0xd, R39 ;  /* 0x0000000d24247819 */ /* 0x000fe20000010e27 */
[----:B------:R-:W-:Y:S01]  /*3a430*/  IMAD.WIDE.U32 R156, R37, 0x13, R156 ;  /* 0x00000013259c7825 */ /* 0x000fe200078e009c */
[----:B------:R-:W-:-:S03]  /*3a440*/  LOP3.LUT R41, R41, 0x7ffff, RZ, 0xc0, !PT ;  /* 0x0007ffff29297812 */ /* 0x000fc600078ec0ff */
[----:B------:R-:W-:Y:S02]  /*3a450*/  IMAD R37, R36, 0x13, RZ ;  /* 0x0000001324257824 */ /* 0x000fe400078e02ff */
[----:B------:R-:W-:-:S04]  /*3a460*/  IMAD.WIDE.U32 R46, R68, UR34, RZ ;  /* 0x00000022442e7c25 */ /* 0x000fc8000f8e00ff */
[----:B------:R-:W-:Y:S02]  /*3a470*/  IMAD.IADD R157, R157, 0x1, R37 ;  /* 0x000000019d9d7824 */ /* 0x000fe400078e0225 */
[----:B------:R-:W-:-:S03]  /*3a480*/  IMAD.WIDE.U32 R36, R61, UR20, RZ ;  /* 0x000000143d247c25 */ /* 0x000fc6000f8e00ff */
[C---:B------:R-:W-:Y:S01]  /*3a490*/  LEA.HI R42, P0, R157.reuse, R44, RZ, 0xd ;  /* 0x0000002c9d2a7211 */ /* 0x040fe200078168ff */
[C---:B------:R-:W-:Y:S01]  /*3a4a0*/  IMAD.WIDE.U32 R44, R60.reuse, UR20, RZ ;  /* 0x000000143c2c7c25 */ /* 0x040fe2000f8e00ff */
[----:B------:R-:W-:Y:S02]  /*3a4b0*/  LOP3.LUT R157, R157, 0x7ffff, RZ, 0xc0, !PT ;  /* 0x0007ffff9d9d7812 */ /* 0x000fe400078ec0ff */
[----:B------:R-:W-:Y:S01]  /*3a4c0*/  IADD3.X R54, PT, PT, RZ, R54, RZ, P0, !PT ;  /* 0x00000036ff367210 */ /* 0x000fe200007fe4ff */
[----:B------:R-:W-:Y:S01]  /*3a4d0*/  IMAD.WIDE.U32 R38, P1, R60, UR21, R36 ;  /* 0x000000153c267c25 */ /* 0x000fe2000f820024 */
[----:B------:R-:W-:Y:S02]  /*3a4e0*/  LOP3.LUT R36, R57, 0x7ffff, RZ, 0xc0, !PT ;  /* 0x0007ffff39247812 */ /* 0x000fe400078ec0ff */
[----:B------:R-:W-:Y:S01]  /*3a4f0*/  LEA.HI R55, P0, R54, R103, RZ, 0xd ;  /* 0x0000006736377211 */ /* 0x000fe200078168ff */
[----:B------:R-:W-:Y:S01]  /*3a500*/  IMAD.WIDE.U32 R50, P3, R69, UR34, R50 ;  /* 0x0000002245327c25 */ /* 0x000fe2000f860032 */
[----:B------:R-:W-:-:S02]  /*3a510*/  IADD3 R40, P6, PT, R45, R38, RZ ;  /* 0x000000262d287210 */ /* 0x000fc40007fde0ff */
[----:B------:R-:W-:Y:S01]  /*3a520*/  LOP3.LUT R54, R54, 0x7ffff, RZ, 0xc0, !PT ;  /* 0x0007ffff36367812 */ /* 0x000fe200078ec0ff */
[----:B------:R-:W-:Y:S02]  /*3a530*/  IMAD.X R48, RZ, RZ, R48, P0 ;  /* 0x000000ffff307224 */ /* 0x000fe400000e0630 */
[----:B------:R-:W-:Y:S02]  /*3a540*/  IMAD.X R37, RZ, RZ, RZ, P1 ;  /* 0x000000ffff257224 */ /* 0x000fe400008e06ff */
[----:B------:R-:W-:Y:S01]  /*3a550*/  IMAD.WIDE.U32 R118, R55, 0x26, RZ ;  /* 0x0000002637767825 */ /* 0x000fe200078e00ff */
[C---:B------:R-:W-:Y:S02]  /*3a560*/  LEA.HI R43, P0, R48.reuse, R43, RZ, 0xd ;  /* 0x0000002b302b7211 */ /* 0x040fe400078168ff */
[----:B------:R-:W-:-:S03]  /*3a570*/  LOP3.LUT R48, R48, 0x7ffff, RZ, 0xc0, !PT ;  /* 0x0007ffff30307812 */ /* 0x000fc600078ec0ff */
[----:B------:R-:W-:Y:S01]  /*3a580*/  IMAD.X R38, RZ, RZ, R36, P0 ;  /* 0x000000ffff267224 */ /* 0x000fe200000e0624 */
[----:B------:R-:W-:Y:S01]  /*3a590*/  IADD3 R44, P0, PT, R44, R46, RZ ;  /* 0x0000002e2c2c7210 */ /* 0x000fe20007f1e0ff */
[C---:B------:R-:W-:Y:S01]  /*3a5a0*/  IMAD.WIDE.U32 R56, R43.reuse, 0x13, RZ ;  /* 0x000000132b387825 */ /* 0x040fe200078e00ff */
[----:B------:R-:W-:Y:S02]  /*3a5b0*/  MOV R36, R39 ;  /* 0x0000002700247202 */ /* 0x000fe40000000f00 */
[C---:B------:R-:W-:Y:S01]  /*3a5c0*/  LEA.HI R52, P2, R38.reuse, R49, RZ, 0xd ;  /* 0x0000003126347211 */ /* 0x040fe200078568ff */
[----:B------:R-:W-:Y:S01]  /*3a5d0*/  IMAD.WIDE.U32 R124, R43, 0x26, RZ ;  /* 0x000000262b7c7825 */ /* 0x000fe200078e00ff */
[----:B------:R-:W-:Y:S02]  /*3a5e0*/  IADD3 R49, P1, PT, R47, R50, RZ ;  /* 0x000000322f317210 */ /* 0x000fe40007f3e0ff */
[----:B------:R-:W-:Y:S01]  /*3a5f0*/  LOP3.LUT R46, R38, 0x7ffff, RZ, 0xc0, !PT ;  /* 0x0007ffff262e7812 */ /* 0x000fe200078ec0ff */
[----:B------:R-:W-:Y:S01]  /*3a600*/  IMAD.X R47, RZ, RZ, R41, P2 ;  /* 0x000000ffff2f7224 */ /* 0x000fe200010e0629 */
[----:B------:R-:W-:Y:S01]  /*3a610*/  IADD3.X R49, P0, PT, R40, R49, RZ, P0, !PT ;  /* 0x0000003128317210 */ /* 0x000fe2000071e4ff */
[----:B------:R-:W-:-:S02]  /*3a620*/  IMAD R41, R48, 0x26, RZ ;  /* 0x0000002630297824 */ /* 0x000fc400078e02ff */
[C---:B------:R-:W-:Y:S01]  /*3a630*/  IMAD R45, R46.reuse, 0x13, RZ ;  /* 0x000000132e2d7824 */ /* 0x040fe200078e02ff */
[----:B------:R-:W-:Y:S01]  /*3a640*/  SHF.R.U32.HI R129, RZ, 0x13, R47 ;  /* 0x00000013ff817819 */ /* 0x000fe2000001162f */
[----:B------:R-:W-:Y:S01]  /*3a650*/  IMAD.WIDE.U32 R120, R46, R56, RZ ;  /* 0x000000382e787225 */ /* 0x000fe200078e00ff */
[----:B------:R-:W-:-:S03]  /*3a660*/  LOP3.LUT R47, R47, 0x7ffff, RZ, 0xc0, !PT ;  /* 0x0007ffff2f2f7812 */ /* 0x000fc600078ec0ff */
[----:B------:R-:W-:-:S04]  /*3a670*/  IMAD.WIDE.U32 R128, R129, 0x13, R156 ;  /* 0x0000001381807825 */ /* 0x000fc800078e009c */
[----:B------:R-:W-:Y:S01]  /*3a680*/  IMAD.WIDE.U32 R38, R47, R118, RZ ;  /* 0x000000762f267225 */ /* 0x000fe200078e00ff */
[----:B------:R-:W-:Y:S01]  /*3a690*/  IADD3 R53, PT, PT, R129, UR6, RZ ;  /* 0x0000000681357c10 */ /* 0x000fe2000fffe0ff */
[----:B------:R-:W-:Y:S02]  /*3a6a0*/  UIMAD UR6, UR25, 0x13, URZ ;  /* 0x00000013190678a4 */ /* 0x000fe4000f8e02ff */
[----:B------:R-:W-:Y:S01]  /*3a6b0*/  IMAD.IADD R41, R119, 0x1, R41 ;  /* 0x0000000177297824 */ /* 0x000fe200078e0229 */
[----:B------:R-:W-:Y:S01]  /*3a6c0*/  SHF.L.U64.HI R122, R128, 0x1, R53 ;  /* 0x00000001807a7819 */ /* 0x000fe20000010235 */
[----:B------:R-:W-:Y:S01]  /*3a6d0*/  IMAD.IADD R45, R57, 0x1, R45 ;  /* 0x00000001392d7824 */ /* 0x000fe200078e022d */
[----:B------:R-:W-:Y:S01]  /*3a6e0*/  LEA.HI R57, P5, R53, R42, RZ, 0xd ;  /* 0x0000002a35397211 */ /* 0x000fe200078b68ff */
[----:B------:R-:W-:Y:S01]  /*3a6f0*/  IMAD.WIDE.U32 R116, R43, R56, RZ ;  /* 0x000000382b747225 */ /* 0x000fe200078e00ff */
[----:B------:R-:W-:Y:S01]  /*3a700*/  LOP3.LUT R122, R122, 0xfffff, RZ, 0xc0, !PT ;  /* 0x000fffff7a7a7812 */ /* 0x000fe200078ec0ff */
[----:B------:R-:W-:-:S02]  /*3a710*/  UIADD3 UR29, UPT, UPT, UR37, UR6, URZ ;  /* 0x00000006251d7290 */ /* 0x000fc4000fffe0ff */
[----:B------:R-:W-:Y:S01]  /*3a720*/  IMAD.WIDE.U32 R58, P2, R41, R52, R38 ;  /* 0x00000034293a7225 */ /* 0x000fe20007840026 */
[----:B------:R-:W-:-:S03]  /*3a730*/  UIMAD UR6, UR27, 0x13, URZ ;  /* 0x000000131b0678a4 */ /* 0x000fc6000f8e02ff */
[----:B------:R-:W-:Y:S01]  /*3a740*/  IMAD.WIDE.U32 R120, P4, R45, R43, R120 ;  /* 0x0000002b2d787225 */ /* 0x000fe20007880078 */
[----:B------:R-:W-:Y:S02]  /*3a750*/  UIADD3 UR32, UPT, UPT, UR39, UR6, URZ ;  /* 0x0000000627207290 */ /* 0x000fe4000fffe0ff */
[----:B------:R-:W-:Y:S01]  /*3a760*/  UIMAD UR6, UR31, 0x13, URZ ;  /* 0x000000131f0678a4 */ /* 0x000fe2000f8e02ff */
[----:B------:R-:W-:-:S03]  /*3a770*/  IMAD.WIDE.U32 R38, R52, R118, RZ ;  /* 0x0000007634267225 */ /* 0x000fc600078e00ff */
[----:B------:R-:W-:Y:S01]  /*3a780*/  UIADD3 UR33, UPT, UPT, UR41, UR6, URZ ;  /* 0x0000000629217290 */ /* 0x000fe2000fffe0ff */
[----:B------:R-:W-:Y:S01]  /*3a790*/  IMAD.X R54, RZ, RZ, R54, P5 ;  /* 0x000000ffff367224 */ /* 0x000fe200028e0636 */
[----:B------:R-:W-:Y:S01]  /*3a7a0*/  IADD3 R117, P5, PT, R117, R120, RZ ;  /* 0x0000007875757210 */ /* 0x000fe20007fbe0ff */
[----:B------:R-:W-:Y:S01]  /*3a7b0*/  IMAD.X R131, RZ, RZ, RZ, P4 ;  /* 0x000000ffff837224 */ /* 0x000fe200020e06ff */
[----:B------:R-:W-:Y:S01]  /*3a7c0*/  IADD3 R148, P4, PT, R39, R58, RZ ;  /* 0x0000003a27947210 */ /* 0x000fe20007f9e0ff */
[----:B------:R-:W-:Y:S01]  /*3a7d0*/  IMAD.MOV.U32 R130, RZ, RZ, R121 ;  /* 0x000000ffff827224 */ /* 0x000fe200078e0079 */
[----:B------:R-:W-:Y:S01]  /*3a7e0*/  SHF.L.U32 R58, R128, 0x1, RZ ;  /* 0x00000001803a7819 */ /* 0x000fe200000006ff */
[----:B------:R-:W-:Y:S01]  /*3a7f0*/  IMAD.WIDE.U32 R120, R122, R57, RZ ;  /* 0x000000397a787225 */ /* 0x000fe200078e00ff */
[----:B------:R-:W-:Y:S01]  /*3a800*/  SHF.L.U64.HI R109, R57, 0x1, R54 ;  /* 0x00000001396d7819 */ /* 0x000fe20000010236 */
[----:B------:R-:W-:Y:S01]  /*3a810*/  UMOV UR6, URZ ;  /* 0x000000ff00067c82 */ /* 0x000fe20008000000 */
[----:B------:R-:W-:Y:S01]  /*3a820*/  LOP3.LUT R58, R58, 0xfffffffe, RZ, 0xc0, !PT ;  /* 0xfffffffe3a3a7812 */ /* 0x000fe200078ec0ff */
[----:B------:R-:W-:-:S04]  /*3a830*/  IMAD.WIDE.U32.X R130, R45, R46, R130, P5 ;  /* 0x0000002e2d827225 */ /* 0x000fc800028e0482 */
[----:B------:R-:W-:Y:S01]  /*3a840*/  IMAD.X R127, RZ, RZ, RZ, P2 ;  /* 0x000000ffff7f7224 */ /* 0x000fe200010e06ff */
[----:B------:R-:W-:Y:S01]  /*3a850*/  IADD3 R149, P2, PT, R38, R116, RZ ;  /* 0x0000007426957210 */ /* 0x000fe20007f5e0ff */
[----:B------:R-:W-:Y:S02]  /*3a860*/  IMAD R45, R46, 0x26, RZ ;  /* 0x000000262e2d7824 */ /* 0x000fe400078e02ff */
[----:B------:R-:W-:Y:S01]  /*3a870*/  IMAD.WIDE.U32 R132, R47, R124, RZ ;  /* 0x0000007c2f847225 */ /* 0x000fe200078e00ff */
[----:B------:R-:W-:Y:S02]  /*3a880*/  IADD3.X R148, P2, PT, R148, R117, RZ, P2, !PT ;  /* 0x0000007594947210 */ /* 0x000fe4000175e4ff */
[----:B------:R-:W-:Y:S01]  /*3a890*/  IADD3 R45, PT, PT, R125, R45, RZ ;  /* 0x0000002d7d2d7210 */ /* 0x000fe20007ffe0ff */
[----:B------:R-:W-:-:S04]  /*3a8a0*/  IMAD.WIDE.U32 R120, P5, R58, R54, R120 ;  /* 0x000000363a787225 */ /* 0x000fc800078a0078 */
[----:B------:R-:W-:Y:S02]  /*3a8b0*/  IMAD.MOV.U32 R126, RZ, RZ, R59 ;  /* 0x000000ffff7e7224 */ /* 0x000fe400078e003b */
[----:B------:R-:W-:-:S04]  /*3a8c0*/  IMAD.WIDE.U32 R116, R58, R57, RZ ;  /* 0x000000393a747225 */ /* 0x000fc800078e00ff */
[----:B------:R-:W-:Y:S02]  /*3a8d0*/  IMAD.X R125, RZ, RZ, RZ, P5 ;  /* 0x000000ffff7d7224 */ /* 0x000fe400028e06ff */
[----:B------:R-:W-:Y:S01]  /*3a8e0*/  IMAD.WIDE.U32.X R126, R41, R47, R126, P4 ;  /* 0x0000002f297e7225 */ /* 0x000fe200020e047e */
[----:B------:R-:W-:-:S03]  /*3a8f0*/  IADD3 R117, P4, PT, R117, R120, RZ ;  /* 0x0000007875757210 */ /* 0x000fc60007f9e0ff */
[----:B------:R-:W-:-:S04]  /*3a900*/  IMAD.WIDE.U32 R134, P5, R45, R52, R132 ;  /* 0x000000342d867225 */ /* 0x000fc800078a0084 */
        /* <DEDUP_REMOVED lines=8> */
[----:B------:R-:W-:-:S03]  /*3a990*/  IADD3 R164, P4, PT, R133, R134, RZ ;  /* 0x0000008685a47210 */ /* 0x000fc60007f9e0ff */
[----:B------:R-:W-:Y:S01]  /*3a9a0*/  IMAD.WIDE.U32 R116, R48, R58, RZ ;  /* 0x0000003a30747225 */ /* 0x000fe200078e00ff */
[----:B------:R-:W-:-:S03]  /*3a9b0*/  IADD3.X R151, P2, P3, R50, R130, R126, P3, P2 ;  /* 0x0000008232977210 */ /* 0x000fc60001b4447e */
[----:B------:R-:W-:Y:S01]  /*3a9c0*/  IMAD.WIDE.U32 R124, R54, R57, RZ ;  /* 0x00000039367c7225 */ /* 0x000fe200078e00ff */
[----:B------:R-:W-:-:S03]  /*3a9d0*/  IADD3.X R150, PT, PT, R51, R131, R127, P2, P3 ;  /* 0x0000008333967210 */ /* 0x000fc600017e647f */
[----:B------:R-:W-:Y:S02]  /*3a9e0*/  IMAD.MOV.U32 R120, RZ, RZ, R135 ;  /* 0x000000ffff787224 */ /* 0x000fe400078e0087 */
[----:B------:R-:W-:-:S04]  /*3a9f0*/  IMAD.WIDE.U32 R124, P5, R57, R54, R124 ;  /* 0x00000036397c7225 */ /* 0x000fc800078a007c */
[----:B------:R-:W-:-:S04]  /*3aa00*/  IMAD.WIDE.U32.X R134, R45, R47, R120, P4 ;  /* 0x0000002f2d867225 */ /* 0x000fc800020e0478 */
[----:B------:R-:W-:-:S04]  /*3aa10*/  IMAD.WIDE.U32 R120, R57, R57, RZ ;  /* 0x0000003939787225 */ /* 0x000fc800078e00ff */
[----:B------:R-:W-:Y:S01]  /*3aa20*/  IMAD.WIDE.U32 R116, P4, R122, R55, R116 ;  /* 0x000000377a747225 */ /* 0x000fe20007880074 */
[----:B------:R-:W-:-:S03]  /*3aa30*/  IADD3 R169, P3, PT, R120, R132, RZ ;  /* 0x0000008478a97210 */ /* 0x000fc60007f7e0ff */
[----:B------:R-:W-:Y:S01]  /*3aa40*/  IMAD.WIDE.U32 R50, R55, R58, RZ ;  /* 0x0000003a37327225 */ /* 0x000fe200078e00ff */
[----:B------:R-:W-:-:S03]  /*3aa50*/  MOV R156, R117 ;  /* 0x00000075009c7202 */ /* 0x000fc60000000f00 */
[----:B------:R-:W-:Y:S01]  /*3aa60*/  IMAD.X R157, RZ, RZ, RZ, P4 ;  /* 0x000000ffff9d7224 */ /* 0x000fe200020e06ff */
[----:B------:R-:W-:Y:S01]  /*3aa70*/  IADD3 R45, P4, PT, R121, R124, RZ ;  /* 0x0000007c792d7210 */ /* 0x000fe20007f9e0ff */
[----:B------:R-:W-:Y:S01]  /*3aa80*/  IMAD.X R121, RZ, RZ, RZ, P5 ;  /* 0x000000ffff797224 */ /* 0x000fe200028e06ff */
[----:B------:R-:W-:Y:S01]  /*3aa90*/  IADD3 R51, P5, PT, R51, R116, RZ ;  /* 0x0000007433337210 */ /* 0x000fe20007fbe0ff */
[----:B------:R-:W-:Y:S01]  /*3aaa0*/  IMAD.WIDE.U32 R116, R47, UR34, RZ ;  /* 0x000000222f747c25 */ /* 0x000fe2000f8e00ff */
[----:B------:R-:W-:Y:S02]  /*3aab0*/  IADD3 R169, P2, PT, R169, R50, RZ ;  /* 0x00000032a9a97210 */ /* 0x000fe40007f5e0ff */
[----:B------:R-:W-:Y:S01]  /*3aac0*/  IADD3.X R164, P3, PT, R164, R45, RZ, P3, !PT ;  /* 0x0000002da4a47210 */ /* 0x000fe20001f7e4ff */
[----:B------:R-:W-:Y:S01]  /*3aad0*/  IMAD.MOV.U32 R120, RZ, RZ, R125 ;  /* 0x000000ffff787224 */ /* 0x000fe200078e007d */
[----:B------:R-:W-:Y:S01]  /*3aae0*/  LOP3.LUT R45, R53, 0x7ffff, RZ, 0xc0, !PT ;  /* 0x0007ffff352d7812 */ /* 0x000fe200078ec0ff */
[----:B------:R-:W-:Y:S01]  /*3aaf0*/  IMAD.WIDE.U32.X R156, R122, R48, R156, P5 ;  /* 0x000000307a9c7225 */ /* 0x000fe200028e049c */
[----:B------:R-:W-:-:S03]  /*3ab00*/  IADD3.X R164, P2, PT, R164, R51, RZ, P2, !PT ;  /* 0x00000033a4a47210 */ /* 0x000fc6000175e4ff */
[----:B------:R-:W-:-:S04]  /*3ab10*/  IMAD.WIDE.U32.X R50, R54, R54, R120, P4 ;  /* 0x0000003636327225 */ /* 0x000fc800020e0478 */
[----:B------:R-:W-:-:S04]  /*3ab20*/  IMAD.WIDE.U32 R130, P4, R52, UR7, R116 ;  /* 0x0000000734827c25 */ /* 0x000fc8000f880074 */
[----:B------:R-:W-:-:S04]  /*3ab30*/  IMAD.WIDE.U32 R124, R46, UR36, RZ ;  /* 0x000000242e7c7c25 */ /* 0x000fc8000f8e00ff */
[----:B------:R-:W-:Y:S01]  /*3ab40*/  IMAD.X R143, RZ, RZ, RZ, P4 ;  /* 0x000000ffff8f7224 */ /* 0x000fe200020e06ff */
[----:B------:R-:W-:Y:S01]  /*3ab50*/  IADD3.X R158, P3, P4, R156, R50, R134, P2, P3 ;  /* 0x000000329c9e7210 */ /* 0x000fe20001466486 */
[----:B------:R-:W-:-:S03]  /*3ab60*/  IMAD.WIDE.U32 R120, R45, UR20, RZ ;  /* 0x000000142d787c25 */ /* 0x000fc6000f8e00ff */
[----:B------:R-:W-:Y:S01]  /*3ab70*/  IADD3.X R156, PT, PT, R157, R51, R135, P3, P4 ;  /* 0x000000339d9c7210 */ /* 0x000fe20001fe8487 */
[----:B------:R-:W-:-:S04]  /*3ab80*/  IMAD.WIDE.U32 R126, R52, UR34, RZ ;  /* 0x00000022347e7c25 */ /* 0x000fc8000f8e00ff */
[----:B------:R-:W-:Y:S01]  /*3ab90*/  IMAD.WIDE.U32 R116, R128, UR20, RZ ;  /* 0x0000001480747c25 */ /* 0x000fe2000f8e00ff */
[----:B------:R-:W-:-:S03]  /*3aba0*/  IADD3 R59, P5, PT, R127, R130, RZ ;  /* 0x000000827f3b7210 */ /* 0x000fc60007fbe0ff */
[----:B------:R-:W-:Y:S01]  /*3abb0*/  IMAD.WIDE.U32 R50, P4, R43, UR29, R124 ;  /* 0x0000001d2b327c25 */ /* 0x000fe2000f88007c */
[----:B------:R-:W-:-:S03]  /*3abc0*/  IADD3 R53, P2, PT, R116, R126, RZ ;  /* 0x0000007e74357210 */ /* 0x000fc60007f5e0ff */
[----:B------:R-:W-:Y:S01]  /*3abd0*/  IMAD.WIDE.U32 R124, R43, UR36, RZ ;  /* 0x000000242b7c7c25 */ /* 0x000fe2000f8e00ff */
[----:B------:R-:W-:-:S03]  /*3abe0*/  IADD3.X R139, PT, PT, RZ, RZ, RZ, P4, !PT ;  /* 0x000000ffff8b7210 */ /* 0x000fc600027fe4ff */
[----:B------:R-:W-:Y:S01]  /*3abf0*/  IMAD.WIDE.U32 R120, P3, R128, UR21, R120 ;  /* 0x0000001580787c25 */ /* 0x000fe2000f860078 */
[----:B------:R-:W-:-:S03]  /*3ac00*/  IADD3 R101, P4, PT, R125, R50, RZ ;  /* 0x000000327d657210 */ /* 0x000fc60007f9e0ff */
[----:B------:R-:W-:Y:S01]  /*3ac10*/  IMAD.WIDE.U32 R126, R46, UR22, RZ ;  /* 0x000000162e7e7c25 */ /* 0x000fe2000f8e00ff */
[----:B------:R-:W-:-:S03]  /*3ac20*/  MOV R134, R121 ;  /* 0x0000007900867202 */ /* 0x000fc60000000f00 */
[----:B------:R-:W-:Y:S02]  /*3ac30*/  IMAD.MOV.U32 R142, RZ, RZ, R131 ;  /* 0x000000ffff8e7224 */ /* 0x000fe400078e0083 */
[----:B------:R-:W-:Y:S01]  /*3ac40*/  IMAD.X R135, RZ, RZ, RZ, P3 ;  /* 0x000000ffff877224 */ /* 0x000fe200018e06ff */
[----:B------:R-:W-:Y:S01]  /*3ac50*/  IADD3 R42, P3, PT, R117, R120, RZ ;  /* 0x00000078752a7210 */ /* 0x000fe20007f7e0ff */
[----:B------:R-:W-:Y:S02]  /*3ac60*/  IMAD.MOV.U32 R138, RZ, RZ, R51 ;  /* 0x000000ffff8a7224 */ /* 0x000fe400078e0033 */
[----:B------:R-:W-:-:S04]  /*3ac70*/  IMAD.WIDE.U32.X R142, R47, UR7, R142, P5 ;  /* 0x000000072f8e7c25 */ /* 0x000fc8000a8e048e */
[----:B------:R-:W-:-:S04]  /*3ac80*/  IMAD.WIDE.U32 R116, R48, UR24, RZ ;  /* 0x0000001830747c25 */ /* 0x000fc8000f8e00ff */
[----:B------:R-:W-:Y:S01]  /*3ac90*/  IMAD.WIDE.U32 R144, P5, R43, UR23, R126 ;  /* 0x000000172b907c25 */ /* 0x000fe2000f8a007e */
[----:B------:R-:W-:-:S03]  /*3aca0*/  IADD3.X R126, P2, PT, R42, R59, RZ, P2, !PT ;  /* 0x0000003b2a7e7210 */ /* 0x000fc6000175e4ff */
[----:B------:R-:W-:Y:S01]  /*3acb0*/  IMAD.WIDE.U32.X R138, R46, UR29, R138, P4 ;  /* 0x0000001d2e8a7c25 */ /* 0x000fe2000a0e048a */
[----:B------:R-:W-:Y:S02]  /*3acc0*/  IADD3 R124, P4, PT, R53, R124, RZ ;  /* 0x0000007c357c7210 */ /* 0x000fe40007f9e0ff */
[----:B------:R-:W-:Y:S01]  /*3acd0*/  MOV R132, R145 ;  /* 0x0000009100847202 */ /* 0x000fe20000000f00 */
[----:B------:R-:W-:Y:S01]  /*3ace0*/  IMAD.X R133, RZ, RZ, RZ, P5 ;  /* 0x000000ffff857224 */ /* 0x000fe200028e06ff */
[----:B------:R-:W-:Y:S01]  /*3acf0*/  IADD3.X R126, P4, PT, R126, R101, RZ, P4, !PT ;  /* 0x000000657e7e7210 */ /* 0x000fe2000279e4ff */
[----:B------:R-:W-:-:S04]  /*3ad00*/  IMAD.WIDE.U32 R136, P5, R55, UR25, R116 ;  /* 0x0000001937887c25 */ /* 0x000fc8000f8a0074 */
[----:B------:R-:W-:-:S04]  /*3ad10*/  IMAD.WIDE.U32.X R116, R45, UR21, R134, P3 ;  /* 0x000000152d747c25 */ /* 0x000fc800098e0486 */
[----:B------:R-:W-:Y:S01]  /*3ad20*/  IMAD.WIDE.U32 R140, R47, UR20, RZ ;  /* 0x000000142f8c7c25 */ /* 0x000fe2000f8e00ff */
[----:B------:R-:W-:-:S03]  /*3ad30*/  IADD3.X R116, P2, P4, R138, R142, R116, P4, P2 ;  /* 0x0000008e8a747210 */ /* 0x000fc60002444474 */
[----:B------:R-:W-:Y:S01]  /*3ad40*/  IMAD.WIDE.U32 R50, R55, UR24, RZ ;  /* 0x0000001837327c25 */ /* 0x000fe2000f8e00ff */
[----:B------:R-:W-:-:S03]  /*3ad50*/  IADD3.X R125, PT, PT, R139, R143, R117, P2, P4 ;  /* 0x0000008f8b7d7210 */ /* 0x000fc600017e8475 */
[----:B------:R-:W-:Y:S01]  /*3ad60*/  IMAD.X R121, RZ, RZ, RZ, P5 ;  /* 0x000000ffff797224 */ /* 0x000fe200028e06ff */
[----:B------:R-:W-:Y:S01]  /*3ad70*/  IADD3 R59, P5, PT, R51, R136, RZ ;  /* 0x00000088333b7210 */ /* 0x000fe20007fbe0ff */
[----:B------:R-:W-:Y:S02]  /*3ad80*/  IMAD.MOV.U32 R120, RZ, RZ, R137 ;  /* 0x000000ffff787224 */ /* 0x000fe400078e0089 */
[----:B------:R-:W-:-:S04]  /*3ad90*/  IMAD.WIDE.U32 R134, P3, R52, UR21, R140 ;  /* 0x0000001534867c25 */ /* 0x000fc8000f86008c */
[----:B------:R-:W-:-:S04]  /*3ada0*/  IMAD.WIDE.U32 R136, R52, UR20, RZ ;  /* 0x0000001434887c25 */ /* 0x000fc8000f8e00ff */
[----:B------:R-:W-:Y:S01]  /*3adb0*/  IMAD.WIDE.U32 R130, R43, UR22, RZ ;  /* 0x000000162b827c25 */ /* 0x000fe2000f8e00ff */
[----:B------:R-:W-:-:S03]  /*3adc0*/  IADD3 R51, P4, PT, R137, R134, RZ ;  /* 0x0000008689337210 */ /* 0x000fc60007f9e0ff */
[----:B------:R-:W-:-:S04]  /*3add0*/  IMAD.WIDE.U32 R138, R66, UR29, RZ ;  /* 0x0000001d428a7c25 */ /* 0x000fc8000f8e00ff */
[----:B------:R-:W-:Y:S01]  /*3ade0*/  IMAD.X R141, RZ, RZ, RZ, P3 ;  /* 0x000000ffff8d7224 */ /* 0x000fe200018e06ff */
[----:B------:R-:W-:Y:S01]  /*3adf0*/  IADD3 R56, P3, PT, R131, R144, RZ ;  /* 0x0000009083387210 */ /* 0x000fe20007f7e0ff */
[----:B------:R-:W-:Y:S02]  /*3ae00*/  IMAD.MOV.U32 R140, RZ, RZ, R135 ;  /* 0x000000ffff8c7224 */ /* 0x000fe400078e0087 */
[----:B------:R-:W-:-:S04]  /*3ae10*/  IMAD.WIDE.U32.X R134, R48, UR25, R120, P5 ;  /* 0x0000001930867c25 */ /* 0x000fc8000a8e0478 */
[----:B------:R-:W-:-:S04]  /*3ae20*/  IMAD.WIDE.U32 R152, P5, R67, UR36, R138 ;  /* 0x0000002443987c25 */ /* 0x000fc8000f8a008a */
[----:B------:R-:W-:-:S04]  /*3ae30*/  IMAD.WIDE.U32 R144, R63, UR20, RZ ;  /* 0x000000143f907c25 */ /* 0x000fc8000f8e00ff */
[----:B------:R-:W-:Y:S01]  /*3ae40*/  IMAD.WIDE.U32.X R138, R46, UR23, R132, P3 ;  /* 0x000000172e8a7c25 */ /* 0x000fe200098e0484 */
[----:B------:R-:W-:-:S03]  /*3ae50*/  IADD3 R152, P3, PT, R147, R152, RZ ;  /* 0x0000009893987210 */ /* 0x000fc60007f7e0ff */
[----:B------:R-:W-:Y:S01]  /*3ae60*/  IMAD.WIDE.U32.X R120, R69, UR7, R38, P1 ;  /* 0x0000000745787c25 */ /* 0x000fe200088e0426 */
[----:B------:R-:W-:-:S03]  /*3ae70*/  IADD3 R53, P1, PT, R154, R160, RZ ;  /* 0x000000a09a357210 */ /* 0x000fc60007f3e0ff */
[----:B------:R-:W-:Y:S02]  /*3ae80*/  IMAD.X R39, RZ, RZ, RZ, P5 ;  /* 0x000000ffff277224 */ /* 0x000fe400028e06ff */
[----:B------:R-:W-:Y:S02]  /*3ae90*/  IMAD.MOV.U32 R38, RZ, RZ, R153 ;  /* 0x000000ffff267224 */ /* 0x000fe400078e0099 */
[----:B------:R-:W-:-:S04]  /*3aea0*/  IMAD.WIDE.U32 R142, R61, UR22, RZ ;  /* 0x000000163d8e7c25 */ /* 0x000fc8000f8e00ff */
[----:B------:R-:W-:-:S04]  /*3aeb0*/  IMAD.WIDE.U32.X R36, R61, UR21, R36, P6 ;  /* 0x000000153d247c25 */ /* 0x000fc8000b0e0424 */
[----:B------:R-:W-:-:S04]  /*3aec0*/  IMAD.WIDE.U32 R144, P6, R62, UR21, R144 ;  /* 0x000000153e907c25 */ /* 0x000fc8000f8c0090 */
[----:B------:R-:W-:Y:S01]  /*3aed0*/  IMAD.WIDE.U32.X R132, R67, UR29, R38, P3 ;  /* 0x0000001d43847c25 */ /* 0x000fe200098e0426 */
[----:B------:R-:W-:-:S03]  /*3aee0*/  IADD3 R129, P3, PT, R130, R136, RZ ;  /* 0x0000008882817210 */ /* 0x000fc60007f7e0ff */
[----:B------:R-:W-:Y:S01]  /*3aef0*/  IMAD.WIDE.U32 R142, P2, R60, UR23, R142 ;  /* 0x000000173c8e7c25 */ /* 0x000fe2000f84008e */
[----:B------:R-:W-:-:S03]  /*3af00*/  IADD3.X R38, P3, PT, R51, R56, RZ, P3, !PT ;  /* 0x0000003833267210 */ /* 0x000fc60001f7e4ff */
[----:B------:R-:W-:Y:S01]  /*3af10*/  IMAD.X R39, RZ, RZ, RZ, P6 ;  /* 0x000000ffff277224 */ /* 0x000fe200030e06ff */
[----:B------:R-:W-:Y:S01]  /*3af20*/  IADD3 R129, P6, PT, R129, R50, RZ ;  /* 0x0000003281817210 */ /* 0x000fe20007fde0ff */
[----:B------:R-:W-:Y:S01]  /*3af30*/  IMAD.WIDE.U32 R136, R52, 0x13, RZ ;  /* 0x0000001334887825 */ /* 0x000fe200078e00ff */
[----:B------:R-:W-:Y:S02]  /*3af40*/  IADD3.X R131, PT, PT, RZ, RZ, RZ, P2, !PT ;  /* 0x000000ffff837210 */ /* 0x000fe400017fe4ff */
[----:B------:R-:W-:Y:S01]  /*3af50*/  IADD3.X R40, P6, PT, R38, R59, RZ, P6, !PT ;  /* 0x0000003b26287210 */ /* 0x000fe200037de4ff */
[----:B------:R-:W-:Y:S01]  /*3af60*/  IMAD.WIDE.U32.X R140, R47, UR21, R140, P4 ;  /* 0x000000152f8c7c25 */ /* 0x000fe2000a0e048c */
[----:B------:R-:W-:Y:S02]  /*3af70*/  IADD3 R44, P2, PT, R44, R146, RZ ;  /* 0x000000922c2c7210 */ /* 0x000fe40007f5e0ff */
[----:B------:R-:W-:Y:S01]  /*3af80*/  IADD3 R155, P5, PT, R155, R142, RZ ;  /* 0x0000008e9b9b7210 */ /* 0x000fe20007fbe0ff */
[----:B------:R-:W-:Y:S01]  /*3af90*/  IMAD R51, R47, 0x13, RZ ;  /* 0x000000132f337824 */ /* 0x000fe200078e02ff */
[----:B------:R-:W-:Y:S01]  /*3afa0*/  IADD3 R42, P4, PT, R161, R144, RZ ;  /* 0x00000090a12a7210 */ /* 0x000fe20007f9e0ff */
[----:B------:R-:W-:Y:S01]  /*3afb0*/  IMAD.MOV.U32 R130, RZ, RZ, R143 ;  /* 0x000000ffff827224 */ /* 0x000fe200078e008f */
[----:B------:R-:W-:Y:S01]  /*3afc0*/  IADD3.X R157, P3, P6, R134, R138, R140, P6, P3 ;  /* 0x0000008a869d7210 */ /* 0x000fe2000366648c */
[----:B------:R-:W-:Y:S01]  /*3afd0*/  IMAD.MOV.U32 R38, RZ, RZ, R145 ;  /* 0x000000ffff267224 */ /* 0x000fe200078e0091 */
[----:B------:R-:W-:Y:S01]  /*3afe0*/  IADD3 R51, PT, PT, R137, R51, RZ ;  /* 0x0000003389337210 */ /* 0x000fe20007ffe0ff */
[----:B------:R-:W-:Y:S01]  /*3aff0*/  IMAD.WIDE.U32 R142, R47, R136, RZ ;  /* 0x000000882f8e7225 */ /* 0x000fe200078e00ff */
[----:B------:R-:W-:-:S02]  /*3b000*/  IADD3.X R50, P2, PT, R49, R152, RZ, P2, !PT ;  /* 0x0000009831327210 */ /* 0x000fc4000175e4ff */
[----:B------:R-:W-:Y:S01]  /*3b010*/  IADD3.X R42, P1, PT, R42, R155, RZ, P1, !PT ;  /* 0x0000009b2a2a7210 */ /* 0x000fe20000f3e4ff */
[----:B------:R-:W-:Y:S01]  /*3b020*/  IMAD.WIDE.U32 R144, R68, UR29, RZ ;  /* 0x0000001d44907c25 */ /* 0x000fe2000f8e00ff */
[----:B------:R-:W-:Y:S02]  /*3b030*/  IADD3.X R155, PT, PT, R135, R139, R141, P3, P6 ;  /* 0x0000008b879b7210 */ /* 0x000fe40001fec48d */
[----:B------:R-:W-:Y:S01]  /*3b040*/  IADD3.X R49, P0, P2, R132, R120, R36, P2, P0 ;  /* 0x0000007884317210 */ /* 0x000fe20001200424 */
[----:B------:R-:W-:-:S03]  /*3b050*/  IMAD.WIDE.U32 R142, P3, R51, R52, R142 ;  /* 0x00000034338e7225 */ /* 0x000fc6000786008e */
[----:B------:R-:W-:Y:S01]  /*3b060*/  IADD3.X R37, PT, PT, R133, R121, R37, P0, P2 ;  /* 0x0000007985257210 */ /* 0x000fe200007e4425 */
[----:B------:R-:W-:-:S04]  /*3b070*/  IMAD.WIDE.U32 R138, R68, UR36, RZ ;  /* 0x00000024448a7c25 */ /* 0x000fc8000f8e00ff */
[----:B------:R-:W-:-:S04]  /*3b080*/  IMAD.WIDE.U32 R134, P6, R69, UR36, R144 ;  /* 0x0000002445867c25 */ /* 0x000fc8000f8c0090 */
[----:B------:R-:W-:Y:S01]  /*3b090*/  IMAD.X R163, RZ, RZ, RZ, P3 ;  /* 0x000000ffffa37224 */ /* 0x000fe200018e06ff */
[----:B------:R-:W-:Y:S01]  /*3b0a0*/  IADD3 R53, P3, PT, R53, R138, RZ ;  /* 0x0000008a35357210 */ /* 0x000fe20007f7e0ff */
[----:B------:R-:W-:Y:S01]  /*3b0b0*/  IMAD.WIDE.U32 R136, R52, R136, RZ ;  /* 0x0000008834887225 */ /* 0x000fe200078e00ff */
[----:B------:R-:W-:-:S03]  /*3b0c0*/  IADD3 R59, P0, PT, R139, R134, RZ ;  /* 0x000000868b3b7210 */ /* 0x000fc60007f1e0ff */
[----:B------:R-:W-:Y:S01]  /*3b0d0*/  IMAD.WIDE.U32 R138, R46, R58, RZ ;  /* 0x0000003a2e8a7225 */ /* 0x000fe200078e00ff */
[----:B------:R-:W-:Y:S02]  /*3b0e0*/  IADD3 R56, P2, PT, R137, R142, RZ ;  /* 0x0000008e89387210 */ /* 0x000fe40007f5e0ff */
[----:B------:R-:W-:Y:S01]  /*3b0f0*/  IADD3.X R137, PT, PT, RZ, RZ, RZ, P6, !PT ;  /* 0x000000ffff897210 */ /* 0x000fe200037fe4ff */
[----:B------:R-:W-:Y:S01]  /*3b100*/  IMAD.SHL.U32 R107, R57, 0x2, RZ ;  /* 0x00000002396b7824 */ /* 0x000fe200078e00ff */
[----:B------:R-:W-:Y:S01]  /*3b110*/  IADD3.X R42, P3, PT, R42, R59, RZ, P3, !PT ;  /* 0x0000003b2a2a7210 */ /* 0x000fe20001f7e4ff */
[----:B------:R-:W-:-:S04]  /*3b120*/  IMAD.WIDE.U32.X R130, R61, UR23, R130, P5 ;  /* 0x000000173d827c25 */ /* 0x000fc8000a8e0482 */
        /* <DEDUP_REMOVED lines=9> */
[----:B------:R-:W-:-:S03]  /*3b1c0*/  IMAD.WIDE.U32 R142, P6, R109, R55, R140 ;  /* 0x000000376d8e7225 */ /* 0x000fc600078c008c */
[----:B------:R-:W-:Y:S01]  /*3b1d0*/  IADD3.X R56, P2, PT, R56, R133, RZ, P2, !PT ;  /* 0x0000008538387210 */ /* 0x000fe2000175e4ff */
[----:B------:R-:W-:-:S04]  /*3b1e0*/  IMAD.WIDE.U32 R140, R55, R107, RZ ;  /* 0x0000006b378c7225 */ /* 0x000fc800078e00ff */
[----:B------:R-:W-:Y:S02]  /*3b1f0*/  IMAD.MOV.U32 R136, RZ, RZ, R135 ;  /* 0x000000ffff887224 */ /* 0x000fe400078e0087 */
[----:B------:R-:W-:Y:S01]  /*3b200*/  IMAD.WIDE.U32.X R132, R63, UR21, R38, P4 ;  /* 0x000000153f847c25 */ /* 0x000fe2000a0e0426 */
[----:B------:R-:W-:-:S03]  /*3b210*/  IADD3 R159, P4, PT, R159, R140, RZ ;  /* 0x0000008c9f9f7210 */ /* 0x000fc60007f9e0ff */
[----:B------:R-:W-:Y:S01]  /*3b220*/  IMAD.X R135, RZ, RZ, RZ, P6 ;  /* 0x000000ffff877224 */ /* 0x000fe200030e06ff */
[----:B------:R-:W-:Y:S01]  /*3b230*/  IADD3 R141, P6, PT, R141, R142, RZ ;  /* 0x0000008e8d8d7210 */ /* 0x000fe20007fde0ff */
[----:B------:R-:W-:Y:S02]  /*3b240*/  IMAD.MOV.U32 R134, RZ, RZ, R143 ;  /* 0x000000ffff867224 */ /* 0x000fe400078e008f */
[----:B------:R-:W-:Y:S01]  /*3b250*/  IMAD.WIDE.U32.X R142, R69, UR29, R136, P0 ;  /* 0x0000001d458e7c25 */ /* 0x000fe200080e0488 */
[----:B------:R-:W-:-:S03]  /*3b260*/  IADD3.X R56, P4, PT, R56, R141, RZ, P4, !PT ;  /* 0x0000008d38387210 */ /* 0x000fc6000279e4ff */
[----:B------:R-:W-:-:S04]  /*3b270*/  IMAD.WIDE.U32 R140, R63, UR22, RZ ;  /* 0x000000163f8c7c25 */ /* 0x000fc8000f8e00ff */
[----:B------:R-:W-:Y:S01]  /*3b280*/  IMAD.WIDE.U32.X R136, R122, R46, R120, P5 ;  /* 0x0000002e7a887225 */ /* 0x000fe200028e0478 */
[----:B------:R-:W-:-:S03]  /*3b290*/  IADD3.X R36, P5, P1, R142, R130, R132, P3, P1 ;  /* 0x000000828e247210 */ /* 0x000fc600019a2484 */
[----:B------:R-:W-:Y:S01]  /*3b2a0*/  IMAD.WIDE.U32.X R138, R109, R48, R134, P6 ;  /* 0x000000306d8a7225 */ /* 0x000fe200030e0486 */
[----:B------:R-:W-:-:S03]  /*3b2b0*/  IADD3.X R51, PT, PT, R143, R131, R133, P5, P1 ;  /* 0x000000838f337210 */ /* 0x000fc60002fe2485 */
[----:B------:R-:W-:Y:S01]  /*3b2c0*/  IMAD.WIDE.U32 R120, P6, R62, UR23, R140 ;  /* 0x000000173e787c25 */ /* 0x000fe2000f8c008c */
[----:B------:R-:W-:-:S03]  /*3b2d0*/  IADD3.X R154, P2, P4, R138, R136, R162, P4, P2 ;  /* 0x000000888a9a7210 */ /* 0x000fc600024444a2 */
[----:B------:R-:W-:Y:S01]  /*3b2e0*/  IMAD.WIDE.U32 R140, R48, R55, RZ ;  /* 0x00000037308c7225 */ /* 0x000fe200078e00ff */
[----:B------:R-:W-:-:S03]  /*3b2f0*/  IADD3.X R162, PT, PT, R139, R137, R163, P2, P4 ;  /* 0x000000898ba27210 */ /* 0x000fc600017e84a3 */
[----:B------:R-:W-:-:S04]  /*3b300*/  IMAD.WIDE.U32 R134, R47, R58, RZ ;  /* 0x0000003a2f867225 */ /* 0x000fc800078e00ff */
[----:B------:R-:W-:-:S04]  /*3b310*/  IMAD.WIDE.U32 R130, P2, R48, R55, R140 ;  /* 0x0000003730827225 */ /* 0x000fc8000784008c */
[----:B------:R-:W-:Y:S01]  /*3b320*/  IMAD.WIDE.U32 R132, R55, R55, RZ ;  /* 0x0000003737847225 */ /* 0x000fe200078e00ff */
[----:B------:R-:W-:-:S03]  /*3b330*/  MOV R140, R131 ;  /* 0x00000083008c7202 */ /* 0x000fc60000000f00 */
[----:B------:R-:W-:Y:S01]  /*3b340*/  IMAD.WIDE.U32 R144, R62, UR22, RZ ;  /* 0x000000163e907c25 */ /* 0x000fe2000f8e00ff */
[----:B------:R-:W-:-:S03]  /*3b350*/  IADD3 R163, P5, PT, R133, R130, RZ ;  /* 0x0000008285a37210 */ /* 0x000fc60007fbe0ff */
[----:B------:R-:W-:Y:S01]  /*3b360*/  IMAD.WIDE.U32 R38, R64, UR20, RZ ;  /* 0x0000001440267c25 */ /* 0x000fe2000f8e00ff */
[----:B------:R-:W-:-:S03]  /*3b370*/  IADD3 R101, P3, PT, R145, R120, RZ ;  /* 0x0000007891657210 */ /* 0x000fc60007f7e0ff */
        /* <DEDUP_REMOVED lines=10> */
[----:B------:R-:W-:-:S03]  /*3b420*/  IADD3.X R163, P1, PT, R163, R38, RZ, P1, !PT ;  /* 0x00000026a3a37210 */ /* 0x000fc60000f3e4ff */
[----:B------:R-:W-:-:S04]  /*3b430*/  IMAD.WIDE.U32 R58, P4, R109, R43, R136 ;  /* 0x0000002b6d3a7225 */ /* 0x000fc80007880088 */
[----:B------:R-:W-:Y:S01]  /*3b440*/  IMAD.WIDE.U32.X R122, R122, R47, R132, P2 ;  /* 0x0000002f7a7a7225 */ /* 0x000fe200010e0484 */
[----:B------:R-:W-:-:S03]  /*3b450*/  IADD3 R131, P2, PT, R103, R134, RZ ;  /* 0x0000008667837210 */ /* 0x000fc60007f5e0ff */
[----:B------:R-:W-:-:S04]  /*3b460*/  IMAD.WIDE.U32 R132, R47, UR36, RZ ;  /* 0x000000242f847c25 */ /* 0x000fc8000f8e00ff */
[----:B------:R-:W-:Y:S01]  /*3b470*/  IMAD.X R147, RZ, RZ, RZ, P4 ;  /* 0x000000ffff937224 */ /* 0x000fe200020e06ff */
[----:B------:R-:W-:Y:S01]  /*3b480*/  IADD3 R134, P4, PT, R135, R58, RZ ;  /* 0x0000003a87867210 */ /* 0x000fe20007f9e0ff */
[----:B------:R-:W-:Y:S02]  /*3b490*/  IMAD.MOV.U32 R146, RZ, RZ, R59 ;  /* 0x000000ffff927224 */ /* 0x000fe400078e003b */
[----:B------:R-:W-:Y:S01]  /*3b4a0*/  IMAD.WIDE.U32.X R140, R48, R48, R140, P5 ;  /* 0x00000030308c7225 */ /* 0x000fe200028e048c */
[----:B------:R-:W-:-:S03]  /*3b4b0*/  IADD3.X R163, P2, PT, R163, R134, RZ, P2, !PT ;  /* 0x00000086a3a37210 */ /* 0x000fc6000175e4ff */
[----:B------:R-:W-:-:S04]  /*3b4c0*/  IMAD.WIDE.U32 R132, P5, R52, UR29, R132 ;  /* 0x0000001d34847c25 */ /* 0x000fc8000f8a0084 */
[----:B------:R-:W-:Y:S01]  /*3b4d0*/  IMAD.WIDE.U32 R136, R45, UR22, RZ ;  /* 0x000000162d887c25 */ /* 0x000fe2000f8e00ff */
[----:B------:R-:W-:-:S03]  /*3b4e0*/  IADD3.X R143, PT, PT, RZ, RZ, RZ, P5, !PT ;  /* 0x000000ffff8f7210 */ /* 0x000fc60002ffe4ff */
[----:B------:R-:W-:-:S04]  /*3b4f0*/  IMAD.WIDE.U32 R58, R52, UR36, RZ ;  /* 0x00000024343a7c25 */ /* 0x000fc8000f8e00ff */
[----:B------:R-:W-:Y:S01]  /*3b500*/  IMAD.WIDE.U32.X R146, R109, R46, R146, P4 ;  /* 0x0000002e6d927225 */ /* 0x000fe200020e0492 */
[----:B------:R-:W-:-:S03]  /*3b510*/  IADD3 R120, P4, PT, R59, R132, RZ ;  /* 0x000000843b787210 */ /* 0x000fc60007f9e0ff */
[----:B------:R-:W-:Y:S01]  /*3b520*/  IMAD.WIDE.U32 R134, R128, UR22, RZ ;  /* 0x0000001680867c25 */ /* 0x000fe2000f8e00ff */
[----:B------:R-:W-:-:S03]  /*3b530*/  IADD3.X R109, P1, P2, R146, R122, R140, P2, P1 ;  /* 0x0000007a926d7210 */ /* 0x000fc6000122248c */
[----:B------:R-:W-:Y:S01]  /*3b540*/  IMAD.WIDE.U32 R136, P5, R128, UR23, R136 ;  /* 0x0000001780887c25 */ /* 0x000fe2000f8a0088 */
[----:B------:R-:W-:-:S03]  /*3b550*/  IADD3.X R127, PT, PT, R147, R123, R141, P1, P2 ;  /* 0x0000007b937f7210 */ /* 0x000fc60000fe448d */
[----:B------:R-:W-:-:S04]  /*3b560*/  IMAD.WIDE.U32 R144, R54, UR20, RZ ;  /* 0x0000001436907c25 */ /* 0x000fc8000f8e00ff */
[----:B------:R-:W-:Y:S02]  /*3b570*/  IMAD.MOV.U32 R142, RZ, RZ, R133 ;  /* 0x000000ffff8e7224 */ /* 0x000fe400078e0085 */
[----:B------:R-:W-:-:S04]  /*3b580*/  IMAD.WIDE.U32 R132, R57, UR20, RZ ;  /* 0x0000001439847c25 */ /* 0x000fc8000f8e00ff */
[----:B------:R-:W-:Y:S01]  /*3b590*/  IMAD.X R139, RZ, RZ, RZ, P5 ;  /* 0x000000ffff8b7224 */ /* 0x000fe200028e06ff */
[----:B------:R-:W-:Y:S01]  /*3b5a0*/  IADD3 R38, P5, PT, R135, R136, RZ ;  /* 0x0000008887267210 */ /* 0x000fe20007fbe0ff */
[----:B------:R-:W-:Y:S01]  /*3b5b0*/  IMAD.WIDE.U32 R122, P1, R57, UR21, R144 ;  /* 0x00000015397a7c25 */ /* 0x000fe2000f820090 */
[----:B------:R-:W-:-:S03]  /*3b5c0*/  IADD3 R111, P2, PT, R134, R132, RZ ;  /* 0x00000084866f7210 */ /* 0x000fc60007f5e0ff */
[----:B------:R-:W-:Y:S01]  /*3b5d0*/  IMAD.MOV.U32 R138, RZ, RZ, R137 ;  /* 0x000000ffff8a7224 */ /* 0x000fe200078e0089 */
[----:B------:R-:W-:Y:S01]  /*3b5e0*/  IADD3.X R145, PT, PT, RZ, RZ, RZ, P1, !PT ;  /* 0x000000ffff917210 */ /* 0x000fe20000ffe4ff */
[----:B------:R-:W-:Y:S01]  /*3b5f0*/  IMAD.WIDE.U32 R134, R48, UR20, RZ ;  /* 0x0000001430867c25 */ /* 0x000fe2000f8e00ff */
[----:B------:R-:W-:-:S03]  /*3b600*/  IADD3 R111, P1, PT, R111, R58, RZ ;  /* 0x0000003a6f6f7210 */ /* 0x000fc60007f3e0ff */
[----:B------:R-:W-:Y:S01]  /*3b610*/  IMAD.WIDE.U32.X R136, R45, UR23, R138, P5 ;  /* 0x000000172d887c25 */ /* 0x000fe2000a8e048a */
[----:B------:R-:W-:-:S03]  /*3b620*/  IADD3 R107, P5, PT, R133, R122, RZ ;  /* 0x0000007a856b7210 */ /* 0x000fc60007fbe0ff */
[----:B------:R-:W-:Y:S01]  /*3b630*/  IMAD.WIDE.U32.X R142, R47, UR29, R142, P4 ;  /* 0x0000001d2f8e7c25 */ /* 0x000fe2000a0e048e */
[----:B------:R-:W-:-:S03]  /*3b640*/  IADD3.X R107, P2, PT, R107, R38, RZ, P2, !PT ;  /* 0x000000266b6b7210 */ /* 0x000fc6000175e4ff */
[----:B------:R-:W-:-:S04]  /*3b650*/  IMAD.WIDE.U32 R58, P4, R55, UR21, R134 ;  /* 0x00000015373a7c25 */ /* 0x000fc8000f880086 */
[----:B------:R-:W-:Y:S02]  /*3b660*/  IMAD.MOV.U32 R144, RZ, RZ, R123 ;  /* 0x000000ffff907224 */ /* 0x000fe400078e007b */
[----:B------:R-:W-:-:S04]  /*3b670*/  IMAD.WIDE.U32 R132, R46, R118, RZ ;  /* 0x000000762e847225 */ /* 0x000fc800078e00ff */
[----:B------:R-:W-:Y:S01]  /*3b680*/  IMAD.X R139, RZ, RZ, RZ, P4 ;  /* 0x000000ffff8b7224 */ /* 0x000fe200020e06ff */
[----:B------:R-:W-:Y:S01]  /*3b690*/  IADD3.X R107, P4, PT, R107, R120, RZ, P1, !PT ;  /* 0x000000786b6b7210 */ /* 0x000fe20000f9e4ff */
[----:B------:R-:W-:-:S04]  /*3b6a0*/  IMAD.WIDE.U32.X R144, R54, UR21, R144, P5 ;  /* 0x0000001536907c25 */ /* 0x000fc8000a8e0490 */
[----:B------:R-:W-:Y:S01]  /*3b6b0*/  IMAD.WIDE.U32 R134, R55, UR20, RZ ;  /* 0x0000001437867c25 */ /* 0x000fe2000f8e00ff */
[----:B------:R-:W-:-:S03]  /*3b6c0*/  IADD3.X R113, P2, P4, R142, R136, R144, P4, P2 ;  /* 0x000000888e717210 */ /* 0x000fc60002444490 */
[----:B------:R-:W-:Y:S01]  /*3b6d0*/  IMAD.WIDE.U32 R122, P5, R41, R43, R132 ;  /* 0x0000002b297a7225 */ /* 0x000fe200078a0084 */
[----:B------:R-:W-:Y:S02]  /*3b6e0*/  IADD3.X R103, PT, PT, R143, R137, R145, P2, P4 ;  /* 0x000000898f677210 */ /* 0x000fe400017e8491 */
[----:B------:R-:W-:Y:S01]  /*3b6f0*/  IADD3 R38, P1, PT, R135, R58, RZ ;  /* 0x0000003a87267210 */ /* 0x000fe20007f3e0ff */
[----:B------:R-:W-:-:S04]  /*3b700*/  IMAD.WIDE.U32 R118, R43, R118, RZ ;  /* 0x000000762b767225 */ /* 0x000fc800078e00ff */
[----:B------:R-:W-:Y:S01]  /*3b710*/  IMAD.MOV.U32 R138, RZ, RZ, R59 ;  /* 0x000000ffff8a7224 */ /* 0x000fe200078e003b */
[----:B------:R-:W-:Y:S01]  /*3b720*/  IADD3.X R59, PT, PT, RZ, RZ, RZ, P5, !PT ;  /* 0x000000ffff3b7210 */ /* 0x000fe20002ffe4ff */
[----:B------:R-:W-:Y:S01]  /*3b730*/  IMAD.WIDE.U32 R140, R45, UR24, RZ ;  /* 0x000000182d8c7c25 */ /* 0x000fe2000f8e00ff */
[----:B------:R-:W-:-:S03]  /*3b740*/  IADD3 R120, P2, PT, R119, R122, RZ ;  /* 0x0000007a77787210 */ /* 0x000fc60007f5e0ff */
[----:B------:R-:W-:-:S04]  /*3b750*/  IMAD.WIDE.U32 R132, R54, UR22, RZ ;  /* 0x0000001636847c25 */ /* 0x000fc8000f8e00ff */
[----:B------:R-:W-:-:S04]  /*3b760*/  IMAD.WIDE.U32 R136, R57, UR22, RZ ;  /* 0x0000001639887c25 */ /* 0x000fc8000f8e00ff */
[----:B------:R-:W-:Y:S02]  /*3b770*/  IMAD.MOV.U32 R58, RZ, RZ, R123 ;  /* 0x000000ffff3a7224 */ /* 0x000fe400078e007b */
[----:B------:R-:W-:-:S04]  /*3b780*/  IMAD.WIDE.U32 R122, P4, R128, UR25, R140 ;  /* 0x00000019807a7c25 */ /* 0x000fc8000f88008c */
[----:B------:R-:W-:Y:S01]  /*3b790*/  IMAD.WIDE.U32 R132, P5, R57, UR23, R132 ;  /* 0x0000001739847c25 */ /* 0x000fe2000f8a0084 */
[----:B------:R-:W-:-:S03]  /*3b7a0*/  MOV R140, R123 ;  /* 0x0000007b008c7202 */ /* 0x000fc60000000f00 */
[----:B------:R-:W-:Y:S01]  /*3b7b0*/  IMAD.WIDE.U32.X R58, R41, R46, R58, P2 ;  /* 0x0000002e293a7225 */ /* 0x000fe200010e043a */
[----:B------:R-:W-:-:S03]  /*3b7c0*/  IADD3 R117, P2, PT, R136, R134, RZ ;  /* 0x0000008688757210 */ /* 0x000fc60007f5e0ff */
[----:B------:R-:W-:-:S04]  /*3b7d0*/  IMAD.WIDE.U32 R134, R128, UR24, RZ ;  /* 0x0000001880867c25 */ /* 0x000fc8000f8e00ff */
[----:B------:R-:W-:Y:S01]  /*3b7e0*/  IMAD.X R141, RZ, RZ, RZ, P4 ;  /* 0x000000ffff8d7224 */ /* 0x000fe200020e06ff */
[----:B------:R-:W-:Y:S01]  /*3b7f0*/  IADD3 R41, P4, PT, R137, R132, RZ ;  /* 0x0000008489297210 */ /* 0x000fe20007f9e0ff */
[----:B------:R-:W-:Y:S01]  /*3b800*/  IMAD.X R145, RZ, RZ, RZ, P5 ;  /* 0x000000ffff917224 */ /* 0x000fe200028e06ff */
[----:B------:R-:W-:Y:S01]  /*3b810*/  IADD3 R122, P5, PT, R135, R122, RZ ;  /* 0x0000007a877a7210 */ /* 0x000fe20007fbe0ff */
[----:B------:R-:W-:Y:S01]  /*3b820*/  IMAD.WIDE.U32.X R138, R48, UR21, R138, P1 ;  /* 0x00000015308a7c25 */ /* 0x000fe200088e048a */
[----:B------:R-:W-:Y:S02]  /*3b830*/  IADD3 R117, P1, PT, R117, R134, RZ ;  /* 0x0000008675757210 */ /* 0x000fe40007f3e0ff */
[----:B------:R-:W-:Y:S01]  /*3b840*/  IADD3.X R41, P2, PT, R38, R41, RZ, P2, !PT ;  /* 0x0000002926297210 */ /* 0x000fe2000175e4ff */
[----:B------:R-:W-:Y:S02]  /*3b850*/  IMAD.MOV.U32 R144, RZ, RZ, R133 ;  /* 0x000000ffff907224 */ /* 0x000fe400078e0085 */
[----:B------:R-:W-:-:S04]  /*3b860*/  IMAD.WIDE.U32 R132, R45, R128, RZ ;  /* 0x000000802d847225 */ /* 0x000fc800078e00ff */
[----:B------:R-:W-:-:S04]  /*3b870*/  IMAD.WIDE.U32 R136, R57, 0x26, RZ ;  /* 0x0000002639887825 */ /* 0x000fc800078e00ff */
[----:B------:R-:W-:-:S04]  /*3b880*/  IMAD.WIDE.U32.X R140, R45, UR25, R140, P5 ;  /* 0x000000192d8c7c25 */ /* 0x000fc8000a8e048c */
[----:B------:R-:W-:Y:S01]  /*3b890*/  IMAD.WIDE.U32.X R144, R54, UR23, R144, P4 ;  /* 0x0000001736907c25 */ /* 0x000fe2000a0e0490 */
[----:B------:R-:W-:-:S03]  /*3b8a0*/  IADD3.X R41, P4, PT, R41, R122, RZ, P1, !PT ;  /* 0x0000007a29297210 */ /* 0x000fc60000f9e4ff */
[----:B------:R-:W-:Y:S01]  /*3b8b0*/  IMAD.WIDE.U32 R134, R128, R128, RZ ;  /* 0x0000008080867225 */ /* 0x000fe200078e00ff */
[----:B------:R-:W-:-:S03]  /*3b8c0*/  IADD3.X R119, P2, P4, R140, R144, R138, P4, P2 ;  /* 0x000000908c777210 */ /* 0x000fc6000244448a */
[----:B------:R-:W-:Y:S01]  /*3b8d0*/  IMAD R147, R54, 0x26, RZ ;  /* 0x0000002636937824 */ /* 0x000fe200078e02ff */
[----:B------:R-:W-:Y:S01]  /*3b8e0*/  IADD3 R115, P1, PT, R134, R118, RZ ;  /* 0x0000007686737210 */ /* 0x000fe20007f3e0ff */
[----:B------:R-:W-:Y:S01]  /*3b8f0*/  IMAD.WIDE.U32 R132, P5, R45, R128, R132 ;  /* 0x000000802d847225 */ /* 0x000fe200078a0084 */
[----:B------:R-:W-:-:S03]  /*3b900*/  IADD3.X R118, PT, PT, R141, R145, R139, P2, P4 ;  /* 0x000000918d767210 */ /* 0x000fc600017e848b */
[----:B------:R-:W-:Y:S01]  /*3b910*/  IMAD.WIDE.U32 R142, R47, R136, RZ ;  /* 0x000000882f8e7225 */ /* 0x000fe200078e00ff */
[----:B------:R-:W-:Y:S02]  /*3b920*/  IADD3 R139, P4, PT, R135, R132, RZ ;  /* 0x00000084878b7210 */ /* 0x000fe40007f9e0ff */
[----:B------:R-:W-:Y:S01]  /*3b930*/  MOV R122, R133 ;  /* 0x00000085007a7202 */ /* 0x000fe20000000f00 */
[----:B------:R-:W-:Y:S01]  /*3b940*/  IMAD.IADD R147, R137, 0x1, R147 ;  /* 0x0000000189937824 */ /* 0x000fe200078e0293 */
        /* <DEDUP_REMOVED lines=10> */
[----:B------:R-:W-:-:S04]  /*3b9f0*/  IMAD.WIDE.U32 R132, R48, UR22, RZ ;  /* 0x0000001630847c25 */ /* 0x000fc8000f8e00ff */
[----:B------:R-:W-:-:S04]  /*3ba00*/  IMAD.WIDE.U32.X R134, R147, R47, R138, P4 ;  /* 0x0000002f93867225 */ /* 0x000fc800020e048a */
[----:B------:R-:W-:Y:S01]  /*3ba10*/  IMAD.WIDE.U32 R140, R54, UR24, RZ ;  /* 0x00000018368c7c25 */ /* 0x000fe2000f8e00ff */
[----:B------:R-:W-:-:S03]  /*3ba20*/  IADD3.X R38, P1, P2, R134, R122, R58, P2, P1 ;  /* 0x0000007a86267210 */ /* 0x000fc6000122243a */
[----:B------:R-:W-:Y:S01]  /*3ba30*/  IMAD.WIDE.U32 R132, P5, R55, UR23, R132 ;  /* 0x0000001737847c25 */ /* 0x000fe2000f8a0084 */
[----:B------:R-:W-:Y:S02]  /*3ba40*/  IADD3.X R123, PT, PT, R135, R123, R59, P1, P2 ;  /* 0x0000007b877b7210 */ /* 0x000fe40000fe443b */
[----:B------:R-:W-:Y:S01]  /*3ba50*/  SHF.L.W.U32.HI R120, R115, 0xd, R38 ;  /* 0x0000000d73787819 */ /* 0x000fe20000010e26 */
[----:B------:R-:W-:Y:S01]  /*3ba60*/  IMAD.WIDE.U32 R140, P1, R57, UR25, R140 ;  /* 0x00000019398c7c25 */ /* 0x000fe2000f82008c */
[----:B------:R-:W-:Y:S02]  /*3ba70*/  MOV R138, R133 ;  /* 0x00000085008a7202 */ /* 0x000fe40000000f00 */
[----:B------:R-:W-:Y:S01]  /*3ba80*/  SHF.L.W.U32.HI R123, R38, 0xd, R123 ;  /* 0x0000000d267b7819 */ /* 0x000fe20000010e7b */
[----:B------:R-:W-:-:S04]  /*3ba90*/  IMAD.WIDE.U32 R136, R46, UR20, RZ ;  /* 0x000000142e887c25 */ /* 0x000fc8000f8e00ff */
[----:B------:R-:W-:Y:S01]  /*3baa0*/  IMAD.X R133, RZ, RZ, RZ, P1 ;  /* 0x000000ffff857224 */ /* 0x000fe200008e06ff */
[----:B------:R-:W-:Y:S01]  /*3bab0*/  IADD3 R120, P1, PT, R120, R149, RZ ;  /* 0x0000009578787210 */ /* 0x000fe20007f3e0ff */
[----:B------:R-:W-:Y:S02]  /*3bac0*/  IMAD.X R139, RZ, RZ, RZ, P5 ;  /* 0x000000ffff8b7224 */ /* 0x000fe400028e06ff */
[----:B------:R-:W-:Y:S01]  /*3bad0*/  IMAD.WIDE.U32 R136, P5, R43, UR21, R136 ;  /* 0x000000152b887c25 */ /* 0x000fe2000f8a0088 */
[----:B------:R-:W-:-:S03]  /*3bae0*/  IADD3.X R122, P1, PT, R123, R148, RZ, P1, !PT ;  /* 0x000000947b7a7210 */ /* 0x000fc60000f3e4ff */
[----:B------:R-:W-:Y:S01]  /*3baf0*/  IMAD.WIDE.U32 R146, R43, UR20, RZ ;  /* 0x000000142b927c25 */ /* 0x000fe2000f8e00ff */
[----:B------:R-:W-:-:S03]  /*3bb00*/  IADD3.X R151, P1, PT, RZ, R151, RZ, P1, !PT ;  /* 0x00000097ff977210 */ /* 0x000fc60000f3e4ff */
[----:B------:R-:W-:Y:S01]  /*3bb10*/  IMAD.WIDE.U32 R144, R55, UR22, RZ ;  /* 0x0000001637907c25 */ /* 0x000fe2000f8e00ff */
[C---:B------:R-:W-:Y:S02]  /*3bb20*/  SHF.L.W.U32.HI R38, R122.reuse, 0xd, R151 ;  /* 0x0000000d7a267819 */ /* 0x040fe40000010e97 */
[----:B------:R-:W-:Y:S01]  /*3bb30*/  LOP3.LUT R122, R122, 0x7ffff, RZ, 0xc0, !PT ;  /* 0x0007ffff7a7a7812 */ /* 0x000fe200078ec0ff */
[----:B------:R-:W-:Y:S01]  /*3bb40*/  IMAD.X R161, RZ, RZ, RZ, P5 ;  /* 0x000000ffffa17224 */ /* 0x000fe200028e06ff */
[----:B------:R-:W-:Y:S01]  /*3bb50*/  IADD3 R165, P5, PT, R147, R136, RZ ;  /* 0x0000008893a57210 */ /* 0x000fe20007fbe0ff */
[----:B------:R-:W-:Y:S01]  /*3bb60*/  IMAD.MOV.U32 R160, RZ, RZ, R137 ;  /* 0x000000ffffa07224 */ /* 0x000fe200078e0089 */
[----:B------:R-:W-:Y:S01]  /*3bb70*/  IADD3 R166, P4, PT, R145, R132, RZ ;  /* 0x0000008491a67210 */ /* 0x000fe20007f9e0ff */
[----:B------:R-:W-:Y:S01]  /*3bb80*/  IMAD.WIDE.U32 R58, R57, UR24, RZ ;  /* 0x00000018393a7c25 */ /* 0x000fe2000f8e00ff */
[----:B------:R-:W-:-:S03]  /*3bb90*/  MOV R132, R141 ;  /* 0x0000008d00847202 */ /* 0x000fc60000000f00 */
[----:B------:R-:W-:Y:S01]  /*3bba0*/  IMAD.WIDE.U32 R136, R65, UR20, RZ ;  /* 0x0000001441887c25 */ /* 0x000fe2000f8e00ff */
[----:B------:R-:W-:-:S03]  /*3bbb0*/  IADD3 R168, P2, PT, R59, R140, RZ ;  /* 0x0000008c3ba87210 */ /* 0x000fc60007f5e0ff */
[----:B------:R-:W-:-:S04]  /*3bbc0*/  IMAD.WIDE.U32 R148, R45, UR30, RZ ;  /* 0x0000001e2d947c25 */ /* 0x000fc8000f8e00ff */
[----:B------:R-:W-:-:S04]  /*3bbd0*/  IMAD.WIDE.U32 R142, R54, UR26, RZ ;  /* 0x0000001a368e7c25 */ /* 0x000fc8000f8e00ff */
[----:B------:R-:W-:-:S04]  /*3bbe0*/  IMAD.WIDE.U32.X R138, R48, UR23, R138, P4 ;  /* 0x00000017308a7c25 */ /* 0x000fc8000a0e048a */
[----:B------:R-:W-:Y:S02]  /*3bbf0*/  IMAD.X R59, RZ, RZ, R150, P1 ;  /* 0x000000ffff3b7224 */ /* 0x000fe400008e0696 */
[----:B------:R-:W-:-:S04]  /*3bc00*/  IMAD.WIDE.U32 R136, P4, R64, UR21, R136 ;  /* 0x0000001540887c25 */ /* 0x000fc8000f880088 */
[----:B------:R-:W-:-:S04]  /*3bc10*/  IMAD.WIDE.U32 R148, P1, R128, UR31, R148 ;  /* 0x0000001f80947c25 */ /* 0x000fc8000f820094 */
[----:B------:R-:W-:Y:S01]  /*3bc20*/  IMAD.WIDE.U32.X R160, R46, UR21, R160, P5 ;  /* 0x000000152ea07c25 */ /* 0x000fe2000a8e04a0 */
[----:B------:R-:W-:Y:S02]  /*3bc30*/  IADD3.X R145, PT, PT, RZ, RZ, RZ, P1, !PT ;  /* 0x000000ffff917210 */ /* 0x000fe40000ffe4ff */
[----:B------:R-:W-:Y:S01]  /*3bc40*/  IADD3 R169, P1, PT, R38, R169, RZ ;  /* 0x000000a926a97210 */ /* 0x000fe20007f3e0ff */
[----:B------:R-:W-:Y:S01]  /*3bc50*/  IMAD.WIDE.U32 R140, R57, UR26, RZ ;  /* 0x0000001a398c7c25 */ /* 0x000fe2000f8e00ff */
[----:B------:R-:W-:-:S03]  /*3bc60*/  MOV R38, R137 ;  /* 0x0000008900267202 */ /* 0x000fc60000000f00 */
[----:B------:R-:W-:-:S04]  /*3bc70*/  IMAD.WIDE.U32 R142, P5, R57, UR27, R142 ;  /* 0x0000001b398e7c25 */ /* 0x000fc8000f8a008e */
[----:B------:R-:W-:Y:S01]  /*3bc80*/  IMAD.WIDE.U32.X R132, R54, UR25, R132, P2 ;  /* 0x0000001936847c25 */ /* 0x000fe200090e0484 */
[----:B------:R-:W-:Y:S02]  /*3bc90*/  IADD3 R136, P2, PT, R39, R136, RZ ;  /* 0x0000008827887210 */ /* 0x000fe40007f5e0ff */
[----:B------:R-:W-:Y:S01]  /*3bca0*/  SHF.L.W.U32.HI R39, R151, 0xd, R59 ;  /* 0x0000000d97277819 */ /* 0x000fe20000010e3b */
[----:B------:R-:W-:Y:S01]  /*3bcb0*/  IMAD.WIDE.U32 R152, R61, UR24, RZ ;  /* 0x000000183d987c25 */ /* 0x000fe2000f8e00ff */
[----:B------:R-:W-:Y:S02]  /*3bcc0*/  IADD3.X R101, P0, PT, R136, R101, RZ, P0, !PT ;  /* 0x0000006588657210 */ /* 0x000fe4000071e4ff */
[----:B------:R-:W-:Y:S01]  /*3bcd0*/  IADD3.X R167, P1, PT, R39, R164, RZ, P1, !PT ;  /* 0x000000a427a77210 */ /* 0x000fe20000f3e4ff */
[----:B------:R-:W-:Y:S01]  /*3bce0*/  IMAD.X R135, RZ, RZ, RZ, P5 ;  /* 0x000000ffff877224 */ /* 0x000fe200028e06ff */
[----:B------:R-:W-:Y:S01]  /*3bcf0*/  IADD3 R173, P5, PT, R141, R142, RZ ;  /* 0x0000008e8dad7210 */ /* 0x000fe20007fbe0ff */
[----:B------:R-:W-:Y:S01]  /*3bd00*/  IMAD.MOV.U32 R134, RZ, RZ, R143 ;  /* 0x000000ffff867224 */ /* 0x000fe200078e008f */
[----:B------:R-:W-:Y:S01]  /*3bd10*/  LEA.HI.X R158, P1, R59, R158, RZ, 0xd, P1 ;  /* 0x0000009e3b9e7211 */ /* 0x000fe20000836cff */
[----:B------:R-:W-:-:S02]  /*3bd20*/  IMAD.X R143, RZ, RZ, RZ, P6 ;  /* 0x000000ffff8f7224 */ /* 0x000fc400030e06ff */
[----:B------:R-:W-:-:S04]  /*3bd30*/  IMAD.WIDE.U32 R150, R60, UR24, RZ ;  /* 0x000000183c967c25 */ /* 0x000fc8000f8e00ff */
[----:B------:R-:W-:-:S04]  /*3bd40*/  IMAD.WIDE.U32 R152, P6, R60, UR25, R152 ;  /* 0x000000193c987c25 */ /* 0x000fc8000f8c0098 */
[----:B------:R-:W-:Y:S01]  /*3bd50*/  IMAD.X R39, RZ, RZ, RZ, P4 ;  /* 0x000000ffff277224 */ /* 0x000fe200020e06ff */
[----:B------:R-:W-:Y:S01]  /*3bd60*/  IADD3 R105, P4, PT, R105, R150, RZ ;  /* 0x0000009669697210 */ /* 0x000fe20007f9e0ff */
[----:B------:R-:W-:Y:S01]  /*3bd70*/  IMAD.WIDE.U32.X R134, R54, UR27, R134, P5 ;  /* 0x0000001b36867c25 */ /* 0x000fe2000a8e0486 */
[----:B------:R-:W-:-:S03]  /*3bd80*/  IADD3 R152, P5, PT, R151, R152, RZ ;  /* 0x0000009897987210 */ /* 0x000fc60007fbe0ff */
[----:B------:R-:W-:Y:S01]  /*3bd90*/  IMAD.WIDE.U32 R150, R128, UR30, RZ ;  /* 0x0000001e80967c25 */ /* 0x000fe2000f8e00ff */
[----:B------:R-:W-:-:S03]  /*3bda0*/  IADD3.X R101, P4, PT, R101, R152, RZ, P4, !PT ;  /* 0x0000009865657210 */ /* 0x000fc6000279e4ff */
[----:B------:R-:W-:Y:S02]  /*3bdb0*/  IMAD.MOV.U32 R142, RZ, RZ, R121 ;  /* 0x000000ffff8e7224 */ /* 0x000fe400078e0079 */
[----:B------:R-:W-:Y:S01]  /*3bdc0*/  IMAD.X R171, RZ, RZ, R156, P1 ;  /* 0x000000ffffab7224 */ /* 0x000fe200008e069c */
[----:B------:R-:W-:Y:S01]  /*3bdd0*/  IADD3 R121, P1, PT, R144, R146, RZ ;  /* 0x0000009290797210 */ /* 0x000fe20007f3e0ff */
[----:B------:R-:W-:Y:S01]  /*3bde0*/  IMAD.X R147, RZ, RZ, RZ, P6 ;  /* 0x000000ffff937224 */ /* 0x000fe200030e06ff */
[----:B------:R-:W-:Y:S01]  /*3bdf0*/  IADD3 R151, P6, PT, R151, R148, RZ ;  /* 0x0000009497977210 */ /* 0x000fe20007fde0ff */
[----:B------:R-:W-:Y:S01]  /*3be00*/  IMAD.MOV.U32 R146, RZ, RZ, R153 ;  /* 0x000000ffff927224 */ /* 0x000fe200078e0099 */
[----:B------:R-:W-:Y:S01]  /*3be10*/  MOV R144, R149 ;  /* 0x0000009500907202 */ /* 0x000fe20000000f00 */
[----:B------:R-:W-:Y:S01]  /*3be20*/  IMAD.WIDE.U32.X R38, R65, UR21, R38, P2 ;  /* 0x0000001541267c25 */ /* 0x000fe200090e0426 */
[----:B------:R-:W-:-:S03]  /*3be30*/  IADD3.X R123, P1, PT, R165, R166, RZ, P1, !PT ;  /* 0x000000a6a57b7210 */ /* 0x000fc60000f3e4ff */
[----:B------:R-:W-:Y:S01]  /*3be40*/  IMAD.WIDE.U32.X R136, R45, UR31, R144, P6 ;  /* 0x0000001f2d887c25 */ /* 0x000fe2000b0e0490 */
[----:B------:R-:W-:Y:S02]  /*3be50*/  IADD3 R59, P6, PT, R129, R140, RZ ;  /* 0x0000008c813b7210 */ /* 0x000fe40007fde0ff */
[----:B------:R-:W-:Y:S01]  /*3be60*/  SHF.L.W.U32.HI R129, R158, 0xd, R171 ;  /* 0x0000000d9e817819 */ /* 0x000fe20000010eab */
[----:B------:R-:W-:Y:S01]  /*3be70*/  IMAD.WIDE.U32.X R140, R63, UR23, R142, P3 ;  /* 0x000000173f8c7c25 */ /* 0x000fe200098e048e */
[----:B------:R-:W-:Y:S02]  /*3be80*/  IADD3 R121, P3, PT, R121, R58, RZ ;  /* 0x0000003a79797210 */ /* 0x000fe40007f7e0ff */
[----:B------:R-:W-:Y:S01]  /*3be90*/  SHF.L.W.U32.HI R58, R167, 0xd, R158 ;  /* 0x0000000da73a7819 */ /* 0x000fe20000010e9e */
[----:B------:R-:W-:Y:S01]  /*3bea0*/  IMAD.WIDE.U32.X R146, R61, UR25, R146, P5 ;  /* 0x000000193d927c25 */ /* 0x000fe2000a8e0492 */
[----:B------:R-:W-:Y:S02]  /*3beb0*/  IADD3 R59, P2, PT, R59, R150, RZ ;  /* 0x000000963b3b7210 */ /* 0x000fe40007f5e0ff */
[----:B------:R-:W-:-:S02]  /*3bec0*/  IADD3 R159, P5, PT, R58, R159, RZ ;  /* 0x0000009f3a9f7210 */ /* 0x000fc40007fbe0ff */
[----:B------:R-:W-:Y:S02]  /*3bed0*/  IADD3.X R58, P6, PT, R40, R173, RZ, P6, !PT ;  /* 0x000000ad283a7210 */ /* 0x000fe400037de4ff */
[----:B------:R-:W-:Y:S02]  /*3bee0*/  IADD3.X R40, P4, P0, R146, R140, R38, P4, P0 ;  /* 0x0000008c92287210 */ /* 0x000fe40002080426 */
[----:B------:R-:W-:Y:S02]  /*3bef0*/  IADD3.X R144, P5, PT, R129, R56, RZ, P5, !PT ;  /* 0x0000003881907210 */ /* 0x000fe40002fbe4ff */
[----:B------:R-:W-:Y:S01]  /*3bf00*/  IADD3.X R39, PT, PT, R147, R141, R39, P4, P0 ;  /* 0x0000008d93277210 */ /* 0x000fe200027e0427 */
[----:B------:R-:W-:Y:S01]  /*3bf10*/  IMAD.WIDE.U32 R146, R159, R114, RZ ;  /* 0x000000729f927225 */ /* 0x000fe200078e00ff */
[----:B------:R-:W-:Y:S02]  /*3bf20*/  IADD3.X R123, P3, PT, R123, R168, RZ, P3, !PT ;  /* 0x000000a87b7b7210 */ /* 0x000fe40001f7e4ff */
[----:B------:R-:W-:-:S02]  /*3bf30*/  IADD3.X R56, P2, PT, R58, R151, RZ, P2, !PT ;  /* 0x000000973a387210 */ /* 0x000fc4000175e4ff */
[----:B------:R-:W-:Y:S02]  /*3bf40*/  LEA.HI.X R141, P5, R171, R154, RZ, 0xd, P5 ;  /* 0x0000009aab8d7211 */ /* 0x000fe400028b6cff */
[----:B------:R-:W-:Y:S02]  /*3bf50*/  IADD3.X R129, P1, P3, R132, R138, R160, P3, P1 ;  /* 0x0000008a84817210 */ /* 0x000fe40001b224a0 */
[----:B------:R-:W-:Y:S01]  /*3bf60*/  IADD3.X R38, P2, P6, R136, R157, R134, P2, P6 ;  /* 0x0000009d88267210 */ /* 0x000fe2000164c486 */
[----:B------:R-:W-:Y:S01]  /*3bf70*/  IMAD.X R162, RZ, RZ, R162, P5 ;  /* 0x000000ffffa27224 */ /* 0x000fe200028e06a2 */
[----:B------:R-:W-:Y:S02]  /*3bf80*/  SHF.L.W.U32.HI R134, R144, 0xd, R141 ;  /* 0x0000000d90867819 */ /* 0x000fe40000010e8d */
[----:B------:R-:W-:Y:S02]  /*3bf90*/  LOP3.LUT R167, R167, 0x7ffff, RZ, 0xc0, !PT ;  /* 0x0007ffffa7a77812 */ /* 0x000fe400078ec0ff */
[----:B------:R-:W-:Y:S01]  /*3bfa0*/  IADD3.X R160, PT, PT, R133, R139, R161, P1, P3 ;  /* 0x0000008b85a07210 */ /* 0x000fe20000fe64a1 */
[----:B------:R-:W-:Y:S01]  /*3bfb0*/  IMAD.WIDE.U32 R138, R169, R110, RZ ;  /* 0x0000006ea98a7225 */ /* 0x000fe200078e00ff */
[----:B------:R-:W-:-:S02]  /*3bfc0*/  IADD3.X R58, PT, PT, R137, R155, R135, P2, P6 ;  /* 0x0000009b893a7210 */ /* 0x000fc400017ec487 */
[----:B------:R-:W-:Y:S01]  /*3bfd0*/  IADD3 R161, P2, PT, R134, R131, RZ ;  /* 0x0000008386a17210 */ /* 0x000fe20007f5e0ff */
[----:B------:R-:W-:Y:S01]  /*3bfe0*/  IMAD.WIDE.U32 R142, R167, R110, RZ ;  /* 0x0000006ea78e7225 */ /* 0x000fe200078e00ff */
[----:B------:R-:W-:Y:S02]  /*3bff0*/  SHF.L.W.U32.HI R134, R141, 0xd, R162 ;  /* 0x0000000d8d867819 */ /* 0x000fe40000010ea2 */
[----:B------:R-:W-:Y:S01]  /*3c000*/  LOP3.LUT R173, R144, 0x7ffff, RZ, 0xc0, !PT ;  /* 0x0007ffff90ad7812 */ /* 0x000fe200078ec0ff */
[----:B------:R-:W-:Y:S01]  /*3c010*/  IMAD.WIDE.U32 R136, R29, 0x13, RZ ;  /* 0x000000131d887825 */ /* 0x000fe200078e00ff */
[----:B------:R-:W-:-:S03]  /*3c020*/  IADD3.X R163, P2, PT, R134, R163, RZ, P2, !PT ;  /* 0x000000a386a37210 */ /* 0x000fc6000175e4ff */
[----:B------:R-:W-:Y:S01]  /*3c030*/  IMAD.WIDE.U32 R132, P0, R169, R31, R142 ;  /* 0x0000001fa9847225 */ /* 0x000fe2000780008e */
[----:B------:R-:W-:-:S03]  /*3c040*/  LOP3.LUT R165, R163, 0x7ffff, RZ, 0xc0, !PT ;  /* 0x0007ffffa3a57812 */ /* 0x000fc600078ec0ff */
[----:B------:R-:W-:Y:S01]  /*3c050*/  IMAD R131, R30, 0x13, RZ ;  /* 0x000000131e837824 */ /* 0x000fe200078e02ff */
[----:B------:R-:W-:Y:S01]  /*3c060*/  IADD3 R166, P4, PT, R139, R132, RZ ;  /* 0x000000848ba67210 */ /* 0x000fe20007f9e0ff */
[----:B------:R-:W-:Y:S02]  /*3c070*/  IMAD.MOV.U32 R144, RZ, RZ, R133 ;  /* 0x000000ffff907224 */ /* 0x000fe400078e0085 */
[----:B------:R-:W-:Y:S01]  /*3c080*/  IMAD.WIDE.U32 R142, R167, R108, RZ ;  /* 0x0000006ca78e7225 */ /* 0x000fe200078e00ff */
[----:B------:R-:W-:-:S03]  /*3c090*/  IADD3 R152, PT, PT, R137, R131, RZ ;  /* 0x0000008389987210 */ /* 0x000fc60007ffe0ff */
[----:B------:R-:W-:-:S04]  /*3c0a0*/  IMAD.WIDE.U32 R132, R165, R136, RZ ;  /* 0x00000088a5847225 */ /* 0x000fc800078e00ff */
[----:B------:R-:W-:-:S04]  /*3c0b0*/  IMAD.WIDE.U32 R140, R173, R114, RZ ;  /* 0x00000072ad8c7225 */ /* 0x000fc800078e00ff */
[----:B------:R-:W-:-:S04]  /*3c0c0*/  IMAD.WIDE.U32 R142, P1, R169, R33, R142 ;  /* 0x00000021a98e7225 */ /* 0x000fc8000782008e */
[----:B------:R-:W-:-:S04]  /*3c0d0*/  IMAD.WIDE.U32 R132, P3, R161, R152, R132 ;  /* 0x00000098a1847225 */ /* 0x000fc80007860084 */
[----:B------:R-:W-:Y:S01]  /*3c0e0*/  IMAD.X R145, RZ, RZ, RZ, P0 ;  /* 0x000000ffff917224 */ /* 0x000fe200000e06ff */
[----:B------:R-:W-:Y:S01]  /*3c0f0*/  IADD3 R149, P0, PT, R138, R146, RZ ;  /* 0x000000928a957210 */ /* 0x000fe20007f1e0ff */
[----:B------:R-:W-:-:S04]  /*3c100*/  IMAD.WIDE.U32 R140, P6, R159, R34, R140 ;  /* 0x000000229f8c7225 */ /* 0x000fc800078c008c */
[----:B------:R-:W-:Y:S01]  /*3c110*/  IMAD.WIDE.U32 R136, R161, R136, RZ ;  /* 0x00000088a1887225 */ /* 0x000fe200078e00ff */
[----:B------:R-:W-:-:S03]  /*3c120*/  IADD3 R147, P5, PT, R147, R140, RZ ;  /* 0x0000008c93937210 */ /* 0x000fc60007fbe0ff */
[----:B------:R-:W-:Y:S01]  /*3c130*/  IMAD.WIDE.U32 R134, R169, R108, RZ ;  /* 0x0000006ca9867225 */ /* 0x000fe200078e00ff */
[----:B------:R-:W-:-:S03]  /*3c140*/  IADD3.X R166, P0, PT, R166, R147, RZ, P0, !PT ;  /* 0x00000093a6a67210 */ /* 0x000fc6000071e4ff */
[----:B------:R-:W-:Y:S01]  /*3c150*/  IMAD.MOV.U32 R138, RZ, RZ, R143 ;  /* 0x000000ffff8a7224 */ /* 0x000fe200078e008f */
[----:B------:R-:W-:Y:S01]  /*3c160*/  IADD3.X R143, PT, PT, RZ, RZ, RZ, P3, !PT ;  /* 0x000000ffff8f7210 */ /* 0x000fe20001ffe4ff */
[----:B------:R-:W-:Y:S01]  /*3c170*/  IMAD.X R139, RZ, RZ, RZ, P1 ;  /* 0x000000ffff8b7224 */ /* 0x000fe200008e06ff */
[----:B------:R-:W-:Y:S01]  /*3c180*/  IADD3 R164, P3, PT, R149, R136, RZ ;  /* 0x0000008895a47210 */ /* 0x000fe20007f7e0ff */
[----:B------:R-:W-:Y:S01]  /*3c190*/  IMAD.X R151, RZ, RZ, RZ, P6 ;  /* 0x000000ffff977224 */ /* 0x000fe200030e06ff */
[----:B------:R-:W-:Y:S01]  /*3c1a0*/  IADD3 R131, P1, PT, R135, R142, RZ ;  /* 0x0000008e87837210 */ /* 0x000fe20007f3e0ff */
[----:B------:R-:W-:Y:S01]  /*3c1b0*/  IMAD.WIDE.U32 R148, R167, R112, RZ ;  /* 0x00000070a7947225 */ /* 0x000fe200078e00ff */
[----:B------:R-:W-:-:S03]  /*3c1c0*/  IADD3 R137, P6, PT, R137, R132, RZ ;  /* 0x0000008489897210 */ /* 0x000fc60007fde0ff */
[----:B------:R-:W-:Y:S01]  /*3c1d0*/  IMAD.MOV.U32 R150, RZ, RZ, R141 ;  /* 0x000000ffff967224 */ /* 0x000fe200078e008d */
[----:B------:R-:W-:Y:S01]  /*3c1e0*/  IADD3.X R166, P3, PT, R166, R137, RZ, P3, !PT ;  /* 0x00000089a6a67210 */ /* 0x000fe20001f7e4ff */
[----:B------:R-:W-:Y:S02]  /*3c1f0*/  IMAD.MOV.U32 R142, RZ, RZ, R133 ;  /* 0x000000ffff8e7224 */ /* 0x000fe400078e0085 */
[----:B------:R-:W-:-:S04]  /*3c200*/  IMAD.WIDE.U32.X R144, R167, R31, R144, P4 ;  /* 0x0000001fa7907225 */ /* 0x000fc800020e0490 */
[----:B------:R-:W-:-:S04]  /*3c210*/  IMAD.WIDE.U32.X R142, R165, R152, R142, P6 ;  /* 0x00000098a58e7225 */ /* 0x000fc800030e048e */
[----:B------:R-:W-:-:S04]  /*3c220*/  IMAD.WIDE.U32 R148, P4, R169, R35, R148 ;  /* 0x00000023a9947225 */ /* 0x000fc80007880094 */
[----:B------:R-:W-:Y:S01]  /*3c230*/  IMAD.WIDE.U32.X R150, R173, R34, R150, P5 ;  /* 0x00000022ad967225 */ /* 0x000fe200028e0496 */
[----:B------:R-:W-:-:S03]  /*3c240*/  MOV R146, R149 ;  /* 0x0000009500927202 */ /* 0x000fc60000000f00 */
[----:B------:R-:W-:-:S04]  /*3c250*/  IMAD.WIDE.U32 R132, R173, R110, RZ ;  /* 0x0000006ead847225 */ /* 0x000fc800078e00ff */
[----:B------:R-:W-:Y:S01]  /*3c260*/  IMAD.X R147, RZ, RZ, RZ, P4 ;  /* 0x000000ffff937224 */ /* 0x000fe200020e06ff */
[----:B------:R-:W-:Y:S01]  /*3c270*/  IADD3.X R168, P0, P4, R142, R150, R144, P3, P0 ;  /* 0x000000968ea87210 */ /* 0x000fe20001c00490 */
[----:B------:R-:W-:-:S03]  /*3c280*/  IMAD.WIDE.U32 R152, R169, R112, RZ ;  /* 0x00000070a9987225 */ /* 0x000fc600078e00ff */
[----:B------:R-:W-:Y:S01]  /*3c290*/  IADD3.X R170, PT, PT, R143, R151, R145, P0, P4 ;  /* 0x000000978faa7210 */ /* 0x000fe200007e8491 */
[----:B------:R-:W-:Y:S01]  /*3c2a0*/  IMAD.WIDE.U32 R136, R165, R110, RZ ;  /* 0x0000006ea5887225 */ /* 0x000fe200078e00ff */
[----:B------:R-:W-:-:S03]  /*3c2b0*/  IADD3 R172, P0, PT, R153, R148, RZ ;  /* 0x0000009499ac7210 */ /* 0x000fc60007f1e0ff */
[----:B------:R-:W-:-:S04]  /*3c2c0*/  IMAD.WIDE.U32 R132, P3, R159, R31, R132 ;  /* 0x0000001f9f847225 */ /* 0x000fc80007860084 */
[----:B------:R-:W-:-:S04]  /*3c2d0*/  IMAD.WIDE.U32 R140, R159, R112, RZ ;  /* 0x000000709f8c7225 */ /* 0x000fc800078e00ff */
[----:B------:R-:W-:Y:S01]  /*3c2e0*/  IMAD.X R145, RZ, RZ, RZ, P3 ;  /* 0x000000ffff917224 */ /* 0x000fe200018e06ff */
[----:B------:R-:W-:Y:S01]  /*3c2f0*/  IADD3 R171, P5, PT, R134, R140, RZ ;  /* 0x0000008c86ab7210 */ /* 0x000fe20007fbe0ff */
[----:B------:R-:W-:-:S04]  /*3c300*/  IMAD.WIDE.U32 R148, P3, R161, R31, R136 ;  /* 0x0000001fa1947225 */ /* 0x000fc80007860088 */
[----:B------:R-:W-:Y:S01]  /*3c310*/  IMAD.WIDE.U32 R142, R173, R112, RZ ;  /* 0x00000070ad8e7225 */ /* 0x000fe200078e00ff */
[----:B------:R-:W-:-:S03]  /*3c320*/  MOV R150, R149 ;  /* 0x0000009500967202 */ /* 0x000fc60000000f00 */
[----:B------:R-:W-:-:S04]  /*3c330*/  IMAD.WIDE.U32 R136, R161, R110, RZ ;  /* 0x0000006ea1887225 */ /* 0x000fc800078e00ff */
[----:B------:R-:W-:-:S04]  /*3c340*/  IMAD.WIDE.U32 R134, R159, R110, RZ ;  /* 0x0000006e9f867225 */ /* 0x000fc800078e00ff */
[----:B------:R-:W-:Y:S01]  /*3c350*/  IMAD.WIDE.U32.X R138, R167, R33, R138, P1 ;  /* 0x00000021a78a7225 */ /* 0x000fe200008e048a */
[----:B------:R-:W-:Y:S02]  /*3c360*/  IADD3 R110, P1, PT, R137, R148, RZ ;  /* 0x00000094896e7210 */ /* 0x000fe40007f3e0ff */
[----:B------:R-:W-:Y:S01]  /*3c370*/  IADD3 R179, P6, PT, R135, R132, RZ ;  /* 0x0000008487b37210 */ /* 0x000fe20007fde0ff */
[----:B------:R-:W-:Y:S01]  /*3c380*/  IMAD.X R151, RZ, RZ, RZ, P3 ;  /* 0x000000ffff977224 */ /* 0x000fe200018e06ff */
[----:B------:R-:W-:Y:S01]  /*3c390*/  IADD3 R175, P4, PT, R152, R134, RZ ;  /* 0x0000008698af7210 */ /* 0x000fe20007f9e0ff */
[----:B------:R-:W-:Y:S02]  /*3c3a0*/  IMAD.MOV.U32 R144, RZ, RZ, R133 ;  /* 0x000000ffff907224 */ /* 0x000fe400078e0085 */
[----:B------:R-:W-:-:S04]  /*3c3b0*/  IMAD.WIDE.U32 R142, P3, R159, R35, R142 ;  /* 0x000000239f8e7225 */ /* 0x000fc8000786008e */
[----:B------:R-:W-:-:S04]  /*3c3c0*/  IMAD.WIDE.U32 R132, R167, R29, RZ ;  /* 0x0000001da7847225 */ /* 0x000fc800078e00ff */
[----:B------:R-:W-:Y:S01]  /*3c3d0*/  IMAD.WIDE.U32.X R150, R165, R31, R150, P1 ;  /* 0x0000001fa5967225 */ /* 0x000fe200008e0496 */
[----:B------:R-:W-:-:S03]  /*3c3e0*/  IADD3 R174, P1, PT, R141, R142, RZ ;  /* 0x0000008e8dae7210 */ /* 0x000fc60007f3e0ff */
[----:B------:R-:W-:Y:S01]  /*3c3f0*/  IMAD.WIDE.U32.X R134, R173, R31, R144, P6 ;  /* 0x0000001fad867225 */ /* 0x000fe200030e0490 */
[----:B------:R-:W-:Y:S02]  /*3c400*/  IADD3.X R31, P5, PT, R131, R174, RZ, P5, !PT ;  /* 0x000000ae831f7210 */ /* 0x000fe40002fbe4ff */
[----:B------:R-:W-:Y:S01]  /*3c410*/  LOP3.LUT R131, R115, 0x7ffff, RZ, 0xc0, !PT ;  /* 0x0007ffff73837812 */ /* 0x000fe200078ec0ff */
[----:B------:R-:W-:-:S04]  /*3c420*/  IMAD.WIDE.U32 R140, R173, R108, RZ ;  /* 0x0000006cad8c7225 */ /* 0x000fc800078e00ff */
[----:B------:R-:W-:-:S04]  /*3c430*/  IMAD.WIDE.U32 R132, P6, R169, R30, R132 ;  /* 0x0000001ea9847225 */ /* 0x000fc800078c0084 */
[----:B------:R-:W-:-:S04]  /*3c440*/  IMAD.WIDE.U32 R144, R169, R29, RZ ;  /* 0x0000001da9907225 */ /* 0x000fc800078e00ff */
[----:B------:R-:W-:Y:S02]  /*3c450*/  IMAD.X R149, RZ, RZ, RZ, P6 ;  /* 0x000000ffff957224 */ /* 0x000fe400030e06ff */
[----:B------:R-:W-:-:S04]  /*3c460*/  IMAD.WIDE.U32 R152, R159, R108, RZ ;  /* 0x0000006c9f987225 */ /* 0x000fc800078e00ff */
[----:B------:R-:W-:Y:S01]  /*3c470*/  IMAD.X R155, RZ, RZ, RZ, P3 ;  /* 0x000000ffff9b7224 */ /* 0x000fe200018e06ff */
[----:B------:R-:W-:Y:S01]  /*3c480*/  IADD3 R137, P3, PT, R145, R132, RZ ;  /* 0x0000008491897210 */ /* 0x000fe20007f7e0ff */
[----:B------:R-:W-:-:S04]  /*3c490*/  IMAD.WIDE.U32 R140, P6, R159, R33, R140 ;  /* 0x000000219f8c7225 */ /* 0x000fc800078c008c */
[----:B------:R-:W-:Y:S01]  /*3c4a0*/  IMAD.WIDE.U32 R156, R173, R29, RZ ;  /* 0x0000001dad9c7225 */ /* 0x000fe200078e00ff */
[----:B------:R-:W-:-:S03]  /*3c4b0*/  IADD3.X R145, PT, PT, RZ, RZ, RZ, P6, !PT ;  /* 0x000000ffff917210 */ /* 0x000fc600037fe4ff */
[----:B------:R-:W-:Y:S02]  /*3c4c0*/  IMAD.MOV.U32 R154, RZ, RZ, R143 ;  /* 0x000000ffff9a7224 */ /* 0x000fe400078e008f */
[----:B------:R-:W-:Y:S01]  /*3c4d0*/  IMAD.WIDE.U32.X R146, R167, R35, R146, P0 ;  /* 0x00000023a7927225 */ /* 0x000fe200000e0492 */
[----:B------:R-:W-:-:S03]  /*3c4e0*/  IADD3 R177, P0, PT, R144, R152, RZ ;  /* 0x0000009890b17210 */ /* 0x000fc60007f1e0ff */
[----:B------:R-:W-:Y:S01]  /*3c4f0*/  IMAD.WIDE.U32.X R142, R173, R35, R154, P1 ;  /* 0x00000023ad8e7225 */ /* 0x000fe200008e049a */
[----:B------:R-:W-:-:S03]  /*3c500*/  IADD3 R176, P1, PT, R153, R140, RZ ;  /* 0x0000008c99b07210 */ /* 0x000fc60007f3e0ff */
[----:B------:R-:W-:-:S04]  /*3c510*/  IMAD.WIDE.U32 R156, P6, R159, R30, R156 ;  /* 0x0000001e9f9c7225 */ /* 0x000fc800078c009c */
[----:B------:R-:W-:Y:S01]  /*3c520*/  IMAD.WIDE.U32 R152, R159, R29, RZ ;  /* 0x0000001d9f987225 */ /* 0x000fe200078e00ff */
[----:B------:R-:W-:-:S03]  /*3c530*/  MOV R140, R157 ;  /* 0x0000009d008c7202 */ /* 0x000fc60000000f00 */
[----:B------:R-:W-:Y:S02]  /*3c540*/  IMAD.MOV.U32 R144, RZ, RZ, R141 ;  /* 0x000000ffff907224 */ /* 0x000fe400078e008d */
[----:B------:R-:W-:-:S04]  /*3c550*/  IMAD.WIDE.U32 R158, R167, R24, RZ ;  /* 0x00000018a79e7225 */ /* 0x000fc800078e00ff */
[----:B------:R-:W-:Y:S01]  /*3c560*/  IMAD.WIDE.U32.X R144, R173, R33, R144, P1 ;  /* 0x00000021ad907225 */ /* 0x000fe200008e0490 */
[----:B------:R-:W-:-:S03]  /*3c570*/  IADD3 R181, P1, PT, R153, R156, RZ ;  /* 0x0000009c99b57210 */ /* 0x000fc60007f3e0ff */
[----:B------:R-:W-:-:S04]  /*3c580*/  IMAD.WIDE.U32 R154, R165, R114, RZ ;  /* 0x00000072a59a7225 */ /* 0x000fc800078e00ff */
[----:B------:R-:W-:Y:S02]  /*3c590*/  IMAD.X R141, RZ, RZ, RZ, P6 ;  /* 0x000000ffff8d7224 */ /* 0x000fe400030e06ff */
[----:B------:R-:W-:Y:S02]  /*3c5a0*/  IMAD.MOV.U32 R148, RZ, RZ, R133 ;  /* 0x000000ffff947224 */ /* 0x000fe400078e0085 */
        /* <DEDUP_REMOVED lines=8> */
[----:B------:R-:W-:Y:S01]  /*3c630*/  IMAD.X R153, RZ, RZ, RZ, P6 ;  /* 0x000000ffff997224 */ /* 0x000fe200030e06ff */
[----:B------:R-:W-:Y:S01]  /*3c640*/  MOV R132, R155 ;  /* 0x0000009b00847202 */ /* 0x000fe20000000f00 */
[----:B------:R-:W-:Y:S01]  /*3c650*/  IMAD.MOV.U32 R152, RZ, RZ, R159 ;  /* 0x000000ffff987224 */ /* 0x000fe200078e009f */
[----:B------:R-:W-:Y:S01]  /*3c660*/  IADD3.X R158, P1, PT, R158, R181, RZ, P1, !PT ;  /* 0x000000b59e9e7210 */ /* 0x000fe20000f3e4ff */
[----:B------:R-:W-:-:S04]  /*3c670*/  IMAD.WIDE.U32 R156, R161, R114, RZ ;  /* 0x00000072a19c7225 */ /* 0x000fc800078e00ff */
[----:B------:R-:W-:Y:S01]  /*3c680*/  IMAD.WIDE.U32.X R152, R167, R27, R152, P3 ;  /* 0x0000001ba7987225 */ /* 0x000fe200018e0498 */
[----:B------:R-:W-:Y:S02]  /*3c690*/  LEA.HI.X R162, P3, R162, R109, RZ, 0xd, P2 ;  /* 0x0000006da2a27211 */ /* 0x000fe40001076cff */
[----:B------:R-:W-:Y:S02]  /*3c6a0*/  IADD3 R171, P2, PT, R171, R136, RZ ;  /* 0x00000088abab7210 */ /* 0x000fe40007f5e0ff */
[----:B------:R-:W-:Y:S01]  /*3c6b0*/  IADD3 R114, P6, PT, R157, R154, RZ ;  /* 0x0000009a9d727210 */ /* 0x000fe20007fde0ff */
[----:B------:R-:W-:Y:S01]  /*3c6c0*/  IMAD.X R155, RZ, RZ, R127, P3 ;  /* 0x000000ffff9b7224 */ /* 0x000fe200018e067f */
[----:B------:R-:W-:Y:S02]  /*3c6d0*/  IADD3 R109, P3, PT, R175, R156, RZ ;  /* 0x0000009caf6d7210 */ /* 0x000fe40007f7e0ff */
[----:B------:R-:W-:Y:S01]  /*3c6e0*/  IADD3.X R127, P4, PT, R172, R179, RZ, P4, !PT ;  /* 0x000000b3ac7f7210 */ /* 0x000fe2000279e4ff */
[----:B------:R-:W-:Y:S01]  /*3c6f0*/  IMAD.WIDE.U32.X R132, R165, R34, R132, P6 ;  /* 0x00000022a5847225 */ /* 0x000fe200030e0484 */
[----:B------:R-:W-:-:S02]  /*3c700*/  IADD3.X R31, P2, PT, R31, R110, RZ, P2, !PT ;  /* 0x0000006e1f1f7210 */ /* 0x000fc4000175e4ff */
[----:B------:R-:W-:Y:S01]  /*3c710*/  IADD3.X R127, P3, PT, R127, R114, RZ, P3, !PT ;  /* 0x000000727f7f7210 */ /* 0x000fe20001f7e4ff */
[----:B------:R-:W-:Y:S01]  /*3c720*/  IMAD.WIDE.U32 R114, R165, R108, RZ ;  /* 0x0000006ca5727225 */ /* 0x000fe200078e00ff */
[----:B------:R-:W-:Y:S02]  /*3c730*/  IADD3.X R110, P2, P5, R150, R142, R138, P2, P5 ;  /* 0x0000008e966e7210 */ /* 0x000fe4000154a48a */
[----:B------:R-:W-:Y:S02]  /*3c740*/  SHF.L.W.U32.HI R163, R163, 0xd, R162 ;  /* 0x0000000da3a37819 */ /* 0x000fe40000010ea2 */
[----:B------:R-:W-:Y:S02]  /*3c750*/  SHF.L.W.U32.HI R34, R162, 0xd, R155 ;  /* 0x0000000da2227819 */ /* 0x000fe40000010e9b */
[----:B------:R-:W-:Y:S01]  /*3c760*/  IADD3.X R156, P0, PT, R137, R176, RZ, P0, !PT ;  /* 0x000000b0899c7210 */ /* 0x000fe2000071e4ff */
[----:B------:R-:W-:Y:S01]  /*3c770*/  IMAD.WIDE.U32 R136, R165, R112, RZ ;  /* 0x00000070a5887225 */ /* 0x000fe200078e00ff */
[----:B------:R-:W-:-:S02]  /*3c780*/  IADD3.X R151, PT, PT, R151, R143, R139, P2, P5 ;  /* 0x0000008f97977210 */ /* 0x000fc400017ea48b */
[----:B------:R-:W-:Y:S01]  /*3c790*/  IADD3.X R150, P3, P4, R132, R134, R146, P3, P4 ;  /* 0x0000008684967210 */ /* 0x000fe20001c68492 */
[----:B------:R-:W-:-:S03]  /*3c7a0*/  IMAD.WIDE.U32 R114, P5, R161, R33, R114 ;  /* 0x00000021a1727225 */ /* 0x000fc600078a0072 */
[----:B------:R-:W-:Y:S01]  /*3c7b0*/  IADD3.X R157, PT, PT, R133, R135, R147, P3, P4 ;  /* 0x00000087859d7210 */ /* 0x000fe20001fe8493 */
[----:B------:R-:W-:-:S04]  /*3c7c0*/  IMAD.WIDE.U32 R142, R161, R108, RZ ;  /* 0x0000006ca18e7225 */ /* 0x000fc800078e00ff */
[----:B------:R-:W-:-:S04]  /*3c7d0*/  IMAD.WIDE.U32 R130, R163, 0x13, R130 ;  /* 0x00000013a3827825 */ /* 0x000fc800078e0082 */
[----:B------:R-:W-:Y:S02]  /*3c7e0*/  IMAD R159, R34, 0x13, RZ ;  /* 0x00000013229f7824 */ /* 0x000fe400078e02ff */
[----:B------:R-:W-:Y:S01]  /*3c7f0*/  IMAD.X R135, RZ, RZ, RZ, P5 ;  /* 0x000000ffff877224 */ /* 0x000fe200028e06ff */
[----:B------:R-:W-:Y:S01]  /*3c800*/  IADD3 R143, P5, PT, R143, R114, RZ ;  /* 0x000000728f8f7210 */ /* 0x000fe20007fbe0ff */
[----:B------:R-:W-:-:S04]  /*3c810*/  IMAD.WIDE.U32 R136, P2, R161, R35, R136 ;  /* 0x00000023a1887225 */ /* 0x000fc80007840088 */
[----:B------:R-:W-:Y:S01]  /*3c820*/  IMAD.IADD R159, R131, 0x1, R159 ;  /* 0x00000001839f7824 */ /* 0x000fe200078e029f */
[----:B------:R-:W-:Y:S01]  /*3c830*/  MOV R132, R137 ;  /* 0x0000008900847202 */ /* 0x000fe20000000f00 */
[----:B------:R-:W-:Y:S02]  /*3c840*/  IMAD.MOV.U32 R134, RZ, RZ, R115 ;  /* 0x000000ffff867224 */ /* 0x000fe400078e0073 */
[----:B------:R-:W-:Y:S01]  /*3c850*/  IMAD.X R133, RZ, RZ, RZ, P2 ;  /* 0x000000ffff857224 */ /* 0x000fe200010e06ff */
[----:B------:R-:W-:Y:S01]  /*3c860*/  IADD3 R155, P2, PT, R169, R142, RZ ;  /* 0x0000008ea99b7210 */ /* 0x000fe20007f5e0ff */
[----:B------:R-:W-:-:S03]  /*3c870*/  IMAD.WIDE.U32 R138, R161, R112, RZ ;  /* 0x00000070a18a7225 */ /* 0x000fc600078e00ff */
[----:B------:R-:W-:Y:S01]  /*3c880*/  IADD3.X R131, P2, PT, R158, R143, RZ, P2, !PT ;  /* 0x0000008f9e837210 */ /* 0x000fe2000175e4ff */
[----:B------:R-:W-:Y:S01]  /*3c890*/  IMAD.WIDE.U32.X R134, R165, R33, R134, P5 ;  /* 0x00000021a5867225 */ /* 0x000fe200028e0486 */
[C---:B------:R-:W-:Y:S02]  /*3c8a0*/  LEA.HI R161, P5, R159.reuse, R120, RZ, 0xd ;  /* 0x000000789fa17211 */ /* 0x040fe400078b68ff */
[----:B------:R-:W-:Y:S02]  /*3c8b0*/  LOP3.LUT R159, R159, 0x7ffff, RZ, 0xc0, !PT ;  /* 0x0007ffff9f9f7812 */ /* 0x000fe400078ec0ff */
[----:B------:R-:W-:Y:S01]  /*3c8c0*/  IADD3 R139, P4, PT, R139, R136, RZ ;  /* 0x000000888b8b7210 */ /* 0x000fe20007f9e0ff */
[----:B------:R-:W-:Y:S01]  /*3c8d0*/  IMAD.WIDE.U32 R136, R130, R108, RZ ;  /* 0x0000006c82887225 */ /* 0x000fe200078e00ff */
[----:B------:R-:W-:Y:S02]  /*3c8e0*/  IADD3 R154, P3, PT, R177, R138, RZ ;  /* 0x0000008ab19a7210 */ /* 0x000fe40007f7e0ff */
[----:B------:R-:W-:Y:S01]  /*3c8f0*/  IADD3.X R120, P1, P2, R134, R140, R152, P2, P1 ;  /* 0x0000008c86787210 */ /* 0x000fe20001222498 */
[----:B------:R-:W-:Y:S01]  /*3c900*/  IMAD.WIDE.U32 R114, R159, R108, RZ ;  /* 0x0000006c9f727225 */ /* 0x000fe200078e00ff */
[----:B------:R-:W-:-:S02]  /*3c910*/  IADD3.X R156, P3, PT, R156, R139, RZ, P3, !PT ;  /* 0x0000008b9c9c7210 */ /* 0x000fc40001f7e4ff */
[----:B------:R-:W-:Y:S01]  /*3c920*/  IADD3.X R152, PT, PT, R135, R141, R153, P1, P2 ;  /* 0x0000008d87987210 */ /* 0x000fe20000fe4499 */
[----:B------:R-:W-:-:S04]  /*3c930*/  IMAD.WIDE.U32.X R132, R165, R35, R132, P4 ;  /* 0x00000023a5847225 */ /* 0x000fc800020e0484 */
[----:B------:R-:W-:Y:S01]  /*3c940*/  IMAD.X R153, RZ, RZ, R122, P5 ;  /* 0x000000ffff997224 */ /* 0x000fe200028e067a */
[----:B------:R-:W-:Y:S01]  /*3c950*/  IADD3.X R122, P3, P1, R132, R144, R148, P3, P0 ;  /* 0x00000090847a7210 */ /* 0x000fe20001960494 */
[----:B------:R-:W-:Y:S01]  /*3c960*/  IMAD.WIDE.U32 R134, P2, R33, R130, R114 ;  /* 0x0000008221867225 */ /* 0x000fe20007840072 */
[----:B------:R-:W-:Y:S02]  /*3c970*/  IADD3 R141, P0, PT, R164, R136, RZ ;  /* 0x00000088a48d7210 */ /* 0x000fe40007f1e0ff */
[----:B------:R-:W-:Y:S01]  /*3c980*/  IADD3.X R148, PT, PT, R133, R145, R149, P3, P1 ;  /* 0x0000009185947210 */ /* 0x000fe20001fe2495 */
[----:B------:R-:W-:Y:S01]  /*3c990*/  IMAD.WIDE.U32 R138, R48, UR38, RZ ;  /* 0x00000026308a7c25 */ /* 0x000fe2000f8e00ff */
[----:B------:R-:W-:Y:S02]  /*3c9a0*/  IADD3 R143, P4, PT, R137, R134, RZ ;  /* 0x00000086898f7210 */ /* 0x000fe40007f9e0ff */
[----:B------:R-:W-:Y:S01]  /*3c9b0*/  MOV R140, R135 ;  /* 0x00000087008c7202 */ /* 0x000fe20000000f00 */
[----:B------:R-:W-:-:S04]  /*3c9c0*/  IMAD.WIDE.U32 R114, R153, R112, RZ ;  /* 0x0000007099727225 */ /* 0x000fc800078e00ff */
[----:B------:R-:W-:-:S04]  /*3c9d0*/  IMAD.WIDE.U32 R136, P1, R55, UR32, R138 ;  /* 0x0000002037887c25 */ /* 0x000fc8000f82008a */
[C---:B------:R-:W-:Y:S01]  /*3c9e0*/  IMAD.WIDE.U32 R138, R161.reuse, R112, RZ ;  /* 0x00000070a18a7225 */ /* 0x040fe200078e00ff */
[----:B------:R-:W-:Y:S02]  /*3c9f0*/  IADD3.X R112, P0, PT, R166, R143, RZ, P0, !PT ;  /* 0x0000008fa6707210 */ /* 0x000fe4000071e4ff */
[----:B------:R-:W-:Y:S01]  /*3ca00*/  IADD3.X R133, PT, PT, RZ, RZ, RZ, P1, !PT ;  /* 0x000000ffff857210 */ /* 0x000fe20000ffe4ff */
[----:B------:R-:W-:Y:S01]  /*3ca10*/  IMAD.WIDE.U32 R142, P3, R161, R35, R114 ;  /* 0x00000023a18e7225 */ /* 0x000fe20007860072 */
[----:B------:R-:W-:-:S03]  /*3ca20*/  IADD3 R34, P1, PT, R141, R138, RZ ;  /* 0x0000008a8d227210 */ /* 0x000fc60007f3e0ff */
[----:B------:R-:W-:Y:S01]  /*3ca30*/  IMAD.X R141, RZ, RZ, RZ, P2 ;  /* 0x000000ffff8d7224 */ /* 0x000fe200010e06ff */
[----:B------:R-:W-:Y:S01]  /*3ca40*/  IADD3 R139, P2, PT, R139, R142, RZ ;  /* 0x0000008e8b8b7210 */ /* 0x000fe20007f5e0ff */
[----:B------:R-:W-:Y:S02]  /*3ca50*/  IMAD.X R145, RZ, RZ, RZ, P3 ;  /* 0x000000ffff917224 */ /* 0x000fe400018e06ff */
[----:B------:R-:W-:Y:S01]  /*3ca60*/  IMAD.MOV.U32 R144, RZ, RZ, R143 ;  /* 0x000000ffff907224 */ /* 0x000fe200078e008f */
[----:B------:R-:W-:Y:S01]  /*3ca70*/  IADD3.X R112, P1, PT, R112, R139, RZ, P1, !PT ;  /* 0x0000008b70707210 */ /* 0x000fe20000f3e4ff */
[----:B------:R-:W-:-:S04]  /*3ca80*/  IMAD.WIDE.U32 R114, R55, UR38, RZ ;  /* 0x0000002637727c25 */ /* 0x000fc8000f8e00ff */
[----:B------:R-:W-:Y:S01]  /*3ca90*/  IMAD.WIDE.U32.X R138, R153, R35, R144, P2 ;  /* 0x00000023998a7225 */ /* 0x000fe200010e0490 */
[----:B------:R-:W-:-:S03]  /*3caa0*/  IADD3 R115, P3, PT, R115, R136, RZ ;  /* 0x0000008873737210 */ /* 0x000fc60007f7e0ff */
[----:B------:R-:W-:-:S04]  /*3cab0*/  IMAD.WIDE.U32.X R142, R159, R33, R140, P4 ;  /* 0x000000219f8e7225 */ /* 0x000fc800020e048c */
[----:B------:R-:W-:Y:S01]  /*3cac0*/  IMAD.WIDE.U32 R134, R130, R29, RZ ;  /* 0x0000001d82867225 */ /* 0x000fe200078e00ff */
[----:B------:R-:W-:-:S03]  /*3cad0*/  IADD3.X R35, P0, P4, R138, R168, R142, P1, P0 ;  /* 0x000000a88a237210 */ /* 0x000fc60000c0048e */
[----:B------:R-:W-:Y:S01]  /*3cae0*/  IMAD.WIDE.U32 R146, R153, R108, RZ ;  /* 0x0000006c99927225 */ /* 0x000fe200078e00ff */
[----:B------:R-:W-:Y:S02]  /*3caf0*/  IADD3 R149, P2, PT, R109, R134, RZ ;  /* 0x000000866d957210 */ /* 0x000fe40007f5e0ff */
[----:B------:R-:W-:Y:S01]  /*3cb00*/  IADD3.X R170, PT, PT, R139, R170, R143, P0, P4 ;  /* 0x000000aa8baa7210 */ /* 0x000fe200007e848f */
[----:B------:R-:W-:Y:S02]  /*3cb10*/  IMAD.MOV.U32 R132, RZ, RZ, R137 ;  /* 0x000000ffff847224 */ /* 0x000fe400078e0089 */
        /* <DEDUP_REMOVED lines=9> */
[----:B------:R-:W-:-:S04]  /*3cbb0*/  IMAD.WIDE.U32 R140, P6, R159, R24, R136 ;  /* 0x000000189f8c7225 */ /* 0x000fc800078c0088 */
[----:B------:R-:W-:Y:S01]  /*3cbc0*/  IMAD.X R147, RZ, RZ, RZ, P1 ;  /* 0x000000ffff937224 */ /* 0x000fe200008e06ff */
[----:B------:R-:W-:Y:S01]  /*3cbd0*/  IADD3 R171, P1, PT, R171, R142, RZ ;  /* 0x0000008eabab7210 */ /* 0x000fe20007f3e0ff */
[----:B------:R-:W-:Y:S01]  /*3cbe0*/  IMAD.X R137, RZ, RZ, RZ, P5 ;  /* 0x000000ffff897224 */ /* 0x000fe200028e06ff */
[----:B------:R-:W-:Y:S01]  /*3cbf0*/  IADD3 R142, P5, PT, R143, R140, RZ ;  /* 0x0000008c8f8e7210 */ /* 0x000fe20007fbe0ff */
[----:B------:R-:W-:-:S03]  /*3cc00*/  IMAD.WIDE.U32 R144, R153, R29, RZ ;  /* 0x0000001d99907225 */ /* 0x000fc600078e00ff */
[----:B------:R-:W-:Y:S01]  /*3cc10*/  IADD3.X R31, P1, PT, R31, R142, RZ, P1, !PT ;  /* 0x0000008e1f1f7210 */ /* 0x000fe20000f3e4ff */
[----:B------:R-:W-:Y:S01]  /*3cc20*/  IMAD.WIDE.U32.X R108, R153, R33, R146, P4 ;  /* 0x00000021996c7225 */ /* 0x000fe200020e0492 */
[----:B------:R-:W-:-:S03]  /*3cc30*/  IADD3 R134, P4, PT, R135, R138, RZ ;  /* 0x0000008a87867210 */ /* 0x000fc60007f9e0ff */
[----:B------:R-:W-:Y:S01]  /*3cc40*/  IMAD.X R135, RZ, RZ, RZ, P6 ;  /* 0x000000ffff877224 */ /* 0x000fe200030e06ff */
[----:B------:R-:W-:Y:S01]  /*3cc50*/  IADD3.X R127, P2, PT, R127, R134, RZ, P2, !PT ;  /* 0x000000867f7f7210 */ /* 0x000fe2000175e4ff */
[----:B------:R-:W-:Y:S01]  /*3cc60*/  IMAD.WIDE.U32 R142, R161, R29, RZ ;  /* 0x0000001da18e7225 */ /* 0x000fe200078e00ff */
[----:B------:R-:W-:-:S03]  /*3cc70*/  MOV R134, R141 ;  /* 0x0000008d00867202 */ /* 0x000fc60000000f00 */
[----:B------:R-:W-:Y:S02]  /*3cc80*/  IMAD.MOV.U32 R136, RZ, RZ, R139 ;  /* 0x000000ffff887224 */ /* 0x000fe400078e008b */
[----:B------:R-:W-:-:S04]  /*3cc90*/  IMAD.WIDE.U32 R144, P6, R161, R30, R144 ;  /* 0x0000001ea1907225 */ /* 0x000fc800078c0090 */
[----:B------:R-:W-:Y:S01]  /*3cca0*/  IMAD.WIDE.U32.X R136, R159, R30, R136, P4 ;  /* 0x0000001e9f887225 */ /* 0x000fe200020e0488 */
[----:B------:R-:W-:-:S03]  /*3ccb0*/  IADD3 R146, P4, PT, R171, R142, RZ ;  /* 0x0000008eab927210 */ /* 0x000fc60007f9e0ff */
[----:B------:R-:W-:Y:S01]  /*3ccc0*/  IMAD.X R139, RZ, RZ, RZ, P6 ;  /* 0x000000ffff8b7224 */ /* 0x000fe200030e06ff */
[----:B------:R-:W-:Y:S01]  /*3ccd0*/  IADD3 R142, P6, PT, R143, R144, RZ ;  /* 0x000000908f8e7210 */ /* 0x000fe20007fde0ff */
[----:B------:R-:W-:Y:S01]  /*3cce0*/  IMAD.MOV.U32 R138, RZ, RZ, R145 ;  /* 0x000000ffff8a7224 */ /* 0x000fe200078e0091 */
[----:B------:R-:W-:Y:S01]  /*3ccf0*/  IADD3.X R144, P0, PT, R127, R158, RZ, P0, !PT ;  /* 0x0000009e7f907210 */ /* 0x000fe2000071e4ff */
[----:B------:R-:W-:Y:S01]  /*3cd00*/  IMAD.WIDE.U32.X R134, R159, R27, R134, P5 ;  /* 0x0000001b9f867225 */ /* 0x000fe200028e0486 */
[----:B------:R-:W-:Y:S02]  /*3cd10*/  IADD3.X R147, P4, PT, R31, R142, RZ, P4, !PT ;  /* 0x0000008e1f937210 */ /* 0x000fe4000279e4ff */
[----:B------:R-:W-:Y:S01]  /*3cd20*/  IADD3.X R145, P0, P2, R108, R150, R136, P0, P2 ;  /* 0x000000966c917210 */ /* 0x000fe20000204488 */
[----:B------:R-:W-:Y:S01]  /*3cd30*/  IMAD.WIDE.U32.X R30, R153, R30, R138, P6 ;  /* 0x0000001e991e7225 */ /* 0x000fe200030e048a */
[----:B------:R-:W-:Y:S02]  /*3cd40*/  SHF.L.W.U32.HI R127, R35, 0xd, R170 ;  /* 0x0000000d237f7819 */ /* 0x000fe40000010eaa */
[----:B------:R-:W-:Y:S01]  /*3cd50*/  IADD3.X R157, PT, PT, R109, R157, R137, P0, P2 ;  /* 0x0000009d6d9d7210 */ /* 0x000fe200007e4489 */
[----:B------:R-:W-:-:S04]  /*3cd60*/  IMAD.WIDE.U32 R138, R28, R130, RZ ;  /* 0x000000821c8a7225 */ /* 0x000fc800078e00ff */
[----:B------:R-:W-:-:S04]  /*3cd70*/  IMAD.WIDE.U32 R140, R32, R130, RZ ;  /* 0x00000082208c7225 */ /* 0x000fc800078e00ff */
[----:B------:R-:W-:-:S04]  /*3cd80*/  IMAD.WIDE.U32 R142, R27, R161, RZ ;  /* 0x000000a11b8e7225 */ /* 0x000fc800078e00ff */
[----:B------:R-:W-:-:S04]  /*3cd90*/  IMAD.WIDE.U32 R108, R25, R130, RZ ;  /* 0x00000082196c7225 */ /* 0x000fc800078e00ff */
[----:B------:R-:W-:Y:S01]  /*3cda0*/  IMAD.WIDE.U32 R136, R26, R130, RZ ;  /* 0x000000821a887225 */ /* 0x000fe200078e00ff */
[----:B------:R-:W-:Y:S02]  /*3cdb0*/  IADD3.X R130, P1, P0, R30, R110, R134, P4, P1 ;  /* 0x0000006e1e827210 */ /* 0x000fe40002022486 */
[----:B------:R-:W-:Y:S01]  /*3cdc0*/  SHF.L.W.U32.HI R110, R112, 0xd, R35 ;  /* 0x0000000d706e7819 */ /* 0x000fe20000010e23 */
[----:B------:R-:W-:Y:S01]  /*3cdd0*/  IMAD.WIDE.U32 R138, P5, R159, R25, R138 ;  /* 0x000000199f8a7225 */ /* 0x000fe200078a008a */
[----:B------:R-:W-:Y:S02]  /*3cde0*/  IADD3.X R151, PT, PT, R31, R151, R135, P1, P0 ;  /* 0x000000971f977210 */ /* 0x000fe40000fe0487 */
[----:B------:R-:W-:Y:S01]  /*3cdf0*/  IADD3 R29, P1, PT, R154, R108, RZ ;  /* 0x0000006c9a1d7210 */ /* 0x000fe20007f3e0ff */
[----:B------:R-:W-:Y:S01]  /*3ce00*/  IMAD.WIDE.U32 R140, P4, R159, R26, R140 ;  /* 0x0000001a9f8c7225 */ /* 0x000fe2000788008c */
[----:B------:R-:W-:Y:S02]  /*3ce10*/  IADD3 R163, P0, PT, R109, R138, RZ ;  /* 0x0000008a6da37210 */ /* 0x000fe40007f1e0ff */
[----:B------:R-:W-:Y:S01]  /*3ce20*/  IADD3 R155, P2, PT, R155, R136, RZ ;  /* 0x000000889b9b7210 */ /* 0x000fe20007f5e0ff */
[----:B------:R-:W-:Y:S01]  /*3ce30*/  IMAD.WIDE.U32 R142, P6, R153, R24, R142 ;  /* 0x00000018998e7225 */ /* 0x000fe200078c008e */
[----:B------:R-:W-:-:S03]  /*3ce40*/  IADD3.X R156, P1, PT, R156, R163, RZ, P1, !PT ;  /* 0x000000a39c9c7210 */ /* 0x000fc60000f3e4ff */
[----:B------:R-:W-:Y:S01]  /*3ce50*/  IMAD.WIDE.U32 R134, R24, R161, RZ ;  /* 0x000000a118867225 */ /* 0x000fe200078e00ff */
[----:B------:R-:W-:-:S03]  /*3ce60*/  IADD3.X R109, PT, PT, RZ, RZ, RZ, P6, !PT ;  /* 0x000000ffff6d7210 */ /* 0x000fc600037fe4ff */
[----:B------:R-:W-:Y:S01]  /*3ce70*/  IMAD.X R31, RZ, RZ, RZ, P5 ;  /* 0x000000ffff1f7224 */ /* 0x000fe200028e06ff */
[----:B------:R-:W-:Y:S01]  /*3ce80*/  IADD3 R138, P5, PT, R137, R140, RZ ;  /* 0x0000008c898a7210 */ /* 0x000fe20007fbe0ff */
        /* <DEDUP_REMOVED lines=9> */
[----:B------:R-:W-:Y:S01]  /*3cf20*/  IMAD.MOV.U32 R108, RZ, RZ, R143 ;  /* 0x000000ffff6c7224 */ /* 0x000fe200078e008f */
[----:B------:R-:W-:Y:S01]  /*3cf30*/  LEA.HI.X R170, P0, R170, R145, RZ, 0xd, P0 ;  /* 0x00000091aaaa7211 */ /* 0x000fe20000016cff */
[----:B------:R-:W-:Y:S01]  /*3cf40*/  IMAD.MOV.U32 R136, RZ, RZ, R141 ;  /* 0x000000ffff887224 */ /* 0x000fe200078e008d */
[----:B------:R-:W-:Y:S01]  /*3cf50*/  LOP3.LUT R154, R127, 0x7ffff, RZ, 0xc0, !PT ;  /* 0x0007ffff7f9a7812 */ /* 0x000fe200078ec0ff */
[----:B------:R-:W-:Y:S01]  /*3cf60*/  IMAD.WIDE.U32.X R108, R153, R27, R108, P4 ;  /* 0x0000001b996c7225 */ /* 0x000fe200020e046c */
[----:B------:R-:W-:-:S03]  /*3cf70*/  SHF.L.W.U32.HI R145, R127, 0xd, R170 ;  /* 0x0000000d7f917819 */ /* 0x000fc60000010eaa */
[----:B------:R-:W-:-:S04]  /*3cf80*/  IMAD.WIDE.U32 R134, P4, R153, R25, R134 ;  /* 0x0000001999867225 */ /* 0x000fc80007880086 */
[----:B------:R-:W-:Y:S01]  /*3cf90*/  IMAD.WIDE.U32 R26, R25, R161, RZ ;  /* 0x000000a1191a7225 */ /* 0x000fe200078e00ff */
[----:B------:R-:W-:-:S03]  /*3cfa0*/  IADD3.X R25, PT, PT, RZ, RZ, RZ, P4, !PT ;  /* 0x000000ffff197210 */ /* 0x000fc600027fe4ff */
[----:B------:R-:W-:Y:S01]  /*3cfb0*/  IMAD.WIDE.U32.X R32, R159, R32, R136, P5 ;  /* 0x000000209f207225 */ /* 0x000fe200028e0488 */
[----:B------:R-:W-:-:S03]  /*3cfc0*/  IADD3 R142, P4, PT, R27, R134, RZ ;  /* 0x000000861b8e7210 */ /* 0x000fc60007f9e0ff */
[----:B------:R-:W-:Y:S01]  /*3cfd0*/  IMAD.X R35, RZ, RZ, R157, P0 ;  /* 0x000000ffff237224 */ /* 0x000fe200000e069d */
[----:B------:R-:W-:Y:S01]  /*3cfe0*/  IADD3 R140, P0, PT, R155, R26, RZ ;  /* 0x0000001a9b8c7210 */ /* 0x000fe20007f1e0ff */
[----:B------:R-:W-:Y:S02]  /*3cff0*/  IMAD.MOV.U32 R24, RZ, RZ, R135 ;  /* 0x000000ffff187224 */ /* 0x000fe400078e0087 */
[----:B------:R-:W-:Y:S01]  /*3d000*/  IMAD.WIDE.U32 R136, R47, UR40, RZ ;  /* 0x000000282f887c25 */ /* 0x000fe2000f8e00ff */
[----:B------:R-:W-:-:S03]  /*3d010*/  IADD3.X R141, P0, PT, R131, R142, RZ, P0, !PT ;  /* 0x0000008e838d7210 */ /* 0x000fc6000071e4ff */
[----:B------:R-:W-:Y:S01]  /*3d020*/  IMAD.WIDE.U32.X R134, R153, R28, R24, P4 ;  /* 0x0000001c99867225 */ /* 0x000fe200020e0418 */
[----:B------:R-:W-:Y:S02]  /*3d030*/  IADD3 R145, P4, PT, R145, R146, RZ ;  /* 0x0000009291917210 */ /* 0x000fe40007f9e0ff */
[----:B------:R-:W-:Y:S01]  /*3d040*/  SHF.L.W.U32.HI R28, R170, 0xd, R35 ;  /* 0x0000000daa1c7819 */ /* 0x000fe20000010e23 */
[----:B------:R-:W-:-:S03]  /*3d050*/  IMAD.WIDE.U32 R136, P5, R52, UR33, R136 ;  /* 0x0000002134887c25 */ /* 0x000fc6000f8a0088 */
[----:B------:R-:W-:Y:S01]  /*3d060*/  IADD3.X R28, P4, PT, R28, R147, RZ, P4, !PT ;  /* 0x000000931c1c7210 */ /* 0x000fe2000279e4ff */
[----:B------:R-:W-:Y:S01]  /*3d070*/  IMAD.WIDE.U32 R24, R52, UR40, RZ ;  /* 0x0000002834187c25 */ /* 0x000fe2000f8e00ff */
[----:B------:R-:W-:Y:S02]  /*3d080*/  MOV R26, R137 ;  /* 0x00000089001a7202 */ /* 0x000fe40000000f00 */
[----:B------:R-:W-:Y:S01]  /*3d090*/  LOP3.LUT R153, R28, 0x7ffff, RZ, 0xc0, !PT ;  /* 0x0007ffff1c997812 */ /* 0x000fe200078ec0ff */
[----:B------:R-:W-:Y:S01]  /*3d0a0*/  IMAD.X R27, RZ, RZ, RZ, P5 ;  /* 0x000000ffff1b7224 */ /* 0x000fe200028e06ff */
[----:B------:R-:W-:Y:S01]  /*3d0b0*/  IADD3 R144, P5, PT, R25, R136, RZ ;  /* 0x0000008819907210 */ /* 0x000fe20007fbe0ff */
[----:B------:R-:W-:Y:S01]  /*3d0c0*/  IMAD.WIDE.U32 R138, R128, UR26, RZ ;  /* 0x0000001a808a7c25 */ /* 0x000fe2000f8e00ff */
[----:B------:R-:W-:Y:S02]  /*3d0d0*/  IADD3.X R136, P6, PT, R156, R165, RZ, P6, !PT ;  /* 0x000000a59c887210 */ /* 0x000fe400037de4ff */
[----:B------:R-:W-:Y:S01]  /*3d0e0*/  LEA.HI.X R25, P4, R35, R130, RZ, 0xd, P4 ;  /* 0x0000008223197211 */ /* 0x000fe20002096cff */
[----:B------:R-:W-:Y:S01]  /*3d0f0*/  IMAD.WIDE.U32 R130, R57, UR33, RZ ;  /* 0x0000002139827c25 */ /* 0x000fe2000f8e00ff */
[----:B------:R-:W-:-:S02]  /*3d100*/  IADD3.X R122, P1, P6, R108, R122, R30, P6, P1 ;  /* 0x0000007a6c7a7210 */ /* 0x000fc4000362241e */
[----:B------:R-:W-:Y:S01]  /*3d110*/  IADD3.X R35, P0, P2, R134, R120, R32, P0, P2 ;  /* 0x0000007886237210 */ /* 0x000fe20000204420 */
[----:B------:R-:W-:Y:S01]  /*3d120*/  IMAD.X R30, RZ, RZ, R151, P4 ;  /* 0x000000ffff1e7224 */ /* 0x000fe200020e0697 */
[----:B------:R-:W-:Y:S01]  /*3d130*/  SHF.L.W.U32.HI R146, R28, 0xd, R25 ;  /* 0x0000000d1c927819 */ /* 0x000fe20000010e19 */
[----:B------:R-:W-:Y:S01]  /*3d140*/  IMAD.WIDE.U32 R130, P4, R54, UR40, R130 ;  /* 0x0000002836827c25 */ /* 0x000fe2000f880082 */
[----:B------:R-:W-:Y:S02]  /*3d150*/  IADD3.X R152, PT, PT, R135, R152, R33, P0, P2 ;  /* 0x0000009887987210 */ /* 0x000fe400007e4421 */
[----:B------:R-:W-:Y:S01]  /*3d160*/  IADD3 R146, P0, PT, R146, R29, RZ ;  /* 0x0000001d92927210 */ /* 0x000fe20007f1e0ff */
[----:B------:R-:W-:Y:S01]  /*3d170*/  IMAD.WIDE.U32 R32, R57, UR40, RZ ;  /* 0x0000002839207c25 */ /* 0x000fe2000f8e00ff */
[----:B------:R-:W-:Y:S02]  /*3d180*/  SHF.L.W.U32.HI R25, R25, 0xd, R30 ;  /* 0x0000000d19197819 */ /* 0x000fe40000010e1e */
[----:B------:R-:W-:Y:S01]  /*3d190*/  IADD3.X R148, PT, PT, R109, R148, R31, P1, P6 ;  /* 0x000000946d947210 */ /* 0x000fe20000fec41f */
[----:B------:R-:W-:Y:S01]  /*3d1a0*/  IMAD.X R31, RZ, RZ, RZ, P4 ;  /* 0x000000ffff1f7224 */ /* 0x000fe200020e06ff */
[----:B------:R-:W-:Y:S01]  /*3d1b0*/  IADD3 R109, P2, PT, R124, R114, RZ ;  /* 0x000000727c6d7210 */ /* 0x000fe20007f5e0ff */
[----:B------:R-:W-:Y:S01]  /*3d1c0*/  IMAD.WIDE.U32.X R134, R48, UR32, R132, P3 ;  /* 0x0000002030867c25 */ /* 0x000fe200098e0484 */
[----:B------:R-:W-:-:S02]  /*3d1d0*/  IADD3.X R25, P1, PT, R25, R136, RZ, P0, !PT ;  /* 0x0000008819197210 */ /* 0x000fc4000073e4ff */
[----:B------:R-:W-:Y:S01]  /*3d1e0*/  IADD3 R108, P0, PT, R109, R32, RZ ;  /* 0x000000206d6c7210 */ /* 0x000fe20007f1e0ff */
[----:B------:R-:W-:Y:S01]  /*3d1f0*/  IMAD.WIDE.U32 R136, R45, UR26, RZ ;  /* 0x0000001a2d887c25 */ /* 0x000fe2000f8e00ff */
[----:B------:R-:W-:Y:S02]  /*3d200*/  IADD3 R143, P6, PT, R33, R130, RZ ;  /* 0x00000082218f7210 */ /* 0x000fe40007fde0ff */
[----:B------:R-:W-:Y:S01]  /*3d210*/  LEA.HI.X R124, P1, R30, R122, RZ, 0xd, P1 ;  /* 0x0000007a1e7c7211 */ /* 0x000fe20000836cff */
[----:B------:R-:W-:Y:S01]  /*3d220*/  IMAD.WIDE.U32 R32, R48, UR40, RZ ;  /* 0x0000002830207c25 */ /* 0x000fe2000f8e00ff */
[----:B------:R-:W-:Y:S02]  /*3d230*/  IADD3 R29, P3, PT, R121, R138, RZ ;  /* 0x0000008a791d7210 */ /* 0x000fe40007f7e0ff */
[----:B------:R-:W-:Y:S01]  /*3d240*/  IADD3.X R122, PT, PT, RZ, R148, RZ, P1, !PT ;  /* 0x00000094ff7a7210 */ /* 0x000fe20000ffe4ff */
[----:B------:R-:W-:Y:S01]  /*3d250*/  IMAD.MOV.U32 R30, RZ, RZ, R131 ;  /* 0x000000ffff1e7224 */ /* 0x000fe200078e0083 */
[----:B------:R-:W-:Y:S01]  /*3d260*/  LOP3.LUT R156, R25, 0x7ffff, RZ, 0xc0, !PT ;  /* 0x0007ffff199c7812 */ /* 0x000fe200078ec0ff */
[----:B------:R-:W-:-:S04]  /*3d270*/  IMAD.WIDE.U32 R130, P1, R55, UR33, R32 ;  /* 0x0000002137827c25 */ /* 0x000fc8000f820020 */
[----:B------:R-:W-:Y:S01]  /*3d280*/  IMAD.WIDE.U32 R136, P4, R128, UR27, R136 ;  /* 0x0000001b80887c25 */ /* 0x000fe2000f880088 */
[----:B------:R-:W-:-:S03]  /*3d290*/  MOV R32, R131 ;  /* 0x0000008300207202 */ /* 0x000fc60000000f00 */
[----:B------:R-:W-:Y:S01]  /*3d2a0*/  IMAD.WIDE.U32.X R120, R54, UR33, R30, P6 ;  /* 0x0000002136787c25 */ /* 0x000fe2000b0e041e */
[----:B------:R-:W-:Y:S02]  /*3d2b0*/  SHF.L.W.U32.HI R31, R25, 0xd, R124 ;  /* 0x0000000d191f7819 */ /* 0x000fe40000010e7c */
[----:B------:R-:W-:Y:S01]  /*3d2c0*/  SHF.L.W.U32.HI R124, R124, 0xd, R122 ;  /* 0x0000000d7c7c7819 */ /* 0x000fe20000010e7a */
[----:B------:R-:W-:Y:S01]  /*3d2d0*/  IMAD.X R33, RZ, RZ, RZ, P1 ;  /* 0x000000ffff217224 */ /* 0x000fe200008e06ff */
[----:B------:R-:W-:Y:S01]  /*3d2e0*/  IADD3 R29, P1, PT, R29, R24, RZ ;  /* 0x000000181d1d7210 */ /* 0x000fe20007f3e0ff */
[----:B------:R-:W-:Y:S01]  /*3d2f0*/  IMAD.X R133, RZ, RZ, RZ, P4 ;  /* 0x000000ffff857224 */ /* 0x000fe200020e06ff */
[----:B------:R-:W-:Y:S01]  /*3d300*/  IADD3.X R24, P2, PT, R126, R115, RZ, P2, !PT ;  /* 0x000000737e187210 */ /* 0x000fe2000175e4ff */
[----:B------:R-:W-:Y:S01]  /*3d310*/  IMAD.MOV.U32 R132, RZ, RZ, R137 ;  /* 0x000000ffff847224 */ /* 0x000fe200078e0089 */
[----:B------:R-:W-:Y:S01]  /*3d320*/  IADD3 R31, P4, PT, R31, R140, RZ ;  /* 0x0000008c1f1f7210 */ /* 0x000fe20007f9e0ff */
[----:B------:R-:W-:Y:S01]  /*3d330*/  IMAD.WIDE.U32.X R114, R47, UR33, R26, P5 ;  /* 0x000000212f727c25 */ /* 0x000fe2000a8e041a */
[----:B------:R-:W-:-:S02]  /*3d340*/  IADD3 R138, P6, PT, R139, R136, RZ ;  /* 0x000000888b8a7210 */ /* 0x000fc40007fde0ff */
[----:B------:R-:W-:Y:S01]  /*3d350*/  IADD3.X R24, P0, PT, R24, R143, RZ, P0, !PT ;  /* 0x0000008f18187210 */ /* 0x000fe2000071e4ff */
[----:B------:R-:W-:Y:S01]  /*3d360*/  IMAD.WIDE.U32 R142, R55, UR40, RZ ;  /* 0x00000028378e7c25 */ /* 0x000fe2000f8e00ff */
[----:B------:R-:W-:Y:S02]  /*3d370*/  IADD3.X R124, P4, PT, R124, R141, RZ, P4, !PT ;  /* 0x0000008d7c7c7210 */ /* 0x000fe4000279e4ff */
[----:B------:R-:W-:Y:S01]  /*3d380*/  IADD3.X R109, P3, PT, R123, R138, RZ, P3, !PT ;  /* 0x0000008a7b6d7210 */ /* 0x000fe20001f7e4ff */
[----:B------:R-:W-:Y:S01]  /*3d390*/  IMAD.WIDE.U32.X R26, R45, UR27, R132, P6 ;  /* 0x0000001b2d1a7c25 */ /* 0x000fe2000b0e0484 */
[----:B------:R-:W-:Y:S02]  /*3d3a0*/  IADD3.X R133, P2, P5, R120, R116, R134, P0, P2 ;  /* 0x0000007478857210 */ /* 0x000fe40000544486 */
[----:B------:R-:W-:Y:S01]  /*3d3b0*/  LEA.HI.X R123, P0, R122, R35, RZ, 0xd, P4 ;  /* 0x000000237a7b7211 */ /* 0x000fe20002016cff */
[----:B------:R-:W-:Y:S01]  /*3d3c0*/  IMAD.U32 R137, RZ, RZ, UR19 ;  /* 0x00000013ff897e24 */ /* 0x000fe2000f8e00ff */
[----:B------:R-:W-:Y:S01]  /*3d3d0*/  IADD3.X R109, P1, PT, R109, R144, RZ, P1, !PT ;  /* 0x000000906d6d7210 */ /* 0x000fe20000f3e4ff */
[----:B------:R-:W-:Y:S01]  /*3d3e0*/  IMAD.WIDE.U32 R140, R52, UR38, RZ ;  /* 0x00000026348c7c25 */ /* 0x000fe2000f8e00ff */
[----:B------:R-:W-:-:S02]  /*3d3f0*/  IADD3.X R132, PT, PT, R121, R125, R135, P2, P5 ;  /* 0x0000007d79847210 */ /* 0x000fc400017ea487 */
[----:B------:R-:W-:Y:S01]  /*3d400*/  IADD3.X R129, P1, P3, R114, R129, R26, P1, P3 ;  /* 0x0000008172817210 */ /* 0x000fe20000b2641a */
[----:B------:R-:W-:Y:S01]  /*3d410*/  IMAD.X R30, RZ, RZ, R152, P0 ;  /* 0x000000ffff1e7224 */ /* 0x000fe200000e0698 */
[----:B------:R-:W-:Y:S01]  /*3d420*/  LOP3.LUT R35, R112, 0x7ffff, RZ, 0xc0, !PT ;  /* 0x0007ffff70237812 */ /* 0x000fe200078ec0ff */
[----:B------:R-:W-:Y:S01]  /*3d430*/  IMAD.U32 R125, RZ, RZ, UR10 ;  /* 0x0000000aff7d7e24 */ /* 0x000fe2000f8e00ff */
[----:B------:R-:W-:Y:S01]  /*3d440*/  SHF.L.W.U32.HI R121, R124, 0xd, R123 ;  /* 0x0000000d7c797819 */ /* 0x000fe20000010e7b */
[C---:B------:R-:W-:Y:S01]  /*3d450*/  IMAD.WIDE.U32 R134, R46.reuse, UR40, RZ ;  /* 0x000000282e867c25 */ /* 0x040fe2000f8e00ff */
[----:B------:R-:W-:Y:S02]  /*3d460*/  IADD3.X R160, PT, PT, R115, R160, R27, P1, P3 ;  /* 0x000000a073a07210 */ /* 0x000fe40000fe641b */
[----:B------:R-:W-:Y:S01]  /*3d470*/  SHF.L.W.U32.HI R30, R123, 0xd, R30 ;  /* 0x0000000d7b1e7819 */ /* 0x000fe20000010e1e */
[----:B------:R-:W-:Y:S01]  /*3d480*/  IMAD.WIDE.U32 R26, R46, UR38, RZ ;  /* 0x000000262e1a7c25 */ /* 0x000fe2000f8e00ff */
[----:B------:R-:W-:-:S02]  /*3d490*/  IADD3 R126, P4, PT, R143, R130, RZ ;  /* 0x000000828f7e7210 */ /* 0x000fc40007f9e0ff */
[----:B------:R-:W-:Y:S01]  /*3d4a0*/  LOP3.LUT R159, R124, 0x7ffff, RZ, 0xc0, !PT ;  /* 0x0007ffff7c9f7812 */ /* 0x000fe200078ec0ff */
[----:B------:R-:W-:Y:S01]  /*3d4b0*/  IMAD.WIDE.U32 R34, R121, 0x13, R34 ;  /* 0x0000001379227825 */ /* 0x000fe200078e0022 */
[----:B------:R-:W-:-:S03]  /*3d4c0*/  SHF.L.W.U32.HI R132, R133, 0xd, R132 ;  /* 0x0000000d85847819 */ /* 0x000fc60000010e84 */
[----:B------:R-:W-:Y:S01]  /*3d4d0*/  IMAD R123, R30, 0x13, RZ ;  /* 0x000000131e7b7824 */ /* 0x000fe200078e02ff */
[----:B------:R-:W-:Y:S01]  /*3d4e0*/  IADD3 R30, P2, P5, R34, -0x26, -R125 ;  /* 0xffffffda221e7810 */ /* 0x000fe20007d5e87d */
[----:B------:R-:W-:-:S03]  /*3d4f0*/  IMAD.WIDE.U32 R120, P0, R43, UR32, R26 ;  /* 0x000000202b787c25 */ /* 0x000fc6000f80001a */
[----:B------:R-:W-:Y:S01]  /*3d500*/  IADD3 R35, PT, PT, R35, R123, RZ ;  /* 0x0000007b23237210 */ /* 0x000fe20007ffe0ff */
[----:B------:R-:W-:-:S03]  /*3d510*/  IMAD.WIDE.U32 R26, R47, UR38, RZ ;  /* 0x000000262f1a7c25 */ /* 0x000fc6000f8e00ff */
[----:B------:R-:W-:Y:S01]  /*3d520*/  LOP3.LUT R122, R35, 0x7ffff, RZ, 0xc0, !PT ;  /* 0x0007ffff237a7812 */ /* 0x000fe200078ec0ff */
[----:B------:R-:W-:Y:S02]  /*3d530*/  IMAD.X R131, RZ, RZ, RZ, P0 ;  /* 0x000000ffff837224 */ /* 0x000fe400000e06ff */
[----:B------:R-:W-:Y:S01]  /*3d540*/  IMAD.WIDE.U32 R26, P0, R52, UR32, R26 ;  /* 0x00000020341a7c25 */ /* 0x000fe2000f80001a */
[----:B------:R-:W-:-:S03]  /*3d550*/  IADD3.X R138, PT, PT, R122, 0xfffff, ~R137, P2, P5 ;  /* 0x000fffff7a8a7810 */ /* 0x000fc600017eac89 */
[----:B------:R-:W-:Y:S01]  /*3d560*/  IMAD.WIDE.U32 R114, R43, UR38, RZ ;  /* 0x000000262b727c25 */ /* 0x000fe2000f8e00ff */
[----:B------:R-:W-:Y:S02]  /*3d570*/  IADD3 R26, P5, PT, R141, R26, RZ ;  /* 0x0000001a8d1a7210 */ /* 0x000fe40007fbe0ff */
[----:B------:R-:W-:Y:S01]  /*3d580*/  IADD3 R141, P2, PT, R117, R140, RZ ;  /* 0x0000008c758d7210 */ /* 0x000fe20007f5e0ff */
[----:B------:R-:W-:Y:S01]  /*3d590*/  IMAD.WIDE.U32.X R32, R48, UR33, R32, P4 ;  /* 0x0000002130207c25 */ /* 0x000fe2000a0e0420 */
[----:B------:R-:W-:Y:S02]  /*3d5a0*/  IADD3 R112, P3, PT, R115, R120, RZ ;  /* 0x0000007873707210 */ /* 0x000fe40007f7e0ff */
[----:B------:R-:W-:Y:S01]  /*3d5b0*/  IADD3.X R117, PT, PT, RZ, RZ, RZ, P0, !PT ;  /* 0x000000ffff757210 */ /* 0x000fe200007fe4ff */
[----:B------:R-:W-:Y:S01]  /*3d5c0*/  IMAD.MOV.U32 R130, RZ, RZ, R121 ;  /* 0x000000ffff827224 */ /* 0x000fe200078e0079 */
[----:B------:R-:W-:Y:S01]  /*3d5d0*/  LEA.HI R152, P4, R35, R110, RZ, 0xd ;  /* 0x0000006e23987211 */ /* 0x000fe200078968ff */
[----:B------:R-:W-:Y:S01]  /*3d5e0*/  IMAD.WIDE.U32 R136, P6, R43, UR33, R134 ;  /* 0x000000212b887c25 */ /* 0x000fe2000f8c0086 */
[----:B------:R-:W-:-:S02]  /*3d5f0*/  IADD3 R111, P1, PT, R111, R114, RZ ;  /* 0x000000726f6f7210 */ /* 0x000fc40007f3e0ff */
[----:B------:R-:W-:Y:S01]  /*3d600*/  SHF.R.U32.HI R143, RZ, 0x13, R138 ;  /* 0x00000013ff8f7819 */ /* 0x000fe2000001168a */
[----:B------:R-:W-:Y:S01]  /*3d610*/  IMAD.MOV.U32 R116, RZ, RZ, R27 ;  /* 0x000000ffff747224 */ /* 0x000fe200078e001b */
[----:B------:R-:W-:Y:S01]  /*3d620*/  IADD3.X R107, P1, PT, R107, R112, RZ, P1, !PT ;  /* 0x000000706b6b7210 */ /* 0x000fe20000f3e4ff */
[----:B------:R-:W-:Y:S01]  /*3d630*/  IMAD.WIDE.U32 R134, R43, UR40, RZ ;  /* 0x000000282b867c25 */ /* 0x000fe2000f8e00ff */
[----:B------:R-:W-:-:S03]  /*3d640*/  IADD3.X R41, P2, PT, R41, R26, RZ, P2, !PT ;  /* 0x0000001a29297210 */ /* 0x000fc6000175e4ff */
[----:B------:R-:W-:Y:S01]  /*3d650*/  IMAD.WIDE.U32.X R114, R46, UR32, R130, P3 ;  /* 0x000000202e727c25 */ /* 0x000fe200098e0482 */
[----:B------:R-:W-:Y:S02]  /*3d660*/  IADD3 R142, P3, PT, R111, R142, RZ ;  /* 0x0000008e6f8e7210 */ /* 0x000fe40007f7e0ff */
[----:B------:R-:W-:Y:S01]  /*3d670*/  IADD3 R134, P0, PT, R141, R134, RZ ;  /* 0x000000868d867210 */ /* 0x000fe20007f1e0ff */
[----:B------:R-:W-:Y:S01]  /*3d680*/  IMAD.WIDE.U32.X R116, R47, UR32, R116, P5 ;  /* 0x000000202f747c25 */ /* 0x000fe2000a8e0474 */
[----:B------:R-:W-:-:S03]  /*3d690*/  IADD3.X R139, P3, PT, R107, R126, RZ, P3, !PT ;  /* 0x0000007e6b8b7210 */ /* 0x000fc60001f7e4ff */
[----:B------:R-:W-:Y:S01]  /*3d6a0*/  IMAD.X R154, RZ, RZ, R154, P4 ;  /* 0x000000ffff9a7224 */ /* 0x000fe200020e069a */
[----:B------:R-:W-:Y:S01]  /*3d6b0*/  IADD3 R143, P5, P4, R143, -UR17, R152 ;  /* 0x800000118f8f7c10 */ /* 0x000fe2000fcbe098 */
[----:B------:R-:W-:Y:S01]  /*3d6c0*/  IMAD.X R121, RZ, RZ, RZ, P6 ;  /* 0x000000ffff797224 */ /* 0x000fe200030e06ff */
[----:B------:R-:W-:Y:S01]  /*3d6d0*/  IADD3 R130, P6, PT, R135, R136, RZ ;  /* 0x0000008887827210 */ /* 0x000fe20007fde0ff */
[----:B------:R-:W-:Y:S01]  /*3d6e0*/  IMAD.MOV.U32 R120, RZ, RZ, R137 ;  /* 0x000000ffff787224 */ /* 0x000fe200078e0089 */
[----:B------:R-:W-:Y:S01]  /*3d6f0*/  IADD3.X R147, PT, PT, RZ, ~UR28, R154, P5, P4 ;  /* 0x8000001cff937c10 */ /* 0x000fe2000afe849a */
[----:B------:R-:W-:Y:S01]  /*3d700*/  IMAD.WIDE.U32 R110, R64, UR22, RZ ;  /* 0x00000016406e7c25 */ /* 0x000fe2000f8e00ff */
[----:B------:R-:W-:Y:S02]  /*3d710*/  IADD3 R143, P4, PT, R143, -0x2, RZ ;  /* 0xfffffffe8f8f7810 */ /* 0x000fe40007f9e0ff */
[----:B------:R-:W-:Y:S01]  /*3d720*/  IADD3.X R135, P0, PT, R41, R130, RZ, P0, !PT ;  /* 0x0000008229877210 */ /* 0x000fe2000071e4ff */
[----:B------:R-:W-:Y:S01]  /*3d730*/  IMAD.WIDE.U32.X R120, R46, UR33, R120, P6 ;  /* 0x000000212e787c25 */ /* 0x000fe2000b0e0478 */
[----:B------:R-:W-:-:S02]  /*3d740*/  IADD3.X R141, P3, P1, R32, R113, R114, P3, P1 ;  /* 0x00000071208d7210 */ /* 0x000fc40001962472 */
[----:B------:R-:W-:Y:S01]  /*3d750*/  IADD3.X R147, PT, PT, R147, 0xfffff, RZ, P4, !PT ;  /* 0x000fffff93937810 */ /* 0x000fe200027fe4ff */
[----:B------:R-:W-:Y:S01]  /*3d760*/  IMAD.WIDE.U32 R112, R68, UR32, RZ ;  /* 0x0000002044707c25 */ /* 0x000fe2000f8e00ff */
[----:B------:R-:W-:Y:S02]  /*3d770*/  IADD3.X R136, P0, P2, R120, R119, R116, P0, P2 ;  /* 0x0000007778887210 */ /* 0x000fe40000204474 */
[----:B------:R-:W-:Y:S01]  /*3d780*/  IADD3.X R144, PT, PT, R33, R103, R115, P3, P1 ;  /* 0x0000006721907210 */ /* 0x000fe20001fe2473 */
[----:B------:R-:W-:Y:S01]  /*3d790*/  IMAD.WIDE.U32 R130, R65, UR22, RZ ;  /* 0x0000001641827c25 */ /* 0x000fe2000f8e00ff */
[----:B------:R-:W-:Y:S02]  /*3d7a0*/  SHF.R.U32.HI R140, RZ, 0x13, R147 ;  /* 0x00000013ff8c7819 */ /* 0x000fe40000011693 */
[----:B------:R-:W-:Y:S01]  /*3d7b0*/  IADD3.X R137, PT, PT, R121, R118, R117, P0, P2 ;  /* 0x0000007679897210 */ /* 0x000fe200007e4475 */
[----:B------:R-:W-:Y:S01]  /*3d7c0*/  IMAD.WIDE.U32 R114, R66, UR33, RZ ;  /* 0x0000002142727c25 */ /* 0x000fe2000f8e00ff */
[----:B------:R-:W-:-:S03]  /*3d7d0*/  IADD3 R140, P1, P4, R140, -UR8, R145 ;  /* 0x800000088c8c7c10 */ /* 0x000fc6000fc3e091 */
[----:B------:R-:W-:Y:S01]  /*3d7e0*/  IMAD.WIDE.U32 R118, R68, UR38, RZ ;  /* 0x0000002644767c25 */ /* 0x000fe2000f8e00ff */
[----:B------:R-:W-:-:S03]  /*3d7f0*/  IADD3.X R150, PT, PT, RZ, ~UR15, R153, P1, P4 ;  /* 0x8000000fff967c10 */ /* 0x000fc60008fe8499 */
[----:B------:R-:W-:Y:S01]  /*3d800*/  IMAD.WIDE.U32 R26, R66, UR20, RZ ;  /* 0x00000014421a7c25 */ /* 0x000fe2000f8e00ff */
[----:B------:R-:W-:-:S03]  /*3d810*/  IADD3 R41, P0, PT, R105, R118, RZ ;  /* 0x0000007669297210 */ /* 0x000fc60007f1e0ff */
[----:B------:R-:W-:Y:S01]  /*3d820*/  IMAD.WIDE.U32 R112, P3, R69, UR38, R112 ;  /* 0x0000002645707c25 */ /* 0x000fe2000f860070 */
[----:B------:R-:W-:-:S03]  /*3d830*/  IADD3 R35, P2, PT, R110, R26, RZ ;  /* 0x0000001a6e237210 */ /* 0x000fc60007f5e0ff */
[----:B------:R-:W-:Y:S01]  /*3d840*/  IMAD.WIDE.U32 R32, P6, R64, UR23, R130 ;  /* 0x0000001740207c25 */ /* 0x000fe2000f8c0082 */
[----:B------:R-:W-:-:S03]  /*3d850*/  IADD3 R28, P4, PT, R119, R112, RZ ;  /* 0x00000070771c7210 */ /* 0x000fc60007f9e0ff */
[----:B------:R-:W-:Y:S01]  /*3d860*/  IMAD.WIDE.U32 R116, R66, UR40, RZ ;  /* 0x0000002842747c25 */ /* 0x000fe2000f8e00ff */
[----:B------:R-:W-:Y:S02]  /*3d870*/  IADD3 R26, P1, PT, R111, R32, RZ ;  /* 0x000000206f1a7210 */ /* 0x000fe40007f3e0ff */
[----:B------:R-:W-:Y:S01]  /*3d880*/  IADD3.X R111, PT, PT, RZ, RZ, RZ, P3, !PT ;  /* 0x000000ffff6f7210 */ /* 0x000fe20001ffe4ff */
[----:B------:R-:W-:Y:S01]  /*3d890*/  IMAD.WIDE.U32 R114, P5, R67, UR40, R114 ;  /* 0x0000002843727c25 */ /* 0x000fe2000f8a0072 */
[----:B------:R-:W-:Y:S02]  /*3d8a0*/  IADD3 R41, P3, PT, R41, R116, RZ ;  /* 0x0000007429297210 */ /* 0x000fe40007f7e0ff */
[----:B------:R-:W-:Y:S01]  /*3d8b0*/  IADD3.X R28, P0, PT, R101, R28, RZ, P0, !PT ;  /* 0x0000001c651c7210 */ /* 0x000fe2000071e4ff */
[----:B------:R-:W-:Y:S01]  /*3d8c0*/  IMAD.X R121, RZ, RZ, RZ, P5 ;  /* 0x000000ffff797224 */ /* 0x000fe200028e06ff */
[----:B------:R-:W-:Y:S01]  /*3d8d0*/  IADD3 R105, P5, PT, R117, R114, RZ ;  /* 0x0000007275697210 */ /* 0x000fe20007fbe0ff */
[----:B------:R-:W-:Y:S01]  /*3d8e0*/  IMAD.MOV.U32 R110, RZ, RZ, R113 ;  /* 0x000000ffff6e7224 */ /* 0x000fe200078e0071 */
[----:B------:R-:W-:Y:S01]  /*3d8f0*/  IADD3.X R119, PT, PT, RZ, RZ, RZ, P6, !PT ;  /* 0x000000ffff777210 */ /* 0x000fe200037fe4ff */
[----:B------:R-:W-:Y:S01]  /*3d900*/  IMAD.MOV.U32 R120, RZ, RZ, R115 ;  /* 0x000000ffff787224 */ /* 0x000fe200078e0073 */
[----:B------:R-:W-:Y:S01]  /*3d910*/  IADD3.X R28, P3, PT, R28, R105, RZ, P3, !PT ;  /* 0x000000691c1c7210 */ /* 0x000fe20001f7e4ff */
[----:B------:R-:W-:-:S04]  /*3d920*/  IMAD.WIDE.U32 R116, R67, UR20, RZ ;  /* 0x0000001443747c25 */ /* 0x000fc8000f8e00ff */
[----:B------:R-:W-:-:S04]  /*3d930*/  IMAD.WIDE.U32.X R110, R69, UR32, R110, P4 ;  /* 0x00000020456e7c25 */ /* 0x000fc8000a0e046e */
[----:B------:R-:W-:-:S04]  /*3d940*/  IMAD.WIDE.U32.X R120, R67, UR33, R120, P5 ;  /* 0x0000002143787c25 */ /* 0x000fc8000a8e0478 */
[----:B------:R-:W-:Y:S01]  /*3d950*/  IMAD.WIDE.U32 R130, R63, UR24, RZ ;  /* 0x000000183f827c25 */ /* 0x000fe2000f8e00ff */
[----:B------:R-:W-:-:S03]  /*3d960*/  IADD3.X R40, P0, P3, R120, R40, R110, P3, P0 ;  /* 0x0000002878287210 */ /* 0x000fc60001b0046e */
[----:B------:R-:W-:-:S04]  /*3d970*/  IMAD.WIDE.U32 R112, P4, R66, UR21, R116 ;  /* 0x0000001542707c25 */ /* 0x000fc8000f880074 */
[C---:B------:R-:W-:Y:S01]  /*3d980*/  IMAD.WIDE.U32 R126, R62.reuse, UR24, RZ ;  /* 0x000000183e7e7c25 */ /* 0x040fe2000f8e00ff */
[----:B------:R-:W-:Y:S02]  /*3d990*/  IADD3 R103, P6, PT, R27, R112, RZ ;  /* 0x000000701b677210 */ /* 0x000fe40007fde0ff */
[----:B------:R-:W-:Y:S01]  /*3d9a0*/  MOV R116, R113 ;  /* 0x0000007100747202 */ /* 0x000fe20000000f00 */
[----:B------:R-:W-:Y:S01]  /*3d9b0*/  IMAD.X R117, RZ, RZ, RZ, P4 ;  /* 0x000000ffff757224 */ /* 0x000fe200020e06ff */
[----:B------:R-:W-:Y:S01]  /*3d9c0*/  IADD3 R101, P4, PT, R35, R126, RZ ;  /* 0x0000007e23657210 */ /* 0x000fe20007f9e0ff */
[----:B------:R-:W-:Y:S01]  /*3d9d0*/  IMAD.WIDE.U32 R130, P5, R62, UR25, R130 ;  /* 0x000000193e827c25 */ /* 0x000fe2000f8a0082 */
[----:B------:R-:W-:Y:S02]  /*3d9e0*/  IADD3.X R35, PT, PT, R121, R39, R111, P0, P3 ;  /* 0x0000002779237210 */ /* 0x000fe400007e646f */
[----:B------:R-:W-:Y:S01]  /*3d9f0*/  IADD3 R110, P3, PT, R34, 0x1, RZ ;  /* 0x00000001226e7810 */ /* 0x000fe20007f7e0ff */
[----:B------:R-:W-:Y:S01]  /*3da00*/  IMAD.X R115, RZ, RZ, RZ, P5 ;  /* 0x000000ffff737224 */ /* 0x000fe200028e06ff */
[----:B------:R-:W-:Y:S01]  /*3da10*/  IADD3 R126, P5, PT, R127, R130, RZ ;  /* 0x000000827f7e7210 */ /* 0x000fe20007fbe0ff */
[----:B------:R-:W-:Y:S01]  /*3da20*/  IMAD.MOV.U32 R114, RZ, RZ, R131 ;  /* 0x000000ffff727224 */ /* 0x000fe200078e0083 */
[----:B------:R-:W-:Y:S01]  /*3da30*/  IADD3 R140, P0, PT, R140, -0x2, RZ ;  /* 0xfffffffe8c8c7810 */ /* 0x000fe20007f1e0ff */
[----:B------:R-:W-:Y:S01]  /*3da40*/  IMAD.X R111, RZ, RZ, R122, P3 ;  /* 0x000000ffff6f7224 */ /* 0x000fe200018e067a */
[----:B------:R-:W-:Y:S01]  /*3da50*/  IADD3.X R103, P2, PT, R103, R26, RZ, P2, !PT ;  /* 0x0000001a67677210 */ /* 0x000fe2000175e4ff */
[----:B------:R-:W-:Y:S01]  /*3da60*/  IMAD.WIDE.U32.X R130, R63, UR25, R114, P5 ;  /* 0x000000193f827c25 */ /* 0x000fe2000a8e0472 */
[----:B------:R-:W-:-:S02]  /*3da70*/  IADD3.X R150, PT, PT, R150, 0xfffff, RZ, P0, !PT ;  /* 0x000fffff96967810 */ /* 0x000fc400007fe4ff */
[----:B------:R-:W-:Y:S01]  /*3da80*/  LEA.HI R152, P5, R111, R152, RZ, 0xd ;  /* 0x000000986f987211 */ /* 0x000fe200078b68ff */
[----:B------:R-:W-:Y:S01]  /*3da90*/  IMAD.MOV.U32 R118, RZ, RZ, R33 ;  /* 0x000000ffff767224 */ /* 0x000fe200078e0021 */
[----:B------:R-:W-:Y:S01]  /*3daa0*/  SHF.R.U32.HI R151, RZ, 0x13, R150 ;  /* 0x00000013ff977819 */ /* 0x000fe20000011696 */
[----:B------:R-:W-:Y:S01]  /*3dab0*/  IMAD.WIDE.U32 R32, R67, UR22, RZ ;  /* 0x0000001643207c25 */ /* 0x000fe2000f8e00ff */
[----:B------:R-:W-:Y:S02]  /*3dac0*/  IADD3.X R103, P4, PT, R103, R126, RZ, P4, !PT ;  /* 0x0000007e67677210 */ /* 0x000fe4000279e4ff */
[----:B------:R-:W-:Y:S01]  /*3dad0*/  LOP3.LUT R111, R111, 0x7ffff, RZ, 0xc0, !PT ;  /* 0x0007ffff6f6f7812 */ /* 0x000fe200078ec0ff */
[----:B------:R-:W-:Y:S02]  /*3dae0*/  IMAD.X R154, RZ, RZ, R154, P5 ;  /* 0x000000ffff9a7224 */ /* 0x000fe400028e069a */
[----:B------:R-:W-:-:S03]  /*3daf0*/  IMAD.WIDE.U32 R126, R69, UR20, RZ ;  /* 0x00000014457e7c25 */ /* 0x000fc6000f8e00ff */
[----:B------:R-:W-:Y:S01]  /*3db00*/  LEA.HI R145, P5, R154, R145, RZ, 0xd ;  /* 0x000000919a917211 */ /* 0x000fe200078b68ff */
[----:B------:R-:W-:Y:S01]  /*3db10*/  IMAD.WIDE.U32.X R118, R65, UR23, R118, P1 ;  /* 0x0000001741767c25 */ /* 0x000fe200088e0476 */
[----:B------:R-:W-:Y:S02]  /*3db20*/  IADD3 R151, P1, P3, R151, -UR9, R146 ;  /* 0x8000000997977c10 */ /* 0x000fe4000fb3e092 */
[----:B------:R-:W-:Y:S01]  /*3db30*/  IADD3.X R153, PT, PT, RZ, R153, RZ, P5, !PT ;  /* 0x00000099ff997210 */ /* 0x000fe20002ffe4ff */
[----:B------:R-:W-:Y:S01]  /*3db40*/  IMAD.WIDE.U32.X R122, R67, UR21, R116, P6 ;  /* 0x00000015437a7c25 */ /* 0x000fe2000b0e0474 */
[----:B------:R-:W-:-:S03]  /*3db50*/  IADD3.X R155, PT, PT, RZ, ~UR16, R156, P1, P3 ;  /* 0x80000010ff9b7c10 */ /* 0x000fc60008fe649c */
[----:B------:R-:W-:Y:S01]  /*3db60*/  IMAD.WIDE.U32 R120, R66, UR22, RZ ;  /* 0x0000001642787c25 */ /* 0x000fe2000f8e00ff */
[----:B------:R-:W-:-:S03]  /*3db70*/  IADD3.X R105, P4, P6, R130, R118, R122, P4, P2 ;  /* 0x0000007682697210 */ /* 0x000fc6000268447a */
[----:B------:R-:W-:Y:S01]  /*3db80*/  IMAD.WIDE.U32 R26, R68, UR20, RZ ;  /* 0x00000014441a7c25 */ /* 0x000fe2000f8e00ff */
[----:B------:R-:W-:-:S03]  /*3db90*/  IADD3.X R34, PT, PT, R131, R119, R123, P4, P6 ;  /* 0x0000007783227210 */ /* 0x000fc600027ec47b */
[----:B------:R-:W-:Y:S01]  /*3dba0*/  IMAD.WIDE.U32 R112, R65, UR24, RZ ;  /* 0x0000001841707c25 */ /* 0x000fe2000f8e00ff */
[----:B------:R-:W-:-:S03]  /*3dbb0*/  IADD3 R25, P1, PT, R120, R26, RZ ;  /* 0x0000001a78197210 */ /* 0x000fc60007f3e0ff */
[----:B------:R-:W-:-:S04]  /*3dbc0*/  IMAD.WIDE.U32 R32, P0, R66, UR23, R32 ;  /* 0x0000001742207c25 */ /* 0x000fc8000f800020 */
[----:B------:R-:W-:Y:S01]  /*3dbd0*/  IMAD.WIDE.U32 R114, P3, R68, UR21, R126 ;  /* 0x0000001544727c25 */ /* 0x000fe2000f86007e */
[----:B------:R-:W-:-:S03]  /*3dbe0*/  IADD3 R161, P2, PT, R121, R32, RZ ;  /* 0x0000002079a17210 */ /* 0x000fc60007f5e0ff */
[----:B------:R-:W-:Y:S01]  /*3dbf0*/  IMAD.X R123, RZ, RZ, RZ, P0 ;  /* 0x000000ffff7b7224 */ /* 0x000fe200000e06ff */
[----:B------:R-:W-:Y:S01]  /*3dc00*/  IADD3 R158, P4, PT, R27, R114, RZ ;  /* 0x000000721b9e7210 */ /* 0x000fe20007f9e0ff */
[----:B------:R-:W-:Y:S01]  /*3dc10*/  IMAD.WIDE.U32 R116, R64, UR24, RZ ;  /* 0x0000001840747c25 */ /* 0x000fe2000f8e00ff */
[----:B------:R-:W-:-:S03]  /*3dc20*/  LEA.HI R146, P0, R153, R146, RZ, 0xd ;  /* 0x0000009299927211 */ /* 0x000fc600078168ff */
[----:B------:R-:W-:Y:S01]  /*3dc30*/  IMAD.WIDE.U32 R26, P6, R64, UR25, R112 ;  /* 0x00000019401a7c25 */ /* 0x000fe2000f8c0070 */
[----:B------:R-:W-:Y:S02]  /*3dc40*/  IADD3 R25, P5, PT, R25, R116, RZ ;  /* 0x0000007419197210 */ /* 0x000fe40007fbe0ff */
[----:B------:R-:W-:Y:S01]  /*3dc50*/  MOV R112, R115 ;  /* 0x0000007300707202 */ /* 0x000fe20000000f00 */
[----:B------:R-:W-:-:S04]  /*3dc60*/  IMAD.WIDE.U32 R120, R71, UR20, RZ ;  /* 0x0000001447787c25 */ /* 0x000fc8000f8e00ff */
[----:B------:R-:W-:Y:S01]  /*3dc70*/  IMAD.X R113, RZ, RZ, RZ, P3 ;  /* 0x000000ffff717224 */ /* 0x000fe200018e06ff */
[----:B------:R-:W-:Y:S01]  /*3dc80*/  IADD3 R163, P3, PT, R117, R26, RZ ;  /* 0x0000001a75a37210 */ /* 0x000fe20007f7e0ff */
[----:B------:R-:W-:Y:S02]  /*3dc90*/  IMAD.X R156, RZ, RZ, R156, P0 ;  /* 0x000000ffff9c7224 */ /* 0x000fe400000e069c */
[----:B------:R-:W-:-:S04]  /*3dca0*/  IMAD.WIDE.U32 R126, R78, UR7, RZ ;  /* 0x000000074e7e7c25 */ /* 0x000fc8000f8e00ff */
[----:B------:R-:W-:-:S04]  /*3dcb0*/  IMAD.WIDE.U32 R116, R70, UR20, RZ ;  /* 0x0000001446747c25 */ /* 0x000fc8000f8e00ff */
[----:B------:R-:W-:-:S04]  /*3dcc0*/  IMAD.WIDE.U32 R120, P0, R70, UR21, R120 ;  /* 0x0000001546787c25 */ /* 0x000fc8000f800078 */
[----:B------:R-:W-:-:S04]  /*3dcd0*/  IMAD.WIDE.U32 R130, R76, UR29, RZ ;  /* 0x0000001d4c827c25 */ /* 0x000fc8000f8e00ff */
[----:B------:R-:W-:Y:S02]  /*3dce0*/  IMAD.MOV.U32 R122, RZ, RZ, R33 ;  /* 0x000000ffff7a7224 */ /* 0x000fe400078e0021 */
[----:B------:R-:W-:Y:S01]  /*3dcf0*/  IMAD.X R115, RZ, RZ, RZ, P6 ;  /* 0x000000ffff737224 */ /* 0x000fe200030e06ff */
[----:B------:R-:W-:Y:S01]  /*3dd00*/  IADD3 R107, P6, PT, R117, R120, RZ ;  /* 0x00000078756b7210 */ /* 0x000fe20007fde0ff */
[----:B------:R-:W-:Y:S01]  /*3dd10*/  IMAD.WIDE.U32.X R112, R69, UR21, R112, P4 ;  /* 0x0000001545707c25 */ /* 0x000fe2000a0e0470 */
[----:B------:R-:W-:-:S03]  /*3dd20*/  IADD3.X R117, PT, PT, RZ, RZ, RZ, P0, !PT ;  /* 0x000000ffff757210 */ /* 0x000fc600007fe4ff */
[----:B------:R-:W-:-:S04]  /*3dd30*/  IMAD.WIDE.U32 R126, P4, R79, UR34, R126 ;  /* 0x000000224f7e7c25 */ /* 0x000fc8000f88007e */
[----:B------:R-:W-:-:S04]  /*3dd40*/  IMAD.WIDE.U32 R130, P0, R77, UR36, R130 ;  /* 0x000000244d827c25 */ /* 0x000fc8000f800082 */
[----:B------:R-:W-:Y:S01]  /*3dd50*/  IMAD.WIDE.U32 R118, R78, UR34, RZ ;  /* 0x000000224e767c25 */ /* 0x000fe2000f8e00ff */
[----:B------:R-:W-:-:S03]  /*3dd60*/  IADD3.X R125, PT, PT, RZ, RZ, RZ, P0, !PT ;  /* 0x000000ffff7d7210 */ /* 0x000fc600007fe4ff */
[----:B------:R-:W-:Y:S01]  /*3dd70*/  IMAD.WIDE.U32.X R32, R67, UR23, R122, P2 ;  /* 0x0000001743207c25 */ /* 0x000fe200090e047a */
[----:B------:R-:W-:Y:S02]  /*3dd80*/  LEA.HI R149, P2, R156, R31, RZ, 0xd ;  /* 0x0000001f9c957211 */ /* 0x000fe400078568ff */
[----:B------:R-:W-:Y:S01]  /*3dd90*/  IADD3 R162, P0, PT, R119, R126, RZ ;  /* 0x0000007e77a27210 */ /* 0x000fe20007f1e0ff */
[----:B------:R-:W-:Y:S02]  /*3dda0*/  IMAD.MOV.U32 R114, RZ, RZ, R27 ;  /* 0x000000ffff727224 */ /* 0x000fe400078e001b */
[----:B------:R-:W-:Y:S01]  /*3ddb0*/  IMAD.X R123, RZ, RZ, RZ, P4 ;  /* 0x000000ffff7b7224 */ /* 0x000fe200020e06ff */
[----:B------:R-:W-:Y:S01]  /*3ddc0*/  IADD3 R151, P4, PT, R151, -0x2, RZ ;  /* 0xfffffffe97977810 */ /* 0x000fe20007f9e0ff */
[----:B------:R-:W-:-:S03]  /*3ddd0*/  IMAD.WIDE.U32 R26, R76, UR36, RZ ;  /* 0x000000244c1a7c25 */ /* 0x000fc6000f8e00ff */
[----:B------:R-:W-:Y:S01]  /*3dde0*/  IADD3.X R155, PT, PT, R155, 0xfffff, RZ, P4, !PT ;  /* 0x000fffff9b9b7810 */ /* 0x000fe200027fe4ff */
[----:B------:R-:W-:Y:S01]  /*3ddf0*/  IMAD.MOV.U32 R122, RZ, RZ, R127 ;  /* 0x000000ffff7a7224 */ /* 0x000fe200078e007f */
[----:B------:R-:W-:Y:S01]  /*3de00*/  IADD3 R164, P4, PT, R27, R130, RZ ;  /* 0x000000821ba47210 */ /* 0x000fe20007f9e0ff */
[----:B------:R-:W-:-:S04]  /*3de10*/  IMAD.WIDE.U32 R126, R71, UR22, RZ ;  /* 0x00000016477e7c25 */ /* 0x000fc8000f8e00ff */
[----:B------:R-:W-:Y:S01]  /*3de20*/  IMAD.X R148, RZ, RZ, R159, P2 ;  /* 0x000000ffff947224 */ /* 0x000fe200010e069f */
[----:B------:R-:W-:Y:S01]  /*3de30*/  IADD3 R39, P2, PT, R116, R118, RZ ;  /* 0x0000007674277210 */ /* 0x000fe20007f5e0ff */
[----:B------:R-:W-:Y:S02]  /*3de40*/  IMAD.MOV.U32 R124, RZ, RZ, R131 ;  /* 0x000000ffff7c7224 */ /* 0x000fe400078e0083 */
[----:B------:R-:W-:Y:S01]  /*3de50*/  IMAD.WIDE.U32 R130, R73, UR20, RZ ;  /* 0x0000001449827c25 */ /* 0x000fe2000f8e00ff */
[----:B------:R-:W-:Y:S02]  /*3de60*/  IADD3.X R107, P2, PT, R107, R162, RZ, P2, !PT ;  /* 0x000000a26b6b7210 */ /* 0x000fe4000175e4ff */
[----:B------:R-:W-:Y:S01]  /*3de70*/  LOP3.LUT R162, R154, 0x7ffff, RZ, 0xc0, !PT ;  /* 0x0007ffff9aa27812 */ /* 0x000fe200078ec0ff */
[----:B------:R-:W-:Y:S02]  /*3de80*/  IMAD.MOV.U32 R116, RZ, RZ, R121 ;  /* 0x000000ffff747224 */ /* 0x000fe400078e0079 */
[----:B------:R-:W-:-:S04]  /*3de90*/  IMAD.WIDE.U32.X R114, R65, UR25, R114, P3 ;  /* 0x0000001941727c25 */ /* 0x000fc800098e0472 */
[----:B------:R-:W-:-:S04]  /*3dea0*/  IMAD.WIDE.U32 R118, R70, UR22, RZ ;  /* 0x0000001646767c25 */ /* 0x000fc8000f8e00ff */
[----:B------:R-:W-:-:S04]  /*3deb0*/  IMAD.WIDE.U32 R120, R72, UR20, RZ ;  /* 0x0000001448787c25 */ /* 0x000fc8000f8e00ff */
[----:B------:R-:W-:-:S04]  /*3dec0*/  IMAD.WIDE.U32 R126, P3, R70, UR23, R126 ;  /* 0x00000017467e7c25 */ /* 0x000fc8000f86007e */
[----:B------:R-:W-:-:S04]  /*3ded0*/  IMAD.WIDE.U32.X R116, R71, UR21, R116, P6 ;  /* 0x0000001547747c25 */ /* 0x000fc8000b0e0474 */
[----:B------:R-:W-:-:S04]  /*3dee0*/  IMAD.WIDE.U32 R130, P6, R72, UR21, R130 ;  /* 0x0000001548827c25 */ /* 0x000fc8000f8c0082 */
[----:B------:R-:W-:Y:S01]  /*3def0*/  IMAD.WIDE.U32.X R122, R79, UR7, R122, P0 ;  /* 0x000000074f7a7c25 */ /* 0x000fe200080e047a */
[----:B------:R-:W-:Y:S01]  /*3df00*/  IADD3 R157, P0, PT, R118, R120, RZ ;  /* 0x00000078769d7210 */ /* 0x000fe20007f1e0ff */
[----:B------:R-:W-:Y:S01]  /*3df10*/  UMOV UR7, URZ ;  /* 0x000000ff00077c82 */ /* 0x000fe20008000000 */
[----:B------:R-:W-:Y:S01]  /*3df20*/  IADD3.X R120, P1, PT, R158, R161, RZ, P1, !PT ;  /* 0x000000a19e787210 */ /* 0x000fe20000f3e4ff */
[----:B------:R-:W-:Y:S01]  /*3df30*/  IMAD.WIDE.U32.X R124, R77, UR29, R124, P4 ;  /* 0x0000001d4d7c7c25 */ /* 0x000fe2000a0e047c */
[----:B------:R-:W-:-:S03]  /*3df40*/  IADD3 R166, P4, PT, R119, R126, RZ ;  /* 0x0000007e77a67210 */ /* 0x000fc60007f9e0ff */
[----:B------:R-:W-:Y:S01]  /*3df50*/  IMAD.X R119, RZ, RZ, RZ, P3 ;  /* 0x000000ffff777224 */ /* 0x000fe200018e06ff */
[----:B------:R-:W-:Y:S01]  /*3df60*/  IADD3 R27, P3, PT, R121, R130, RZ ;  /* 0x00000082791b7210 */ /* 0x000fe20007f7e0ff */
[----:B------:R-:W-:Y:S01]  /*3df70*/  IMAD.MOV.U32 R118, RZ, RZ, R127 ;  /* 0x000000ffff767224 */ /* 0x000fe200078e007f */
[----:B------:R-:W-:Y:S02]  /*3df80*/  IADD3.X R121, PT, PT, RZ, RZ, RZ, P6, !PT ;  /* 0x000000ffff797210 */ /* 0x000fe400037fe4ff */
[----:B------:R-:W-:Y:S02]  /*3df90*/  IADD3 R126, P6, PT, R39, R26, RZ ;  /* 0x0000001a277e7210 */ /* 0x000fe40007fde0ff */
[----:B------:R-:W-:Y:S01]  /*3dfa0*/  IADD3.X R39, P5, PT, R120, R163, RZ, P5, !PT ;  /* 0x000000a378277210 */ /* 0x000fe20002fbe4ff */
[----:B------:R-:W-:Y:S01]  /*3dfb0*/  IMAD.MOV.U32 R120, RZ, RZ, R131 ;  /* 0x000000ffff787224 */ /* 0x000fe200078e0083 */
[----:B------:R-:W-:Y:S01]  /*3dfc0*/  IADD3.X R127, P0, PT, R27, R166, RZ, P0, !PT ;  /* 0x000000a61b7f7210 */ /* 0x000fe2000071e4ff */
[----:B------:R-:W-:Y:S01]  /*3dfd0*/  IMAD.WIDE.U32 R130, R78, UR36, RZ ;  /* 0x000000244e827c25 */ /* 0x000fe2000f8e00ff */
[----:B------:R-:W-:-:S02]  /*3dfe0*/  IADD3.X R27, P1, P5, R114, R32, R112, P5, P1 ;  /* 0x00000020721b7210 */ /* 0x000fc40002d22470 */
[----:B------:R-:W-:Y:S01]  /*3dff0*/  SHF.R.U32.HI R32, RZ, 0x13, R155 ;  /* 0x00000013ff207819 */ /* 0x000fe2000001169b */
[----:B------:R-:W-:Y:S01]  /*3e000*/  IMAD.WIDE.U32.X R120, R73, UR21, R120, P3 ;  /* 0x0000001549787c25 */ /* 0x000fe200098e0478 */
[----:B------:R-:W-:Y:S02]  /*3e010*/  IADD3.X R33, PT, PT, R115, R33, R113, P1, P5 ;  /* 0x0000002173217210 */ /* 0x000fe40000fea471 */
[----:B------:R-:W-:Y:S02]  /*3e020*/  IADD3 R32, P1, P5, R32, -UR14, R31 ;  /* 0x8000000e20207c10 */ /* 0x000fe4000fd3e01f */
[----:B------:R-:W-:Y:S02]  /*3e030*/  SHF.R.U32.HI R31, RZ, 0x13, R148 ;  /* 0x00000013ff1f7819 */ /* 0x000fe40000011694 */
[----:B------:R-:W-:Y:S02]  /*3e040*/  IADD3.X R26, PT, PT, RZ, ~UR18, R159, P1, P5 ;  /* 0x80000012ff1a7c10 */ /* 0x000fe40008fea49f */
[----:B------:R-:W-:Y:S01]  /*3e050*/  IADD3 R32, P1, PT, R32, -0x2, RZ ;  /* 0xfffffffe20207810 */ /* 0x000fe20007f3e0ff */
[----:B------:R-:W-:Y:S01]  /*3e060*/  IMAD.WIDE.U32 R110, R31, 0x13, R110 ;  /* 0x000000131f6e7825 */ /* 0x000fe200078e006e */
[----:B------:R-:W-:-:S02]  /*3e070*/  IADD3.X R107, P6, PT, R107, R164, RZ, P6, !PT ;  /* 0x000000a46b6b7210 */ /* 0x000fc400037de4ff */
[----:B------:R-:W-:Y:S02]  /*3e080*/  IADD3.X R26, PT, PT, R26, 0xfffff, RZ, P1, !PT ;  /* 0x000fffff1a1a7810 */ /* 0x000fe40000ffe4ff */
[----:B------:R-:W-:Y:S02]  /*3e090*/  IADD3.X R112, P2, P6, R124, R122, R116, P6, P2 ;  /* 0x0000007a7c707210 */ /* 0x000fe40003644474 */
[----:B------:R-:W-:Y:S02]  /*3e0a0*/  LOP3.LUT R31, R138, 0x7ffff, RZ, 0xc0, !PT ;  /* 0x0007ffff8a1f7812 */ /* 0x000fe400078ec0ff */
[----:B------:R-:W-:Y:S02]  /*3e0b0*/  SHF.R.U32.HI R115, RZ, 0x13, R26 ;  /* 0x00000013ff737819 */ /* 0x000fe4000001161a */
[----:B------:R-:W-:Y:S01]  /*3e0c0*/  IADD3.X R116, PT, PT, R125, R123, R117, P2, P6 ;  /* 0x0000007b7d747210 */ /* 0x000fe200017ec475 */
[----:B------:R-:W-:Y:S01]  /*3e0d0*/  VIADD R117, R111, UR6 ;  /* 0x000000066f757c36 */ /* 0x000fe20008000000 */
[----:B------:R-:W-:Y:S01]  /*3e0e0*/  SHF.L.W.U32.HI R113, R24, 0xd, R133 ;  /* 0x0000000d18717819 */ /* 0x000fe20000010e85 */
[----:B------:R-:W-:Y:S01]  /*3e0f0*/  IMAD.WIDE.U32 R30, R115, 0x13, R30 ;  /* 0x00000013731e7825 */ /* 0x000fe200078e001e */
[----:B------:R-:W-:-:S02]  /*3e100*/  IADD3 RZ, P5, PT, R110, 0x13, RZ ;  /* 0x000000136eff7810 */ /* 0x000fc40007fbe0ff */
[----:B------:R-:W-:Y:S01]  /*3e110*/  LOP3.LUT R111, R117, 0x7ffff, RZ, 0xc0, !PT ;  /* 0x0007ffff756f7812 */ /* 0x000fe200078ec0ff */
[----:B------:R-:W-:Y:S01]  /*3e120*/  VIADD R114, R31, UR6 ;  /* 0x000000061f727c36 */ /* 0x000fe20008000000 */
[----:B------:R-:W-:Y:S02]  /*3e130*/  IADD3 R142, P1, PT, R113, R142, RZ ;  /* 0x0000008e718e7210 */ /* 0x000fe40007f3e0ff */
[----:B------:R-:W-:Y:S02]  /*3e140*/  IADD3.X R113, PT, PT, RZ, R111, RZ, P5, !PT ;  /* 0x0000006fff717210 */ /* 0x000fe40002ffe4ff */
[----:B------:R-:W-:Y:S02]  /*3e150*/  LEA.HI R158, P2, R117, R152, RZ, 0xd ;  /* 0x00000098759e7211 */ /* 0x000fe400078568ff */
[----:B------:R-:W-:Y:S01]  /*3e160*/  IADD3.X R139, P1, PT, R132, R139, RZ, P1, !PT ;  /* 0x0000008b848b7210 */ /* 0x000fe20000f3e4ff */
[----:B------:R-:W-:Y:S01]  /*3e170*/  IMAD.WIDE.U32 R132, R72, UR22, RZ ;  /* 0x0000001648847c25 */ /* 0x000fe2000f8e00ff */
[----:B------:R-:W-:-:S02]  /*3e180*/  IADD3 RZ, P5, PT, R30, 0x13, RZ ;  /* 0x000000131eff7810 */ /* 0x000fc40007fbe0ff */
[C---:B------:R-:W-:Y:S01]  /*3e190*/  LOP3.LUT R115, R114.reuse, 0x7ffff, RZ, 0xc0, !PT ;  /* 0x0007ffff72737812 */ /* 0x040fe200078ec0ff */
[----:B------:R-:W-:Y:S01]  /*3e1a0*/  IMAD.X R162, RZ, RZ, R162, P2 ;  /* 0x000000ffffa27224 */ /* 0x000fe200010e06a2 */
[----:B------:R-:W-:Y:S02]  /*3e1b0*/  LEA.HI RZ, P6, R113, R158, RZ, 0xd ;  /* 0x0000009e71ff7211 */ /* 0x000fe400078d68ff */
[----:B------:R-:W-:Y:S01]  /*3e1c0*/  IADD3.X R122, P1, PT, RZ, R141, RZ, P1, !PT ;  /* 0x0000008dff7a7210 */ /* 0x000fe20000f3e4ff */
[----:B------:R-:W-:Y:S01]  /*3e1d0*/  IMAD.X R113, RZ, RZ, R115, P5 ;  /* 0x000000ffff717224 */ /* 0x000fe200028e0673 */
[----:B------:R-:W-:Y:S02]  /*3e1e0*/  LEA.HI R143, P2, R114, R143, RZ, 0xd ;  /* 0x0000008f728f7211 */ /* 0x000fe400078568ff */
[----:B------:R-:W-:Y:S01]  /*3e1f0*/  LOP3.LUT R138, R147, 0x7ffff, RZ, 0xc0, !PT ;  /* 0x0007ffff938a7812 */ /* 0x000fe200078ec0ff */
[----:B------:R-:W-:Y:S01]  /*3e200*/  IMAD.X R31, RZ, RZ, R144, P1 ;  /* 0x000000ffff1f7224 */ /* 0x000fe200008e0690 */
[----:B------:R-:W-:-:S02]  /*3e210*/  IADD3.X R114, PT, PT, RZ, R162, RZ, P6, !PT ;  /* 0x000000a2ff727210 */ /* 0x000fc400037fe4ff */
[----:B------:R-:W-:Y:S01]  /*3e220*/  LEA.HI RZ, P1, R113, R143, RZ, 0xd ;  /* 0x0000008f71ff7211 */ /* 0x000fe200078368ff */
[----:B------:R-:W-:Y:S01]  /*3e230*/  IMAD.X R138, RZ, RZ, R138, P2 ;  /* 0x000000ffff8a7224 */ /* 0x000fe200010e068a */
[----:B------:R-:W-:Y:S02]  /*3e240*/  LEA.HI RZ, P5, R114, R145, RZ, 0xd ;  /* 0x0000009172ff7211 */ /* 0x000fe400078b68ff */
[----:B------:R-:W-:Y:S01]  /*3e250*/  SHF.L.W.U32.HI R114, R122, 0xd, R31 ;  /* 0x0000000d7a727819 */ /* 0x000fe20000010e1f */
[----:B------:R-:W-:Y:S01]  /*3e260*/  IMAD.X R113, RZ, RZ, R138, P1 ;  /* 0x000000ffff717224 */ /* 0x000fe200008e068a */
[----:B------:R-:W-:Y:S01]  /*3e270*/  SHF.L.W.U32.HI R31, R139, 0xd, R122 ;  /* 0x0000000d8b1f7819 */ /* 0x000fe20000010e7a */
[----:B------:R-:W-:Y:S01]  /*3e280*/  IMAD.WIDE.U32 R122, R78, UR29, RZ ;  /* 0x0000001d4e7a7c25 */ /* 0x000fe2000f8e00ff */
[----:B------:R-:W-:Y:S02]  /*3e290*/  LOP3.LUT R159, R153, 0x7ffff, RZ, 0xc0, !PT ;  /* 0x0007ffff999f7812 */ /* 0x000fe400078ec0ff */
[----:B------:R-:W-:Y:S01]  /*3e2a0*/  IADD3 R134, P2, PT, R31, R134, RZ ;  /* 0x000000861f867210 */ /* 0x000fe20007f5e0ff */
[----:B------:R-:W-:Y:S01]  /*3e2b0*/  IMAD.WIDE.U32 R152, R73, UR22, RZ ;  /* 0x0000001649987c25 */ /* 0x000fe2000f8e00ff */
[----:B------:R-:W-:-:S02]  /*3e2c0*/  LEA.HI RZ, P1, R113, R140, RZ, 0xd ;  /* 0x0000008c71ff7211 */ /* 0x000fc400078368ff */
[----:B------:R-:W-:Y:S01]  /*3e2d0*/  LOP3.LUT R144, R150, 0x7ffff, RZ, 0xc0, !PT ;  /* 0x0007ffff96907812 */ /* 0x000fe200078ec0ff */
[----:B------:R-:W-:Y:S01]  /*3e2e0*/  IMAD.WIDE.U32 R122, P6, R79, UR36, R122 ;  /* 0x000000244f7a7c25 */ /* 0x000fe2000f8c007a */
[----:B------:R-:W-:Y:S02]  /*3e2f0*/  IADD3.X R31, PT, PT, RZ, R159, RZ, P5, !PT ;  /* 0x0000009fff1f7210 */ /* 0x000fe40002ffe4ff */
[----:B------:R-:W-:Y:S01]  /*3e300*/  IADD3.X R135, P2, PT, R114, R135, RZ, P2, !PT ;  /* 0x0000008772877210 */ /* 0x000fe2000175e4ff */
[----:B------:R-:W-:Y:S01]  /*3e310*/  IMAD.X R114, RZ, RZ, R144, P1 ;  /* 0x000000ffff727224 */ /* 0x000fe200008e0690 */
[----:B------:R-:W-:Y:S01]  /*3e320*/  LEA.HI RZ, P1, R31, R146, RZ, 0xd ;  /* 0x000000921fff7211 */ /* 0x000fe200078368ff */
[----:B------:R-:W-:Y:S01]  /*3e330*/  IMAD.X R125, RZ, RZ, RZ, P6 ;  /* 0x000000ffff7d7224 */ /* 0x000fe200030e06ff */
[----:B------:R-:W-:Y:S01]  /*3e340*/  LOP3.LUT R147, R156, 0x7ffff, RZ, 0xc0, !PT ;  /* 0x0007ffff9c937812 */ /* 0x000fe200078ec0ff */
[----:B------:R-:W-:Y:S01]  /*3e350*/  IMAD.MOV.U32 R124, RZ, RZ, R123 ;  /* 0x000000ffff7c7224 */ /* 0x000fe200078e007b */
[----:B------:R-:W-:-:S02]  /*3e360*/  LEA.HI RZ, P5, R114, R151, RZ, 0xd ;  /* 0x0000009772ff7211 */ /* 0x000fc400078b68ff */
[----:B------:R-:W-:Y:S01]  /*3e370*/  LOP3.LUT R141, R155, 0x7ffff, RZ, 0xc0, !PT ;  /* 0x0007ffff9b8d7812 */ /* 0x000fe200078ec0ff */
[----:B------:R-:W-:Y:S01]  /*3e380*/  IMAD.X R114, RZ, RZ, R147, P1 ;  /* 0x000000ffff727224 */ /* 0x000fe200008e0693 */
[----:B------:R-:W-:Y:S02]  /*3e390*/  IADD3.X R136, P2, PT, RZ, R136, RZ, P2, !PT ;  /* 0x00000088ff887210 */ /* 0x000fe4000175e4ff */
[----:B------:R-:W-:Y:S02]  /*3e3a0*/  LOP3.LUT R123, R148, 0x7ffff, RZ, 0xc0, !PT ;  /* 0x0007ffff947b7812 */ /* 0x000fe400078ec0ff */
[----:B------:R-:W-:Y:S01]  /*3e3b0*/  LEA.HI RZ, P6, R114, R149, RZ, 0xd ;  /* 0x0000009572ff7211 */ /* 0x000fe200078d68ff */
[----:B------:R-:W-:Y:S01]  /*3e3c0*/  IMAD.X R137, RZ, RZ, R137, P2 ;  /* 0x000000ffff897224 */ /* 0x000fe200010e0689 */
[----:B------:R-:W-:Y:S02]  /*3e3d0*/  IADD3.X R113, PT, PT, RZ, R141, RZ, P5, !PT ;  /* 0x0000008dff717210 */ /* 0x000fe40002ffe4ff */
[----:B------:R-:W-:Y:S01]  /*3e3e0*/  IADD3 R31, P1, PT, R157, R130, RZ ;  /* 0x000000829d1f7210 */ /* 0x000fe20007f3e0ff */
[----:B------:R-:W-:Y:S01]  /*3e3f0*/  IMAD.X R123, RZ, RZ, R123, P6 ;  /* 0x000000ffff7b7224 */ /* 0x000fe200030e067b */
[----:B------:R-:W-:-:S02]  /*3e400*/  LEA.HI RZ, P2, R113, R32, RZ, 0xd ;  /* 0x0000002071ff7211 */ /* 0x000fc400078568ff */
[----:B------:R-:W-:Y:S02]  /*3e410*/  LOP3.LUT R113, R26, 0x7ffff, RZ, 0xc0, !PT ;  /* 0x0007ffff1a717812 */ /* 0x000fe400078ec0ff */
[----:B------:R-:W-:Y:S02]  /*3e420*/  SHF.L.W.U32.HI R130, R135, 0xd, R136 ;  /* 0x0000000d87827819 */ /* 0x000fe40000010e88 */
[----:B------:R-:W-:Y:S02]  /*3e430*/  IADD3 R122, P5, PT, R131, R122, RZ ;  /* 0x0000007a837a7210 */ /* 0x000fe40007fbe0ff */
[----:B------:R-:W-:Y:S02]  /*3e440*/  SHF.R.U32.HI R123, RZ, 0x13, R123 ;  /* 0x00000013ff7b7819 */ /* 0x000fe4000001167b */
[----:B------:R-:W-:Y:S01]  /*3e450*/  IADD3.X R113, PT, PT, RZ, R113, RZ, P2, !PT ;  /* 0x00000071ff717210 */ /* 0x000fe200017fe4ff */
[----:B------:R-:W-:Y:S01]  /*3e460*/  IMAD.WIDE.U32.X R124, R79, UR29, R124, P5 ;  /* 0x0000001d4f7c7c25 */ /* 0x000fe2000a8e047c */
[----:B------:R-:W-:-:S02]  /*3e470*/  SHF.L.W.U32.HI R114, R136, 0xd, R137 ;  /* 0x0000000d88727819 */ /* 0x000fc40000010e89 */
[----:B------:R-:W-:Y:S01]  /*3e480*/  IADD3 R130, P2, PT, R130, R29, RZ ;  /* 0x0000001d82827210 */ /* 0x000fe20007f5e0ff */
[----:B------:R-:W-:Y:S01]  /*3e490*/  IMAD.WIDE.U32.X R136, R71, UR23, R118, P4 ;  /* 0x0000001747887c25 */ /* 0x000fe2000a0e0476 */
[----:B------:R-:W-:Y:S02]  /*3e4a0*/  IADD3.X R29, P1, PT, R127, R122, RZ, P1, !PT ;  /* 0x0000007a7f1d7210 */ /* 0x000fe40000f3e4ff */
[----:B------:R-:W-:Y:S01]  /*3e4b0*/  SHF.R.U32.HI R113, RZ, 0x13, R113 ;  /* 0x00000013ff717819 */ /* 0x000fe20000011671 */
[----:B------:R-:W-:Y:S01]  /*3e4c0*/  IMAD.WIDE.U32 R122, R123, 0x13, R110 ;  /* 0x000000137b7a7825 */ /* 0x000fe200078e006e */
[----:B------:R-:W-:-:S03]  /*3e4d0*/  IADD3.X R117, P2, PT, R114, R109, RZ, P2, !PT ;  /* 0x0000006d72757210 */ /* 0x000fc6000175e4ff */
[----:B------:R-:W-:Y:S01]  /*3e4e0*/  IMAD.MOV.U32 R114, RZ, RZ, R30 ;  /* 0x000000ffff727224 */ /* 0x000fe200078e001e */
[----:B------:R-:W-:Y:S01]  /*3e4f0*/  IADD3.X R30, P2, PT, RZ, R129, RZ, P2, !PT ;  /* 0x00000081ff1e7210 */ /* 0x000fe2000175e4ff */
[----:B------:R-:W-:Y:S02]  /*3e500*/  VIADD R163, R123, UR6 ;  /* 0x000000067ba37c36 */ /* 0x000fe40008000000 */
[----:B------:R-:W-:Y:S01]  /*3e510*/  IMAD.WIDE.U32 R110, R113, 0x13, R114 ;  /* 0x00000013716e7825 */ /* 0x000fe200078e0072 */
[----:B------:R-:W-:Y:S02]  /*3e520*/  IADD3.X R131, PT, PT, RZ, R160, RZ, P2, !PT ;  /* 0x000000a0ff837210 */ /* 0x000fe400017fe4ff */
[----:B------:R-:W-:Y:S01]  /*3e530*/  LEA.HI R161, P4, R163, R158, RZ, 0xd ;  /* 0x0000009ea3a17211 */ /* 0x000fe200078968ff */
[----:B------:R-:W-:Y:S01]  /*3e540*/  VIADD R154, R111, UR7 ;  /* 0x000000076f9a7c36 */ /* 0x000fe20008000000 */
[----:B------:R-:W-:Y:S01]  /*3e550*/  SHF.L.W.U32.HI R131, R30, 0xd, R131 ;  /* 0x0000000d1e837819 */ /* 0x000fe20000010e83 */
[----:B------:R-:W-:Y:S01]  /*3e560*/  IMAD.WIDE.U32 R114, R74, UR20, RZ ;  /* 0x000000144a727c25 */ /* 0x000fe2000f8e00ff */
[----:B------:R-:W-:-:S02]  /*3e570*/  IADD3.X R162, PT, PT, RZ, R162, RZ, P4, !PT ;  /* 0x000000a2ffa27210 */ /* 0x000fc400027fe4ff */
[----:B------:R-:W-:Y:S01]  /*3e580*/  SHF.L.W.U32.HI R30, R117, 0xd, R30 ;  /* 0x0000000d751e7819 */ /* 0x000fe20000010e1e */
[----:B------:R-:W-:Y:S01]  /*3e590*/  IMAD.WIDE.U32 R118, P4, R72, UR23, R152 ;  /* 0x0000001748767c25 */ /* 0x000fe2000f880098 */
[----:B------:R-:W-:Y:S02]  /*3e5a0*/  LEA.HI R153, P5, R154, R143, RZ, 0xd ;  /* 0x0000008f9a997211 */ /* 0x000fe400078b68ff */
[----:B------:R-:W-:Y:S02]  /*3e5b0*/  LEA.HI R157, P6, R162, R145, RZ, 0xd ;  /* 0x00000091a29d7211 */ /* 0x000fe400078d68ff */
[----:B------:R-:W-:Y:S01]  /*3e5c0*/  IADD3 R109, P3, PT, R132, R114, RZ ;  /* 0x00000072846d7210 */ /* 0x000fe20007f7e0ff */
[----:B------:R-:W-:Y:S01]  /*3e5d0*/  IMAD.X R155, RZ, RZ, R138, P5 ;  /* 0x000000ffff9b7224 */ /* 0x000fe200028e068a */
[----:B------:R-:W-:Y:S01]  /*3e5e0*/  IADD3.X R114, P0, P1, R124, R136, R120, P1, P0 ;  /* 0x000000887c727210 */ /* 0x000fe20000900478 */
[----:B------:R-:W-:Y:S01]  /*3e5f0*/  IMAD.X R159, RZ, RZ, R159, P6 ;  /* 0x000000ffff9f7224 */ /* 0x000fe200030e069f */
[----:B------:R-:W-:-:S02]  /*3e600*/  IADD3 R123, P2, PT, R30, R59, RZ ;  /* 0x0000003b1e7b7210 */ /* 0x000fc40007f5e0ff */
[----:B------:R-:W-:Y:S02]  /*3e610*/  LEA.HI R150, P6, R155, R140, RZ, 0xd ;  /* 0x0000008c9b967211 */ /* 0x000fe400078d68ff */
[----:B------:R-:W-:Y:S01]  /*3e620*/  IADD3.X R113, PT, PT, R125, R137, R121, P0, P1 ;  /* 0x000000897d717210 */ /* 0x000fe200007e2479 */
[----:B------:R-:W-:Y:S01]  /*3e630*/  IMAD.WIDE.U32 R136, R61, UR26, RZ ;  /* 0x0000001a3d887c25 */ /* 0x000fe2000f8e00ff */
[----:B------:R-:W-:Y:S02]  /*3e640*/  LEA.HI R156, P0, R159, R146, RZ, 0xd ;  /* 0x000000929f9c7211 */ /* 0x000fe400078168ff */
[----:B------:R-:W-:Y:S01]  /*3e650*/  IADD3.X R131, P2, PT, R131, R56, RZ, P2, !PT ;  /* 0x0000003883837210 */ /* 0x000fe2000175e4ff */
[----:B------:R-:W-:Y:S01]  /*3e660*/  IMAD.X R152, RZ, RZ, R144, P6 ;  /* 0x000000ffff987224 */ /* 0x000fe200030e0690 */
[----:B------:R-:W-:Y:S01]  /*3e670*/  IADD3 R118, P5, PT, R133, R118, RZ ;  /* 0x0000007685767210 */ /* 0x000fe20007fbe0ff */
[----:B------:R-:W-:Y:S01]  /*3e680*/  IMAD.X R158, RZ, RZ, R147, P0 ;  /* 0x000000ffff9e7224 */ /* 0x000fe200000e0693 */
[----:B------:R-:W-:Y:S01]  /*3e690*/  IADD3.X R38, P2, PT, RZ, R38, RZ, P2, !PT ;  /* 0x00000026ff267210 */ /* 0x000fe2000175e4ff */
[----:B------:R-:W-:Y:S01]  /*3e6a0*/  IMAD.WIDE.U32 R136, P6, R60, UR27, R136 ;  /* 0x0000001b3c887c25 */ /* 0x000fe2000f8c0088 */
[----:B------:R-:W-:-:S02]  /*3e6b0*/  LEA.HI R151, P0, R152, R151, RZ, 0xd ;  /* 0x0000009798977211 */ /* 0x000fc400078168ff */
[----:B------:R-:W-:Y:S01]  /*3e6c0*/  LEA.HI R149, P1, R158, R149, RZ, 0xd ;  /* 0x000000959e957211 */ /* 0x000fe200078368ff */
[----:B------:R-:W-:Y:S01]  /*3e6d0*/  IMAD.WIDE.U32 R124, R60, UR26, RZ ;  /* 0x0000001a3c7c7c25 */ /* 0x000fe2000f8e00ff */
[----:B------:R-:W-:Y:S02]  /*3e6e0*/  IADD3.X R143, PT, PT, RZ, R141, RZ, P0, !PT ;  /* 0x0000008dff8f7210 */ /* 0x000fe400007fe4ff */
[----:B------:R-:W-:Y:S01]  /*3e6f0*/  IADD3.X R141, PT, PT, RZ, RZ, RZ, P6, !PT ;  /* 0x000000ffff8d7210 */ /* 0x000fe200037fe4ff */
[----:B------:R-:W-:-:S04]  /*3e700*/  IMAD.WIDE.U32 R144, R71, UR24, RZ ;  /* 0x0000001847907c25 */ /* 0x000fc8000f8e00ff */
[----:B------:R-:W-:Y:S01]  /*3e710*/  IMAD.X R148, RZ, RZ, R148, P1 ;  /* 0x000000ffff947224 */ /* 0x000fe200008e0694 */
[----:B------:R-:W-:Y:S01]  /*3e720*/  LEA.HI R127, P1, R143, R32, RZ, 0xd ;  /* 0x000000208f7f7211 */ /* 0x000fe200078368ff */
[----:B------:R-:W-:Y:S01]  /*3e730*/  IMAD.WIDE.U32 R120, R75, UR20, RZ ;  /* 0x000000144b787c25 */ /* 0x000fe2000f8e00ff */
[----:B------:R-:W-:-:S03]  /*3e740*/  IADD3 R32, P6, PT, R125, R136, RZ ;  /* 0x000000887d207210 */ /* 0x000fc60007fde0ff */
[----:B------:R-:W-:Y:S02]  /*3e750*/  IMAD.MOV.U32 R140, RZ, RZ, R137 ;  /* 0x000000ffff8c7224 */ /* 0x000fe400078e0089 */
[----:B------:R-:W-:Y:S02]  /*3e760*/  IMAD.X R111, RZ, RZ, R58, P2 ;  /* 0x000000ffff6f7224 */ /* 0x000fe400010e063a */
[----:B------:R-:W-:-:S04]  /*3e770*/  IMAD.WIDE.U32 R136, P2, R70, UR25, R144 ;  /* 0x0000001946887c25 */ /* 0x000fc8000f840090 */
[----:B------:R-:W-:Y:S01]  /*3e780*/  IMAD.WIDE.U32 R144, R68, UR33, RZ ;  /* 0x0000002144907c25 */ /* 0x000fe2000f8e00ff */
[----:B------:R-:W-:-:S03]  /*3e790*/  IADD3.X R125, PT, PT, RZ, RZ, RZ, P2, !PT ;  /* 0x000000ffff7d7210 */ /* 0x000fc600017fe4ff */
[----:B------:R-:W-:-:S04]  /*3e7a0*/  IMAD.WIDE.U32 R132, R70, UR24, RZ ;  /* 0x0000001846847c25 */ /* 0x000fc8000f8e00ff */
[----:B------:R-:W-:-:S04]  /*3e7b0*/  IMAD.WIDE.U32 R120, P0, R74, UR21, R120 ;  /* 0x000000154a787c25 */ /* 0x000fc8000f800078 */
[----:B------:R-:W-:Y:S01]  /*3e7c0*/  IMAD.WIDE.U32.X R58, R61, UR27, R140, P6 ;  /* 0x0000001b3d3a7c25 */ /* 0x000fe2000b0e048c */
[----:B------:R-:W-:Y:S02]  /*3e7d0*/  IADD3.X R141, PT, PT, RZ, RZ, RZ, P4, !PT ;  /* 0x000000ffff8d7210 */ /* 0x000fe400027fe4ff */
[----:B------:R-:W-:Y:S01]  /*3e7e0*/  IADD3 R56, P6, PT, R109, R132, RZ ;  /* 0x000000846d387210 */ /* 0x000fe20007fde0ff */
[----:B------:R-:W-:Y:S01]  /*3e7f0*/  IMAD.X R138, RZ, RZ, R26, P1 ;  /* 0x000000ffff8a7224 */ /* 0x000fe200008e061a */
[----:B------:R-:W-:Y:S01]  /*3e800*/  IADD3 R26, P4, PT, R133, R136, RZ ;  /* 0x00000088851a7210 */ /* 0x000fe20007f9e0ff */
[----:B------:R-:W-:Y:S01]  /*3e810*/  IMAD.WIDE.U32 R144, P2, R69, UR40, R144 ;  /* 0x0000002845907c25 */ /* 0x000fe2000f840090 */
[----:B------:R-:W-:Y:S02]  /*3e820*/  IADD3 R129, P1, PT, R115, R120, RZ ;  /* 0x0000007873817210 */ /* 0x000fe40007f3e0ff */
[----:B------:R-:W-:Y:S01]  /*3e830*/  LOP3.LUT R115, R162, R163, R148, 0xfe, !PT ;  /* 0x000000a3a2737212 */ /* 0x000fe200078efe94 */
[----:B------:R-:W-:Y:S01]  /*3e840*/  IMAD.X R133, RZ, RZ, RZ, P0 ;  /* 0x000000ffff857224 */ /* 0x000fe200000e06ff */
[----:B------:R-:W-:Y:S01]  /*3e850*/  IADD3 R101, P0, PT, R101, R124, RZ ;  /* 0x0000007c65657210 */ /* 0x000fe20007f1e0ff */
[----:B------:R-:W-:Y:S01]  /*3e860*/  IMAD.WIDE.U32 R146, R68, UR40, RZ ;  /* 0x0000002844927c25 */ /* 0x000fe2000f8e00ff */
[----:B------:R-:W-:-:S02]  /*3e870*/  IADD3.X R129, P3, PT, R129, R118, RZ, P3, !PT ;  /* 0x0000007681817210 */ /* 0x000fc40001f7e4ff */
[----:B------:R-:W-:Y:S01]  /*3e880*/  LOP3.LUT R109, R24, 0x7ffff, RZ, 0xc0, !PT ;  /* 0x0007ffff186d7812 */ /* 0x000fe200078ec0ff */
[----:B------:R-:W-:Y:S01]  /*3e890*/  IMAD.MOV.U32 R132, RZ, RZ, R121 ;  /* 0x000000ffff847224 */ /* 0x000fe200078e0079 */
[----:B------:R-:W-:Y:S01]  /*3e8a0*/  IADD3.X R121, PT, PT, RZ, RZ, RZ, P2, !PT ;  /* 0x000000ffff797210 */ /* 0x000fe200017fe4ff */
[----:B------:R-:W-:Y:S01]  /*3e8b0*/  IMAD.MOV.U32 R124, RZ, RZ, R137 ;  /* 0x000000ffff7c7224 */ /* 0x000fe200078e0089 */
[----:B------:R-:W-:Y:S01]  /*3e8c0*/  IADD3 R30, P2, PT, R101, R146, RZ ;  /* 0x00000092651e7210 */ /* 0x000fe20007f5e0ff */
[----:B------:R-:W-:Y:S01]  /*3e8d0*/  IMAD.WIDE.U32.X R132, R75, UR21, R132, P1 ;  /* 0x000000154b847c25 */ /* 0x000fe200088e0484 */
[----:B------:R-:W-:Y:S02]  /*3e8e0*/  LOP3.LUT R101, R161, R122, R149, 0xfe, !PT ;  /* 0x0000007aa1657212 */ /* 0x000fe400078efe95 */
[----:B------:R-:W-:Y:S01]  /*3e8f0*/  IADD3.X R129, P6, PT, R129, R26, RZ, P6, !PT ;  /* 0x0000001a81817210 */ /* 0x000fe200037de4ff */
[----:B------:R-:W-:Y:S01]  /*3e900*/  IMAD.MOV.U32 R140, RZ, RZ, R119 ;  /* 0x000000ffff8c7224 */ /* 0x000fe200078e0077 */
[----:B------:R-:W-:Y:S01]  /*3e910*/  LOP3.LUT R101, R156, R101, R157, 0xfe, !PT ;  /* 0x000000659c657212 */ /* 0x000fe200078efe9d */
[----:B------:R-:W-:Y:S01]  /*3e920*/  IMAD.WIDE.U32.X R136, R71, UR25, R124, P4 ;  /* 0x0000001947887c25 */ /* 0x000fe2000a0e047c */
[----:B------:R-:W-:-:S02]  /*3e930*/  LOP3.LUT R26, R153, R110, R127, 0xfe, !PT ;  /* 0x0000006e991a7212 */ /* 0x000fc400078efe7f */
[----:B------:R-:W-:Y:S01]  /*3e940*/  ISETP.NE.U32.AND P1, PT, R101, RZ, PT ;  /* 0x000000ff6500720c */ /* 0x000fe20003f25070 */
[----:B------:R-:W-:Y:S01]  /*3e950*/  IMAD.WIDE.U32.X R118, R73, UR23, R140, P5 ;  /* 0x0000001749767c25 */ /* 0x000fe2000a8e048c */
[----:B------:R-:W-:Y:S02]  /*3e960*/  IADD3.X R32, P0, PT, R103, R32, RZ, P0, !PT ;  /* 0x0000002067207210 */ /* 0x000fe4000071e4ff */
[----:B------:R-:W-:Y:S01]  /*3e970*/  LOP3.LUT R115, R158, R115, R159, 0xfe, !PT ;  /* 0x000000739e737212 */ /* 0x000fe200078efe9f */
[----:B------:R-:W-:Y:S01]  /*3e980*/  IMAD.MOV.U32 R120, RZ, RZ, R145 ;  /* 0x000000ffff787224 */ /* 0x000fe200078e0091 */
[----:B------:R-:W-:Y:S01]  /*3e990*/  SHF.L.W.U32.HI R24, R38, 0xd, R111 ;  /* 0x0000000d26187819 */ /* 0x000fe20000010e6f */
[----:B------:R-:W-:Y:S01]  /*3e9a0*/  IMAD.WIDE.U32 R140, R74, UR22, RZ ;  /* 0x000000164a8c7c25 */ /* 0x000fe2000f8e00ff */
[----:B------:R-:W-:Y:S02]  /*3e9b0*/  SHF.L.W.U32.HI R101, R131, 0xd, R38 ;  /* 0x0000000d83657819 */ /* 0x000fe40000010e26 */
[----:B------:R-:W-:Y:S01]  /*3e9c0*/  LOP3.LUT R103, R155, R154, R138, 0xfe, !PT ;  /* 0x0000009a9b677212 */ /* 0x000fe200078efe8a */
[----:B------:R-:W-:Y:S01]  /*3e9d0*/  IMAD.WIDE.U32 R110, R76, UR20, RZ ;  /* 0x000000144c6e7c25 */ /* 0x000fe2000f8e00ff */
[----:B------:R-:W-:-:S02]  /*3e9e0*/  LOP3.LUT R26, R151, R26, R150, 0xfe, !PT ;  /* 0x0000001a971a7212 */ /* 0x000fc400078efe96 */
[----:B------:R-:W-:Y:S01]  /*3e9f0*/  LOP3.LUT P1, RZ, R115, 0x7ffff, RZ, 0xc0, P1 ;  /* 0x0007ffff73ff7812 */ /* 0x000fe2000082c0ff */
[----:B------:R-:W-:Y:S01]  /*3ea00*/  IMAD.WIDE.U32 R124, R101, 0x13, R108 ;  /* 0x00000013657c7825 */ /* 0x000fe200078e006c */
[----:B------:R-:W-:Y:S02]  /*3ea10*/  LOP3.LUT R38, R143, R103, R152, 0xfe, !PT ;  /* 0x000000678f267212 */ /* 0x000fe400078efe98 */
[----:B------:R-:W-:Y:S01]  /*3ea20*/  ISETP.NE.U32.AND P4, PT, R26, RZ, PT ;  /* 0x000000ff1a00720c */ /* 0x000fe20003f85070 */
[----:B------:R-:W-:Y:S01]  /*3ea30*/  IMAD R115, R24, 0x13, RZ ;  /* 0x0000001318737824 */ /* 0x000fe200078e02ff */
[----:B------:R-:W-:Y:S01]  /*3ea40*/  IADD3 R147, P5, PT, R147, R144, RZ ;  /* 0x0000009093937210 */ /* 0x000fe20007fbe0ff */
[----:B------:R-:W-:Y:S01]  /*3ea50*/  IMAD.WIDE.U32 R108, R75, UR22, RZ ;  /* 0x000000164b6c7c25 */ /* 0x000fe2000f8e00ff */
[----:B------:R-:W-:Y:S02]  /*3ea60*/  LOP3.LUT P4, RZ, R38, 0x7ffff, RZ, 0xc0, P4 ;  /* 0x0007ffff26ff7812 */ /* 0x000fe4000208c0ff */
[----:B------:R-:W-:Y:S01]  /*3ea70*/  IADD3.X R143, P3, P6, R136, R118, R132, P6, P3 ;  /* 0x00000076888f7210 */ /* 0x000fe20003666484 */
[----:B------:R-:W-:Y:S01]  /*3ea80*/  IMAD.IADD R115, R125, 0x1, R115 ;  /* 0x000000017d737824 */ /* 0x000fe200078e0273 */
[----:B------:R-:W-:Y:S01]  /*3ea90*/  IADD3.X R32, P2, PT, R32, R147, RZ, P2, !PT ;  /* 0x0000009320207210 */ /* 0x000fe2000175e4ff */
[----:B------:R-:W-:Y:S01]  /*3eaa0*/  IMAD.WIDE.U32.X R120, R69, UR33, R120, P5 ;  /* 0x0000002145787c25 */ /* 0x000fe2000a8e0478 */
[----:B------:R-:W-:-:S02]  /*3eab0*/  PLOP3.LUT P1, PT, P1, P4, PT, 0x2f, 0xf2 ;  /* 0x0000000000f2781c */ /* 0x000fc40000f28577 */
[----:B------:R-:W-:Y:S01]  /*3eac0*/  LOP3.LUT R103, R139, 0x7ffff, RZ, 0xc0, !PT ;  /* 0x0007ffff8b677812 */ /* 0x000fe200078ec0ff */
[----:B------:R-:W-:Y:S01]  /*3ead0*/  IMAD.WIDE.U32 R108, P4, R74, UR23, R108 ;  /* 0x000000174a6c7c25 */ /* 0x000fe2000f88006c */
[----:B------:R-:W-:Y:S02]  /*3eae0*/  LEA.HI R142, P5, R115, R142, RZ, 0xd ;  /* 0x0000008e738e7211 */ /* 0x000fe400078b68ff */
[----:B------:R-:W-:Y:S01]  /*3eaf0*/  IADD3.X R145, PT, PT, R137, R119, R133, P3, P6 ;  /* 0x0000007789917210 */ /* 0x000fe20001fec485 */
[----:B------:R-:W-:Y:S01]  /*3eb00*/  IMAD.WIDE.U32 R138, R76, UR22, RZ ;  /* 0x000000164c8a7c25 */ /* 0x000fe2000f8e00ff */
[----:B------:R-:W-:Y:S02]  /*3eb10*/  IADD3.X R26, P0, P3, R120, R105, R58, P2, P0 ;  /* 0x00000069781a7210 */ /* 0x000fe4000130043a */
[----:B------:R-:W-:Y:S02]  /*3eb20*/  IADD3.X R103, PT, PT, RZ, R103, RZ, P5, !PT ;  /* 0x00000067ff677210 */ /* 0x000fe40002ffe4ff */
[----:B------:R-:W-:Y:S01]  /*3eb30*/  IADD3.X R38, PT, PT, R121, R34, R59, P0, P3 ;  /* 0x0000002279267210 */ /* 0x000fe200007e643b */
[----:B------:R-:W-:Y:S01]  /*3eb40*/  IMAD.WIDE.U32 R58, R77, UR20, RZ ;  /* 0x000000144d3a7c25 */ /* 0x000fe2000f8e00ff */
[----:B------:R-:W-:-:S02]  /*3eb50*/  SEL R120, R103, R54, P1 ;  /* 0x0000003667787207 */ /* 0x000fc40000800000 */
[----:B------:R-:W-:Y:S01]  /*3eb60*/  SEL R121, R134, R55, P1 ;  /* 0x0000003786797207 */ /* 0x000fe20000800000 */
[----:B------:R-:W-:Y:S01]  /*3eb70*/  IMAD.WIDE.U32 R54, R78, UR32, RZ ;  /* 0x000000204e367c25 */ /* 0x000fe2000f8e00ff */
[----:B------:R-:W-:Y:S02]  /*3eb80*/  @P1 LOP3.LUT R48, R135, 0x7ffff, RZ, 0xc0, !PT ;  /* 0x0007ffff87301812 */ /* 0x000fe400078ec0ff */
[----:B------:R-:W-:Y:S01]  /*3eb90*/  LEA.HI R127, P0, R120, R121, RZ, 0xd ;  /* 0x00000079787f7211 */ /* 0x000fe200078168ff */
[----:B------:R-:W-:Y:S01]  /*3eba0*/  IMAD.MOV.U32 R134, RZ, RZ, R109 ;  /* 0x000000ffff867224 */ /* 0x000fe200078e006d */
[----:B------:R-:W-:Y:S02]  /*3ebb0*/  SEL R128, R124, R128, P1 ;  /* 0x000000807c807207 */ /* 0x000fe40000800000 */
[----:B------:R-:W-:Y:S01]  /*3ebc0*/  SEL R124, R130, R43, P1 ;  /* 0x0000002b827c7207 */ /* 0x000fe20000800000 */
[----:B------:R-:W-:Y:S01]  /*3ebd0*/  IMAD.X R103, RZ, RZ, R48, P0 ;  /* 0x000000ffff677224 */ /* 0x000fe200000e0630 */
[----:B------:R-:W-:Y:S01]  /*3ebe0*/  @P1 LOP3.LUT R46, R117, 0x7ffff, RZ, 0xc0, !PT ;  /* 0x0007ffff752e1812 */ /* 0x000fe200078ec0ff */
[----:B------:R-:W-:Y:S01]  /*3ebf0*/  IMAD.WIDE.U32 R136, P0, R76, UR21, R58 ;  /* 0x000000154c887c25 */ /* 0x000fe2000f80003a */
[----:B------:R-:W-:-:S02]  /*3ec00*/  SEL R122, R123, R52, P1 ;  /* 0x000000347b7a7207 */ /* 0x000fc40000800000 */
[----:B------:R-:W-:Y:S01]  /*3ec10*/  LEA.HI R125, P3, R103, R124, RZ, 0xd ;  /* 0x0000007c677d7211 */ /* 0x000fe200078768ff */
[----:B------:R-:W-:Y:S01]  /*3ec20*/  IMAD.WIDE.U32 R58, P6, R79, UR38, R54 ;  /* 0x000000264f3a7c25 */ /* 0x000fe2000f8c0036 */
[----:B------:R-:W-:Y:S02]  /*3ec30*/  @P1 LOP3.LUT R47, R131, 0x7ffff, RZ, 0xc0, !PT ;  /* 0x0007ffff832f1812 */ /* 0x000fe400078ec0ff */
[----:B------:R-:W-:Y:S01]  /*3ec40*/  @P1 LOP3.LUT R45, R115, 0x7ffff, RZ, 0xc0, !PT ;  /* 0x0007ffff732d1812 */ /* 0x000fe200078ec0ff */
[----:B------:R-:W-:Y:S01]  /*3ec50*/  IMAD.X R123, RZ, RZ, R46, P3 ;  /* 0x000000ffff7b7224 */ /* 0x000fe200018e062e */
[----:B------:R-:W-:Y:S01]  /*3ec60*/  IADD3.X R119, PT, PT, RZ, RZ, RZ, P6, !PT ;  /* 0x000000ffff777210 */ /* 0x000fe200037fe4ff */
[----:B------:R-:W-:Y:S01]  /*3ec70*/  IMAD.WIDE.U32 R54, R78, UR38, RZ ;  /* 0x000000264e367c25 */ /* 0x000fe2000f8e00ff */
[----:B------:R-:W-:Y:S02]  /*3ec80*/  SEL R115, R142, R57, P1 ;  /* 0x000000398e737207 */ /* 0x000fe40000800000 */
[----:B------:R-:W-:Y:S01]  /*3ec90*/  LEA.HI R117, P6, R123, R122, RZ, 0xd ;  /* 0x0000007a7b757211 */ /* 0x000fe200078d68ff */
[----:B------:R-:W-:Y:S01]  /*3eca0*/  IMAD.WIDE.U32 R130, R73, UR24, RZ ;  /* 0x0000001849827c25 */ /* 0x000fe2000f8e00ff */
[----:B------:R-:W-:-:S02]  /*3ecb0*/  IADD3 R101, P2, PT, R140, R110, RZ ;  /* 0x0000006e8c657210 */ /* 0x000fc40007f5e0ff */
[----:B------:R-:W-:Y:S01]  /*3ecc0*/  IADD3 R34, P3, PT, R111, R136, RZ ;  /* 0x000000886f227210 */ /* 0x000fe20007f7e0ff */
[----:B------:R-:W-:Y:S01]  /*3ecd0*/  IMAD.MOV.U32 R118, RZ, RZ, R59 ;  /* 0x000000ffff767224 */ /* 0x000fe200078e003b */
[----:B------:R-:W-:Y:S01]  /*3ece0*/  IADD3 R52, P1, PT, R55, R58, RZ ;  /* 0x0000003a37347210 */ /* 0x000fe20007f3e0ff */
[----:B------:R-:W-:Y:S01]  /*3ecf0*/  IMAD.X R24, RZ, RZ, R47, P6 ;  /* 0x000000ffff187224 */ /* 0x000fe200030e062f */
[----:B------:R-:W-:Y:S01]  /*3ed00*/  IADD3.X R135, PT, PT, RZ, RZ, RZ, P4, !PT ;  /* 0x000000ffff877210 */ /* 0x000fe200027fe4ff */
[----:B------:R-:W-:Y:S01]  /*3ed10*/  IMAD.WIDE.U32 R110, R72, UR24, RZ ;  /* 0x00000018486e7c25 */ /* 0x000fe2000f8e00ff */
[----:B------:R-:W-:Y:S02]  /*3ed20*/  IADD3 R141, P5, PT, R141, R108, RZ ;  /* 0x0000006c8d8d7210 */ /* 0x000fe40007fbe0ff */
[----:B------:R-:W-:Y:S01]  /*3ed30*/  LOP3.LUT R148, R120, 0x7ffff, RZ, 0xc0, !PT ;  /* 0x0007ffff78947812 */ /* 0x000fe200078ec0ff */
[----:B------:R-:W-:Y:S01]  /*3ed40*/  IMAD.WIDE.U32 R132, P6, R72, UR25, R130 ;  /* 0x0000001948847c25 */ /* 0x000fe2000f8c0082 */
[----:B------:R-:W-:-:S03]  /*3ed50*/  IADD3.X R34, P2, PT, R34, R141, RZ, P2, !PT ;  /* 0x0000008d22227210 */ /* 0x000fc6000175e4ff */
[----:B------:R-:W-:Y:S01]  /*3ed60*/  IMAD.WIDE.U32 R58, R76, UR33, RZ ;  /* 0x000000214c3a7c25 */ /* 0x000fe2000f8e00ff */
[----:B------:R-:W-:Y:S02]  /*3ed70*/  IADD3.X R131, PT, PT, RZ, RZ, RZ, P6, !PT ;  /* 0x000000ffff837210 */ /* 0x000fe400037fe4ff */
[----:B------:R-:W-:Y:S01]  /*3ed80*/  IADD3 R105, P4, PT, R111, R132, RZ ;  /* 0x000000846f697210 */ /* 0x000fe20007f9e0ff */
[----:B------:R-:W-:Y:S01]  /*3ed90*/  IMAD.WIDE.U32.X R118, R79, UR32, R118, P1 ;  /* 0x000000204f767c25 */ /* 0x000fe200088e0476 */
[----:B------:R-:W-:Y:S02]  /*3eda0*/  IADD3 R43, P1, PT, R101, R110, RZ ;  /* 0x0000006e652b7210 */ /* 0x000fe40007f3e0ff */
[----:B------:R-:W-:Y:S01]  /*3edb0*/  SHF.R.U32.HI R111, RZ, 0x13, R24 ;  /* 0x00000013ff6f7819 */ /* 0x000fe20000011618 */
[----:B------:R-:W-:Y:S01]  /*3edc0*/  IMAD.X R55, RZ, RZ, RZ, P0 ;  /* 0x000000ffff377224 */ /* 0x000fe200000e06ff */
[----:B------:R-:W-:Y:S01]  /*3edd0*/  IADD3 R101, P0, PT, R56, R54, RZ ;  /* 0x0000003638657210 */ /* 0x000fe20007f1e0ff */
[----:B------:R-:W-:Y:S01]  /*3ede0*/  IMAD.WIDE.U32 R58, P6, R77, UR40, R58 ;  /* 0x000000284d3a7c25 */ /* 0x000fe2000f8c003a */
[----:B------:R-:W-:-:S02]  /*3edf0*/  IADD3.X R34, P1, PT, R34, R105, RZ, P1, !PT ;  /* 0x0000006922227210 */ /* 0x000fc40000f3e4ff */
[----:B------:R-:W-:Y:S01]  /*3ee00*/  LOP3.LUT R24, R24, 0x7ffff, RZ, 0xc0, !PT ;  /* 0x0007ffff18187812 */ /* 0x000fe200078ec0ff */
[----:B------:R-:W-:-:S04]  /*3ee10*/  IMAD.WIDE.U32 R56, R76, UR40, RZ ;  /* 0x000000284c387c25 */ /* 0x000fc8000f8e00ff */
[----:B------:R-:W-:Y:S01]  /*3ee20*/  IMAD.MOV.U32 R130, RZ, RZ, R133 ;  /* 0x000000ffff827224 */ /* 0x000fe200078e0085 */
[----:B------:R-:W-:Y:S01]  /*3ee30*/  IADD3.X R133, PT, PT, RZ, RZ, RZ, P6, !PT ;  /* 0x000000ffff857210 */ /* 0x000fe200037fe4ff */
[----:B------:R-:W-:Y:S01]  /*3ee40*/  IMAD.WIDE.U32.X R108, R75, UR23, R134, P5 ;  /* 0x000000174b6c7c25 */ /* 0x000fe2000a8e0486 */
[----:B------:R-:W-:Y:S02]  /*3ee50*/  IADD3 R101, P6, PT, R101, R56, RZ ;  /* 0x0000003865657210 */ /* 0x000fe40007fde0ff */
[----:B------:R-:W-:Y:S01]  /*3ee60*/  IADD3.X R56, P0, PT, R129, R52, RZ, P0, !PT ;  /* 0x0000003481387210 */ /* 0x000fe2000071e4ff */
[----:B------:R-:W-:Y:S01]  /*3ee70*/  IMAD.MOV.U32 R129, RZ, RZ, R45 ;  /* 0x000000ffff817224 */ /* 0x000fe200078e002d */
[----:B------:R-:W-:Y:S01]  /*3ee80*/  IADD3 R57, P5, PT, R57, R58, RZ ;  /* 0x0000003a39397210 */ /* 0x000fe20007fbe0ff */
[----:B------:R-:W-:Y:S02]  /*3ee90*/  IMAD.MOV.U32 R54, RZ, RZ, R137 ;  /* 0x000000ffff367224 */ /* 0x000fe400078e0089 */
[----:B------:R-:W-:Y:S01]  /*3eea0*/  IMAD.WIDE.U32 R110, R111, 0x13, R128 ;  /* 0x000000136f6e7825 */ /* 0x000fe200078e0080 */
[----:B------:R-:W-:-:S03]  /*3eeb0*/  IADD3.X R56, P6, PT, R56, R57, RZ, P6, !PT ;  /* 0x0000003938387210 */ /* 0x000fc600037de4ff */
[----:B------:R-:W-:Y:S01]  /*3eec0*/  IMAD.WIDE.U32.X R136, R77, UR21, R54, P3 ;  /* 0x000000154d887c25 */ /* 0x000fe200098e0436 */
[----:B------:R-:W-:Y:S02]  /*3eed0*/  IADD3 R129, PT, PT, R111, UR6, RZ ;  /* 0x000000066f817c10 */ /* 0x000fe4000fffe0ff */
[----:B------:R-:W-:Y:S01]  /*3eee0*/  IADD3 RZ, P3, PT, R110, 0x13, RZ ;  /* 0x000000136eff7810 */ /* 0x000fe20007f7e0ff */
[----:B------:R-:W-:Y:S01]  /*3eef0*/  IMAD.WIDE.U32 R140, R77, UR22, RZ ;  /* 0x000000164d8c7c25 */ /* 0x000fe2000f8e00ff */
[----:B------:R-:W-:-:S03]  /*3ef00*/  LOP3.LUT R57, R129, 0x7ffff, RZ, 0xc0, !PT ;  /* 0x0007ffff81397812 */ /* 0x000fc600078ec0ff */
[----:B------:R-:W-:Y:S02]  /*3ef10*/  IMAD.MOV.U32 R132, RZ, RZ, R59 ;  /* 0x000000ffff847224 */ /* 0x000fe400078e003b */
[----:B------:R-:W-:-:S04]  /*3ef20*/  IMAD.WIDE.U32 R58, R78, UR20, RZ ;  /* 0x000000144e3a7c25 */ /* 0x000fc8000f8e00ff */
[----:B------:R-:W-:-:S04]  /*3ef30*/  IMAD.WIDE.U32.X R134, R73, UR25, R130, P4 ;  /* 0x0000001949867c25 */ /* 0x000fc8000a0e0482 */
[----:B------:R-:W-:Y:S01]  /*3ef40*/  IMAD.X R57, RZ, RZ, R57, P3 ;  /* 0x000000ffff397224 */ /* 0x000fe200018e0639 */
[----:B------:R-:W-:Y:S01]  /*3ef50*/  IADD3 R105, P3, PT, R138, R58, RZ ;  /* 0x0000003a8a697210 */ /* 0x000fe20007f7e0ff */
[----:B------:R-:W-:Y:S01]  /*3ef60*/  IMAD.WIDE.U32.X R130, R77, UR33, R132, P5 ;  /* 0x000000214d827c25 */ /* 0x000fe2000a8e0484 */
[----:B------:R-:W-:Y:S02]  /*3ef70*/  IADD3.X R111, P2, P1, R134, R108, R136, P1, P2 ;  /* 0x0000006c866f7210 */ /* 0x000fe40000944488 */
[----:B------:R-:W-:Y:S01]  /*3ef80*/  SHF.R.U32.HI R108, RZ, 0x13, R129 ;  /* 0x00000013ff6c7819 */ /* 0x000fe20000011681 */
[----:B------:R-:W-:Y:S01]  /*3ef90*/  IMAD.WIDE.U32 R54, P4, R76, UR23, R140 ;  /* 0x000000174c367c25 */ /* 0x000fe2000f88008c */
[----:B------:R-:W-:Y:S02]  /*3efa0*/  SHF.R.U32.HI R58, RZ, 0x13, R57 ;  /* 0x00000013ff3a7819 */ /* 0x000fe40000011639 */
[----:B------:R-:W-:Y:S01]  /*3efb0*/  IADD3.X R52, P0, P5, R130, R143, R118, P6, P0 ;  /* 0x0000008f82347210 */ /* 0x000fe20003500476 */
[----:B------:R-:W-:Y:S01]  /*3efc0*/  IMAD.WIDE.U32 R132, R78, UR33, RZ ;  /* 0x000000214e847c25 */ /* 0x000fe2000f8e00ff */
[----:B------:R-:W-:-:S02]  /*3efd0*/  IADD3 R151, P6, PT, R139, R54, RZ ;  /* 0x000000368b977210 */ /* 0x000fc40007fde0ff */
[----:B------:R-:W-:Y:S01]  /*3efe0*/  IADD3.X R129, PT, PT, R135, R109, R137, P2, P1 ;  /* 0x0000006d87817210 */ /* 0x000fe200017e2489 */
[----:B------:R-:W-:Y:S01]  /*3eff0*/  IMAD.WIDE.U32 R138, R66, UR32, RZ ;  /* 0x00000020428a7c25 */ /* 0x000fe2000f8e00ff */
[----:B------:R-:W-:Y:S02]  /*3f000*/  IADD3 RZ, P1, P2, R58, R108, R115 ;  /* 0x0000006c3aff7210 */ /* 0x000fe40007a3e073 */
[----:B------:R-:W-:Y:S01]  /*3f010*/  IADD3.X R54, PT, PT, R131, R145, R119, P0, P5 ;  /* 0x0000009183367210 */ /* 0x000fe200007ea477 */
[----:B------:R-:W-:Y:S01]  /*3f020*/  IMAD.WIDE.U32 R108, R71, UR26, RZ ;  /* 0x0000001a476c7c25 */ /* 0x000fe2000f8e00ff */
[----:B------:R-:W-:-:S03]  /*3f030*/  IADD3.X R148, PT, PT, RZ, RZ, R148, P1, P2 ;  /* 0x000000ffff947210 */ /* 0x000fc60000fe4494 */
[----:B------:R-:W-:-:S04]  /*3f040*/  IMAD.WIDE.U32 R138, P2, R67, UR38, R138 ;  /* 0x00000026438a7c25 */ /* 0x000fc8000f84008a */
[----:B------:R-:W-:Y:S01]  /*3f050*/  IMAD.WIDE.U32 R136, R70, UR26, RZ ;  /* 0x0000001a46887c25 */ /* 0x000fe2000f8e00ff */
[----:B------:R-:W-:-:S03]  /*3f060*/  IADD3.X R119, PT, PT, RZ, RZ, RZ, P2, !PT ;  /* 0x000000ffff777210 */ /* 0x000fc600017fe4ff */
[----:B------:R-:W-:-:S04]  /*3f070*/  IMAD.WIDE.U32 R108, P0, R70, UR27, R108 ;  /* 0x0000001b466c7c25 */ /* 0x000fc8000f80006c */
[----:B------:R-:W-:Y:S01]  /*3f080*/  IMAD.WIDE.U32 R130, R79, UR20, RZ ;  /* 0x000000144f827c25 */ /* 0x000fe2000f8e00ff */
[----:B------:R-:W-:-:S03]  /*3f090*/  IADD3 R149, P2, PT, R137, R108, RZ ;  /* 0x0000006c89957210 */ /* 0x000fc60007f5e0ff */
[----:B------:R-:W-:-:S04]  /*3f0a0*/  IMAD.WIDE.U32 R134, R64, UR33, RZ ;  /* 0x0000002140867c25 */ /* 0x000fc8000f8e00ff */
[----:B------:R-:W-:-:S04]  /*3f0b0*/  IMAD.WIDE.U32 R140, R66, UR38, RZ ;  /* 0x00000026428c7c25 */ /* 0x000fc8000f8e00ff */
[----:B------:R-:W-:Y:S02]  /*3f0c0*/  IMAD.X R143, RZ, RZ, RZ, P0 ;  /* 0x000000ffff8f7224 */ /* 0x000fe400000e06ff */
[----:B------:R-:W-:Y:S02]  /*3f0d0*/  IMAD.MOV.U32 R142, RZ, RZ, R109 ;  /* 0x000000ffff8e7224 */ /* 0x000fe400078e006d */
[----:B------:R-:W-:-:S04]  /*3f0e0*/  IMAD.WIDE.U32 R130, P1, R78, UR21, R130 ;  /* 0x000000154e827c25 */ /* 0x000fc8000f820082 */
[----:B------:R-:W-:-:S04]  /*3f0f0*/  IMAD.WIDE.U32 R134, P5, R65, UR40, R134 ;  /* 0x0000002841867c25 */ /* 0x000fc8000f8a0086 */
[----:B------:R-:W-:Y:S01]  /*3f100*/  IMAD.WIDE.U32.X R108, R71, UR27, R142, P2 ;  /* 0x0000001b476c7c25 */ /* 0x000fe200090e048e */
[----:B------:R-:W-:Y:S02]  /*3f110*/  IADD3 R147, P2, PT, R141, R138, RZ ;  /* 0x0000008a8d937210 */ /* 0x000fe40007f5e0ff */
[----:B------:R-:W-:Y:S01]  /*3f120*/  MOV R138, R131 ;  /* 0x00000083008a7202 */ /* 0x000fe20000000f00 */
[----:B------:R-:W-:-:S04]  /*3f130*/  IMAD.WIDE.U32 R132, P0, R79, UR40, R132 ;  /* 0x000000284f847c25 */ /* 0x000fc8000f800084 */
[----:B------:R-:W-:Y:S01]  /*3f140*/  IMAD.WIDE.U32 R142, R64, UR40, RZ ;  /* 0x00000028408e7c25 */ /* 0x000fe2000f8e00ff */
[----:B------:R-:W-:Y:S02]  /*3f150*/  IADD3.X R141, PT, PT, RZ, RZ, RZ, P0, !PT ;  /* 0x000000ffff8d7210 */ /* 0x000fe400007fe4ff */
[----:B------:R-:W-:Y:S01]  /*3f160*/  IADD3 R53, P0, PT, R53, R140, RZ ;  /* 0x0000008c35357210 */ /* 0x000fe20007f1e0ff */
[----:B------:R-:W-:Y:S01]  /*3f170*/  IMAD.MOV.U32 R118, RZ, RZ, R139 ;  /* 0x000000ffff767224 */ /* 0x000fe200078e008b */
[----:B------:R-:W-:Y:S01]  /*3f180*/  IADD3.X R139, PT, PT, RZ, RZ, RZ, P1, !PT ;  /* 0x000000ffff8b7210 */ /* 0x000fe20000ffe4ff */
[----:B------:R-:W-:Y:S01]  /*3f190*/  IMAD.WIDE.U32 R144, R78, UR40, RZ ;  /* 0x000000284e907c25 */ /* 0x000fe2000f8e00ff */
[----:B------:R-:W-:-:S03]  /*3f1a0*/  IADD3.X R42, P0, PT, R42, R147, RZ, P0, !PT ;  /* 0x000000932a2a7210 */ /* 0x000fc6000071e4ff */
[----:B------:R-:W-:Y:S01]  /*3f1b0*/  IMAD.X R137, RZ, RZ, RZ, P5 ;  /* 0x000000ffff897224 */ /* 0x000fe200028e06ff */
[----:B------:R-:W-:Y:S01]  /*3f1c0*/  IADD3 R146, P5, PT, R59, R130, RZ ;  /* 0x000000823b927210 */ /* 0x000fe20007fbe0ff */
[----:B------:R-:W-:Y:S01]  /*3f1d0*/  IMAD.X R59, RZ, RZ, RZ, P4 ;  /* 0x000000ffff3b7224 */ /* 0x000fe200020e06ff */
[----:B------:R-:W-:Y:S01]  /*3f1e0*/  IADD3 R57, P4, PT, R43, R136, RZ ;  /* 0x000000882b397210 */ /* 0x000fe20007f9e0ff */
[----:B------:R-:W-:Y:S01]  /*3f1f0*/  IMAD.WIDE.U32.X R118, R67, UR32, R118, P2 ;  /* 0x0000002043767c25 */ /* 0x000fe200090e0476 */
[----:B------:R-:W-:Y:S02]  /*3f200*/  IADD3 R143, P2, PT, R143, R134, RZ ;  /* 0x000000868f8f7210 */ /* 0x000fe40007f5e0ff */
[----:B------:R-:W-:Y:S01]  /*3f210*/  IADD3 R150, P1, PT, R145, R132, RZ ;  /* 0x0000008491967210 */ /* 0x000fe20007f3e0ff */
[----:B------:R-:W-:Y:S02]  /*3f220*/  IMAD.MOV.U32 R136, RZ, RZ, R135 ;  /* 0x000000ffff887224 */ /* 0x000fe400078e0087 */
[----:B------:R-:W-:-:S02]  /*3f230*/  IMAD.MOV.U32 R140, RZ, RZ, R133 ;  /* 0x000000ffff8c7224 */ /* 0x000fc400078e0085 */
[----:B------:R-:W-:-:S04]  /*3f240*/  IMAD.WIDE.U32 R132, R75, UR24, RZ ;  /* 0x000000184b847c25 */ /* 0x000fc8000f8e00ff */
[----:B------:R-:W-:Y:S01]  /*3f250*/  IMAD.MOV.U32 R58, RZ, RZ, R55 ;  /* 0x000000ffff3a7224 */ /* 0x000fe200078e0037 */
[----:B------:R-:W-:Y:S01]  /*3f260*/  IADD3.X R55, P4, PT, R34, R149, RZ, P4, !PT ;  /* 0x0000009522377210 */ /* 0x000fe2000279e4ff */
[----:B------:R-:W-:Y:S01]  /*3f270*/  IMAD.WIDE.U32.X R134, R65, UR33, R136, P2 ;  /* 0x0000002141867c25 */ /* 0x000fe200090e0488 */
[----:B------:R-:W-:Y:S02]  /*3f280*/  IADD3 R43, P2, PT, R53, R142, RZ ;  /* 0x0000008e352b7210 */ /* 0x000fe40007f5e0ff */
[----:B------:R-:W-:Y:S01]  /*3f290*/  IADD3.X R34, P3, PT, R146, R151, RZ, P3, !PT ;  /* 0x0000009792227210 */ /* 0x000fe20001f7e4ff */
[----:B------:R-:W-:Y:S01]  /*3f2a0*/  IMAD.WIDE.U32.X R136, R79, UR33, R140, P1 ;  /* 0x000000214f887c25 */ /* 0x000fe200088e048c */
[----:B------:R-:W-:Y:S02]  /*3f2b0*/  IADD3 R57, P1, PT, R57, R144, RZ ;  /* 0x0000009039397210 */ /* 0x000fe40007f3e0ff */
[----:B------:R-:W-:Y:S01]  /*3f2c0*/  IADD3.X R42, P2, PT, R42, R143, RZ, P2, !PT ;  /* 0x0000008f2a2a7210 */ /* 0x000fe2000175e4ff */
[----:B------:R-:W-:-:S03]  /*3f2d0*/  IMAD.WIDE.U32.X R130, R77, UR23, R58, P6 ;  /* 0x000000174d827c25 */ /* 0x000fc6000b0e043a */
[----:B------:R-:W-:Y:S01]  /*3f2e0*/  IADD3.X R36, P0, P2, R134, R36, R118, P2, P0 ;  /* 0x0000002486247210 */ /* 0x000fe20001200476 */
[----:B------:R-:W-:-:S04]  /*3f2f0*/  IMAD.WIDE.U32 R140, R74, UR24, RZ ;  /* 0x000000184a8c7c25 */ /* 0x000fc8000f8e00ff */
[----:B------:R-:W-:-:S04]  /*3f300*/  IMAD.WIDE.U32 R58, P6, R74, UR25, R132 ;  /* 0x000000194a3a7c25 */ /* 0x000fc8000f8c0084 */
[----:B------:R-:W-:Y:S01]  /*3f310*/  IMAD.WIDE.U32.X R132, R79, UR21, R138, P5 ;  /* 0x000000154f847c25 */ /* 0x000fe2000a8e048a */
[----:B------:R-:W-:Y:S01]  /*3f320*/  IADD3.X R55, P5, PT, R55, R150, RZ, P1, !PT ;  /* 0x0000009637377210 */ /* 0x000fe20000fbe4ff */
[----:B------:R-:W0:Y:S01]  /*3f330*/  LDCU.128 UR20, c[0x3][0x90] ;  /* 0x00c01200ff1477ac */ /* 0x000e220008000c00 */
[----:B------:R-:W-:Y:S01]  /*3f340*/  IADD3 R105, P1, PT, R105, R140, RZ ;  /* 0x0000008c69697210 */ /* 0x000fe20007f3e0ff */
[----:B------:R-:W-:Y:S01]  /*3f350*/  IMAD.X R139, RZ, RZ, RZ, P6 ;  /* 0x000000ffff8b7224 */ /* 0x000fe200030e06ff */
[----:B------:R-:W-:Y:S01]  /*3f360*/  IADD3 R141, P6, PT, R141, R58, RZ ;  /* 0x0000003a8d8d7210 */ /* 0x000fe20007fde0ff */
[----:B------:R-:W-:Y:S01]  /*3f370*/  IMAD.WIDE.U32 R142, R74, UR32, RZ ;  /* 0x000000204a8e7c25 */ /* 0x000fe2000f8e00ff */
[----:B------:R-:W-:Y:S02]  /*3f380*/  MOV R138, R59 ;  /* 0x0000003b008a7202 */ /* 0x000fe40000000f00 */
[----:B------:R-:W-:Y:S01]  /*3f390*/  IADD3.X R59, P1, PT, R34, R141, RZ, P1, !PT ;  /* 0x0000008d223b7210 */ /* 0x000fe20000f3e4ff */
[----:B------:R-:W-:Y:S01]  /*3f3a0*/  IMAD.WIDE.U32 R140, R74, UR38, RZ ;  /* 0x000000264a8c7c25 */ /* 0x000fe2000f8e00ff */
[----:B------:R-:W-:-:S02]  /*3f3b0*/  IADD3.X R34, PT, PT, R135, R51, R119, P0, P2 ;  /* 0x0000003387227210 */ /* 0x000fc400007e4477 */
[----:B------:R-:W-:Y:S01]  /*3f3c0*/  IADD3.X R53, P5, P4, R136, R111, R108, P5, P4 ;  /* 0x0000006f88357210 */ /* 0x000fe20002ca846c */
[----:B------:R-:W-:-:S03]  /*3f3d0*/  IMAD.WIDE.U32 R134, R64, UR38, RZ ;  /* 0x0000002640867c25 */ /* 0x000fc6000f8e00ff */
[----:B------:R-:W-:Y:S01]  /*3f3e0*/  IADD3.X R58, PT, PT, R137, R129, R109, P5, P4 ;  /* 0x00000081893a7210 */ /* 0x000fe20002fe846d */
[----:B------:R-:W-:Y:S01]  /*3f3f0*/  IMAD.WIDE.U32 R108, R64, UR32, RZ ;  /* 0x00000020406c7c25 */ /* 0x000fe2000f8e00ff */
[----:B------:R-:W-:Y:S01]  /*3f400*/  IADD3 R129, P0, PT, R44, R134, RZ ;  /* 0x000000862c817210 */ /* 0x000fe20007f1e0ff */
[----:B0-----:R-:W-:Y:S01]  /*3f410*/  UIMAD UR6, UR21, 0x13, URZ ;  /* 0x00000013150678a4 */ /* 0x001fe2000f8e02ff */
[----:B------:R-:W-:Y:S01]  /*3f420*/  LEA.HI RZ, P4, R148, R127, RZ, 0xd ;  /* 0x0000007f94ff7211 */ /* 0x000fe200078968ff */
[----:B------:R-:W-:Y:S01]  /*3f430*/  IMAD.WIDE.U32.X R138, R75, UR25, R138, P6 ;  /* 0x000000194b8a7c25 */ /* 0x000fe2000b0e048a */
[----:B------:R-:W-:Y:S01]  /*3f440*/  LOP3.LUT R44, R103, 0x7ffff, RZ, 0xc0, !PT ;  /* 0x0007ffff672c7812 */ /* 0x000fe200078ec0ff */
[----:B------:R-:W-:Y:S02]  /*3f450*/  UIMAD.WIDE.U32 UR42, UR22, 0x13, URZ ;  /* 0x00000013162a78a5 */ /* 0x000fe4000f8e00ff */
[----:B------:R-:W-:Y:S01]  /*3f460*/  IMAD.WIDE.U32 R136, P5, R65, UR38, R108 ;  /* 0x0000002641887c25 */ /* 0x000fe2000f8a006c */
[----:B------:R-:W-:Y:S01]  /*3f470*/  IADD3.X R103, P1, P3, R138, R130, R132, P1, P3 ;  /* 0x000000828a677210 */ /* 0x000fe20000b26484 */
[----:B------:R-:W-:-:S02]  /*3f480*/  UIMAD UR7, UR23, 0x13, URZ ;  /* 0x00000013170778a4 */ /* 0x000fc4000f8e02ff */
[----:B------:R-:W-:Y:S01]  /*3f490*/  IMAD.X R44, RZ, RZ, R44, P4 ;  /* 0x000000ffff2c7224 */ /* 0x000fe200020e062c */
[----:B------:R-:W-:Y:S01]  /*3f4a0*/  IADD3.X R51, PT, PT, R139, R131, R133, P1, P3 ;  /* 0x000000838b337210 */ /* 0x000fe20000fe6485 */
[----:B------:R-:W-:Y:S01]  /*3f4b0*/  IMAD.X R119, RZ, RZ, RZ, P5 ;  /* 0x000000ffff777224 */ /* 0x000fe200028e06ff */
[----:B------:R-:W-:Y:S01]  /*3f4c0*/  IADD3 R147, P5, PT, R135, R136, RZ ;  /* 0x0000008887937210 */ /* 0x000fe20007fbe0ff */
[----:B------:R-:W-:Y:S01]  /*3f4d0*/  IMAD.WIDE.U32 R130, R62, UR33, RZ ;  /* 0x000000213e827c25 */ /* 0x000fe2000f8e00ff */
[----:B------:R-:W-:Y:S01]  /*3f4e0*/  MOV R118, R137 ;  /* 0x0000008900767202 */ /* 0x000fe20000000f00 */
[----:B------:R-:W-:Y:S01]  /*3f4f0*/  UIADD3 UR7, UPT, UPT, UR43, UR7, URZ ;  /* 0x000000072b077290 */ /* 0x000fe2000fffe0ff */
[----:B------:R-:W-:Y:S01]  /*3f500*/  LEA.HI RZ, P1, R44, R125, RZ, 0xd ;  /* 0x0000007d2cff7211 */ /* 0x000fe200078368ff */
[----:B------:R-:W-:Y:S01]  /*3f510*/  IMAD.WIDE.U32 R136, R76, UR32, RZ ;  /* 0x000000204c887c25 */ /* 0x000fe2000f8e00ff */
[----:B------:R-:W-:Y:S02]  /*3f520*/  LOP3.LUT R44, R123, 0x7ffff, RZ, 0xc0, !PT ;  /* 0x0007ffff7b2c7812 */ /* 0x000fe400078ec0ff */
[----:B------:R-:W-:Y:S01]  /*3f530*/  IADD3 R111, P4, PT, R126, R140, RZ ;  /* 0x0000008c7e6f7210 */ /* 0x000fe20007f9e0ff */
[----:B------:R-:W-:-:S04]  /*3f540*/  IMAD.WIDE.U32 R132, R72, UR33, RZ ;  /* 0x0000002148847c25 */ /* 0x000fc8000f8e00ff */
[----:B------:R-:W-:-:S04]  /*3f550*/  IMAD.WIDE.U32 R108, P2, R75, UR38, R142 ;  /* 0x000000264b6c7c25 */ /* 0x000fc8000f84008e */
[----:B------:R-:W-:Y:S01]  /*3f560*/  IMAD.WIDE.U32 R138, P3, R63, UR40, R130 ;  /* 0x000000283f8a7c25 */ /* 0x000fe2000f860082 */
[----:B------:R-:W-:-:S03]  /*3f570*/  IADD3 R148, P6, PT, R141, R108, RZ ;  /* 0x0000006c8d947210 */ /* 0x000fc60007fde0ff */
[----:B------:R-:W-:Y:S02]  /*3f580*/  IMAD.X R44, RZ, RZ, R44, P1 ;  /* 0x000000ffff2c7224 */ /* 0x000fe400008e062c */
[----:B------:R-:W-:-:S04]  /*3f590*/  IMAD.WIDE.U32 R134, R76, UR38, RZ ;  /* 0x000000264c867c25 */ /* 0x000fc8000f8e00ff */
[----:B------:R-:W-:-:S04]  /*3f5a0*/  IMAD.WIDE.U32 R130, P1, R77, UR38, R136 ;  /* 0x000000264d827c25 */ /* 0x000fc8000f820088 */
[----:B------:R-:W-:-:S04]  /*3f5b0*/  IMAD.WIDE.U32.X R118, R65, UR32, R118, P5 ;  /* 0x0000002041767c25 */ /* 0x000fc8000a8e0476 */
[----:B------:R-:W-:-:S04]  /*3f5c0*/  IMAD.WIDE.U32 R126, R62, UR40, RZ ;  /* 0x000000283e7e7c25 */ /* 0x000fc8000f8e00ff */
[----:B------:R-:W-:Y:S01]  /*3f5d0*/  IMAD.WIDE.U32 R142, P5, R73, UR40, R132 ;  /* 0x00000028498e7c25 */ /* 0x000fe2000f8a0084 */
[----:B------:R-:W-:Y:S02]  /*3f5e0*/  IADD3.X R133, PT, PT, RZ, RZ, RZ, P2, !PT ;  /* 0x000000ffff857210 */ /* 0x000fe400017fe4ff */
[----:B------:R-:W-:Y:S01]  /*3f5f0*/  IADD3 R150, P2, PT, R135, R130, RZ ;  /* 0x0000008287967210 */ /* 0x000fe20007f5e0ff */
[----:B------:R-:W-:-:S04]  /*3f600*/  IMAD.WIDE.U32 R136, R72, UR40, RZ ;  /* 0x0000002848887c25 */ /* 0x000fc8000f8e00ff */
[----:B------:R-:W-:Y:S01]  /*3f610*/  IMAD.X R135, RZ, RZ, RZ, P5 ;  /* 0x000000ffff877224 */ /* 0x000fe200028e06ff */
[----:B------:R-:W-:Y:S01]  /*3f620*/  IADD3 R146, P5, PT, R127, R138, RZ ;  /* 0x0000008a7f927210 */ /* 0x000fe20007fbe0ff */
[----:B------:R-:W-:Y:S01]  /*3f630*/  IMAD.WIDE.U32 R144, R74, UR33, RZ ;  /* 0x000000214a907c25 */ /* 0x000fe2000f8e00ff */
[----:B------:R-:W-:-:S03]  /*3f640*/  MOV R138, R131 ;  /* 0x00000083008a7202 */ /* 0x000fc60000000f00 */
[----:B------:R-:W-:Y:S01]  /*3f650*/  IMAD.X R141, RZ, RZ, RZ, P3 ;  /* 0x000000ffff8d7224 */ /* 0x000fe200018e06ff */
[----:B------:R-:W-:Y:S01]  /*3f660*/  IADD3 R31, P3, PT, R31, R134, RZ ;  /* 0x000000861f1f7210 */ /* 0x000fe20007f7e0ff */
[----:B------:R-:W-:Y:S01]  /*3f670*/  IMAD.MOV.U32 R140, RZ, RZ, R139 ;  /* 0x000000ffff8c7224 */ /* 0x000fe200078e008b */
[----:B------:R-:W-:Y:S01]  /*3f680*/  IADD3.X R139, PT, PT, RZ, RZ, RZ, P1, !PT ;  /* 0x000000ffff8b7210 */ /* 0x000fe20000ffe4ff */
[----:B------:R-:W-:Y:S01]  /*3f690*/  IMAD.MOV.U32 R132, RZ, RZ, R109 ;  /* 0x000000ffff847224 */ /* 0x000fe200078e006d */
[----:B------:R-:W-:Y:S01]  /*3f6a0*/  IADD3 R123, P1, PT, R137, R142, RZ ;  /* 0x0000008e897b7210 */ /* 0x000fe20007f3e0ff */
[----:B------:R-:W-:Y:S01]  /*3f6b0*/  IMAD.MOV.U32 R134, RZ, RZ, R143 ;  /* 0x000000ffff867224 */ /* 0x000fe200078e008f */
[----:B------:R-:W-:Y:S01]  /*3f6c0*/  IADD3.X R29, P3, PT, R29, R150, RZ, P3, !PT ;  /* 0x000000961d1d7210 */ /* 0x000fe20001f7e4ff */
[----:B------:R-:W-:Y:S01]  /*3f6d0*/  IMAD.WIDE.U32 R108, R74, UR40, RZ ;  /* 0x000000284a6c7c25 */ /* 0x000fe2000f8e00ff */
[----:B------:R-:W-:-:S03]  /*3f6e0*/  LOP3.LUT R137, R8, 0x7ffff, RZ, 0xc0, !PT ;  /* 0x0007ffff08897812 */ /* 0x000fc600078ec0ff */
[----:B------:R-:W-:-:S04]  /*3f6f0*/  IMAD.WIDE.U32.X R130, R63, UR33, R140, P5 ;  /* 0x000000213f827c25 */ /* 0x000fc8000a8e048c */
[----:B------:R-:W-:Y:S01]  /*3f700*/  IMAD.WIDE.U32 R140, P5, R75, UR40, R144 ;  /* 0x000000284b8c7c25 */ /* 0x000fe2000f8a0090 */
[----:B------:R-:W-:-:S03]  /*3f710*/  UIMAD.WIDE.U32 UR40, UR20, 0x13, URZ ;  /* 0x00000013142878a5 */ /* 0x000fc6000f8e00ff */
[----:B------:R-:W-:Y:S01]  /*3f720*/  IMAD.WIDE.U32.X R132, R75, UR32, R132, P6 ;  /* 0x000000204b847c25 */ /* 0x000fe2000b0e0484 */
[----:B------:R-:W-:Y:S01]  /*3f730*/  LEA.HI RZ, P6, R44, R117, RZ, 0xd ;  /* 0x000000752cff7211 */ /* 0x000fe200078d68ff */
[----:B------:R-:W-:Y:S02]  /*3f740*/  UIADD3 UR6, UPT, UPT, UR41, UR6, URZ ;  /* 0x0000000629067290 */ /* 0x000fe4000fffe0ff */
[----:B------:R-:W-:Y:S01]  /*3f750*/  IMAD.WIDE.U32.X R134, R73, UR33, R134, P1 ;  /* 0x0000002149867c25 */ /* 0x000fe200088e0486 */
[----:B------:R-:W-:Y:S02]  /*3f760*/  IADD3 R142, P1, PT, R31, R108, RZ ;  /* 0x0000006c1f8e7210 */ /* 0x000fe40007f3e0ff */
[----:B------:R-:W-:Y:S01]  /*3f770*/  IADD3.X R31, P0, PT, R50, R147, RZ, P0, !PT ;  /* 0x00000093321f7210 */ /* 0x000fe2000071e4ff */
[----:B------:R-:W-:Y:S01]  /*3f780*/  IMAD.X R127, RZ, RZ, RZ, P5 ;  /* 0x000000ffff7f7224 */ /* 0x000fe200028e06ff */
[----:B------:R-:W-:Y:S01]  /*3f790*/  IADD3 R108, P5, PT, R109, R140, RZ ;  /* 0x0000008c6d6c7210 */ /* 0x000fe20007fbe0ff */
[----:B------:R-:W-:Y:S01]  /*3f7a0*/  IMAD.X R109, RZ, RZ, R24, P6 ;  /* 0x000000ffff6d7224 */ /* 0x000fe200030e0618 */
[----:B------:R-:W-:Y:S01]  /*3f7b0*/  IADD3 R44, P6, PT, R129, R126, RZ ;  /* 0x0000007e812c7210 */ /* 0x000fe20007fde0ff */
[----:B------:R-:W-:Y:S01]  /*3f7c0*/  IMAD.WIDE.U32.X R138, R77, UR32, R138, P2 ;  /* 0x000000204d8a7c25 */ /* 0x000fe200090e048a */
[----:B------:R-:W-:-:S02]  /*3f7d0*/  MOV R126, R141 ;  /* 0x0000008d007e7202 */ /* 0x000fc40000000f00 */
[----:B------:R-:W-:Y:S01]  /*3f7e0*/  IADD3.X R108, P1, PT, R29, R108, RZ, P1, !PT ;  /* 0x0000006c1d6c7210 */ /* 0x000fe20000f3e4ff */
[----:B------:R-:W-:Y:S01]  /*3f7f0*/  IMAD R137, R137, 0x13, RZ ;  /* 0x0000001389897824 */ /* 0x000fe200078e02ff */
[----:B------:R-:W-:Y:S01]  /*3f800*/  IADD3.X R31, P6, PT, R31, R146, RZ, P6, !PT ;  /* 0x000000921f1f7210 */ /* 0x000fe200037de4ff */
[----:B------:R-:W-:Y:S01]  /*3f810*/  IMAD.WIDE.U32.X R126, R75, UR33, R126, P5 ;  /* 0x000000214b7e7c25 */ /* 0x000fe2000a8e047e */
[----:B------:R-:W-:Y:S01]  /*3f820*/  LEA.HI R110, R109, R110, RZ, 0xd ;  /* 0x0000006e6d6e7211 */ /* 0x000fe200078f68ff */
[----:B------:R-:W0:Y:S01]  /*3f830*/  LDCU.128 UR32, c[0x3][0x80] ;  /* 0x00c01000ff2077ac */ /* 0x000e220008000c00 */
[----:B------:R-:W-:Y:S02]  /*3f840*/  IADD3.X R50, P4, PT, R107, R148, RZ, P4, !PT ;  /* 0x000000946b327210 */ /* 0x000fe4000279e4ff */
[----:B------:R-:W-:Y:S02]  /*3f850*/  IADD3.X R107, P3, P1, R126, R114, R138, P1, P3 ;  /* 0x000000727e6b7210 */ /* 0x000fe4000096648a */
[----:B------:R-:W-:-:S02]  /*3f860*/  IADD3 R136, P2, PT, R111, R136, RZ ;  /* 0x000000886f887210 */ /* 0x000fc40007f5e0ff */
[----:B------:R-:W-:Y:S02]  /*3f870*/  IADD3.X R24, P0, P6, R130, R49, R118, P6, P0 ;  /* 0x0000003182187210 */ /* 0x000fe40003600476 */
[----:B------:R-:W-:Y:S02]  /*3f880*/  LOP3.LUT R110, R110, 0x1, RZ, 0xc0, !PT ;  /* 0x000000016e6e7812 */ /* 0x000fe400078ec0ff */
[----:B------:R-:W-:Y:S02]  /*3f890*/  IADD3.X R109, PT, PT, R127, R113, R139, P3, P1 ;  /* 0x000000717f6d7210 */ /* 0x000fe40001fe248b */
[----:B------:R-:W-:Y:S02]  /*3f8a0*/  IADD3.X R50, P2, PT, R50, R123, RZ, P2, !PT ;  /* 0x0000007b32327210 */ /* 0x000fe4000175e4ff */
[----:B------:R-:W-:Y:S01]  /*3f8b0*/  IADD3.X R29, PT, PT, R131, R37, R119, P0, P6 ;  /* 0x00000025831d7210 */ /* 0x000fe200007ec477 */
[----:B------:R-:W-:Y:S01]  /*3f8c0*/  IMAD.WIDE.U32 R130, R11, 0x13, RZ ;  /* 0x000000130b827825 */ /* 0x000fe200078e00ff */
[----:B------:R-:W-:Y:S01]  /*3f8d0*/  IADD3 R111, P1, PT, -R128, -0x26, RZ ;  /* 0xffffffda806f7810 */ /* 0x000fe20007f3e1ff */
[----:B0-----:R-:W-:Y:S01]  /*3f8e0*/  UIMAD.WIDE.U32 UR38, UR34, 0x13, URZ ;  /* 0x00000013222678a5 */ /* 0x001fe2000f8e00ff */
[----:B------:R-:W-:Y:S01]  /*3f8f0*/  ISETP.NE.U32.AND P0, PT, R110, 0x1, PT ;  /* 0x000000016e00780c */ /* 0x000fe20003f05070 */
[----:B------:R-:W-:Y:S01]  /*3f900*/  UIMAD UR24, UR35, 0x13, URZ ;  /* 0x00000013231878a4 */ /* 0x000fe2000f8e02ff */
[----:B------:R-:W-:Y:S01]  /*3f910*/  IADD3.X R49, P2, P4, R134, R112, R132, P2, P4 ;  /* 0x0000007086317210 */ /* 0x000fe20001448484 */
[----:B------:R-:W-:Y:S01]  /*3f920*/  UIMAD.WIDE.U32 UR36, UR32, 0x13, URZ ;  /* 0x00000013202478a5 */ /* 0x000fe2000f8e00ff */
[----:B------:R-:W-:Y:S01]  /*3f930*/  IADD3.X R114, PT, PT, ~R45, 0xfffff, RZ, P1, !PT ;  /* 0x000fffff2d727810 */ /* 0x000fe20000ffe5ff */
[----:B------:R-:W-:Y:S01]  /*3f940*/  UIADD3 UR24, UPT, UPT, UR39, UR24, URZ ;  /* 0x0000001827187290 */ /* 0x000fe2000fffe0ff */
[----:B------:R-:W-:Y:S01]  /*3f950*/  ISETP.NE.U32.AND.EX P0, PT, RZ, RZ, PT, P0 ;  /* 0x000000ffff00720c */ /* 0x000fe20003f05100 */
[----:B------:R-:W-:Y:S01]  /*3f960*/  UIMAD UR25, UR33, 0x13, URZ ;  /* 0x00000013211978a4 */ /* 0x000fe2000f8e02ff */
[----:B------:R-:W-:-:S02]  /*3f970*/  IADD3 R112, P1, PT, -R115, -0x2, RZ ;  /* 0xfffffffe73707810 */ /* 0x000fc40007f3e1ff */
[----:B------:R-:W-:Y:S01]  /*3f980*/  IADD3.X R116, PT, PT, R135, R116, R133, P2, P4 ;  /* 0x0000007487747210 */ /* 0x000fe200017e8485 */
[----:B------:R-:W-:Y:S01]  /*3f990*/  IMAD.WIDE.U32 R132, R6, 0x13, RZ ;  /* 0x0000001306847825 */ /* 0x000fe200078e00ff */
[----:B------:R-:W-:Y:S01]  /*3f9a0*/  SEL R117, R114, R45, !P0 ;  /* 0x0000002d72757207 */ /* 0x000fe20004000000 */
[----:B------:R-:W-:Y:S01]  /*3f9b0*/  UIADD3 UR25, UPT, UPT, UR37, UR25, URZ ;  /* 0x0000001925197290 */ /* 0x000fe2000fffe0ff */
[----:B------:R-:W-:Y:S02]  /*3f9c0*/  IADD3.X R119, PT, PT, ~R120, 0xfffff, RZ, P1, !PT ;  /* 0x000fffff78777810 */ /* 0x000fe40000ffe5ff */
[----:B------:R-:W-:Y:S01]  /*3f9d0*/  IADD3 R45, P1, PT, -R124, -0x2, RZ ;  /* 0xfffffffe7c2d7810 */ /* 0x000fe20007f3e1ff */
[----:B------:R-:W-:Y:S01]  /*3f9e0*/  IMAD.WIDE.U32 R146, R117, R18, RZ ;  /* 0x0000001275927225 */ /* 0x000fe200078e00ff */
[----:B------:R-:W-:Y:S02]  /*3f9f0*/  SHF.L.W.U32.HI R37, R50, 0xd, R49 ;  /* 0x0000000d32257819 */ /* 0x000fe40000010e31 */
[----:B------:R-:W-:-:S02]  /*3fa00*/  SHF.L.W.U32.HI R113, R49, 0xd, R116 ;  /* 0x0000000d31717819 */ /* 0x000fc40000010e74 */
[----:B------:R-:W-:Y:S02]  /*3fa10*/  IADD3 R110, P2, PT, -R121, -0x2, RZ ;  /* 0xfffffffe796e7810 */ /* 0x000fe40007f5e1ff */
[----:B------:R-:W-:Y:S02]  /*3fa20*/  IADD3.X R49, PT, PT, ~R46, 0xfffff, RZ, P1, !PT ;  /* 0x000fffff2e317810 */ /* 0x000fe40000ffe5ff */
[----:B------:R-:W-:Y:S02]  /*3fa30*/  LOP3.LUT R127, R13, 0x7ffff, RZ, 0xc0, !PT ;  /* 0x0007ffff0d7f7812 */ /* 0x000fe400078ec0ff */
[----:B------:R-:W-:Y:S02]  /*3fa40*/  IADD3 R125, P1, PT, -R122, -0x2, RZ ;  /* 0xfffffffe7a7d7810 */ /* 0x000fe40007f3e1ff */
[----:B------:R-:W-:Y:S01]  /*3fa50*/  SEL R119, R119, R120, !P0 ;  /* 0x0000007877777207 */ /* 0x000fe20004000000 */
[----:B------:R-:W-:Y:S01]  /*3fa60*/  IMAD R127, R127, 0x13, RZ ;  /* 0x000000137f7f7824 */ /* 0x000fe200078e02ff */
[----:B------:R-:W-:-:S02]  /*3fa70*/  IADD3.X R123, PT, PT, ~R48, 0xfffff, RZ, P2, !PT ;  /* 0x000fffff307b7810 */ /* 0x000fc400017fe5ff */
[----:B------:R-:W-:Y:S01]  /*3fa80*/  SEL R45, R45, R124, !P0 ;  /* 0x0000007c2d2d7207 */ /* 0x000fe20004000000 */
[----:B------:R-:W-:Y:S01]  /*3fa90*/  IMAD.WIDE.U32 R134, R119, R130, RZ ;  /* 0x0000008277867225 */ /* 0x000fe200078e00ff */
[----:B------:R-:W-:Y:S02]  /*3faa0*/  SEL R13, R125, R122, !P0 ;  /* 0x0000007a7d0d7207 */ /* 0x000fe40004000000 */
[----:B------:R-:W-:Y:S01]  /*3fab0*/  SEL R49, R49, R46, !P0 ;  /* 0x0000002e31317207 */ /* 0x000fe20004000000 */
[----:B------:R-:W-:Y:S01]  /*3fac0*/  IMAD.WIDE.U32 R124, R117, R104, RZ ;  /* 0x00000068757c7225 */ /* 0x000fe200078e00ff */
[----:B------:R-:W-:Y:S02]  /*3fad0*/  SEL R111, R111, R128, !P0 ;  /* 0x000000806f6f7207 */ /* 0x000fe40004000000 */
[----:B------:R-:W-:Y:S02]  /*3fae0*/  IADD3.X R46, PT, PT, ~R47, 0xfffff, RZ, P1, !PT ;  /* 0x000fffff2f2e7810 */ /* 0x000fe40000ffe5ff */
[----:B------:R-:W-:Y:S01]  /*3faf0*/  SEL R115, R112, R115, !P0 ;  /* 0x0000007370737207 */ /* 0x000fe20004000000 */
[----:B------:R-:W-:Y:S01]  /*3fb00*/  IMAD.WIDE.U32 R144, R111, R18, RZ ;  /* 0x000000126f907225 */ /* 0x000fe200078e00ff */
[----:B------:R-:W-:-:S02]  /*3fb10*/  SEL R123, R123, R48, !P0 ;  /* 0x000000307b7b7207 */ /* 0x000fc40004000000 */
[----:B------:R-:W-:Y:S01]  /*3fb20*/  SEL R121, R110, R121, !P0 ;  /* 0x000000796e797207 */ /* 0x000fe20004000000 */
[----:B------:R-:W-:Y:S01]  /*3fb30*/  IMAD.IADD R48, R131, 0x1, R127 ;  /* 0x0000000183307824 */ /* 0x000fe200078e027f */
[----:B------:R-:W-:Y:S01]  /*3fb40*/  SEL R47, R46, R47, !P0 ;  /* 0x0000002f2e2f7207 */ /* 0x000fe20004000000 */
[----:B------:R-:W-:Y:S01]  /*3fb50*/  IMAD.WIDE.U32 R128, P0, R111, R23, R124 ;  /* 0x000000176f807225 */ /* 0x000fe2000780007c */
[----:B------:R-:W-:Y:S02]  /*3fb60*/  IADD3 R37, P6, PT, R37, R142, RZ ;  /* 0x0000008e25257210 */ /* 0x000fe40007fde0ff */
[----:B------:R-:W-:Y:S01]  /*3fb70*/  SHF.L.W.U32.HI R29, R24, 0xd, R29 ;  /* 0x0000000d181d7819 */ /* 0x000fe20000010e1d */
[----:B------:R-:W-:Y:S01]  /*3fb80*/  IMAD.WIDE.U32 R126, R111, R104, RZ ;  /* 0x000000686f7e7225 */ /* 0x000fe200078e00ff */
[----:B------:R-:W-:-:S03]  /*3fb90*/  SHF.L.W.U32.HI R24, R31, 0xd, R24 ;  /* 0x0000000d1f187819 */ /* 0x000fc60000010e18 */
[----:B------:R-:W-:Y:S01]  /*3fba0*/  IMAD.WIDE.U32 R138, R115, R130, RZ ;  /* 0x00000082738a7225 */ /* 0x000fe200078e00ff */
[----:B------:R-:W-:-:S03]  /*3fbb0*/  IADD3 R122, P1, PT, R127, R128, RZ ;  /* 0x000000807f7a7210 */ /* 0x000fc60007f3e0ff */
[----:B------:R-:W-:Y:S01]  /*3fbc0*/  IMAD.WIDE.U32 R124, P5, R48, R115, R134 ;  /* 0x00000073307c7225 */ /* 0x000fe200078a0086 */
[----:B------:R-:W-:-:S03]  /*3fbd0*/  IADD3 R131, P2, PT, R126, R138, RZ ;  /* 0x0000008a7e837210 */ /* 0x000fc60007f5e0ff */
[----:B------:R-:W-:Y:S01]  /*3fbe0*/  IMAD.X R135, RZ, RZ, RZ, P0 ;  /* 0x000000ffff877224 */ /* 0x000fe200000e06ff */
[----:B------:R-:W-:Y:S01]  /*3fbf0*/  IADD3 R151, P0, PT, R139, R124, RZ ;  /* 0x0000007c8b977210 */ /* 0x000fe20007f1e0ff */
[-C--:B------:R-:W-:Y:S01]  /*3fc00*/  IMAD.WIDE.U32 R138, R123, R132.reuse, RZ ;  /* 0x000000847b8a7225 */ /* 0x080fe200078e00ff */
[----:B------:R-:W-:Y:S02]  /*3fc10*/  IADD3 R124, PT, PT, R133, R137, RZ ;  /* 0x00000089857c7210 */ /* 0x000fe40007ffe0ff */
[----:B------:R-:W-:Y:S01]  /*3fc20*/  IADD3.X R122, P2, PT, R122, R151, RZ, P2, !PT ;  /* 0x000000977a7a7210 */ /* 0x000fe2000175e4ff */
[----:B------:R-:W-:-:S04]  /*3fc30*/  IMAD.WIDE.U32 R140, R121, R132, RZ ;  /* 0x00000084798c7225 */ /* 0x000fc800078e00ff */
[----:B------:R-:W-:-:S04]  /*3fc40*/  IMAD.WIDE.U32 R142, P3, R124, R121, R138 ;  /* 0x000000797c8e7225 */ /* 0x000fc8000786008a */
[----:B------:R-:W-:Y:S02]  /*3fc50*/  IMAD.MOV.U32 R134, RZ, RZ, R129 ;  /* 0x000000ffff867224 */ /* 0x000fe400078e0081 */
[----:B------:R-:W-:-:S04]  /*3fc60*/  IMAD.WIDE.U32 R126, R115, R104, RZ ;  /* 0x00000068737e7225 */ /* 0x000fc800078e00ff */
[----:B------:R-:W-:-:S04]  /*3fc70*/  IMAD.WIDE.U32 R146, P4, R111, R19, R146 ;  /* 0x000000136f927225 */ /* 0x000fc80007880092 */
[----:B------:R-:W-:Y:S01]  /*3fc80*/  IMAD.X R139, RZ, RZ, RZ, P5 ;  /* 0x000000ffff8b7224 */ /* 0x000fe200028e06ff */
[----:B------:R-:W-:Y:S01]  /*3fc90*/  IADD3 R133, P5, PT, R141, R142, RZ ;  /* 0x0000008e8d857210 */ /* 0x000fe20007fbe0ff */
[----:B------:R-:W-:Y:S01]  /*3fca0*/  IMAD.WIDE.U32.X R128, R117, R23, R134, P1 ;  /* 0x0000001775807225 */ /* 0x000fe200008e0486 */
[----:B------:R-:W-:Y:S02]  /*3fcb0*/  IADD3 R116, P1, PT, R131, R140, RZ ;  /* 0x0000008c83747210 */ /* 0x000fe40007f3e0ff */
[----:B------:R-:W-:Y:S01]  /*3fcc0*/  IADD3.X R141, PT, PT, RZ, RZ, RZ, P3, !PT ;  /* 0x000000ffff8d7210 */ /* 0x000fe20001ffe4ff */
[----:B------:R-:W-:Y:S01]  /*3fcd0*/  IMAD.X R135, RZ, RZ, RZ, P4 ;  /* 0x000000ffff877224 */ /* 0x000fe200020e06ff */
[----:B------:R-:W-:Y:S01]  /*3fce0*/  IADD3 R131, P3, PT, R144, R126, RZ ;  /* 0x0000007e90837210 */ /* 0x000fe20007f7e0ff */
[----:B------:R-:W-:Y:S01]  /*3fcf0*/  IMAD.MOV.U32 R138, RZ, RZ, R125 ;  /* 0x000000ffff8a7224 */ /* 0x000fe200078e007d */
[----:B------:R-:W-:Y:S01]  /*3fd00*/  IADD3 R8, P4, PT, R145, R146, RZ ;  /* 0x0000009291087210 */ /* 0x000fe20007f9e0ff */
[----:B------:R-:W-:Y:S01]  /*3fd10*/  IMAD.WIDE.U32 R144, R119, R104, RZ ;  /* 0x0000006877907225 */ /* 0x000fe200078e00ff */
[----:B------:R-:W-:-:S02]  /*3fd20*/  MOV R140, R143 ;  /* 0x0000008f008c7202 */ /* 0x000fc40000000f00 */
[----:B------:R-:W-:Y:S01]  /*3fd30*/  IADD3.X R122, P1, PT, R122, R133, RZ, P1, !PT ;  /* 0x000000857a7a7210 */ /* 0x000fe20000f3e4ff */
[----:B------:R-:W-:-:S04]  /*3fd40*/  IMAD.WIDE.U32 R148, R123, R130, RZ ;  /* 0x000000827b947225 */ /* 0x000fc800078e00ff */
[----:B------:R-:W-:-:S04]  /*3fd50*/  IMAD.WIDE.U32.X R138, R48, R119, R138, P0 ;  /* 0x00000077308a7225 */ /* 0x000fc800000e048a */
[----:B------:R-:W-:Y:S02]  /*3fd60*/  IMAD.MOV.U32 R134, RZ, RZ, R147 ;  /* 0x000000ffff867224 */ /* 0x000fe400078e0093 */
[----:B------:R-:W-:-:S04]  /*3fd70*/  IMAD.WIDE.U32 R142, P0, R115, R23, R144 ;  /* 0x00000017738e7225 */ /* 0x000fc80007800090 */
[----:B------:R-:W-:-:S04]  /*3fd80*/  IMAD.WIDE.U32.X R140, R124, R123, R140, P5 ;  /* 0x0000007b7c8c7225 */ /* 0x000fc800028e048c */
[----:B------:R-:W-:Y:S01]  /*3fd90*/  IMAD.WIDE.U32 R148, P5, R48, R121, R148 ;  /* 0x0000007930947225 */ /* 0x000fe200078a0094 */
[----:B------:R-:W-:-:S03]  /*3fda0*/  IADD3.X R112, P1, P2, R140, R138, R128, P1, P2 ;  /* 0x0000008a8c707210 */ /* 0x000fc60000a24480 */
[----:B------:R-:W-:Y:S01]  /*3fdb0*/  IMAD.WIDE.U32 R146, R121, R130, RZ ;  /* 0x0000008279927225 */ /* 0x000fe200078e00ff */
[----:B------:R-:W-:Y:S02]  /*3fdc0*/  IADD3.X R151, PT, PT, RZ, RZ, RZ, P5, !PT ;  /* 0x000000ffff977210 */ /* 0x000fe40002ffe4ff */
[----:B------:R-:W-:Y:S01]  /*3fdd0*/  IADD3.X R120, PT, PT, R141, R139, R129, P1, P2 ;  /* 0x0000008b8d787210 */ /* 0x000fe20000fe4481 */
[----:B------:R-:W-:Y:S01]  /*3fde0*/  IMAD.WIDE.U32.X R134, R117, R19, R134, P4 ;  /* 0x0000001375867225 */ /* 0x000fe200020e0486 */
[----:B------:R-:W-:Y:S02]  /*3fdf0*/  IADD3 R127, P4, PT, R127, R142, RZ ;  /* 0x0000008e7f7f7210 */ /* 0x000fe40007f9e0ff */
[----:B------:R-:W-:Y:S01]  /*3fe00*/  IADD3 R147, P5, PT, R147, R148, RZ ;  /* 0x0000009493937210 */ /* 0x000fe20007fbe0ff */
[----:B------:R-:W-:Y:S01]  /*3fe10*/  IMAD.X R145, RZ, RZ, RZ, P0 ;  /* 0x000000ffff917224 */ /* 0x000fe200000e06ff */
[----:B------:R-:W-:Y:S01]  /*3fe20*/  IADD3 R126, P0, PT, R131, R146, RZ ;  /* 0x00000092837e7210 */ /* 0x000fe20007f1e0ff */
[----:B------:R-:W-:Y:S01]  /*3fe30*/  IMAD.MOV.U32 R144, RZ, RZ, R143 ;  /* 0x000000ffff907224 */ /* 0x000fe200078e008f */
[----:B------:R-:W-:Y:S01]  /*3fe40*/  IADD3.X R8, P3, PT, R8, R127, RZ, P3, !PT ;  /* 0x0000007f08087210 */ /* 0x000fe20001f7e4ff */
[----:B------:R-:W-:-:S02]  /*3fe50*/  IMAD.MOV.U32 R150, RZ, RZ, R149 ;  /* 0x000000ffff967224 */ /* 0x000fc400078e0095 */
        /* <DEDUP_REMOVED lines=9> */
[----:B------:R-:W-:Y:S01]  /*3fef0*/  IMAD.WIDE.U32 R150, R123, R104, RZ ;  /* 0x000000687b967225 */ /* 0x000fe200078e00ff */
[----:B------:R-:W-:-:S03]  /*3ff00*/  IADD3 R127, P0, PT, R140, R146, RZ ;  /* 0x000000928c7f7210 */ /* 0x000fc60007f1e0ff */
[----:B------:R-:W-:-:S04]  /*3ff10*/  IMAD.WIDE.U32 R138, P1, R117, R2, R138 ;  /* 0x00000002758a7225 */ /* 0x000fc8000782008a */
[----:B------:R-:W-:Y:S01]  /*3ff20*/  IMAD.WIDE.U32 R134, P2, R115, R19, R148 ;  /* 0x0000001373867225 */ /* 0x000fe20007840094 */
[----:B------:R-:W-:Y:S02]  /*3ff30*/  IADD3 R140, P4, PT, R141, R138, RZ ;  /* 0x0000008a8d8c7210 */ /* 0x000fe40007f9e0ff */
[----:B------:R-:W-:Y:S01]  /*3ff40*/  IADD3.X R141, PT, PT, RZ, RZ, RZ, P1, !PT ;  /* 0x000000ffff8d7210 */ /* 0x000fe20000ffe4ff */
        /* <DEDUP_REMOVED lines=11> */
[----:B------:R-:W-:-:S02]  /*40000*/  IMAD.MOV.U32 R150, RZ, RZ, R145 ;  /* 0x000000ffff967224 */ /* 0x000fc400078e0091 */
        /* <DEDUP_REMOVED lines=12> */
[----:B------:R-:W-:Y:S02]  /*400d0*/  IADD3.X R139, PT, PT, RZ, RZ, RZ, P2, !PT ;  /* 0x000000ffff8b7210 */ /* 0x000fe400017fe4ff */
[----:B------:R-:W-:Y:S01]  /*400e0*/  IADD3 R131, P5, PT, R135, R146, RZ ;  /* 0x0000009287837210 */ /* 0x000fe20007fbe0ff */
[----:B------:R-:W-:-:S04]  /*400f0*/  IMAD.WIDE.U32 R152, P4, R119, R2, R152 ;  /* 0x0000000277987225 */ /* 0x000fc80007880098 */
[----:B------:R-:W-:Y:S01]  /*40100*/  IMAD.WIDE.U32 R134, P2, R121, R19, R144 ;  /* 0x0000001379867225 */ /* 0x000fe20007840090 */
[----:B------:R-:W-:-:S03]  /*40110*/  IADD3 R156, P0, PT, R143, R152, RZ ;  /* 0x000000988f9c7210 */ /* 0x000fc60007f1e0ff */
[----:B------:R-:W-:Y:S01]  /*40120*/  IMAD.WIDE.U32 R144, R22, R111, RZ ;  /* 0x0000006f16907225 */ /* 0x000fe200078e00ff */
[----:B------:R-:W-:Y:S02]  /*40130*/  IADD3.X R149, PT, PT, RZ, RZ, RZ, P2, !PT ;  /* 0x000000ffff957210 */ /* 0x000fe400017fe4ff */
[----:B------:R-:W-:Y:S01]  /*40140*/  MOV R148, R135 ;  /* 0x0000008700947202 */ /* 0x000fe20000000f00 */
[----:B------:R-:W-:-:S04]  /*40150*/  IMAD.WIDE.U32 R142, R121, R18, RZ ;  /* 0x00000012798e7225 */ /* 0x000fc800078e00ff */
[----:B------:R-:W-:Y:S01]  /*40160*/  IMAD.MOV.U32 R138, RZ, RZ, R147 ;  /* 0x000000ffff8a7224 */ /* 0x000fe200078e0093 */
[----:B------:R-:W-:Y:S01]  /*40170*/  IADD3 R110, P1, PT, R129, R142, RZ ;  /* 0x0000008e816e7210 */ /* 0x000fe20007f3e0ff */
[----:B------:R-:W-:Y:S02]  /*40180*/  IMAD.X R151, RZ, RZ, RZ, P4 ;  /* 0x000000ffff977224 */ /* 0x000fe400020e06ff */
[----:B------:R-:W-:-:S04]  /*40190*/  IMAD.WIDE.U32 R140, R21, R115, RZ ;  /* 0x00000073158c7225 */ /* 0x000fc800078e00ff */
[----:B------:R-:W-:Y:S01]  /*401a0*/  IMAD.WIDE.U32.X R138, R117, R21, R138, P5 ;  /* 0x00000015758a7225 */ /* 0x000fe200028e048a */
[----:B------:R-:W-:-:S03]  /*401b0*/  IADD3 R158, P5, PT, R143, R134, RZ ;  /* 0x000000868f9e7210 */ /* 0x000fc60007fbe0ff */
[----:B------:R-:W-:-:S04]  /*401c0*/  IMAD.WIDE.U32 R144, P4, R117, R11, R144 ;  /* 0x0000000b75907225 */ /* 0x000fc80007880090 */
[----:B------:R-:W-:-:S04]  /*401d0*/  IMAD.WIDE.U32 R146, R11, R111, RZ ;  /* 0x0000006f0b927225 */ /* 0x000fc800078e00ff */
[----:B------:R-:W-:-:S04]  /*401e0*/  IMAD.WIDE.U32 R142, R6, R115, RZ ;  /* 0x00000073068e7225 */ /* 0x000fc800078e00ff */
[----:B------:R-:W-:Y:S02]  /*401f0*/  IMAD.MOV.U32 R150, RZ, RZ, R153 ;  /* 0x000000ffff967224 */ /* 0x000fe400078e0099 */
[----:B------:R-:W-:-:S04]  /*40200*/  IMAD.WIDE.U32 R152, R20, R121, RZ ;  /* 0x0000007914987225 */ /* 0x000fc800078e00ff */
[----:B------:R-:W-:Y:S01]  /*40210*/  IMAD.X R155, RZ, RZ, RZ, P4 ;  /* 0x000000ffff9b7224 */ /* 0x000fe200020e06ff */
[----:B------:R-:W-:Y:S01]  /*40220*/  IADD3 R133, P4, PT, R147, R144, RZ ;  /* 0x0000009093857210 */ /* 0x000fe20007f9e0ff */
[----:B------:R-:W-:-:S04]  /*40230*/  IMAD.WIDE.U32 R140, P2, R119, R6, R140 ;  /* 0x00000006778c7225 */ /* 0x000fc8000784008c */
[----:B------:R-:W-:Y:S01]  /*40240*/  IMAD.WIDE.U32.X R150, R119, R20, R150, P0 ;  /* 0x0000001477967225 */ /* 0x000fe200000e0496 */
[----:B------:R-:W-:-:S03]  /*40250*/  IADD3 R11, P0, PT, R146, R142, RZ ;  /* 0x0000008e920b7210 */ /* 0x000fc60007f1e0ff */
[----:B------:R-:W-:Y:S02]  /*40260*/  IMAD.MOV.U32 R154, RZ, RZ, R145 ;  /* 0x000000ffff9a7224 */ /* 0x000fe400078e0091 */
[----:B------:R-:W-:-:S04]  /*40270*/  IMAD.WIDE.U32 R146, R2, R121, RZ ;  /* 0x0000007902927225 */ /* 0x000fc800078e00ff */
[----:B------:R-:W-:-:S04]  /*40280*/  IMAD.WIDE.U32.X R144, R123, R19, R148, P5 ;  /* 0x000000137b907225 */ /* 0x000fc800028e0494 */
[----:B------:R-:W-:-:S04]  /*40290*/  IMAD.WIDE.U32 R152, P5, R123, R2, R152 ;  /* 0x000000027b987225 */ /* 0x000fc800078a0098 */
        /* <DEDUP_REMOVED lines=8> */
[----:B------:R-:W-:Y:S01]  /*40320*/  IADD3 R152, P5, PT, R147, R152, RZ ;  /* 0x0000009893987210 */ /* 0x000fe20007fbe0ff */
[----:B------:R-:W-:Y:S01]  /*40330*/  IMAD.WIDE.U32 R146, R117, R102, RZ ;  /* 0x0000006675927225 */ /* 0x000fe200078e00ff */
[----:B------:R-:W-:-:S02]  /*40340*/  IADD3.X R133, P0, PT, R133, R22, RZ, P0, !PT ;  /* 0x0000001685857210 */ /* 0x000fc4000071e4ff */
[----:B------:R-:W-:Y:S01]  /*40350*/  IADD3.X R11, P1, PT, R11, R158, RZ, P1, !PT ;  /* 0x0000009e0b0b7210 */ /* 0x000fe20000f3e4ff */
[----:B------:R-:W-:Y:S01]  /*40360*/  IMAD.WIDE.U32.X R140, R119, R21, R142, P4 ;  /* 0x00000015778c7225 */ /* 0x000fe200020e048e */
[----:B------:R-:W-:Y:S02]  /*40370*/  IADD3.X R133, P2, PT, R133, R152, RZ, P2, !PT ;  /* 0x0000009885857210 */ /* 0x000fe4000175e4ff */
[----:B------:R-:W-:Y:S01]  /*40380*/  IADD3.X R129, P3, P4, R144, R150, R138, P1, P3 ;  /* 0x0000009690817210 */ /* 0x000fe20000c6648a */
[----:B------:R-:W-:-:S03]  /*40390*/  IMAD.WIDE.U32 R152, R119, R106, RZ ;  /* 0x0000006a77987225 */ /* 0x000fc600078e00ff */
[----:B------:R-:W-:Y:S01]  /*403a0*/  IADD3.X R131, PT, PT, R145, R151, R139, P3, P4 ;  /* 0x0000009791837210 */ /* 0x000fe20001fe848b */
        /* <DEDUP_REMOVED lines=9> */
[----:B------:R-:W-:Y:S01]  /*40440*/  IADD3.X R153, PT, PT, RZ, RZ, RZ, P1, !PT ;  /* 0x000000ffff997210 */ /* 0x000fe20000ffe4ff */
[----:B------:R-:W-:Y:S01]  /*40450*/  IMAD.WIDE.U32 R148, R123, R100, RZ ;  /* 0x000000647b947225 */ /* 0x000fe200078e00ff */
[----:B------:R-:W-:-:S03]  /*40460*/  IADD3 R155, P1, PT, R143, R144, RZ ;  /* 0x000000908f9b7210 */ /* 0x000fc60007f3e0ff */
[----:B------:R-:W-:Y:S01]  /*40470*/  IMAD.WIDE.U32 R142, R117, R14, RZ ;  /* 0x0000000e758e7225 */ /* 0x000fe200078e00ff */
[----:B------:R-:W-:-:S03]  /*40480*/  IADD3.X R158, P2, PT, R158, R155, RZ, P2, !PT ;  /* 0x0000009b9e9e7210 */ /* 0x000fc6000175e4ff */
[----:B------:R-:W-:Y:S02]  /*40490*/  IMAD.MOV.U32 R152, RZ, RZ, R147 ;  /* 0x000000ffff987224 */ /* 0x000fe400078e0093 */
[----:B------:R-:W-:-:S04]  /*404a0*/  IMAD.WIDE.U32 R134, R121, R100, RZ ;  /* 0x0000006479867225 */ /* 0x000fc800078e00ff */
[----:B------:R-:W-:-:S04]  /*404b0*/  IMAD.WIDE.U32 R146, P0, R121, R10, R148 ;  /* 0x0000000a79927225 */ /* 0x000fc80007800094 */
[----:B------:R-:W-:Y:S01]  /*404c0*/  IMAD.WIDE.U32 R138, R111, R14, RZ ;  /* 0x0000000e6f8a7225 */ /* 0x000fe200078e00ff */
[----:B------:R-:W-:Y:S02]  /*404d0*/  IADD3.X R149, PT, PT, RZ, RZ, RZ, P0, !PT ;  /* 0x000000ffff957210 */ /* 0x000fe400007fe4ff */
[----:B------:R-:W-:Y:S01]  /*404e0*/  MOV R148, R147 ;  /* 0x0000009300947202 */ /* 0x000fe20000000f00 */
[----:B------:R-:W-:-:S04]  /*404f0*/  IMAD.WIDE.U32 R140, R115, R102, RZ ;  /* 0x00000066738c7225 */ /* 0x000fc800078e00ff */
[----:B------:R-:W-:-:S04]  /*40500*/  IMAD.WIDE.U32 R142, P4, R111, R15, R142 ;  /* 0x0000000f6f8e7225 */ /* 0x000fc8000788008e */
[----:B------:R-:W-:Y:S01]  /*40510*/  IMAD.X R151, RZ, RZ, RZ, P5 ;  /* 0x000000ffff977224 */ /* 0x000fe200028e06ff */
[----:B------:R-:W-:Y:S01]  /*40520*/  IADD3 R157, P5, PT, R135, R146, RZ ;  /* 0x00000092879d7210 */ /* 0x000fe20007fbe0ff */
        /* <DEDUP_REMOVED lines=8> */
[----:B------:R-:W-:-:S04]  /*405b0*/  IMAD.WIDE.U32 R146, R123, R106, RZ ;  /* 0x0000006a7b927225 */ /* 0x000fc800078e00ff */
[----:B------:R-:W-:-:S04]  /*405c0*/  IMAD.WIDE.U32.X R150, R119, R17, R150, P1 ;  /* 0x0000001177967225 */ /* 0x000fc800008e0496 */
[----:B------:R-:W-:Y:S02]  /*405d0*/  IMAD.MOV.U32 R134, RZ, RZ, R143 ;  /* 0x000000ffff867224 */ /* 0x000fe400078e008f */
[----:B------:R-:W-:-:S04]  /*405e0*/  IMAD.WIDE.U32 R138, P1, R115, R16, R138 ;  /* 0x00000010738a7225 */ /* 0x000fc8000782008a */
[----:B------:R-:W-:-:S04]  /*405f0*/  IMAD.WIDE.U32.X R148, R123, R10, R148, P5 ;  /* 0x0000000a7b947225 */ /* 0x000fc800028e0494 */
[----:B------:R-:W-:-:S04]  /*40600*/  IMAD.WIDE.U32 R146, P5, R121, R17, R146 ;  /* 0x0000001179927225 */ /* 0x000fc800078a0092 */
[----:B------:R-:W-:-:S04]  /*40610*/  IMAD.WIDE.U32 R142, R121, R106, RZ ;  /* 0x0000006a798e7225 */ /* 0x000fc800078e00ff */
        /* <DEDUP_REMOVED lines=11> */
[----:B------:R-:W-:Y:S01]  /*406d0*/  IMAD.WIDE.U32.X R144, R119, R16, R144, P4 ;  /* 0x0000001077907225 */ /* 0x000fe200020e0490 */
[----:B------:R-:W-:-:S03]  /*406e0*/  IADD3.X R157, P2, P4, R148, R150, R152, P3, P2 ;  /* 0x00000096949d7210 */ /* 0x000fc60001c44498 */
[----:B------:R-:W-:Y:S01]  /*406f0*/  IMAD.WIDE.U32 R142, R119, R14, RZ ;  /* 0x0000000e778e7225 */ /* 0x000fe200078e00ff */
[----:B------:R-:W-:-:S03]  /*40700*/  IADD3.X R160, PT, PT, R149, R151, R153, P2, P4 ;  /* 0x0000009795a07210 */ /* 0x000fc600017e8499 */
        /* <DEDUP_REMOVED lines=14> */
[----:B------:R-:W-:Y:S02]  /*407f0*/  IMAD.MOV.U32 R146, RZ, RZ, R155 ;  /* 0x000000ffff927224 */ /* 0x000fe400078e009b */
[----:B------:R-:W-:-:S04]  /*40800*/  IMAD.WIDE.U32 R148, R121, R102, RZ ;  /* 0x0000006679947225 */ /* 0x000fc800078e00ff */
[----:B------:R-:W-:-:S04]  /*40810*/  IMAD.WIDE.U32 R144, P5, R121, R16, R144 ;  /* 0x0000001079907225 */ /* 0x000fc800078a0090 */
        /* <DEDUP_REMOVED lines=9> */
[----:B------:R-:W-:Y:S01]  /*408b0*/  IADD3.X R149, PT, PT, RZ, RZ, RZ, P5, !PT ;  /* 0x000000ffff957210 */ /* 0x000fe20002ffe4ff */
[----:B------:R-:W-:Y:S01]  /*408c0*/  IMAD.MOV.U32 R150, RZ, RZ, R143 ;  /* 0x000000ffff967224 */ /* 0x000fe200078e008f */
[----:B------:R-:W-:Y:S01]  /*408d0*/  IADD3 R163, P5, PT, R140, R134, RZ ;  /* 0x000000868ca37210 */ /* 0x000fe20007fbe0ff */
[----:B------:R-:W-:Y:S01]  /*408e0*/  IMAD.WIDE.U32 R142, R123, R14, RZ ;  /* 0x0000000e7b8e7225 */ /* 0x000fe200078e00ff */
[----:B------:R-:W-:-:S02]  /*408f0*/  IADD3 R164, P3, PT, R141, R138, RZ ;  /* 0x0000008a8da47210 */ /* 0x000fc40007f7e0ff */
        /* <DEDUP_REMOVED lines=16> */
[----:B------:R-:W-:Y:S01]  /*40a00*/  IMAD.WIDE.U32 R138, R12, R111, RZ ;  /* 0x0000006f0c8a7225 */ /* 0x000fe200078e00ff */
[----:B------:R-:W-:-:S03]  /*40a10*/  IADD3.X R164, P5, PT, R164, R155, RZ, P5, !PT ;  /* 0x0000009ba4a47210 */ /* 0x000fc60002fbe4ff */
[----:B------:R-:W-:Y:S01]  /*40a20*/  IMAD.MOV.U32 R144, RZ, RZ, R143 ;  /* 0x000000ffff907224 */ /* 0x000fe200078e008f */
[----:B------:R-:W-:Y:S01]  /*40a30*/  IADD3.X R164, P4, PT, R164, R167, RZ, P4, !PT ;  /* 0x000000a7a4a47210 */ /* 0x000fe2000279e4ff */
[----:B------:R-:W-:Y:S02]  /*40a40*/  IMAD.MOV.U32 R134, RZ, RZ, R141 ;  /* 0x000000ffff867224 */ /* 0x000fe400078e008d */
[----:B------:R-:W-:-:S04]  /*40a50*/  IMAD.WIDE.U32.X R144, R123, R15, R144, P2 ;  /* 0x0000000f7b907225 */ /* 0x000fc800010e0490 */
[----:B------:R-:W-:-:S04]  /*40a60*/  IMAD.WIDE.U32.X R134, R119, R3, R134, P3 ;  /* 0x0000000377867225 */ /* 0x000fc800018e0486 */
[----:B------:R-:W-:-:S04]  /*40a70*/  IMAD.WIDE.U32 R138, P2, R117, R9, R138 ;  /* 0x00000009758a7225 */ /* 0x000fc8000784008a */
[----:B------:R-:W-:Y:S01]  /*40a80*/  IMAD.WIDE.U32 R142, R9, R111, RZ ;  /* 0x0000006f098e7225 */ /* 0x000fe200078e00ff */
[----:B------:R-:W-:-:S03]  /*40a90*/  IADD3.X R9, P4, P3, R144, R134, R146, P4, P5 ;  /* 0x0000008690097210 */ /* 0x000fc6000238a492 */
[-C--:B------:R-:W-:Y:S01]  /*40aa0*/  IMAD.WIDE.U32 R140, R7, R115.reuse, RZ ;  /* 0x00000073078c7225 */ /* 0x080fe200078e00ff */
[----:B------:R-:W-:Y:S02]  /*40ab0*/  IADD3 R153, P1, PT, R143, R138, RZ ;  /* 0x0000008a8f997210 */ /* 0x000fe40007f3e0ff */
[----:B------:R-:W-:Y:S01]  /*40ac0*/  LOP3.LUT R138, R4, 0x7ffff, RZ, 0xc0, !PT ;  /* 0x0007ffff048a7812 */ /* 0x000fe200078ec0ff */
[----:B------:R-:W-:Y:S01]  /*40ad0*/  IMAD.WIDE.U32 R154, R5, R115, RZ ;  /* 0x00000073059a7225 */ /* 0x000fe200078e00ff */
[----:B------:R-:W-:Y:S02]  /*40ae0*/  IADD3.X R111, PT, PT, R145, R135, R147, P4, P3 ;  /* 0x00000087916f7210 */ /* 0x000fe400027e6493 */
[----:B------:R-:W-:Y:S01]  /*40af0*/  IADD3.X R147, PT, PT, RZ, RZ, RZ, P2, !PT ;  /* 0x000000ffff937210 */ /* 0x000fe200017fe4ff */
[----:B------:R-:W-:Y:S01]  /*40b00*/  IMAD.WIDE.U32 R140, P5, R119, R5, R140 ;  /* 0x00000005778c7225 */ /* 0x000fe200078a008c */
[----:B------:R-:W-:-:S03]  /*40b10*/  IADD3 R115, P0, PT, R142, R154, RZ ;  /* 0x0000009a8e737210 */ /* 0x000fc60007f1e0ff */
[----:B------:R-:W-:Y:S01]  /*40b20*/  IMAD.WIDE.U32 R4, R2, 0x13, RZ ;  /* 0x0000001302047825 */ /* 0x000fe200078e00ff */
[----:B------:R-:W-:-:S03]  /*40b30*/  IADD3 R154, P4, PT, R155, R140, RZ ;  /* 0x0000008c9b9a7210 */ /* 0x000fc60007f9e0ff */
[----:B------:R-:W-:Y:S01]  /*40b40*/  IMAD.WIDE.U32 R134, R3, R121, RZ ;  /* 0x0000007903867225 */ /* 0x000fe200078e00ff */
[----:B------:R-:W-:-:S03]  /*40b50*/  IADD3.X R153, P0, PT, R153, R154, RZ, P0, !PT ;  /* 0x0000009a99997210 */ /* 0x000fc6000071e4ff */
[----:B------:R-:W-:-:S04]  /*40b60*/  IMAD.WIDE.U32 R142, R0, R121, RZ ;  /* 0x00000079008e7225 */ /* 0x000fc800078e00ff */
[----:B------:R-:W-:Y:S01]  /*40b70*/  IMAD R121, R138, 0x13, RZ ;  /* 0x000000138a797824 */ /* 0x000fe200078e02ff */
[----:B------:R-:W-:Y:S01]  /*40b80*/  IADD3 R152, P2, PT, R115, R142, RZ ;  /* 0x0000008e73987210 */ /* 0x000fe20007f5e0ff */
[----:B------:R-:W-:Y:S02]  /*40b90*/  IMAD.MOV.U32 R146, RZ, RZ, R139 ;  /* 0x000000ffff927224 */ /* 0x000fe400078e008b */
[----:B------:R-:W-:Y:S01]  /*40ba0*/  IMAD.WIDE.U32 R138, R49, R4, RZ ;  /* 0x00000004318a7225 */ /* 0x000fe200078e00ff */
[----:B------:R-:W-:-:S03]  /*40bb0*/  IADD3 R2, PT, PT, R5, R121, RZ ;  /* 0x0000007905027210 */ /* 0x000fc60007ffe0ff */
[----:B------:R-:W-:-:S04]  /*40bc0*/  IMAD.WIDE.U32 R134, P3, R123, R0, R134 ;  /* 0x000000007b867225 */ /* 0x000fc80007860086 */
[----:B------:R-:W-:Y:S01]  /*40bd0*/  IMAD.X R145, RZ, RZ, RZ, P5 ;  /* 0x000000ffff917224 */ /* 0x000fe200028e06ff */
[----:B------:R-:W-:Y:S01]  /*40be0*/  IADD3 R134, P5, PT, R143, R134, RZ ;  /* 0x000000868f867210 */ /* 0x000fe20007fbe0ff */
[----:B------:R-:W-:Y:S02]  /*40bf0*/  IMAD.MOV.U32 R144, RZ, RZ, R141 ;  /* 0x000000ffff907224 */ /* 0x000fe400078e008d */
[----:B------:R-:W-:Y:S01]  /*40c00*/  IMAD.WIDE.U32.X R146, R117, R12, R146, P1 ;  /* 0x0000000c75927225 */ /* 0x000fe200008e0492 */
[----:B------:R-:W-:-:S03]  /*40c10*/  IADD3.X R153, P2, PT, R153, R134, RZ, P2, !PT ;  /* 0x0000008699997210 */ /* 0x000fc6000175e4ff */
[----:B------:R-:W-:Y:S02]  /*40c20*/  IMAD R5, R19, 0x13, RZ ;  /* 0x0000001313057824 */ /* 0x000fe400078e02ff */
[----:B------:R-:W-:-:S04]  /*40c30*/  IMAD.WIDE.U32 R140, R18, 0x13, RZ ;  /* 0x00000013128c7825 */ /* 0x000fc800078e00ff */
[----:B------:R-:W-:-:S04]  /*40c40*/  IMAD.WIDE.U32 R138, P1, R2, R45, R138 ;  /* 0x0000002d028a7225 */ /* 0x000fc8000782008a */
[----:B------:R-:W-:-:S04]  /*40c50*/  IMAD.WIDE.U32 R142, R45, R4, RZ ;  /* 0x000000042d8e7225 */ /* 0x000fc800078e00ff */
[----:B------:R-:W-:-:S04]  /*40c60*/  IMAD.WIDE.U32.X R144, R119, R7, R144, P4 ;  /* 0x0000000777907225 */ /* 0x000fc800020e0490 */
        /* <DEDUP_REMOVED lines=8> */
[----:B------:R-:W-:-:S04]  /*40cf0*/  IMAD.WIDE.U32.X R116, R123, R3, R116, P5 ;  /* 0x000000037b747225 */ /* 0x000fc800028e0474 */
[----:B------:R-:W-:Y:S01]  /*40d00*/  IMAD.WIDE.U32 R142, P4, R7, R13, R148 ;  /* 0x0000000d078e7225 */ /* 0x000fe20007880094 */
[----:B------:R-:W-:-:S03]  /*40d10*/  IADD3.X R12, P0, P2, R116, R144, R146, P2, P0 ;  /* 0x00000090740c7210 */ /* 0x000fc60001200492 */
[----:B------:R-:W-:Y:S01]  /*40d20*/  IMAD.WIDE.U32 R148, R13, R140, RZ ;  /* 0x0000008c0d947225 */ /* 0x000fe200078e00ff */
[----:B------:R-:W-:Y:S02]  /*40d30*/  IADD3.X R135, PT, PT, RZ, RZ, RZ, P4, !PT ;  /* 0x000000ffff877210 */ /* 0x000fe400027fe4ff */
[----:B------:R-:W-:Y:S01]  /*40d40*/  IADD3.X R117, PT, PT, R117, R145, R147, P0, P2 ;  /* 0x0000009175757210 */ /* 0x000fe200007e4493 */
[----:B------:R-:W-:Y:S01]  /*40d50*/  IMAD.MOV.U32 R140, RZ, RZ, R139 ;  /* 0x000000ffff8c7224 */ /* 0x000fe200078e008b */
[----:B------:R-:W-:Y:S01]  /*40d60*/  IADD3 R119, P4, PT, R149, R142, RZ ;  /* 0x0000008e95777210 */ /* 0x000fe20007f9e0ff */
[----:B------:R-:W-:Y:S01]  /*40d70*/  IMAD.WIDE.U32 R138, R49, R132, RZ ;  /* 0x00000084318a7225 */ /* 0x000fe200078e00ff */
[----:B------:R-:W-:-:S03]  /*40d80*/  IADD3 R116, P2, PT, R5, R148, RZ ;  /* 0x0000009405747210 */ /* 0x000fc60007f5e0ff */
[----:B------:R-:W-:Y:S02]  /*40d90*/  IMAD.MOV.U32 R134, RZ, RZ, R143 ;  /* 0x000000ffff867224 */ /* 0x000fe400078e008f */
[----:B------:R-:W-:-:S04]  /*40da0*/  IMAD.WIDE.U32 R144, R47, R4, RZ ;  /* 0x000000042f907225 */ /* 0x000fc800078e00ff */
        /* <DEDUP_REMOVED lines=9> */
[----:B------:R-:W-:-:S03]  /*40e40*/  IADD3.X R128, P3, PT, R128, R115, RZ, P3, !PT ;  /* 0x0000007380807210 */ /* 0x000fc60001f7e4ff */
[----:B------:R-:W-:Y:S01]  /*40e50*/  IMAD.WIDE.U32 R122, R13, R4, RZ ;  /* 0x000000040d7a7225 */ /* 0x000fe200078e00ff */
[----:B------:R-:W-:-:S03]  /*40e60*/  MOV R142, R145 ;  /* 0x00000091008e7202 */ /* 0x000fc60000000f00 */
[----:B------:R-:W-:Y:S02]  /*40e70*/  IMAD.MOV.U32 R4, RZ, RZ, R139 ;  /* 0x000000ffff047224 */ /* 0x000fe400078e008b */
[----:B------:R-:W-:Y:S01]  /*40e80*/  IMAD.X R143, RZ, RZ, RZ, P4 ;  /* 0x000000ffff8f7224 */ /* 0x000fe200020e06ff */
[----:B------:R-:W-:Y:S01]  /*40e90*/  IADD3.X R147, P1, P4, R134, R112, R140, P2, P1 ;  /* 0x0000007086937210 */ /* 0x000fe2000142248c */
[----:B------:R-:W-:Y:S01]  /*40ea0*/  IMAD.WIDE.U32 R138, R49, R130, RZ ;  /* 0x00000082318a7225 */ /* 0x000fe200078e00ff */
[----:B------:R-:W-:Y:S02]  /*40eb0*/  IADD3 R119, P2, PT, R123, R144, RZ ;  /* 0x000000907b777210 */ /* 0x000fe40007f5e0ff */
[----:B------:R-:W-:Y:S01]  /*40ec0*/  IADD3.X R144, PT, PT, R135, R120, R141, P1, P4 ;  /* 0x0000007887907210 */ /* 0x000fe20000fe848d */
[----:B------:R-:W-:Y:S01]  /*40ed0*/  IMAD.WIDE.U32 R134, R47, R132, RZ ;  /* 0x000000842f867225 */ /* 0x000fe200078e00ff */
[----:B------:R-:W-:-:S03]  /*40ee0*/  IADD3 R145, P1, PT, R7, R122, RZ ;  /* 0x0000007a07917210 */ /* 0x000fc60007f3e0ff */
[----:B------:R-:W-:Y:S01]  /*40ef0*/  IMAD.WIDE.U32 R120, R45, R130, RZ ;  /* 0x000000822d787225 */ /* 0x000fe200078e00ff */
[----:B------:R-:W-:-:S03]  /*40f00*/  IADD3.X R128, P1, PT, R128, R119, RZ, P1, !PT ;  /* 0x0000007780807210 */ /* 0x000fc60000f3e4ff */
[----:B------:R-:W-:-:S04]  /*40f10*/  IMAD.WIDE.U32 R138, P4, R48, R45, R138 ;  /* 0x0000002d308a7225 */ /* 0x000fc8000788008a */
[----:B------:R-:W-:Y:S01]  /*40f20*/  IMAD.WIDE.U32.X R142, R2, R47, R142, P2 ;  /* 0x0000002f028e7225 */ /* 0x000fe200010e048e */
[----:B------:R-:W-:Y:S02]  /*40f30*/  IADD3 R7, P2, PT, R114, R120, RZ ;  /* 0x0000007872077210 */ /* 0x000fe40007f5e0ff */
[----:B------:R-:W-:Y:S01]  /*40f40*/  MOV R114, R139 ;  /* 0x0000008b00727202 */ /* 0x000fe20000000f00 */
[----:B------:R-:W-:Y:S01]  /*40f50*/  IMAD.WIDE.U32.X R4, R124, R49, R4, P0 ;  /* 0x000000317c047225 */ /* 0x000fe200000e0404 */
[----:B------:R-:W-:-:S03]  /*40f60*/  IADD3 R2, P0, PT, R121, R138, RZ ;  /* 0x0000008a79027210 */ /* 0x000fc60007f1e0ff */
[----:B------:R-:W-:-:S04]  /*40f70*/  IMAD.WIDE.U32 R134, P5, R124, R13, R134 ;  /* 0x0000000d7c867225 */ /* 0x000fc800078a0086 */
[----:B------:R-:W-:-:S04]  /*40f80*/  IMAD.WIDE.U32 R120, R13, R132, RZ ;  /* 0x000000840d787225 */ /* 0x000fc800078e00ff */
[----:B------:R-:W-:Y:S01]  /*40f90*/  IMAD.X R115, RZ, RZ, RZ, P4 ;  /* 0x000000ffff737224 */ /* 0x000fe200020e06ff */
[----:B------:R-:W-:Y:S01]  /*40fa0*/  IADD3.X R149, P1, P4, R142, R118, R4, P1, P3 ;  /* 0x000000768e957210 */ /* 0x000fe20000c26404 */
[----:B------:R-:W-:Y:S01]  /*40fb0*/  IMAD.WIDE.U32 R122, R73, UR26, RZ ;  /* 0x0000001a497a7c25 */ /* 0x000fe2000f8e00ff */
[----:B------:R-:W-:Y:S02]  /*40fc0*/  IADD3 R112, P3, PT, R121, R134, RZ ;  /* 0x0000008679707210 */ /* 0x000fe40007f7e0ff */
[----:B------:R-:W-:Y:S01]  /*40fd0*/  IADD3.X R142, PT, PT, R143, R125, R5, P1, P4 ;  /* 0x0000007d8f8e7210 */ /* 0x000fe20000fe8405 */
[----:B------:R-:W-:Y:S01]  /*40fe0*/  IMAD.MOV.U32 R118, RZ, RZ, R135 ;  /* 0x000000ffff767224 */ /* 0x000fe200078e0087 */
[----:B------:R-:W-:Y:S01]  /*40ff0*/  IADD3 R132, P1, PT, R7, R120, RZ ;  /* 0x0000007807847210 */ /* 0x000fe20007f3e0ff */
[----:B------:R-:W-:Y:S01]  /*41000*/  IMAD.WIDE.U32 R134, R47, R130, RZ ;  /* 0x000000822f867225 */ /* 0x000fe200078e00ff */
[----:B------:R-:W-:Y:S02]  /*41010*/  IADD3.X R7, P2, PT, R127, R2, RZ, P2, !PT ;  /* 0x000000027f077210 */ /* 0x000fe4000175e4ff */
[----:B------:R-:W-:Y:S01]  /*41020*/  IADD3.X R2, P6, PT, R113, R108, RZ, P6, !PT ;  /* 0x0000006c71027210 */ /* 0x000fe200037de4ff */
[----:B------:R-:W-:Y:S01]  /*41030*/  IMAD.X R119, RZ, RZ, RZ, P5 ;  /* 0x000000ffff777224 */ /* 0x000fe200028e06ff */
[----:B------:R-:W-:Y:S01]  /*41040*/  IADD3.X R108, P1, PT, R7, R112, RZ, P1, !PT ;  /* 0x00000070076c7210 */ /* 0x000fe20000f3e4ff */
[----:B------:R-:W-:-:S04]  /*41050*/  IMAD.WIDE.U32 R4, R72, UR26, RZ ;  /* 0x0000001a48047c25 */ /* 0x000fc8000f8e00ff */
[----:B------:R-:W-:-:S04]  /*41060*/  IMAD.WIDE.U32 R122, P4, R72, UR27, R122 ;  /* 0x0000001b487a7c25 */ /* 0x000fc8000f88007a */
[----:B------:R-:W-:Y:S01]  /*41070*/  IMAD.WIDE.U32.X R118, R124, R47, R118, P3 ;  /* 0x0000002f7c767225 */ /* 0x000fe200018e0476 */
[----:B------:R-:W-:-:S03]  /*41080*/  IADD3 R122, P5, PT, R5, R122, RZ ;  /* 0x0000007a057a7210 */ /* 0x000fc60007fbe0ff */
        /* <DEDUP_REMOVED lines=20> */
[----:B------:R-:W-:-:S04]  /*411d0*/  IMAD.WIDE.U32.X R4, R48, R47, R4, P3 ;  /* 0x0000002f30047225 */ /* 0x000fc800018e0404 */
[----:B------:R-:W-:Y:S01]  /*411e0*/  IMAD.X R119, RZ, RZ, RZ, P1 ;  /* 0x000000ffff777224 */ /* 0x000fe200008e06ff */
[----:B------:R-:W-:Y:S01]  /*411f0*/  IADD3 R48, P1, PT, R113, R138, RZ ;  /* 0x0000008a71307210 */ /* 0x000fe20007f3e0ff */
[----:B------:R-:W-:-:S04]  /*41200*/  IMAD.WIDE.U32 R104, R13, R104, RZ ;  /* 0x000000680d687225 */ /* 0x000fc800078e00ff */
[----:B------:R-:W-:-:S04]  /*41210*/  IMAD.WIDE.U32 R134, P3, R13, R23, R134 ;  /* 0x000000170d867225 */ /* 0x000fc80007860086 */
[----:B------:R-:W-:Y:S02]  /*41220*/  IMAD.MOV.U32 R140, RZ, RZ, R139 ;  /* 0x000000ffff8c7224 */ /* 0x000fe400078e008b */
[C---:B------:R-:W-:Y:S01]  /*41230*/  IMAD.WIDE.U32.X R118, R49.reuse, R23, R118, P2 ;  /* 0x0000001731767225 */ /* 0x040fe200010e0476 */
[----:B------:R-:W-:Y:S02]  /*41240*/  IADD3 R177, P2, PT, R6, R112, RZ ;  /* 0x0000007006b17210 */ /* 0x000fe40007f5e0ff */
[----:B------:R-:W-:Y:S01]  /*41250*/  MOV R6, R135 ;  /* 0x0000008700067202 */ /* 0x000fe20000000f00 */
[----:B------:R-:W-:Y:S01]  /*41260*/  IMAD.WIDE.U32.X R18, R49, R19, R140, P1 ;  /* 0x0000001331127225 */ /* 0x000fe200008e048c */
[----:B------:R-:W-:-:S03]  /*41270*/  IADD3 R124, P1, PT, R105, R134, RZ ;  /* 0x00000086697c7210 */ /* 0x000fc60007f3e0ff */
[----:B------:R-:W-:Y:S01]  /*41280*/  IMAD.X R7, RZ, RZ, RZ, P3 ;  /* 0x000000ffff077224 */ /* 0x000fe200018e06ff */
[----:B------:R-:W-:Y:S01]  /*41290*/  IADD3 R115, P3, PT, R110, R114, RZ ;  /* 0x000000726e737210 */ /* 0x000fe20007f7e0ff */
[----:B------:R-:W-:-:S03]  /*412a0*/  IMAD.WIDE.U32.X R112, R47, R23, R6, P1 ;  /* 0x000000172f707225 */ /* 0x000fc600008e0406 */
[----:B------:R-:W-:Y:S02]  /*412b0*/  IADD3 R120, P1, PT, R115, R120, RZ ;  /* 0x0000007873787210 */ /* 0x000fe40007f3e0ff */
[----:B------:R-:W-:Y:S01]  /*412c0*/  IADD3.X R6, P3, PT, R11, R46, RZ, P3, !PT ;  /* 0x0000002e0b067210 */ /* 0x000fe20001f7e4ff */
[----:B------:R-:W-:Y:S01]  /*412d0*/  IMAD.X R7, RZ, RZ, RZ, P4 ;  /* 0x000000ffff077224 */ /* 0x000fe200020e06ff */
[----:B------:R-:W-:Y:S01]  /*412e0*/  IADD3.X R23, P6, PT, RZ, R107, RZ, P6, !PT ;  /* 0x0000006bff177210 */ /* 0x000fe200037de4ff */
[----:B------:R-:W-:Y:S01]  /*412f0*/  IMAD.WIDE.U32 R114, R14, 0x13, RZ ;  /* 0x000000130e727825 */ /* 0x000fe200078e00ff */
[----:B------:R-:W-:Y:S02]  /*41300*/  IADD3.X R107, P1, PT, R6, R143, RZ, P1, !PT ;  /* 0x0000008f066b7210 */ /* 0x000fe40000f3e4ff */
[----:B------:R-:W-:Y:S01]  /*41310*/  IADD3 R177, P4, PT, R177, R104, RZ ;  /* 0x00000068b1b17210 */ /* 0x000fe20007f9e0ff */
[----:B------:R-:W-:Y:S01]  /*41320*/  IMAD.WIDE.U32 R104, R0, 0x13, RZ ;  /* 0x0000001300687825 */ /* 0x000fe200078e00ff */
[----:B------:R-:W-:-:S02]  /*41330*/  IADD3.X R11, P2, PT, R133, R48, RZ, P2, !PT ;  /* 0x00000030850b7210 */ /* 0x000fc4000175e4ff */
[----:B------:R-:W-:Y:S01]  /*41340*/  IADD3.X R46, PT, PT, RZ, R109, RZ, P6, !PT ;  /* 0x0000006dff2e7210 */ /* 0x000fe200037fe4ff */
[----:B------:R-:W-:Y:S01]  /*41350*/  IMAD.MOV.U32 R6, RZ, RZ, R123 ;  /* 0x000000ffff067224 */ /* 0x000fe200078e007b */
[----:B------:R-:W-:Y:S01]  /*41360*/  IADD3.X R129, P1, P3, R4, R129, R118, P1, P3 ;  /* 0x0000008104817210 */ /* 0x000fe20000b26476 */
[----:B------:R-:W-:Y:S01]  /*41370*/  IMAD.WIDE.U32 R134, R47, R104, RZ ;  /* 0x000000682f867225 */ /* 0x000fe200078e00ff */
[----:B------:R-:W-:Y:S02]  /*41380*/  SHF.L.W.U32.HI R0, R2, 0xd, R23 ;  /* 0x0000000d02007819 */ /* 0x000fe40000010e17 */
[----:B------:R-:W-:Y:S01]  /*41390*/  IADD3.X R11, P4, PT, R11, R124, RZ, P4, !PT ;  /* 0x0000007c0b0b7210 */ /* 0x000fe2000279e4ff */
[----:B------:R-:W-:Y:S01]  /*413a0*/  IMAD.WIDE.U32 R124, R47, R114, RZ ;  /* 0x000000722f7c7225 */ /* 0x000fe200078e00ff */
[----:B------:R-:W-:Y:S02]  /*413b0*/  SHF.L.W.U32.HI R109, R23, 0xd, R46 ;  /* 0x0000000d176d7819 */ /* 0x000fe40000010e2e */
[----:B------:R-:W-:Y:S01]  /*413c0*/  IADD3.X R131, PT, PT, R5, R131, R119, P1, P3 ;  /* 0x0000008305837210 */ /* 0x000fe20000fe6477 */
[----:B------:R-:W-:Y:S01]  /*413d0*/  IMAD R23, R3, 0x13, RZ ;  /* 0x0000001303177824 */ /* 0x000fe200078e02ff */
[----:B------:R-:W-:Y:S01]  /*413e0*/  IADD3 R5, P1, PT, R0, R101, RZ ;  /* 0x0000006500057210 */ /* 0x000fe20007f3e0ff */
[----:B------:R-:W-:Y:S01]  /*413f0*/  IMAD R3, R15, 0x13, RZ ;  /* 0x000000130f037824 */ /* 0x000fe200078e02ff */
[----:B------:R-:W-:Y:S01]  /*41400*/  IADD3.X R101, P2, P4, R112, R22, R18, P4, P2 ;  /* 0x0000001670657210 */ /* 0x000fe20002444412 */
[----:B------:R-:W-:Y:S01]  /*41410*/  IMAD.WIDE.U32 R118, R49, R104, RZ ;  /* 0x0000006831767225 */ /* 0x000fe200078e00ff */
[----:B------:R-:W-:-:S02]  /*41420*/  LOP3.LUT R2, R2, 0x7ffff, RZ, 0xc0, !PT ;  /* 0x0007ffff02027812 */ /* 0x000fc400078ec0ff */
[----:B------:R-:W-:Y:S01]  /*41430*/  IADD3.X R48, PT, PT, R113, R21, R19, P2, P4 ;  /* 0x0000001571307210 */ /* 0x000fe200017e8413 */
[----:B------:R-:W-:Y:S02]  /*41440*/  IMAD.IADD R4, R105, 0x1, R23 ;  /* 0x0000000169047824 */ /* 0x000fe400078e0217 */
[----:B------:R-:W-:Y:S02]  /*41450*/  IMAD.IADD R0, R115, 0x1, R3 ;  /* 0x0000000173007824 */ /* 0x000fe400078e0203 */
[----:B------:R-:W-:-:S04]  /*41460*/  IMAD.WIDE.U32 R118, P2, R4, R45, R118 ;  /* 0x0000002d04767225 */ /* 0x000fc80007840076 */
[----:B------:R-:W-:Y:S01]  /*41470*/  IMAD.WIDE.U32 R18, R45, R104, RZ ;  /* 0x000000682d127225 */ /* 0x000fe200078e00ff */
[----:B------:R-:W-:-:S03]  /*41480*/  IADD3.X R113, PT, PT, RZ, RZ, RZ, P2, !PT ;  /* 0x000000ffff717210 */ /* 0x000fc600017fe4ff */
[----:B------:R-:W-:Y:S01]  /*41490*/  IMAD.WIDE.U32 R124, P3, R0, R13, R124 ;  /* 0x0000000d007c7225 */ /* 0x000fe2000786007c */
[----:B------:R-:W-:-:S03]  /*414a0*/  IADD3 R123, P2, PT, R19, R118, RZ ;  /* 0x00000076137b7210 */ /* 0x000fc60007f5e0ff */
[----:B------:R-:W-:-:S04]  /*414b0*/  IMAD.WIDE.U32 R114, R13, R114, RZ ;  /* 0x000000720d727225 */ /* 0x000fc800078e00ff */
[----:B------:R-:W-:Y:S01]  /*414c0*/  IMAD.X R21, RZ, RZ, RZ, P3 ;  /* 0x000000ffff157224 */ /* 0x000fe200018e06ff */
[----:B------:R-:W-:Y:S01]  /*414d0*/  IADD3 R3, P3, PT, R20, R18, RZ ;  /* 0x0000001214037210 */ /* 0x000fe20007f7e0ff */
[----:B------:R-:W-:Y:S01]  /*414e0*/  IMAD.WIDE.U32 R18, P4, R4, R13, R134 ;  /* 0x0000000d04127225 */ /* 0x000fe20007880086 */
[----:B------:R-:W-:Y:S02]  /*414f0*/  IADD3 R133, P6, PT, R115, R124, RZ ;  /* 0x0000007c73857210 */ /* 0x000fe40007fde0ff */
[----:B------:R-:W-:Y:S01]  /*41500*/  MOV R20, R125 ;  /* 0x0000007d00147202 */ /* 0x000fe20000000f00 */
[----:B------:R-:W-:Y:S01]  /*41510*/  IMAD.WIDE.U32 R22, R71, UR30, RZ ;  /* 0x0000001e47167c25 */ /* 0x000fe2000f8e00ff */
[----:B------:R-:W-:-:S03]  /*41520*/  IADD3.X R158, P3, PT, R158, R123, RZ, P3, !PT ;  /* 0x0000007b9e9e7210 */ /* 0x000fc60001f7e4ff */
[----:B------:R-:W-:Y:S02]  /*41530*/  IMAD.MOV.U32 R112, RZ, RZ, R119 ;  /* 0x000000ffff707224 */ /* 0x000fe400078e0077 */
[----:B------:R-:W-:Y:S01]  /*41540*/  IMAD.X R125, RZ, RZ, RZ, P4 ;  /* 0x000000ffff7d7224 */ /* 0x000fe200020e06ff */
[----:B------:R-:W-:Y:S01]  /*41550*/  IADD3 R46, P4, PT, R3, R114, RZ ;  /* 0x00000072032e7210 */ /* 0x000fe20007f9e0ff */
[----:B------:R-:W-:Y:S01]  /*41560*/  IMAD.WIDE.U32.X R20, R0, R47, R20, P6 ;  /* 0x0000002f00147225 */ /* 0x000fe200030e0414 */
[----:B------:R-:W-:Y:S02]  /*41570*/  IADD3.X R0, P1, PT, R109, R56, RZ, P1, !PT ;  /* 0x000000386d007210 */ /* 0x000fe40000f3e4ff */
[----:B------:R-:W-:Y:S01]  /*41580*/  IADD3.X R56, P4, PT, R158, R133, RZ, P4, !PT ;  /* 0x000000859e387210 */ /* 0x000fe2000279e4ff */
[----:B------:R-:W-:Y:S01]  /*41590*/  IMAD.WIDE.U32 R118, P6, R70, UR31, R22 ;  /* 0x0000001f46767c25 */ /* 0x000fe2000f8c0016 */
[----:B------:R-:W-:-:S03]  /*415a0*/  IADD3.X R3, P1, PT, RZ, R52, RZ, P1, !PT ;  /* 0x00000034ff037210 */ /* 0x000fc60000f3e4ff */
[----:B------:R-:W-:Y:S01]  /*415b0*/  IMAD.WIDE.U32 R114, R70, UR30, RZ ;  /* 0x0000001e46727c25 */ /* 0x000fe2000f8e00ff */
[----:B------:R-:W-:-:S03]  /*415c0*/  MOV R22, R119 ;  /* 0x0000007700167202 */ /* 0x000fc60000000f00 */
[----:B------:R-:W-:-:S04]  /*415d0*/  IMAD.WIDE.U32 R104, R13, R104, RZ ;  /* 0x000000680d687225 */ /* 0x000fc800078e00ff */
        /* <DEDUP_REMOVED lines=9> */
[----:B------:R-:W-:Y:S02]  /*41670*/  IADD3 R110, P2, PT, R127, R114, RZ ;  /* 0x000000727f6e7210 */ /* 0x000fe40007f5e0ff */
[C---:B------:R-:W-:Y:S01]  /*41680*/  SHF.L.W.U32.HI R4, R0.reuse, 0xd, R3 ;  /* 0x0000000d00047819 */ /* 0x040fe20000010e03 */
[----:B------:R-:W-:Y:S01]  /*41690*/  IMAD.X R52, RZ, RZ, R54, P1 ;  /* 0x000000ffff347224 */ /* 0x000fe200008e0636 */
[----:B------:R-:W-:Y:S01]  /*416a0*/  LOP3.LUT R0, R0, 0x7ffff, RZ, 0xc0, !PT ;  /* 0x0007ffff00007812 */ /* 0x000fe200078ec0ff */
[----:B------:R-:W-:-:S03]  /*416b0*/  IMAD.WIDE.U32 R112, R49, R106, RZ ;  /* 0x0000006a31707225 */ /* 0x000fc600078e00ff */
[----:B------:R-:W-:Y:S01]  /*416c0*/  SHF.L.W.U32.HI R52, R3, 0xd, R52 ;  /* 0x0000000d03347819 */ /* 0x000fe20000010e34 */
[----:B------:R-:W-:-:S04]  /*416d0*/  IMAD.WIDE.U32 R20, P1, R45, R10, R118 ;  /* 0x0000000a2d147225 */ /* 0x000fc80007820076 */
[-C--:B------:R-:W-:Y:S01]  /*416e0*/  IMAD.WIDE.U32 R114, R45, R100.reuse, RZ ;  /* 0x000000642d727225 */ /* 0x080fe200078e00ff */
[----:B------:R-:W-:Y:S02]  /*416f0*/  IADD3.X R125, PT, PT, RZ, RZ, RZ, P1, !PT ;  /* 0x000000ffff7d7210 */ /* 0x000fe40000ffe4ff */
[----:B------:R-:W-:Y:S01]  /*41700*/  IADD3 R3, P1, PT, R4, R57, RZ ;  /* 0x0000003904037210 */ /* 0x000fe20007f3e0ff */
[----:B------:R-:W-:Y:S01]  /*41710*/  IMAD.WIDE.U32 R122, R47, R100, RZ ;  /* 0x000000642f7a7225 */ /* 0x000fe200078e00ff */
[----:B------:R-:W-:Y:S02]  /*41720*/  IADD3 R109, P3, PT, R115, R20, RZ ;  /* 0x00000014736d7210 */ /* 0x000fe40007f7e0ff */
[----:B------:R-:W-:Y:S01]  /*41730*/  IADD3.X R4, P1, PT, R52, R55, RZ, P1, !PT ;  /* 0x0000003734047210 */ /* 0x000fe20000f3e4ff */
[----:B------:R-:W-:Y:S01]  /*41740*/  IMAD.WIDE.U32 R118, P4, R45, R17, R112 ;  /* 0x000000112d767225 */ /* 0x000fe20007880070 */
[----:B------:R-:W-:Y:S02]  /*41750*/  IADD3.X R57, P2, PT, R59, R130, RZ, P2, !PT ;  /* 0x000000823b397210 */ /* 0x000fe4000175e4ff */
[----:B------:R-:W-:Y:S01]  /*41760*/  IADD3.X R105, P1, PT, RZ, R53, RZ, P1, !PT ;  /* 0x00000035ff697210 */ /* 0x000fe20000f3e4ff */
[----:B------:R-:W-:Y:S01]  /*41770*/  IMAD.WIDE.U32 R112, R45, R106, RZ ;  /* 0x0000006a2d707225 */ /* 0x000fe200078e00ff */
[----:B------:R-:W-:-:S03]  /*41780*/  MOV R134, R119 ;  /* 0x0000007700867202 */ /* 0x000fc60000000f00 */
[----:B------:R-:W-:Y:S02]  /*41790*/  IMAD.MOV.U32 R124, RZ, RZ, R21 ;  /* 0x000000ffff7c7224 */ /* 0x000fe400078e0015 */
[----:B------:R-:W-:Y:S01]  /*417a0*/  IMAD.X R135, RZ, RZ, RZ, P4 ;  /* 0x000000ffff877224 */ /* 0x000fe200020e06ff */
[----:B------:R-:W-:Y:S01]  /*417b0*/  IADD3 R118, P4, PT, R113, R118, RZ ;  /* 0x0000007671767210 */ /* 0x000fe20007f9e0ff */
[----:B------:R-:W-:-:S04]  /*417c0*/  IMAD.WIDE.U32.X R20, R49, R10, R124, P3 ;  /* 0x0000000a31147225 */ /* 0x000fc800018e047c */
        /* <DEDUP_REMOVED lines=8> */
[----:B------:R-:W-:-:S04]  /*41850*/  IMAD.WIDE.U32.X R22, R71, UR31, R22, P6 ;  /* 0x0000001f47167c25 */ /* 0x000fc8000b0e0416 */
[----:B------:R-:W-:Y:S01]  /*41860*/  IMAD.WIDE.U32.X R52, R47, R10, R114, P3 ;  /* 0x0000000a2f347225 */ /* 0x000fe200018e0472 */
[----:B------:R-:W-:Y:S02]  /*41870*/  IADD3.X R10, PT, PT, RZ, R58, RZ, P1, !PT ;  /* 0x0000003aff0a7210 */ /* 0x000fe40000ffe4ff */
[----:B------:R-:W-:Y:S01]  /*41880*/  IADD3 R100, P1, PT, R137, R104, RZ ;  /* 0x0000006889647210 */ /* 0x000fe20007f3e0ff */
[----:B------:R-:W-:Y:S01]  /*41890*/  IMAD.WIDE.U32.X R58, R73, UR27, R6, P5 ;  /* 0x0000001b493a7c25 */ /* 0x000fe2000a8e0406 */
[----:B------:R-:W-:Y:S02]  /*418a0*/  IADD3 R123, P3, PT, R162, R112, RZ ;  /* 0x00000070a27b7210 */ /* 0x000fe40007f7e0ff */
[----:B------:R-:W-:Y:S01]  /*418b0*/  SHF.L.W.U32.HI R6, R105, 0xd, R10 ;  /* 0x0000000d69067819 */ /* 0x000fe20000010e0a */
[----:B------:R-:W-:Y:S01]  /*418c0*/  IMAD.WIDE.U32 R114, R49, R14, RZ ;  /* 0x0000000e31727225 */ /* 0x000fe200078e00ff */
[----:B------:R-:W-:Y:S02]  /*418d0*/  IADD3.X R103, P6, P0, R22, R103, R58, P2, P0 ;  /* 0x0000006716677210 */ /* 0x000fe400010c043a */
[----:B------:R-:W-:Y:S01]  /*418e0*/  IADD3.X R22, P1, PT, R156, R139, RZ, P1, !PT ;  /* 0x0000008b9c167210 */ /* 0x000fe20000f3e4ff */
[----:B------:R-:W-:Y:S01]  /*418f0*/  IMAD.WIDE.U32 R112, R47, R106, RZ ;  /* 0x0000006a2f707225 */ /* 0x000fe200078e00ff */
[----:B------:R-:W-:-:S02]  /*41900*/  IADD3 R123, P5, PT, R123, R122, RZ ;  /* 0x0000007a7b7b7210 */ /* 0x000fc40007fbe0ff */
[----:B------:R-:W-:Y:S02]  /*41910*/  IADD3.X R119, P3, PT, R165, R118, RZ, P3, !PT ;  /* 0x00000076a5777210 */ /* 0x000fe40001f7e4ff */
[----:B------:R-:W-:Y:S02]  /*41920*/  IADD3.X R159, P1, P4, R18, R159, R20, P1, P4 ;  /* 0x0000009f129f7210 */ /* 0x000fe40000c28414 */
[----:B------:R-:W-:Y:S02]  /*41930*/  IADD3.X R119, P5, PT, R119, R124, RZ, P5, !PT ;  /* 0x0000007c77777210 */ /* 0x000fe40002fbe4ff */
[----:B------:R-:W-:Y:S01]  /*41940*/  IADD3.X R161, PT, PT, R19, R161, R21, P1, P4 ;  /* 0x000000a113a17210 */ /* 0x000fe20000fe8415 */
[----:B------:R-:W-:Y:S01]  /*41950*/  IMAD.WIDE.U32 R18, R49, R102, RZ ;  /* 0x0000006631127225 */ /* 0x000fe200078e00ff */
[----:B------:R-:W-:Y:S02]  /*41960*/  IADD3.X R150, P3, P5, R52, R150, R54, P5, P3 ;  /* 0x0000009634967210 */ /* 0x000fe40002d66436 */
[----:B------:R-:W-:Y:S01]  /*41970*/  SHF.L.W.U32.HI R10, R126, 0xd, R147 ;  /* 0x0000000d7e0a7819 */ /* 0x000fe20000010e93 */
[----:B------:R-:W-:Y:S01]  /*41980*/  IMAD.WIDE.U32 R112, P1, R13, R17, R112 ;  /* 0x000000110d707225 */ /* 0x000fe20007820070 */
[----:B------:R-:W-:-:S02]  /*41990*/  IADD3.X R151, PT, PT, R53, R151, R55, P3, P5 ;  /* 0x0000009735977210 */ /* 0x000fc40001fea437 */
[----:B------:R-:W-:Y:S01]  /*419a0*/  IADD3.X R23, PT, PT, R23, R51, R59, P6, P0 ;  /* 0x0000003317177210 */ /* 0x000fe200037e043b */
[----:B------:R-:W-:Y:S01]  /*419b0*/  IMAD.WIDE.U32 R20, P3, R45, R16, R18 ;  /* 0x000000102d147225 */ /* 0x000fe20007860012 */
[----:B------:R-:W-:Y:S02]  /*419c0*/  IADD3 R145, P0, PT, R10, R145, RZ ;  /* 0x000000910a917210 */ /* 0x000fe40007f1e0ff */
[----:B------:R-:W-:Y:S01]  /*419d0*/  SHF.L.W.U32.HI R147, R147, 0xd, R144 ;  /* 0x0000000d93937819 */ /* 0x000fe20000010e90 */
[----:B------:R-:W-:Y:S01]  /*419e0*/  IMAD.WIDE.U32 R18, R45, R102, RZ ;  /* 0x000000662d127225 */ /* 0x000fe200078e00ff */
[----:B------:R-:W-:Y:S02]  /*419f0*/  SHF.L.W.U32.HI R7, R4, 0xd, R105 ;  /* 0x0000000d04077819 */ /* 0x000fe40000010e69 */
[----:B------:R-:W-:Y:S01]  /*41a00*/  IADD3.X R128, P0, PT, R147, R128, RZ, P0, !PT ;  /* 0x0000008093807210 */ /* 0x000fe2000071e4ff */
[----:B------:R-:W-:Y:S01]  /*41a10*/  IMAD.X R105, RZ, RZ, RZ, P3 ;  /* 0x000000ffff697224 */ /* 0x000fe200018e06ff */
[----:B------:R-:W-:Y:S01]  /*41a20*/  IADD3 R125, P4, PT, R19, R20, RZ ;  /* 0x00000014137d7210 */ /* 0x000fe20007f9e0ff */
[----:B------:R-:W-:Y:S01]  /*41a30*/  IMAD.WIDE.U32 R114, P6, R45, R15, R114 ;  /* 0x0000000f2d727225 */ /* 0x000fe200078c0072 */
[----:B------:R-:W-:-:S02]  /*41a40*/  IADD3 R163, P3, PT, R163, R18, RZ ;  /* 0x00000012a3a37210 */ /* 0x000fc40007f7e0ff */
[----:B------:R-:W-:Y:S01]  /*41a50*/  LEA.HI.X R149, P0, R144, R149, RZ, 0xd, P0 ;  /* 0x0000009590957211 */ /* 0x000fe20000016cff */
[----:B------:R-:W-:Y:S01]  /*41a60*/  IMAD.WIDE.U32 R18, R45, R14, RZ ;  /* 0x0000000e2d127225 */ /* 0x000fe200078e00ff */
[----:B------:R-:W-:Y:S02]  /*41a70*/  MOV R20, R115 ;  /* 0x0000007300147202 */ /* 0x000fe40000000f00 */
[----:B------:R-:W-:Y:S01]  /*41a80*/  SHF.L.W.U32.HI R51, R128, 0xd, R149 ;  /* 0x0000000d80337819 */ /* 0x000fe20000010e95 */
[----:B------:R-:W-:Y:S01]  /*41a90*/  IMAD.MOV.U32 R104, RZ, RZ, R21 ;  /* 0x000000ffff687224 */ /* 0x000fe200078e0015 */
[----:B------:R-:W-:Y:S01]  /*41aa0*/  IADD3 R7, P2, PT, R7, R110, RZ ;  /* 0x0000006e07077210 */ /* 0x000fe20007f5e0ff */
[----:B------:R-:W-:Y:S01]  /*41ab0*/  IMAD.WIDE.U32 R58, R47, R102, RZ ;  /* 0x000000662f3a7225 */ /* 0x000fe200078e00ff */
[----:B------:R-:W-:Y:S02]  /*41ac0*/  IADD3.X R109, PT, PT, RZ, RZ, RZ, P1, !PT ;  /* 0x000000ffff6d7210 */ /* 0x000fe40000ffe4ff */
[----:B------:R-:W-:Y:S01]  /*41ad0*/  IADD3.X R6, P2, PT, R6, R57, RZ, P2, !PT ;  /* 0x0000003906067210 */ /* 0x000fe2000175e4ff */
[----:B------:R-:W-:Y:S01]  /*41ae0*/  IMAD.WIDE.U32.X R104, R49, R16, R104, P4 ;  /* 0x0000001031687225 */ /* 0x000fe200020e0468 */
[----:B------:R-:W-:-:S02]  /*41af0*/  IADD3 R130, P4, PT, R19, R114, RZ ;  /* 0x0000007213827210 */ /* 0x000fc40007f9e0ff */
[----:B------:R-:W-:Y:S01]  /*41b00*/  SHF.L.W.U32.HI R19, R56, 0xd, R157 ;  /* 0x0000000d38137819 */ /* 0x000fe20000010e9d */
[----:B------:R-:W-:Y:S01]  /*41b10*/  IMAD.X R142, RZ, RZ, R142, P0 ;  /* 0x000000ffff8e7224 */ /* 0x000fe200000e068e */
[----:B------:R-:W-:Y:S01]  /*41b20*/  SHF.L.W.U32.HI R157, R157, 0xd, R160 ;  /* 0x0000000d9d9d7819 */ /* 0x000fe20000010ea0 */
[----:B------:R-:W-:Y:S01]  /*41b30*/  IMAD.X R21, RZ, RZ, RZ, P6 ;  /* 0x000000ffff157224 */ /* 0x000fe200030e06ff */
[----:B------:R-:W-:Y:S01]  /*41b40*/  IADD3 R19, P6, PT, R19, R100, RZ ;  /* 0x0000006413137210 */ /* 0x000fe20007fde0ff */
[----:B------:R-:W-:Y:S01]  /*41b50*/  IMAD.WIDE.U32 R52, R13, R106, RZ ;  /* 0x0000006a0d347225 */ /* 0x000fe200078e00ff */
[----:B------:R-:W-:Y:S02]  /*41b60*/  IADD3 R51, P0, PT, R51, R132, RZ ;  /* 0x0000008433337210 */ /* 0x000fe40007f1e0ff */
[----:B------:R-:W-:Y:S01]  /*41b70*/  IADD3 R57, P1, PT, R152, R18, RZ ;  /* 0x0000001298397210 */ /* 0x000fe20007f3e0ff */
[----:B------:R-:W-:Y:S01]  /*41b80*/  IMAD.WIDE.U32 R58, P5, R13, R16, R58 ;  /* 0x000000100d3a7225 */ /* 0x000fe200078a003a */
[----:B------:R-:W-:-:S02]  /*41b90*/  IADD3.X R103, P2, PT, RZ, R103, RZ, P2, !PT ;  /* 0x00000067ff677210 */ /* 0x000fc4000175e4ff */
[----:B------:R-:W-:Y:S01]  /*41ba0*/  IADD3.X R130, P1, PT, R153, R130, RZ, P1, !PT ;  /* 0x0000008299827210 */ /* 0x000fe20000f3e4ff */
[----:B------:R-:W-:Y:S01]  /*41bb0*/  IMAD.WIDE.U32 R54, R13, R102, RZ ;  /* 0x000000660d367225 */ /* 0x000fe200078e00ff */
[----:B------:R-:W-:Y:S02]  /*41bc0*/  SHF.L.W.U32.HI R13, R149, 0xd, R142 ;  /* 0x0000000d950d7819 */ /* 0x000fe40000010e8e */
[----:B------:R-:W-:Y:S01]  /*41bd0*/  MOV R114, R59 ;  /* 0x0000003b00727202 */ /* 0x000fe20000000f00 */
[----:B------:R-:W-:Y:S01]  /*41be0*/  IMAD.WIDE.U32.X R14, R49, R15, R20, P4 ;  /* 0x0000000f310e7225 */ /* 0x000fe200020e0414 */
[----:B------:R-:W-:Y:S02]  /*41bf0*/  IADD3.X R21, P4, PT, R157, R22, RZ, P6, !PT ;  /* 0x000000169d157210 */ /* 0x000fe4000379e4ff */
[----:B------:R-:W-:Y:S01]  /*41c00*/  IADD3.X R106, P0, PT, R13, R108, RZ, P0, !PT ;  /* 0x0000006c0d6a7210 */ /* 0x000fe2000071e4ff */
[----:B------:R-:W-:Y:S01]  /*41c10*/  IMAD.X R115, RZ, RZ, RZ, P5 ;  /* 0x000000ffff737224 */ /* 0x000fe200028e06ff */
[----:B------:R-:W-:Y:S01]  /*41c20*/  LEA.HI.X R18, P4, R160, R159, RZ, 0xd, P4 ;  /* 0x0000009fa0127211 */ /* 0x000fe20002096cff */
[----:B------:R-:W-:Y:S01]  /*41c30*/  IMAD.MOV.U32 R108, RZ, RZ, R113 ;  /* 0x000000ffff6c7224 */ /* 0x000fe200078e0071 */
[----:B------:R-:W-:-:S02]  /*41c40*/  LEA.HI.X R121, P5, R142, R121, RZ, 0xd, P0 ;  /* 0x000000798e797211 */ /* 0x000fc400000b6cff */
[----:B------:R-:W-:Y:S01]  /*41c50*/  SHF.L.W.U32.HI R10, R21, 0xd, R18 ;  /* 0x0000000d150a7819 */ /* 0x000fe20000010e12 */
[----:B------:R-:W-:Y:S01]  /*41c60*/  IMAD.X R45, RZ, RZ, R161, P4 ;  /* 0x000000ffff2d7224 */ /* 0x000fe200020e06a1 */
[----:B------:R-:W-:Y:S01]  /*41c70*/  IADD3 R127, P6, PT, R53, R112, RZ ;  /* 0x00000070357f7210 */ /* 0x000fe20007fde0ff */
[----:B------:R-:W-:Y:S01]  /*41c80*/  IMAD.X R20, RZ, RZ, R8, P5 ;  /* 0x000000ffff147224 */ /* 0x000fe200028e0608 */
[----:B------:R-:W-:Y:S02]  /*41c90*/  SHF.L.W.U32.HI R13, R106, 0xd, R121 ;  /* 0x0000000d6a0d7819 */ /* 0x000fe40000010e79 */
[----:B------:R-:W-:Y:S01]  /*41ca0*/  IADD3 R8, P4, PT, R10, R123, RZ ;  /* 0x0000007b0a087210 */ /* 0x000fe20007f9e0ff */
[----:B------:R-:W-:Y:S01]  /*41cb0*/  IMAD.WIDE.U32.X R108, R47, R17, R108, P6 ;  /* 0x000000112f6c7225 */ /* 0x000fe200030e046c */
[----:B------:R-:W-:Y:S02]  /*41cc0*/  SHF.L.W.U32.HI R18, R18, 0xd, R45 ;  /* 0x0000000d12127819 */ /* 0x000fe40000010e2d */
[----:B------:R-:W-:-:S02]  /*41cd0*/  IADD3 R13, P6, PT, R13, R120, RZ ;  /* 0x000000780d0d7210 */ /* 0x000fc40007fde0ff */
[----:B------:R-:W-:Y:S02]  /*41ce0*/  SHF.L.W.U32.HI R10, R121, 0xd, R20 ;  /* 0x0000000d790a7819 */ /* 0x000fe40000010e14 */
[----:B------:R-:W-:Y:S02]  /*41cf0*/  IADD3.X R49, P4, PT, R18, R119, RZ, P4, !PT ;  /* 0x0000007712317210 */ /* 0x000fe4000279e4ff */
[----:B------:R-:W-:Y:S02]  /*41d00*/  IADD3 R55, P0, PT, R55, R58, RZ ;  /* 0x0000003a37377210 */ /* 0x000fe40007f1e0ff */
[----:B------:R-:W-:Y:S02]  /*41d10*/  IADD3 R53, P5, PT, R163, R52, RZ ;  /* 0x00000034a3357210 */ /* 0x000fe40007fbe0ff */
[----:B------:R-:W-:Y:S01]  /*41d20*/  IADD3.X R102, P6, PT, R10, R107, RZ, P6, !PT ;  /* 0x0000006b0a667210 */ /* 0x000fe200037de4ff */
[----:B------:R-:W-:Y:S01]  /*41d30*/  IMAD.WIDE.U32.X R16, R47, R16, R114, P0 ;  /* 0x000000102f107225 */ /* 0x000fe200000e0472 */
[----:B------:R-:W-:-:S02]  /*41d40*/  IADD3.X R58, P3, PT, R164, R125, RZ, P3, !PT ;  /* 0x0000007da43a7210 */ /* 0x000fc40001f7e4ff */
[----:B------:R-:W-:Y:S02]  /*41d50*/  LEA.HI.X R10, P4, R45, R150, RZ, 0xd, P4 ;  /* 0x000000962d0a7211 */ /* 0x000fe40002096cff */
[----:B------:R-:W-:Y:S02]  /*41d60*/  LEA.HI.X R129, P6, R20, R129, RZ, 0xd, P6 ;  /* 0x0000008114817211 */ /* 0x000fe400030d6cff */
[----:B------:R-:W-:Y:S02]  /*41d70*/  IADD3.X R58, P5, PT, R58, R127, RZ, P5, !PT ;  /* 0x0000007f3a3a7210 */ /* 0x000fe40002fbe4ff */
[----:B------:R-:W-:Y:S01]  /*41d80*/  SHF.L.W.U32.HI R18, R49, 0xd, R10 ;  /* 0x0000000d31127819 */ /* 0x000fe20000010e0a */
[----:B------:R-:W-:Y:S01]  /*41d90*/  IMAD.X R100, RZ, RZ, R131, P6 ;  /* 0x000000ffff647224 */ /* 0x000fe200030e0683 */
[----:B------:R-:W-:Y:S02]  /*41da0*/  IADD3.X R45, PT, PT, RZ, R151, RZ, P4, !PT ;  /* 0x00000097ff2d7210 */ /* 0x000fe400027fe4ff */
[----:B------:R-:W-:-:S02]  /*41db0*/  IADD3.X R22, P3, P5, R108, R9, R104, P5, P3 ;  /* 0x000000096c167210 */ /* 0x000fc40002d66468 */
[----:B------:R-:W-:Y:S02]  /*41dc0*/  IADD3 R18, P4, PT, R18, R53, RZ ;  /* 0x0000003512127210 */ /* 0x000fe40007f9e0ff */
[----:B------:R-:W-:Y:S02]  /*41dd0*/  SHF.L.W.U32.HI R9, R10, 0xd, R45 ;  /* 0x0000000d0a097819 */ /* 0x000fe40000010e2d */
[----:B------:R-:W-:Y:S02]  /*41de0*/  SHF.L.W.U32.HI R10, R102, 0xd, R129 ;  /* 0x0000000d660a7819 */ /* 0x000fe40000010e81 */
[----:B------:R-:W-:Y:S02]  /*41df0*/  IADD3.X R111, PT, PT, R109, R111, R105, P3, P5 ;  /* 0x0000006f6d6f7210 */ /* 0x000fe40001fea469 */
[----:B------:R-:W-:Y:S02]  /*41e00*/  IADD3 R47, P0, PT, R57, R54, RZ ;  /* 0x00000036392f7210 */ /* 0x000fe40007f1e0ff */
[----:B------:R-:W-:-:S02]  /*41e10*/  IADD3.X R58, P3, PT, R9, R58, RZ, P4, !PT ;  /* 0x0000003a093a7210 */ /* 0x000fc4000277e4ff */
[----:B------:R-:W-:Y:S02]  /*41e20*/  IADD3 R177, P4, PT, R10, R177, RZ ;  /* 0x000000b10ab17210 */ /* 0x000fe40007f9e0ff */
[----:B------:R-:W-:Y:S02]  /*41e30*/  SHF.L.W.U32.HI R20, R129, 0xd, R100 ;  /* 0x0000000d81147819 */ /* 0x000fe40000010e64 */
[----:B------:R-:W-:Y:S02]  /*41e40*/  IADD3.X R130, P5, PT, R130, R55, RZ, P0, !PT ;  /* 0x0000003782827210 */ /* 0x000fe400007be4ff */
[----:B------:R-:W-:Y:S02]  /*41e50*/  LEA.HI.X R9, P3, R45, R22, RZ, 0xd, P3 ;  /* 0x000000162d097211 */ /* 0x000fe40001876cff */
[----:B------:R-:W-:Y:S01]  /*41e60*/  LOP3.LUT R59, R106, 0x7ffff, RZ, 0xc0, !PT ;  /* 0x0007ffff6a3b7812 */ /* 0x000fe200078ec0ff */
[----:B------:R-:W-:Y:S01]  /*41e70*/  IMAD.WIDE.U32 R106, R8, 0x13, RZ ;  /* 0x00000013086a7825 */ /* 0x000fe200078e00ff */
[----:B------:R-:W-:-:S02]  /*41e80*/  LOP3.LUT R10, R49, 0x7ffff, RZ, 0xc0, !PT ;  /* 0x0007ffff310a7812 */ /* 0x000fc400078ec0ff */
[----:B------:R-:W-:Y:S01]  /*41e90*/  IADD3.X R124, P0, PT, R20, R11, RZ, P4, !PT ;  /* 0x0000000b147c7210 */ /* 0x000fe2000271e4ff */
[----:B------:R-:W-:Y:S01]  /*41ea0*/  IMAD.WIDE.U32 R54, R59, R8, RZ ;  /* 0x000000083b367225 */ /* 0x000fe200078e00ff */
[----:B------:R-:W-:Y:S02]  /*41eb0*/  IADD3.X R11, P1, P5, R16, R12, R14, P5, P1 ;  /* 0x0000000c100b7210 */ /* 0x000fe40002d2240e */
[----:B------:R-:W-:Y:S01]  /*41ec0*/  LOP3.LUT R179, R124, 0x7ffff, RZ, 0xc0, !PT ;  /* 0x0007ffff7cb37812 */ /* 0x000fe200078ec0ff */
[----:B------:R-:W-:Y:S01]  /*41ed0*/  IMAD.X R12, RZ, RZ, R111, P3 ;  /* 0x000000ffff0c7224 */ /* 0x000fe200018e066f */
[----:B------:R-:W-:Y:S01]  /*41ee0*/  SHF.L.W.U32.HI R22, R58, 0xd, R9 ;  /* 0x0000000d3a167819 */ /* 0x000fe20000010e09 */
[----:B------:R-:W-:Y:S01]  /*41ef0*/  IMAD R45, R10, 0x13, RZ ;  /* 0x000000130a2d7824 */ /* 0x000fe200078e02ff */
[----:B------:R-:W-:Y:S01]  /*41f00*/  IADD3.X R113, PT, PT, R17, R117, R15, P1, P5 ;  /* 0x0000007511717210 */ /* 0x000fe20000fea40f */
[----:B------:R-:W-:Y:S01]  /*41f10*/  IMAD.WIDE.U32 R52, R179, R106, RZ ;  /* 0x0000006ab3347225 */ /* 0x000fe200078e00ff */
[----:B------:R-:W-:-:S02]  /*41f20*/  IADD3 R22, P4, PT, R22, R47, RZ ;  /* 0x0000002f16167210 */ /* 0x000fc40007f9e0ff */
[----:B------:R-:W-:Y:S01]  /*41f30*/  SHF.L.W.U32.HI R9, R9, 0xd, R12 ;  /* 0x0000000d09097819 */ /* 0x000fe20000010e0c */
[----:B------:R-:W-:Y:S01]  /*41f40*/  IMAD.WIDE.U32 R104, P3, R10, R51, R54 ;  /* 0x000000330a687225 */ /* 0x000fe20007860036 */
[----:B------:R-:W-:Y:S02]  /*41f50*/  IADD3 R47, PT, PT, R107, R45, RZ ;  /* 0x0000002d6b2f7210 */ /* 0x000fe40007ffe0ff */
[----:B------:R-:W-:Y:S01]  /*41f60*/  IADD3.X R130, P5, PT, R9, R130, RZ, P4, !PT ;  /* 0x0000008209827210 */ /* 0x000fe200027be4ff */
[----:B------:R-:W-:Y:S01]  /*41f70*/  IMAD.WIDE.U32 R54, R51, R8, RZ ;  /* 0x0000000833367225 */ /* 0x000fe200078e00ff */
[----:B------:R-:W-:Y:S02]  /*41f80*/  LEA.HI.X R9, P0, R100, R101, RZ, 0xd, P0 ;  /* 0x0000006564097211 */ /* 0x000fe40000016cff */
[----:B------:R-:W-:Y:S01]  /*41f90*/  LOP3.LUT R20, R130, 0x7ffff, RZ, 0xc0, !PT ;  /* 0x0007ffff82147812 */ /* 0x000fe200078ec0ff */
[----:B------:R-:W-:Y:S01]  /*41fa0*/  IMAD.WIDE.U32 R14, P1, R47, R177, R52 ;  /* 0x000000b12f0e7225 */ /* 0x000fe20007820034 */
[----:B------:R-:W-:-:S02]  /*41fb0*/  IADD3 R49, P4, PT, R55, R104, RZ ;  /* 0x0000006837317210 */ /* 0x000fc40007f9e0ff */
[----:B------:R-:W-:Y:S01]  /*41fc0*/  LEA.HI.X R55, P5, R12, R11, RZ, 0xd, P5 ;  /* 0x0000000b0c377211 */ /* 0x000fe200028b6cff */
[----:B------:R-:W-:Y:S01]  /*41fd0*/  IMAD.WIDE.U32 R114, R177, R106, RZ ;  /* 0x0000006ab1727225 */ /* 0x000fe200078e00ff */
[----:B------:R-:W-:Y:S02]  /*41fe0*/  LOP3.LUT R12, R58, 0x7ffff, RZ, 0xc0, !PT ;  /* 0x0007ffff3a0c7812 */ /* 0x000fe400078ec0ff */
[----:B------:R-:W-:Y:S01]  /*41ff0*/  LOP3.LUT R11, R102, 0x7ffff, RZ, 0xc0, !PT ;  /* 0x0007ffff660b7812 */ /* 0x000fe200078ec0ff */
[----:B------:R-:W-:Y:S01]  /*42000*/  IMAD.X R123, RZ, RZ, RZ, P1 ;  /* 0x000000ffff7b7224 */ /* 0x000fe200008e06ff */
[----:B------:R-:W-:Y:S01]  /*42010*/  IADD3 R125, P1, PT, R115, R14, RZ ;  /* 0x0000000e737d7210 */ /* 0x000fe20007f3e0ff */
[----:B------:R-:W-:Y:S01]  /*42020*/  IMAD.MOV.U32 R122, RZ, RZ, R15 ;  /* 0x000000ffff7a7224 */ /* 0x000fe200078e000f */
[----:B------:R-:W-:Y:S01]  /*42030*/  MOV R52, R105 ;  /* 0x0000006900347202 */ /* 0x000fe20000000f00 */
[----:B------:R-:W-:Y:S01]  /*42040*/  IMAD.WIDE.U32 R14, R18, 0x13, RZ ;  /* 0x00000013120e7825 */ /* 0x000fe200078e00ff */
[----:B------:R-:W-:-:S02]  /*42050*/  LOP3.LUT R117, R126, 0x7ffff, RZ, 0xc0, !PT ;  /* 0x0007ffff7e757812 */ /* 0x000fc400078ec0ff */
[----:B------:R-:W-:Y:S01]  /*42060*/  LOP3.LUT R137, R50, 0x7ffff, RZ, 0xc0, !PT ;  /* 0x0007ffff32897812 */ /* 0x000fe200078ec0ff */
[----:B------:R-:W-:Y:S01]  /*42070*/  IMAD.WIDE.U32 R16, R22, 0x13, RZ ;  /* 0x0000001316107825 */ /* 0x000fe200078e00ff */
[----:B------:R-:W-:-:S03]  /*42080*/  LOP3.LUT R4, R4, 0x7ffff, RZ, 0xc0, !PT ;  /* 0x0007ffff04047812 */ /* 0x000fc600078ec0ff */
[----:B------:R-:W-:Y:S02]  /*42090*/  IMAD R45, R12, 0x13, RZ ;  /* 0x000000130c2d7824 */ /* 0x000fe400078e02ff */
[----:B------:R-:W-:Y:S02]  /*420a0*/  IMAD R57, R20, 0x13, RZ ;  /* 0x0000001314397824 */ /* 0x000fe400078e02ff */
[----:B------:R-:W-:Y:S01]  /*420b0*/  IMAD.WIDE.U32 R104, R13, R106, RZ ;  /* 0x0000006a0d687225 */ /* 0x000fe200078e00ff */
[----:B------:R-:W-:-:S03]  /*420c0*/  IADD3 R112, PT, PT, R15, R45, RZ ;  /* 0x0000002d0f707210 */ /* 0x000fc60007ffe0ff */
[----:B------:R-:W-:-:S04]  /*420d0*/  IMAD.WIDE.U32 R106, R11, R106, RZ ;  /* 0x0000006a0b6a7225 */ /* 0x000fc800078e00ff */
[----:B------:R-:W-:-:S04]  /*420e0*/  IMAD.WIDE.U32 R108, R11, R14, RZ ;  /* 0x0000000e0b6c7225 */ /* 0x000fc800078e00ff */
[----:B------:R-:W-:-:S04]  /*420f0*/  IMAD.WIDE.U32 R100, R59, R16, RZ ;  /* 0x000000103b647225 */ /* 0x000fc800078e00ff */
[----:B------:R-:W-:Y:S02]  /*42100*/  IMAD.IADD R58, R17, 0x1, R57 ;  /* 0x00000001113a7824 */ /* 0x000fe400078e0239 */
[----:B------:R-:W-:Y:S02]  /*42110*/  IMAD.X R53, RZ, RZ, RZ, P3 ;  /* 0x000000ffff357224 */ /* 0x000fe400018e06ff */
[----:B------:R-:W-:Y:S02]  /*42120*/  IMAD.X R48, RZ, RZ, R48, P0 ;  /* 0x000000ffff307224 */ /* 0x000fe400000e0630 */
[----:B------:R-:W-:-:S04]  /*42130*/  IMAD.WIDE.U32 R106, P3, R47, R13, R106 ;  /* 0x0000000d2f6a7225 */ /* 0x000fc8000786006a */
[----:B------:R-:W-:-:S04]  /*42140*/  IMAD.WIDE.U32 R110, P6, R58, R51, R100 ;  /* 0x000000333a6e7225 */ /* 0x000fc800078c0064 */
[----:B------:R-:W-:Y:S01]  /*42150*/  IMAD.WIDE.U32 R120, P0, R112, R13, R108 ;  /* 0x0000000d70787225 */ /* 0x000fe2000780006c */
[----:B------:R-:W-:-:S03]  /*42160*/  IADD3.X R115, PT, PT, RZ, RZ, RZ, P6, !PT ;  /* 0x000000ffff737210 */ /* 0x000fc600037fe4ff */
[----:B------:R-:W-:-:S04]  /*42170*/  IMAD.WIDE.U32 R118, R13, R14, RZ ;  /* 0x0000000e0d767225 */ /* 0x000fc800078e00ff */
[----:B------:R-:W-:-:S04]  /*42180*/  IMAD.WIDE.U32 R108, R51, R16, RZ ;  /* 0x00000010336c7225 */ /* 0x000fc800078e00ff */
[----:B------:R-:W-:Y:S01]  /*42190*/  IMAD.X R101, RZ, RZ, RZ, P3 ;  /* 0x000000ffff657224 */ /* 0x000fe200018e06ff */
[----:B------:R-:W-:Y:S01]  /*421a0*/  IADD3 R15, P3, PT, R105, R106, RZ ;  /* 0x0000006a690f7210 */ /* 0x000fe20007f7e0ff */
[----:B------:R-:W-:Y:S01]  /*421b0*/  IMAD.WIDE.U32.X R122, R179, R47, R122, P1 ;  /* 0x0000002fb37a7225 */ /* 0x000fe200008e047a */
[----:B------:R-:W-:Y:S02]  /*421c0*/  IADD3 R17, P6, PT, R109, R110, RZ ;  /* 0x0000006e6d117210 */ /* 0x000fe40007fde0ff */
[----:B------:R-:W-:Y:S01]  /*421d0*/  IADD3 R105, P1, PT, R118, R114, RZ ;  /* 0x0000007276697210 */ /* 0x000fe20007f3e0ff */
[----:B------:R-:W-:Y:S01]  /*421e0*/  IMAD.MOV.U32 R114, RZ, RZ, R111 ;  /* 0x000000ffff727224 */ /* 0x000fe200078e006f */
[----:B------:R-:W-:Y:S01]  /*421f0*/  IADD3.X R109, PT, PT, RZ, RZ, RZ, P0, !PT ;  /* 0x000000ffff6d7210 */ /* 0x000fe200007fe4ff */
[----:B------:R-:W-:Y:S01]  /*42200*/  IMAD.MOV.U32 R100, RZ, RZ, R107 ;  /* 0x000000ffff647224 */ /* 0x000fe200078e006b */
[----:B------:R-:W-:Y:S01]  /*42210*/  IADD3 R105, P0, PT, R105, R108, RZ ;  /* 0x0000006c69697210 */ /* 0x000fe20007f1e0ff */
[----:B------:R-:W-:Y:S01]  /*42220*/  IMAD.WIDE.U32.X R106, R59, R58, R114, P6 ;  /* 0x0000003a3b6a7225 */ /* 0x000fe200030e0472 */
[----:B------:R-:W-:-:S02]  /*42230*/  IADD3 R102, P6, PT, R119, R120, RZ ;  /* 0x0000007877667210 */ /* 0x000fc40007fde0ff */
[----:B------:R-:W-:Y:S01]  /*42240*/  SHF.L.W.U32.HI R115, R124, 0xd, R9 ;  /* 0x0000000d7c737819 */ /* 0x000fe20000010e09 */
[----:B------:R-:W-:Y:S01]  /*42250*/  IMAD.MOV.U32 R108, RZ, RZ, R121 ;  /* 0x000000ffff6c7224 */ /* 0x000fe200078e0079 */
[----:B------:R-:W-:Y:S01]  /*42260*/  IADD3.X R102, P1, PT, R102, R125, RZ, P1, !PT ;  /* 0x0000007d66667210 */ /* 0x000fe20000f3e4ff */
[----:B------:R-:W-:Y:S01]  /*42270*/  IMAD.WIDE.U32 R118, R177, R14, RZ ;  /* 0x0000000eb1767225 */ /* 0x000fe200078e00ff */
[----:B------:R-:W-:Y:S02]  /*42280*/  SHF.L.W.U32.HI R9, R9, 0xd, R48 ;  /* 0x0000000d09097819 */ /* 0x000fe40000010e30 */
[----:B------:R-:W-:Y:S01]  /*42290*/  IADD3.X R102, P0, PT, R102, R17, RZ, P0, !PT ;  /* 0x0000001166667210 */ /* 0x000fe2000071e4ff */
[----:B------:R-:W-:-:S04]  /*422a0*/  IMAD.WIDE.U32.X R108, R11, R112, R108, P6 ;  /* 0x000000700b6c7225 */ /* 0x000fc800030e046c */
[----:B------:R-:W-:Y:S01]  /*422b0*/  IMAD.WIDE.U32 R110, R13, R16, RZ ;  /* 0x000000100d6e7225 */ /* 0x000fe200078e00ff */
[----:B------:R-:W-:-:S03]  /*422c0*/  IADD3.X R45, P0, P1, R106, R122, R108, P0, P1 ;  /* 0x0000007a6a2d7210 */ /* 0x000fc6000010246c */
[----:B------:R-:W-:Y:S01]  /*422d0*/  IMAD.WIDE.U32 R114, R115, 0x13, R116 ;  /* 0x0000001373727825 */ /* 0x000fe200078e0074 */
[----:B------:R-:W-:Y:S02]  /*422e0*/  IADD3.X R57, PT, PT, R107, R123, R109, P0, P1 ;  /* 0x0000007b6b397210 */ /* 0x000fe400007e246d */
[----:B------:R-:W-:Y:S01]  /*422f0*/  IADD3 R17, P0, PT, R110, R118, RZ ;  /* 0x000000766e117210 */ /* 0x000fe20007f1e0ff */
[----:B------:R-:W-:Y:S02]  /*42300*/  IMAD R9, R9, 0x13, RZ ;  /* 0x0000001309097824 */ /* 0x000fe400078e02ff */
[----:B------:R-:W-:-:S04]  /*42310*/  IMAD.WIDE.U32 R120, R179, R14, RZ ;  /* 0x0000000eb3787225 */ /* 0x000fc800078e00ff */
[----:B------:R-:W-:-:S04]  /*42320*/  IMAD.WIDE.U32 R116, R11, R16, RZ ;  /* 0x000000100b747225 */ /* 0x000fc800078e00ff */
[----:B------:R-:W-:Y:S02]  /*42330*/  IMAD.IADD R118, R115, 0x1, R9 ;  /* 0x0000000173767824 */ /* 0x000fe400078e0209 */
[----:B------:R-:W-:-:S03]  /*42340*/  IMAD.WIDE.U32 R124, P6, R112, R177, R120 ;  /* 0x000000b1707c7225 */ /* 0x000fc600078c0078 */
[----:B------:R-:W-:Y:S01]  /*42350*/  LOP3.LUT R9, R118, 0x7ffff, RZ, 0xc0, !PT ;  /* 0x0007ffff76097812 */ /* 0x000fe200078ec0ff */
[----:B------:R-:W-:Y:S01]  /*42360*/  IMAD.WIDE.U32 R120, P1, R58, R13, R116 ;  /* 0x0000000d3a787225 */ /* 0x000fe20007820074 */
[----:B------:R-:W-:-:S03]  /*42370*/  IADD3.X R127, PT, PT, RZ, RZ, RZ, P6, !PT ;  /* 0x000000ffff7f7210 */ /* 0x000fc600037fe4ff */
[----:B------:R-:W-:-:S04]  /*42380*/  IMAD.WIDE.U32 R108, R10, R114, RZ ;  /* 0x000000720a6c7225 */ /* 0x000fc800078e00ff */
[----:B------:R-:W-:Y:S01]  /*42390*/  IMAD.WIDE.U32.X R100, R11, R47, R100, P3 ;  /* 0x0000002f0b647225 */ /* 0x000fe200018e0464 */
[----:B------:R-:W-:-:S03]  /*423a0*/  IADD3 R47, P3, PT, R119, R124, RZ ;  /* 0x0000007c772f7210 */ /* 0x000fc60007f7e0ff */
[----:B------:R-:W-:Y:S01]  /*423b0*/  IMAD.X R48, RZ, RZ, R113, P5 ;  /* 0x000000ffff307224 */ /* 0x000fe200028e0671 */
[----:B------:R-:W-:Y:S01]  /*423c0*/  IADD3 R110, P5, PT, R111, R120, RZ ;  /* 0x000000786f6e7210 */ /* 0x000fe20007fbe0ff */
[----:B------:R-:W-:-:S03]  /*423d0*/  IMAD.WIDE.U32 R106, R8, R114, RZ ;  /* 0x00000072086a7225 */ /* 0x000fc600078e00ff */
[----:B------:R-:W-:Y:S01]  /*423e0*/  IADD3.X R47, P0, PT, R47, R110, RZ, P0, !PT ;  /* 0x0000006e2f2f7210 */ /* 0x000fe2000071e4ff */
[----:B------:R-:W-:Y:S01]  /*423f0*/  IMAD.WIDE.U32 R116, P6, R8, R9, R108 ;  /* 0x0000000908747225 */ /* 0x000fe200078c006c */
[----:B------:R-:W-:-:S03]  /*42400*/  SHF.L.W.U32.HI R48, R55, 0xd, R48 ;  /* 0x0000000d37307819 */ /* 0x000fc60000010e30 */
[----:B------:R-:W-:Y:S01]  /*42410*/  IMAD.MOV.U32 R126, RZ, RZ, R125 ;  /* 0x000000ffff7e7224 */ /* 0x000fe200078e007d */
[----:B------:R-:W-:Y:S01]  /*42420*/  IADD3.X R125, PT, PT, RZ, RZ, RZ, P1, !PT ;  /* 0x000000ffff7d7210 */ /* 0x000fe20000ffe4ff */
[----:B------:R-:W-:Y:S01]  /*42430*/  IMAD.X R123, RZ, RZ, RZ, P6 ;  /* 0x000000ffff7b7224 */ /* 0x000fe200030e06ff */
[----:B------:R-:W-:Y:S01]  /*42440*/  IADD3 R110, P1, PT, R17, R106, RZ ;  /* 0x0000006a116e7210 */ /* 0x000fe20007f3e0ff */
[----:B------:R-:W-:Y:S01]  /*42450*/  IMAD.MOV.U32 R124, RZ, RZ, R121 ;  /* 0x000000ffff7c7224 */ /* 0x000fe200078e0079 */
[----:B------:R-:W-:Y:S01]  /*42460*/  IADD3 R106, P6, PT, R107, R116, RZ ;  /* 0x000000746b6a7210 */ /* 0x000fe20007fde0ff */
[----:B------:R-:W-:Y:S01]  /*42470*/  IMAD.WIDE.U32.X R126, R179, R112, R126, P3 ;  /* 0x00000070b37e7225 */ /* 0x000fe200018e047e */
[----:B------:R-:W-:Y:S02]  /*42480*/  MOV R122, R117 ;  /* 0x00000075007a7202 */ /* 0x000fe40000000f00 */
[----:B------:R-:W-:Y:S01]  /*42490*/  IADD3.X R106, P1, PT, R47, R106, RZ, P1, !PT ;  /* 0x0000006a2f6a7210 */ /* 0x000fe20000f3e4ff */
[----:B------:R-:W-:Y:S01]  /*424a0*/  IMAD.WIDE.U32.X R124, R11, R58, R124, P5 ;  /* 0x0000003a0b7c7225 */ /* 0x000fe200028e047c */
[----:B------:R-:W-:-:S02]  /*424b0*/  LOP3.LUT R47, R56, 0x7ffff, RZ, 0xc0, !PT ;  /* 0x0007ffff382f7812 */ /* 0x000fc400078ec0ff */
[----:B------:R-:W-:Y:S01]  /*424c0*/  SHF.L.W.U32.HI R117, R130, 0xd, R55 ;  /* 0x0000000d82757819 */ /* 0x000fe20000010e37 */
[----:B------:R-:W-:-:S04]  /*424d0*/  IMAD.WIDE.U32.X R122, R10, R9, R122, P6 ;  /* 0x000000090a7a7225 */ /* 0x000fc800030e047a */
[----:B------:R-:W-:Y:S01]  /*424e0*/  IMAD.WIDE.U32 R130, R179, R16, RZ ;  /* 0x00000010b3827225 */ /* 0x000fe200078e00ff */
[----:B------:R-:W-:-:S03]  /*424f0*/  IADD3.X R17, P0, P1, R122, R124, R126, P1, P0 ;  /* 0x0000007c7a117210 */ /* 0x000fc6000090047e */
[----:B------:R-:W-:Y:S01]  /*42500*/  IMAD.WIDE.U32 R116, R117, 0x13, R46 ;  /* 0x0000001375747825 */ /* 0x000fe200078e002e */
[----:B------:R-:W-:Y:S02]  /*42510*/  IADD3.X R47, PT, PT, R123, R125, R127, P0, P1 ;  /* 0x0000007d7b2f7210 */ /* 0x000fe400007e247f */
[----:B------:R-:W-:Y:S01]  /*42520*/  LOP3.LUT R46, R21, 0x7ffff, RZ, 0xc0, !PT ;  /* 0x0007ffff152e7812 */ /* 0x000fe200078ec0ff */
[----:B------:R-:W-:Y:S01]  /*42530*/  IMAD R55, R48, 0x13, RZ ;  /* 0x0000001330377824 */ /* 0x000fe200078e02ff */
[----:B------:R-:W-:Y:S01]  /*42540*/  LOP3.LUT R21, R128, 0x7ffff, RZ, 0xc0, !PT ;  /* 0x0007ffff80157812 */ /* 0x000fe200078ec0ff */
[----:B------:R-:W-:-:S04]  /*42550*/  IMAD.WIDE.U32 R122, R12, R114, RZ ;  /* 0x000000720c7a7225 */ /* 0x000fc800078e00ff */
[----:B------:R-:W-:Y:S02]  /*42560*/  IMAD.IADD R48, R117, 0x1, R55 ;  /* 0x0000000175307824 */ /* 0x000fe400078e0237 */
[----:B------:R-:W-:-:S04]  /*42570*/  IMAD.WIDE.U32 R108, R51, R14, RZ ;  /* 0x0000000e336c7225 */ /* 0x000fc800078e00ff */
[----:B------:R-:W-:Y:S01]  /*42580*/  IMAD.WIDE.U32 R134, P0, R58, R177, R130 ;  /* 0x000000b13a867225 */ /* 0x000fe20007800082 */
[----:B------:R-:W-:-:S03]  /*42590*/  IADD3 R129, P3, PT, R108, R104, RZ ;  /* 0x000000686c817210 */ /* 0x000fc60007f7e0ff */
[----:B------:R-:W-:Y:S01]  /*425a0*/  IMAD.WIDE.U32 R120, R59, R14, RZ ;  /* 0x0000000e3b787225 */ /* 0x000fe200078e00ff */
[----:B------:R-:W-:Y:S02]  /*425b0*/  LOP3.LUT R14, R48, 0x7ffff, RZ, 0xc0, !PT ;  /* 0x0007ffff300e7812 */ /* 0x000fe400078ec0ff */
[----:B------:R-:W-:Y:S01]  /*425c0*/  MOV R138, R135 ;  /* 0x00000087008a7202 */ /* 0x000fe20000000f00 */
[----:B------:R-:W-:-:S04]  /*425d0*/  IMAD.WIDE.U32 R130, R177, R16, RZ ;  /* 0x00000010b1827225 */ /* 0x000fc800078e00ff */
[----:B------:R-:W-:-:S04]  /*425e0*/  IMAD.WIDE.U32 R132, R11, R116, RZ ;  /* 0x000000740b847225 */ /* 0x000fc800078e00ff */
[----:B------:R-:W-:-:S04]  /*425f0*/  IMAD.WIDE.U32 R126, P6, R18, R9, R122 ;  /* 0x00000009127e7225 */ /* 0x000fc800078c007a */
[----:B------:R-:W-:Y:S01]  /*42600*/  IMAD.X R139, RZ, RZ, RZ, P0 ;  /* 0x000000ffff8b7224 */ /* 0x000fe200000e06ff */
[----:B------:R-:W-:Y:S01]  /*42610*/  IADD3 R104, P0, PT, R131, R134, RZ ;  /* 0x0000008683687210 */ /* 0x000fe20007f1e0ff */
        /* <DEDUP_REMOVED lines=14> */
[----:B------:R-:W-:Y:S01]  /*42700*/  IADD3.X R104, P5, PT, R104, R55, RZ, P5, !PT ;  /* 0x0000003768687210 */ /* 0x000fe20002fbe4ff */
[----:B------:R-:W-:Y:S02]  /*42710*/  IMAD.MOV.U32 R126, RZ, RZ, R135 ;  /* 0x000000ffff7e7224 */ /* 0x000fe400078e0087 */
[----:B------:R-:W-:Y:S01]  /*42720*/  IMAD.WIDE.U32.X R124, R12, R9, R130, P1 ;  /* 0x000000090c7c7225 */ /* 0x000fe200008e0482 */
[----:B------:R-:W-:-:S02]  /*42730*/  IADD3.X R104, P0, PT, R104, R111, RZ, P0, !PT ;  /* 0x0000006f68687210 */ /* 0x000fc4000071e4ff */
[----:B------:R-:W-:Y:S01]  /*42740*/  IADD3 R108, P1, PT, R109, R120, RZ ;  /* 0x000000786d6c7210 */ /* 0x000fe20007f3e0ff */
[----:B------:R-:W-:-:S04]  /*42750*/  IMAD.WIDE.U32.X R126, R11, R14, R126, P6 ;  /* 0x0000000e0b7e7225 */ /* 0x000fc800030e047e */
[----:B------:R-:W-:Y:S01]  /*42760*/  IMAD.WIDE.U32 R130, R22, R114, RZ ;  /* 0x0000007216827225 */ /* 0x000fe200078e00ff */
[----:B------:R-:W-:Y:S02]  /*42770*/  IADD3.X R56, P5, P6, R126, R124, R138, P0, P5 ;  /* 0x0000007c7e387210 */ /* 0x000fe400006aa48a */
[----:B------:R-:W-:Y:S01]  /*42780*/  IADD3.X R55, P0, PT, R15, R108, RZ, P3, !PT ;  /* 0x0000006c0f377210 */ /* 0x000fe20001f1e4ff */
[----:B------:R-:W-:Y:S01]  /*42790*/  IMAD.WIDE.U32 R120, R20, R114, RZ ;  /* 0x0000007214787225 */ /* 0x000fe200078e00ff */
[----:B------:R-:W-:-:S03]  /*427a0*/  LEA.HI R48, P3, R48, R19, RZ, 0xd ;  /* 0x0000001330307211 */ /* 0x000fc600078768ff */
[----:B------:R-:W-:Y:S01]  /*427b0*/  IMAD.WIDE.U32.X R108, R59, R112, R122, P1 ;  /* 0x000000703b6c7225 */ /* 0x000fe200008e047a */
[----:B------:R-:W-:Y:S02]  /*427c0*/  IADD3 R111, P1, PT, R130, R54, RZ ;  /* 0x00000036826f7210 */ /* 0x000fe40007f3e0ff */
[----:B------:R-:W-:Y:S01]  /*427d0*/  IADD3.X R54, PT, PT, R127, R125, R139, P5, P6 ;  /* 0x0000007d7f367210 */ /* 0x000fe20002fec48b */
[----:B------:R-:W-:-:S04]  /*427e0*/  IMAD.WIDE.U32 R122, P5, R22, R9, R120 ;  /* 0x00000009167a7225 */ /* 0x000fc800078a0078 */
[----:B------:R-:W-:Y:S01]  /*427f0*/  IMAD.WIDE.U32 R120, R9, R116, RZ ;  /* 0x0000007409787225 */ /* 0x000fe200078e00ff */
[----:B------:R-:W-:-:S03]  /*42800*/  MOV R124, R123 ;  /* 0x0000007b007c7202 */ /* 0x000fc60000000f00 */
        /* <DEDUP_REMOVED lines=8> */
[----:B------:R-:W-:Y:S02]  /*42890*/  IMAD.X R123, RZ, RZ, RZ, P6 ;  /* 0x000000ffff7b7224 */ /* 0x000fe400030e06ff */
[----:B------:R-:W-:Y:S02]  /*428a0*/  IMAD.MOV.U32 R122, RZ, RZ, R121 ;  /* 0x000000ffff7a7224 */ /* 0x000fe400078e0079 */
[----:B------:R-:W-:-:S04]  /*428b0*/  IMAD.WIDE.U32 R132, P6, R14, R177, R132 ;  /* 0x000000b10e847225 */ /* 0x000fc800078c0084 */
[----:B------:R-:W-:Y:S01]  /*428c0*/  IMAD.X R46, RZ, RZ, R46, P3 ;  /* 0x000000ffff2e7224 */ /* 0x000fe200018e062e */
[----:B------:R-:W-:Y:S01]  /*428d0*/  IADD3 R129, P3, PT, R129, R112, RZ ;  /* 0x0000007081817210 */ /* 0x000fe20007f7e0ff */
[----:B------:R-:W-:Y:S01]  /*428e0*/  IMAD.WIDE.U32 R126, R177, R116, RZ ;  /* 0x00000074b17e7225 */ /* 0x000fe200078e00ff */
[----:B------:R-:W-:Y:S02]  /*428f0*/  IADD3.X R119, PT, PT, RZ, RZ, RZ, P6, !PT ;  /* 0x000000ffff777210 */ /* 0x000fe400037fe4ff */
[----:B------:R-:W-:Y:S01]  /*42900*/  IADD3.X R128, P3, PT, R55, R120, RZ, P3, !PT ;  /* 0x0000007837807210 */ /* 0x000fe20001f7e4ff */
[----:B------:R-:W-:Y:S01]  /*42910*/  IMAD.WIDE.U32.X R112, R14, R9, R122, P5 ;  /* 0x000000090e707225 */ /* 0x000fe200028e047a */
[----:B------:R-:W-:Y:S02]  /*42920*/  LEA.HI R15, P5, R118, R145, RZ, 0xd ;  /* 0x00000091760f7211 */ /* 0x000fe400078b68ff */
[----:B------:R-:W-:Y:S01]  /*42930*/  IADD3 R122, P6, PT, R127, R132, RZ ;  /* 0x000000847f7a7210 */ /* 0x000fe20007fde0ff */
[----:B------:R-:W-:Y:S01]  /*42940*/  IMAD.WIDE.U32.X R52, R59, R10, R52, P4 ;  /* 0x0000000a3b347225 */ /* 0x000fe200020e0434 */
[----:B------:R-:W-:-:S02]  /*42950*/  IADD3 R111, P4, PT, R111, R126, RZ ;  /* 0x0000007e6f6f7210 */ /* 0x000fc40007f9e0ff */
[----:B------:R-:W-:Y:S01]  /*42960*/  IADD3.X R115, P0, P3, R112, R108, R100, P3, P0 ;  /* 0x0000006c70737210 */ /* 0x000fe20001b00464 */
[----:B------:R-:W-:Y:S01]  /*42970*/  IMAD.MOV.U32 R118, RZ, RZ, R133 ;  /* 0x000000ffff767224 */ /* 0x000fe200078e0085 */
[----:B------:R-:W-:Y:S01]  /*42980*/  IADD3.X R19, P4, PT, R19, R122, RZ, P4, !PT ;  /* 0x0000007a13137210 */ /* 0x000fe2000279e4ff */
[----:B------:R-:W-:Y:S01]  /*42990*/  IMAD.X R55, RZ, RZ, R21, P5 ;  /* 0x000000ffff377224 */ /* 0x000fe200028e0615 */
[----:B------:R-:W-:Y:S01]  /*429a0*/  IADD3.X R117, PT, PT, R113, R109, R101, P0, P3 ;  /* 0x0000006d71757210 */ /* 0x000fe200007e6465 */
        /* <DEDUP_REMOVED lines=8> */
[C---:B------:R-:W-:Y:S01]  /*42a30*/  IMAD.WIDE.U32 R118, P1, R48.reuse, R9, R118 ;  /* 0x0000000930767225 */ /* 0x040fe20007820076 */
[----:B------:R-:W-:Y:S02]  /*42a40*/  IADD3 R21, P4, PT, R123, R108, RZ ;  /* 0x0000006c7b157210 */ /* 0x000fe40007f9e0ff */
[----:B------:R-:W-:Y:S01]  /*42a50*/  MOV R122, R109 ;  /* 0x0000006d007a7202 */ /* 0x000fe20000000f00 */
[----:B------:R-:W-:Y:S01]  /*42a60*/  IMAD.WIDE.U32 R100, R48, R114, RZ ;  /* 0x0000007230647225 */ /* 0x000fe200078e00ff */
[----:B------:R-:W-:Y:S02]  /*42a70*/  IADD3.X R121, PT, PT, RZ, RZ, RZ, P1, !PT ;  /* 0x000000ffff797210 */ /* 0x000fe40000ffe4ff */
[----:B------:R-:W-:Y:S01]  /*42a80*/  IADD3.X R102, P3, PT, R102, R21, RZ, P3, !PT ;  /* 0x0000001566667210 */ /* 0x000fe20001f7e4ff */
[----:B------:R-:W-:Y:S01]  /*42a90*/  IMAD.WIDE.U32 R112, R59, R116, RZ ;  /* 0x000000743b707225 */ /* 0x000fe200078e00ff */
[----:B------:R-:W-:Y:S02]  /*42aa0*/  IADD3 R105, P0, PT, R101, R118, RZ ;  /* 0x0000007665697210 */ /* 0x000fe40007f1e0ff */
[----:B------:R-:W-:Y:S01]  /*42ab0*/  IADD3 R49, P1, PT, R49, R100, RZ ;  /* 0x0000006431317210 */ /* 0x000fe20007f3e0ff */
[----:B------:R-:W-:-:S02]  /*42ac0*/  IMAD.MOV.U32 R120, RZ, RZ, R119 ;  /* 0x000000ffff787224 */ /* 0x000fc400078e0077 */
[----:B------:R-:W-:Y:S01]  /*42ad0*/  IMAD.X R123, RZ, RZ, RZ, P5 ;  /* 0x000000ffff7b7224 */ /* 0x000fe200028e06ff */
[----:B------:R-:W-:Y:S01]  /*42ae0*/  IADD3.X R102, P1, PT, R102, R105, RZ, P1, !PT ;  /* 0x0000006966667210 */ /* 0x000fe20000f3e4ff */
[----:B------:R-:W-:-:S04]  /*42af0*/  IMAD.WIDE.U32 R100, R51, R116, RZ ;  /* 0x0000007433647225 */ /* 0x000fc800078e00ff */
[----:B------:R-:W-:Y:S01]  /*42b00*/  IMAD.WIDE.U32.X R120, R46, R9, R120, P0 ;  /* 0x000000092e787225 */ /* 0x000fe200000e0478 */
[----:B------:R-:W-:-:S03]  /*42b10*/  IADD3 R21, P0, PT, R110, R100, RZ ;  /* 0x000000646e157210 */ /* 0x000fc60007f1e0ff */
[----:B------:R-:W-:-:S04]  /*42b20*/  IMAD.WIDE.U32.X R122, R14, R55, R122, P4 ;  /* 0x000000370e7a7225 */ /* 0x000fc800020e047a */
[----:B------:R-:W-:Y:S01]  /*42b30*/  IMAD.WIDE.U32 R124, P6, R14, R51, R112 ;  /* 0x000000330e7c7225 */ /* 0x000fe200078c0070 */
[----:B------:R-:W-:-:S03]  /*42b40*/  IADD3.X R105, P1, P3, R120, R45, R122, P1, P3 ;  /* 0x0000002d78697210 */ /* 0x000fc60000b2647a */
[----:B------:R-:W-:Y:S01]  /*42b50*/  IMAD.WIDE.U32 R118, R55, R16, RZ ;  /* 0x0000001037767225 */ /* 0x000fe200078e00ff */
[----:B------:R-:W-:Y:S02]  /*42b60*/  IADD3.X R110, PT, PT, R121, R57, R123, P1, P3 ;  /* 0x00000039796e7210 */ /* 0x000fe40000fe647b */
[----:B------:R-:W-:Y:S01]  /*42b70*/  IADD3 R131, P5, PT, R101, R124, RZ ;  /* 0x0000007c65837210 */ /* 0x000fe20007fbe0ff */
[----:B------:R-:W-:-:S03]  /*42b80*/  IMAD.WIDE.U32 R108, R48, 0x13, RZ ;  /* 0x00000013306c7825 */ /* 0x000fc600078e00ff */
[----:B------:R-:W-:Y:S01]  /*42b90*/  IADD3.X R106, P0, PT, R106, R131, RZ, P0, !PT ;  /* 0x000000836a6a7210 */ /* 0x000fe2000071e4ff */
[----:B------:R-:W-:Y:S02]  /*42ba0*/  IMAD.MOV.U32 R100, RZ, RZ, R125 ;  /* 0x000000ffff647224 */ /* 0x000fe400078e007d */
[----:B------:R-:W-:Y:S02]  /*42bb0*/  IMAD R125, R46, 0x13, RZ ;  /* 0x000000132e7d7824 */ /* 0x000fe400078e02ff */
[----:B------:R-:W-:-:S03]  /*42bc0*/  IMAD.WIDE.U32 R112, R15, R16, RZ ;  /* 0x000000100f707225 */ /* 0x000fc600078e00ff */
[----:B------:R-:W-:Y:S01]  /*42bd0*/  IADD3 R57, PT, PT, R109, R125, RZ ;  /* 0x0000007d6d397210 */ /* 0x000fe20007ffe0ff */
[----:B------:R-:W-:Y:S01]  /*42be0*/  IMAD.WIDE.U32 R118, P4, R58, R15, R118 ;  /* 0x0000000f3a767225 */ /* 0x000fe20007880076 */
[----:B------:R-:W-:-:S03]  /*42bf0*/  IADD3 R45, P3, PT, R129, R112, RZ ;  /* 0x00000070812d7210 */ /* 0x000fc60007f7e0ff */
[----:B------:R-:W-:Y:S01]  /*42c00*/  IMAD.WIDE.U32 R120, R179, R108, RZ ;  /* 0x0000006cb3787225 */ /* 0x000fe200078e00ff */
[----:B------:R-:W-:-:S03]  /*42c10*/  IADD3 R127, P1, PT, R113, R118, RZ ;  /* 0x00000076717f7210 */ /* 0x000fc60007f3e0ff */
[----:B------:R-:W-:Y:S02]  /*42c20*/  IMAD.X R109, RZ, RZ, RZ, P4 ;  /* 0x000000ffff6d7224 */ /* 0x000fe400020e06ff */
[----:B------:R-:W-:-:S04]  /*42c30*/  IMAD.WIDE.U32 R112, R177, R108, RZ ;  /* 0x0000006cb1707225 */ /* 0x000fc800078e00ff */
[----:B------:R-:W-:-:S04]  /*42c40*/  IMAD.WIDE.U32 R120, P4, R57, R177, R120 ;  /* 0x000000b139787225 */ /* 0x000fc80007880078 */
[----:B------:R-:W-:-:S04]  /*42c50*/  IMAD.WIDE.U32 R122, R55, R48, RZ ;  /* 0x00000030377a7225 */ /* 0x000fc800078e00ff */
[----:B------:R-:W-:Y:S01]  /*42c60*/  IMAD.MOV.U32 R108, RZ, RZ, R119 ;  /* 0x000000ffff6c7224 */ /* 0x000fe200078e0077 */
[----:B------:R-:W-:Y:S01]  /*42c70*/  IADD3.X R119, PT, PT, RZ, RZ, RZ, P4, !PT ;  /* 0x000000ffff777210 */ /* 0x000fe200027fe4ff */
[----:B------:R-:W-:Y:S02]  /*42c80*/  IMAD.X R101, RZ, RZ, RZ, P6 ;  /* 0x000000ffff657224 */ /* 0x000fe400030e06ff */
[----:B------:R-:W-:Y:S01]  /*42c90*/  IMAD.WIDE.U32.X R108, R58, R55, R108, P1 ;  /* 0x000000373a6c7225 */ /* 0x000fe200008e046c */
[----:B------:R-:W-:Y:S02]  /*42ca0*/  IADD3 R58, P4, PT, R113, R120, RZ ;  /* 0x00000078713a7210 */ /* 0x000fe40007f9e0ff */
[----:B------:R-:W-:Y:S01]  /*42cb0*/  IADD3 R16, P1, PT, R45, R112, RZ ;  /* 0x000000702d107210 */ /* 0x000fe20007f3e0ff */
[----:B------:R-:W-:Y:S01]  /*42cc0*/  IMAD.WIDE.U32 R124, P6, R46, R15, R122 ;  /* 0x0000000f2e7c7225 */ /* 0x000fe200078c007a */
[----:B------:R-:W-:-:S03]  /*42cd0*/  IADD3.X R45, P3, PT, R128, R127, RZ, P3, !PT ;  /* 0x0000007f802d7210 */ /* 0x000fc60001f7e4ff */
[----:B------:R-:W-:Y:S02]  /*42ce0*/  IMAD.MOV.U32 R118, RZ, RZ, R121 ;  /* 0x000000ffff767224 */ /* 0x000fe400078e0079 */
[----:B------:R-:W-:-:S04]  /*42cf0*/  IMAD.WIDE.U32 R122, R15, R48, RZ ;  /* 0x000000300f7a7225 */ /* 0x000fc800078e00ff */
[----:B------:R-:W-:Y:S01]  /*42d00*/  IMAD.WIDE.U32.X R112, R179, R57, R118, P4 ;  /* 0x00000039b3707225 */ /* 0x000fe200020e0476 */
[----:B------:R-:W-:Y:S02]  /*42d10*/  IADD3 R128, P4, PT, R21, R122, RZ ;  /* 0x0000007a15807210 */ /* 0x000fe40007f9e0ff */
[----:B------:R-:W-:Y:S01]  /*42d20*/  MOV R118, R125 ;  /* 0x0000007d00767202 */ /* 0x000fe20000000f00 */
[----:B------:R-:W-:Y:S01]  /*42d30*/  IMAD.X R119, RZ, RZ, RZ, P6 ;  /* 0x000000ffff777224 */ /* 0x000fe200030e06ff */
[----:B------:R-:W-:Y:S01]  /*42d40*/  IADD3 R57, P6, PT, R123, R124, RZ ;  /* 0x0000007c7b397210 */ /* 0x000fe20007fde0ff */
[----:B------:R-:W-:Y:S01]  /*42d50*/  IMAD.WIDE.U32.X R120, R59, R14, R100, P5 ;  /* 0x0000000e3b787225 */ /* 0x000fe200028e0464 */
[----:B------:R-:W-:Y:S02]  /*42d60*/  IADD3.X R21, P1, PT, R45, R58, RZ, P1, !PT ;  /* 0x0000003a2d157210 */ /* 0x000fe40000f3e4ff */
[----:B------:R-:W-:Y:S01]  /*42d70*/  IADD3.X R130, P4, PT, R106, R57, RZ, P4, !PT ;  /* 0x000000396a827210 */ /* 0x000fe2000279e4ff */
[----:B------:R-:W-:Y:S01]  /*42d80*/  IMAD.WIDE.U32 R126, R10, R15, RZ ;  /* 0x0000000f0a7e7225 */ /* 0x000fe200078e00ff */
[----:B------:R-:W-:-:S03]  /*42d90*/  IADD3.X R112, P1, P3, R112, R115, R108, P1, P3 ;  /* 0x0000007370707210 */ /* 0x000fc60000b2646c */
[----:B------:R-:W-:Y:S01]  /*42da0*/  IMAD.WIDE.U32.X R100, R46, R55, R118, P6 ;  /* 0x000000372e647225 */ /* 0x000fe200030e0476 */
[----:B------:R-:W-:Y:S02]  /*42db0*/  IADD3.X R124, PT, PT, R113, R117, R109, P1, P3 ;  /* 0x00000075717c7210 */ /* 0x000fe40000fe646d */
[----:B------:R-:W-:Y:S01]  /*42dc0*/  SHF.L.W.U32.HI R58, R21, 0xd, R112 ;  /* 0x0000000d153a7819 */ /* 0x000fe20000010e70 */
[----:B------:R-:W-:Y:S01]  /*42dd0*/  IMAD.WIDE.U32 R122, R8, R15, RZ ;  /* 0x0000000f087a7225 */ /* 0x000fe200078e00ff */
[----:B------:R-:W-:-:S03]  /*42de0*/  IADD3.X R117, P0, P1, R100, R17, R120, P4, P0 ;  /* 0x0000001164757210 */ /* 0x000fc60002100478 */
[----:B------:R-:W-:Y:S01]  /*42df0*/  IMAD.WIDE.U32 R126, P5, R8, R55, R126 ;  /* 0x00000037087e7225 */ /* 0x000fe200078a007e */
[----:B------:R-:W-:Y:S02]  /*42e00*/  IADD3.X R57, PT, PT, R101, R47, R121, P0, P1 ;  /* 0x0000002f65397210 */ /* 0x000fe400007e2479 */
[----:B------:R-:W-:Y:S01]  /*42e10*/  IADD3 R45, P3, PT, R107, R122, RZ ;  /* 0x0000007a6b2d7210 */ /* 0x000fe20007f7e0ff */
[----:B------:R-:W-:Y:S01]  /*42e20*/  IMAD.WIDE.U32 R106, R59, R48, RZ ;  /* 0x000000303b6a7225 */ /* 0x000fe200078e00ff */
[----:B------:R-:W-:Y:S02]  /*42e30*/  IADD3 R58, P0, PT, R58, R49, RZ ;  /* 0x000000313a3a7210 */ /* 0x000fe40007f1e0ff */
[----:B------:R-:W-:Y:S01]  /*42e40*/  IADD3 R115, P4, PT, R123, R126, RZ ;  /* 0x0000007e7b737210 */ /* 0x000fe20007f9e0ff */
[----:B------:R-:W-:Y:S01]  /*42e50*/  IMAD.WIDE.U32 R122, R11, R48, RZ ;  /* 0x000000300b7a7225 */ /* 0x000fe200078e00ff */
[----:B------:R-:W-:Y:S02]  /*42e60*/  SHF.L.W.U32.HI R49, R112, 0xd, R124 ;  /* 0x0000000d70317819 */ /* 0x000fe40000010e7c */
[----:B------:R-:W-:Y:S01]  /*42e70*/  IADD3.X R115, P3, PT, R104, R115, RZ, P3, !PT ;  /* 0x0000007368737210 */ /* 0x000fe20001f7e4ff */
[----:B------:R-:W-:Y:S01]  /*42e80*/  IMAD.WIDE.U32 R112, R12, R15, RZ ;  /* 0x0000000f0c707225 */ /* 0x000fe200078e00ff */
[----:B------:R-:W-:-:S03]  /*42e90*/  IADD3.X R49, P0, PT, R49, R102, RZ, P0, !PT ;  /* 0x0000006631317210 */ /* 0x000fc6000071e4ff */
[----:B------:R-:W-:Y:S01]  /*42ea0*/  IMAD.X R109, RZ, RZ, RZ, P5 ;  /* 0x000000ffff6d7224 */ /* 0x000fe200028e06ff */
[----:B------:R-:W-:Y:S01]  /*42eb0*/  LEA.HI.X R124, P0, R124, R105, RZ, 0xd, P0 ;  /* 0x000000697c7c7211 */ /* 0x000fe20000016cff */
[----:B------:R-:W-:-:S03]  /*42ec0*/  IMAD.WIDE.U32 R106, P1, R46, R51, R106 ;  /* 0x000000332e6a7225 */ /* 0x000fc6000782006a */
[----:B------:R-:W-:Y:S01]  /*42ed0*/  SHF.L.W.U32.HI R17, R49, 0xd, R124 ;  /* 0x0000000d31117819 */ /* 0x000fe20000010e7c */
[----:B------:R-:W-:-:S04]  /*42ee0*/  IMAD.WIDE.U32 R100, R51, R48, RZ ;  /* 0x0000003033647225 */ /* 0x000fc800078e00ff */
[----:B------:R-:W-:-:S04]  /*42ef0*/  IMAD.WIDE.U32 R118, R18, R15, RZ ;  /* 0x0000000f12767225 */ /* 0x000fc800078e00ff */
[----:B------:R-:W-:Y:S01]  /*42f00*/  IMAD.WIDE.U32 R120, P5, R18, R55, R112 ;  /* 0x0000003712787225 */ /* 0x000fe200078a0070 */
[----:B------:R-:W-:Y:S02]  /*42f10*/  IADD3.X R113, PT, PT, RZ, RZ, RZ, P1, !PT ;  /* 0x000000ffff717210 */ /* 0x000fe40000ffe4ff */
[----:B------:R-:W-:Y:S01]  /*42f20*/  IADD3 R126, P1, PT, R101, R106, RZ ;  /* 0x0000006a657e7210 */ /* 0x000fe20007f3e0ff */
[----:B------:R-:W-:Y:S01]  /*42f30*/  IMAD.WIDE.U32 R122, P6, R46, R13, R122 ;  /* 0x0000000d2e7a7225 */ /* 0x000fe200078c007a */
[----:B------:R-:W-:-:S03]  /*42f40*/  MOV R112, R107 ;  /* 0x0000006b00707202 */ /* 0x000fc60000000f00 */
[----:B------:R-:W-:Y:S01]  /*42f50*/  IMAD.MOV.U32 R108, RZ, RZ, R127 ;  /* 0x000000ffff6c7224 */ /* 0x000fe200078e007f */
[----:B------:R-:W-:Y:S01]  /*42f60*/  MOV R104, R123 ;  /* 0x0000007b00687202 */ /* 0x000fe20000000f00 */
[----:B------:R-:W-:Y:S01]  /*42f70*/  IMAD.X R105, RZ, RZ, RZ, P6 ;  /* 0x000000ffff697224 */ /* 0x000fe200030e06ff */
[----:B------:R-:W-:Y:S01]  /*42f80*/  IADD3 R120, P6, PT, R119, R120, RZ ;  /* 0x0000007877787210 */ /* 0x000fe20007fde0ff */
[----:B------:R-:W-:Y:S02]  /*42f90*/  IMAD.X R119, RZ, RZ, R110, P0 ;  /* 0x000000ffff777224 */ /* 0x000fe400000e066e */
[----:B------:R-:W-:Y:S01]  /*42fa0*/  IMAD.WIDE.U32.X R108, R10, R55, R108, P4 ;  /* 0x000000370a6c7225 */ /* 0x000fe200020e046c */
[----:B------:R-:W-:Y:S02]  /*42fb0*/  IADD3 R102, P4, PT, R45, R100, RZ ;  /* 0x000000642d667210 */ /* 0x000fe40007f9e0ff */
[----:B------:R-:W-:Y:S01]  /*42fc0*/  SHF.L.W.U32.HI R45, R124, 0xd, R119 ;  /* 0x0000000d7c2d7819 */ /* 0x000fe20000010e77 */
[----:B------:R-:W-:Y:S01]  /*42fd0*/  IMAD.X R101, RZ, RZ, RZ, P5 ;  /* 0x000000ffff657224 */ /* 0x000fe200028e06ff */
[----:B------:R-:W-:Y:S01]  /*42fe0*/  IADD3 R47, P5, PT, R111, R118, RZ ;  /* 0x000000766f2f7210 */ /* 0x000fe20007fbe0ff */
[----:B------:R-:W-:Y:S01]  /*42ff0*/  IMAD.WIDE.U32 R106, R13, R48, RZ ;  /* 0x000000300d6a7225 */ /* 0x000fe200078e00ff */
[----:B------:R-:W-:-:S02]  /*43000*/  IADD3.X R115, P4, PT, R115, R126, RZ, P4, !PT ;  /* 0x0000007e73737210 */ /* 0x000fc4000279e4ff */
[----:B------:R-:W-:Y:S01]  /*43010*/  IADD3.X R19, P5, PT, R19, R120, RZ, P5, !PT ;  /* 0x0000007813137210 */ /* 0x000fe20002fbe4ff */
[----:B------:R-:W-:Y:S01]  /*43020*/  IMAD.MOV.U32 R100, RZ, RZ, R121 ;  /* 0x000000ffff647224 */ /* 0x000fe200078e0079 */
[----:B------:R-:W-:Y:S01]  /*43030*/  IADD3 R124, P0, PT, R47, R106, RZ ;  /* 0x0000006a2f7c7210 */ /* 0x000fe20007f1e0ff */
[----:B------:R-:W-:Y:S01]  /*43040*/  IMAD.WIDE.U32.X R110, R59, R46, R112, P1 ;  /* 0x0000002e3b6e7225 */ /* 0x000fe200008e0470 */
[----:B------:R-:W-:-:S03]  /*43050*/  IADD3 R17, P1, PT, R17, R128, RZ ;  /* 0x0000008011117210 */ /* 0x000fc60007f3e0ff */
[----:B------:R-:W-:Y:S01]  /*43060*/  IMAD.WIDE.U32.X R112, R12, R55, R100, P6 ;  /* 0x000000370c707225 */ /* 0x000fe200030e0464 */
[----:B------:R-:W-:Y:S02]  /*43070*/  IADD3 R106, P6, PT, R107, R122, RZ ;  /* 0x0000007a6b6a7210 */ /* 0x000fe40007fde0ff */
[----:B------:R-:W-:Y:S01]  /*43080*/  IADD3.X R118, P1, PT, R45, R130, RZ, P1, !PT ;  /* 0x000000822d767210 */ /* 0x000fe20000f3e4ff */
[----:B------:R-:W-:Y:S01]  /*43090*/  IMAD R47, R97, 0x13, RZ ;  /* 0x00000013612f7824 */ /* 0x000fe200078e02ff */
[----:B------:R-:W-:Y:S01]  /*430a0*/  IADD3.X R125, P0, PT, R19, R106, RZ, P0, !PT ;  /* 0x0000006a137d7210 */ /* 0x000fe2000071e4ff */
[----:B------:R-:W-:Y:S01]  /*430b0*/  IMAD.WIDE.U32 R100, R96, 0x13, RZ ;  /* 0x0000001360647825 */ /* 0x000fe200078e00ff */
[----:B------:R-:W-:Y:S02]  /*430c0*/  LEA.HI.X R117, P1, R119, R117, RZ, 0xd, P1 ;  /* 0x0000007577757211 */ /* 0x000fe40000836cff */
[----:B------:R-:W-:Y:S01]  /*430d0*/  IADD3.X R107, P3, P4, R110, R56, R108, P4, P3 ;  /* 0x000000386e6b7210 */ /* 0x000fe2000246646c */
[----:B------:R-:W-:Y:S01]  /*430e0*/  IMAD.IADD R106, R101, 0x1, R47 ;  /* 0x00000001656a7824 */ /* 0x000fe200078e022f */
[C---:B------:R-:W-:Y:S01]  /*430f0*/  LOP3.LUT R101, R118.reuse, 0x7ffff, RZ, 0xc0, !PT ;  /* 0x0007ffff76657812 */ /* 0x040fe200078ec0ff */
[----:B------:R-:W-:Y:S01]  /*43100*/  IMAD.WIDE.U32.X R104, R11, R46, R104, P6 ;  /* 0x0000002e0b687225 */ /* 0x000fe200030e0468 */
[----:B------:R-:W-:-:S02]  /*43110*/  SHF.L.W.U32.HI R45, R118, 0xd, R117 ;  /* 0x0000000d762d7819 */ /* 0x000fc40000010e75 */
[----:B------:R-:W-:Y:S01]  /*43120*/  SHF.L.W.U32.HI R47, R6, 0xd, R103 ;  /* 0x0000000d062f7819 */ /* 0x000fe20000010e67 */
[----:B------:R-:W-:Y:S01]  /*43130*/  IMAD.X R50, RZ, RZ, R23, P2 ;  /* 0x000000ffff327224 */ /* 0x000fe200010e0617 */
[----:B------:R-:W-:Y:S01]  /*43140*/  IADD3.X R118, PT, PT, RZ, R57, RZ, P1, !PT ;  /* 0x00000039ff767210 */ /* 0x000fe20000ffe4ff */
[----:B------:R-:W-:Y:S01]  /*43150*/  IMAD.WIDE.U32 R56, R101, R100, RZ ;  /* 0x0000006465387225 */ /* 0x000fe200078e00ff */
[----:B------:R-:W-:Y:S02]  /*43160*/  IADD3.X R23, P0, P5, R104, R52, R112, P0, P5 ;  /* 0x0000003468177210 */ /* 0x000fe4000050a470 */
[----:B------:R-:W-:Y:S01]  /*43170*/  SHF.L.W.U32.HI R19, R103, 0xd, R50 ;  /* 0x0000000d67137819 */ /* 0x000fe20000010e32 */
[----:B------:R-:W-:Y:S01]  /*43180*/  IMAD.WIDE.U32 R136, R47, 0x13, R136 ;  /* 0x000000132f887825 */ /* 0x000fe200078e0088 */
[----:B------:R-:W-:Y:S02]  /*43190*/  IADD3 R45, P2, PT, R45, R102, RZ ;  /* 0x000000662d2d7210 */ /* 0x000fe40007f5e0ff */
[----:B------:R-:W-:Y:S01]  /*431a0*/  SHF.L.W.U32.HI R50, R117, 0xd, R118 ;  /* 0x0000000d75327819 */ /* 0x000fe20000010e76 */
[----:B------:R-:W-:Y:S01]  /*431b0*/  IMAD.WIDE.U32 R102, R94, 0x13, RZ ;  /* 0x000000135e667825 */ /* 0x000fe200078e00ff */
[----:B------:R-:W-:-:S02]  /*431c0*/  IADD3.X R54, PT, PT, R111, R54, R109, P3, P4 ;  /* 0x000000366f367210 */ /* 0x000fc40001fe846d */
[----:B------:R-:W-:Y:S01]  /*431d0*/  IADD3.X R47, PT, PT, R105, R53, R113, P0, P5 ;  /* 0x00000035692f7210 */ /* 0x000fe200007ea471 */
[----:B------:R-:W-:Y:S01]  /*431e0*/  IMAD.WIDE.U32 R108, R101, R90, RZ ;  /* 0x0000005a656c7225 */ /* 0x000fe200078e00ff */
[----:B------:R-:W-:Y:S02]  /*431f0*/  IADD3.X R50, P2, PT, R50, R115, RZ, P2, !PT ;  /* 0x0000007332327210 */ /* 0x000fe4000175e4ff */
[----:B------:R-:W-:Y:S01]  /*43200*/  LOP3.LUT R6, R6, 0x7ffff, RZ, 0xc0, !PT ;  /* 0x0007ffff06067812 */ /* 0x000fe200078ec0ff */
[----:B------:R-:W-:Y:S01]  /*43210*/  IMAD.WIDE.U32 R104, P0, R106, R17, R56 ;  /* 0x000000116a687225 */ /* 0x000fe20007800038 */
[----:B------:R-:W-:Y:S02]  /*43220*/  LEA.HI.X R111, P2, R118, R107, RZ, 0xd, P2 ;  /* 0x0000006b766f7211 */ /* 0x000fe40001056cff */
[C---:B------:R-:W-:Y:S01]  /*43230*/  LOP3.LUT R113, R50.reuse, 0x7ffff, RZ, 0xc0, !PT ;  /* 0x0007ffff32717812 */ /* 0x040fe200078ec0ff */
[----:B------:R-:W-:Y:S01]  /*43240*/  IMAD.WIDE.U32 R56, R17, R100, RZ ;  /* 0x0000006411387225 */ /* 0x000fe200078e00ff */
[----:B------:R-:W-:-:S03]  /*43250*/  SHF.L.W.U32.HI R115, R50, 0xd, R111 ;  /* 0x0000000d32737819 */ /* 0x000fc60000010e6f */
[----:B------:R-:W-:Y:S01]  /*43260*/  IMAD.X R119, RZ, RZ, RZ, P0 ;  /* 0x000000ffff777224 */ /* 0x000fe200000e06ff */
[----:B------:R-:W-:Y:S01]  /*43270*/  IADD3 R110, P4, PT, R57, R104, RZ ;  /* 0x00000068396e7210 */ /* 0x000fe20007f9e0ff */
[----:B------:R-:W-:Y:S01]  /*43280*/  IMAD.WIDE.U32 R52, R98, 0x13, RZ ;  /* 0x0000001362347825 */ /* 0x000fe200078e00ff */
[----:B------:R-:W-:-:S03]  /*43290*/  IADD3 R115, P5, PT, R115, R124, RZ ;  /* 0x0000007c73737210 */ /* 0x000fc60007fbe0ff */
[----:B------:R-:W-:-:S04]  /*432a0*/  IMAD.WIDE.U32 R108, P0, R17, R91, R108 ;  /* 0x0000005b116c7225 */ /* 0x000fc8000780006c */
[----:B------:R-:W-:Y:S01]  /*432b0*/  IMAD.WIDE.U32 R120, R45, R102, RZ ;  /* 0x000000662d787225 */ /* 0x000fe200078e00ff */
[----:B------:R-:W-:-:S03]  /*432c0*/  IADD3.X R57, PT, PT, RZ, RZ, RZ, P0, !PT ;  /* 0x000000ffff397210 */ /* 0x000fc600007fe4ff */
[----:B------:R-:W-:Y:S01]  /*432d0*/  IMAD.MOV.U32 R118, RZ, RZ, R105 ;  /* 0x000000ffff767224 */ /* 0x000fe200078e0069 */
[----:B------:R-:W-:Y:S01]  /*432e0*/  IADD3 R117, P0, PT, R56, R120, RZ ;  /* 0x0000007838757210 */ /* 0x000fe20007f1e0ff */
[----:B------:R-:W-:-:S04]  /*432f0*/  IMAD.WIDE.U32 R104, R17, R90, RZ ;  /* 0x0000005a11687225 */ /* 0x000fc800078e00ff */
[----:B------:R-:W-:Y:S01]  /*43300*/  IMAD.WIDE.U32 R122, R45, R52, RZ ;  /* 0x000000342d7a7225 */ /* 0x000fe200078e00ff */
[----:B------:R-:W-:-:S03]  /*43310*/  IADD3 R107, P3, PT, R105, R108, RZ ;  /* 0x0000006c696b7210 */ /* 0x000fc60007f7e0ff */
[----:B------:R-:W-:Y:S01]  /*43320*/  IMAD.X R112, RZ, RZ, R54, P2 ;  /* 0x000000ffff707224 */ /* 0x000fe200010e0636 */
[----:B------:R-:W-:Y:S01]  /*43330*/  IADD3 R147, P1, PT, R104, R122, RZ ;  /* 0x0000007a68937210 */ /* 0x000fe20007f3e0ff */
[----:B------:R-:W-:Y:S02]  /*43340*/  IMAD.MOV.U32 R56, RZ, RZ, R109 ;  /* 0x000000ffff387224 */ /* 0x000fe400078e006d */
[----:B------:R-:W-:Y:S01]  /*43350*/  IMAD R109, R95, 0x13, RZ ;  /* 0x000000135f6d7824 */ /* 0x000fe200078e02ff */
[----:B------:R-:W-:Y:S01]  /*43360*/  SHF.L.W.U32.HI R54, R111, 0xd, R112 ;  /* 0x0000000d6f367819 */ /* 0x000fe20000010e70 */
[----:B------:R-:W-:-:S03]  /*43370*/  IMAD.WIDE.U32 R104, R113, R102, RZ ;  /* 0x0000006671687225 */ /* 0x000fc600078e00ff */
[----:B------:R-:W-:Y:S01]  /*43380*/  IADD3 R122, PT, PT, R103, R109, RZ ;  /* 0x0000006d677a7210 */ /* 0x000fe20007ffe0ff */
[----:B------:R-:W-:Y:S01]  /*43390*/  IMAD R129, R99, 0x13, RZ ;  /* 0x0000001363817824 */ /* 0x000fe200078e02ff */
[----:B------:R-:W-:Y:S01]  /*433a0*/  IADD3.X R54, P5, PT, R54, R125, RZ, P5, !PT ;  /* 0x0000007d36367210 */ /* 0x000fe20002fbe4ff */
[----:B------:R-:W-:-:S03]  /*433b0*/  IMAD.WIDE.U32 R108, R92, 0x13, RZ ;  /* 0x000000135c6c7825 */ /* 0x000fc600078e00ff */
[----:B------:R-:W-:Y:S01]  /*433c0*/  LOP3.LUT R111, R54, 0x7ffff, RZ, 0xc0, !PT ;  /* 0x0007ffff366f7812 */ /* 0x000fe200078ec0ff */
[----:B------:R-:W-:-:S04]  /*433d0*/  IMAD.WIDE.U32 R124, P6, R122, R45, R104 ;  /* 0x0000002d7a7c7225 */ /* 0x000fc800078c0068 */
[----:B------:R-:W-:Y:S02]  /*433e0*/  IMAD R103, R93, 0x13, RZ ;  /* 0x000000135d677824 */ /* 0x000fe400078e02ff */
[----:B------:R-:W-:-:S03]  /*433f0*/  IMAD.WIDE.U32.X R104, R101, R106, R118, P4 ;  /* 0x0000006a65687225 */ /* 0x000fc600020e0476 */
[----:B------:R-:W-:Y:S01]  /*43400*/  IADD3 R132, PT, PT, R109, R103, RZ ;  /* 0x000000676d847210 */ /* 0x000fe20007ffe0ff */
[----:B------:R-:W-:-:S04]  /*43410*/  IMAD.WIDE.U32 R126, R113, R52, RZ ;  /* 0x00000034717e7225 */ /* 0x000fc800078e00ff */
[----:B------:R-:W-:Y:S02]  /*43420*/  IMAD.IADD R50, R53, 0x1, R129 ;  /* 0x0000000135327824 */ /* 0x000fe400078e0281 */
        /* <DEDUP_REMOVED lines=8> */
[----:B------:R-:W-:Y:S01]  /*434b0*/  IMAD.WIDE.U32 R120, P6, R132, R115, R120 ;  /* 0x0000007384787225 */ /* 0x000fe200078c0078 */
[----:B------:R-:W-:-:S03]  /*434c0*/  IADD3.X R103, P1, PT, R107, R124, RZ, P1, !PT ;  /* 0x0000007c6b677210 */ /* 0x000fc60000f3e4ff */
[----:B------:R-:W-:Y:S01]  /*434d0*/  IMAD.WIDE.U32 R108, R115, R108, RZ ;  /* 0x0000006c736c7225 */ /* 0x000fe200078e00ff */
[----:B------:R-:W-:-:S03]  /*434e0*/  IADD3.X R125, PT, PT, RZ, RZ, RZ, P6, !PT ;  /* 0x000000ffff7d7210 */ /* 0x000fc600037fe4ff */
[----:B------:R-:W-:Y:S01]  /*434f0*/  IMAD.X R131, RZ, RZ, RZ, P2 ;  /* 0x000000ffff837224 */ /* 0x000fe200010e06ff */
[----:B------:R-:W-:Y:S01]  /*43500*/  IADD3 R53, P2, PT, R117, R108, RZ ;  /* 0x0000006c75357210 */ /* 0x000fe20007f5e0ff */
[----:B------:R-:W-:Y:S01]  /*43510*/  IMAD.WIDE.U32 R128, R59, UR40, RZ ;  /* 0x000000283b807c25 */ /* 0x000fe2000f8e00ff */
[----:B------:R-:W-:-:S03]  /*43520*/  IADD3 R117, P6, PT, R109, R120, RZ ;  /* 0x000000786d757210 */ /* 0x000fc60007fde0ff */
[----:B------:R-:W-:-:S04]  /*43530*/  IMAD.WIDE.U32 R108, R111, R100, RZ ;  /* 0x000000646f6c7225 */ /* 0x000fc800078e00ff */
[----:B------:R-:W-:Y:S02]  /*43540*/  IMAD.MOV.U32 R124, RZ, RZ, R121 ;  /* 0x000000ffff7c7224 */ /* 0x000fe400078e0079 */
[----:B------:R-:W-:-:S04]  /*43550*/  IMAD.WIDE.U32.X R120, R101, R91, R56, P3 ;  /* 0x0000005b65787225 */ /* 0x000fc800018e0438 */
[----:B------:R-:W-:Y:S02]  /*43560*/  IMAD.MOV.U32 R130, RZ, RZ, R127 ;  /* 0x000000ffff827224 */ /* 0x000fe400078e007f */
[----:B------:R-:W-:-:S04]  /*43570*/  IMAD.WIDE.U32.X R124, R111, R132, R124, P6 ;  /* 0x000000846f7c7225 */ /* 0x000fc800030e047c */
[----:B------:R-:W-:-:S04]  /*43580*/  IMAD.WIDE.U32 R56, R115, R100, RZ ;  /* 0x0000006473387225 */ /* 0x000fc800078e00ff */
[----:B------:R-:W-:-:S04]  /*43590*/  IMAD.WIDE.U32 R128, P6, R51, UR6, R128 ;  /* 0x0000000633807c25 */ /* 0x000fc8000f8c0080 */
[----:B------:R-:W-:Y:S01]  /*435a0*/  IMAD.WIDE.U32 R126, P3, R106, R115, R108 ;  /* 0x000000736a7e7225 */ /* 0x000fe2000786006c */
[----:B------:R-:W-:Y:S02]  /*435b0*/  IADD3.X R145, PT, PT, RZ, RZ, RZ, P6, !PT ;  /* 0x000000ffff917210 */ /* 0x000fe400037fe4ff */
[----:B------:R-:W-:Y:S01]  /*435c0*/  IADD3.X R110, P6, PT, R110, R117, RZ, P2, !PT ;  /* 0x000000756e6e7210 */ /* 0x000fe200017de4ff */
[----:B------:R-:W-:Y:S01]  /*435d0*/  IMAD.WIDE.U32.X R130, R113, R50, R130, P4 ;  /* 0x0000003271827225 */ /* 0x000fe200020e0482 */
[----:B------:R-:W-:Y:S02]  /*435e0*/  IADD3 R147, P4, PT, R147, R56, RZ ;  /* 0x0000003893937210 */ /* 0x000fe40007f9e0ff */
[----:B------:R-:W-:Y:S01]  /*435f0*/  MOV R132, R127 ;  /* 0x0000007f00847202 */ /* 0x000fe20000000f00 */
[----:B------:R-:W-:Y:S01]  /*43600*/  IMAD.WIDE.U32 R108, R51, UR40, RZ ;  /* 0x00000028336c7c25 */ /* 0x000fe2000f8e00ff */
[----:B------:R-:W-:-:S03]  /*43610*/  IADD3.X R104, P0, P6, R124, R118, R104, P6, P0 ;  /* 0x000000767c687210 */ /* 0x000fc60003600468 */
[----:B------:R-:W-:Y:S01]  /*43620*/  IMAD.X R133, RZ, RZ, RZ, P3 ;  /* 0x000000ffff857224 */ /* 0x000fe200018e06ff */
[----:B------:R-:W-:Y:S01]  /*43630*/  IADD3 R56, P3, PT, R57, R126, RZ ;  /* 0x0000007e39387210 */ /* 0x000fe20007f7e0ff */
[----:B------:R-:W-:Y:S01]  /*43640*/  IMAD.MOV.U32 R144, RZ, RZ, R129 ;  /* 0x000000ffff907224 */ /* 0x000fe200078e0081 */
[----:B------:R-:W-:Y:S01]  /*43650*/  IADD3 R57, P2, PT, R109, R128, RZ ;  /* 0x000000806d397210 */ /* 0x000fe20007f5e0ff */
[----:B------:R-:W-:Y:S01]  /*43660*/  IMAD.WIDE.U32 R126, R101, R52, RZ ;  /* 0x00000034657e7225 */ /* 0x000fe200078e00ff */
[----:B------:R-:W-:Y:S02]  /*43670*/  IADD3.X R56, P4, PT, R103, R56, RZ, P4, !PT ;  /* 0x0000003867387210 */ /* 0x000fe4000279e4ff */
[----:B------:R-:W-:Y:S01]  /*43680*/  IADD3.X R105, PT, PT, R125, R119, R105, P0, P6 ;  /* 0x000000777d697210 */ /* 0x000fe200007ec469 */
[----:B------:R-:W-:-:S04]  /*43690*/  IMAD.WIDE.U32.X R132, R111, R106, R132, P3 ;  /* 0x0000006a6f847225 */ /* 0x000fc800018e0484 */
[----:B------:R-:W-:Y:S01]  /*436a0*/  IMAD.WIDE.U32 R128, R113, R100, RZ ;  /* 0x0000006471807225 */ /* 0x000fe200078e00ff */
[----:B------:R-:W-:-:S03]  /*436b0*/  IADD3.X R135, P1, P0, R132, R130, R120, P4, P1 ;  /* 0x0000008284877210 */ /* 0x000fc60002022478 */
[----:B------:R-:W-:Y:S01]  /*436c0*/  IMAD.WIDE.U32 R118, R17, R52, RZ ;  /* 0x0000003411767225 */ /* 0x000fe200078e00ff */
[----:B------:R-:W-:-:S03]  /*436d0*/  IADD3.X R141, PT, PT, R133, R131, R121, P1, P0 ;  /* 0x00000083858d7210 */ /* 0x000fc60000fe0479 */
[----:B------:R-:W-:-:S04]  /*436e0*/  IMAD.WIDE.U32 R126, P4, R50, R17, R126 ;  /* 0x00000011327e7225 */ /* 0x000fc8000788007e */
[----:B------:R-:W-:Y:S01]  /*436f0*/  IMAD.WIDE.U32 R124, R45, R100, RZ ;  /* 0x000000642d7c7225 */ /* 0x000fe200078e00ff */
[----:B------:R-:W-:-:S03]  /*43700*/  IADD3 R146, P1, PT, R119, R126, RZ ;  /* 0x0000007e77927210 */ /* 0x000fc60007f3e0ff */
[----:B------:R-:W-:Y:S01]  /*43710*/  IMAD.WIDE.U32 R128, P3, R106, R45, R128 ;  /* 0x0000002d6a807225 */ /* 0x000fe20007860080 */
[----:B------:R-:W-:-:S03]  /*43720*/  IADD3 R155, P0, PT, R118, R124, RZ ;  /* 0x0000007c769b7210 */ /* 0x000fc60007f1e0ff */
[----:B------:R-:W-:Y:S01]  /*43730*/  IMAD.X R121, RZ, RZ, RZ, P4 ;  /* 0x000000ffff797224 */ /* 0x000fe200020e06ff */
[----:B------:R-:W-:Y:S01]  /*43740*/  IADD3 R151, P4, PT, R125, R128, RZ ;  /* 0x000000807d977210 */ /* 0x000fe20007f9e0ff */
[----:B------:R-:W-:Y:S01]  /*43750*/  IMAD.WIDE.U32 R138, R101, R92, RZ ;  /* 0x0000005c658a7225 */ /* 0x000fe200078e00ff */
[----:B------:R-:W-:Y:S02]  /*43760*/  IADD3.X R125, PT, PT, RZ, RZ, RZ, P3, !PT ;  /* 0x000000ffff7d7210 */ /* 0x000fe40001ffe4ff */
[----:B------:R-:W-:Y:S01]  /*43770*/  MOV R124, R129 ;  /* 0x00000081007c7202 */ /* 0x000fe20000000f00 */
[----:B------:R-:W-:Y:S01]  /*43780*/  IMAD.WIDE.U32 R130, R111, R102, RZ ;  /* 0x000000666f827225 */ /* 0x000fe200078e00ff */
[----:B------:R-:W-:-:S03]  /*43790*/  IADD3.X R146, P0, PT, R146, R151, RZ, P0, !PT ;  /* 0x0000009792927210 */ /* 0x000fc6000071e4ff */
[----:B------:R-:W-:-:S04]  /*437a0*/  IMAD.WIDE.U32 R138, P6, R17, R93, R138 ;  /* 0x0000005d118a7225 */ /* 0x000fc800078c008a */
        /* <DEDUP_REMOVED lines=8> */
[----:B------:R-:W-:-:S04]  /*43830*/  IMAD.WIDE.U32 R128, R101, R94, RZ ;  /* 0x0000005e65807225 */ /* 0x000fc800078e00ff */
[----:B------:R-:W-:-:S04]  /*43840*/  IMAD.WIDE.U32 R138, R113, R90, RZ ;  /* 0x0000005a718a7225 */ /* 0x000fc800078e00ff */
[----:B------:R-:W-:Y:S02]  /*43850*/  IMAD.MOV.U32 R102, RZ, RZ, R131 ;  /* 0x000000ffff667224 */ /* 0x000fe400078e0083 */
[----:B------:R-:W-:Y:S02]  /*43860*/  IMAD.X R119, RZ, RZ, RZ, P6 ;  /* 0x000000ffff777224 */ /* 0x000fe400030e06ff */
[----:B------:R-:W-:Y:S02]  /*43870*/  IMAD.MOV.U32 R120, RZ, RZ, R127 ;  /* 0x000000ffff787224 */ /* 0x000fe400078e007f */
[----:B------:R-:W-:-:S04]  /*43880*/  IMAD.WIDE.U32.X R122, R111, R122, R102, P4 ;  /* 0x0000007a6f7a7225 */ /* 0x000fc800020e0466 */
[----:B------:R-:W-:-:S04]  /*43890*/  IMAD.WIDE.U32 R126, R45, R90, RZ ;  /* 0x0000005a2d7e7225 */ /* 0x000fc800078e00ff */
[----:B------:R-:W-:-:S04]  /*438a0*/  IMAD.WIDE.U32 R128, P6, R17, R95, R128 ;  /* 0x0000005f11807225 */ /* 0x000fc800078c0080 */
[----:B------:R-:W-:Y:S01]  /*438b0*/  IMAD.WIDE.U32 R138, P4, R45, R91, R138 ;  /* 0x0000005b2d8a7225 */ /* 0x000fe2000788008a */
[----:B------:R-:W-:-:S03]  /*438c0*/  IADD3.X R133, PT, PT, RZ, RZ, RZ, P6, !PT ;  /* 0x000000ffff857210 */ /* 0x000fc600037fe4ff */
[----:B------:R-:W-:-:S04]  /*438d0*/  IMAD.WIDE.U32 R148, R113, R92, RZ ;  /* 0x0000005c71947225 */ /* 0x000fc800078e00ff */
[----:B------:R-:W-:-:S04]  /*438e0*/  IMAD.WIDE.U32 R130, R17, R94, RZ ;  /* 0x0000005e11827225 */ /* 0x000fc800078e00ff */
[----:B------:R-:W-:Y:S01]  /*438f0*/  IMAD.WIDE.U32.X R120, R101, R50, R120, P1 ;  /* 0x0000003265787225 */ /* 0x000fe200008e0478 */
[----:B------:R-:W-:Y:S02]  /*43900*/  IADD3 R117, P1, PT, R132, R126, RZ ;  /* 0x0000007e84757210 */ /* 0x000fe40007f3e0ff */
[----:B------:R-:W-:Y:S01]  /*43910*/  IADD3 R109, P6, PT, R131, R128, RZ ;  /* 0x00000080836d7210 */ /* 0x000fe20007fde0ff */
[----:B------:R-:W-:Y:S01]  /*43920*/  IMAD.WIDE.U32.X R102, R101, R93, R118, P3 ;  /* 0x0000005d65667225 */ /* 0x000fe200018e0476 */
[----:B------:R-:W-:Y:S02]  /*43930*/  IADD3 R17, P3, PT, R127, R138, RZ ;  /* 0x0000008a7f117210 */ /* 0x000fe40007f7e0ff */
[----:B------:R-:W-:Y:S01]  /*43940*/  MOV R118, R139 ;  /* 0x0000008b00767202 */ /* 0x000fe20000000f00 */
[----:B------:R-:W-:Y:S01]  /*43950*/  IMAD.X R119, RZ, RZ, RZ, P4 ;  /* 0x000000ffff777224 */ /* 0x000fe200020e06ff */
[----:B------:R-:W-:Y:S01]  /*43960*/  IADD3.X R152, P1, PT, R152, R17, RZ, P1, !PT ;  /* 0x0000001198987210 */ /* 0x000fe20000f3e4ff */
[----:B------:R-:W-:Y:S01]  /*43970*/  IMAD.WIDE.U32 R142, R45, R92, RZ ;  /* 0x0000005c2d8e7225 */ /* 0x000fe200078e00ff */
[----:B------:R-:W-:-:S03]  /*43980*/  LOP3.LUT R17, R21, 0x7ffff, RZ, 0xc0, !PT ;  /* 0x0007ffff15117812 */ /* 0x000fc600078ec0ff */
[----:B------:R-:W-:Y:S01]  /*43990*/  IMAD.WIDE.U32 R126, P4, R45, R93, R148 ;  /* 0x0000005d2d7e7225 */ /* 0x000fe20007880094 */
[----:B------:R-:W-:Y:S02]  /*439a0*/  LEA.HI.X R45, P5, R112, R23, RZ, 0xd, P5 ;  /* 0x00000017702d7211 */ /* 0x000fe400028b6cff */
[----:B------:R-:W-:Y:S01]  /*439b0*/  LOP3.LUT R149, R49, 0x7ffff, RZ, 0xc0, !PT ;  /* 0x0007ffff31957812 */ /* 0x000fe200078ec0ff */
[----:B------:R-:W-:Y:S01]  /*439c0*/  IMAD.MOV.U32 R132, RZ, RZ, R129 ;  /* 0x000000ffff847224 */ /* 0x000fe200078e0081 */
[----:B------:R-:W-:Y:S01]  /*439d0*/  IADD3.X R128, PT, PT, RZ, R47, RZ, P5, !PT ;  /* 0x0000002fff807210 */ /* 0x000fe20002ffe4ff */
[----:B------:R-:W-:Y:S01]  /*439e0*/  IMAD.WIDE.U32.X R118, R113, R91, R118, P3 ;  /* 0x0000005b71767225 */ /* 0x000fe200018e0476 */
[----:B------:R-:W-:Y:S02]  /*439f0*/  IADD3 R131, P3, PT, R130, R142, RZ ;  /* 0x0000008e82837210 */ /* 0x000fe40007f7e0ff */
[----:B------:R-:W-:Y:S01]  /*43a00*/  SHF.L.W.U32.HI R23, R54, 0xd, R45 ;  /* 0x0000000d36177819 */ /* 0x000fe20000010e2d */
[----:B------:R-:W-:Y:S01]  /*43a10*/  IMAD.X R125, RZ, RZ, RZ, P4 ;  /* 0x000000ffff7d7224 */ /* 0x000fe200020e06ff */
[----:B------:R-:W-:Y:S01]  /*43a20*/  IADD3 R155, P4, PT, R155, R124, RZ ;  /* 0x0000007c9b9b7210 */ /* 0x000fe20007f9e0ff */
[----:B------:R-:W-:Y:S01]  /*43a30*/  IMAD.WIDE.U32.X R100, R101, R95, R132, P6 ;  /* 0x0000005f65647225 */ /* 0x000fe200030e0484 */
[----:B------:R-:W-:-:S02]  /*43a40*/  IADD3 R142, P6, PT, R143, R126, RZ ;  /* 0x0000007e8f8e7210 */ /* 0x000fc40007fde0ff */
[----:B------:R-:W-:Y:S01]  /*43a50*/  IADD3.X R146, P4, PT, R146, R153, RZ, P4, !PT ;  /* 0x0000009992927210 */ /* 0x000fe2000279e4ff */
[----:B------:R-:W-:Y:S01]  /*43a60*/  IMAD.MOV.U32 R124, RZ, RZ, R127 ;  /* 0x000000ffff7c7224 */ /* 0x000fe200078e007f */
[----:B------:R-:W-:Y:S01]  /*43a70*/  SHF.L.W.U32.HI R45, R45, 0xd, R128 ;  /* 0x0000000d2d2d7819 */ /* 0x000fe20000010e80 */
[----:B------:R-:W-:Y:S01]  /*43a80*/  IMAD.WIDE.U32 R126, R111, R90, RZ ;  /* 0x0000005a6f7e7225 */ /* 0x000fe200078e00ff */
[----:B------:R-:W-:Y:S02]  /*43a90*/  IADD3.X R151, P0, P4, R122, R106, R120, P4, P0 ;  /* 0x0000006a7a977210 */ /* 0x000fe40002400478 */
[----:B------:R-:W-:Y:S01]  /*43aa0*/  IADD3.X R109, P3, PT, R109, R142, RZ, P3, !PT ;  /* 0x0000008e6d6d7210 */ /* 0x000fe20001f7e4ff */
[----:B------:R-:W-:Y:S01]  /*43ab0*/  IMAD.WIDE.U32.X R112, R113, R93, R124, P6 ;  /* 0x0000005d71707225 */ /* 0x000fe200030e047c */
[----:B------:R-:W-:-:S03]  /*43ac0*/  IADD3.X R153, PT, PT, R123, R107, R121, P0, P4 ;  /* 0x0000006b7b997210 */ /* 0x000fc600007e8479 */
        /* <DEDUP_REMOVED lines=8> */
[----:B------:R-:W-:Y:S01]  /*43b50*/  IMAD.X R121, RZ, RZ, RZ, P0 ;  /* 0x000000ffff797224 */ /* 0x000fe200000e06ff */
[----:B------:R-:W-:Y:S01]  /*43b60*/  IADD3 R47, P0, PT, R131, R122, RZ ;  /* 0x0000007a832f7210 */ /* 0x000fe20007f1e0ff */
[----:B------:R-:W-:-:S04]  /*43b70*/  IMAD.WIDE.U32 R16, R23, 0x13, R16 ;  /* 0x0000001317107825 */ /* 0x000fc800078e0010 */
[----:B------:R-:W-:Y:S01]  /*43b80*/  IMAD.MOV.U32 R120, RZ, RZ, R125 ;  /* 0x000000ffff787224 */ /* 0x000fe200078e007d */
[----:B------:R-:W-:Y:S01]  /*43b90*/  IADD3.X R125, PT, PT, RZ, RZ, RZ, P5, !PT ;  /* 0x000000ffff7d7210 */ /* 0x000fe20002ffe4ff */
[----:B------:R-:W-:Y:S01]  /*43ba0*/  IMAD R21, R45, 0x13, RZ ;  /* 0x000000132d157824 */ /* 0x000fe200078e02ff */
[----:B------:R-:W-:Y:S01]  /*43bb0*/  IADD3 R122, P5, PT, R123, R126, RZ ;  /* 0x0000007e7b7a7210 */ /* 0x000fe20007fbe0ff */
[----:B------:R-:W-:-:S03]  /*43bc0*/  IMAD.WIDE.U32.X R106, R111, R50, R120, P6 ;  /* 0x000000326f6a7225 */ /* 0x000fc600030e0478 */
[----:B------:R-:W-:Y:S01]  /*43bd0*/  IADD3.X R45, P0, PT, R109, R122, RZ, P0, !PT ;  /* 0x0000007a6d2d7210 */ /* 0x000fe2000071e4ff */
[----:B------:R-:W-:Y:S01]  /*43be0*/  IMAD.IADD R21, R17, 0x1, R21 ;  /* 0x0000000111157824 */ /* 0x000fe200078e0215 */
[----:B------:R-:W-:Y:S01]  /*43bf0*/  IADD3.X R17, P1, P4, R106, R118, R102, P4, P1 ;  /* 0x000000766a117210 */ /* 0x000fe20002422466 */
[----:B------:R-:W-:Y:S02]  /*43c00*/  IMAD.MOV.U32 R124, RZ, RZ, R127 ;  /* 0x000000ffff7c7224 */ /* 0x000fe400078e007f */
[----:B------:R-:W-:Y:S01]  /*43c10*/  IMAD.WIDE.U32 R122, R59, UR42, RZ ;  /* 0x0000002a3b7a7c25 */ /* 0x000fe2000f8e00ff */
[----:B------:R-:W-:Y:S02]  /*43c20*/  LOP3.LUT R150, R21, 0x7ffff, RZ, 0xc0, !PT ;  /* 0x0007ffff15967812 */ /* 0x000fe400078ec0ff */
[----:B------:R-:W-:Y:S01]  /*43c30*/  IADD3.X R134, PT, PT, R107, R119, R103, P1, P4 ;  /* 0x000000776b867210 */ /* 0x000fe20000fe8467 */
[----:B------:R-:W-:Y:S01]  /*43c40*/  IMAD.WIDE.U32.X R120, R111, R91, R124, P5 ;  /* 0x0000005b6f787225 */ /* 0x000fe200028e047c */
[----:B------:R-:W-:-:S03]  /*43c50*/  LEA.HI R109, P5, R21, R58, RZ, 0xd ;  /* 0x0000003a156d7211 */ /* 0x000fc600078b68ff */
[----:B------:R-:W-:Y:S01]  /*43c60*/  IMAD.WIDE.U32 R102, R150, R90, RZ ;  /* 0x0000005a96667225 */ /* 0x000fe200078e00ff */
[----:B------:R-:W-:Y:S02]  /*43c70*/  IADD3.X R149, PT, PT, RZ, R149, RZ, P5, !PT ;  /* 0x00000095ff957210 */ /* 0x000fe40002ffe4ff */
[----:B------:R-:W-:Y:S01]  /*43c80*/  IADD3.X R115, P0, P3, R120, R112, R100, P0, P3 ;  /* 0x0000007078737210 */ /* 0x000fe20000306464 */
[----:B---3--:R-:W-:-:S03]  /*43c90*/  IMAD.WIDE.U32 R128, R51, UR44, RZ ;  /* 0x0000002c33807c25 */ /* 0x008fc6000f8e00ff */
[----:B------:R-:W-:Y:S01]  /*43ca0*/  IADD3.X R117, PT, PT, R121, R113, R101, P0, P3 ;  /* 0x0000007179757210 */ /* 0x000fe200007e6465 */
[----:B------:R-:W-:-:S04]  /*43cb0*/  IMAD.WIDE.U32 R106, P4, R91, R16, R102 ;  /* 0x000000105b6a7225 */ /* 0x000fc80007880066 */
[----:B------:R-:W-:Y:S01]  /*43cc0*/  IMAD.WIDE.U32 R118, R149, R52, RZ ;  /* 0x0000003495767225 */ /* 0x000fe200078e00ff */
[----:B------:R-:W-:-:S03]  /*43cd0*/  IADD3.X R101, PT, PT, RZ, RZ, RZ, P4, !PT ;  /* 0x000000ffff657210 */ /* 0x000fc600027fe4ff */
[----:B------:R-:W-:-:S04]  /*43ce0*/  IMAD.WIDE.U32 R102, R16, R90, RZ ;  /* 0x0000005a10667225 */ /* 0x000fc800078e00ff */
[----:B------:R-:W-:Y:S01]  /*43cf0*/  IMAD.WIDE.U32 R118, P3, R50, R109, R118 ;  /* 0x0000006d32767225 */ /* 0x000fe20007860076 */
[----:B------:R-:W-:Y:S02]  /*43d00*/  IADD3 R21, P0, PT, R53, R102, RZ ;  /* 0x0000006635157210 */ /* 0x000fe40007f1e0ff */
[----:B------:R-:W-:Y:S01]  /*43d10*/  IADD3 R23, P5, PT, R103, R106, RZ ;  /* 0x0000006a67177210 */ /* 0x000fe20007fbe0ff */
[----:B------:R-:W-:Y:S01]  /*43d20*/  IMAD.WIDE.U32 R52, R109, R52, RZ ;  /* 0x000000346d347225 */ /* 0x000fe200078e00ff */
[----:B------:R-:W-:Y:S02]  /*43d30*/  MOV R106, R119 ;  /* 0x00000077006a7202 */ /* 0x000fe40000000f00 */
[----:B------:R-:W-:Y:S01]  /*43d40*/  IADD3.X R23, P0, PT, R110, R23, RZ, P0, !PT ;  /* 0x000000176e177210 */ /* 0x000fe2000071e4ff */
[----:B------:R-:W-:Y:S01]  /*43d50*/  IMAD.MOV.U32 R100, RZ, RZ, R107 ;  /* 0x000000ffff647224 */ /* 0x000fe200078e006b */
[----:B------:R-:W-:Y:S01]  /*43d60*/  IADD3 R58, P4, PT, R53, R118, RZ ;  /* 0x00000076353a7210 */ /* 0x000fe20007f9e0ff */
[----:B------:R-:W-:-:S04]  /*43d70*/  IMAD.WIDE.U32 R102, R59, UR44, RZ ;  /* 0x0000002c3b667c25 */ /* 0x000fc8000f8e00ff */
[----:B------:R-:W-:-:S04]  /*43d80*/  IMAD.WIDE.U32 R110, R59, UR32, RZ ;  /* 0x000000203b6e7c25 */ /* 0x000fc8000f8e00ff */
[----:B------:R-:W-:Y:S01]  /*43d90*/  IMAD.X R107, RZ, RZ, RZ, P3 ;  /* 0x000000ffff6b7224 */ /* 0x000fe200018e06ff */
[----:B------:R-:W-:Y:S01]  /*43da0*/  IADD3 R148, P3, PT, R21, R52, RZ ;  /* 0x0000003415947210 */ /* 0x000fe20007f7e0ff */
[----:B------:R-:W-:-:S03]  /*43db0*/  IMAD.WIDE.U32 R102, P6, R51, UR45, R102 ;  /* 0x0000002d33667c25 */ /* 0x000fc6000f8c0066 */
[----:B------:R-:W-:Y:S01]  /*43dc0*/  IADD3.X R23, P3, PT, R23, R58, RZ, P3, !PT ;  /* 0x0000003a17177210 */ /* 0x000fe20001f7e4ff */
[----:B------:R-:W-:-:S04]  /*43dd0*/  IMAD.WIDE.U32.X R106, R50, R149, R106, P4 ;  /* 0x00000095326a7225 */ /* 0x000fc800020e046a */
[----:B------:R-:W-:-:S04]  /*43de0*/  IMAD.WIDE.U32 R112, P4, R51, UR33, R110 ;  /* 0x0000002133707c25 */ /* 0x000fc8000f88006e */
[----:B------:R-:W-:Y:S01]  /*43df0*/  IMAD.WIDE.U32 R126, R51, UR32, RZ ;  /* 0x00000020337e7c25 */ /* 0x000fe2000f8e00ff */
[----:B------:R-:W-:-:S03]  /*43e00*/  IADD3.X R119, PT, PT, RZ, RZ, RZ, P4, !PT ;  /* 0x000000ffff777210 */ /* 0x000fc600027fe4ff */
[----:B------:R-:W-:-:S04]  /*43e10*/  IMAD.WIDE.U32.X R100, R150, R91, R100, P5 ;  /* 0x0000005b96647225 */ /* 0x000fc800028e0464 */
[----:B------:R-:W-:Y:S01]  /*43e20*/  IMAD.X R121, RZ, RZ, RZ, P6 ;  /* 0x000000ffff797224 */ /* 0x000fe200030e06ff */
[----:B------:R-:W-:Y:S01]  /*43e30*/  IADD3 R21, P6, PT, R129, R102, RZ ;  /* 0x0000006681157210 */ /* 0x000fe20007fde0ff */
[----:B------:R-:W-:Y:S01]  /*43e40*/  IMAD.WIDE.U32 R122, P1, R51, UR7, R122 ;  /* 0x00000007337a7c25 */ /* 0x000fe2000f82007a */
[----:B------:R-:W-:Y:S02]  /*43e50*/  IADD3 R129, P4, PT, R127, R112, RZ ;  /* 0x000000707f817210 */ /* 0x000fe40007f9e0ff */
[----:B------:R-:W-:Y:S01]  /*43e60*/  IADD3.X R154, P0, P3, R106, R104, R100, P3, P0 ;  /* 0x000000686a9a7210 */ /* 0x000fe20001b00464 */
[----:B------:R-:W-:-:S04]  /*43e70*/  IMAD.WIDE.U32 R142, R51, UR42, RZ ;  /* 0x0000002a338e7c25 */ /* 0x000fc8000f8e00ff */
[----:B------:R-:W-:-:S04]  /*43e80*/  IMAD.WIDE.U32 R52, R150, R92, RZ ;  /* 0x0000005c96347225 */ /* 0x000fc800078e00ff */
[----:B------:R-:W-:Y:S02]  /*43e90*/  IMAD.MOV.U32 R118, RZ, RZ, R113 ;  /* 0x000000ffff767224 */ /* 0x000fe400078e0071 */
[----:B------:R-:W-:-:S04]  /*43ea0*/  IMAD.WIDE.U32 R112, R149, R90, RZ ;  /* 0x0000005a95707225 */ /* 0x000fc800078e00ff */
[----:B------:R-:W-:Y:S01]  /*43eb0*/  IMAD.X R139, RZ, RZ, RZ, P1 ;  /* 0x000000ffff8b7224 */ /* 0x000fe200008e06ff */
[----:B------:R-:W-:Y:S01]  /*43ec0*/  IADD3 R54, P1, PT, R143, R122, RZ ;  /* 0x0000007a8f367210 */ /* 0x000fe20007f3e0ff */
[----:B------:R-:W-:Y:S01]  /*43ed0*/  IMAD.MOV.U32 R138, RZ, RZ, R123 ;  /* 0x000000ffff8a7224 */ /* 0x000fe200078e007b */
[----:B------:R-:W-:Y:S01]  /*43ee0*/  IADD3.X R143, PT, PT, R107, R105, R101, P0, P3 ;  /* 0x000000696b8f7210 */ /* 0x000fe200007e6465 */
[----:B------:R-:W-:Y:S02]  /*43ef0*/  IMAD.MOV.U32 R120, RZ, RZ, R103 ;  /* 0x000000ffff787224 */ /* 0x000fe400078e0067 */
[----:B------:R-:W-:Y:S01]  /*43f00*/  IMAD.WIDE.U32 R122, R150, R94, RZ ;  /* 0x0000005e967a7225 */ /* 0x000fe200078e00ff */
[----:B------:R-:W-:-:S03]  /*43f10*/  SHF.L.W.U32.HI R143, R154, 0xd, R143 ;  /* 0x0000000d9a8f7819 */ /* 0x000fc60000010e8f */
[----:B------:R-:W-:-:S04]  /*43f20*/  IMAD.WIDE.U32 R110, P5, R93, R16, R52 ;  /* 0x000000105d6e7225 */ /* 0x000fc800078a0034 */
[----:B------:R-:W-:Y:S01]  /*43f30*/  IMAD.WIDE.U32 R102, R16, R92, RZ ;  /* 0x0000005c10667225 */ /* 0x000fe200078e00ff */
[----:B------:R-:W-:-:S03]  /*43f40*/  MOV R52, R111 ;  /* 0x0000006f00347202 */ /* 0x000fc60000000f00 */
[----:B------:R-:W-:Y:S01]  /*43f50*/  IMAD.WIDE.U32 R130, R149, R92, RZ ;  /* 0x0000005c95827225 */ /* 0x000fe200078e00ff */
[----:B------:R-:W-:-:S03]  /*43f60*/  IADD3 R103, P3, PT, R103, R110, RZ ;  /* 0x0000006e67677210 */ /* 0x000fc60007f7e0ff */
[----:B------:R-:W-:-:S04]  /*43f70*/  IMAD.WIDE.U32 R100, P0, R109, R91, R112 ;  /* 0x0000005b6d647225 */ /* 0x000fc80007800070 */
[----:B------:R-:W-:Y:S02]  /*43f80*/  IMAD.X R53, RZ, RZ, RZ, P5 ;  /* 0x000000ffff357224 */ /* 0x000fe400028e06ff */
[----:B------:R-:W-:-:S04]  /*43f90*/  IMAD.WIDE.U32 R106, P5, R95, R16, R122 ;  /* 0x000000105f6a7225 */ /* 0x000fc800078a007a */
[----:B------:R-:W-:Y:S01]  /*43fa0*/  IMAD.X R125, RZ, RZ, RZ, P0 ;  /* 0x000000ffff7d7224 */ /* 0x000fe200000e06ff */
[----:B------:R-:W-:Y:S01]  /*43fb0*/  MOV R112, R107 ;  /* 0x0000006b00707202 */ /* 0x000fe20000000f00 */
        /* <DEDUP_REMOVED lines=8> */
[----:B------:R-:W-:Y:S02]  /*44040*/  IMAD.X R113, RZ, RZ, RZ, P5 ;  /* 0x000000ffff717224 */ /* 0x000fe400028e06ff */
[----:B------:R-:W-:-:S04]  /*44050*/  IMAD.WIDE.U32 R106, R109, R92, RZ ;  /* 0x0000005c6d6a7225 */ /* 0x000fc800078e00ff */
[----:B------:R-:W-:-:S04]  /*44060*/  IMAD.WIDE.U32 R100, R13, UR44, RZ ;  /* 0x0000002c0d647c25 */ /* 0x000fc8000f8e00ff */
[----:B------:R-:W-:Y:S01]  /*44070*/  IMAD.WIDE.U32.X R112, R150, R95, R112, P3 ;  /* 0x0000005f96707225 */ /* 0x000fe200018e0470 */
[----:B------:R-:W-:-:S03]  /*44080*/  IADD3 R157, P3, PT, R107, R130, RZ ;  /* 0x000000826b9d7210 */ /* 0x000fc60007f7e0ff */
[----:B------:R-:W-:Y:S01]  /*44090*/  IMAD.WIDE.U32.X R124, R149, R91, R124, P0 ;  /* 0x0000005b957c7225 */ /* 0x000fe200000e047c */
[----:B------:R-:W-:-:S03]  /*440a0*/  IADD3 R49, P0, PT, R126, R100, RZ ;  /* 0x000000647e317210 */ /* 0x000fc60007f1e0ff */
[----:B------:R-:W-:Y:S02]  /*440b0*/  IMAD.MOV.U32 R126, RZ, RZ, R131 ;  /* 0x000000ffff7e7224 */ /* 0x000fe400078e0083 */
[----:B------:R-:W-:-:S04]  /*440c0*/  IMAD.WIDE.U32 R132, R59, UR34, RZ ;  /* 0x000000223b847c25 */ /* 0x000fc8000f8e00ff */
[----:B------:R-:W-:Y:S01]  /*440d0*/  IMAD.WIDE.U32.X R126, R149, R93, R126, P3 ;  /* 0x0000005d957e7225 */ /* 0x000fe200018e047e */
[----:B------:R-:W-:-:S03]  /*440e0*/  IADD3 R131, P3, PT, R155, R102, RZ ;  /* 0x000000669b837210 */ /* 0x000fc60007f7e0ff */
[----:B------:R-:W-:Y:S01]  /*440f0*/  IMAD.WIDE.U32.X R138, R59, UR7, R138, P1 ;  /* 0x000000073b8a7c25 */ /* 0x000fe200088e048a */
[----:B------:R-:W-:Y:S02]  /*44100*/  IADD3 R131, P1, PT, R131, R104, RZ ;  /* 0x0000006883837210 */ /* 0x000fe40007f3e0ff */
[----:B------:R-:W-:Y:S01]  /*44110*/  IADD3.X R130, P3, PT, R146, R103, RZ, P3, !PT ;  /* 0x0000006792827210 */ /* 0x000fe20001f7e4ff */
[----:B------:R-:W-:-:S03]  /*44120*/  IMAD.WIDE.U32 R132, P5, R51, UR35, R132 ;  /* 0x0000002333847c25 */ /* 0x000fc6000f8a0084 */
[----:B------:R-:W-:Y:S01]  /*44130*/  IADD3.X R130, P1, PT, R130, R105, RZ, P1, !PT ;  /* 0x0000006982827210 */ /* 0x000fe20000f3e4ff */
[----:B------:R-:W-:Y:S01]  /*44140*/  IMAD.WIDE.U32.X R144, R59, UR6, R144, P2 ;  /* 0x000000063b907c25 */ /* 0x000fe200090e0490 */
[----:B------:R-:W-:Y:S02]  /*44150*/  IADD3 R107, P2, PT, R147, R122, RZ ;  /* 0x0000007a936b7210 */ /* 0x000fe40007f5e0ff */
[----:B------:R-:W-:Y:S01]  /*44160*/  IADD3.X R111, PT, PT, RZ, RZ, RZ, P5, !PT ;  /* 0x000000ffff6f7210 */ /* 0x000fe20002ffe4ff */
[----:B------:R-:W-:Y:S01]  /*44170*/  IMAD.WIDE.U32 R50, R51, UR34, RZ ;  /* 0x0000002233327c25 */ /* 0x000fe2000f8e00ff */
[----:B------:R-:W-:-:S03]  /*44180*/  IADD3.X R56, P2, PT, R56, R123, RZ, P2, !PT ;  /* 0x0000007b38387210 */ /* 0x000fc6000175e4ff */
[----:B------:R-:W-:Y:S01]  /*44190*/  IMAD.WIDE.U32 R102, R150, R96, RZ ;  /* 0x0000006096667225 */ /* 0x000fe200078e00ff */
[----:B------:R-:W-:Y:S02]  /*441a0*/  IADD3 R51, P5, PT, R51, R132, RZ ;  /* 0x0000008433337210 */ /* 0x000fe40007fbe0ff */
[----:B------:R-:W-:Y:S01]  /*441b0*/  IADD3.X R132, P1, P3, R124, R151, R52, P1, P3 ;  /* 0x000000977c847210 */ /* 0x000fe20000b26434 */
[----:B------:R-:W-:Y:S01]  /*441c0*/  IMAD.WIDE.U32.X R120, R59, UR45, R120, P6 ;  /* 0x0000002d3b787c25 */ /* 0x000fe2000b0e0478 */
[----:B------:R-:W-:Y:S02]  /*441d0*/  IADD3 R107, P6, PT, R107, R106, RZ ;  /* 0x0000006a6b6b7210 */ /* 0x000fe40007fde0ff */
[----:B------:R-:W-:Y:S01]  /*441e0*/  IADD3.X R155, PT, PT, R125, R153, R53, P1, P3 ;  /* 0x000000997d9b7210 */ /* 0x000fe20000fe6435 */
[----:B------:R-:W-:Y:S01]  /*441f0*/  IMAD.WIDE.U32.X R118, R59, UR33, R118, P4 ;  /* 0x000000213b767c25 */ /* 0x000fe2000a0e0476 */
[----:B------:R-:W-:-:S03]  /*44200*/  IADD3.X R158, P6, PT, R56, R157, RZ, P6, !PT ;  /* 0x0000009d389e7210 */ /* 0x000fc600037de4ff */
[----:B------:R-:W-:Y:S01]  /*44210*/  IMAD.WIDE.U32 R104, R16, R96, RZ ;  /* 0x0000006010687225 */ /* 0x000fe200078e00ff */
[----:B------:R-:W-:-:S03]  /*44220*/  IADD3.X R151, P2, P6, R126, R135, R112, P6, P2 ;  /* 0x000000877e977210 */ /* 0x000fc60003644470 */
[----:B------:R-:W-:Y:S01]  /*44230*/  IMAD.WIDE.U32 R102, P4, R97, R16, R102 ;  /* 0x0000001061667225 */ /* 0x000fe20007880066 */
[----:B------:R-:W-:Y:S02]  /*44240*/  IADD3 R125, P1, PT, R140, R104, RZ ;  /* 0x000000688c7d7210 */ /* 0x000fe40007f3e0ff */
[----:B------:R-:W-:Y:S01]  /*44250*/  IADD3.X R157, PT, PT, R127, R141, R113, P2, P6 ;  /* 0x0000008d7f9d7210 */ /* 0x000fe200017ec471 */
[----:B------:R-:W-:Y:S01]  /*44260*/  IMAD.WIDE.U32 R52, R149, R94, RZ ;  /* 0x0000005e95347225 */ /* 0x000fe200078e00ff */
[----:B------:R-:W-:-:S03]  /*44270*/  IADD3 R105, P3, PT, R105, R102, RZ ;  /* 0x0000006669697210 */ /* 0x000fc60007f7e0ff */
[----:B------:R-:W-:Y:S01]  /*44280*/  IMAD.MOV.U32 R110, RZ, RZ, R133 ;  /* 0x000000ffff6e7224 */ /* 0x000fe200078e0085 */
[----:B------:R-:W-:Y:S01]  /*44290*/  IADD3.X R152, P1, PT, R152, R105, RZ, P1, !PT ;  /* 0x0000006998987210 */ /* 0x000fe20000f3e4ff */
[----:B------:R-:W-:-:S04]  /*442a0*/  IMAD.WIDE.U32 R104, R109, R94, RZ ;  /* 0x0000005e6d687225 */ /* 0x000fc800078e00ff */
[----:B------:R-:W-:-:S04]  /*442b0*/  IMAD.WIDE.U32.X R58, R59, UR35, R110, P5 ;  /* 0x000000233b3a7c25 */ /* 0x000fc8000a8e046e */
[----:B------:R-:W-:Y:S01]  /*442c0*/  IMAD.WIDE.U32 R110, P2, R109, R95, R52 ;  /* 0x0000005f6d6e7225 */ /* 0x000fe20007840034 */
[----:B------:R-:W-:-:S03]  /*442d0*/  IADD3.X R53, PT, PT, RZ, RZ, RZ, P4, !PT ;  /* 0x000000ffff357210 */ /* 0x000fc600027fe4ff */
[----:B------:R-:W-:Y:S01]  /*442e0*/  IMAD.X R113, RZ, RZ, RZ, P2 ;  /* 0x000000ffff717224 */ /* 0x000fe200010e06ff */
[----:B------:R-:W-:Y:S01]  /*442f0*/  IADD3 R105, P4, PT, R105, R110, RZ ;  /* 0x0000006e69697210 */ /* 0x000fe20007f9e0ff */
[----:B------:R-:W-:Y:S01]  /*44300*/  IMAD.MOV.U32 R52, RZ, RZ, R103 ;  /* 0x000000ffff347224 */ /* 0x000fe200078e0067 */
[----:B------:R-:W-:Y:S01]  /*44310*/  MOV R112, R111 ;  /* 0x0000006f00707202 */ /* 0x000fe20000000f00 */
[----:B------:R-:W-:Y:S01]  /*44320*/  IMAD.WIDE.U32 R122, R11, UR38, RZ ;  /* 0x000000260b7a7c25 */ /* 0x000fe2000f8e00ff */
[----:B------:R-:W-:-:S03]  /*44330*/  IADD3 R104, P2, PT, R125, R104, RZ ;  /* 0x000000687d687210 */ /* 0x000fc60007f5e0ff */
[----:B------:R-:W-:Y:S01]  /*44340*/  IMAD.WIDE.U32 R124, R11, UR44, RZ ;  /* 0x0000002c0b7c7c25 */ /* 0x000fe2000f8e00ff */
[----:B------:R-:W-:-:S03]  /*44350*/  IADD3.X R162, P2, PT, R152, R105, RZ, P2, !PT ;  /* 0x0000006998a27210 */ /* 0x000fc6000175e4ff */
[----:B------:R-:W-:-:S04]  /*44360*/  IMAD.WIDE.U32.X R102, R150, R97, R52, P3 ;  /* 0x0000006196667225 */ /* 0x000fc800018e0434 */
[----:B------:R-:W-:-:S04]  /*44370*/  IMAD.WIDE.U32.X R110, R149, R95, R112, P4 ;  /* 0x0000005f956e7225 */ /* 0x000fc800020e0470 */
[----:B------:R-:W-:Y:S01]  /*44380*/  IMAD.WIDE.U32 R122, P5, R13, UR24, R122 ;  /* 0x000000180d7a7c25 */ /* 0x000fe2000f8a007a */
[----:B------:R-:W-:Y:S02]  /*44390*/  IADD3.X R160, P1, P2, R110, R17, R102, P2, P1 ;  /* 0x000000116ea07210 */ /* 0x000fe40001222466 */
[----:B------:R-:W-:Y:S01]  /*443a0*/  SHF.L.W.U32.HI R102, R23, 0xd, R154 ;  /* 0x0000000d17667819 */ /* 0x000fe20000010e9a */
[----:B------:R-:W-:Y:S01]  /*443b0*/  IMAD.WIDE.U32 R52, P4, R13, UR45, R124 ;  /* 0x0000002d0d347c25 */ /* 0x000fe2000f88007c */
[----:B------:R-:W-:-:S03]  /*443c0*/  IADD3.X R103, PT, PT, R111, R134, R103, P1, P2 ;  /* 0x000000866f677210 */ /* 0x000fc60000fe4467 */
[----:B------:R-:W-:Y:S01]  /*443d0*/  IMAD.WIDE.U32 R112, R11, UR40, RZ ;  /* 0x000000280b707c25 */ /* 0x000fe2000f8e00ff */
[----:B------:R-:W-:-:S03]  /*443e0*/  IADD3.X R133, PT, PT, RZ, RZ, RZ, P4, !PT ;  /* 0x000000ffff857210 */ /* 0x000fc600027fe4ff */
[----:B------:R-:W-:Y:S01]  /*443f0*/  IMAD.X R141, RZ, RZ, RZ, P5 ;  /* 0x000000ffff8d7224 */ /* 0x000fe200028e06ff */
[----:B------:R-:W-:Y:S01]  /*44400*/  IADD3 R156, P5, PT, R101, R52, RZ ;  /* 0x00000034659c7210 */ /* 0x000fe20007fbe0ff */
[----:B------:R-:W-:-:S04]  /*44410*/  IMAD.WIDE.U32 R100, P1, R13, UR6, R112 ;  /* 0x000000060d647c25 */ /* 0x000fc8000f820070 */
[----:B------:R-:W-:Y:S01]  /*44420*/  IMAD.WIDE.U32 R146, R13, UR38, RZ ;  /* 0x000000260d927c25 */ /* 0x000fe2000f8e00ff */
[----:B------:R-:W-:Y:S02]  /*44430*/  IADD3.X R113, PT, PT, RZ, RZ, RZ, P1, !PT ;  /* 0x000000ffff717210 */ /* 0x000fe40000ffe4ff */
[----:B------:R-:W-:Y:S01]  /*44440*/  IADD3 R102, P1, PT, R102, R131, RZ ;  /* 0x0000008366667210 */ /* 0x000fe20007f3e0ff */
[----:B------:R-:W-:Y:S01]  /*44450*/  IMAD.MOV.U32 R140, RZ, RZ, R123 ;  /* 0x000000ffff8c7224 */ /* 0x000fe200078e007b */
[----:B------:R-:W-:Y:S01]  /*44460*/  IADD3 R106, P3, PT, R147, R122, RZ ;  /* 0x0000007a936a7210 */ /* 0x000fe20007f7e0ff */
[----:B------:R-:W-:-:S04]  /*44470*/  IMAD.WIDE.U32 R122, R11, UR42, RZ ;  /* 0x0000002a0b7a7c25 */ /* 0x000fc8000f8e00ff */
[----:B------:R-:W-:-:S04]  /*44480*/  IMAD.WIDE.U32 R126, R13, UR40, RZ ;  /* 0x000000280d7e7c25 */ /* 0x000fc8000f8e00ff */
[----:B------:R-:W-:Y:S01]  /*44490*/  IMAD.MOV.U32 R112, RZ, RZ, R101 ;  /* 0x000000ffff707224 */ /* 0x000fe200078e0065 */
[----:B------:R-:W-:Y:S01]  /*444a0*/  IADD3.X R101, P1, PT, R143, R130, RZ, P1, !PT ;  /* 0x000000828f657210 */ /* 0x000fe20000f3e4ff */
[----:B------:R-:W-:Y:S01]  /*444b0*/  IMAD.WIDE.U32 R152, R11, UR32, RZ ;  /* 0x000000200b987c25 */ /* 0x000fe2000f8e00ff */
[----:B------:R-:W-:Y:S02]  /*444c0*/  IADD3 R105, P6, PT, R127, R100, RZ ;  /* 0x000000647f697210 */ /* 0x000fe40007fde0ff */
[----:B------:R-:W-:Y:S01]  /*444d0*/  IADD3.X R100, P1, PT, RZ, R132, RZ, P1, !PT ;  /* 0x00000084ff647210 */ /* 0x000fe20000f3e4ff */
[----:B------:R-:W-:Y:S01]  /*444e0*/  IMAD.WIDE.U32 R122, P2, R13, UR7, R122 ;  /* 0x000000070d7a7c25 */ /* 0x000fe2000f84007a */
[----:B------:R-:W-:Y:S02]  /*444f0*/  MOV R132, R53 ;  /* 0x0000003500847202 */ /* 0x000fe40000000f00 */
[C---:B------:R-:W-:Y:S01]  /*44500*/  SHF.L.W.U32.HI R52, R101.reuse, 0xd, R100 ;  /* 0x0000000d65347819 */ /* 0x040fe20000010e64 */
[----:B------:R-:W-:Y:S01]  /*44510*/  IMAD.X R135, RZ, RZ, RZ, P2 ;  /* 0x000000ffff877224 */ /* 0x000fe200010e06ff */
[----:B------:R-:W-:Y:S01]  /*44520*/  LOP3.LUT R101, R101, 0x7ffff, RZ, 0xc0, !PT ;  /* 0x0007ffff65657812 */ /* 0x000fe200078ec0ff */
[----:B------:R-:W-:-:S04]  /*44530*/  IMAD.WIDE.U32 R110, R13, UR42, RZ ;  /* 0x0000002a0d6e7c25 */ /* 0x000fc8000f8e00ff */
[----:B------:R-:W-:Y:S01]  /*44540*/  IMAD.WIDE.U32 R152, P2, R13, UR33, R152 ;  /* 0x000000210d987c25 */ /* 0x000fe2000f840098 */
[----:B------:R-:W-:-:S03]  /*44550*/  IADD3 R56, P4, PT, R111, R122, RZ ;  /* 0x0000007a6f387210 */ /* 0x000fc60007f9e0ff */
[----:B------:R-:W-:-:S04]  /*44560*/  IMAD.WIDE.U32 R130, R13, UR32, RZ ;  /* 0x000000200d827c25 */ /* 0x000fc8000f8e00ff */
[----:B------:R-:W-:Y:S02]  /*44570*/  IMAD.X R13, RZ, RZ, R155, P1 ;  /* 0x000000ffff0d7224 */ /* 0x000fe400008e069b */
[----:B------:R-:W-:Y:S01]  /*44580*/  IMAD.WIDE.U32.X R140, R11, UR24, R140, P3 ;  /* 0x000000180b8c7c25 */ /* 0x000fe200098e048c */
[----:B------:R-:W-:Y:S02]  /*44590*/  IADD3 R17, P3, PT, R52, R107, RZ ;  /* 0x0000006b34117210 */ /* 0x000fe40007f7e0ff */
[----:B------:R-:W-:Y:S01]  /*445a0*/  SHF.L.W.U32.HI R13, R100, 0xd, R13 ;  /* 0x0000000d640d7819 */ /* 0x000fe20000010e0d */
[----:B------:R-:W-:Y:S01]  /*445b0*/  IMAD.X R125, RZ, RZ, RZ, P2 ;  /* 0x000000ffff7d7224 */ /* 0x000fe200010e06ff */
[----:B------:R-:W-:Y:S01]  /*445c0*/  IADD3 R127, P2, PT, R131, R152, RZ ;  /* 0x00000098837f7210 */ /* 0x000fe20007f5e0ff */
[----:B------:R-:W-:Y:S01]  /*445d0*/  IMAD.MOV.U32 R134, RZ, RZ, R123 ;  /* 0x000000ffff867224 */ /* 0x000fe200078e007b */
[----:B------:R-:W-:Y:S01]  /*445e0*/  IADD3.X R107, P0, PT, R156, R129, RZ, P0, !PT ;  /* 0x000000819c6b7210 */ /* 0x000fe2000071e4ff */
[----:B------:R-:W-:Y:S01]  /*445f0*/  IMAD.WIDE.U32.X R112, R11, UR6, R112, P6 ;  /* 0x000000060b707c25 */ /* 0x000fe2000b0e0470 */
[----:B------:R-:W-:-:S03]  /*44600*/  IADD3.X R111, P6, PT, R13, R158, RZ, P3, !PT ;  /* 0x0000009e0d6f7210 */ /* 0x000fc60001fde4ff */
[----:B------:R-:W-:-:S04]  /*44610*/  IMAD.WIDE.U32 R154, R150, R98, RZ ;  /* 0x00000062969a7225 */ /* 0x000fc800078e00ff */
[----:B------:R-:W-:Y:S02]  /*44620*/  IMAD.MOV.U32 R124, RZ, RZ, R153 ;  /* 0x000000ffff7c7224 */ /* 0x000fe400078e0099 */
[----:B------:R-:W-:-:S04]  /*44630*/  IMAD.WIDE.U32 R122, R177, UR44, RZ ;  /* 0x0000002cb17a7c25 */ /* 0x000fc8000f8e00ff */
[C---:B------:R-:W-:Y:S01]  /*44640*/  IMAD.WIDE.U32.X R134, R11.reuse, UR7, R134, P4 ;  /* 0x000000070b867c25 */ /* 0x040fe2000a0e0486 */
[----:B------:R-:W-:Y:S02]  /*44650*/  IADD3.X R52, P4, PT, RZ, R151, RZ, P6, !PT ;  /* 0x00000097ff347210 */ /* 0x000fe4000379e4ff */
[----:B------:R-:W-:Y:S01]  /*44660*/  IADD3 R53, P1, PT, R130, R122, RZ ;  /* 0x0000007a82357210 */ /* 0x000fe20007f3e0ff */
[----:B------:R-:W-:Y:S01]  /*44670*/  IMAD.WIDE.U32.X R124, R11, UR33, R124, P2 ;  /* 0x000000210b7c7c25 */ /* 0x000fe200090e047c */
[----:B------:R-:W-:Y:S02]  /*44680*/  IADD3.X R13, PT, PT, RZ, R157, RZ, P4, !PT ;  /* 0x0000009dff0d7210 */ /* 0x000fe400027fe4ff */
[----:B------:R-:W-:Y:S01]  /*44690*/  IADD3 R53, P3, PT, R53, R50, RZ ;  /* 0x0000003235357210 */ /* 0x000fe20007f7e0ff */
[----:B------:R-:W-:Y:S01]  /*446a0*/  IMAD.WIDE.U32 R154, P2, R99, R16, R154 ;  /* 0x00000010639a7225 */ /* 0x000fe2000784009a */
[----:B------:R-:W-:-:S03]  /*446b0*/  SHF.L.W.U32.HI R13, R52, 0xd, R13 ;  /* 0x0000000d340d7819 */ /* 0x000fc60000010e0d */
[----:B------:R-:W-:Y:S01]  /*446c0*/  IMAD.WIDE.U32 R152, R16, R98, RZ ;  /* 0x0000006210987225 */ /* 0x000fe200078e00ff */
[----:B------:R-:W-:-:S03]  /*446d0*/  MOV R158, R155 ;  /* 0x0000009b009e7202 */ /* 0x000fc60000000f00 */
[----:B------:R-:W-:Y:S01]  /*446e0*/  IMAD.WIDE.U32 R130, R179, UR44, RZ ;  /* 0x0000002cb3827c25 */ /* 0x000fe2000f8e00ff */
[----:B------:R-:W-:-:S03]  /*446f0*/  IADD3 R164, P4, PT, R153, R154, RZ ;  /* 0x0000009a99a47210 */ /* 0x000fc60007f9e0ff */
[----:B------:R-:W-:Y:S01]  /*44700*/  IMAD.WIDE.U32.X R132, R11, UR45, R132, P5 ;  /* 0x0000002d0b847c25 */ /* 0x000fe2000a8e0484 */
[----:B------:R-:W-:-:S03]  /*44710*/  SHF.L.W.U32.HI R11, R111, 0xd, R52 ;  /* 0x0000000d6f0b7819 */ /* 0x000fc60000010e34 */
[----:B------:R-:W-:Y:S01]  /*44720*/  IMAD.X R159, RZ, RZ, RZ, P2 ;  /* 0x000000ffff9f7224 */ /* 0x000fe200010e06ff */
[----:B------:R-:W-:Y:S01]  /*44730*/  IADD3 R104, P2, PT, R11, R104, RZ ;  /* 0x000000680b687210 */ /* 0x000fe20007f5e0ff */
[----:B------:R-:W-:-:S04]  /*44740*/  IMAD.WIDE.U32 R156, R149, R96, RZ ;  /* 0x00000060959c7225 */ /* 0x000fc800078e00ff */
[----:B------:R-:W-:-:S04]  /*44750*/  IMAD.WIDE.U32 R130, P6, R177, UR45, R130 ;  /* 0x0000002db1827c25 */ /* 0x000fc8000f8c0082 */
[----:B------:R-:W-:Y:S01]  /*44760*/  IMAD.WIDE.U32.X R150, R150, R99, R158, P4 ;  /* 0x0000006396967225 */ /* 0x000fe200020e049e */
[----:B------:R-:W-:Y:S02]  /*44770*/  IADD3.X R100, P4, PT, R13, R162, RZ, P2, !PT ;  /* 0x000000a20d647210 */ /* 0x000fe4000179e4ff */
[----:B------:R-:W-:Y:S01]  /*44780*/  IADD3 R50, P5, PT, R123, R130, RZ ;  /* 0x000000827b327210 */ /* 0x000fe20007fbe0ff */
[C---:B------:R-:W-:Y:S01]  /*44790*/  IMAD.WIDE.U32 R154, P2, R109.reuse, R97, R156 ;  /* 0x000000616d9a7225 */ /* 0x040fe2000784009c */
[----:B------:R-:W-:Y:S02]  /*447a0*/  IADD3.X R11, P4, PT, RZ, R160, RZ, P4, !PT ;  /* 0x000000a0ff0b7210 */ /* 0x000fe4000279e4ff */
[----:B------:R-:W-:Y:S01]  /*447b0*/  IADD3.X R50, P1, PT, R50, R127, RZ, P1, !PT ;  /* 0x0000007f32327210 */ /* 0x000fe20000f3e4ff */
[----:B------:R-:W-:Y:S01]  /*447c0*/  IMAD.MOV.U32 R122, RZ, RZ, R131 ;  /* 0x000000ffff7a7224 */ /* 0x000fe200078e0083 */
[----:B------:R-:W-:Y:S01]  /*447d0*/  IADD3.X R16, PT, PT, RZ, R103, RZ, P4, !PT ;  /* 0x00000067ff107210 */ /* 0x000fe200027fe4ff */
[----:B------:R-:W-:Y:S01]  /*447e0*/  IMAD.WIDE.U32 R130, R109, R96, RZ ;  /* 0x000000606d827225 */ /* 0x000fe200078e00ff */
[----:B------:R-:W-:-:S02]  /*447f0*/  IADD3.X R50, P3, PT, R50, R51, RZ, P3, !PT ;  /* 0x0000003332327210 */ /* 0x000fc40001f7e4ff */
[----:B------:R-:W-:Y:S01]  /*44800*/  SHF.L.W.U32.HI R103, R100, 0xd, R11 ;  /* 0x0000000d64677819 */ /* 0x000fe20000010e0b */
[----:B------:R-:W-:Y:S01]  /*44810*/  IMAD.X R123, RZ, RZ, RZ, P6 ;  /* 0x000000ffff7b7224 */ /* 0x000fe200030e06ff */
[----:B------:R-:W-:Y:S01]  /*44820*/  IADD3 R172, P6, PT, R131, R154, RZ ;  /* 0x0000009a83ac7210 */ /* 0x000fe20007fde0ff */
[----:B------:R-:W-:Y:S01]  /*44830*/  IMAD.X R153, RZ, RZ, RZ, P2 ;  /* 0x000000ffff997224 */ /* 0x000fe200010e06ff */
[----:B------:R-:W-:Y:S01]  /*44840*/  IADD3 R47, P2, PT, R47, R152, RZ ;  /* 0x000000982f2f7210 */ /* 0x000fe20007f5e0ff */
[----:B------:R-:W-:Y:S01]  /*44850*/  IMAD.MOV.U32 R152, RZ, RZ, R155 ;  /* 0x000000ffff987224 */ /* 0x000fe200078e009b */
[----:B------:R-:W-:Y:S01]  /*44860*/  SHF.L.W.U32.HI R11, R11, 0xd, R16 ;  /* 0x0000000d0b0b7819 */ /* 0x000fe20000010e10 */
[----:B------:R-:W-:Y:S01]  /*44870*/  IMAD.WIDE.U32.X R154, R179, UR45, R122, P5 ;  /* 0x0000002db39a7c25 */ /* 0x000fe2000a8e047a */
[----:B------:R-:W-:Y:S02]  /*44880*/  IADD3 R52, P4, PT, R47, R130, RZ ;  /* 0x000000822f347210 */ /* 0x000fe40007f9e0ff */
[----:B------:R-:W-:Y:S01]  /*44890*/  IADD3.X R45, P2, PT, R45, R164, RZ, P2, !PT ;  /* 0x000000a42d2d7210 */ /* 0x000fe2000175e4ff */
[----:B------:R-:W-:Y:S01]  /*448a0*/  IMAD.WIDE.U32.X R130, R149, R97, R152, P6 ;  /* 0x0000006195827225 */ /* 0x000fe200030e0498 */
[----:B------:R-:W-:-:S02]  /*448b0*/  IADD3.X R16, P5, P3, R58, R124, R154, P3, P1 ;  /* 0x0000007c3a107210 */ /* 0x000fc40001ba249a */
[----:B------:R-:W-:Y:S01]  /*448c0*/  IADD3.X R172, P4, PT, R45, R172, RZ, P4, !PT ;  /* 0x000000ac2dac7210 */ /* 0x000fe2000279e4ff */
[----:B------:R-:W-:Y:S01]  /*448d0*/  IMAD.WIDE.U32 R122, R17, 0x13, RZ ;  /* 0x00000013117a7825 */ /* 0x000fe200078e00ff */
[----:B------:R-:W-:Y:S02]  /*448e0*/  IADD3 R103, P1, PT, R103, R52, RZ ;  /* 0x0000003467677210 */ /* 0x000fe40007f3e0ff */
[----:B------:R-:W-:Y:S01]  /*448f0*/  LOP3.LUT R51, R111, 0x7ffff, RZ, 0xc0, !PT ;  /* 0x0007ffff6f337812 */ /* 0x000fe200078ec0ff */
[----:B------:R-:W-:Y:S01]  /*44900*/  IMAD.WIDE.U32 R152, R17, R94, RZ ;  /* 0x0000005e11987225 */ /* 0x000fe200078e00ff */
[----:B------:R-:W-:Y:S02]  /*44910*/  IADD3.X R115, P2, P4, R130, R115, R150, P4, P2 ;  /* 0x0000007382737210 */ /* 0x000fe40002444496 */
[----:B------:R-:W-:Y:S01]  /*44920*/  IADD3.X R172, P1, PT, R11, R172, RZ, P1, !PT ;  /* 0x000000ac0bac7210 */ /* 0x000fe20000f3e4ff */
[----:B------:R-:W-:Y:S01]  /*44930*/  IMAD R45, R51, 0x13, RZ ;  /* 0x00000013332d7824 */ /* 0x000fe200078e02ff */
[----:B------:R-:W-:Y:S01]  /*44940*/  LOP3.LUT R100, R100, 0x7ffff, RZ, 0xc0, !PT ;  /* 0x0007ffff64647812 */ /* 0x000fe200078ec0ff */
[----:B------:R-:W-:Y:S01]  /*44950*/  IMAD.WIDE.U32 R162, R97, R122, RZ ;  /* 0x0000007a61a27225 */ /* 0x000fe200078e00ff */
[----:B------:R-:W-:-:S02]  /*44960*/  IADD3.X R170, PT, PT, R131, R117, R151, P2, P4 ;  /* 0x0000007583aa7210 */ /* 0x000fc400017e8497 */
[----:B------:R-:W-:Y:S01]  /*44970*/  LOP3.LUT R13, R172, 0x7ffff, RZ, 0xc0, !PT ;  /* 0x0007ffffac0d7812 */ /* 0x000fe200078ec0ff */
[----:B------:R-:W-:Y:S01]  /*44980*/  IMAD.WIDE.U32 R130, R104, 0x13, RZ ;  /* 0x0000001368827825 */ /* 0x000fe200078e00ff */
[----:B------:R-:W-:Y:S02]  /*44990*/  IADD3.X R52, PT, PT, R59, R125, R155, P5, P3 ;  /* 0x0000007d3b347210 */ /* 0x000fe40002fe649b */
[----:B------:R-:W-:Y:S01]  /*449a0*/  IADD3.X R59, P1, PT, RZ, R115, RZ, P1, !PT ;  /* 0x00000073ff3b7210 */ /* 0x000fe20000f3e4ff */
[----:B------:R-:W-:Y:S01]  /*449b0*/  IMAD.IADD R45, R123, 0x1, R45 ;  /* 0x000000017b2d7824 */ /* 0x000fe200078e022d */
[----:B------:R-:W-:Y:S01]  /*449c0*/  LOP3.LUT R149, R23, 0x7ffff, RZ, 0xc0, !PT ;  /* 0x0007ffff17957812 */ /* 0x000fe200078ec0ff */
[----:B------:R-:W-:Y:S01]  /*449d0*/  IMAD R11, R100, 0x13, RZ ;  /* 0x00000013640b7824 */ /* 0x000fe200078e02ff */
[----:B------:R-:W-:Y:S01]  /*449e0*/  SHF.L.W.U32.HI R23, R172, 0xd, R59 ;  /* 0x0000000dac177819 */ /* 0x000fe20000010e3b */
[----:B------:R-:W-:-:S03]  /*449f0*/  IMAD.WIDE.U32 R124, R103, 0x13, RZ ;  /* 0x00000013677c7825 */ /* 0x000fc600078e00ff */
[----:B------:R-:W-:Y:S01]  /*44a00*/  IADD3 R58, PT, PT, R131, R11, RZ ;  /* 0x0000000b833a7210 */ /* 0x000fe20007ffe0ff */
[----:B------:R-:W-:Y:S02]  /*44a10*/  IMAD R47, R13, 0x13, RZ ;  /* 0x000000130d2f7824 */ /* 0x000fe400078e02ff */
[----:B------:R-:W-:-:S04]  /*44a20*/  IMAD.WIDE.U32 R156, R51, R94, RZ ;  /* 0x0000005e339c7225 */ /* 0x000fc800078e00ff */
[----:B------:R-:W-:-:S04]  /*44a30*/  IMAD.WIDE.U32 R162, P2, R45, R96, R162 ;  /* 0x000000602da27225 */ /* 0x000fc800078400a2 */
[----:B------:R-:W-:Y:S01]  /*44a40*/  IMAD.WIDE.U32 R158, R95, R130, RZ ;  /* 0x000000825f9e7225 */ /* 0x000fe200078e00ff */
[----:B------:R-:W-:-:S03]  /*44a50*/  IADD3.X R161, PT, PT, RZ, RZ, RZ, P2, !PT ;  /* 0x000000ffffa17210 */ /* 0x000fc600017fe4ff */
[----:B------:R-:W-:Y:S02]  /*44a60*/  IMAD.IADD R11, R125, 0x1, R47 ;  /* 0x000000017d0b7824 */ /* 0x000fe400078e022f */
[----:B------:R-:W-:-:S04]  /*44a70*/  IMAD.WIDE.U32 R156, P3, R17, R95, R156 ;  /* 0x0000005f119c7225 */ /* 0x000fc8000786009c */
[----:B------:R-:W-:Y:S01]  /*44a80*/  IMAD.WIDE.U32 R158, P2, R58, R94, R158 ;  /* 0x0000005e3a9e7225 */ /* 0x000fe2000784009e */
[----:B------:R-:W-:-:S03]  /*44a90*/  IADD3 R117, P5, PT, R153, R156, RZ ;  /* 0x0000009c99757210 */ /* 0x000fc60007fbe0ff */
[----:B------:R-:W-:-:S04]  /*44aa0*/  IMAD.WIDE.U32 R166, R11, R92, RZ ;  /* 0x0000005c0ba67225 */ /* 0x000fc800078e00ff */
[----:B------:R-:W-:Y:S01]  /*44ab0*/  IMAD.MOV.U32 R160, RZ, RZ, R163 ;  /* 0x000000ffffa07224 */ /* 0x000fe200078e00a3 */
[----:B------:R-:W-:Y:S01]  /*44ac0*/  IADD3.X R163, PT, PT, RZ, RZ, RZ, P2, !PT ;  /* 0x000000ffffa37210 */ /* 0x000fe200017fe4ff */
[----:B------:R-:W-:-:S04]  /*44ad0*/  IMAD.WIDE.U32 R164, R94, R130, RZ ;  /* 0x000000825ea47225 */ /* 0x000fc800078e00ff */
[----:B------:R-:W-:Y:S01]  /*44ae0*/  IMAD.MOV.U32 R154, RZ, RZ, R157 ;  /* 0x000000ffff9a7224 */ /* 0x000fe200078e009d */
[----:B------:R-:W-:Y:S01]  /*44af0*/  IADD3 R174, P6, PT, R165, R158, RZ ;  /* 0x0000009ea5ae7210 */ /* 0x000fe20007fde0ff */
[----:B------:R-:W-:-:S04]  /*44b00*/  IMAD.WIDE.U32 R156, P2, R93, R124, R166 ;  /* 0x0000007c5d9c7225 */ /* 0x000fc800078400a6 */
[----:B------:R-:W-:-:S04]  /*44b10*/  IMAD.WIDE.U32 R168, R124, R92, RZ ;  /* 0x0000005c7ca87225 */ /* 0x000fc800078e00ff */
[----:B------:R-:W-:-:S04]  /*44b20*/  IMAD.WIDE.U32 R150, R96, R122, RZ ;  /* 0x0000007a60967225 */ /* 0x000fc800078e00ff */
[----:B------:R-:W-:Y:S01]  /*44b30*/  IMAD.X R155, RZ, RZ, RZ, P3 ;  /* 0x000000ffff9b7224 */ /* 0x000fe200018e06ff */
[----:B------:R-:W-:Y:S01]  /*44b40*/  IADD3 R125, P3, PT, R168, R164, RZ ;  /* 0x000000a4a87d7210 */ /* 0x000fe20007f7e0ff */
[----:B------:R-:W-:Y:S01]  /*44b50*/  IMAD.X R165, RZ, RZ, RZ, P2 ;  /* 0x000000ffffa57224 */ /* 0x000fe200010e06ff */
[----:B------:R-:W-:Y:S01]  /*44b60*/  IADD3 R111, P2, PT, R169, R156, RZ ;  /* 0x0000009ca96f7210 */ /* 0x000fe20007f5e0ff */
[----:B------:R-:W-:Y:S01]  /*44b70*/  IMAD.X R170, RZ, RZ, R170, P1 ;  /* 0x000000ffffaa7224 */ /* 0x000fe200008e06aa */
[----:B------:R-:W-:Y:S01]  /*44b80*/  IADD3 R176, P4, PT, R151, R162, RZ ;  /* 0x000000a297b07210 */ /* 0x000fe20007f9e0ff */
[----:B------:R-:W-:Y:S01]  /*44b90*/  IMAD.MOV.U32 R162, RZ, RZ, R159 ;  /* 0x000000ffffa27224 */ /* 0x000fe200078e009f */
[----:B------:R-:W-:Y:S01]  /*44ba0*/  MOV R164, R157 ;  /* 0x0000009d00a47202 */ /* 0x000fe20000000f00 */
[----:B------:R-:W-:Y:S01]  /*44bb0*/  IMAD.WIDE.U32 R166, R100, R92, RZ ;  /* 0x0000005c64a67225 */ /* 0x000fe200078e00ff */
[----:B------:R-:W-:Y:S02]  /*44bc0*/  IADD3 R125, P1, PT, R125, R150, RZ ;  /* 0x000000967d7d7210 */ /* 0x000fe40007f3e0ff */
[----:B------:R-:W-:Y:S01]  /*44bd0*/  IADD3.X R111, P3, PT, R111, R174, RZ, P3, !PT ;  /* 0x000000ae6f6f7210 */ /* 0x000fe20001f7e4ff */
[----:B------:R-:W-:Y:S01]  /*44be0*/  IMAD.WIDE.U32 R158, R13, R90, RZ ;  /* 0x0000005a0d9e7225 */ /* 0x000fe200078e00ff */
[----:B------:R-:W-:-:S02]  /*44bf0*/  SHF.L.W.U32.HI R59, R59, 0xd, R170 ;  /* 0x0000000d3b3b7819 */ /* 0x000fc40000010eaa */
        /* <DEDUP_REMOVED lines=11> */
[----:B------:R-:W-:-:S03]  /*44cb0*/  MOV R150, R167 ;  /* 0x000000a700967202 */ /* 0x000fc60000000f00 */
[----:B------:R-:W-:Y:S01]  /*44cc0*/  IMAD.X R151, RZ, RZ, RZ, P4 ;  /* 0x000000ffff977224 */ /* 0x000fe200020e06ff */
[----:B------:R-:W-:Y:S01]  /*44cd0*/  IADD3 R123, P4, PT, R169, R166, RZ ;  /* 0x000000a6a97b7210 */ /* 0x000fe20007f9e0ff */
[----:B------:R-:W-:Y:S01]  /*44ce0*/  IMAD.WIDE.U32 R148, R23, 0x13, R148 ;  /* 0x0000001317947825 */ /* 0x000fe200078e0094 */
[----:B------:R-:W-:-:S03]  /*44cf0*/  IADD3 R172, P1, PT, R157, R158, RZ ;  /* 0x0000009e9dac7210 */ /* 0x000fc60007f3e0ff */
[----:B------:R-:W-:Y:S01]  /*44d00*/  IMAD R59, R59, 0x13, RZ ;  /* 0x000000133b3b7824 */ /* 0x000fe200078e02ff */
[----:B------:R-:W-:Y:S01]  /*44d10*/  IADD3.X R172, P2, PT, R172, R123, RZ, P2, !PT ;  /* 0x0000007bacac7210 */ /* 0x000fe2000175e4ff */
[----:B------:R-:W-:Y:S01]  /*44d20*/  IMAD.X R153, RZ, RZ, RZ, P6 ;  /* 0x000000ffff997224 */ /* 0x000fe200030e06ff */
[----:B------:R-:W-:Y:S01]  /*44d30*/  IADD3 R109, P6, PT, R109, R152, RZ ;  /* 0x000000986d6d7210 */ /* 0x000fe20007fde0ff */
[----:B------:R-:W-:-:S03]  /*44d40*/  IMAD.WIDE.U32 R166, R97, R130, RZ ;  /* 0x0000008261a67225 */ /* 0x000fc600078e00ff */
[----:B------:R-:W-:Y:S01]  /*44d50*/  IADD3.X R117, P6, PT, R172, R117, RZ, P6, !PT ;  /* 0x00000075ac757210 */ /* 0x000fe200037de4ff */
[----:B------:R-:W-:Y:S02]  /*44d60*/  IMAD.MOV.U32 R152, RZ, RZ, R159 ;  /* 0x000000ffff987224 */ /* 0x000fe400078e009f */
[----:B------:R-:W-:Y:S02]  /*44d70*/  IMAD.IADD R59, R149, 0x1, R59 ;  /* 0x00000001953b7824 */ /* 0x000fe400078e023b */
[----:B------:R-:W-:-:S04]  /*44d80*/  IMAD.WIDE.U32 R160, P3, R58, R96, R166 ;  /* 0x000000603aa07225 */ /* 0x000fc800078600a6 */
[----:B------:R-:W-:Y:S01]  /*44d90*/  IMAD.WIDE.U32.X R152, R13, R91, R152, P1 ;  /* 0x0000005b0d987225 */ /* 0x000fe200008e0498 */
[C---:B------:R-:W-:Y:S02]  /*44da0*/  LEA.HI R102, P1, R59.reuse, R102, RZ, 0xd ;  /* 0x000000663b667211 */ /* 0x040fe400078368ff */
[----:B------:R-:W-:Y:S01]  /*44db0*/  LOP3.LUT R59, R59, 0x7ffff, RZ, 0xc0, !PT ;  /* 0x0007ffff3b3b7812 */ /* 0x000fe200078ec0ff */
[----:B------:R-:W-:Y:S01]  /*44dc0*/  IMAD.WIDE.U32 R158, R96, R130, RZ ;  /* 0x00000082609e7225 */ /* 0x000fe200078e00ff */
[----:B------:R-:W-:-:S03]  /*44dd0*/  IADD3.X R157, PT, PT, RZ, RZ, RZ, P3, !PT ;  /* 0x000000ffff9d7210 */ /* 0x000fc60001ffe4ff */
[----:B------:R-:W-:Y:S01]  /*44de0*/  IMAD.WIDE.U32 R162, R95, R124, RZ ;  /* 0x0000007c5fa27225 */ /* 0x000fe200078e00ff */
[----:B------:R-:W-:-:S03]  /*44df0*/  IADD3 R166, P3, PT, R159, R160, RZ ;  /* 0x000000a09fa67210 */ /* 0x000fc60007f7e0ff */
[----:B------:R-:W-:-:S04]  /*44e00*/  IMAD.WIDE.U32.X R150, R100, R93, R150, P4 ;  /* 0x0000005d64967225 */ /* 0x000fc800020e0496 */
[----:B------:R-:W-:Y:S02]  /*44e10*/  IMAD.MOV.U32 R156, RZ, RZ, R161 ;  /* 0x000000ffff9c7224 */ /* 0x000fe400078e00a1 */
[----:B------:R-:W-:-:S04]  /*44e20*/  IMAD.WIDE.U32 R162, P4, R11, R94, R162 ;  /* 0x0000005e0ba27225 */ /* 0x000fc800078800a2 */
[----:B------:R-:W-:Y:S01]  /*44e30*/  IMAD.WIDE.U32 R164, R94, R124, RZ ;  /* 0x0000007c5ea47225 */ /* 0x000fe200078e00ff */
[----:B------:R-:W-:-:S03]  /*44e40*/  IADD3.X R159, PT, PT, RZ, RZ, RZ, P4, !PT ;  /* 0x000000ffff9f7210 */ /* 0x000fc600027fe4ff */
[----:B------:R-:W-:Y:S01]  /*44e50*/  IMAD.WIDE.U32 R160, R59, R92, RZ ;  /* 0x0000005c3ba07225 */ /* 0x000fe200078e00ff */
[----:B------:R-:W-:-:S03]  /*44e60*/  IADD3 R131, P4, PT, R165, R162, RZ ;  /* 0x000000a2a5837210 */ /* 0x000fc60007f9e0ff */
[----:B------:R-:W-:Y:S01]  /*44e70*/  IMAD.X R101, RZ, RZ, R101, P1 ;  /* 0x000000ffff657224 */ /* 0x000fe200008e0665 */
[----:B------:R-:W-:Y:S01]  /*44e80*/  IADD3 R127, P1, PT, R164, R158, RZ ;  /* 0x0000009ea47f7210 */ /* 0x000fe20007f3e0ff */
[----:B------:R-:W-:-:S03]  /*44e90*/  IMAD.WIDE.U32.X R154, R51, R95, R154, P5 ;  /* 0x0000005f339a7225 */ /* 0x000fc600028e049a */
[----:B------:R-:W-:Y:S01]  /*44ea0*/  IADD3.X R131, P1, PT, R131, R166, RZ, P1, !PT ;  /* 0x000000a683837210 */ /* 0x000fe20000f3e4ff */
[----:B------:R-:W-:Y:S01]  /*44eb0*/  IMAD.MOV.U32 R158, RZ, RZ, R163 ;  /* 0x000000ffff9e7224 */ /* 0x000fe200078e00a3 */
[----:B------:R-:W-:Y:S01]  /*44ec0*/  IADD3.X R23, P2, P6, R154, R150, R152, P6, P2 ;  /* 0x000000969a177210 */ /* 0x000fe20003644498 */
[----:B------:R-:W-:-:S03]  /*44ed0*/  IMAD.WIDE.U32 R160, P5, R93, R148, R160 ;  /* 0x000000945da07225 */ /* 0x000fc600078a00a0 */
[----:B------:R-:W-:Y:S01]  /*44ee0*/  IADD3.X R123, PT, PT, R155, R151, R153, P2, P6 ;  /* 0x000000979b7b7210 */ /* 0x000fe200017ec499 */
[----:B------:R-:W-:Y:S01]  /*44ef0*/  IMAD.WIDE.U32 R162, R148, R92, RZ ;  /* 0x0000005c94a27225 */ /* 0x000fe200078e00ff */
[----:B------:R-:W-:-:S03]  /*44f00*/  IADD3.X R167, PT, PT, RZ, RZ, RZ, P5, !PT ;  /* 0x000000ffffa77210 */ /* 0x000fc60002ffe4ff */
[----:B------:R-:W-:Y:S01]  /*44f10*/  IMAD.WIDE.U32.X R158, R11, R95, R158, P4 ;  /* 0x0000005f0b9e7225 */ /* 0x000fe200020e049e */
[----:B------:R-:W-:Y:S02]  /*44f20*/  IADD3 R174, P5, PT, R163, R160, RZ ;  /* 0x000000a0a3ae7210 */ /* 0x000fe40007fbe0ff */
        /* <DEDUP_REMOVED lines=12> */
[----:B------:R-:W-:-:S03]  /*44ff0*/  MOV R162, R171 ;  /* 0x000000ab00a27202 */ /* 0x000fc60000000f00 */
[----:B------:R-:W-:-:S04]  /*45000*/  IMAD.WIDE.U32 R164, R98, R122, RZ ;  /* 0x0000007a62a47225 */ /* 0x000fc800078e00ff */
[----:B------:R-:W-:Y:S01]  /*45010*/  IMAD.WIDE.U32 R168, P5, R45, R98, R168 ;  /* 0x000000622da87225 */ /* 0x000fe200078a00a8 */
[----:B------:R-:W-:-:S03]  /*45020*/  IADD3 R127, P1, PT, R127, R164, RZ ;  /* 0x000000a47f7f7210 */ /* 0x000fc60007f3e0ff */
[----:B------:R-:W-:-:S04]  /*45030*/  IMAD.WIDE.U32 R174, P4, R102, R91, R174 ;  /* 0x0000005b66ae7225 */ /* 0x000fc800078800ae */
[----:B------:R-:W-:Y:S01]  /*45040*/  IMAD.X R163, RZ, RZ, RZ, P3 ;  /* 0x000000ffffa37224 */ /* 0x000fe200018e06ff */
[----:B------:R-:W-:Y:S01]  /*45050*/  IADD3 R149, P3, PT, R161, R170, RZ ;  /* 0x000000aaa1957210 */ /* 0x000fe20007f7e0ff */
[----:B------:R-:W-:Y:S01]  /*45060*/  IMAD.X R171, RZ, RZ, RZ, P5 ;  /* 0x000000ffffab7224 */ /* 0x000fe200028e06ff */
[----:B------:R-:W-:Y:S01]  /*45070*/  IADD3 R168, P5, PT, R165, R168, RZ ;  /* 0x000000a8a5a87210 */ /* 0x000fe20007fbe0ff */
[----:B------:R-:W-:Y:S01]  /*45080*/  IMAD.WIDE.U32 R150, R102, R90, RZ ;  /* 0x0000005a66967225 */ /* 0x000fe200078e00ff */
[----:B------:R-:W-:Y:S02]  /*45090*/  IADD3.X R159, PT, PT, RZ, RZ, RZ, P4, !PT ;  /* 0x000000ffff9f7210 */ /* 0x000fe400027fe4ff */
[----:B------:R-:W-:Y:S01]  /*450a0*/  IADD3.X R131, P1, PT, R131, R168, RZ, P1, !PT ;  /* 0x000000a883837210 */ /* 0x000fe20000f3e4ff */
[----:B------:R-:W-:Y:S01]  /*450b0*/  IMAD.MOV.U32 R170, RZ, RZ, R169 ;  /* 0x000000ffffaa7224 */ /* 0x000fe200078e00a9 */
[----:B------:R-:W-:Y:S01]  /*450c0*/  IADD3 R154, P4, PT, R151, R174, RZ ;  /* 0x000000ae979a7210 */ /* 0x000fe20007f9e0ff */
[----:B------:R-:W-:-:S04]  /*450d0*/  IMAD.WIDE.U32 R152, R99, R130, RZ ;  /* 0x0000008263987225 */ /* 0x000fc800078e00ff */
[----:B------:R-:W-:Y:S01]  /*450e0*/  IMAD.WIDE.U32.X R170, R45, R99, R170, P5 ;  /* 0x000000632daa7225 */ /* 0x000fe200028e04aa */
[----:B------:R-:W-:-:S03]  /*450f0*/  IADD3 R127, P5, PT, R127, R150, RZ ;  /* 0x000000967f7f7210 */ /* 0x000fc60007fbe0ff */
[----:B------:R-:W-:Y:S01]  /*45100*/  IMAD.MOV.U32 R158, RZ, RZ, R175 ;  /* 0x000000ffff9e7224 */ /* 0x000fe200078e00af */
[----:B------:R-:W-:Y:S01]  /*45110*/  IADD3.X R131, P5, PT, R131, R154, RZ, P5, !PT ;  /* 0x0000009a83837210 */ /* 0x000fe20002fbe4ff */
[----:B------:R-:W-:-:S04]  /*45120*/  IMAD.WIDE.U32 R172, R96, R124, RZ ;  /* 0x0000007c60ac7225 */ /* 0x000fc800078e00ff */
[----:B------:R-:W-:Y:S01]  /*45130*/  IMAD.WIDE.U32 R150, P6, R58, R98, R152 ;  /* 0x000000623a967225 */ /* 0x000fe200078c0098 */
[----:B------:R-:W-:-:S03]  /*45140*/  IADD3 R147, P2, PT, R160, R172, RZ ;  /* 0x000000aca0937210 */ /* 0x000fc60007f5e0ff */
[----:B------:R-:W-:Y:S01]  /*45150*/  IMAD.WIDE.U32.X R158, R101, R91, R158, P4 ;  /* 0x0000005b659e7225 */ /* 0x000fe200020e049e */
[----:B------:R-:W-:-:S03]  /*45160*/  MOV R154, R151 ;  /* 0x00000097009a7202 */ /* 0x000fc60000000f00 */
[----:B------:R-:W-:-:S04]  /*45170*/  IMAD.WIDE.U32 R152, R97, R124, RZ ;  /* 0x0000007c61987225 */ /* 0x000fc800078e00ff */
[----:B------:R-:W-:-:S04]  /*45180*/  IMAD.WIDE.U32 R156, R98, R130, RZ ;  /* 0x00000082629c7225 */ /* 0x000fc800078e00ff */
[----:B------:R-:W-:Y:S01]  /*45190*/  IMAD.X R155, RZ, RZ, RZ, P6 ;  /* 0x000000ffff9b7224 */ /* 0x000fe200030e06ff */
[----:B------:R-:W-:Y:S01]  /*451a0*/  IADD3.X R129, P5, P6, R158, R129, R170, P5, P1 ;  /* 0x000000819e817210 */ /* 0x000fe20002ea24aa */
[----:B------:R-:W-:Y:S01]  /*451b0*/  IMAD.WIDE.U32 R160, R59, R94, RZ ;  /* 0x0000005e3ba07225 */ /* 0x000fe200078e00ff */
[----:B------:R-:W-:Y:S02]  /*451c0*/  IADD3 R174, P4, PT, R157, R150, RZ ;  /* 0x000000969dae7210 */ /* 0x000fe40007f9e0ff */
[----:B------:R-:W-:Y:S01]  /*451d0*/  IADD3.X R143, PT, PT, R159, R143, R171, P5, P6 ;  /* 0x0000008f9f8f7210 */ /* 0x000fe20002fec4ab */
[----:B------:R-:W-:-:S04]  /*451e0*/  IMAD.WIDE.U32 R152, P1, R11, R96, R152 ;  /* 0x000000600b987225 */ /* 0x000fc80007820098 */
[----:B------:R-:W-:Y:S01]  /*451f0*/  IMAD.WIDE.U32 R150, R148, R94, RZ ;  /* 0x0000005e94967225 */ /* 0x000fe200078e00ff */
[----:B------:R-:W-:Y:S02]  /*45200*/  IADD3 R172, P5, PT, R173, R152, RZ ;  /* 0x00000098adac7210 */ /* 0x000fe40007fbe0ff */
[----:B------:R-:W-:Y:S01]  /*45210*/  MOV R168, R153 ;  /* 0x0000009900a87202 */ /* 0x000fe20000000f00 */
[----:B------:R-:W-:Y:S01]  /*45220*/  IMAD.WIDE.U32 R160, P6, R95, R148, R160 ;  /* 0x000000945fa07225 */ /* 0x000fe200078c00a0 */
[----:B------:R-:W-:-:S03]  /*45230*/  IADD3.X R149, P2, PT, R149, R172, RZ, P2, !PT ;  /* 0x000000ac95957210 */ /* 0x000fc6000175e4ff */
        /* <DEDUP_REMOVED lines=8> */
[----:B------:R-:W-:-:S03]  /*452c0*/  IMAD.WIDE.U32 R150, R102, R92, RZ ;  /* 0x0000005c66967225 */ /* 0x000fc600078e00ff */
[----:B------:R-:W-:Y:S01]  /*452d0*/  IADD3.X R149, P1, PT, R149, R174, RZ, P1, !PT ;  /* 0x000000ae95957210 */ /* 0x000fe20000f3e4ff */
[----:B------:R-:W-:-:S04]  /*452e0*/  IMAD.WIDE.U32.X R168, R11, R97, R168, P5 ;  /* 0x000000610ba87225 */ /* 0x000fc800028e04a8 */
[----:B------:R-:W-:-:S04]  /*452f0*/  IMAD.WIDE.U32 R152, P5, R102, R93, R152 ;  /* 0x0000005d66987225 */ /* 0x000fc800078a0098 */
[----:B------:R-:W-:Y:S02]  /*45300*/  IMAD.MOV.U32 R166, RZ, RZ, R161 ;  /* 0x000000ffffa67224 */ /* 0x000fe400078e00a1 */
[----:B------:R-:W-:-:S04]  /*45310*/  IMAD.WIDE.U32 R160, R100, R90, RZ ;  /* 0x0000005a64a07225 */ /* 0x000fc800078e00ff */
[----:B------:R-:W-:Y:S01]  /*45320*/  IMAD.WIDE.U32.X R154, R58, R99, R154, P4 ;  /* 0x000000633a9a7225 */ /* 0x000fe200020e049a */
[----:B------:R-:W-:-:S03]  /*45330*/  IADD3 R147, P4, PT, R147, R150, RZ ;  /* 0x0000009693937210 */ /* 0x000fc60007f9e0ff */
[----:B------:R-:W-:Y:S01]  /*45340*/  IMAD.X R171, RZ, RZ, RZ, P5 ;  /* 0x000000ffffab7224 */ /* 0x000fe200028e06ff */
[----:B------:R-:W-:Y:S01]  /*45350*/  IADD3 R150, P5, PT, R151, R152, RZ ;  /* 0x0000009897967210 */ /* 0x000fe20007fbe0ff */
[----:B------:R-:W-:-:S03]  /*45360*/  IMAD.WIDE.U32.X R166, R59, R95, R166, P6 ;  /* 0x0000005f3ba67225 */ /* 0x000fc600030e04a6 */
[----:B------:R-:W-:Y:S01]  /*45370*/  IADD3.X R149, P4, PT, R149, R150, RZ, P4, !PT ;  /* 0x0000009695957210 */ /* 0x000fe2000279e4ff */
[----:B------:R-:W-:Y:S02]  /*45380*/  IMAD.MOV.U32 R170, RZ, RZ, R153 ;  /* 0x000000ffffaa7224 */ /* 0x000fe400078e0099 */
[----:B------:R-:W-:-:S04]  /*45390*/  IMAD.WIDE.U32 R164, R51, R92, RZ ;  /* 0x0000005c33a47225 */ /* 0x000fc800078e00ff */
[----:B------:R-:W-:-:S04]  /*453a0*/  IMAD.WIDE.U32 R160, P6, R104, R91, R160 ;  /* 0x0000005b68a07225 */ /* 0x000fc800078c00a0 */
[-C--:B------:R-:W-:Y:S01]  /*453b0*/  IMAD.WIDE.U32.X R170, R101, R93.reuse, R170, P5 ;  /* 0x0000005d65aa7225 */ /* 0x080fe200028e04aa */
[----:B------:R-:W-:Y:S02]  /*453c0*/  IADD3.X R173, P3, P5, R166, R168, R162, P3, P2 ;  /* 0x000000a8a6ad7210 */ /* 0x000fe40001d644a2 */
[----:B------:R-:W-:Y:S01]  /*453d0*/  IADD3.X R151, PT, PT, RZ, RZ, RZ, P6, !PT ;  /* 0x000000ffff977210 */ /* 0x000fe200037fe4ff */
[----:B------:R-:W-:Y:S01]  /*453e0*/  IMAD.WIDE.U32 R164, P6, R17, R93, R164 ;  /* 0x0000005d11a47225 */ /* 0x000fe200078c00a4 */
[----:B------:R-:W-:Y:S02]  /*453f0*/  IADD3.X R167, PT, PT, R167, R169, R163, P3, P5 ;  /* 0x000000a9a7a77210 */ /* 0x000fe40001fea4a3 */
[----:B------:R-:W-:Y:S01]  /*45400*/  IADD3.X R170, P1, P4, R170, R173, R154, P4, P1 ;  /* 0x000000adaaaa7210 */ /* 0x000fe2000242249a */
[----:B------:R-:W-:Y:S01]  /*45410*/  IMAD.WIDE.U32 R158, R17, R92, RZ ;  /* 0x0000005c119e7225 */ /* 0x000fe200078e00ff */
[----:B------:R-:W-:Y:S02]  /*45420*/  MOV R152, R165 ;  /* 0x000000a500987202 */ /* 0x000fe40000000f00 */
[----:B------:R-:W-:Y:S01]  /*45430*/  IADD3.X R171, PT, PT, R171, R167, R155, P1, P4 ;  /* 0x000000a7abab7210 */ /* 0x000fe20000fe849b */
[----:B------:R-:W-:-:S04]  /*45440*/  IMAD.WIDE.U32 R156, R104, R90, RZ ;  /* 0x0000005a689c7225 */ /* 0x000fc800078e00ff */
[----:B------:R-:W-:Y:S01]  /*45450*/  IMAD.WIDE.U32 R162, R59, R90, RZ ;  /* 0x0000005a3ba27225 */ /* 0x000fe200078e00ff */
[----:B------:R-:W-:Y:S02]  /*45460*/  IADD3 R172, P3, PT, R157, R160, RZ ;  /* 0x000000a09dac7210 */ /* 0x000fe40007f7e0ff */
        /* <DEDUP_REMOVED lines=8> */
[----:B------:R-:W-:-:S04]  /*454f0*/  IMAD.WIDE.U32 R154, R102, 0x13, RZ ;  /* 0x00000013669a7825 */ /* 0x000fc800078e00ff */
[----:B------:R-:W-:Y:S02]  /*45500*/  IMAD R157, R101, 0x13, RZ ;  /* 0x00000013659d7824 */ /* 0x000fe400078e02ff */
[----:B------:R-:W-:-:S04]  /*45510*/  IMAD.WIDE.U32 R162, P4, R91, R148, R162 ;  /* 0x000000945ba27225 */ /* 0x000fc800078800a2 */
[----:B------:R-:W-:-:S04]  /*45520*/  IMAD.WIDE.U32 R158, R148, R96, RZ ;  /* 0x00000060949e7225 */ /* 0x000fc800078e00ff */
[----:B------:R-:W-:-:S04]  /*45530*/  IMAD.WIDE.U32 R160, P5, R97, R148, R160 ;  /* 0x0000009461a07225 */ /* 0x000fc800078a00a0 */
[----:B------:R-:W-:Y:S01]  /*45540*/  IMAD.IADD R125, R155, 0x1, R157 ;  /* 0x000000019b7d7824 */ /* 0x000fe200078e029d */
[----:B------:R-:W-:Y:S01]  /*45550*/  IADD3.X R157, PT, PT, RZ, RZ, RZ, P4, !PT ;  /* 0x000000ffff9d7210 */ /* 0x000fe200027fe4ff */
[----:B------:R-:W-:Y:S01]  /*45560*/  IMAD.WIDE.U32.X R152, R51, R93, R152, P6 ;  /* 0x0000005d33987225 */ /* 0x000fe200030e0498 */
[----:B------:R-:W-:-:S03]  /*45570*/  IADD3 R162, P4, PT, R165, R162, RZ ;  /* 0x000000a2a5a27210 */ /* 0x000fc60007f9e0ff */
[----:B------:R-:W-:Y:S01]  /*45580*/  IMAD.WIDE.U32.X R164, R100, R91, R150, P3 ;  /* 0x0000005b64a47225 */ /* 0x000fe200018e0496 */
[----:B------:R-:W-:Y:S02]  /*45590*/  MOV R150, R161 ;  /* 0x000000a100967202 */ /* 0x000fe40000000f00 */
[----:B------:R-:W-:Y:S01]  /*455a0*/  IADD3 R173, P3, PT, R175, R158, RZ ;  /* 0x0000009eafad7210 */ /* 0x000fe20007f7e0ff */
[----:B------:R-:W-:Y:S01]  /*455b0*/  IMAD.X R151, RZ, RZ, RZ, P5 ;  /* 0x000000ffff977224 */ /* 0x000fe200028e06ff */
[----:B------:R-:W-:Y:S01]  /*455c0*/  IADD3 R155, P5, PT, R159, R160, RZ ;  /* 0x000000a09f9b7210 */ /* 0x000fe20007fbe0ff */
[----:B------:R-:W-:Y:S01]  /*455d0*/  IMAD.WIDE.U32 R166, R125, R98, RZ ;  /* 0x000000627da67225 */ /* 0x000fe200078e00ff */
[----:B------:R-:W-:-:S03]  /*455e0*/  IADD3.X R111, P1, PT, R111, R162, RZ, P1, !PT ;  /* 0x000000a26f6f7210 */ /* 0x000fc60000f3e4ff */
[----:B------:R-:W-:Y:S01]  /*455f0*/  IMAD.WIDE.U32.X R158, R59, R97, R150, P5 ;  /* 0x000000613b9e7225 */ /* 0x000fe200028e0496 */
[----:B------:R-:W-:-:S03]  /*45600*/  IADD3.X R172, P5, PT, R172, R155, RZ, P3, !PT ;  /* 0x0000009bacac7210 */ /* 0x000fc60001fbe4ff */
[----:B------:R-:W-:-:S04]  /*45610*/  IMAD.WIDE.U32 R166, P6, R99, R154, R166 ;  /* 0x0000009a63a67225 */ /* 0x000fc800078c00a6 */
[----:B------:R-:W-:-:S04]  /*45620*/  IMAD.WIDE.U32 R160, R154, R98, RZ ;  /* 0x000000629aa07225 */ /* 0x000fc800078e00ff */
[----:B------:R-:W-:Y:S01]  /*45630*/  IMAD.MOV.U32 R156, RZ, RZ, R163 ;  /* 0x000000ffff9c7224 */ /* 0x000fe200078e00a3 */
        /* <DEDUP_REMOVED lines=8> */
[----:B------:R-:W-:-:S04]  /*456c0*/  IMAD.WIDE.U32.X R166, R59, R91, R156, P4 ;  /* 0x0000005b3ba67225 */ /* 0x000fc800020e049c */
[----:B------:R-:W-:-:S04]  /*456d0*/  IMAD.WIDE.U32.X R164, R125, R99, R162, P5 ;  /* 0x000000637da47225 */ /* 0x000fc800028e04a2 */
[----:B------:R-:W-:Y:S01]  /*456e0*/  IMAD.WIDE.U32 R152, P2, R11, R98, R160 ;  /* 0x000000620b987225 */ /* 0x000fe200078400a0 */
[----:B------:R-:W-:-:S03]  /*456f0*/  IADD3.X R164, P3, P5, R164, R115, R166, P3, P1 ;  /* 0x00000073a4a47210 */ /* 0x000fc60001d624a6 */
[----:B------:R-:W-:Y:S01]  /*45700*/  IMAD.WIDE.U32 R160, R101, R94, RZ ;  /* 0x0000005e65a07225 */ /* 0x000fe200078e00ff */
[----:B------:R-:W-:Y:S02]  /*45710*/  IADD3.X R157, PT, PT, RZ, RZ, RZ, P2, !PT ;  /* 0x000000ffff9d7210 */ /* 0x000fe400017fe4ff */
[----:B------:R-:W-:Y:S01]  /*45720*/  IADD3.X R47, PT, PT, R165, R47, R167, P3, P5 ;  /* 0x0000002fa52f7210 */ /* 0x000fe20001fea4a7 */
[----:B------:R-:W-:-:S04]  /*45730*/  IMAD.WIDE.U32 R158, R98, R124, RZ ;  /* 0x0000007c629e7225 */ /* 0x000fc800078e00ff */
[----:B------:R-:W-:Y:S01]  /*45740*/  IMAD.WIDE.U32 R168, R179, UR36, RZ ;  /* 0x00000024b3a87c25 */ /* 0x000fe2000f8e00ff */
[----:B------:R-:W-:Y:S02]  /*45750*/  IADD3 R173, P2, PT, R173, R158, RZ ;  /* 0x0000009eadad7210 */ /* 0x000fe40007f5e0ff */
[----:B------:R-:W-:Y:S01]  /*45760*/  IADD3 R175, P1, PT, R159, R152, RZ ;  /* 0x000000989faf7210 */ /* 0x000fe20007f3e0ff */
[----:B------:R-:W-:Y:S01]  /*45770*/  IMAD.WIDE.U32 R162, R102, R94, RZ ;  /* 0x0000005e66a27225 */ /* 0x000fe200078e00ff */
[----:B------:R-:W-:Y:S02]  /*45780*/  SHF.L.W.U32.HI R158, R111, 0xd, R164 ;  /* 0x0000000d6f9e7819 */ /* 0x000fe40000010ea4 */
[----:B------:R-:W-:Y:S01]  /*45790*/  IADD3.X R172, P2, PT, R172, R175, RZ, P2, !PT ;  /* 0x000000afacac7210 */ /* 0x000fe2000175e4ff */
[----:B------:R-:W-:Y:S01]  /*457a0*/  IMAD.WIDE.U32 R160, P4, R102, R95, R160 ;  /* 0x0000005f66a07225 */ /* 0x000fe200078800a0 */
[----:B------:R-:W-:Y:S02]  /*457b0*/  IADD3 R115, P3, PT, R173, R162, RZ ;  /* 0x000000a2ad737210 */ /* 0x000fe40007f7e0ff */
[----:B------:R-:W-:Y:S01]  /*457c0*/  SHF.L.W.U32.HI R162, R164, 0xd, R47 ;  /* 0x0000000da4a27819 */ /* 0x000fe20000010e2f */
[----:B------:R-:W-:Y:S01]  /*457d0*/  IMAD.MOV.U32 R156, RZ, RZ, R153 ;  /* 0x000000ffff9c7224 */ /* 0x000fe200078e0099 */
[----:B------:R-:W-:Y:S01]  /*457e0*/  IADD3 R173, P5, PT, R163, R160, RZ ;  /* 0x000000a0a3ad7210 */ /* 0x000fe20007fbe0ff */
[----:B------:R-:W-:-:S03]  /*457f0*/  IMAD.WIDE.U32 R168, P6, R177, UR25, R168 ;  /* 0x00000019b1a87c25 */ /* 0x000fc6000f8c00a8 */
[----:B------:R-:W-:Y:S01]  /*45800*/  IADD3.X R176, P3, PT, R172, R173, RZ, P3, !PT ;  /* 0x000000adacb07210 */ /* 0x000fe20001f7e4ff */
[----:B------:R-:W-:Y:S01]  /*45810*/  IMAD.WIDE.U32 R152, R99, R148, RZ ;  /* 0x0000009463987225 */ /* 0x000fe200078e00ff */
[----:B------:R-:W-:-:S03]  /*45820*/  IADD3.X R163, PT, PT, RZ, RZ, RZ, P6, !PT ;  /* 0x000000ffffa37210 */ /* 0x000fc600037fe4ff */
[----:B------:R-:W-:Y:S01]  /*45830*/  IMAD.X R159, RZ, RZ, RZ, P4 ;  /* 0x000000ffff9f7224 */ /* 0x000fe200020e06ff */
[----:B------:R-:W-:Y:S01]  /*45840*/  IADD3 R127, P4, PT, R158, R127, RZ ;  /* 0x0000007f9e7f7210 */ /* 0x000fe20007f9e0ff */
[----:B------:R-:W-:Y:S02]  /*45850*/  IMAD.MOV.U32 R158, RZ, RZ, R161 ;  /* 0x000000ffff9e7224 */ /* 0x000fe400078e00a1 */
[----:B------:R-:W-:Y:S01]  /*45860*/  IMAD.WIDE.U32 R160, R98, R148, RZ ;  /* 0x0000009462a07225 */ /* 0x000fe200078e00ff */
[----:B------:R-:W-:-:S03]  /*45870*/  IADD3.X R131, P4, PT, R162, R131, RZ, P4, !PT ;  /* 0x00000083a2837210 */ /* 0x000fc6000279e4ff */
[----:B------:R-:W-:Y:S01]  /*45880*/  IMAD.WIDE.U32 R152, P6, R59, R98, R152 ;  /* 0x000000623b987225 */ /* 0x000fe200078c0098 */
[----:B------:R-:W-:-:S03]  /*45890*/  IADD3.X R162, P4, PT, RZ, R129, RZ, P4, !PT ;  /* 0x00000081ffa27210 */ /* 0x000fc6000279e4ff */
[----:B------:R-:W-:Y:S01]  /*458a0*/  IMAD.WIDE.U32 R164, R101, R96, RZ ;  /* 0x0000006065a47225 */ /* 0x000fe200078e00ff */
[----:B------:R-:W-:-:S03]  /*458b0*/  MOV R166, R153 ;  /* 0x0000009900a67202 */ /* 0x000fc60000000f00 */
[----:B------:R-:W-:Y:S01]  /*458c0*/  IMAD.WIDE.U32.X R156, R11, R99, R156, P1 ;  /* 0x000000630b9c7225 */ /* 0x000fe200008e049c */
[----:B------:R-:W-:-:S03]  /*458d0*/  IADD3 R109, P1, PT, R109, R160, RZ ;  /* 0x000000a06d6d7210 */ /* 0x000fc60007f3e0ff */
[----:B------:R-:W-:Y:S01]  /*458e0*/  IMAD.X R167, RZ, RZ, RZ, P6 ;  /* 0x000000ffffa77224 */ /* 0x000fe200030e06ff */
[----:B------:R-:W-:Y:S01]  /*458f0*/  IADD3 R152, P6, PT, R161, R152, RZ ;  /* 0x00000098a1987210 */ /* 0x000fe20007fde0ff */
[----:B------:R-:W-:-:S03]  /*45900*/  IMAD.WIDE.U32 R160, R102, R96, RZ ;  /* 0x0000006066a07225 */ /* 0x000fc600078e00ff */
[----:B------:R-:W-:Y:S01]  /*45910*/  IADD3.X R117, P1, PT, R117, R152, RZ, P1, !PT ;  /* 0x0000009875757210 */ /* 0x000fe20000f3e4ff */
[----:B------:R-:W-:-:S04]  /*45920*/  IMAD.WIDE.U32.X R158, R101, R95, R158, P5 ;  /* 0x0000005f659e7225 */ /* 0x000fc800028e049e */
[----:B------:R-:W-:-:S04]  /*45930*/  IMAD.WIDE.U32 R164, P5, R102, R97, R164 ;  /* 0x0000006166a47225 */ /* 0x000fc800078a00a4 */
[----:B------:R-:W-:Y:S01]  /*45940*/  IMAD.X R47, RZ, RZ, R143, P4 ;  /* 0x000000ffff2f7224 */ /* 0x000fe200020e068f */
[----:B------:R-:W-:Y:S01]  /*45950*/  IADD3 R143, P4, PT, R109, R160, RZ ;  /* 0x000000a06d8f7210 */ /* 0x000fe20007f9e0ff */
[----:B------:R-:W-:Y:S01]  /*45960*/  IMAD.X R153, RZ, RZ, RZ, P5 ;  /* 0x000000ffff997224 */ /* 0x000fe200028e06ff */
[----:B------:R-:W-:Y:S01]  /*45970*/  SHF.L.W.U32.HI R160, R131, 0xd, R162 ;  /* 0x0000000d83a07819 */ /* 0x000fe20000010ea2 */
[----:B------:R-:W-:Y:S01]  /*45980*/  IMAD.WIDE.U32.X R166, R59, R99, R166, P6 ;  /* 0x000000633ba67225 */ /* 0x000fe200030e04a6 */
[----:B------:R-:W-:Y:S02]  /*45990*/  IADD3 R164, P5, PT, R161, R164, RZ ;  /* 0x000000a4a1a47210 */ /* 0x000fe40007fbe0ff */
[----:B------:R-:W-:Y:S01]  /*459a0*/  MOV R152, R165 ;  /* 0x000000a500987202 */ /* 0x000fe20000000f00 */
[----:B------:R-:W-:Y:S01]  /*459b0*/  IMAD.WIDE.U32 R172, R179, UR40, RZ ;  /* 0x00000028b3ac7c25 */ /* 0x000fe2000f8e00ff */
[----:B------:R-:W-:Y:S02]  /*459c0*/  SHF.L.W.U32.HI R162, R162, 0xd, R47 ;  /* 0x0000000da2a27819 */ /* 0x000fe40000010e2f */
[----:B------:R-:W-:Y:S01]  /*459d0*/  IADD3 R47, P6, PT, R160, R147, RZ ;  /* 0x00000093a02f7210 */ /* 0x000fe20007fde0ff */
[----:B------:R-:W-:Y:S01]  /*459e0*/  IMAD.WIDE.U32.X R152, R101, R97, R152, P5 ;  /* 0x0000006165987225 */ /* 0x000fe200028e0498 */
[----:B------:R-:W-:-:S02]  /*459f0*/  IADD3.X R147, P2, P5, R158, R151, R156, P3, P2 ;  /* 0x000000979e937210 */ /* 0x000fc40001d4449c */
[----:B------:R-:W-:Y:S01]  /*45a00*/  IADD3.X R149, P6, PT, R162, R149, RZ, P6, !PT ;  /* 0x00000095a2957210 */ /* 0x000fe200037de4ff */
[----:B------:R-:W-:Y:S01]  /*45a10*/  IMAD.MOV.U32 R162, RZ, RZ, R169 ;  /* 0x000000ffffa27224 */ /* 0x000fe200078e00a9 */
[----:B------:R-:W-:Y:S01]  /*45a20*/  IADD3.X R117, P4, PT, R117, R164, RZ, P4, !PT ;  /* 0x000000a475757210 */ /* 0x000fe2000279e4ff */
[----:B------:R-:W-:Y:S01]  /*45a30*/  IMAD.WIDE.U32 R160, R177, UR36, RZ ;  /* 0x00000024b1a07c25 */ /* 0x000fe2000f8e00ff */
[----:B------:R-:W-:Y:S02]  /*45a40*/  IADD3.X R174, PT, PT, R159, R155, R157, P2, P5 ;  /* 0x0000009b9fae7210 */ /* 0x000fe400017ea49d */
[----:B------:R-:W-:Y:S01]  /*45a50*/  IADD3.X R170, P6, PT, RZ, R170, RZ, P6, !PT ;  /* 0x000000aaffaa7210 */ /* 0x000fe200037de4ff */
[----:B------:R-:W-:Y:S01]  /*45a60*/  IMAD.WIDE.U32 R158, R179, UR38, RZ ;  /* 0x00000026b39e7c25 */ /* 0x000fe2000f8e00ff */
[----:B------:R-:W-:Y:S02]  /*45a70*/  IADD3.X R151, P1, P4, R152, R23, R166, P4, P1 ;  /* 0x0000001798977210 */ /* 0x000fe400024224a6 */
[----:B------:R-:W-:Y:S01]  /*45a80*/  SHF.L.W.U32.HI R152, R149, 0xd, R170 ;  /* 0x0000000d95987819 */ /* 0x000fe20000010eaa */
[----:B------:R-:W-:Y:S01]  /*45a90*/  IMAD.X R129, RZ, RZ, R171, P6 ;  /* 0x000000ffff817224 */ /* 0x000fe200030e06ab */
[----:B------:R-:W-:Y:S01]  /*45aa0*/  IADD3.X R180, PT, PT, R153, R123, R167, P1, P4 ;  /* 0x0000007b99b47210 */ /* 0x000fe20000fe84a7 */
[----:B------:R-:W-:Y:S01]  /*45ab0*/  IMAD.WIDE.U32 R158, P4, R177, UR24, R158 ;  /* 0x00000018b19e7c25 */ /* 0x000fe2000f88009e */
[----:B------:R-:W-:-:S02]  /*45ac0*/  IADD3 R123, P1, PT, R152, R115, RZ ;  /* 0x00000073987b7210 */ /* 0x000fc40007f3e0ff */
[----:B------:R-:W-:Y:S01]  /*45ad0*/  SHF.L.W.U32.HI R129, R170, 0xd, R129 ;  /* 0x0000000daa817819 */ /* 0x000fe20000010e81 */
[----:B------:R-:W-:Y:S01]  /*45ae0*/  IMAD.WIDE.U32 R166, R179, UR42, RZ ;  /* 0x0000002ab3a67c25 */ /* 0x000fe2000f8e00ff */
[----:B------:R-:W-:Y:S02]  /*45af0*/  IADD3.X R169, PT, PT, RZ, RZ, RZ, P4, !PT ;  /* 0x000000ffffa97210 */ /* 0x000fe400027fe4ff */
[----:B------:R-:W-:Y:S01]  /*45b00*/  IADD3.X R129, P6, PT, R129, R176, RZ, P1, !PT ;  /* 0x000000b081817210 */ /* 0x000fe20000fde4ff */
[----:B------:R-:W-:Y:S01]  /*45b10*/  IMAD.WIDE.U32 R164, R114, UR44, RZ ;  /* 0x0000002c72a47c25 */ /* 0x000fe2000f8e00ff */
[----:B------:R-:W-:-:S03]  /*45b20*/  IADD3 R109, P3, PT, R161, R168, RZ ;  /* 0x000000a8a16d7210 */ /* 0x000fc60007f7e0ff */
[----:B------:R-:W-:Y:S01]  /*45b30*/  IMAD.WIDE.U32 R166, P4, R177, UR7, R166 ;  /* 0x00000007b1a67c25 */ /* 0x000fe2000f8800a6 */
[----:B------:R-:W-:-:S03]  /*45b40*/  IADD3 R183, P2, PT, R164, R160, RZ ;  /* 0x000000a0a4b77210 */ /* 0x000fc60007f5e0ff */
[C---:B------:R-:W-:Y:S01]  /*45b50*/  IMAD.WIDE.U32 R172, P5, R177.reuse, UR6, R172 ;  /* 0x00000006b1ac7c25 */ /* 0x040fe2000f8a00ac */
[----:B------:R-:W-:Y:S02]  /*45b60*/  IADD3.X R161, PT, PT, RZ, RZ, RZ, P4, !PT ;  /* 0x000000ffffa17210 */ /* 0x000fe400027fe4ff */
[----:B------:R-:W-:Y:S01]  /*45b70*/  IADD3.X R164, P4, PT, RZ, R147, RZ, P6, !PT ;  /* 0x00000093ffa47210 */ /* 0x000fe2000379e4ff */
[----:B------:R-:W-:-:S03]  /*45b80*/  IMAD.WIDE.U32 R152, R177, UR38, RZ ;  /* 0x00000026b1987c25 */ /* 0x000fc6000f8e00ff */
[----:B------:R-:W-:Y:S01]  /*45b90*/  IADD3.X R147, PT, PT, RZ, R174, RZ, P4, !PT ;  /* 0x000000aeff937210 */ /* 0x000fe200027fe4ff */
[----:B------:R-:W-:Y:S01]  /*45ba0*/  IMAD.X R171, RZ, RZ, RZ, P5 ;  /* 0x000000ffffab7224 */ /* 0x000fe200028e06ff */
[----:B------:R-:W-:Y:S01]  /*45bb0*/  IADD3 R155, P5, PT, R153, R158, RZ ;  /* 0x0000009e999b7210 */ /* 0x000fe20007fbe0ff */
[----:B------:R-:W-:Y:S01]  /*45bc0*/  IMAD.MOV.U32 R168, RZ, RZ, R159 ;  /* 0x000000ffffa87224 */ /* 0x000fe200078e009f */
[----:B------:R-:W-:Y:S01]  /*45bd0*/  SHF.L.W.U32.HI R178, R164, 0xd, R147 ;  /* 0x0000000da4b27819 */ /* 0x000fe20000010e93 */
[----:B------:R-:W-:Y:S01]  /*45be0*/  IMAD.WIDE.U32 R158, R177, UR42, RZ ;  /* 0x0000002ab19e7c25 */ /* 0x000fe2000f8e00ff */
[----:B------:R-:W-:Y:S02]  /*45bf0*/  SHF.L.W.U32.HI R164, R129, 0xd, R164 ;  /* 0x0000000d81a47819 */ /* 0x000fe40000010ea4 */
[----:B------:R-:W-:Y:S01]  /*45c00*/  IADD3 R183, P4, PT, R183, R146, RZ ;  /* 0x00000092b7b77210 */ /* 0x000fe20007f9e0ff */
[----:B------:R-:W-:Y:S01]  /*45c10*/  IMAD.WIDE.U32 R156, R177, UR40, RZ ;  /* 0x00000028b19c7c25 */ /* 0x000fe2000f8e00ff */
[----:B------:R-:W-:-:S03]  /*45c20*/  IADD3 R143, P6, PT, R164, R143, RZ ;  /* 0x0000008fa48f7210 */ /* 0x000fc60007fde0ff */
[----:B------:R-:W-:Y:S01]  /*45c30*/  IMAD.WIDE.U32 R176, R9, UR44, RZ ;  /* 0x0000002c09b07c25 */ /* 0x000fe2000f8e00ff */
[----:B------:R-:W-:Y:S02]  /*45c40*/  IADD3 R23, P1, PT, R157, R172, RZ ;  /* 0x000000ac9d177210 */ /* 0x000fe40007f3e0ff */
[----:B------:R-:W-:Y:S01]  /*45c50*/  IADD3.X R157, P6, PT, R178, R117, RZ, P6, !PT ;  /* 0x00000075b29d7210 */ /* 0x000fe200037de4ff */
[----:B------:R-:W-:Y:S01]  /*45c60*/  IMAD.WIDE.U32.X R162, R179, UR25, R162, P3 ;  /* 0x00000019b3a27c25 */ /* 0x000fe200098e04a2 */
[----:B------:R-:W-:Y:S02]  /*45c70*/  IADD3 R115, P3, PT, R159, R166, RZ ;  /* 0x000000a69f737210 */ /* 0x000fe40007f7e0ff */
[----:B------:R-:W-:Y:S01]  /*45c80*/  IADD3.X R164, P6, PT, RZ, R151, RZ, P6, !PT ;  /* 0x00000097ffa47210 */ /* 0x000fe200037de4ff */
[----:B------:R-:W-:Y:S01]  /*45c90*/  IMAD.MOV.U32 R160, RZ, RZ, R167 ;  /* 0x000000ffffa07224 */ /* 0x000fe200078e00a7 */
[----:B------:R-:W-:Y:S01]  /*45ca0*/  LOP3.LUT R151, R111, 0x7ffff, RZ, 0xc0, !PT ;  /* 0x0007ffff6f977812 */ /* 0x000fe200078ec0ff */
[----:B------:R-:W-:-:S02]  /*45cb0*/  IMAD.MOV.U32 R170, RZ, RZ, R173 ;  /* 0x000000ffffaa7224 */ /* 0x000fc400078e00ad */
[----:B------:R-:W-:-:S04]  /*45cc0*/  IMAD.WIDE.U32.X R166, R179, UR24, R168, P5 ;  /* 0x00000018b3a67c25 */ /* 0x000fc8000a8e04a8 */
[----:B------:R-:W-:-:S04]  /*45cd0*/  IMAD.WIDE.U32 R168, R9, UR32, RZ ;  /* 0x0000002009a87c25 */ /* 0x000fc8000f8e00ff */
[----:B------:R-:W-:-:S04]  /*45ce0*/  IMAD.WIDE.U32 R172, R55, UR44, RZ ;  /* 0x0000002c37ac7c25 */ /* 0x000fc8000f8e00ff */
[----:B------:R-:W-:-:S04]  /*45cf0*/  IMAD.WIDE.U32 R176, P5, R114, UR45, R176 ;  /* 0x0000002d72b07c25 */ /* 0x000fc8000f8a00b0 */
[----:B------:R-:W-:Y:S01]  /*45d00*/  IMAD.WIDE.U32.X R146, R179, UR6, R170, P1 ;  /* 0x00000006b3927c25 */ /* 0x000fe200088e04aa */
[----:B------:R-:W-:-:S03]  /*45d10*/  UMOV UR6, URZ ;  /* 0x000000ff00067c82 */ /* 0x000fc60008000000 */
[----:B------:R-:W-:Y:S02]  /*45d20*/  IMAD.X R153, RZ, RZ, RZ, P5 ;  /* 0x000000ffff997224 */ /* 0x000fe400028e06ff */
[----:B------:R-:W-:-:S04]  /*45d30*/  IMAD.WIDE.U32 R174, R114, UR32, RZ ;  /* 0x0000002072ae7c25 */ /* 0x000fc8000f8e00ff */
[----:B------:R-:W-:-:S04]  /*45d40*/  IMAD.WIDE.U32 R168, P5, R114, UR33, R168 ;  /* 0x0000002172a87c25 */ /* 0x000fc8000f8a00a8 */
[----:B------:R-:W-:-:S04]  /*45d50*/  IMAD.WIDE.U32 R170, R15, UR44, RZ ;  /* 0x0000002c0faa7c25 */ /* 0x000fc8000f8e00ff */
[----:B------:R-:W-:-:S04]  /*45d60*/  IMAD.WIDE.U32 R172, P1, R15, UR45, R172 ;  /* 0x0000002d0fac7c25 */ /* 0x000fc8000f8200ac */
[----:B------:R-:W-:Y:S01]  /*45d70*/  IMAD.WIDE.U32.X R160, R179, UR7, R160, P3 ;  /* 0x00000007b3a07c25 */ /* 0x000fe200098e04a0 */
[----:B------:R-:W-:Y:S02]  /*45d80*/  IADD3.X R179, PT, PT, RZ, RZ, RZ, P1, !PT ;  /* 0x000000ffffb37210 */ /* 0x000fe40000ffe4ff */
[----:B------:R-:W-:Y:S01]  /*45d90*/  MOV R178, R173 ;  /* 0x000000ad00b27202 */ /* 0x000fe20000000f00 */
[----:B------:R-:W-:Y:S01]  /*45da0*/  IMAD.X R181, RZ, RZ, RZ, P5 ;  /* 0x000000ffffb57224 */ /* 0x000fe200028e06ff */
[----:B------:R-:W-:Y:S01]  /*45db0*/  IADD3 R117, P5, PT, R174, R170, RZ ;  /* 0x000000aaae757210 */ /* 0x000fe20007fbe0ff */
[----:B------:R-:W-:Y:S01]  /*45dc0*/  IMAD.X R159, RZ, RZ, R180, P6 ;  /* 0x000000ffff9f7224 */ /* 0x000fe200030e06b4 */
[----:B------:R-:W-:Y:S01]  /*45dd0*/  IADD3 R170, P1, PT, R165, R176, RZ ;  /* 0x000000b0a5aa7210 */ /* 0x000fe20007f3e0ff */
[----:B------:R-:W-:Y:S01]  /*45de0*/  IMAD.MOV.U32 R180, RZ, RZ, R169 ;  /* 0x000000ffffb47224 */ /* 0x000fe200078e00a9 */
[----:B------:R-:W-:Y:S01]  /*45df0*/  IADD3 R117, P3, PT, R117, R152, RZ ;  /* 0x0000009875757210 */ /* 0x000fe20007f7e0ff */
[----:B------:R-:W-:Y:S01]  /*45e00*/  IMAD.MOV.U32 R152, RZ, RZ, R177 ;  /* 0x000000ffff987224 */ /* 0x000fe200078e00b1 */
[----:B------:R-:W-:-:S02]  /*45e10*/  IADD3.X R165, P2, PT, R170, R109, RZ, P2, !PT ;  /* 0x0000006daaa57210 */ /* 0x000fc4000175e4ff */
[----:B------:R-:W-:Y:S01]  /*45e20*/  SHF.L.W.U32.HI R111, R164, 0xd, R159 ;  /* 0x0000000da46f7819 */ /* 0x000fe20000010e9f */
[----:B------:R-:W-:Y:S01]  /*45e30*/  IMAD.WIDE.U32.X R152, R9, UR45, R152, P1 ;  /* 0x0000002d09987c25 */ /* 0x000fe200088e0498 */
[----:B------:R-:W-:Y:S02]  /*45e40*/  SHF.L.W.U32.HI R109, R157, 0xd, R164 ;  /* 0x0000000d9d6d7819 */ /* 0x000fe40000010ea4 */
[----:B------:R-:W-:Y:S01]  /*45e50*/  IADD3 R171, P1, PT, R171, R172, RZ ;  /* 0x000000acabab7210 */ /* 0x000fe20007f3e0ff */
[----:B------:R-:W-:Y:S01]  /*45e60*/  IMAD R111, R111, 0x13, RZ ;  /* 0x000000136f6f7824 */ /* 0x000fe200078e02ff */
[----:B------:R-:W-:Y:S01]  /*45e70*/  IADD3.X R170, P4, PT, R165, R106, RZ, P4, !PT ;  /* 0x0000006aa5aa7210 */ /* 0x000fe2000279e4ff */
[----:B------:R-:W-:Y:S01]  /*45e80*/  IMAD.WIDE.U32 R150, R109, 0x13, R150 ;  /* 0x000000136d967825 */ /* 0x000fe200078e0096 */
[----:B------:R-:W-:Y:S02]  /*45e90*/  LOP3.LUT R176, R131, 0x7ffff, RZ, 0xc0, !PT ;  /* 0x0007ffff83b07812 */ /* 0x000fe400078ec0ff */
[----:B------:R-:W-:Y:S01]  /*45ea0*/  LOP3.LUT R172, R149, 0x7ffff, RZ, 0xc0, !PT ;  /* 0x0007ffff95ac7812 */ /* 0x000fe200078ec0ff */
[----:B------:R-:W-:Y:S01]  /*45eb0*/  IMAD.IADD R182, R151, 0x1, R111 ;  /* 0x0000000197b67824 */ /* 0x000fe200078e026f */
[----:B------:R-:W-:Y:S01]  /*45ec0*/  IADD3.X R111, P2, P4, R140, R162, R152, P4, P2 ;  /* 0x000000a28c6f7210 */ /* 0x000fe20002444498 */
[----:B------:R-:W-:Y:S01]  /*45ed0*/  IMAD.WIDE.U32.X R178, R55, UR45, R178, P1 ;  /* 0x0000002d37b27c25 */ /* 0x000fe200088e04b2 */
[----:B------:R-:W-:-:S02]  /*45ee0*/  IADD3 R168, P1, PT, R175, R168, RZ ;  /* 0x000000a8afa87210 */ /* 0x000fc40007f3e0ff */
[----:B------:R-:W-:Y:S01]  /*45ef0*/  LEA.HI R106, P6, R182, R127, RZ, 0xd ;  /* 0x0000007fb66a7211 */ /* 0x000fe200078d68ff */
[----:B------:R-:W-:Y:S01]  /*45f00*/  IMAD.WIDE.U32 R164, R55, UR32, RZ ;  /* 0x0000002037a47c25 */ /* 0x000fe2000f8e00ff */
[----:B------:R-:W-:Y:S02]  /*45f10*/  IADD3.X R168, P5, PT, R171, R168, RZ, P5, !PT ;  /* 0x000000a8aba87210 */ /* 0x000fe40002fbe4ff */
[----:B------:R-:W-:Y:S01]  /*45f20*/  IADD3.X R176, PT, PT, RZ, R176, RZ, P6, !PT ;  /* 0x000000b0ffb07210 */ /* 0x000fe200037fe4ff */
[----:B------:R-:W-:Y:S01]  /*45f30*/  IMAD.WIDE.U32.X R180, R9, UR33, R180, P1 ;  /* 0x0000002109b47c25 */ /* 0x000fe200088e04b4 */
[----:B------:R-:W-:Y:S02]  /*45f40*/  IADD3.X R131, PT, PT, R141, R163, R153, P2, P4 ;  /* 0x000000a38d837210 */ /* 0x000fe400017e8499 */
[----:B------:R-:W-:Y:S01]  /*45f50*/  LEA.HI R149, P2, R176, R47, RZ, 0xd ;  /* 0x0000002fb0957211 */ /* 0x000fe200078568ff */
[----:B------:R-:W-:Y:S01]  /*45f60*/  IMAD.WIDE.U32 R140, R9, UR34, RZ ;  /* 0x00000022098c7c25 */ /* 0x000fe2000f8e00ff */
[----:B------:R-:W-:-:S02]  /*45f70*/  IADD3.X R168, P3, PT, R168, R155, RZ, P3, !PT ;  /* 0x0000009ba8a87210 */ /* 0x000fc40001f7e4ff */
[----:B------:R-:W-:Y:S01]  /*45f80*/  LOP3.LUT R174, R129, 0x7ffff, RZ, 0xc0, !PT ;  /* 0x0007ffff81ae7812 */ /* 0x000fe200078ec0ff */
[----:B------:R-:W-:Y:S01]  /*45f90*/  IMAD.X R172, RZ, RZ, R172, P2 ;  /* 0x000000ffffac7224 */ /* 0x000fe200010e06ac */
[----:B------:R-:W-:Y:S01]  /*45fa0*/  IADD3.X R47, P3, P5, R166, R180, R178, P3, P5 ;  /* 0x000000b4a62f7210 */ /* 0x000fe20001d6a4b2 */
[----:B------:R-:W-:Y:S01]  /*45fb0*/  IMAD.WIDE.U32 R162, R55, UR34, RZ ;  /* 0x0000002237a27c25 */ /* 0x000fe2000f8e00ff */
[----:B------:R-:W-:Y:S02]  /*45fc0*/  IADD3 R127, P1, PT, R183, R108, RZ ;  /* 0x0000006cb77f7210 */ /* 0x000fe40007f3e0ff */
[----:B------:R-:W-:Y:S01]  /*45fd0*/  IADD3.X R179, PT, PT, R167, R181, R179, P3, P5 ;  /* 0x000000b5a7b37210 */ /* 0x000fe20001fea4b3 */
[----:B------:R-:W-:Y:S01]  /*45fe0*/  IMAD.WIDE.U32 R108, R15, UR32, RZ ;  /* 0x000000200f6c7c25 */ /* 0x000fe2000f8e00ff */
[----:B------:R-:W-:Y:S02]  /*45ff0*/  LEA.HI R123, P3, R172, R123, RZ, 0xd ;  /* 0x0000007bac7b7211 */ /* 0x000fe400078768ff */
[----:B------:R-:W-:Y:S01]  /*46000*/  LOP3.LUT R155, R157, 0x7ffff, RZ, 0xc0, !PT ;  /* 0x0007ffff9d9b7812 */ /* 0x000fe200078ec0ff */
[----:B------:R-:W-:Y:S01]  /*46010*/  IMAD.WIDE.U32 R140, P2, R114, UR35, R140 ;  /* 0x00000023728c7c25 */ /* 0x000fe2000f84008c */
[----:B------:R-:W-:-:S02]  /*46020*/  IADD3 R151, P4, PT, R108, R128, RZ ;  /* 0x000000806c977210 */ /* 0x000fc40007f9e0ff */
[----:B------:R-:W-:Y:S01]  /*46030*/  LOP3.LUT R176, R176, 0x7ffff, RZ, 0xc0, !PT ;  /* 0x0007ffffb0b07812 */ /* 0x000fe200078ec0ff */
[----:B------:R-:W-:Y:S01]  /*46040*/  IMAD.X R174, RZ, RZ, R174, P3 ;  /* 0x000000ffffae7224 */ /* 0x000fe200018e06ae */
[----:B------:R-:W-:Y:S01]  /*46050*/  IADD3.X R129, PT, PT, RZ, RZ, RZ, P2, !PT ;  /* 0x000000ffff817210 */ /* 0x000fe200017fe4ff */
[----:B------:R-:W-:Y:S01]  /*46060*/  IMAD.WIDE.U32 R166, R114, UR34, RZ ;  /* 0x0000002272a67c25 */ /* 0x000fe2000f8e00ff */
[----:B------:R-:W-:Y:S02]  /*46070*/  LOP3.LUT R172, R172, 0x7ffff, RZ, 0xc0, !PT ;  /* 0x0007ffffacac7812 */ /* 0x000fe400078ec0ff */
[C---:B------:R-:W-:Y:S01]  /*46080*/  LEA.HI R143, P6, R174.reuse, R143, RZ, 0xd ;  /* 0x0000008fae8f7211 */ /* 0x040fe200078d68ff */
[----:B------:R-:W-:Y:S01]  /*46090*/  IMAD.WIDE.U32 R164, P3, R15, UR33, R164 ;  /* 0x000000210fa47c25 */ /* 0x000fe2000f8600a4 */
[----:B------:R-:W-:Y:S02]  /*460a0*/  IADD3 R157, P2, PT, R151, R166, RZ ;  /* 0x000000a6979d7210 */ /* 0x000fe40007f5e0ff */
[----:B------:R-:W-:Y:S01]  /*460b0*/  MOV R166, R150 ;  /* 0x0000009600a67202 */ /* 0x000fe20000000f00 */
[----:B------:R-:W-:Y:S01]  /*460c0*/  IMAD.X R155, RZ, RZ, R155, P6 ;  /* 0x000000ffff9b7224 */ /* 0x000fe200030e069b */
[----:B------:R-:W-:Y:S01]  /*460d0*/  LOP3.LUT R174, R174, 0x7ffff, RZ, 0xc0, !PT ;  /* 0x0007ffffaeae7812 */ /* 0x000fe200078ec0ff */
[----:B------:R-:W-:-:S03]  /*460e0*/  IMAD.WIDE.U32 R162, P5, R15, UR35, R162 ;  /* 0x000000230fa27c25 */ /* 0x000fc6000f8a00a2 */
[----:B------:R-:W-:Y:S01]  /*460f0*/  SHF.R.U32.HI R159, RZ, 0x13, R155 ;  /* 0x00000013ff9f7819 */ /* 0x000fe2000001169b */
[----:B------:R-:W-:Y:S01]  /*46100*/  IMAD.X R153, RZ, RZ, RZ, P3 ;  /* 0x000000ffff997224 */ /* 0x000fe200018e06ff */
[----:B------:R-:W-:Y:S01]  /*46110*/  IADD3 R169, P3, PT, R167, R140, RZ ;  /* 0x0000008ca7a97210 */ /* 0x000fe20007f7e0ff */
[----:B------:R-:W-:Y:S01]  /*46120*/  IMAD.MOV.U32 R128, RZ, RZ, R141 ;  /* 0x000000ffff807224 */ /* 0x000fe200078e008d */
[----:B------:R-:W-:Y:S01]  /*46130*/  LOP3.LUT R167, R182, 0x7ffff, RZ, 0xc0, !PT ;  /* 0x0007ffffb6a77812 */ /* 0x000fe200078ec0ff */
[----:B------:R-:W-:Y:S01]  /*46140*/  IMAD.MOV.U32 R152, RZ, RZ, R165 ;  /* 0x000000ffff987224 */ /* 0x000fe200078e00a5 */
[----:B------:R-:W-:Y:S01]  /*46150*/  IADD3.X R151, PT, PT, RZ, RZ, RZ, P5, !PT ;  /* 0x000000ffff977210 */ /* 0x000fe20002ffe4ff */
[----:B------:R-:W-:Y:S01]  /*46160*/  IMAD.WIDE.U32 R140, R15, UR34, RZ ;  /* 0x000000220f8c7c25 */ /* 0x000fe2000f8e00ff */
[----:B------:R-:W-:-:S03]  /*46170*/  IADD3 R164, P5, PT, R109, R164, RZ ;  /* 0x000000a46da47210 */ /* 0x000fc60007fbe0ff */
[----:B------:R-:W-:Y:S01]  /*46180*/  IMAD.WIDE.U32 R108, R159, 0x13, R166 ;  /* 0x000000139f6c7825 */ /* 0x000fe200078e00a6 */
[----:B------:R-:W-:-:S03]  /*46190*/  IADD3.X R150, P4, PT, R21, R164, RZ, P4, !PT ;  /* 0x000000a415967210 */ /* 0x000fc6000279e4ff */
[----:B------:R-:W-:Y:S01]  /*461a0*/  VIADD R109, R109, UR6 ;  /* 0x000000066d6d7c36 */ /* 0x000fe20008000000 */
[----:B------:R-:W-:Y:S01]  /*461b0*/  IADD3 RZ, P6, PT, R108, 0x13, RZ ;  /* 0x000000136cff7810 */ /* 0x000fe20007fde0ff */
[----:B------:R-:W-:Y:S01]  /*461c0*/  IMAD.WIDE.U32.X R152, R55, UR33, R152, P5 ;  /* 0x0000002137987c25 */ /* 0x000fe2000a8e0498 */
[----:B------:R-:W-:Y:S02]  /*461d0*/  IADD3 R164, P5, PT, R141, R162, RZ ;  /* 0x000000a28da47210 */ /* 0x000fe40007fbe0ff */
[----:B------:R-:W-:Y:S01]  /*461e0*/  LOP3.LUT R21, R109, 0x7ffff, RZ, 0xc0, !PT ;  /* 0x0007ffff6d157812 */ /* 0x000fe200078ec0ff */
[----:B------:R-:W-:Y:S01]  /*461f0*/  IMAD.WIDE.U32.X R128, R9, UR35, R128, P3 ;  /* 0x0000002309807c25 */ /* 0x000fe200098e0480 */
[----:B------:R-:W-:Y:S02]  /*46200*/  IADD3.X R162, P2, PT, R150, R169, RZ, P2, !PT ;  /* 0x000000a996a27210 */ /* 0x000fe4000175e4ff */
[----:B------:R-:W-:Y:S01]  /*46210*/  IADD3.X R21, PT, PT, RZ, R21, RZ, P6, !PT ;  /* 0x00000015ff157210 */ /* 0x000fe200037fe4ff */
[----:B------:R-:W-:Y:S01]  /*46220*/  IMAD.MOV.U32 R150, RZ, RZ, R163 ;  /* 0x000000ffff967224 */ /* 0x000fe200078e00a3 */
[----:B------:R-:W-:Y:S01]  /*46230*/  IADD3 R159, P3, PT, R49, R140, RZ ;  /* 0x0000008c319f7210 */ /* 0x000fe20007f7e0ff */
[----:B------:R-:W-:Y:S01]  /*46240*/  IMAD.WIDE.U32 R140, R15, UR7, RZ ;  /* 0x000000070f8c7c25 */ /* 0x000fe2000f8e00ff */
[----:B------:R-:W-:-:S02]  /*46250*/  IADD3.X R49, P4, P6, R128, R152, R120, P2, P4 ;  /* 0x0000009880317210 */ /* 0x000fc40001688478 */
[----:B------:R-:W-:Y:S01]  /*46260*/  SHF.R.U32.HI R109, RZ, 0x13, R109 ;  /* 0x00000013ff6d7819 */ /* 0x000fe2000001166d */
[----:B------:R-:W-:Y:S01]  /*46270*/  IMAD.WIDE.U32.X R150, R55, UR35, R150, P5 ;  /* 0x0000002337967c25 */ /* 0x000fe2000a8e0496 */
[----:B------:R-:W-:Y:S02]  /*46280*/  SHF.R.U32.HI R21, RZ, 0x13, R21 ;  /* 0x00000013ff157819 */ /* 0x000fe40000011615 */
[----:B------:R-:W-:Y:S02]  /*46290*/  IADD3.X R152, P2, PT, R107, R164, RZ, P3, !PT ;  /* 0x000000a46b987210 */ /* 0x000fe40001f5e4ff */
[----:B------:R-:W-:Y:S01]  /*462a0*/  IADD3.X R153, PT, PT, R129, R153, R121, P4, P6 ;  /* 0x0000009981997210 */ /* 0x000fe200027ec479 */
[----:B------:R-:W-:Y:S01]  /*462b0*/  IMAD.WIDE.U32 R120, R9, UR20, RZ ;  /* 0x0000001409787c25 */ /* 0x000fe2000f8e00ff */
[----:B------:R-:W-:Y:S02]  /*462c0*/  IADD3 RZ, P5, P3, R21, R109, R106 ;  /* 0x0000006d15ff7210 */ /* 0x000fe40007bbe06a */
[----:B------:R-:W-:Y:S01]  /*462d0*/  IADD3.X R109, P2, P6, R150, R118, R132, P2, P0 ;  /* 0x00000076966d7210 */ /* 0x000fe20001640484 */
[----:B------:R-:W-:Y:S01]  /*462e0*/  IMAD.WIDE.U32 R106, R15, UR42, RZ ;  /* 0x0000002a0f6a7c25 */ /* 0x000fe2000f8e00ff */
[----:B------:R-:W-:-:S02]  /*462f0*/  IADD3.X R132, PT, PT, RZ, RZ, R176, P5, P3 ;  /* 0x000000ffff847210 */ /* 0x000fc40002fe64b0 */
[----:B------:R-:W-:Y:S01]  /*46300*/  IADD3.X R133, PT, PT, R151, R119, R133, P2, P6 ;  /* 0x0000007797857210 */ /* 0x000fe200017ec485 */
[----:B------:R-:W-:Y:S01]  /*46310*/  IMAD.WIDE.U32 R140, P4, R55, UR42, R140 ;  /* 0x0000002a378c7c25 */ /* 0x000fe2000f88008c */
[----:B------:R-:W-:Y:S02]  /*46320*/  LEA.HI RZ, P6, R132, R149, RZ, 0xd ;  /* 0x0000009584ff7211 */ /* 0x000fe400078d68ff */
[----:B------:R-:W-:Y:S01]  /*46330*/  IADD3 R106, P0, PT, R127, R106, RZ ;  /* 0x0000006a7f6a7210 */ /* 0x000fe20007f1e0ff */
[----:B------:R-:W-:Y:S01]  /*46340*/  IMAD.WIDE.U32 R128, R114, UR20, RZ ;  /* 0x0000001472807c25 */ /* 0x000fe2000f8e00ff */
[----:B------:R-:W-:Y:S02]  /*46350*/  IADD3 R140, P3, PT, R107, R140, RZ ;  /* 0x0000008c6b8c7210 */ /* 0x000fe40007f7e0ff */
[----:B------:R-:W-:Y:S01]  /*46360*/  IADD3.X R21, P1, PT, R170, R57, RZ, P1, !PT ;  /* 0x00000039aa157210 */ /* 0x000fe20000f3e4ff */
[----:B------:R-:W-:Y:S01]  /*46370*/  IMAD.WIDE.U32 R118, P5, R114, UR21, R120 ;  /* 0x0000001572767c25 */ /* 0x000fe2000f8a0078 */
[----:B------:R-:W-:-:S02]  /*46380*/  MOV R120, R141 ;  /* 0x0000008d00787202 */ /* 0x000fc40000000f00 */
[----:B------:R-:W-:Y:S01]  /*46390*/  IADD3.X R21, P0, PT, R21, R140, RZ, P0, !PT ;  /* 0x0000008c15157210 */ /* 0x000fe2000071e4ff */
[----:B------:R-:W-:Y:S01]  /*463a0*/  IMAD.X R121, RZ, RZ, RZ, P4 ;  /* 0x000000ffff797224 */ /* 0x000fe200020e06ff */
[----:B------:R-:W-:Y:S01]  /*463b0*/  IADD3 R129, P4, PT, R129, R118, RZ ;  /* 0x0000007681817210 */ /* 0x000fe20007f9e0ff */
[----:B------:R-:W-:Y:S01]  /*463c0*/  IMAD.X R118, RZ, RZ, R172, P6 ;  /* 0x000000ffff767224 */ /* 0x000fe200030e06ac */
[----:B------:R-:W-:Y:S01]  /*463d0*/  LOP3.LUT R57, R155, 0x7ffff, RZ, 0xc0, !PT ;  /* 0x0007ffff9b397812 */ /* 0x000fe200078ec0ff */
[----:B------:R-:W-:Y:S01]  /*463e0*/  IMAD.WIDE.U32.X R120, R55, UR7, R120, P3 ;  /* 0x0000000737787c25 */ /* 0x000fe200098e0478 */
[----:B------:R-:W-:Y:S02]  /*463f0*/  IADD3 R107, P2, PT, R159, R128, RZ ;  /* 0x000000809f6b7210 */ /* 0x000fe40007f5e0ff */
[----:B------:R-:W-:Y:S01]  /*46400*/  LEA.HI RZ, P3, R118, R123, RZ, 0xd ;  /* 0x0000007b76ff7211 */ /* 0x000fe200078768ff */
[----:B------:R-:W-:Y:S01]  /*46410*/  IMAD.X R127, RZ, RZ, RZ, P5 ;  /* 0x000000ffff7f7224 */ /* 0x000fe200028e06ff */
[----:B------:R-:W-:-:S02]  /*46420*/  IADD3.X R118, P1, P6, R120, R111, R144, P0, P1 ;  /* 0x0000006f78767210 */ /* 0x000fc40000622490 */
[----:B------:R-:W-:Y:S01]  /*46430*/  IADD3 R117, P5, PT, R117, R126, RZ ;  /* 0x0000007e75757210 */ /* 0x000fe20007fbe0ff */
[----:B------:R-:W-:Y:S01]  /*46440*/  IMAD.X R120, RZ, RZ, R174, P3 ;  /* 0x000000ffff787224 */ /* 0x000fe200018e06ae */
[----:B------:R-:W-:Y:S02]  /*46450*/  IADD3.X R145, PT, PT, R121, R131, R145, P1, P6 ;  /* 0x0000008379917210 */ /* 0x000fe40000fec491 */
[----:B------:R-:W-:Y:S02]  /*46460*/  MOV R126, R119 ;  /* 0x00000077007e7202 */ /* 0x000fe40000000f00 */
[----:B------:R-:W-:Y:S02]  /*46470*/  LEA.HI RZ, P6, R120, R143, RZ, 0xd ;  /* 0x0000008f78ff7211 */ /* 0x000fe400078d68ff */
[----:B------:R-:W-:Y:S01]  /*46480*/  IADD3 R158, P3, PT, R107, R158, RZ ;  /* 0x0000009e6b9e7210 */ /* 0x000fe20007f7e0ff */
[----:B------:R-:W-:Y:S01]  /*46490*/  IMAD.WIDE.U32.X R126, R9, UR21, R126, P4 ;  /* 0x00000015097e7c25 */ /* 0x000fe2000a0e047e */
[----:B------:R-:W-:-:S02]  /*464a0*/  IADD3.X R120, P2, PT, R152, R129, RZ, P2, !PT ;  /* 0x0000008198787210 */ /* 0x000fc4000175e4ff */
[----:B------:R-:W-:Y:S01]  /*464b0*/  IADD3 R157, P0, PT, R157, R156, RZ ;  /* 0x0000009c9d9d7210 */ /* 0x000fe20007f1e0ff */
[----:B------:R-:W-:Y:S01]  /*464c0*/  IMAD.X R57, RZ, RZ, R57, P6 ;  /* 0x000000ffff397224 */ /* 0x000fe200030e0639 */
[----:B------:R-:W-:Y:S01]  /*464d0*/  IADD3.X R115, P3, PT, R120, R115, RZ, P3, !PT ;  /* 0x0000007378737210 */ /* 0x000fe20001f7e4ff */
[----:B------:R-:W-:Y:S01]  /*464e0*/  IMAD R107, R19, 0x13, RZ ;  /* 0x00000013136b7824 */ /* 0x000fe200078e02ff */
[----:B------:R-:W-:Y:S02]  /*464f0*/  IADD3 R110, P4, PT, R157, R110, RZ ;  /* 0x0000006e9d6e7210 */ /* 0x000fe40007f9e0ff */
[----:B------:R-:W-:Y:S02]  /*46500*/  LEA.HI R57, R57, R108, RZ, 0xd ;  /* 0x0000006c39397211 */ /* 0x000fe400078f68ff */
[----:B------:R-:W-:Y:S01]  /*46510*/  IADD3.X R19, P3, P6, R160, R109, R126, P3, P2 ;  /* 0x0000006da0137210 */ /* 0x000fe20001e6447e */
[----:B------:R-:W-:Y:S01]  /*46520*/  IMAD.IADD R126, R137, 0x1, R107 ;  /* 0x00000001897e7824 */ /* 0x000fe200078e026b */
[----:B------:R-:W-:-:S02]  /*46530*/  LOP3.LUT R57, R57, 0x1, RZ, 0xc0, !PT ;  /* 0x0000000139397812 */ /* 0x000fc400078ec0ff */
[----:B------:R-:W-:Y:S02]  /*46540*/  IADD3.X R23, P2, PT, R162, R23, RZ, P0, !PT ;  /* 0x00000017a2177210 */ /* 0x000fe4000075e4ff */
[----:B------:R-:W-:Y:S02]  /*46550*/  ISETP.NE.U32.AND P0, PT, R57, 0x1, PT ;  /* 0x000000013900780c */ /* 0x000fe40003f05070 */
[----:B------:R-:W-:Y:S02]  /*46560*/  IADD3.X R160, PT, PT, R161, R133, R127, P3, P6 ;  /* 0x00000085a1a07210 */ /* 0x000fe40001fec47f */
[C---:B------:R-:W-:Y:S02]  /*46570*/  LEA.HI R37, P3, R126.reuse, R37, RZ, 0xd ;  /* 0x000000257e257211 */ /* 0x040fe400078768ff */
[----:B------:R-:W-:Y:S02]  /*46580*/  LOP3.LUT R126, R126, 0x7ffff, RZ, 0xc0, !PT ;  /* 0x0007ffff7e7e7812 */ /* 0x000fe400078ec0ff */
[----:B------:R-:W-:-:S02]  /*46590*/  ISETP.NE.U32.AND.EX P0, PT, RZ, RZ, PT, P0 ;  /* 0x000000ffff00720c */ /* 0x000fc40003f05100 */
[----:B------:R-:W-:Y:S02]  /*465a0*/  IADD3 R142, P1, PT, R117, R142, RZ ;  /* 0x0000008e758e7210 */ /* 0x000fe40007f3e0ff */
[----:B------:R-:W-:Y:S02]  /*465b0*/  IADD3.X R105, P5, PT, R168, R105, RZ, P5, !PT ;  /* 0x00000069a8697210 */ /* 0x000fe40002fbe4ff */
[----:B------:R-:W-:Y:S02]  /*465c0*/  IADD3.X R56, P4, PT, R23, R56, RZ, P4, !PT ;  /* 0x0000003817387210 */ /* 0x000fe4000279e4ff */
[----:B------:R-:W-:Y:S02]  /*465d0*/  SEL R126, R126, R61, !P0 ;  /* 0x0000003d7e7e7207 */ /* 0x000fe40004000000 */
[----:B------:R-:W-:Y:S02]  /*465e0*/  IADD3.X R54, P1, PT, R105, R54, RZ, P1, !PT ;  /* 0x0000003669367210 */ /* 0x000fe40000f3e4ff */
[----:B------:R-:W-:Y:S01]  /*465f0*/  SEL R57, R37, R62, !P0 ;  /* 0x0000003e25397207 */ /* 0x000fe20004000000 */
[----:B------:R-:W-:Y:S01]  /*46600*/  IMAD.WIDE.U32 R108, R126, R148, RZ ;  /* 0x000000947e6c7225 */ /* 0x000fe200078e00ff */
[----:B------:R-:W-:-:S02]  /*46610*/  SEL R0, R0, R65, !P0 ;  /* 0x0000004100007207 */ /* 0x000fc40004000000 */
[----:B------:R-:W-:Y:S01]  /*46620*/  IADD3.X R2, PT, PT, RZ, R2, RZ, P3, !PT ;  /* 0x00000002ff027210 */ /* 0x000fe20001ffe4ff */
[----:B------:R-:W-:Y:S01]  /*46630*/  IMAD.WIDE.U32 R132, R57, R124, RZ ;  /* 0x0000007c39847225 */ /* 0x000fe200078e00ff */
[----:B------:R-:W-:Y:S02]  /*46640*/  IADD3.X R37, P2, P4, R134, R49, R146, P4, P2 ;  /* 0x0000003186257210 */ /* 0x000fe40002444492 */
[----:B------:R-:W-:Y:S02]  /*46650*/  SEL R49, R4, R67, !P0 ;  /* 0x0000004304317207 */ /* 0x000fe40004000000 */
[----:B------:R-:W-:Y:S02]  /*46660*/  SEL R136, R136, R60, !P0 ;  /* 0x0000003c88887207 */ /* 0x000fe40004000000 */
[----:B------:R-:W-:Y:S01]  /*46670*/  IADD3.X R23, P1, P5, R138, R47, R112, P1, P5 ;  /* 0x0000002f8a177210 */ /* 0x000fe20000d2a470 */
[----:B------:R-:W-:Y:S01]  /*46680*/  IMAD.WIDE.U32 R140, R49, R122, RZ ;  /* 0x0000007a318c7225 */ /* 0x000fe200078e00ff */
[----:B------:R-:W-:-:S02]  /*46690*/  SEL R111, R5, R64, !P0 ;  /* 0x00000040056f7207 */ /* 0x000fc40004000000 */
[----:B------:R-:W-:Y:S01]  /*466a0*/  SEL R47, R2, R63, !P0 ;  /* 0x0000003f022f7207 */ /* 0x000fe20004000000 */
[----:B------:R-:W-:Y:S01]  /*466b0*/  IMAD.WIDE.U32 R4, R0, R130, RZ ;  /* 0x0000008200047225 */ /* 0x000fe200078e00ff */
[----:B------:R-:W-:Y:S02]  /*466c0*/  SEL R105, R6, R69, !P0 ;  /* 0x0000004506697207 */ /* 0x000fe40004000000 */
[----:B------:R-:W-:Y:S01]  /*466d0*/  SEL R3, R3, R66, !P0 ;  /* 0x0000004203037207 */ /* 0x000fe20004000000 */
[----:B------:R-:W-:Y:S01]  /*466e0*/  IMAD.WIDE.U32 R108, P6, R136, R59, R108 ;  /* 0x0000003b886c7225 */ /* 0x000fe200078c006c */
[----:B------:R-:W-:Y:S02]  /*466f0*/  IADD3.X R134, PT, PT, R135, R153, R147, P2, P4 ;  /* 0x0000009987867210 */ /* 0x000fe400017e8493 */
[----:B------:R-:W-:Y:S01]  /*46700*/  SEL R107, R7, R68, !P0 ;  /* 0x00000044076b7207 */ /* 0x000fe20004000000 */
[----:B------:R-:W-:Y:S01]  /*46710*/  IMAD.WIDE.U32 R120, R47, R124, RZ ;  /* 0x0000007c2f787225 */ /* 0x000fe200078e00ff */
[----:B------:R-:W-:-:S02]  /*46720*/  IADD3.X R112, PT, PT, R139, R179, R113, P1, P5 ;  /* 0x000000b38b707210 */ /* 0x000fc40000fea471 */
[----:B------:R-:W-:Y:S01]  /*46730*/  SHF.L.W.U32.HI R145, R118, 0xd, R145 ;  /* 0x0000000d76917819 */ /* 0x000fe20000010e91 */
[----:B------:R-:W-:-:S04]  /*46740*/  IMAD.WIDE.U32 R128, R136, R148, RZ ;  /* 0x0000009488807225 */ /* 0x000fc800078e00ff */
[----:B------:R-:W-:Y:S01]  /*46750*/  IMAD.WIDE.U32 R146, P3, R111, R58, R4 ;  /* 0x0000003a6f927225 */ /* 0x000fe20007860004 */
[----:B------:R-:W-:Y:S02]  /*46760*/  IADD3 R117, P1, PT, R129, R108, RZ ;  /* 0x0000006c81757210 */ /* 0x000fe40007f3e0ff */
[----:B------:R-:W-:Y:S01]  /*46770*/  IADD3 R113, P5, PT, R128, R132, RZ ;  /* 0x0000008480717210 */ /* 0x000fe20007fbe0ff */
[----:B------:R-:W-:-:S04]  /*46780*/  IMAD.WIDE.U32 R150, R105, R154, RZ ;  /* 0x0000009a69967225 */ /* 0x000fc800078e00ff */
[----:B------:R-:W-:Y:S02]  /*46790*/  IMAD.X R5, RZ, RZ, RZ, P6 ;  /* 0x000000ffff057224 */ /* 0x000fe400030e06ff */
[----:B------:R-:W-:-:S04]  /*467a0*/  IMAD.WIDE.U32 R140, P6, R3, R45, R140 ;  /* 0x0000002d038c7225 */ /* 0x000fc800078c008c */
[----:B------:R-:W-:Y:S01]  /*467b0*/  IMAD.WIDE.U32 R120, P4, R57, R11, R120 ;  /* 0x0000000b39787225 */ /* 0x000fe20007880078 */
[----:B------:R-:W-:-:S03]  /*467c0*/  MOV R128, R141 ;  /* 0x0000008d00807202 */ /* 0x000fc60000000f00 */
[----:B------:R-:W-:Y:S01]  /*467d0*/  IMAD.X R129, RZ, RZ, RZ, P6 ;  /* 0x000000ffff817224 */ /* 0x000fe200030e06ff */
[----:B------:R-:W-:Y:S01]  /*467e0*/  IADD3 R2, P2, PT, R133, R120, RZ ;  /* 0x0000007885027210 */ /* 0x000fe20007f5e0ff */
[----:B------:R-:W-:Y:S01]  /*467f0*/  IMAD.WIDE.U32 R6, R111, R130, RZ ;  /* 0x000000826f067225 */ /* 0x000fe200078e00ff */
[----:B------:R-:W-:Y:S02]  /*46800*/  IADD3.X R133, PT, PT, RZ, RZ, RZ, P3, !PT ;  /* 0x000000ffff857210 */ /* 0x000fe40001ffe4ff */
[----:B------:R-:W-:Y:S01]  /*46810*/  MOV R138, R121 ;  /* 0x00000079008a7202 */ /* 0x000fe20000000f00 */
[----:B------:R-:W-:Y:S01]  /*46820*/  IMAD.WIDE.U32 R150, P6, R107, R125, R150 ;  /* 0x0000007d6b967225 */ /* 0x000fe200078c0096 */
[----:B------:R-:W-:Y:S02]  /*46830*/  IADD3 R144, P3, PT, R7, R146, RZ ;  /* 0x0000009207907210 */ /* 0x000fe40007f7e0ff */
[----:B------:R-:W-:Y:S01]  /*46840*/  IADD3.X R117, P5, PT, R117, R2, RZ, P5, !PT ;  /* 0x0000000275757210 */ /* 0x000fe20002fbe4ff */
[----:B------:R-:W-:-:S04]  /*46850*/  IMAD.WIDE.U32 R154, R107, R154, RZ ;  /* 0x0000009a6b9a7225 */ /* 0x000fc800078e00ff */
[----:B------:R-:W-:Y:S02]  /*46860*/  IMAD.MOV.U32 R4, RZ, RZ, R109 ;  /* 0x000000ffff047224 */ /* 0x000fe400078e006d */
[----:B------:R-:W-:Y:S01]  /*46870*/  IMAD.X R139, RZ, RZ, RZ, P4 ;  /* 0x000000ffff8b7224 */ /* 0x000fe200020e06ff */
[----:B------:R-:W-:Y:S01]  /*46880*/  IADD3 R113, P4, PT, R113, R6, RZ ;  /* 0x0000000671717210 */ /* 0x000fe20007f9e0ff */
[----:B------:R-:W-:Y:S01]  /*46890*/  IMAD.X R109, RZ, RZ, RZ, P6 ;  /* 0x000000ffff6d7224 */ /* 0x000fe200030e06ff */
[----:B------:R-:W-:Y:S01]  /*468a0*/  IADD3 R164, P6, PT, R155, R150, RZ ;  /* 0x000000969ba47210 */ /* 0x000fe20007fde0ff */
[----:B------:R-:W-:Y:S01]  /*468b0*/  IMAD.MOV.U32 R108, RZ, RZ, R151 ;  /* 0x000000ffff6c7224 */ /* 0x000fe200078e0097 */
[----:B------:R-:W-:Y:S01]  /*468c0*/  IADD3.X R117, P4, PT, R117, R144, RZ, P4, !PT ;  /* 0x0000009075757210 */ /* 0x000fe2000279e4ff */
[----:B------:R-:W-:-:S04]  /*468d0*/  IMAD.WIDE.U32 R6, R3, R122, RZ ;  /* 0x0000007a03067225 */ /* 0x000fc800078e00ff */
[----:B------:R-:W-:-:S04]  /*468e0*/  IMAD.WIDE.U32 R150, R126, R102, RZ ;  /* 0x000000667e967225 */ /* 0x000fc800078e00ff */
[----:B------:R-:W-:Y:S01]  /*468f0*/  IMAD.WIDE.U32.X R4, R126, R59, R4, P1 ;  /* 0x0000003b7e047225 */ /* 0x000fe200008e0404 */
[----:B------:R-:W-:-:S03]  /*46900*/  IADD3 R162, P1, PT, R7, R140, RZ ;  /* 0x0000008c07a27210 */ /* 0x000fc60007f3e0ff */
[----:B------:R-:W-:Y:S02]  /*46910*/  IMAD.MOV.U32 R132, RZ, RZ, R147 ;  /* 0x000000ffff847224 */ /* 0x000fe400078e0093 */
[----:B------:R-:W-:-:S04]  /*46920*/  IMAD.WIDE.U32 R152, R47, R148, RZ ;  /* 0x000000942f987225 */ /* 0x000fc800078e00ff */
[----:B------:R-:W-:-:S04]  /*46930*/  IMAD.WIDE.U32.X R120, R47, R11, R138, P2 ;  /* 0x0000000b2f787225 */ /* 0x000fc800010e048a */
[----:B------:R-:W-:-:S04]  /*46940*/  IMAD.WIDE.U32 R146, R136, R102, RZ ;  /* 0x0000006688927225 */ /* 0x000fc800078e00ff */
[----:B------:R-:W-:-:S04]  /*46950*/  IMAD.WIDE.U32 R140, R57, R148, RZ ;  /* 0x00000094398c7225 */ /* 0x000fc800078e00ff */
[----:B------:R-:W-:-:S04]  /*46960*/  IMAD.WIDE.U32 R138, P2, R136, R101, R150 ;  /* 0x00000065888a7225 */ /* 0x000fc80007840096 */
[----:B------:R-:W-:-:S04]  /*46970*/  IMAD.WIDE.U32.X R108, R105, R125, R108, P6 ;  /* 0x0000007d696c7225 */ /* 0x000fc800030e046c */
[----:B------:R-:W-:Y:S01]  /*46980*/  IMAD.WIDE.U32.X R132, R0, R58, R132, P3 ;  /* 0x0000003a00847225 */ /* 0x000fe200018e0484 */
[----:B------:R-:W-:-:S03]  /*46990*/  IADD3 R119, P3, PT, R146, R140, RZ ;  /* 0x0000008c92777210 */ /* 0x000fc60007f7e0ff */
[----:B------:R-:W-:Y:S01]  /*469a0*/  IMAD.WIDE.U32.X R128, R49, R45, R128, P1 ;  /* 0x0000002d31807225 */ /* 0x000fe200008e0480 */
[----:B------:R-:W-:-:S03]  /*469b0*/  IADD3 R131, P1, PT, R147, R138, RZ ;  /* 0x0000008a93837210 */ /* 0x000fc60007f3e0ff */
[----:B------:R-:W-:-:S04]  /*469c0*/  IMAD.WIDE.U32 R152, P6, R57, R59, R152 ;  /* 0x0000003b39987225 */ /* 0x000fc800078c0098 */
[----:B------:R-:W-:-:S04]  /*469d0*/  IMAD.WIDE.U32 R146, R0, R124, RZ ;  /* 0x0000007c00927225 */ /* 0x000fc800078e00ff */
[----:B------:R-:W-:Y:S01]  /*469e0*/  IMAD.X R157, RZ, RZ, RZ, P2 ;  /* 0x000000ffff9d7224 */ /* 0x000fe200010e06ff */
[----:B------:R-:W-:Y:S01]  /*469f0*/  IADD3 R152, P2, PT, R141, R152, RZ ;  /* 0x000000988d987210 */ /* 0x000fe20007f5e0ff */
[----:B------:R-:W-:Y:S01]  /*46a00*/  IMAD.WIDE.U32 R150, R111, R124, RZ ;  /* 0x0000007c6f967225 */ /* 0x000fe200078e00ff */
[----:B------:R-:W-:Y:S02]  /*46a10*/  IADD3.X R141, PT, PT, RZ, RZ, RZ, P6, !PT ;  /* 0x000000ffff8d7210 */ /* 0x000fe400037fe4ff */
[----:B------:R-:W-:Y:S01]  /*46a20*/  IADD3.X R131, P3, PT, R131, R152, RZ, P3, !PT ;  /* 0x0000009883837210 */ /* 0x000fe20001f7e4ff */
        /* <DEDUP_REMOVED lines=13> */
[----:B------:R-:W-:Y:S02]  /*46b00*/  IADD3 R2, P2, PT, R113, R154, RZ ;  /* 0x0000009a71027210 */ /* 0x000fe40007f5e0ff */
[----:B------:R-:W-:Y:S02]  /*46b10*/  IADD3.X R113, P6, PT, R117, R162, RZ, P6, !PT ;  /* 0x000000a275717210 */ /* 0x000fe400037de4ff */
[----:B------:R-:W-:Y:S02]  /*46b20*/  IADD3.X R117, P5, P4, R132, R120, R4, P4, P5 ;  /* 0x0000007884757210 */ /* 0x000fe400024aa404 */
[----:B------:R-:W-:Y:S02]  /*46b30*/  IADD3.X R113, P2, PT, R113, R164, RZ, P2, !PT ;  /* 0x000000a471717210 */ /* 0x000fe4000175e4ff */
[----:B------:R-:W-:Y:S02]  /*46b40*/  IADD3.X R125, P1, P3, R6, R140, R138, P1, P3 ;  /* 0x0000008c067d7210 */ /* 0x000fe40000b2648a */
[----:B------:R-:W-:Y:S01]  /*46b50*/  IADD3.X R5, PT, PT, R133, R121, R5, P5, P4 ;  /* 0x0000007985057210 */ /* 0x000fe20002fe8405 */
[----:B------:R-:W-:Y:S01]  /*46b60*/  IMAD.WIDE.U32 R132, R51, R136, RZ ;  /* 0x0000008833847225 */ /* 0x000fe200078e00ff */
[----:B------:R-:W-:-:S02]  /*46b70*/  IADD3.X R128, P2, P6, R108, R117, R128, P2, P6 ;  /* 0x000000756c807210 */ /* 0x000fc4000164c480 */
[----:B------:R-:W-:Y:S01]  /*46b80*/  IADD3.X R127, PT, PT, R7, R141, R139, P1, P3 ;  /* 0x0000008d077f7210 */ /* 0x000fe20000fe648b */
[----:B------:R-:W-:Y:S01]  /*46b90*/  IMAD.WIDE.U32 R6, R49, R130, RZ ;  /* 0x0000008231067225 */ /* 0x000fe200078e00ff */
        /* <DEDUP_REMOVED lines=8> */
[----:B------:R-:W-:Y:S01]  /*46c20*/  IMAD.WIDE.U32 R132, P2, R126, R17, R132 ;  /* 0x000000117e847225 */ /* 0x000fe20007840084 */
[----:B------:R-:W-:-:S03]  /*46c30*/  IADD3 R135, P1, PT, R140, R4, RZ ;  /* 0x000000048c877210 */ /* 0x000fc60007f3e0ff */
[----:B------:R-:W-:Y:S01]  /*46c40*/  IMAD.WIDE.U32 R108, P6, R57, R101, R108 ;  /* 0x00000065396c7225 */ /* 0x000fe200078c006c */
[----:B------:R-:W-:-:S03]  /*46c50*/  IADD3 R143, P3, PT, R141, R132, RZ ;  /* 0x000000848d8f7210 */ /* 0x000fc60007f7e0ff */
[----:B------:R-:W-:Y:S01]  /*46c60*/  IMAD.X R151, RZ, RZ, RZ, P4 ;  /* 0x000000ffff977224 */ /* 0x000fe200020e06ff */
[----:B------:R-:W-:Y:S01]  /*46c70*/  IADD3 R144, P4, PT, R121, R146, RZ ;  /* 0x0000009279907210 */ /* 0x000fe20007f9e0ff */
[----:B------:R-:W-:Y:S01]  /*46c80*/  IMAD.WIDE.U32 R122, R3, R130, RZ ;  /* 0x00000082037a7225 */ /* 0x000fe200078e00ff */
[----:B------:R-:W-:-:S03]  /*46c90*/  IADD3 R132, P5, PT, R5, R108, RZ ;  /* 0x0000006c05847210 */ /* 0x000fc60007fbe0ff */
[----:B------:R-:W-:Y:S01]  /*46ca0*/  IMAD.MOV.U32 R150, RZ, RZ, R147 ;  /* 0x000000ffff967224 */ /* 0x000fe200078e0093 */
[----:B------:R-:W-:Y:S01]  /*46cb0*/  IADD3.X R143, P1, PT, R143, R132, RZ, P1, !PT ;  /* 0x000000848f8f7210 */ /* 0x000fe20000f3e4ff */
[----:B------:R-:W-:-:S04]  /*46cc0*/  IMAD.WIDE.U32 R140, R0, R148, RZ ;  /* 0x00000094008c7225 */ /* 0x000fc800078e00ff */
[----:B------:R-:W-:Y:S01]  /*46cd0*/  IMAD.WIDE.U32.X R4, R105, R45, R150, P4 ;  /* 0x0000002d69047225 */ /* 0x000fe200020e0496 */
[----:B------:R-:W-:Y:S02]  /*46ce0*/  IADD3 R108, P4, PT, R123, R6, RZ ;  /* 0x000000067b6c7210 */ /* 0x000fe40007f9e0ff */
[----:B------:R-:W-:Y:S01]  /*46cf0*/  IADD3.X R123, PT, PT, RZ, RZ, RZ, P2, !PT ;  /* 0x000000ffff7b7210 */ /* 0x000fe200017fe4ff */
[----:B------:R-:W-:Y:S02]  /*46d00*/  IMAD.MOV.U32 R138, RZ, RZ, R7 ;  /* 0x000000ffff8a7224 */ /* 0x000fe400078e0007 */
[----:B------:R-:W-:-:S04]  /*46d10*/  IMAD.WIDE.U32 R146, R111, R148, RZ ;  /* 0x000000946f927225 */ /* 0x000fc800078e00ff */
[----:B------:R-:W-:-:S04]  /*46d20*/  IMAD.WIDE.U32 R140, P2, R111, R59, R140 ;  /* 0x0000003b6f8c7225 */ /* 0x000fc8000784008c */
[----:B------:R-:W-:Y:S01]  /*46d30*/  IMAD.WIDE.U32.X R6, R49, R58, R138, P4 ;  /* 0x0000003a31067225 */ /* 0x000fe200020e048a */
[----:B------:R-:W-:-:S03]  /*46d40*/  IADD3 R45, P4, PT, R119, R122, RZ ;  /* 0x0000007a772d7210 */ /* 0x000fc60007f9e0ff */
[----:B------:R-:W-:Y:S01]  /*46d50*/  IMAD.X R139, RZ, RZ, RZ, P6 ;  /* 0x000000ffff8b7224 */ /* 0x000fe200030e06ff */
[----:B------:R-:W-:Y:S01]  /*46d60*/  IADD3 R140, P6, PT, R147, R140, RZ ;  /* 0x0000008c938c7210 */ /* 0x000fe20007fde0ff */
[----:B------:R-:W-:Y:S01]  /*46d70*/  IMAD.MOV.U32 R122, RZ, RZ, R133 ;  /* 0x000000ffff7a7224 */ /* 0x000fe200078e0085 */
[----:B------:R-:W-:Y:S01]  /*46d80*/  IADD3.X R147, PT, PT, RZ, RZ, RZ, P2, !PT ;  /* 0x000000ffff937210 */ /* 0x000fe200017fe4ff */
[----:B------:R-:W-:Y:S01]  /*46d90*/  IMAD.MOV.U32 R138, RZ, RZ, R109 ;  /* 0x000000ffff8a7224 */ /* 0x000fe200078e006d */
[----:B------:R-:W-:Y:S01]  /*46da0*/  IADD3 R45, P2, PT, R45, R120, RZ ;  /* 0x000000782d2d7210 */ /* 0x000fe20007f5e0ff */
[----:B------:R-:W-:Y:S01]  /*46db0*/  IMAD.WIDE.U32.X R122, R126, R51, R122, P3 ;  /* 0x000000337e7a7225 */ /* 0x000fe200018e047a */
[----:B------:R-:W-:Y:S02]  /*46dc0*/  IADD3.X R119, P4, PT, R131, R108, RZ, P4, !PT ;  /* 0x0000006c83777210 */ /* 0x000fe4000279e4ff */
[----:B------:R-:W-:Y:S01]  /*46dd0*/  IADD3 R135, P3, PT, R135, R146, RZ ;  /* 0x0000009287877210 */ /* 0x000fe20007f7e0ff */
[----:B------:R-:W-:Y:S01]  /*46de0*/  IMAD.MOV.U32 R146, RZ, RZ, R141 ;  /* 0x000000ffff927224 */ /* 0x000fe200078e008d */
[----:B------:R-:W-:Y:S01]  /*46df0*/  IADD3.X R119, P2, PT, R119, R144, RZ, P2, !PT ;  /* 0x0000009077777210 */ /* 0x000fe2000175e4ff */
[----:B------:R-:W-:Y:S01]  /*46e00*/  IMAD.WIDE.U32.X R138, R47, R101, R138, P5 ;  /* 0x000000652f8a7225 */ /* 0x000fe200028e048a */
[----:B------:R-:W-:-:S02]  /*46e10*/  IADD3.X R143, P3, PT, R143, R140, RZ, P3, !PT ;  /* 0x0000008c8f8f7210 */ /* 0x000fc40001f7e4ff */
        /* <DEDUP_REMOVED lines=11> */
[----:B------:R-:W-:-:S03]  /*46ed0*/  IADD3 R108, P4, PT, R141, R108, RZ ;  /* 0x0000006c8d6c7210 */ /* 0x000fc60007f9e0ff */
[----:B------:R-:W-:Y:S01]  /*46ee0*/  IMAD.WIDE.U32 R6, P3, R107, R58, R6 ;  /* 0x0000003a6b067225 */ /* 0x000fe20007860006 */
[----:B------:R-:W-:-:S03]  /*46ef0*/  IADD3.X R5, PT, PT, RZ, RZ, RZ, P6, !PT ;  /* 0x000000ffff057210 */ /* 0x000fc600037fe4ff */
[----:B------:R-:W-:-:S04]  /*46f00*/  IMAD.WIDE.U32 R122, R3, R124, RZ ;  /* 0x0000007c037a7225 */ /* 0x000fc800078e00ff */
[----:B------:R-:W-:-:S04]  /*46f10*/  IMAD.WIDE.U32 R120, R17, R57, RZ ;  /* 0x0000003911787225 */ /* 0x000fc800078e00ff */
[----:B------:R-:W-:Y:S01]  /*46f20*/  IMAD.WIDE.U32 R130, R107, R130, RZ ;  /* 0x000000826b827225 */ /* 0x000fe200078e00ff */
[----:B------:R-:W-:Y:S02]  /*46f30*/  IADD3 R149, P1, PT, R140, R120, RZ ;  /* 0x000000788c957210 */ /* 0x000fe40007f3e0ff */
[----:B------:R-:W-:Y:S01]  /*46f40*/  MOV R140, R7 ;  /* 0x00000007008c7202 */ /* 0x000fe20000000f00 */
[----:B------:R-:W-:Y:S01]  /*46f50*/  IMAD.WIDE.U32 R146, R51, R57, RZ ;  /* 0x0000003933927225 */ /* 0x000fe200078e00ff */
[----:B------:R-:W-:-:S03]  /*46f60*/  IADD3 R150, P6, PT, R131, R6, RZ ;  /* 0x0000000683967210 */ /* 0x000fc60007fde0ff */
[----:B------:R-:W-:Y:S01]  /*46f70*/  IMAD.X R141, RZ, RZ, RZ, P3 ;  /* 0x000000ffff8d7224 */ /* 0x000fe200018e06ff */
[----:B------:R-:W-:Y:S01]  /*46f80*/  IADD3 R144, P3, PT, R123, R132, RZ ;  /* 0x000000847b907210 */ /* 0x000fe20007f7e0ff */
[----:B------:R-:W-:-:S04]  /*46f90*/  IMAD.WIDE.U32 R138, R0, R102, RZ ;  /* 0x00000066008a7225 */ /* 0x000fc800078e00ff */
[----:B------:R-:W-:Y:S02]  /*46fa0*/  IMAD.MOV.U32 R4, RZ, RZ, R133 ;  /* 0x000000ffff047224 */ /* 0x000fe400078e0085 */
[----:B------:R-:W-:-:S04]  /*46fb0*/  IMAD.WIDE.U32 R132, P5, R47, R17, R146 ;  /* 0x000000112f847225 */ /* 0x000fc800078a0092 */
[----:B------:R-:W-:-:S04]  /*46fc0*/  IMAD.WIDE.U32.X R4, R49, R11, R4, P3 ;  /* 0x0000000b31047225 */ /* 0x000fc800018e0404 */
[----:B------:R-:W-:-:S04]  /*46fd0*/  IMAD.WIDE.U32 R138, P3, R111, R101, R138 ;  /* 0x000000656f8a7225 */ /* 0x000fc8000786008a */
[----:B------:R-:W-:Y:S01]  /*46fe0*/  IMAD.WIDE.U32.X R6, R105, R58, R140, P6 ;  /* 0x0000003a69067225 */ /* 0x000fe200030e048c */
[----:B------:R-:W-:Y:S02]  /*46ff0*/  IADD3 R131, P6, PT, R121, R132, RZ ;  /* 0x0000008479837210 */ /* 0x000fe40007fde0ff */
[----:B------:R-:W-:Y:S01]  /*47000*/  IADD3.X R123, PT, PT, RZ, RZ, RZ, P3, !PT ;  /* 0x000000ffff7b7210 */ /* 0x000fe20001ffe4ff */
[----:B------:R-:W-:Y:S01]  /*47010*/  IMAD.MOV.U32 R120, RZ, RZ, R133 ;  /* 0x000000ffff787224 */ /* 0x000fe200078e0085 */
[----:B------:R-:W-:Y:S01]  /*47020*/  IADD3 R135, P3, PT, R135, R122, RZ ;  /* 0x0000007a87877210 */ /* 0x000fe20007f7e0ff */
[----:B------:R-:W-:Y:S01]  /*47030*/  IMAD.WIDE.U32 R140, R111, R102, RZ ;  /* 0x000000666f8c7225 */ /* 0x000fe200078e00ff */
[----:B------:R-:W-:Y:S02]  /*47040*/  IADD3.X R58, P1, PT, R108, R131, RZ, P1, !PT ;  /* 0x000000836c3a7210 */ /* 0x000fe40000f3e4ff */
[----:B------:R-:W-:Y:S01]  /*47050*/  MOV R122, R139 ;  /* 0x0000008b007a7202 */ /* 0x000fe20000000f00 */
[----:B------:R-:W-:Y:S01]  /*47060*/  IMAD.WIDE.U32 R132, R13, R136, RZ ;  /* 0x000000880d847225 */ /* 0x000fe200078e00ff */
[----:B------:R-:W-:-:S03]  /*47070*/  IADD3.X R143, P3, PT, R143, R144, RZ, P3, !PT ;  /* 0x000000908f8f7210 */ /* 0x000fc60001f7e4ff */
[----:B------:R-:W-:Y:S01]  /*47080*/  IMAD.X R121, RZ, RZ, RZ, P5 ;  /* 0x000000ffff797224 */ /* 0x000fe200028e06ff */
[----:B------:R-:W-:Y:S01]  /*47090*/  IADD3 R153, P5, PT, R141, R138, RZ ;  /* 0x0000008a8d997210 */ /* 0x000fe20007fbe0ff */
[----:B------:R-:W-:Y:S01]  /*470a0*/  IMAD.X R147, RZ, RZ, RZ, P2 ;  /* 0x000000ffff937224 */ /* 0x000fe200010e06ff */
[----:B------:R-:W-:Y:S01]  /*470b0*/  IADD3 R149, P2, PT, R149, R140, RZ ;  /* 0x0000008c95957210 */ /* 0x000fe20007f5e0ff */
[----:B------:R-:W-:Y:S02]  /*470c0*/  IMAD.MOV.U32 R146, RZ, RZ, R109 ;  /* 0x000000ffff927224 */ /* 0x000fe400078e006d */
[----:B------:R-:W-:-:S04]  /*470d0*/  IMAD.WIDE.U32.X R120, R47, R51, R120, P6 ;  /* 0x000000332f787225 */ /* 0x000fc800030e0478 */
[----:B------:R-:W-:Y:S01]  /*470e0*/  IMAD.WIDE.U32.X R108, R126, R100, R146, P4 ;  /* 0x000000647e6c7225 */ /* 0x000fe200020e0492 */
[----:B------:R-:W-:-:S03]  /*470f0*/  IADD3 R135, P4, PT, R135, R130, RZ ;  /* 0x0000008287877210 */ /* 0x000fc60007f9e0ff */
[----:B------:R-:W-:Y:S01]  /*47100*/  IMAD.WIDE.U32 R138, P6, R126, R103, R132 ;  /* 0x000000677e8a7225 */ /* 0x000fe200078c0084 */
[----:B------:R-:W-:-:S03]  /*47110*/  IADD3.X R143, P4, PT, R143, R150, RZ, P4, !PT ;  /* 0x000000968f8f7210 */ /* 0x000fc6000279e4ff */
[----:B------:R-:W-:Y:S01]  /*47120*/  IMAD.WIDE.U32 R136, R103, R136, RZ ;  /* 0x0000008867887225 */ /* 0x000fe200078e00ff */
[----:B------:R-:W-:-:S03]  /*47130*/  IADD3.X R103, P3, P4, R6, R127, R4, P4, P3 ;  /* 0x0000007f06677210 */ /* 0x000fc60002466404 */
[----:B------:R-:W-:-:S04]  /*47140*/  IMAD.WIDE.U32 R140, R63, UR26, RZ ;  /* 0x0000001a3f8c7c25 */ /* 0x000fc8000f8e00ff */
[----:B------:R-:W-:Y:S01]  /*47150*/  IMAD.WIDE.U32.X R130, R0, R101, R122, P5 ;  /* 0x0000006500827225 */ /* 0x000fe200028e047a */
[----:B------:R-:W-:-:S03]  /*47160*/  IADD3 R144, P5, PT, R137, R138, RZ ;  /* 0x0000008a89907210 */ /* 0x000fc60007fbe0ff */
[----:B------:R-:W-:Y:S02]  /*47170*/  IMAD.X R147, RZ, RZ, RZ, P6 ;  /* 0x000000ffff937224 */ /* 0x000fe400030e06ff */
[----:B------:R-:W-:Y:S02]  /*47180*/  IMAD.MOV.U32 R146, RZ, RZ, R139 ;  /* 0x000000ffff927224 */ /* 0x000fe400078e008b */
[----:B------:R-:W-:-:S04]  /*47190*/  IMAD.WIDE.U32 R122, P6, R62, UR27, R140 ;  /* 0x0000001b3e7a7c25 */ /* 0x000fc8000f8c008c */
[----:B------:R-:W-:-:S04]  /*471a0*/  IMAD.WIDE.U32 R140, R100, R57, RZ ;  /* 0x00000039648c7225 */ /* 0x000fc800078e00ff */
[----:B------:R-:W-:Y:S01]  /*471b0*/  IMAD.WIDE.U32.X R126, R126, R13, R146, P5 ;  /* 0x0000000d7e7e7225 */ /* 0x000fe200028e0492 */
[----:B------:R-:W-:Y:S02]  /*471c0*/  IADD3.X R146, P2, PT, R58, R153, RZ, P2, !PT ;  /* 0x000000993a927210 */ /* 0x000fe4000175e4ff */
[----:B------:R-:W-:Y:S01]  /*471d0*/  IADD3.X R147, PT, PT, R7, R151, R5, P3, P4 ;  /* 0x0000009707937210 */ /* 0x000fe20001fe8405 */
        /* <DEDUP_REMOVED lines=9> */
[----:B------:R-:W-:-:S03]  /*47270*/  MOV R4, R123 ;  /* 0x0000007b00047202 */ /* 0x000fc60000000f00 */
[----:B------:R-:W-:-:S04]  /*47280*/  IMAD.WIDE.U32 R108, P3, R0, R17, R6 ;  /* 0x00000011006c7225 */ /* 0x000fc80007860006 */
[----:B------:R-:W-:Y:S02]  /*47290*/  IMAD.MOV.U32 R120, RZ, RZ, R5 ;  /* 0x000000ffff787224 */ /* 0x000fe400078e0005 */
[----:B------:R-:W-:-:S04]  /*472a0*/  IMAD.WIDE.U32 R132, R62, UR26, RZ ;  /* 0x0000001a3e847c25 */ /* 0x000fc8000f8e00ff */
[----:B------:R-:W-:Y:S01]  /*472b0*/  IMAD.X R5, RZ, RZ, RZ, P6 ;  /* 0x000000ffff057224 */ /* 0x000fe200030e06ff */
[----:B------:R-:W-:Y:S01]  /*472c0*/  IADD3 R17, P6, PT, R137, R130, RZ ;  /* 0x0000008289117210 */ /* 0x000fe20007fde0ff */
[----:B------:R-:W-:Y:S01]  /*472d0*/  IMAD.WIDE.U32.X R6, R47, R100, R120, P4 ;  /* 0x000000642f067225 */ /* 0x000fe200020e0478 */
[----:B------:R-:W-:Y:S02]  /*472e0*/  IADD3.X R137, PT, PT, RZ, RZ, RZ, P3, !PT ;  /* 0x000000ffff897210 */ /* 0x000fe40001ffe4ff */
[----:B------:R-:W-:Y:S01]  /*472f0*/  IADD3 R130, P4, PT, R131, R108, RZ ;  /* 0x0000006c83827210 */ /* 0x000fe20007f9e0ff */
[----:B------:R-:W-:Y:S01]  /*47300*/  IMAD.MOV.U32 R136, RZ, RZ, R109 ;  /* 0x000000ffff887224 */ /* 0x000fe200078e006d */
[----:B------:R-:W-:Y:S01]  /*47310*/  IADD3.X R47, P1, PT, R144, R13, RZ, P1, !PT ;  /* 0x0000000d902f7210 */ /* 0x000fe20000f3e4ff */
[----:B------:R-:W-:Y:S01]  /*47320*/  IMAD.WIDE.U32 R120, R49, R148, RZ ;  /* 0x0000009431787225 */ /* 0x000fe200078e00ff */
[----:B------:R-:W-:Y:S02]  /*47330*/  IADD3 R58, P5, PT, R133, R122, RZ ;  /* 0x0000007a853a7210 */ /* 0x000fe40007fbe0ff */
[----:B------:R-:W-:Y:S01]  /*47340*/  IADD3 R25, P2, PT, R25, R132, RZ ;  /* 0x0000008419197210 */ /* 0x000fe20007f5e0ff */
[----:B------:R-:W-:Y:S01]  /*47350*/  IMAD.WIDE.U32 R132, R105, R124, RZ ;  /* 0x0000007c69847225 */ /* 0x000fe200078e00ff */
[----:B------:R-:W-:-:S02]  /*47360*/  IADD3.X R47, P6, PT, R47, R130, RZ, P6, !PT ;  /* 0x000000822f2f7210 */ /* 0x000fc400037de4ff */
[----:B------:R-:W-:Y:S01]  /*47370*/  IADD3.X R58, P2, PT, R39, R58, RZ, P2, !PT ;  /* 0x0000003a273a7210 */ /* 0x000fe2000175e4ff */
[----:B------:R-:W-:Y:S01]  /*47380*/  IMAD.WIDE.U32.X R136, R0, R51, R136, P4 ;  /* 0x0000003300887225 */ /* 0x000fe200020e0488 */
[----:B------:R-:W-:Y:S02]  /*47390*/  SHF.L.W.U32.HI R0, R113, 0xd, R128 ;  /* 0x0000000d71007819 */ /* 0x000fe40000010e80 */
[----:B------:R-:W-:Y:S01]  /*473a0*/  SHF.L.W.U32.HI R128, R128, 0xd, R117 ;  /* 0x0000000d80807819 */ /* 0x000fe20000010e75 */
[----:B------:R-:W-:Y:S01]  /*473b0*/  IMAD.WIDE.U32 R120, P3, R3, R59, R120 ;  /* 0x0000003b03787225 */ /* 0x000fe20007860078 */
[----:B------:R-:W-:-:S03]  /*473c0*/  IADD3.X R13, P1, P6, R136, R6, R126, P6, P1 ;  /* 0x00000006880d7210 */ /* 0x000fc6000362247e */
[----:B------:R-:W-:Y:S01]  /*473d0*/  IMAD.WIDE.U32 R108, R3, R148, RZ ;  /* 0x00000094036c7225 */ /* 0x000fe200078e00ff */
[----:B------:R-:W-:-:S03]  /*473e0*/  IADD3.X R127, PT, PT, R137, R7, R127, P1, P6 ;  /* 0x00000007897f7210 */ /* 0x000fc60000fec47f */
[----:B------:R-:W-:-:S04]  /*473f0*/  IMAD.WIDE.U32 R132, P4, R107, R11, R132 ;  /* 0x0000000b6b847225 */ /* 0x000fc80007880084 */
[----:B------:R-:W-:-:S04]  /*47400*/  IMAD.WIDE.U32 R122, R107, R124, RZ ;  /* 0x0000007c6b7a7225 */ /* 0x000fc800078e00ff */
        /* <DEDUP_REMOVED lines=8> */
[----:B------:R-:W-:Y:S01]  /*47490*/  MOV R108, R133 ;  /* 0x00000085006c7202 */ /* 0x000fe20000000f00 */
[----:B------:R-:W-:Y:S01]  /*474a0*/  IMAD.WIDE.U32.X R4, R63, UR27, R4, P5 ;  /* 0x0000001b3f047c25 */ /* 0x000fe2000a8e0404 */
[----:B------:R-:W-:-:S02]  /*474b0*/  IADD3.X R128, P1, PT, R128, R119, RZ, P1, !PT ;  /* 0x0000007780807210 */ /* 0x000fc40000f3e4ff */
[----:B------:R-:W-:Y:S01]  /*474c0*/  IADD3 R45, P3, PT, R51, R122, RZ ;  /* 0x0000007a332d7210 */ /* 0x000fe20007f7e0ff */
[C---:B------:R-:W-:Y:S01]  /*474d0*/  IMAD.WIDE.U32.X R108, R105.reuse, R11, R108, P6 ;  /* 0x0000000b696c7225 */ /* 0x040fe200030e046c */
[----:B------:R-:W-:Y:S02]  /*474e0*/  IADD3.X R104, P4, PT, R146, R111, RZ, P4, !PT ;  /* 0x0000006f92687210 */ /* 0x000fe4000279e4ff */
[----:B------:R-:W-:Y:S01]  /*474f0*/  IADD3.X R125, P6, PT, RZ, R125, RZ, P1, !PT ;  /* 0x0000007dff7d7210 */ /* 0x000fe20000fde4ff */
[----:B------:R-:W-:Y:S01]  /*47500*/  IMAD.WIDE.U32 R122, R105, R148, RZ ;  /* 0x00000094697a7225 */ /* 0x000fe200078e00ff */
[----:B------:R-:W-:Y:S02]  /*47510*/  IADD3.X R104, P3, PT, R104, R121, RZ, P3, !PT ;  /* 0x0000007968687210 */ /* 0x000fe40001f7e4ff */
[----:B------:R-:W-:Y:S01]  /*47520*/  IADD3 R43, P1, PT, R24, R43, RZ ;  /* 0x0000002b182b7210 */ /* 0x000fe20007f3e0ff */
[----:B------:R-:W-:Y:S01]  /*47530*/  IMAD.WIDE.U32 R120, R49, R102, RZ ;  /* 0x0000006631787225 */ /* 0x000fe200078e00ff */
[----:B------:R-:W-:-:S02]  /*47540*/  IADD3.X R11, P3, P4, R108, R141, R6, P3, P4 ;  /* 0x0000008d6c0b7210 */ /* 0x000fc40001c68406 */
[----:B------:R-:W-:Y:S01]  /*47550*/  SHF.L.W.U32.HI R0, R128, 0xd, R125 ;  /* 0x0000000d80007819 */ /* 0x000fe20000010e7d */
[----:B------:R-:W-:Y:S01]  /*47560*/  IMAD.X R24, RZ, RZ, R129, P6 ;  /* 0x000000ffff187224 */ /* 0x000fe200030e0681 */
[----:B------:R-:W-:Y:S01]  /*47570*/  IADD3.X R42, P6, PT, R29, R42, RZ, P1, !PT ;  /* 0x0000002a1d2a7210 */ /* 0x000fe20000fde4ff */
[----:B------:R-:W-:Y:S01]  /*47580*/  IMAD.WIDE.U32 R148, R107, R148, RZ ;  /* 0x000000946b947225 */ /* 0x000fe200078e00ff */
[----:B------:R-:W-:Y:S02]  /*47590*/  IADD3.X R29, PT, PT, R109, R57, R7, P3, P4 ;  /* 0x000000396d1d7210 */ /* 0x000fe40001fe8407 */
[----:B------:R-:W-:Y:S01]  /*475a0*/  SHF.L.W.U32.HI R24, R125, 0xd, R24 ;  /* 0x0000000d7d187819 */ /* 0x000fe20000010e18 */
[C---:B------:R-:W-:Y:S01]  /*475b0*/  IMAD.WIDE.U32 R120, P4, R3.reuse, R101, R120 ;  /* 0x0000006503787225 */ /* 0x040fe20007880078 */
[----:B------:R-:W-:Y:S02]  /*475c0*/  IADD3 R124, P1, PT, R0, R135, RZ ;  /* 0x00000087007c7210 */ /* 0x000fe40007f3e0ff */
[----:B------:R-:W-:Y:S01]  /*475d0*/  IADD3.X R51, P3, PT, RZ, R36, RZ, P6, !PT ;  /* 0x00000024ff337210 */ /* 0x000fe2000377e4ff */
[----:B------:R-:W-:Y:S01]  /*475e0*/  IMAD.WIDE.U32 R6, R3, R102, RZ ;  /* 0x0000006603067225 */ /* 0x000fe200078e00ff */
[----:B------:R-:W-:-:S02]  /*475f0*/  IADD3.X R126, P1, PT, R24, R143, RZ, P1, !PT ;  /* 0x0000008f187e7210 */ /* 0x000fc40000f3e4ff */
[----:B------:R-:W-:Y:S01]  /*47600*/  IADD3.X R109, PT, PT, RZ, RZ, RZ, P4, !PT ;  /* 0x000000ffff6d7210 */ /* 0x000fe200027fe4ff */
[----:B------:R-:W-:Y:S01]  /*47610*/  IMAD.X R24, RZ, RZ, R34, P3 ;  /* 0x000000ffff187224 */ /* 0x000fe200018e0622 */
[----:B------:R-:W-:Y:S01]  /*47620*/  IADD3 R34, P4, PT, R7, R120, RZ ;  /* 0x0000007807227210 */ /* 0x000fe20007f9e0ff */
[----:B------:R-:W-:Y:S01]  /*47630*/  IMAD.WIDE.U32 R122, P6, R107, R59, R122 ;  /* 0x0000003b6b7a7225 */ /* 0x000fe200078c007a */
[----:B------:R-:W-:Y:S02]  /*47640*/  IADD3.X R3, P1, PT, RZ, R103, RZ, P1, !PT ;  /* 0x00000067ff037210 */ /* 0x000fe40000f3e4ff */
[----:B------:R-:W-:Y:S01]  /*47650*/  IADD3 R7, P3, PT, R17, R6, RZ ;  /* 0x0000000611077210 */ /* 0x000fe20007f7e0ff */
[----:B------:R-:W-:Y:S01]  /*47660*/  IMAD.MOV.U32 R108, RZ, RZ, R121 ;  /* 0x000000ffff6c7224 */ /* 0x000fe200078e0079 */
[----:B------:R-:W-:Y:S01]  /*47670*/  IADD3.X R6, PT, PT, RZ, R147, RZ, P1, !PT ;  /* 0x00000093ff067210 */ /* 0x000fe20000ffe4ff */
[----:B------:R-:W-:Y:S01]  /*47680*/  IMAD.X R103, RZ, RZ, RZ, P6 ;  /* 0x000000ffff677224 */ /* 0x000fe200030e06ff */
[----:B------:R-:W-:Y:S01]  /*47690*/  SHF.L.W.U32.HI R0, R126, 0xd, R3 ;  /* 0x0000000d7e007819 */ /* 0x000fe20000010e03 */
[----:B------:R-:W-:Y:S01]  /*476a0*/  IMAD.WIDE.U32.X R100, R49, R101, R108, P4 ;  /* 0x0000006531647225 */ /* 0x000fe200020e046c */
[----:B------:R-:W-:-:S02]  /*476b0*/  IADD3 R17, P4, PT, R149, R122, RZ ;  /* 0x0000007a95117210 */ /* 0x000fc40007f9e0ff */
[----:B------:R-:W-:Y:S01]  /*476c0*/  IADD3 R149, P1, PT, R7, R148, RZ ;  /* 0x0000009407957210 */ /* 0x000fe20007f3e0ff */
[----:B------:R-:W-:Y:S01]  /*476d0*/  IMAD.MOV.U32 R102, RZ, RZ, R123 ;  /* 0x000000ffff667224 */ /* 0x000fe200078e007b */
[----:B------:R-:W-:Y:S02]  /*476e0*/  IADD3.X R34, P3, PT, R47, R34, RZ, P3, !PT ;  /* 0x000000222f227210 */ /* 0x000fe40001f7e4ff */
[----:B------:R-:W-:Y:S01]  /*476f0*/  SHF.L.W.U32.HI R3, R3, 0xd, R6 ;  /* 0x0000000d03037819 */ /* 0x000fe20000010e06 */
[----:B------:R-:W-:Y:S01]  /*47700*/  IMAD.WIDE.U32.X R102, R105, R59, R102, P4 ;  /* 0x0000003b69667225 */ /* 0x000fe200020e0466 */
[----:B------:R-:W-:Y:S02]  /*47710*/  IADD3 R49, P6, PT, R0, R45, RZ ;  /* 0x0000002d00317210 */ /* 0x000fe40007fde0ff */
[----:B------:R-:W-:Y:S01]  /*47720*/  IADD3.X R34, P4, PT, R34, R17, RZ, P1, !PT ;  /* 0x0000001122227210 */ /* 0x000fe20000f9e4ff */
[----:B------:R-:W-:Y:S01]  /*47730*/  IMAD.WIDE.U32 R6, R61, UR30, RZ ;  /* 0x0000001e3d067c25 */ /* 0x000fe2000f8e00ff */
[----:B------:R-:W-:-:S02]  /*47740*/  SHF.L.W.U32.HI R0, R42, 0xd, R51 ;  /* 0x0000000d2a007819 */ /* 0x000fc40000010e33 */
[----:B------:R-:W-:Y:S02]  /*47750*/  IADD3.X R104, P1, PT, R3, R104, RZ, P6, !PT ;  /* 0x0000006803687210 */ /* 0x000fe4000373e4ff */
[----:B------:R-:W-:Y:S02]  /*47760*/  IADD3.X R13, P4, P6, R102, R13, R100, P4, P3 ;  /* 0x0000000d660d7210 */ /* 0x000fe40002686464 */
[----:B------:R-:W-:Y:S02]  /*47770*/  SHF.L.W.U32.HI R3, R51, 0xd, R24 ;  /* 0x0000000d33037819 */ /* 0x000fe40000010e18 */
[----:B------:R-:W-:Y:S02]  /*47780*/  IADD3 R41, P3, PT, R0, R41, RZ ;  /* 0x0000002900297210 */ /* 0x000fe40007f7e0ff */
[----:B------:R-:W-:Y:S02]  /*47790*/  IADD3.X R11, P1, PT, RZ, R11, RZ, P1, !PT ;  /* 0x0000000bff0b7210 */ /* 0x000fe40000f3e4ff */
[----:B------:R-:W-:Y:S01]  /*477a0*/  IADD3.X R24, PT, PT, R103, R127, R101, P4, P6 ;  /* 0x0000007f67187210 */ /* 0x000fe200027ec465 */
[----:B------:R-:W-:Y:S01]  /*477b0*/  IMAD.WIDE.U32 R102, P4, R60, UR31, R6 ;  /* 0x0000001f3c667c25 */ /* 0x000fe2000f880006 */
[----:B------:R-:W-:-:S02]  /*477c0*/  IADD3.X R28, P3, PT, R3, R28, RZ, P3, !PT ;  /* 0x0000001c031c7210 */ /* 0x000fc40001f7e4ff */
[----:B------:R-:W-:Y:S01]  /*477d0*/  SHF.L.W.U32.HI R0, R104, 0xd, R11 ;  /* 0x0000000d68007819 */ /* 0x000fe20000010e0b */
[----:B------:R-:W-:Y:S01]  /*477e0*/  IMAD.X R6, RZ, RZ, R29, P1 ;  /* 0x000000ffff067224 */ /* 0x000fe200008e061d */
[----:B------:R-:W-:Y:S01]  /*477f0*/  IADD3.X R17, P1, PT, RZ, R40, RZ, P3, !PT ;  /* 0x00000028ff117210 */ /* 0x000fe20001f3e4ff */
[----:B------:R-:W-:Y:S01]  /*47800*/  IMAD.WIDE.U32 R100, R60, UR30, RZ ;  /* 0x0000001e3c647c25 */ /* 0x000fe2000f8e00ff */
[----:B------:R-:W-:Y:S02]  /*47810*/  IADD3 R36, P3, PT, R0, R149, RZ ;  /* 0x0000009500247210 */ /* 0x000fe40007f7e0ff */
[----:B------:R-:W-:Y:S01]  /*47820*/  SHF.L.W.U32.HI R3, R11, 0xd, R6 ;  /* 0x0000000d0b037819 */ /* 0x000fe20000010e06 */
[----:B------:R-:W-:Y:S01]  /*47830*/  IMAD.X R0, RZ, RZ, R35, P1 ;  /* 0x000000ffff007224 */ /* 0x000fe200008e0623 */
[----:B------:R-:W-:Y:S01]  /*47840*/  IADD3.X R7, PT, PT, RZ, RZ, RZ, P4, !PT ;  /* 0x000000ffff077210 */ /* 0x000fe200027fe4ff */
[----:B------:R-:W-:Y:S01]  /*47850*/  IMAD.MOV.U32 R6, RZ, RZ, R103 ;  /* 0x000000ffff067224 */ /* 0x000fe200078e0067 */
[----:B------:R-:W-:-:S02]  /*47860*/  IADD3.X R47, P3, PT, R3, R34, RZ, P3, !PT ;  /* 0x00000022032f7210 */ /* 0x000fc40001f7e4ff */
[----:B------:R-:W-:Y:S02]  /*47870*/  SHF.L.W.U32.HI R11, R17, 0xd, R0 ;  /* 0x0000000d110b7819 */ /* 0x000fe40000010e00 */
[----:B------:R-:W-:Y:S02]  /*47880*/  IADD3.X R0, P3, PT, RZ, R13, RZ, P3, !PT ;  /* 0x0000000dff007210 */ /* 0x000fe40001f7e4ff */
[----:B------:R-:W-:Y:S02]  /*47890*/  SHF.L.W.U32.HI R3, R21, 0xd, R118 ;  /* 0x0000000d15037819 */ /* 0x000fe40000010e76 */
[----:B------:R-:W-:Y:S02]  /*478a0*/  IADD3 R103, P1, PT, R25, R100, RZ ;  /* 0x0000006419677210 */ /* 0x000fe40007f3e0ff */
[----:B------:R-:W-:Y:S02]  /*478b0*/  IADD3.X R25, PT, PT, RZ, R24, RZ, P3, !PT ;  /* 0x00000018ff197210 */ /* 0x000fe40001ffe4ff */
[----:B------:R-:W-:-:S02]  /*478c0*/  IADD3 R29, P6, PT, R101, R102, RZ ;  /* 0x00000066651d7210 */ /* 0x000fc40007fde0ff */
[----:B------:R-:W-:Y:S02]  /*478d0*/  IADD3 R101, P4, PT, R3, R142, RZ ;  /* 0x0000008e03657210 */ /* 0x000fe40007f9e0ff */
[----:B------:R-:W-:Y:S01]  /*478e0*/  LOP3.LUT R3, R113, 0x7ffff, RZ, 0xc0, !PT ;  /* 0x0007ffff71037812 */ /* 0x000fe200078ec0ff */
[----:B------:R-:W-:Y:S01]  /*478f0*/  IMAD.WIDE.U32.X R6, R61, UR31, R6, P6 ;  /* 0x0000001f3d067c25 */ /* 0x000fe2000b0e0406 */
[----:B------:R-:W-:Y:S02]  /*47900*/  SHF.L.W.U32.HI R13, R47, 0xd, R0 ;  /* 0x0000000d2f0d7819 */ /* 0x000fe40000010e00 */
[----:B------:R-:W-:Y:S01]  /*47910*/  SHF.L.W.U32.HI R0, R0, 0xd, R25 ;  /* 0x0000000d00007819 */ /* 0x000fe20000010e19 */
[----:B------:R-:W-:Y:S01]  /*47920*/  IMAD.WIDE.U32 R24, R9, UR22, RZ ;  /* 0x0000001609187c25 */ /* 0x000fe2000f8e00ff */
[----:B------:R-:W-:Y:S02]  /*47930*/  IADD3.X R54, P4, PT, R145, R54, RZ, P4, !PT ;  /* 0x0000003691367210 */ /* 0x000fe4000279e4ff */
[----:B------:R-:W-:Y:S01]  /*47940*/  LOP3.LUT R45, R128, 0x7ffff, RZ, 0xc0, !PT ;  /* 0x0007ffff802d7812 */ /* 0x000fe200078ec0ff */
[----:B------:R-:W-:Y:S01]  /*47950*/  IMAD.WIDE.U32 R2, R13, 0x13, R2 ;  /* 0x000000130d027825 */ /* 0x000fe200078e0002 */
[----:B------:R-:W-:-:S02]  /*47960*/  IADD3.X R23, P4, PT, RZ, R23, RZ, P4, !PT ;  /* 0x00000017ff177210 */ /* 0x000fc4000279e4ff */
[----:B------:R-:W-:Y:S01]  /*47970*/  SHF.L.W.U32.HI R17, R28, 0xd, R17 ;  /* 0x0000000d1c117819 */ /* 0x000fe20000010e11 */
[----:B------:R-:W-:Y:S01]  /*47980*/  IMAD R13, R0, 0x13, RZ ;  /* 0x00000013000d7824 */ /* 0x000fe200078e02ff */
[----:B------:R-:W-:Y:S01]  /*47990*/  IADD3.X R58, P1, PT, R58, R29, RZ, P1, !PT ;  /* 0x0000001d3a3a7210 */ /* 0x000fe20000f3e4ff */
[----:B------:R-:W-:Y:S01]  /*479a0*/  IMAD.X R112, RZ, RZ, R112, P4 ;  /* 0x000000ffff707224 */ /* 0x000fe200020e0670 */
[----:B------:R-:W-:Y:S01]  /*479b0*/  IADD3 R17, P3, PT, R17, R30, RZ ;  /* 0x0000001e11117210 */ /* 0x000fe20007f7e0ff */
[----:B------:R-:W-:Y:S01]  /*479c0*/  IMAD.IADD R13, R3, 0x1, R13 ;  /* 0x00000001030d7824 */ /* 0x000fe200078e020d */
[----:B------:R-:W-:Y:S01]  /*479d0*/  LOP3.LUT R30, R126, 0x7ffff, RZ, 0xc0, !PT ;  /* 0x0007ffff7e1e7812 */ /* 0x000fe200078ec0ff */
[C---:B------:R-:W-:Y:S01]  /*479e0*/  IMAD.WIDE.U32 R34, P5, R114.reuse, UR23, R24 ;  /* 0x0000001772227c25 */ /* 0x040fe2000f8a0018 */
[----:B------:R-:W-:Y:S02]  /*479f0*/  IADD3.X R32, P3, PT, R11, R32, RZ, P3, !PT ;  /* 0x000000200b207210 */ /* 0x000fe40001f7e4ff */
[----:B------:R-:W-:Y:S01]  /*47a00*/  LEA.HI R40, P4, R13, R132, RZ, 0xd ;  /* 0x000000840d287211 */ /* 0x000fe200078968ff */
[----:B------:R-:W-:Y:S01]  /*47a10*/  IMAD.WIDE.U32 R24, R114, UR22, RZ ;  /* 0x0000001672187c25 */ /* 0x000fe2000f8e00ff */
[----:B------:R-:W-:-:S02]  /*47a20*/  IADD3.X R105, P3, PT, RZ, R26, RZ, P3, !PT ;  /* 0x0000001aff697210 */ /* 0x000fc40001f7e4ff */
[----:B------:R-:W-:Y:S01]  /*47a30*/  SHF.L.W.U32.HI R3, R54, 0xd, R23 ;  /* 0x0000000d36037819 */ /* 0x000fe20000010e17 */
[----:B------:R-:W-:Y:S01]  /*47a40*/  IMAD.X R45, RZ, RZ, R45, P4 ;  /* 0x000000ffff2d7224 */ /* 0x000fe200020e062d */
[----:B------:R-:W-:Y:S01]  /*47a50*/  IADD3.X R100, PT, PT, RZ, R38, RZ, P3, !PT ;  /* 0x00000026ff647210 */ /* 0x000fe20001ffe4ff */
[----:B------:R-:W-:Y:S01]  /*47a60*/  IMAD.X R39, RZ, RZ, RZ, P5 ;  /* 0x000000ffff277224 */ /* 0x000fe200028e06ff */
[----:B------:R-:W-:Y:S01]  /*47a70*/  SHF.L.W.U32.HI R11, R23, 0xd, R112 ;  /* 0x0000000d170b7819 */ /* 0x000fe20000010e70 */
[----:B------:R-:W-:Y:S01]  /*47a80*/  IMAD.MOV.U32 R38, RZ, RZ, R35 ;  /* 0x000000ffff267224 */ /* 0x000fe200078e0023 */
[----:B------:R-:W-:Y:S02]  /*47a90*/  LEA.HI R29, P4, R45, R124, RZ, 0xd ;  /* 0x0000007c2d1d7211 */ /* 0x000fe400078968ff */
[----:B------:R-:W-:Y:S02]  /*47aa0*/  IADD3 R51, P3, PT, R3, R110, RZ ;  /* 0x0000006e03337210 */ /* 0x000fe40007f7e0ff */
[----:B------:R-:W-:-:S02]  /*47ab0*/  IADD3.X R30, PT, PT, RZ, R30, RZ, P4, !PT ;  /* 0x0000001eff1e7210 */ /* 0x000fc400027fe4ff */
[----:B------:R-:W-:Y:S02]  /*47ac0*/  IADD3 R107, P4, PT, R25, R34, RZ ;  /* 0x00000022196b7210 */ /* 0x000fe40007f9e0ff */
[----:B------:R-:W-:Y:S02]  /*47ad0*/  LOP3.LUT R25, R104, 0x7ffff, RZ, 0xc0, !PT ;  /* 0x0007ffff68197812 */ /* 0x000fe400078ec0ff */
[----:B------:R-:W-:Y:S01]  /*47ae0*/  LEA.HI R26, P5, R30, R49, RZ, 0xd ;  /* 0x000000311e1a7211 */ /* 0x000fe200078b68ff */
[----:B------:R-:W-:Y:S01]  /*47af0*/  IMAD.WIDE.U32.X R34, R9, UR23, R38, P4 ;  /* 0x0000001709227c25 */ /* 0x000fe2000a0e0426 */
[----:B------:R-:W-:Y:S02]  /*47b00*/  IADD3.X R59, P3, PT, R11, R56, RZ, P3, !PT ;  /* 0x000000380b3b7210 */ /* 0x000fe40001f7e4ff */
[----:B------:R-:W-:Y:S01]  /*47b10*/  LOP3.LUT R9, R47, 0x7ffff, RZ, 0xc0, !PT ;  /* 0x0007ffff2f097812 */ /* 0x000fe200078ec0ff */
[----:B------:R-:W-:Y:S01]  /*47b20*/  IMAD.X R25, RZ, RZ, R25, P5 ;  /* 0x000000ffff197224 */ /* 0x000fe200028e0619 */
[----:B------:R-:W-:Y:S01]  /*47b30*/  IADD3.X R0, P3, PT, RZ, R37, RZ, P3, !PT ;  /* 0x00000025ff007210 */ /* 0x000fe20001f7e4ff */
[----:B------:R-:W-:Y:S01]  /*47b40*/  IMAD.WIDE.U32 R56, R55, UR20, RZ ;  /* 0x0000001437387c25 */ /* 0x000fe2000f8e00ff */
[----:B------:R-:W-:-:S02]  /*47b50*/  IADD3.X R6, P2, P1, R6, R27, R4, P1, P2 ;  /* 0x0000001b06067210 */ /* 0x000fc40000944404 */
[----:B------:R-:W-:Y:S01]  /*47b60*/  LEA.HI R23, P5, R25, R36, RZ, 0xd ;  /* 0x0000002419177211 */ /* 0x000fe200078b68ff */
[----:B------:R-:W-:Y:S01]  /*47b70*/  IMAD.WIDE.U32 R36, R15, UR20, RZ ;  /* 0x000000140f247c25 */ /* 0x000fe2000f8e00ff */
[----:B------:R-:W-:Y:S02]  /*47b80*/  SHF.L.W.U32.HI R3, R59, 0xd, R0 ;  /* 0x0000000d3b037819 */ /* 0x000fe40000010e00 */
[----:B------:R-:W-:Y:S01]  /*47b90*/  IADD3.X R11, PT, PT, RZ, R134, RZ, P3, !PT ;  /* 0x00000086ff0b7210 */ /* 0x000fe20001ffe4ff */
[----:B------:R-:W-:Y:S01]  /*47ba0*/  IMAD.WIDE.U32 R56, P4, R15, UR21, R56 ;  /* 0x000000150f387c25 */ /* 0x000fe2000f880038 */
[----:B------:R-:W-:Y:S02]  /*47bb0*/  IADD3 R47, P3, PT, R3, R158, RZ ;  /* 0x0000009e032f7210 */ /* 0x000fe40007f7e0ff */
[----:B------:R-:W-:Y:S01]  /*47bc0*/  SHF.L.W.U32.HI R0, R0, 0xd, R11 ;  /* 0x0000000d00007819 */ /* 0x000fe20000010e0b */
[----:B------:R-:W-:Y:S01]  /*47bd0*/  IMAD.X R15, RZ, RZ, R9, P5 ;  /* 0x000000ffff0f7224 */ /* 0x000fe200028e0609 */
[----:B------:R-:W-:Y:S01]  /*47be0*/  LOP3.LUT R3, R13, 0x7ffff, RZ, 0xc0, !PT ;  /* 0x0007ffff0d037812 */ /* 0x000fe200078ec0ff */
[----:B------:R-:W-:Y:S01]  /*47bf0*/  IMAD.X R39, RZ, RZ, RZ, P4 ;  /* 0x000000ffff277224 */ /* 0x000fe200020e06ff */
[----:B------:R-:W-:-:S02]  /*47c00*/  IADD3 R11, P5, PT, R37, R56, RZ ;  /* 0x00000038250b7210 */ /* 0x000fc40007fbe0ff */
[----:B------:R-:W-:Y:S02]  /*47c10*/  SHF.R.U32.HI R9, RZ, 0x13, R15 ;  /* 0x00000013ff097819 */ /* 0x000fe4000001160f */
[----:B------:R-:W-:Y:S02]  /*47c20*/  MOV R38, R57 ;  /* 0x0000003900267202 */ /* 0x000fe40000000f00 */
[----:B------:R-:W-:Y:S01]  /*47c30*/  IADD3.X R115, P3, PT, R0, R115, RZ, P3, !PT ;  /* 0x0000007300737210 */ /* 0x000fe20001f7e4ff */
[----:B------:R-:W-:Y:S01]  /*47c40*/  IMAD.WIDE.U32 R2, R9, 0x13, R2 ;  /* 0x0000001309027825 */ /* 0x000fe200078e0002 */
[----:B------:R-:W-:Y:S02]  /*47c50*/  IADD3 R53, P4, PT, R53, R36, RZ ;  /* 0x0000002435357210 */ /* 0x000fe40007f9e0ff */
[----:B------:R-:W-:Y:S01]  /*47c60*/  SHF.L.W.U32.HI R0, R32, 0xd, R105 ;  /* 0x0000000d20007819 */ /* 0x000fe20000010e69 */
[----:B------:R-:W-:Y:S01]  /*47c70*/  IMAD.WIDE.U32.X R36, R55, UR21, R38, P5 ;  /* 0x0000001537247c25 */ /* 0x000fe2000a8e0426 */
[----:B------:R-:W-:-:S02]  /*47c80*/  IADD3.X R38, P3, PT, RZ, R19, RZ, P3, !PT ;  /* 0x00000013ff267210 */ /* 0x000fc40001f7e4ff */
[----:B------:R-:W-:Y:S01]  /*47c90*/  IADD3 R39, P5, PT, R53, R24, RZ ;  /* 0x0000001835277210 */ /* 0x000fe20007fbe0ff */
[----:B------:R-:W-:Y:S01]  /*47ca0*/  VIADD R13, R3, UR6 ;  /* 0x00000006030d7c36 */ /* 0x000fe20008000000 */
[----:B------:R-:W-:Y:S01]  /*47cb0*/  IADD3.X R24, P4, PT, R50, R11, RZ, P4, !PT ;  /* 0x0000000b32187210 */ /* 0x000fe2000279e4ff */
[----:B------:R-:W-:Y:S01]  /*47cc0*/  IMAD.X R9, RZ, RZ, R160, P3 ;  /* 0x000000ffff097224 */ /* 0x000fe200018e06a0 */
[----:B------:R-:W-:Y:S02]  /*47cd0*/  IADD3 RZ, P3, PT, R2, 0x13, RZ ;  /* 0x0000001302ff7810 */ /* 0x000fe40007f7e0ff */
[----:B------:R-:W-:Y:S02]  /*47ce0*/  LOP3.LUT R11, R13, 0x7ffff, RZ, 0xc0, !PT ;  /* 0x0007ffff0d0b7812 */ /* 0x000fe400078ec0ff */
[----:B------:R-:W-:Y:S02]  /*47cf0*/  IADD3.X R24, P5, PT, R24, R107, RZ, P5, !PT ;  /* 0x0000006b18187210 */ /* 0x000fe40002fbe4ff */
[----:B------:R-:W-:-:S02]  /*47d00*/  IADD3.X R11, PT, PT, RZ, R11, RZ, P3, !PT ;  /* 0x0000000bff0b7210 */ /* 0x000fc40001ffe4ff */
[----:B------:R-:W-:Y:S02]  /*47d10*/  IADD3 R49, P3, PT, R0, R103, RZ ;  /* 0x0000006700317210 */ /* 0x000fe40007f7e0ff */
[----:B------:R-:W-:Y:S02]  /*47d20*/  SHF.L.W.U32.HI R0, R115, 0xd, R38 ;  /* 0x0000000d73007819 */ /* 0x000fe40000010e26 */
[----:B------:R-:W-:Y:S02]  /*47d30*/  IADD3.X R19, P4, P5, R34, R16, R36, P5, P4 ;  /* 0x0000001022137210 */ /* 0x000fe40002d88424 */
[----:B------:R-:W-:Y:S02]  /*47d40*/  SHF.R.U32.HI R16, RZ, 0x13, R13 ;  /* 0x00000013ff107819 */ /* 0x000fe4000001160d */
[----:B------:R-:W-:Y:S02]  /*47d50*/  SHF.R.U32.HI R11, RZ, 0x13, R11 ;  /* 0x00000013ff0b7819 */ /* 0x000fe4000001160b */
[----:B------:R-:W-:-:S02]  /*47d60*/  SHF.L.W.U32.HI R9, R38, 0xd, R9 ;  /* 0x0000000d26097819 */ /* 0x000fc40000010e09 */
[----:B------:R-:W-:Y:S02]  /*47d70*/  IADD3 R13, P6, PT, R0, R39, RZ ;  /* 0x00000027000d7210 */ /* 0x000fe40007fde0ff */
[----:B------:R-:W-:Y:S02]  /*47d80*/  SHF.L.W.U32.HI R3, R105, 0xd, R100 ;  /* 0x0000000d69037819 */ /* 0x000fe40000010e64 */
[----:B------:R-:W-:Y:S02]  /*47d90*/  IADD3.X R52, PT, PT, R35, R52, R37, P4, P5 ;  /* 0x0000003423347210 */ /* 0x000fe400027ea425 */
[----:B------:R-:W-:Y:S02]  /*47da0*/  IADD3 RZ, P4, P5, R11, R16, R40 ;  /* 0x000000100bff7210 */ /* 0x000fe40007d9e028 */
[----:B------:R-:W-:Y:S02]  /*47db0*/  IADD3.X R16, P6, PT, R9, R24, RZ, P6, !PT ;  /* 0x0000001809107210 */ /* 0x000fe400037de4ff */
[----:B------:R-:W-:-:S02]  /*47dc0*/  IADD3.X R27, P3, PT, R3, R58, RZ, P3, !PT ;  /* 0x0000003a031b7210 */ /* 0x000fc40001f7e4ff */
[----:B------:R-:W-:Y:S02]  /*47dd0*/  IADD3.X R3, P6, PT, RZ, R19, RZ, P6, !PT ;  /* 0x00000013ff037210 */ /* 0x000fe400037de4ff */
[----:B------:R-:W-:Y:S02]  /*47de0*/  IADD3.X R7, PT, PT, R7, R33, R5, P2, P1 ;  /* 0x0000002107077210 */ /* 0x000fe400017e2405 */
[----:B------:R-:W-:Y:S01]  /*47df0*/  IADD3.X R6, P3, PT, RZ, R6, RZ, P3, !PT ;  /* 0x00000006ff067210 */ /* 0x000fe20001f7e4ff */
[----:B------:R-:W-:Y:S01]  /*47e00*/  IMAD.X R4, RZ, RZ, R52, P6 ;  /* 0x000000ffff047224 */ /* 0x000fe200030e0634 */
[----:B------:R-:W-:Y:S02]  /*47e10*/  LOP3.LUT R0, R45, 0x7ffff, RZ, 0xc0, !PT ;  /* 0x0007ffff2d007812 */ /* 0x000fe400078ec0ff */
[----:B------:R-:W-:Y:S01]  /*47e20*/  LOP3.LUT R107, R21, 0x7ffff, RZ, 0xc0, !PT ;  /* 0x0007ffff156b7812 */ /* 0x000fe200078ec0ff */
[----:B------:R-:W-:Y:S01]  /*47e30*/  IMAD.X R7, RZ, RZ, R7, P3 ;  /* 0x000000ffff077224 */ /* 0x000fe200018e0607 */
[----:B------:R-:W-:-:S02]  /*47e40*/  IADD3.X R0, PT, PT, RZ, RZ, R0, P4, P5 ;  /* 0x000000ffff007210 */ /* 0x000fc400027ea400 */
[----:B------:R-:W-:Y:S02]  /*47e50*/  SHF.L.W.U32.HI R4, R3, 0xd, R4 ;  /* 0x0000000d03047819 */ /* 0x000fe40000010e04 */
[----:B------:R-:W-:Y:S02]  /*47e60*/  LEA.HI RZ, P1, R0, R29, RZ, 0xd ;  /* 0x0000001d00ff7211 */ /* 0x000fe400078368ff */
[----:B------:R-:W-:Y:S02]  /*47e70*/  SHF.L.W.U32.HI R5, R16, 0xd, R3 ;  /* 0x0000000d10057819 */ /* 0x000fe40000010e03 */
[----:B------:R-:W-:Y:S01]  /*47e80*/  SHF.L.W.U32.HI R0, R6, 0xd, R7 ;  /* 0x0000000d06007819 */ /* 0x000fe20000010e07 */
[----:B------:R-:W-:Y:S01]  /*47e90*/  IMAD R7, R4, 0x13, RZ ;  /* 0x0000001304077824 */ /* 0x000fe200078e02ff */
[----:B------:R-:W-:Y:S01]  /*47ea0*/  SHF.L.W.U32.HI R3, R27, 0xd, R6 ;  /* 0x0000000d1b037819 */ /* 0x000fe20000010e06 */
[----:B------:R-:W-:Y:S01]  /*47eb0*/  IMAD.WIDE.U32 R106, R5, 0x13, R106 ;  /* 0x00000013056a7825 */ /* 0x000fe200078e006a */
[----:B------:R-:W-:-:S02]  /*47ec0*/  LOP3.LUT R6, R30, 0x7ffff, RZ, 0xc0, !PT ;  /* 0x0007ffff1e067812 */ /* 0x000fc400078ec0ff */
[----:B------:R-:W-:Y:S01]  /*47ed0*/  LOP3.LUT R45, R31, 0x7ffff, RZ, 0xc0, !PT ;  /* 0x0007ffff1f2d7812 */ /* 0x000fe200078ec0ff */
[----:B------:R-:W-:Y:S01]  /*47ee0*/  IMAD.IADD R4, R107, 0x1, R7 ;  /* 0x000000016b047824 */ /* 0x000fe200078e0207 */
[----:B------:R-:W-:Y:S02]  /*47ef0*/  IADD3.X R5, PT, PT, RZ, R6, RZ, P1, !PT ;  /* 0x00000006ff057210 */ /* 0x000fe40000ffe4ff */
[----:B------:R-:W-:Y:S01]  /*47f00*/  LOP3.LUT R7, R54, 0x7ffff, RZ, 0xc0, !PT ;  /* 0x0007ffff36077812 */ /* 0x000fe200078ec0ff */
[----:B------:R-:W-:Y:S01]  /*47f10*/  IMAD.WIDE.U32 R44, R3, 0x13, R44 ;  /* 0x00000013032c7825 */ /* 0x000fe200078e002c */
[----:B------:R-:W-:Y:S02]  /*47f20*/  LEA.HI RZ, P1, R5, R26, RZ, 0xd ;  /* 0x0000001a05ff7211 */ /* 0x000fe400078368ff */
[----:B------:R-:W-:Y:S01]  /*47f30*/  @!P0 LOP3.LUT R14, R4, 0x7ffff, RZ, 0xc0, !PT ;  /* 0x0007ffff040e8812 */ /* 0x000fe200078ec0ff */
[----:B------:R-:W-:Y:S01]  /*47f40*/  IMAD R3, R0, 0x13, RZ ;  /* 0x0000001300037824 */ /* 0x000fe200078e02ff */
[----:B------:R-:W-:-:S02]  /*47f50*/  LOP3.LUT R0, R25, 0x7ffff, RZ, 0xc0, !PT ;  /* 0x0007ffff19007812 */ /* 0x000fc400078ec0ff */
[----:B------:R-:W-:Y:S01]  /*47f60*/  SEL R44, R44, R70, !P0 ;  /* 0x000000462c2c7207 */ /* 0x000fe20004000000 */
[----:B------:R-:W-:Y:S01]  /*47f70*/  IMAD.IADD R6, R45, 0x1, R3 ;  /* 0x000000012d067824 */ /* 0x000fe200078e0203 */
[----:B------:R-:W-:Y:S02]  /*47f80*/  IADD3.X R0, PT, PT, RZ, R0, RZ, P1, !PT ;  /* 0x00000000ff007210 */ /* 0x000fe40000ffe4ff */
[----:B------:R-:W-:Y:S02]  /*47f90*/  LOP3.LUT R3, R15, 0x7ffff, RZ, 0xc0, !PT ;  /* 0x0007ffff0f037812 */ /* 0x000fe400078ec0ff */
[----:B------:R-:W-:Y:S02]  /*47fa0*/  LEA.HI RZ, P2, R0, R23, RZ, 0xd ;  /* 0x0000001700ff7211 */ /* 0x000fe400078568ff */
[----:B------:R-:W-:Y:S02]  /*47fb0*/  LEA.HI R9, P1, R4, R101, RZ, 0xd ;  /* 0x0000006504097211 */ /* 0x000fe400078368ff */
[----:B------:R-:W-:Y:S01]  /*47fc0*/  IADD3 R19, P3, PT, -R44, -0x26, RZ ;  /* 0xffffffda2c137810 */ /* 0x000fe20007f7e1ff */
[----:B------:R-:W-:Y:S01]  /*47fd0*/  IMAD.X R3, RZ, RZ, R3, P2 ;  /* 0x000000ffff037224 */ /* 0x000fe200010e0603 */
[----:B------:R-:W-:Y:S01]  /*47fe0*/  LEA.HI R43, P2, R6, R43, RZ, 0xd ;  /* 0x0000002b062b7211 */ /* 0x000fe200078568ff */
[----:B------:R-:W-:Y:S01]  /*47ff0*/  IMAD.X R7, RZ, RZ, R7, P1 ;  /* 0x000000ffff077224 */ /* 0x000fe200008e0607 */
[----:B------:R-:W-:-:S02]  /*48000*/  SEL R5, R51, R8, !P0 ;  /* 0x0000000833057207 */ /* 0x000fc40004000000 */
[----:B------:R-:W-:Y:S02]  /*48010*/  LEA.HI R0, R3, R2, RZ, 0xd ;  /* 0x0000000203007211 */ /* 0x000fe400078f68ff */
[----:B------:R-:W-:Y:S02]  /*48020*/  LOP3.LUT R2, R6, 0x7ffff, RZ, 0xc0, !PT ;  /* 0x0007ffff06027812 */ /* 0x000fe400078ec0ff */
[----:B------:R-:W-:Y:S02]  /*48030*/  LOP3.LUT R0, R0, 0x1, RZ, 0xc0, !PT ;  /* 0x0000000100007812 */ /* 0x000fe400078ec0ff */
[----:B------:R-:W-:Y:S02]  /*48040*/  SEL R6, R43, R72, !P0 ;  /* 0x000000482b067207 */ /* 0x000fe40004000000 */
[----:B------:R-:W-:Y:S02]  /*48050*/  ISETP.NE.U32.AND P1, PT, R0, 0x1, PT ;  /* 0x000000010000780c */ /* 0x000fe40003f25070 */
[----:B------:R-:W-:-:S02]  /*48060*/  LOP3.LUT R0, R42, 0x7ffff, RZ, 0xc0, !PT ;  /* 0x0007ffff2a007812 */ /* 0x000fc400078ec0ff */
[----:B------:R-:W-:Y:S02]  /*48070*/  SEL R3, R2, R71, !P0 ;  /* 0x0000004702037207 */ /* 0x000fe40004000000 */
[----:B------:R-:W-:Y:S02]  /*48080*/  IADD3.X R0, PT, PT, RZ, R0, RZ, P2, !PT ;  /* 0x00000000ff007210 */ /* 0x000fe400017fe4ff */
[----:B------:R-:W-:Y:S02]  /*48090*/  IADD3 R15, P2, PT, -R6, -0x2, RZ ;  /* 0xfffffffe060f7810 */ /* 0x000fe40007f5e1ff */
[----:B------:R-:W-:Y:S02]  /*480a0*/  SEL R21, R0, R73, !P0 ;  /* 0x0000004900157207 */ /* 0x000fe40004000000 */
[----:B------:R-:W-:Y:S02]  /*480b0*/  ISETP.NE.U32.AND.EX P1, PT, RZ, RZ, PT, P1 ;  /* 0x000000ffff00720c */ /* 0x000fe40003f25110 */
[----:B------:R-:W-:-:S02]  /*480c0*/  IADD3.X R4, PT, PT, ~R3, 0xfffff, RZ, P3, !PT ;  /* 0x000fffff03047810 */ /* 0x000fc40001ffe5ff */
[----:B------:R-:W-:Y:S02]  /*480d0*/  SEL R0, R49, R78, !P0 ;  /* 0x0000004e31007207 */ /* 0x000fe40004000000 */
[----:B------:R-:W-:Y:S02]  /*480e0*/  IADD3.X R8, PT, PT, ~R21, 0xfffff, RZ, P2, !PT ;  /* 0x000fffff15087810 */ /* 0x000fe400017fe5ff */
[----:B------:R-:W-:Y:S02]  /*480f0*/  SEL R2, R41, R74, !P0 ;  /* 0x0000004a29027207 */ /* 0x000fe40004000000 */
[----:B------:R-:W-:Y:S02]  /*48100*/  LOP3.LUT R28, R28, 0x7ffff, RZ, 0xc0, !PT ;  /* 0x0007ffff1c1c7812 */ /* 0x000fe400078ec0ff */
[----:B------:R-:W-:Y:S02]  /*48110*/  SEL R4, R4, R3, !P1 ;  /* 0x0000000304047207 */ /* 0x000fe40004800000 */
[----:B------:R-:W-:-:S02]  /*48120*/  IADD3 R3, P4, PT, -R0, -0x2, RZ ;  /* 0xfffffffe00037810 */ /* 0x000fc40007f9e1ff */
[----:B------:R-:W-:Y:S02]  /*48130*/  SEL R8, R8, R21, !P1 ;  /* 0x0000001508087207 */ /* 0x000fe40004800000 */
[----:B------:R-:W-:Y:S02]  /*48140*/  IADD3 R37, P2, PT, -R2, -0x2, RZ ;  /* 0xfffffffe02257810 */ /* 0x000fe40007f5e1ff */
[----:B------:R-:W-:Y:S02]  /*48150*/  SEL R21, R28, R75, !P0 ;  /* 0x0000004b1c157207 */ /* 0x000fe40004000000 */
[----:B------:R-:W-:Y:S02]  /*48160*/  SEL R3, R3, R0, !P1 ;  /* 0x0000000003037207 */ /* 0x000fe40004800000 */
[----:B------:R-:W-:Y:S02]  /*48170*/  LOP3.LUT R0, R27, 0x7ffff, RZ, 0xc0, !PT ;  /* 0x0007ffff1b007812 */ /* 0x000fe400078ec0ff */
[----:B------:R-:W-:-:S02]  /*48180*/  SEL R19, R19, R44, !P1 ;  /* 0x0000002c13137207 */ /* 0x000fc40004800000 */
[----:B------:R-:W-:Y:S02]  /*48190*/  SEL R15, R15, R6, !P1 ;  /* 0x000000060f0f7207 */ /* 0x000fe40004800000 */
[----:B------:R-:W-:Y:S02]  /*481a0*/  LOP3.LUT R32, R32, 0x7ffff, RZ, 0xc0, !PT ;  /* 0x0007ffff20207812 */ /* 0x000fe400078ec0ff */
[----:B------:R-:W-:Y:S02]  /*481b0*/  IADD3.X R38, PT, PT, ~R21, 0xfffff, RZ, P2, !PT ;  /* 0x000fffff15267810 */ /* 0x000fe400017fe5ff */
[----:B------:R-:W-:Y:S02]  /*481c0*/  SEL R6, R17, R76, !P0 ;  /* 0x0000004c11067207 */ /* 0x000fe40004000000 */
[----:B------:R-:W-:Y:S02]  /*481d0*/  SEL R25, R0, R79, !P0 ;  /* 0x0000004f00197207 */ /* 0x000fe40004000000 */
[----:B------:R-:W-:-:S02]  /*481e0*/  SEL R116, R106, R116, !P0 ;  /* 0x000000746a747207 */ /* 0x000fc40004000000 */
[----:B------:R-:W-:Y:S02]  /*481f0*/  SEL R9, R9, R48, !P0 ;  /* 0x0000003009097207 */ /* 0x000fe40004000000 */
[----:B------:R-:W-:Y:S02]  /*48200*/  SEL R7, R7, R46, !P0 ;  /* 0x0000002e07077207 */ /* 0x000fe40004000000 */
[----:B------:R-:W-:Y:S02]  /*48210*/  @!P0 LOP3.LUT R10, R59, 0x7ffff, RZ, 0xc0, !PT ;  /* 0x0007ffff3b0a8812 */ /* 0x000fe400078ec0ff */
[----:B------:R-:W-:Y:S02]  /*48220*/  SEL R11, R47, R18, !P0 ;  /* 0x000000122f0b7207 */ /* 0x000fe40004000000 */
[----:B------:R-:W-:Y:S02]  /*48230*/  @!P0 LOP3.LUT R12, R115, 0x7ffff, RZ, 0xc0, !PT ;  /* 0x0007ffff730c8812 */ /* 0x000fe400078ec0ff */
[----:B------:R-:W-:-:S02]  /*48240*/  SEL R13, R13, R22, !P0 ;  /* 0x000000160d0d7207 */ /* 0x000fc40004000000 */
[----:B------:R-:W-:Y:S02]  /*48250*/  @!P0 LOP3.LUT R20, R16, 0x7ffff, RZ, 0xc0, !PT ;  /* 0x0007ffff10148812 */ /* 0x000fe400078ec0ff */
[----:B------:R-:W-:Y:S02]  /*48260*/  SEL R29, R32, R77, !P0 ;  /* 0x0000004d201d7207 */ /* 0x000fe40004000000 */
[----:B------:R-:W-:Y:S02]  /*48270*/  IADD3 R0, P5, P6, R80, -0x26, -R19 ;  /* 0xffffffda50007810 */ /* 0x000fe40007ebe813 */
[----:B------:R-:W-:Y:S02]  /*48280*/  SEL R38, R38, R21, !P1 ;  /* 0x0000001526267207 */ /* 0x000fe40004800000 */
[----:B------:R-:W-:Y:S01]  /*48290*/  IADD3 R21, P0, PT, -R6, -0x2, RZ ;  /* 0xfffffffe06157810 */ /* 0x000fe20007f1e1ff */
[----:B------:R-:W-:Y:S01]  /*482a0*/  IMAD.WIDE.U32 R22, R14, R0, RZ ;  /* 0x000000000e167225 */ /* 0x000fe200078e00ff */
[----:B------:R-:W-:-:S02]  /*482b0*/  IADD3.X R4, PT, PT, R81, 0xfffff, ~R4, P5, P6 ;  /* 0x000fffff51047810 */ /* 0x000fc40002fecc04 */
[----:B------:R-:W-:Y:S01]  /*482c0*/  SEL R21, R21, R6, !P1 ;  /* 0x0000000615157207 */ /* 0x000fe20004800000 */
[----:B------:R-:W-:Y:S01]  /*482d0*/  IMAD.WIDE.U32 R18, R116, R0, RZ ;  /* 0x0000000074127225 */ /* 0x000fe200078e00ff */
[----:B------:R-:W-:Y:S02]  /*482e0*/  IADD3.X R16, PT, PT, ~R25, 0xfffff, RZ, P4, !PT ;  /* 0x000fffff19107810 */ /* 0x000fe400027fe5ff */
[----:B------:R-:W-:Y:S01]  /*482f0*/  IADD3.X R36, PT, PT, ~R29, 0xfffff, RZ, P0, !PT ;  /* 0x000fffff1d247810 */ /* 0x000fe200007fe5ff */
[----:B------:R-:W-:Y:S01]  /*48300*/  IMAD.WIDE.U32 R22, P0, R4, R116, R22 ;  /* 0x0000007404167225 */ /* 0x000fe20007800016 */
[----:B------:R-:W-:Y:S02]  /*48310*/  IADD3 R6, P4, P6, R82, -0x2, -R15 ;  /* 0xfffffffe52067810 */ /* 0x000fe40007e9e80f */
[----:B------:R-:W-:Y:S01]  /*48320*/  IADD3 R17, P2, P3, R88, -0x2, -R3 ;  /* 0xfffffffe58117810 */ /* 0x000fe20007b5e803 */
[----:B------:R-:W-:Y:S01]  /*48330*/  IMAD.WIDE.U32 R30, R7, R0, RZ ;  /* 0x00000000071e7225 */ /* 0x000fe200078e00ff */
[----:B------:R-:W-:-:S02]  /*48340*/  SEL R36, R36, R29, !P1 ;  /* 0x0000001d24247207 */ /* 0x000fc40004800000 */
[----:B------:R-:W-:Y:S01]  /*48350*/  SEL R16, R16, R25, !P1 ;  /* 0x0000001910107207 */ /* 0x000fe20004800000 */
[----:B------:R-:W-:Y:S01]  /*48360*/  IMAD.WIDE.U32 R28, R14, R6, RZ ;  /* 0x000000060e1c7225 */ /* 0x000fe200078e00ff */
[----:B------:R-:W-:Y:S02]  /*48370*/  IADD3.X R8, PT, PT, R83, 0xfffff, ~R8, P4, P6 ;  /* 0x000fffff53087810 */ /* 0x000fe400027ecc08 */
[----:B------:R-:W-:Y:S01]  /*48380*/  SEL R37, R37, R2, !P1 ;  /* 0x0000000225257207 */ /* 0x000fe20004800000 */
[----:B------:R-:W-:Y:S01]  /*48390*/  IMAD.WIDE.U32 R2, R17, 0x13, RZ ;  /* 0x0000001311027825 */ /* 0x000fe200078e00ff */
[----:B------:R-:W-:Y:S02]  /*483a0*/  IADD3 R48, P1, PT, R19, R22, RZ ;  /* 0x0000001613307210 */ /* 0x000fe40007f3e0ff */
[----:B------:R-:W-:Y:S01]  /*483b0*/  IADD3.X R15, PT, PT, R89, 0xfffff, ~R16, P2, P3 ;  /* 0x000fffff590f7810 */ /* 0x000fe200017e6c10 */
[----:B------:R-:W-:Y:S01]  /*483c0*/  IMAD.WIDE.U32 R24, R116, R6, RZ ;  /* 0x0000000674187225 */ /* 0x000fe200078e00ff */
[----:B------:R-:W-:-:S03]  /*483d0*/  IADD3 R19, P3, P4, R86, -0x2, -R21 ;  /* 0xfffffffe56137810 */ /* 0x000fc60007c7e815 */
[----:B------:R-:W-:Y:S01]  /*483e0*/  IMAD.WIDE.U32 R28, P2, R8, R116, R28 ;  /* 0x00000074081c7225 */ /* 0x000fe2000784001c */
[----:B------:R-:W-:-:S03]  /*483f0*/  IADD3.X R16, PT, PT, R87, 0xfffff, ~R36, P3, P4 ;  /* 0x000fffff57107810 */ /* 0x000fc60001fe8c24 */
[----:B------:R-:W-:Y:S01]  /*48400*/  IMAD.WIDE.U32 R26, R9, R2, RZ ;  /* 0x00000002091a7225 */ /* 0x000fe200078e00ff */
[----:B------:R-:W-:Y:S02]  /*48410*/  IADD3 R58, P4, PT, R25, R28, RZ ;  /* 0x0000001c193a7210 */ /* 0x000fe40007f9e0ff */
[----:B------:R-:W-:Y:S01]  /*48420*/  IADD3.X R41, PT, PT, RZ, RZ, RZ, P2, !PT ;  /* 0x000000ffff297210 */ /* 0x000fe200017fe4ff */
[----:B------:R-:W-:Y:S01]  /*48430*/  IMAD.WIDE.U32 R32, R9, R0, RZ ;  /* 0x0000000009207225 */ /* 0x000fe200078e00ff */
[----:B------:R-:W-:Y:S02]  /*48440*/  IADD3 R101, P5, PT, R18, R26, RZ ;  /* 0x0000001a12657210 */ /* 0x000fe40007fbe0ff */
[----:B------:R-:W-:Y:S01]  /*48450*/  MOV R40, R29 ;  /* 0x0000001d00287202 */ /* 0x000fe20000000f00 */
[----:B------:R-:W-:Y:S01]  /*48460*/  IMAD R25, R15, 0x13, RZ ;  /* 0x000000130f197824 */ /* 0x000fe200078e02ff */
[----:B------:R-:W-:Y:S01]  /*48470*/  IADD3 R49, P3, PT, R24, R32, RZ ;  /* 0x0000002018317210 */ /* 0x000fe20007f7e0ff */
[----:B------:R-:W-:-:S04]  /*48480*/  IMAD.WIDE.U32 R34, P6, R4, R9, R30 ;  /* 0x0000000904227225 */ /* 0x000fc800078c001e */
[----:B------:R-:W-:Y:S02]  /*48490*/  IMAD.MOV.U32 R30, RZ, RZ, R23 ;  /* 0x000000ffff1e7224 */ /* 0x000fe400078e0017 */
[----:B------:R-:W-:Y:S02]  /*484a0*/  IMAD.IADD R18, R3, 0x1, R25 ;  /* 0x0000000103127824 */ /* 0x000fe400078e0219 */
[----:B------:R-:W-:Y:S01]  /*484b0*/  IMAD.X R43, RZ, RZ, RZ, P6 ;  /* 0x000000ffff2b7224 */ /* 0x000fe200030e06ff */
[----:B------:R-:W-:Y:S01]  /*484c0*/  IADD3 R21, P2, P6, R84, -0x2, -R37 ;  /* 0xfffffffe54157810 */ /* 0x000fe20007e5e825 */
[----:B------:R-:W-:-:S03]  /*484d0*/  IMAD.WIDE.U32 R22, R7, R2, RZ ;  /* 0x0000000207167225 */ /* 0x000fc600078e00ff */
[----:B------:R-:W-:Y:S01]  /*484e0*/  IADD3.X R3, PT, PT, R85, 0xfffff, ~R38, P2, P6 ;  /* 0x000fffff55037810 */ /* 0x000fe200017ecc26 */
[----:B------:R-:W-:-:S04]  /*484f0*/  IMAD.WIDE.U32 R24, R19, 0x13, RZ ;  /* 0x0000001313187825 */ /* 0x000fc800078e00ff */
[----:B------:R-:W-:Y:S01]  /*48500*/  IMAD.X R31, RZ, RZ, RZ, P0 ;  /* 0x000000ffff1f7224 */ /* 0x000fe200000e06ff */
[----:B------:R-:W-:Y:S01]  /*48510*/  IADD3 R57, P0, PT, R33, R34, RZ ;  /* 0x0000002221397210 */ /* 0x000fe20007f1e0ff */
[----:B------:R-:W-:Y:S02]  /*48520*/  IMAD R33, R16, 0x13, RZ ;  /* 0x0000001310217824 */ /* 0x000fe400078e02ff */
[----:B------:R-:W-:Y:S01]  /*48530*/  IMAD.MOV.U32 R42, RZ, RZ, R35 ;  /* 0x000000ffff2a7224 */ /* 0x000fe200078e0023 */
[----:B------:R-:W-:Y:S01]  /*48540*/  IADD3.X R58, P3, PT, R58, R57, RZ, P3, !PT ;  /* 0x000000393a3a7210 */ /* 0x000fe20001f7e4ff */
[----:B------:R-:W-:-:S04]  /*48550*/  IMAD.WIDE.U32 R22, P2, R18, R9, R22 ;  /* 0x0000000912167225 */ /* 0x000fc80007840016 */
[----:B------:R-:W-:Y:S01]  /*48560*/  IMAD.WIDE.U32 R28, R10, R24, RZ ;  /* 0x000000180a1c7225 */ /* 0x000fe200078e00ff */
[----:B------:R-:W-:-:S03]  /*48570*/  IADD3 R53, P6, PT, R27, R22, RZ ;  /* 0x000000161b357210 */ /* 0x000fc60007fde0ff */
[----:B------:R-:W-:-:S04]  /*48580*/  IMAD.WIDE.U32 R34, R10, R2, RZ ;  /* 0x000000020a227225 */ /* 0x000fc800078e00ff */
[----:B------:R-:W-:Y:S01]  /*48590*/  IMAD.IADD R25, R25, 0x1, R33 ;  /* 0x0000000119197824 */ /* 0x000fe200078e0221 */
[----:B------:R-:W-:Y:S01]  /*485a0*/  IADD3.X R33, PT, PT, RZ, RZ, RZ, P2, !PT ;  /* 0x000000ffff217210 */ /* 0x000fe200017fe4ff */
[----:B------:R-:W-:-:S04]  /*485b0*/  IMAD.WIDE.U32.X R30, R4, R14, R30, P1 ;  /* 0x0000000e041e7225 */ /* 0x000fc800008e041e */
[----:B------:R-:W-:-:S04]  /*485c0*/  IMAD.WIDE.U32 R26, R5, R2, RZ ;  /* 0x00000002051a7225 */ /* 0x000fc800078e00ff */
[----:B------:R-:W-:-:S04]  /*485d0*/  IMAD.WIDE.U32 R28, P2, R25, R5, R28 ;  /* 0x00000005191c7225 */ /* 0x000fc8000784001c */
[----:B------:R-:W-:-:S04]  /*485e0*/  IMAD.WIDE.U32 R36, P1, R18, R5, R34 ;  /* 0x0000000512247225 */ /* 0x000fc80007820022 */
[----:B------:R-:W-:Y:S01]  /*485f0*/  IMAD.MOV.U32 R32, RZ, RZ, R23 ;  /* 0x000000ffff207224 */ /* 0x000fe200078e0017 */
[----:B------:R-:W-:Y:S01]  /*48600*/  IADD3.X R45, PT, PT, RZ, RZ, RZ, P1, !PT ;  /* 0x000000ffff2d7210 */ /* 0x000fe20000ffe4ff */
[----:B------:R-:W-:Y:S01]  /*48610*/  IMAD.X R35, RZ, RZ, RZ, P2 ;  /* 0x000000ffff237224 */ /* 0x000fe200010e06ff */
[----:B------:R-:W-:Y:S01]  /*48620*/  IADD3 R59, P2, PT, R27, R36, RZ ;  /* 0x000000241b3b7210 */ /* 0x000fe20007f5e0ff */
[----:B------:R-:W-:Y:S01]  /*48630*/  IMAD.WIDE.U32.X R32, R18, R7, R32, P6 ;  /* 0x0000000712207225 */ /* 0x000fe200030e0420 */
[----:B------:R-:W-:-:S03]  /*48640*/  IADD3 R49, P6, PT, R49, R26, RZ ;  /* 0x0000001a31317210 */ /* 0x000fc60007fde0ff */
[----:B------:R-:W-:Y:S01]  /*48650*/  IMAD.WIDE.U32 R22, R5, R24, RZ ;  /* 0x0000001805167225 */ /* 0x000fe200078e00ff */
[----:B------:R-:W-:-:S03]  /*48660*/  IADD3.X R58, P6, PT, R58, R59, RZ, P6, !PT ;  /* 0x0000003b3a3a7210 */ /* 0x000fc600037de4ff */
[----:B------:R-:W-:-:S04]  /*48670*/  IMAD.WIDE.U32 R26, R14, R21, RZ ;  /* 0x000000150e1a7225 */ /* 0x000fc800078e00ff */
[----:B------:R-:W-:Y:S01]  /*48680*/  IMAD.WIDE.U32.X R40, R8, R14, R40, P4 ;  /* 0x0000000e08287225 */ /* 0x000fe200020e0428 */
[----:B------:R-:W-:-:S03]  /*48690*/  IADD3 R55, P4, PT, R23, R28, RZ ;  /* 0x0000001c17377210 */ /* 0x000fc60007f9e0ff */
[----:B------:R-:W-:-:S04]  /*486a0*/  IMAD.WIDE.U32.X R42, R4, R7, R42, P0 ;  /* 0x00000007042a7225 */ /* 0x000fc800000e042a */
[----:B------:R-:W-:-:S04]  /*486b0*/  IMAD.WIDE.U32 R38, R116, R21, RZ ;  /* 0x0000001574267225 */ /* 0x000fc800078e00ff */
[----:B------:R-:W-:-:S04]  /*486c0*/  IMAD.WIDE.U32 R26, P0, R3, R116, R26 ;  /* 0x00000074031a7225 */ /* 0x000fc8000780001a */
[----:B------:R-:W-:Y:S02]  /*486d0*/  IMAD.MOV.U32 R34, RZ, RZ, R29 ;  /* 0x000000ffff227224 */ /* 0x000fe400078e001d */
[----:B------:R-:W-:Y:S02]  /*486e0*/  IMAD.MOV.U32 R44, RZ, RZ, R37 ;  /* 0x000000ffff2c7224 */ /* 0x000fe400078e0025 */
[----:B------:R-:W-:Y:S01]  /*486f0*/  IMAD.WIDE.U32.X R34, R25, R10, R34, P4 ;  /* 0x0000000a19227225 */ /* 0x000fe200020e0422 */
[----:B------:R-:W-:Y:S02]  /*48700*/  IADD3 R50, P4, PT, R39, R26, RZ ;  /* 0x0000001a27327210 */ /* 0x000fe40007f9e0ff */
[----:B------:R-:W-:Y:S01]  /*48710*/  IADD3.X R26, P5, PT, R48, R53, RZ, P5, !PT ;  /* 0x00000035301a7210 */ /* 0x000fe20002fbe4ff */
[----:B------:R-:W-:Y:S01]  /*48720*/  IMAD.WIDE.U32.X R44, R18, R10, R44, P2 ;  /* 0x0000000a122c7225 */ /* 0x000fe200010e042c */
[----:B------:R-:W-:-:S03]  /*48730*/  IADD3 R101, P2, PT, R101, R22, RZ ;  /* 0x0000001665657210 */ /* 0x000fc60007f5e0ff */
[----:B------:R-:W-:Y:S01]  /*48740*/  IMAD.WIDE.U32 R28, R21, 0x13, RZ ;  /* 0x00000013151c7825 */ /* 0x000fe200078e00ff */
[----:B------:R-:W-:Y:S02]  /*48750*/  IADD3.X R26, P2, PT, R26, R55, RZ, P2, !PT ;  /* 0x000000371a1a7210 */ /* 0x000fe4000175e4ff */
[----:B------:R-:W-:Y:S01]  /*48760*/  IADD3.X R53, P3, P6, R44, R42, R40, P6, P3 ;  /* 0x0000002a2c357210 */ /* 0x000fe20003666428 */
[----:B------:R-:W-:Y:S01]  /*48770*/  IMAD.WIDE.U32 R46, R9, R6, RZ ;  /* 0x00000006092e7225 */ /* 0x000fe200078e00ff */
[----:B------:R-:W-:Y:S02]  /*48780*/  IADD3.X R57, P5, P2, R34, R32, R30, P2, P5 ;  /* 0x0000002022397210 */ /* 0x000fe400012aa41e */
[----:B------:R-:W-:Y:S01]  /*48790*/  IADD3.X R55, PT, PT, R45, R43, R41, P3, P6 ;  /* 0x0000002b2d377210 */ /* 0x000fe20001fec429 */
[----:B------:R-:W-:Y:S01]  /*487a0*/  IMAD.WIDE.U32 R22, R6, 0x13, RZ ;  /* 0x0000001306167825 */ /* 0x000fe200078e00ff */
[----:B------:R-:W-:Y:S02]  /*487b0*/  IADD3 R51, P1, PT, R38, R46, RZ ;  /* 0x0000002e26337210 */ /* 0x000fe40007f3e0ff */
[----:B------:R-:W-:Y:S01]  /*487c0*/  IADD3.X R59, PT, PT, R35, R33, R31, P5, P2 ;  /* 0x00000021233b7210 */ /* 0x000fe20002fe441f */
[----:B------:R-:W-:-:S02]  /*487d0*/  IMAD R103, R3, 0x13, RZ ;  /* 0x0000001303677824 */ /* 0x000fc400078e02ff */
[----:B------:R-:W-:Y:S02]  /*487e0*/  IMAD R105, R8, 0x13, RZ ;  /* 0x0000001308697824 */ /* 0x000fe400078e02ff */
[----:B------:R-:W-:Y:S01]  /*487f0*/  IMAD.WIDE.U32 R36, R12, R28, RZ ;  /* 0x0000001c0c247225 */ /* 0x000fe200078e00ff */
[----:B------:R-:W-:-:S03]  /*48800*/  IADD3 R103, PT, PT, R29, R103, RZ ;  /* 0x000000671d677210 */ /* 0x000fc60007ffe0ff */
[----:B------:R-:W-:-:S04]  /*48810*/  IMAD.WIDE.U32 R38, R20, R22, RZ ;  /* 0x0000001614267225 */ /* 0x000fc800078e00ff */
[----:B------:R-:W-:Y:S02]  /*48820*/  IMAD.IADD R105, R23, 0x1, R105 ;  /* 0x0000000117697824 */ /* 0x000fe400078e0269 */
        /* <DEDUP_REMOVED lines=9> */
[----:B------:R-:W-:Y:S01]  /*488c0*/  IMAD.WIDE.U32 R34, R12, R24, RZ ;  /* 0x000000180c227225 */ /* 0x000fe200078e00ff */
[----:B------:R-:W-:Y:S02]  /*488d0*/  IADD3 R22, P3, PT, R29, R22, RZ ;  /* 0x000000161d167210 */ /* 0x000fe40007f7e0ff */
[----:B------:R-:W-:Y:S01]  /*488e0*/  IADD3.X R23, P2, PT, R26, R41, RZ, P2, !PT ;  /* 0x000000291a177210 */ /* 0x000fe2000175e4ff */
[----:B------:R-:W-:Y:S02]  /*488f0*/  IMAD.MOV.U32 R30, RZ, RZ, R37 ;  /* 0x000000ffff1e7224 */ /* 0x000fe400078e0025 */
[----:B------:R-:W-:Y:S01]  /*48900*/  IMAD.MOV.U32 R32, RZ, RZ, R39 ;  /* 0x000000ffff207224 */ /* 0x000fe200078e0027 */
        /* <DEDUP_REMOVED lines=8> */
[----:B------:R-:W-:Y:S01]  /*48990*/  IMAD.WIDE.U32 R44, R10, R0, RZ ;  /* 0x000000000a2c7225 */ /* 0x000fe200078e00ff */
[----:B------:R-:W-:Y:S02]  /*489a0*/  IADD3 R101, P3, PT, R35, R36, RZ ;  /* 0x0000002423657210 */ /* 0x000fe40007f7e0ff */
[----:B------:R-:W-:Y:S01]  /*489b0*/  IADD3.X R35, PT, PT, RZ, RZ, RZ, P0, !PT ;  /* 0x000000ffff237210 */ /* 0x000fe200007fe4ff */
[----:B------:R-:W-:-:S04]  /*489c0*/  IMAD.WIDE.U32 R42, R7, R6, RZ ;  /* 0x00000006072a7225 */ /* 0x000fc800078e00ff */
[----:B------:R-:W-:-:S04]  /*489d0*/  IMAD.WIDE.U32 R40, R20, R28, RZ ;  /* 0x0000001c14287225 */ /* 0x000fc800078e00ff */
[----:B------:R-:W-:Y:S02]  /*489e0*/  IMAD.MOV.U32 R38, RZ, RZ, R37 ;  /* 0x000000ffff267224 */ /* 0x000fe400078e0025 */
[----:B------:R-:W-:-:S04]  /*489f0*/  IMAD.WIDE.U32 R36, R5, R0, RZ ;  /* 0x0000000005247225 */ /* 0x000fc800078e00ff */
        /* <DEDUP_REMOVED lines=8> */
[----:B------:R-:W-:Y:S01]  /*48a80*/  IMAD.X R37, RZ, RZ, RZ, P2 ;  /* 0x000000ffff257224 */ /* 0x000fe200010e06ff */
[----:B------:R-:W-:Y:S01]  /*48a90*/  IADD3 R47, P2, PT, R49, R34, RZ ;  /* 0x00000022312f7210 */ /* 0x000fe20007f5e0ff */
[----:B------:R-:W-:Y:S01]  /*48aa0*/  IMAD.X R39, RZ, RZ, RZ, P6 ;  /* 0x000000ffff277224 */ /* 0x000fe200030e06ff */
[----:B------:R-:W-:Y:S01]  /*48ab0*/  IADD3 R49, P6, PT, R29, R40, RZ ;  /* 0x000000281d317210 */ /* 0x000fe20007fde0ff */
[----:B------:R-:W-:Y:S01]  /*48ac0*/  IMAD.X R33, RZ, RZ, RZ, P5 ;  /* 0x000000ffff217224 */ /* 0x000fe200028e06ff */
[----:B------:R-:W-:Y:S01]  /*48ad0*/  MOV R34, R27 ;  /* 0x0000001b00227202 */ /* 0x000fe20000000f00 */
[----:B------:R-:W-:Y:S01]  /*48ae0*/  IMAD.MOV.U32 R38, RZ, RZ, R45 ;  /* 0x000000ffff267224 */ /* 0x000fe200078e002d */
[----:B------:R-:W-:Y:S01]  /*48af0*/  IADD3 R51, P5, PT, R51, R36, RZ ;  /* 0x0000002433337210 */ /* 0x000fe20007fbe0ff */
[----:B------:R-:W-:Y:S01]  /*48b00*/  IMAD.WIDE.U32.X R26, R103, R20, R32, P6 ;  /* 0x00000014671a7225 */ /* 0x000fe200030e0420 */
[----:B------:R-:W-:Y:S02]  /*48b10*/  IADD3 R56, P6, PT, R47, R28, RZ ;  /* 0x0000001c2f387210 */ /* 0x000fe40007fde0ff */
[----:B------:R-:W-:Y:S01]  /*48b20*/  IADD3.X R58, P2, PT, R58, R101, RZ, P2, !PT ;  /* 0x000000653a3a7210 */ /* 0x000fe2000175e4ff */
[----:B------:R-:W-:Y:S01]  /*48b30*/  IMAD.WIDE.U32 R32, R12, R2, RZ ;  /* 0x000000020c207225 */ /* 0x000fe200078e00ff */
[----:B------:R-:W-:-:S02]  /*48b40*/  IADD3.X R50, P1, PT, R50, R59, RZ, P1, !PT ;  /* 0x0000003b32327210 */ /* 0x000fc40000f3e4ff */
[----:B------:R-:W-:Y:S01]  /*48b50*/  IADD3.X R58, P6, PT, R58, R49, RZ, P6, !PT ;  /* 0x000000313a3a7210 */ /* 0x000fe200037de4ff */
[----:B------:R-:W-:Y:S01]  /*48b60*/  IMAD.WIDE.U32 R44, R14, R19, RZ ;  /* 0x000000130e2c7225 */ /* 0x000fe200078e00ff */
[----:B------:R-:W-:Y:S02]  /*48b70*/  IADD3.X R50, P5, PT, R50, R105, RZ, P5, !PT ;  /* 0x0000006932327210 */ /* 0x000fe40002fbe4ff */
[----:B------:R-:W-:Y:S01]  /*48b80*/  IADD3.X R52, P2, P6, R26, R53, R30, P6, P2 ;  /* 0x000000351a347210 */ /* 0x000fe2000364441e */
[----:B------:R-:W-:Y:S02]  /*48b90*/  IMAD.MOV.U32 R36, RZ, RZ, R43 ;  /* 0x000000ffff247224 */ /* 0x000fe400078e002b */
[----:B------:R-:W-:Y:S01]  /*48ba0*/  IMAD.WIDE.U32.X R28, R3, R14, R34, P4 ;  /* 0x0000000e031c7225 */ /* 0x000fe200020e0422 */
[----:B------:R-:W-:-:S03]  /*48bb0*/  IADD3.X R54, PT, PT, R27, R55, R31, P2, P6 ;  /* 0x000000371b367210 */ /* 0x000fc600017ec41f */
[----:B------:R-:W-:-:S04]  /*48bc0*/  IMAD.WIDE.U32 R40, P4, R18, R11, R32 ;  /* 0x0000000b12287225 */ /* 0x000fc80007880020 */
[----:B------:R-:W-:-:S04]  /*48bd0*/  IMAD.WIDE.U32.X R32, R8, R7, R36, P3 ;  /* 0x0000000708207225 */ /* 0x000fc800018e0424 */
[----:B------:R-:W-:-:S04]  /*48be0*/  IMAD.WIDE.U32 R42, R116, R19, RZ ;  /* 0x00000013742a7225 */ /* 0x000fc800078e00ff */
[----:B------:R-:W-:-:S04]  /*48bf0*/  IMAD.WIDE.U32 R46, R9, R21, RZ ;  /* 0x00000015092e7225 */ /* 0x000fc800078e00ff */
[----:B------:R-:W-:-:S04]  /*48c00*/  IMAD.WIDE.U32 R44, P3, R16, R116, R44 ;  /* 0x00000074102c7225 */ /* 0x000fc8000786002c */
[----:B------:R-:W-:Y:S01]  /*48c10*/  IMAD.WIDE.U32.X R34, R4, R10, R38, P0 ;  /* 0x0000000a04227225 */ /* 0x000fe200000e0426 */
[----:B------:R-:W-:-:S03]  /*48c20*/  IADD3 R49, P0, PT, R42, R46, RZ ;  /* 0x0000002e2a317210 */ /* 0x000fc60007f1e0ff */
[----:B------:R-:W-:Y:S01]  /*48c30*/  IMAD.X R39, RZ, RZ, RZ, P4 ;  /* 0x000000ffff277224 */ /* 0x000fe200020e06ff */
[----:B------:R-:W-:Y:S01]  /*48c40*/  IADD3 R44, P4, PT, R43, R44, RZ ;  /* 0x0000002c2b2c7210 */ /* 0x000fe20007f9e0ff */
[----:B------:R-:W-:Y:S01]  /*48c50*/  IMAD.WIDE.U32 R42, R20, R24, RZ ;  /* 0x00000018142a7225 */ /* 0x000fe200078e00ff */
[----:B------:R-:W-:-:S03]  /*48c60*/  IADD3.X R53, P1, P6, R34, R32, R28, P5, P1 ;  /* 0x0000002022357210 */ /* 0x000fc60002e2241c */
[----:B------:R-:W-:Y:S01]  /*48c70*/  IMAD.WIDE.U32 R36, R11, R2, RZ ;  /* 0x000000020b247225 */ /* 0x000fe200078e00ff */
[----:B------:R-:W-:-:S03]  /*48c80*/  IADD3.X R55, PT, PT, R35, R33, R29, P1, P6 ;  /* 0x0000002123377210 */ /* 0x000fc60000fec41d */
[----:B------:R-:W-:Y:S01]  /*48c90*/  IMAD.WIDE.U32 R26, R7, R21, RZ ;  /* 0x00000015071a7225 */ /* 0x000fe200078e00ff */
[----:B------:R-:W-:-:S03]  /*48ca0*/  IADD3 R37, P2, PT, R37, R40, RZ ;  /* 0x0000002825257210 */ /* 0x000fc60007f5e0ff */
[----:B------:R-:W-:-:S04]  /*48cb0*/  IMAD.WIDE.U32 R42, P5, R25, R13, R42 ;  /* 0x0000000d192a7225 */ /* 0x000fc800078a002a */
[----:B------:R-:W-:Y:S01]  /*48cc0*/  IMAD.WIDE.U32 R30, R13, R24, RZ ;  /* 0x000000180d1e7225 */ /* 0x000fe200078e00ff */
[----:B------:R-:W-:-:S03]  /*48cd0*/  IADD3.X R29, PT, PT, RZ, RZ, RZ, P5, !PT ;  /* 0x000000ffff1d7210 */ /* 0x000fc60002ffe4ff */
[----:B------:R-:W-:Y:S01]  /*48ce0*/  IMAD.MOV.U32 R38, RZ, RZ, R41 ;  /* 0x000000ffff267224 */ /* 0x000fe200078e0029 */
        /* <DEDUP_REMOVED lines=9> */
[----:B------:R-:W-:Y:S02]  /*48d80*/  IADD3.X R50, P2, PT, R50, R37, RZ, P2, !PT ;  /* 0x0000002532327210 */ /* 0x000fe4000175e4ff */
[----:B------:R-:W-:Y:S01]  /*48d90*/  IADD3.X R44, P0, PT, R44, R39, RZ, P0, !PT ;  /* 0x000000272c2c7210 */ /* 0x000fe2000071e4ff */
[----:B------:R-:W-:Y:S01]  /*48da0*/  IMAD.X R29, RZ, RZ, RZ, P3 ;  /* 0x000000ffff1d7224 */ /* 0x000fe200018e06ff */
[----:B------:R-:W-:Y:S01]  /*48db0*/  IADD3 R51, P3, PT, R51, R30, RZ ;  /* 0x0000001e33337210 */ /* 0x000fe20007f7e0ff */
[----:B------:R-:W-:Y:S01]  /*48dc0*/  IMAD.WIDE.U32 R34, R5, R6, RZ ;  /* 0x0000000605227225 */ /* 0x000fe200078e00ff */
[----:B------:R-:W-:-:S02]  /*48dd0*/  MOV R30, R33 ;  /* 0x00000021001e7202 */ /* 0x000fc40000000f00 */
[----:B------:R-:W-:Y:S01]  /*48de0*/  IADD3.X R50, P3, PT, R50, R59, RZ, P3, !PT ;  /* 0x0000003b32327210 */ /* 0x000fe20001f7e4ff */
[----:B------:R-:W-:Y:S01]  /*48df0*/  IMAD.WIDE.U32 R40, P6, R8, R5, R40 ;  /* 0x0000000508287225 */ /* 0x000fe200078c0028 */
[----:B------:R-:W-:Y:S02]  /*48e00*/  IADD3 R47, P1, PT, R49, R34, RZ ;  /* 0x00000022312f7210 */ /* 0x000fe40007f3e0ff */
[----:B------:R-:W-:Y:S01]  /*48e10*/  IADD3.X R46, P2, P3, R24, R53, R26, P3, P2 ;  /* 0x00000035182e7210 */ /* 0x000fe20001b4441a */
[----:B------:R-:W-:Y:S01]  /*48e20*/  IMAD.X R37, RZ, RZ, RZ, P6 ;  /* 0x000000ffff257224 */ /* 0x000fe200030e06ff */
[----:B------:R-:W-:Y:S01]  /*48e30*/  IADD3 R43, P6, PT, R35, R40, RZ ;  /* 0x00000028232b7210 */ /* 0x000fe20007fde0ff */
[----:B------:R-:W-:Y:S01]  /*48e40*/  IMAD.WIDE.U32 R34, R7, R19, RZ ;  /* 0x0000001307227225 */ /* 0x000fe200078e00ff */
[----:B------:R-:W-:Y:S02]  /*48e50*/  IADD3.X R48, PT, PT, R25, R55, R27, P2, P3 ;  /* 0x0000003719307210 */ /* 0x000fe400017e641b */
[----:B------:R-:W-:Y:S01]  /*48e60*/  IADD3.X R44, P1, PT, R44, R43, RZ, P1, !PT ;  /* 0x0000002b2c2c7210 */ /* 0x000fe20000f3e4ff */
[----:B------:R-:W-:-:S04]  /*48e70*/  IMAD.WIDE.U32 R32, R14, R17, RZ ;  /* 0x000000110e207225 */ /* 0x000fc800078e00ff */
[----:B------:R-:W-:Y:S02]  /*48e80*/  IMAD.MOV.U32 R36, RZ, RZ, R41 ;  /* 0x000000ffff247224 */ /* 0x000fe400078e0029 */
[----:B------:R-:W-:-:S04]  /*48e90*/  IMAD.WIDE.U32 R40, P2, R16, R9, R34 ;  /* 0x0000000910287225 */ /* 0x000fc80007840022 */
[----:B------:R-:W-:Y:S02]  /*48ea0*/  IMAD.MOV.U32 R28, RZ, RZ, R45 ;  /* 0x000000ffff1c7224 */ /* 0x000fe400078e002d */
[----:B------:R-:W-:-:S04]  /*48eb0*/  IMAD.WIDE.U32 R32, P3, R15, R116, R32 ;  /* 0x000000740f207225 */ /* 0x000fc80007860020 */
[----:B------:R-:W-:-:S04]  /*48ec0*/  IMAD.WIDE.U32 R34, R10, R21, RZ ;  /* 0x000000150a227225 */ /* 0x000fc800078e00ff */
[----:B------:R-:W-:-:S04]  /*48ed0*/  IMAD.WIDE.U32 R116, R116, R17, RZ ;  /* 0x0000001174747225 */ /* 0x000fc800078e00ff */
[----:B------:R-:W-:-:S04]  /*48ee0*/  IMAD.WIDE.U32 R38, R9, R19, RZ ;  /* 0x0000001309267225 */ /* 0x000fc800078e00ff */
[----:B------:R-:W-:Y:S01]  /*48ef0*/  IMAD.WIDE.U32.X R24, R16, R14, R28, P4 ;  /* 0x0000000e10187225 */ /* 0x000fe200020e041c */
[----:B------:R-:W-:-:S03]  /*48f00*/  IADD3 R9, P4, PT, R116, R38, RZ ;  /* 0x0000002674097210 */ /* 0x000fc60007f9e0ff */
[----:B------:R-:W-:Y:S01]  /*48f10*/  IMAD.WIDE.U32.X R26, R3, R7, R30, P5 ;  /* 0x00000007031a7225 */ /* 0x000fe200028e041e */
[----:B------:R-:W-:-:S03]  /*48f20*/  IADD3 R116, P5, PT, R117, R32, RZ ;  /* 0x0000002075747210 */ /* 0x000fc60007fbe0ff */
[----:B------:R-:W-:-:S04]  /*48f30*/  IMAD.WIDE.U32.X R28, R8, R10, R36, P6 ;  /* 0x0000000a081c7225 */ /* 0x000fc800030e0424 */
[----:B------:R-:W-:Y:S01]  /*48f40*/  IMAD.WIDE.U32 R42, P6, R3, R5, R34 ;  /* 0x00000005032a7225 */ /* 0x000fe200078c0022 */
[----:B------:R-:W-:Y:S02]  /*48f50*/  MOV R34, R33 ;  /* 0x0000002100227202 */ /* 0x000fe40000000f00 */
[----:B------:R-:W-:Y:S01]  /*48f60*/  IADD3.X R45, P0, P1, R28, R26, R24, P1, P0 ;  /* 0x0000001a1c2d7210 */ /* 0x000fe20000900418 */
[----:B------:R-:W-:Y:S01]  /*48f70*/  IMAD.X R35, RZ, RZ, RZ, P3 ;  /* 0x000000ffff237224 */ /* 0x000fe200018e06ff */
[----:B------:R-:W-:Y:S01]  /*48f80*/  IADD3 R49, P3, PT, R39, R40, RZ ;  /* 0x0000002827317210 */ /* 0x000fe20007f7e0ff */
[----:B------:R-:W-:Y:S01]  /*48f90*/  IMAD.WIDE.U32 R30, R20, R2, RZ ;  /* 0x00000002141e7225 */ /* 0x000fe200078e00ff */
[----:B------:R-:W-:-:S03]  /*48fa0*/  IADD3.X R39, PT, PT, R29, R27, R25, P0, P1 ;  /* 0x0000001b1d277210 */ /* 0x000fc600007e2419 */
[----:B------:R-:W-:Y:S01]  /*48fb0*/  IMAD.WIDE.U32 R36, R5, R21, RZ ;  /* 0x0000001505247225 */ /* 0x000fe200078e00ff */
[C---:B------:R-:W-:Y:S02]  /*48fc0*/  SHF.L.W.U32.HI R5, R23.reuse, 0xd, R100 ;  /* 0x0000000d17057819 */ /* 0x040fe40000010e64 */
[----:B------:R-:W-:Y:S01]  /*48fd0*/  LOP3.LUT R23, R23, 0x7ffff, RZ, 0xc0, !PT ;  /* 0x0007ffff17177812 */ /* 0x000fe200078ec0ff */
[----:B------:R-:W-:Y:S01]  /*48fe0*/  IMAD.WIDE.U32.X R32, R15, R14, R34, P5 ;  /* 0x0000000e0f207225 */ /* 0x000fe200028e0422 */
[----:B------:R-:W-:Y:S02]  /*48ff0*/  IADD3 R21, P0, PT, R9, R36, RZ ;  /* 0x0000002409157210 */ /* 0x000fe40007f1e0ff */
[----:B------:R-:W-:Y:S01]  /*49000*/  SHF.L.W.U32.HI R9, R100, 0xd, R57 ;  /* 0x0000000d64097819 */ /* 0x000fe20000010e39 */
[----:B------:R-:W-:Y:S01]  /*49010*/  IMAD.WIDE.U32 R14, R12, R0, RZ ;  /* 0x000000000c0e7225 */ /* 0x000fe200078e00ff */
[----:B------:R-:W-:Y:S02]  /*49020*/  MOV R34, R41 ;  /* 0x0000002900227202 */ /* 0x000fe40000000f00 */
[----:B------:R-:W-:Y:S01]  /*49030*/  IADD3 R53, P1, PT, R37, R42, RZ ;  /* 0x0000002a25357210 */ /* 0x000fe20007f3e0ff */
[----:B------:R-:W-:-:S04]  /*49040*/  IMAD.WIDE.U32 R30, P5, R18, R13, R30 ;  /* 0x0000000d121e7225 */ /* 0x000fc800078a001e */
[----:B------:R-:W-:Y:S01]  /*49050*/  IMAD.X R35, RZ, RZ, RZ, P2 ;  /* 0x000000ffff237224 */ /* 0x000fe200010e06ff */
[----:B------:R-:W-:Y:S01]  /*49060*/  IADD3 R38, P2, PT, R5, R56, RZ ;  /* 0x0000003805267210 */ /* 0x000fe20007f5e0ff */
[----:B------:R-:W-:-:S03]  /*49070*/  IMAD.WIDE.U32 R26, R13, R2, RZ ;  /* 0x000000020d1a7225 */ /* 0x000fc600078e00ff */
[----:B------:R-:W-:Y:S01]  /*49080*/  IADD3.X R40, P2, PT, R9, R58, RZ, P2, !PT ;  /* 0x0000003a09287210 */ /* 0x000fe2000175e4ff */
[----:B------:R-:W-:Y:S02]  /*49090*/  IMAD.X R29, RZ, RZ, RZ, P5 ;  /* 0x000000ffff1d7224 */ /* 0x000fe400028e06ff */
[----:B------:R-:W-:-:S04]  /*490a0*/  IMAD.WIDE.U32 R24, P5, R4, R11, R14 ;  /* 0x0000000b04187225 */ /* 0x000fc800078a000e */
[----:B------:R-:W-:Y:S01]  /*490b0*/  IMAD.WIDE.U32.X R34, R16, R7, R34, P3 ;  /* 0x0000000710227225 */ /* 0x000fe200018e0422 */
[----:B------:R-:W-:-:S03]  /*490c0*/  IADD3 R42, P3, PT, R27, R30, RZ ;  /* 0x0000001e1b2a7210 */ /* 0x000fc60007f7e0ff */
[----:B------:R-:W-:-:S04]  /*490d0*/  IMAD.WIDE.U32 R14, R11, R0, RZ ;  /* 0x000000000b0e7225 */ /* 0x000fc800078e00ff */
[----:B------:R-:W-:Y:S02]  /*490e0*/  IMAD.MOV.U32 R28, RZ, RZ, R31 ;  /* 0x000000ffff1c7224 */ /* 0x000fe400078e001f */
[----:B------:R-:W-:Y:S01]  /*490f0*/  IMAD.X R17, RZ, RZ, RZ, P5 ;  /* 0x000000ffff117224 */ /* 0x000fe200028e06ff */
[----:B------:R-:W-:Y:S01]  /*49100*/  IADD3.X R5, P5, PT, RZ, R52, RZ, P2, !PT ;  /* 0x00000034ff057210 */ /* 0x000fe200017be4ff */
[----:B------:R-:W-:Y:S01]  /*49110*/  IMAD.WIDE.U32 R30, R12, R6, RZ ;  /* 0x000000060c1e7225 */ /* 0x000fe200078e00ff */
[----:B------:R-:W-:Y:S02]  /*49120*/  IADD3 R9, P2, PT, R47, R14, RZ ;  /* 0x0000000e2f097210 */ /* 0x000fe40007f5e0ff */
[----:B------:R-:W-:Y:S01]  /*49130*/  IADD3.X R14, PT, PT, RZ, R54, RZ, P5, !PT ;  /* 0x00000036ff0e7210 */ /* 0x000fe20002ffe4ff */
[----:B------:R-:W-:Y:S01]  /*49140*/  IMAD.WIDE.U32.X R18, R18, R20, R28, P3 ;  /* 0x0000001412127225 */ /* 0x000fe200018e041c */
[----:B------:R-:W-:Y:S02]  /*49150*/  SHF.L.W.U32.HI R2, R40, 0xd, R5 ;  /* 0x0000000d28027819 */ /* 0x000fe40000010e05 */
[----:B------:R-:W-:Y:S01]  /*49160*/  IADD3 R37, P3, PT, R15, R24, RZ ;  /* 0x000000180f257210 */ /* 0x000fe20007f7e0ff */
[----:B------:R-:W-:Y:S01]  /*49170*/  IMAD.MOV.U32 R16, RZ, RZ, R25 ;  /* 0x000000ffff107224 */ /* 0x000fe200078e0019 */
[----:B------:R-:W-:Y:S01]  /*49180*/  SHF.L.W.U32.HI R5, R5, 0xd, R14 ;  /* 0x0000000d05057819 */ /* 0x000fe20000010e0e */
[----:B------:R-:W-:-:S04]  /*49190*/  IMAD.WIDE.U32 R30, P5, R8, R11, R30 ;  /* 0x0000000b081e7225 */ /* 0x000fc800078a001e */
[----:B------:R-:W-:Y:S01]  /*491a0*/  IMAD.WIDE.U32 R24, R11, R6, RZ ;  /* 0x000000060b187225 */ /* 0x000fe200078e00ff */
[----:B------:R-:W-:-:S03]  /*491b0*/  IADD3.X R29, PT, PT, RZ, RZ, RZ, P5, !PT ;  /* 0x000000ffff1d7210 */ /* 0x000fc60002ffe4ff */
[----:B------:R-:W-:Y:S01]  /*491c0*/  IMAD.X R15, RZ, RZ, RZ, P6 ;  /* 0x000000ffff0f7224 */ /* 0x000fe200030e06ff */
[----:B------:R-:W-:Y:S01]  /*491d0*/  IADD3 R36, P6, PT, R2, R51, RZ ;  /* 0x0000003302247210 */ /* 0x000fe20007fde0ff */
[----:B------:R-:W-:Y:S01]  /*491e0*/  IMAD.MOV.U32 R14, RZ, RZ, R43 ;  /* 0x000000ffff0e7224 */ /* 0x000fe200078e002b */
[----:B------:R-:W-:Y:S01]  /*491f0*/  IADD3 R30, P5, PT, R25, R30, RZ ;  /* 0x0000001e191e7210 */ /* 0x000fe20007fbe0ff */
[----:B------:R-:W-:Y:S01]  /*49200*/  IMAD.WIDE.U32.X R6, R4, R12, R16, P3 ;  /* 0x0000000c04067225 */ /* 0x000fe200018e0410 */
[----:B------:R-:W-:Y:S02]  /*49210*/  IADD3.X R25, P6, PT, R5, R50, RZ, P6, !PT ;  /* 0x0000003205197210 */ /* 0x000fe400037de4ff */
[----:B------:R-:W-:Y:S01]  /*49220*/  IADD3 R27, P3, PT, R21, R24, RZ ;  /* 0x00000018151b7210 */ /* 0x000fe20007f7e0ff */
[----:B------:R-:W-:Y:S01]  /*49230*/  IMAD.MOV.U32 R28, RZ, RZ, R31 ;  /* 0x000000ffff1c7224 */ /* 0x000fe200078e001f */
[----:B------:R-:W-:Y:S01]  /*49240*/  IADD3.X R16, P6, PT, RZ, R46, RZ, P6, !PT ;  /* 0x0000002eff107210 */ /* 0x000fe200037de4ff */
[----:B------:R-:W-:Y:S01]  /*49250*/  IMAD.WIDE.U32.X R10, R3, R10, R14, P1 ;  /* 0x0000000a030a7225 */ /* 0x000fe200008e040e */
[----:B------:R-:W-:-:S02]  /*49260*/  IADD3 R26, P1, PT, R9, R26, RZ ;  /* 0x0000001a091a7210 */ /* 0x000fc40007f3e0ff */
[----:B------:R-:W-:Y:S01]  /*49270*/  IADD3.X R17, PT, PT, RZ, R48, RZ, P6, !PT ;  /* 0x00000030ff117210 */ /* 0x000fe200037fe4ff */
[----:B------:R-:W-:Y:S01]  /*49280*/  IMAD.WIDE.U32 R2, R20, R0, RZ ;  /* 0x0000000014027225 */ /* 0x000fe200078e00ff */
[----:B------:R-:W-:-:S03]  /*49290*/  SHF.L.W.U32.HI R5, R25, 0xd, R16 ;  /* 0x0000000d19057819 */ /* 0x000fc60000010e10 */
[----:B------:R-:W-:Y:S01]  /*492a0*/  IMAD.WIDE.U32.X R8, R8, R12, R28, P5 ;  /* 0x0000000c08087225 */ /* 0x000fe200028e041c */
[----:B------:R-:W-:Y:S02]  /*492b0*/  IADD3.X R29, P2, PT, R44, R37, RZ, P2, !PT ;  /* 0x000000252c1d7210 */ /* 0x000fe4000175e4ff */
[----:B------:R-:W-:Y:S01]  /*492c0*/  SHF.L.W.U32.HI R12, R16, 0xd, R17 ;  /* 0x0000000d100c7819 */ /* 0x000fe20000010e11 */
[----:B------:R-:W-:Y:S01]  /*492d0*/  IMAD.WIDE.U32 R14, P5, R4, R13, R2 ;  /* 0x0000000d040e7225 */ /* 0x000fe200078a0002 */
[----:B------:R-:W-:Y:S02]  /*492e0*/  IADD3.X R29, P1, PT, R29, R42, RZ, P1, !PT ;  /* 0x0000002a1d1d7210 */ /* 0x000fe40000f3e4ff */
[----:B------:R-:W-:Y:S01]  /*492f0*/  IADD3 R21, P6, PT, R5, R26, RZ ;  /* 0x0000001a05157210 */ /* 0x000fe20007fde0ff */
[----:B------:R-:W-:Y:S01]  /*49300*/  IMAD.WIDE.U32 R2, R13, R0, RZ ;  /* 0x000000000d027225 */ /* 0x000fe200078e00ff */
[----:B------:R-:W-:Y:S02]  /*49310*/  IADD3.X R0, P4, PT, R116, R49, RZ, P4, !PT ;  /* 0x0000003174007210 */ /* 0x000fe4000279e4ff */
[----:B------:R-:W-:Y:S01]  /*49320*/  IADD3.X R16, P6, PT, R12, R29, RZ, P6, !PT ;  /* 0x0000001d0c107210 */ /* 0x000fe200037de4ff */
[----:B------:R-:W-:Y:S01]  /*49330*/  IMAD.X R13, RZ, RZ, RZ, P5 ;  /* 0x000000ffff0d7224 */ /* 0x000fe200028e06ff */
[----:B------:R-:W-:Y:S01]  /*49340*/  IADD3.X R5, P1, P2, R18, R45, R6, P1, P2 ;  /* 0x0000002d12057210 */ /* 0x000fe20000a24406 */
[----:B------:R-:W-:Y:S01]  /*49350*/  IMAD.MOV.U32 R12, RZ, RZ, R15 ;  /* 0x000000ffff0c7224 */ /* 0x000fe200078e000f */
[----:B------:R-:W-:-:S02]  /*49360*/  IADD3 R14, P5, PT, R3, R14, RZ ;  /* 0x0000000e030e7210 */ /* 0x000fc40007fbe0ff */
[----:B------:R-:W-:Y:S02]  /*49370*/  IADD3.X R15, P0, PT, R0, R53, RZ, P0, !PT ;  /* 0x00000035000f7210 */ /* 0x000fe4000071e4ff */
[----:B------:R-:W-:Y:S02]  /*49380*/  IADD3.X R6, PT, PT, R19, R39, R7, P1, P2 ;  /* 0x0000002713067210 */ /* 0x000fe40000fe4407 */
[----:B------:R-:W-:Y:S01]  /*49390*/  IADD3.X R3, P6, PT, RZ, R5, RZ, P6, !PT ;  /* 0x00000005ff037210 */ /* 0x000fe200037de4ff */
[----:B------:R-:W-:Y:S01]  /*493a0*/  IMAD.WIDE.U32.X R4, R4, R20, R12, P5 ;  /* 0x0000001404047225 */ /* 0x000fe200028e040c */
[----:B------:R-:W-:Y:S02]  /*493b0*/  IADD3 R17, P1, PT, R27, R2, RZ ;  /* 0x000000021b117210 */ /* 0x000fe40007f3e0ff */
[----:B------:R-:W-:Y:S02]  /*493c0*/  IADD3.X R15, P3, PT, R15, R30, RZ, P3, !PT ;  /* 0x0000001e0f0f7210 */ /* 0x000fe40001f7e4ff */
[----:B------:R-:W-:-:S02]  /*493d0*/  IADD3.X R2, PT, PT, RZ, R6, RZ, P6, !PT ;  /* 0x00000006ff027210 */ /* 0x000fc400037fe4ff */
[----:B------:R-:W-:Y:S02]  /*493e0*/  SHF.L.W.U32.HI R0, R16, 0xd, R3 ;  /* 0x0000000d10007819 */ /* 0x000fe40000010e03 */
[----:B------:R-:W-:Y:S02]  /*493f0*/  IADD3.X R7, P0, P4, R10, R34, R32, P0, P4 ;  /* 0x000000220a077210 */ /* 0x000fe40000408420 */
[----:B------:R-:W-:Y:S02]  /*49400*/  IADD3.X R15, P1, PT, R15, R14, RZ, P1, !PT ;  /* 0x0000000e0f0f7210 */ /* 0x000fe40000f3e4ff */
[----:B------:R-:W-:Y:S02]  /*49410*/  SHF.L.W.U32.HI R2, R3, 0xd, R2 ;  /* 0x0000000d03027819 */ /* 0x000fe40000010e02 */
[----:B------:R-:W-:Y:S02]  /*49420*/  IADD3 R17, P2, PT, R0, R17, RZ ;  /* 0x0000001100117210 */ /* 0x000fe40007f5e0ff */
[----:B------:R-:W-:-:S02]  /*49430*/  IADD3.X R11, PT, PT, R11, R35, R33, P0, P4 ;  /* 0x000000230b0b7210 */ /* 0x000fc400007e8421 */
[----:B------:R-:W-:Y:S02]  /*49440*/  IADD3.X R0, P1, P3, R4, R7, R8, P1, P3 ;  /* 0x0000000704007210 */ /* 0x000fe40000b26408 */
[----:B------:R-:W-:Y:S02]  /*49450*/  IADD3.X R15, P0, PT, R2, R15, RZ, P2, !PT ;  /* 0x0000000f020f7210 */ /* 0x000fe4000171e4ff */
[----:B------:R-:W-:Y:S02]  /*49460*/  IADD3.X R5, PT, PT, R5, R11, R9, P1, P3 ;  /* 0x0000000b05057210 */ /* 0x000fe40000fe6409 */
[----:B------:R-:W-:Y:S02]  /*49470*/  IADD3.X R0, P0, PT, RZ, R0, RZ, P0, !PT ;  /* 0x00000000ff007210 */ /* 0x000fe4000071e4ff */
[----:B------:R-:W-:Y:S02]  /*49480*/  LOP3.LUT R13, R40, 0x7ffff, RZ, 0xc0, !PT ;  /* 0x0007ffff280d7812 */ /* 0x000fe400078ec0ff */
[----:B------:R-:W-:Y:S01]  /*49490*/  SHF.L.W.U32.HI R3, R15, 0xd, R0 ;  /* 0x0000000d0f037819 */ /* 0x000fe20000010e00 */
[----:B------:R-:W-:Y:S01]  /*494a0*/  IMAD.X R5, RZ, RZ, R5, P0 ;  /* 0x000000ffff057224 */ /* 0x000fe200000e0605 */
[----:B------:R-:W-:-:S02]  /*494b0*/  LOP3.LUT R14, R25, 0x7ffff, RZ, 0xc0, !PT ;  /* 0x0007ffff190e7812 */ /* 0x000fc400078ec0ff */
[----:B------:R-:W-:Y:S01]  /*494c0*/  LOP3.LUT R12, R16, 0x7ffff, RZ, 0xc0, !PT ;  /* 0x0007ffff100c7812 */ /* 0x000fe200078ec0ff */
[----:B------:R-:W-:Y:S01]  /*494d0*/  IMAD.WIDE.U32 R22, R3, 0x13, R22 ;  /* 0x0000001303167825 */ /* 0x000fe200078e0016 */
[----:B------:R-:W-:Y:S02]  /*494e0*/  SHF.L.W.U32.HI R0, R0, 0xd, R5 ;  /* 0x0000000d00007819 */ /* 0x000fe40000010e05 */
[----:B------:R-:W-:-:S03]  /*494f0*/  LOP3.LUT R15, R15, 0x7ffff, RZ, 0xc0, !PT ;  /* 0x0007ffff0f0f7812 */ /* 0x000fc600078ec0ff */
[----:B------:R-:W-:-:S04]  /*49500*/  IMAD R3, R0, 0x13, RZ ;  /* 0x0000001300037824 */ /* 0x000fc800078e02ff */
[----:B------:R-:W-:-:S05]  /*49510*/  IMAD.IADD R23, R23, 0x1, R3 ;  /* 0x0000000117177824 */ /* 0x000fca00078e0203 */
[C---:B------:R-:W-:Y:S02]  /*49520*/  LEA.HI R11, P0, R23.reuse, R38, RZ, 0xd ;  /* 0x00000026170b7211 */ /* 0x040fe400078168ff */
[----:B------:R-:W-:Y:S02]  /*49530*/  LOP3.LUT R23, R23, 0x7ffff, RZ, 0xc0, !PT ;  /* 0x0007ffff17177812 */ /* 0x000fe400078ec0ff */
[----:B------:R-:W-:-:S04]  /*49540*/  IADD3.X R13, PT, PT, RZ, R13, RZ, P0, !PT ;  /* 0x0000000dff0d7210 */ /* 0x000fc800007fe4ff */
[C---:B------:R-:W-:Y:S02]  /*49550*/  LEA.HI R9, P0, R13.reuse, R36, RZ, 0xd ;  /* 0x000000240d097211 */ /* 0x040fe400078168ff */
[----:B------:R-:W-:-:S03]  /*49560*/  LOP3.LUT R10, R13, 0x7ffff, RZ, 0xc0, !PT ;  /* 0x0007ffff0d0a7812 */ /* 0x000fc600078ec0ff */
[----:B------:R-:W-:-:S05]  /*49570*/  IMAD.X R8, RZ, RZ, R14, P0 ;  /* 0x000000ffff087224 */ /* 0x000fca00000e060e */
        /* <DEDUP_REMOVED lines=9> */
[----:B------:R-:W-:-:S03]  /*49610*/  SHF.R.U32.HI R3, RZ, 0x13, R3 ;  /* 0x00000013ff037819 */ /* 0x000fc60000011603 */
[----:B------:R-:W-:-:S05]  /*49620*/  IMAD.X R0, RZ, RZ, R0, P0 ;  /* 0x000000ffff007224 */ /* 0x000fca00000e0600 */
[----:B------:R-:W-:-:S04]  /*49630*/  SHF.R.U32.HI R0, RZ, 0x13, R0 ;  /* 0x00000013ff007819 */ /* 0x000fc80000011600 */
[----:B------:R-:W-:Y:S02]  /*49640*/  IADD3 RZ, P0, P1, R0, R3, R11 ;  /* 0x0000000300ff7210 */ /* 0x000fe4000791e00b */
[----:B------:R-:W-:Y:S02]  /*49650*/  LOP3.LUT R3, R8, 0x7ffff, RZ, 0xc0, !PT ;  /* 0x0007ffff08037812 */ /* 0x000fe400078ec0ff */
[----:B------:R-:W-:-:S04]  /*49660*/  IADD3.X R0, PT, PT, RZ, RZ, R10, P0, P1 ;  /* 0x000000ffff007210 */ /* 0x000fc800007e240a */
        /* <DEDUP_REMOVED lines=27> */
[----:B------:R-:W-:Y:S01]  /*49820*/  LOP3.LUT R10, R10, 0x7ffff, RZ, 0xc0, !PT ;  /* 0x0007ffff0a0a7812 */ /* 0x000fe200078ec0ff */
[----:B------:R-:W-:Y:S01]  /*49830*/  IMAD.X R7, RZ, RZ, R7, P2 ;  /* 0x000000ffff077224 */ /* 0x000fe200010e0607 */
[----:B------:R-:W-:Y:S02]  /*49840*/  SEL R6, R6, R21, !P0 ;  /* 0x0000001506067207 */ /* 0x000fe40004000000 */
[----:B------:R-:W-:Y:S02]  /*49850*/  IADD3.X R129, PT, PT, ~R12, 0xfffff, RZ, P1, !PT ;  /* 0x000fffff0c817810 */ /* 0x000fe40000ffe5ff */
[----:B------:R-:W-:Y:S02]  /*49860*/  LEA.HI R6, P2, R7, R6, RZ, 0xd ;  /* 0x0000000607067211 */ /* 0x000fe400078568ff */
[----:B------:R-:W-:-:S02]  /*49870*/  SEL R129, R129, R12, !P0 ;  /* 0x0000000c81817207 */ /* 0x000fc40004000000 */
[----:B------:R-:W-:Y:S02]  /*49880*/  IADD3 R2, P1, PT, -R17, -0x2, RZ ;  /* 0xfffffffe11027810 */ /* 0x000fe40007f3e1ff */
[----:B------:R-:W-:Y:S01]  /*49890*/  LOP3.LUT R7, R7, 0x7ffff, RZ, 0xc0, !PT ;  /* 0x0007ffff07077812 */ /* 0x000fe200078ec0ff */
[----:B------:R-:W-:Y:S01]  /*498a0*/  IMAD.X R129, RZ, RZ, R129, P2 ;  /* 0x000000ffff817224 */ /* 0x000fe200010e0681 */
[----:B------:R-:W-:Y:S02]  /*498b0*/  SEL R2, R2, R17, !P0 ;  /* 0x0000001102027207 */ /* 0x000fe40004000000 */
[----:B------:R-:W-:Y:S02]  /*498c0*/  IADD3.X R126, PT, PT, ~R15, 0xfffff, RZ, P1, !PT ;  /* 0x000fffff0f7e7810 */ /* 0x000fe40000ffe5ff */
[----:B------:R-:W-:Y:S02]  /*498d0*/  LEA.HI R133, P1, R129, R2, RZ, 0xd ;  /* 0x0000000281857211 */ /* 0x000fe400078368ff */
[----:B------:R-:W-:-:S02]  /*498e0*/  SEL R126, R126, R15, !P0 ;  /* 0x0000000f7e7e7207 */ /* 0x000fc40004000000 */
[----:B------:R-:W-:Y:S02]  /*498f0*/  SEL R2, R3, R22, !P0 ;  /* 0x0000001603027207 */ /* 0x000fe40004000000 */
[----:B------:R-:W-:Y:S02]  /*49900*/  IADD3.X R126, PT, PT, RZ, R126, RZ, P1, !PT ;  /* 0x0000007eff7e7210 */ /* 0x000fe40000ffe4ff */
[----:B------:R-:W-:Y:S02]  /*49910*/  LOP3.LUT R3, R23, 0x7ffff, RZ, 0xc0, !PT ;  /* 0x0007ffff17037812 */ /* 0x000fe400078ec0ff */
[----:B------:R-:W-:Y:S02]  /*49920*/  SHF.R.U32.HI R5, RZ, 0x13, R126 ;  /* 0x00000013ff057819 */ /* 0x000fe4000001167e */
[----:B------:R-:W-:-:S03]  /*49930*/  LOP3.LUT R129, R129, 0x7ffff, RZ, 0xc0, !PT ;  /* 0x0007ffff81817812 */ /* 0x000fc600078ec0ff */
[----:B------:R-:W-:Y:S01]  /*49940*/  IMAD.WIDE.U32 R2, R5, 0x13, R2 ;  /* 0x0000001305027825 */ /* 0x000fe200078e0002 */
[----:B------:R-:W-:-:S03]  /*49950*/  LOP3.LUT R5, R126, 0x7ffff, RZ, 0xc0, !PT ;  /* 0x0007ffff7e057812 */ /* 0x000fc600078ec0ff */
[----:B------:R-:W-:Y:S01]  /*49960*/  VIADD R123, R3, UR6 ;  /* 0x00000006037b7c36 */ /* 0x000fe20008000000 */
[----:B------:R-:W-:-:S04]  /*49970*/  IADD3 RZ, P1, PT, R2, 0x13, RZ ;  /* 0x0000001302ff7810 */ /* 0x000fc80007f3e0ff */
[C---:B------:R-:W-:Y:S02]  /*49980*/  LOP3.LUT R3, R123.reuse, 0x7ffff, RZ, 0xc0, !PT ;  /* 0x0007ffff7b037812 */ /* 0x040fe400078ec0ff */
[----:B------:R-:W-:-:S03]  /*49990*/  LEA.HI R123, P0, R123, R0, RZ, 0xd ;  /* 0x000000007b7b7211 */ /* 0x000fc600078168ff */
[----:B------:R-:W-:Y:S01]  /*499a0*/  IMAD.X R0, RZ, RZ, R3, P1 ;  /* 0x000000ffff007224 */ /* 0x000fe200008e0603 */
[----:B------:R-:W-:-:S04]  /*499b0*/  IADD3.X R10, PT, PT, RZ, R10, RZ, P0, !PT ;  /* 0x0000000aff0a7210 */ /* 0x000fc800007fe4ff */
[----:B------:R-:W-:-:S05]  /*499c0*/  LEA.HI RZ, P0, R0, R123, RZ, 0xd ;  /* 0x0000007b00ff7211 */ /* 0x000fca00078168ff */
[----:B------:R-:W-:-:S05]  /*499d0*/  IMAD.X R0, RZ, RZ, R10, P0 ;  /* 0x000000ffff007224 */ /* 0x000fca00000e060a */
[----:B------:R-:W-:-:S05]  /*499e0*/  LEA.HI RZ, P0, R0, R9, RZ, 0xd ;  /* 0x0000000900ff7211 */ /* 0x000fca00078168ff */
[----:B------:R-:W-:-:S05]  /*499f0*/  IMAD.X R0, RZ, RZ, R7, P0 ;  /* 0x000000ffff007224 */ /* 0x000fca00000e0607 */
[----:B------:R-:W-:-:S04]  /*49a00*/  LEA.HI RZ, P0, R0, R6, RZ, 0xd ;  /* 0x0000000600ff7211 */ /* 0x000fc800078168ff */
[----:B------:R-:W-:-:S04]  /*49a10*/  IADD3.X R0, PT, PT, RZ, R129, RZ, P0, !PT ;  /* 0x00000081ff007210 */ /* 0x000fc800007fe4ff */
[----:B------:R-:W-:-:S05]  /*49a20*/  LEA.HI RZ, P0, R0, R133, RZ, 0xd ;  /* 0x0000008500ff7211 */ /* 0x000fca00078168ff */
[----:B------:R-:W-:-:S05]  /*49a30*/  IMAD.X R5, RZ, RZ, R5, P0 ;  /* 0x000000ffff057224 */ /* 0x000fca00000e0605 */
[----:B------:R-:W-:-:S05]  /*49a40*/  SHF.R.U32.HI R5, RZ, 0x13, R5 ;  /* 0x00000013ff057819 */ /* 0x000fca0000011605 */
[----:B------:R-:W-:-:S04]  /*49a50*/  IMAD.WIDE.U32 R2, R5, 0x13, R2 ;  /* 0x0000001305027825 */ /* 0x000fc800078e0002 */
[----:B------:R-:W-:Y:S01]  /*49a60*/  VIADD R0, R3, UR6 ;  /* 0x0000000603007c36 */ /* 0x000fe20008000000 */
[----:B------:R-:W0:Y:S04]  /*49a70*/  LDCU UR6, c[0x0][0x3b0] ;  /* 0x00007600ff0677ac */ /* 0x000e280008000800 */
[----:B------:R-:W-:-:S04]  /*49a80*/  LEA.HI R123, P0, R0, R123, RZ, 0xd ;  /* 0x0000007b007b7211 */ /* 0x000fc800078168ff */
[----:B------:R-:W-:-:S04]  /*49a90*/  IADD3.X R10, PT, PT, RZ, R10, RZ, P0, !PT ;  /* 0x0000000aff0a7210 */ /* 0x000fc800007fe4ff */
[----:B------:R-:W-:-:S05]  /*49aa0*/  LEA.HI R138, P0, R10, R9, RZ, 0xd ;  /* 0x000000090a8a7211 */ /* 0x000fca00078168ff */
[----:B------:R-:W-:Y:S01]  /*49ab0*/  IMAD.X R7, RZ, RZ, R7, P0 ;  /* 0x000000ffff077224 */ /* 0x000fe200000e0607 */
[----:B0-----:R-:W-:-:S04]  /*49ac0*/  UISETP.GE.AND UP0, UPT, UR6, 0x1, UPT ;  /* 0x000000010600788c */ /* 0x001fc8000bf06270 */
[----:B------:R-:W-:-:S05]  /*49ad0*/  LEA.HI R6, P0, R7, R6, RZ, 0xd ;  /* 0x0000000607067211 */ /* 0x000fca00078168ff */
[----:B------:R-:W-:Y:S01]  /*49ae0*/  IMAD.X R129, RZ, RZ, R129, P0 ;  /* 0x000000ffff817224 */ /* 0x000fe200000e0681 */
[----:B------:R-:W-:-:S04]  /*49af0*/  PLOP3.LUT P0, PT, PT, PT, PT, 0x8, 0x80 ;  /* 0x000000000080781c */ /* 0x000fc80003f0e170 */
[----:B------:R-:W-:-:S04]  /*49b00*/  LEA.HI R133, P1, R129, R133, RZ, 0xd ;  /* 0x0000008581857211 */ /* 0x000fc800078368ff */
[----:B------:R-:W-:Y:S01]  /*49b10*/  IADD3.X R126, PT, PT, RZ, R126, RZ, P1, !PT ;  /* 0x0000007eff7e7210 */ /* 0x000fe20000ffe4ff */
[----:B------:R-:W-:Y:S08]  /*49b20*/  BRA.U !UP0, `(.L_x_56) ;  /* 0x00000095080c7547 */ /* 0x000ff0000b800000 */
[C---:B------:R-:W-:Y:S01]  /*49b30*/  SHF.R.U64 R174, R2.reuse, 0x8, R0 ;  /* 0x0000000802ae7819 */ /* 0x040fe20000001200 */
[----:B------:R-:W-:Y:S01]  /*49b40*/  IMAD.SHL.U32 R140, R2, 0x100, RZ ;  /* 0x00000100028c7824 */ /* 0x000fe200078e00ff */
[C-C-:B------:R-:W-:Y:S01]  /*49b50*/  SHF.R.U64 R178, R123.reuse, 0x15, R10.reuse ;  /* 0x000000157bb27819 */ /* 0x140fe2000000120a */
[C---:B------:R-:W-:Y:S01]  /*49b60*/  IMAD.SHL.U32 R137, R123.reuse, 0x80000, RZ ;  /* 0x000800007b897824 */ /* 0x040fe200078e00ff */
[--C-:B------:R-:W-:Y:S01]  /*49b70*/  SHF.R.U32.HI R179, RZ, 0x2, R7.reuse ;  /* 0x00000002ffb37819 */ /* 0x100fe20000011607 */
[----:B------:R-:W-:Y:S01]  /*49b80*/  IMAD.U32 R3, R174, 0x10000, RZ ;  /* 0x00010000ae037824 */ /* 0x000fe200078e00ff */
[----:B------:R-:W-:Y:S01]  /*49b90*/  SHF.R.U64 R121, R138, 0x1a, R7 ;  /* 0x0000001a8a797819 */ /* 0x000fe20000001207 */
[----:B------:R-:W-:Y:S01]  /*49ba0*/  IMAD.SHL.U32 R125, R0, 0x100, RZ ;  /* 0x00000100007d7824 */ /* 0x000fe200078e00ff */
[----:B------:R-:W-:Y:S01]  /*49bb0*/  SHF.R.U64 R177, R123, 0xd, R10 ;  /* 0x0000000d7bb17819 */ /* 0x000fe2000000120a */
[----:B------:R-:W0:Y:S01]  /*49bc0*/  LDCU.128 UR20, c[0x3][0x110] ;  /* 0x00c02200ff1477ac */ /* 0x000e220008000c00 */
[----:B------:R-:W-:Y:S01]  /*49bd0*/  LOP3.LUT R3, R3, 0xff0000, RZ, 0xc0, !PT ;  /* 0x00ff000003037812 */ /* 0x000fe200078ec0ff */
[----:B------:R-:W-:Y:S01]  /*49be0*/  IMAD.SHL.U32 R5, R121, 0x100, RZ ;  /* 0x0000010079057824 */ /* 0x000fe200078e00ff */
[----:B------:R-:W-:Y:S01]  /*49bf0*/  MOV R144, R2 ;  /* 0x0000000200907202 */ /* 0x000fe20000000f00 */
[----:B------:R-:W-:Y:S01]  /*49c00*/  IMAD.SHL.U32 R8, R177, 0x100, RZ ;  /* 0x00000100b1087824 */ /* 0x000fe200078e00ff */
[----:B------:R-:W-:Y:S01]  /*49c10*/  LOP3.LUT R140, R3, 0xff00, R140, 0xf8, !PT ;  /* 0x0000ff00038c7812 */ /* 0x000fe200078ef88c */
[----:B------:R-:W-:Y:S01]  /*49c20*/  IMAD.U32 R3, R178, 0x10000, RZ ;  /* 0x00010000b2037824 */ /* 0x000fe200078e00ff */
[--C-:B------:R-:W-:Y:S01]  /*49c30*/  SHF.R.U64 R175, R2, 0x10, R0.reuse ;  /* 0x0000001002af7819 */ /* 0x100fe20000001200 */
[----:B------:R-:W-:Y:S01]  /*49c40*/  IMAD.SHL.U32 R138, R138, 0x40, RZ ;  /* 0x000000408a8a7824 */ /* 0x000fe200078e00ff */
[----:B------:R-:W-:Y:S01]  /*49c50*/  SHF.R.U64 R120, R2, 0x18, R0 ;  /* 0x0000001802787819 */ /* 0x000fe20000001200 */
[----:B------:R-:W1:Y:S01]  /*49c60*/  LDCU.128 UR24, c[0x3][0x120] ;  /* 0x00c02400ff1877ac */ /* 0x000e620008000c00 */
[----:B------:R-:W-:Y:S01]  /*49c70*/  SHF.L.U32 R2, R179, 0x10, RZ ;  /* 0x00000010b3027819 */ /* 0x000fe200000006ff */
[----:B------:R-:W-:Y:S01]  /*49c80*/  HFMA2 R188, -RZ, RZ, 0, 0 ;  /* 0x00000000ffbc7431 */ /* 0x000fe200000001ff */
[----:B------:R-:W-:Y:S01]  /*49c90*/  LOP3.LUT R3, R3, 0xff0000, RZ, 0xc0, !PT ;  /* 0x00ff000003037812 */ /* 0x000fe200078ec0ff */
[----:B------:R-:W2:Y:S01]  /*49ca0*/  LDCU UR6, c[0x0][0x3b0] ;  /* 0x00007600ff0677ac */ /* 0x000ea20008000800 */
[----:B------:R-:W-:Y:S01]  /*49cb0*/  LOP3.LUT R2, R2, 0xff0000, RZ, 0xc0, !PT ;  /* 0x00ff000002027812 */ /* 0x000fe200078ec0ff */
[----:B------:R-:W-:Y:S01]  /*49cc0*/  BSSY.RECONVERGENT B1, `(.L_x_56) ;  /* 0x0000929000017945 */ /* 0x000fe20003800200 */
[----:B------:R-:W-:-:S02]  /*49cd0*/  SHF.R.U64 R123, R123, 0x1d, R10 ;  /* 0x0000001d7b7b7819 */ /* 0x000fc4000000120a */
[----:B------:R-:W-:Y:S01]  /*49ce0*/  SHF.R.U32.HI R124, RZ, 0xa, R7 ;  /* 0x0000000aff7c7819 */ /* 0x000fe20000011607 */
[----:B------:R-:W-:Y:S01]  /*49cf0*/  IMAD.SHL.U32 R7, R175, 0x1000000, RZ ;  /* 0x01000000af077824 */ /* 0x000fe200078e00ff */
[----:B------:R-:W-:Y:S01]  /*49d00*/  LOP3.LUT R8, R3, 0xff00, R8, 0xf8, !PT ;  /* 0x0000ff0003087812 */ /* 0x000fe200078ef808 */
[----:B------:R-:W-:Y:S01]  /*49d10*/  IMAD.SHL.U32 R3, R123, 0x1000000, RZ ;  /* 0x010000007b037824 */ /* 0x000fe200078e00ff */
[----:B------:R-:W-:Y:S01]  /*49d20*/  LOP3.LUT R5, R2, 0xff00, R5, 0xf8, !PT ;  /* 0x0000ff0002057812 */ /* 0x000fe200078ef805 */
[----:B------:R-:W-:Y:S01]  /*49d30*/  IMAD.SHL.U32 R2, R124, 0x1000000, RZ ;  /* 0x010000007c027824 */ /* 0x000fe200078e00ff */
[--C-:B------:R-:W-:Y:S02]  /*49d40*/  SHF.R.U32.HI R176, RZ, 0x8, R0.reuse ;  /* 0x00000008ffb07819 */ /* 0x100fe40000011600 */
[----:B------:R-:W-:Y:S02]  /*49d50*/  LOP3.LUT R125, R125, 0xff00, RZ, 0xc0, !PT ;  /* 0x0000ff007d7d7812 */ /* 0x000fe400078ec0ff */
[----:B------:R-:W-:-:S02]  /*49d60*/  LOP3.LUT R122, R137, 0x70000, R0, 0xf8, !PT ;  /* 0x00070000897a7812 */ /* 0x000fc400078ef800 */
[----:B------:R-:W-:Y:S01]  /*49d70*/  SHF.L.U32 R4, R176, 0x10, RZ ;  /* 0x00000010b0047819 */ /* 0x000fe200000006ff */
[----:B--2---:R-:W-:Y:S01]  /*49d80*/  IMAD.U32 R145, RZ, RZ, UR6 ;  /* 0x00000006ff917e24 */ /* 0x004fe2000f8e00ff */
[----:B------:R-:W-:Y:S02]  /*49d90*/  LOP3.LUT R125, R125, 0xff, R120, 0xf8, !PT ;  /* 0x000000ff7d7d7812 */ /* 0x000fe400078ef878 */
[----:B------:R-:W-:Y:S02]  /*49da0*/  LOP3.LUT R8, R8, 0xff000000, R3, 0xf8, !PT ;  /* 0xff00000008087812 */ /* 0x000fe400078ef803 */
[----:B------:R-:W-:Y:S01]  /*49db0*/  LOP3.LUT R5, R5, 0xff000000, R2, 0xf8, !PT ;  /* 0xff00000005057812 */ /* 0x000fe200078ef802 */
[----:B------:R-:W-:Y:S01]  /*49dc0*/  IMAD.SHL.U32 R2, R6, 0x2000000, RZ ;  /* 0x0200000006027824 */ /* 0x000fe200078e00ff */
[----:B------:R-:W-:Y:S02]  /*49dd0*/  SHF.R.U32.HI R122, RZ, 0x10, R122 ;  /* 0x00000010ff7a7819 */ /* 0x000fe4000001167a */
[----:B------:R-:W-:-:S02]  /*49de0*/  SHF.R.U32.HI R3, RZ, 0xd, R10 ;  /* 0x0000000dff037819 */ /* 0x000fc4000001160a */
[C---:B------:R-:W-:Y:S02]  /*49df0*/  SHF.L.U64.HI R126, R133.reuse, 0xc, R126 ;  /* 0x0000000c857e7819 */ /* 0x040fe4000001027e */
[--C-:B------:R-:W-:Y:S02]  /*49e00*/  SHF.L.U64.HI R128, R6, 0x19, R129.reuse ;  /* 0x0000001906807819 */ /* 0x100fe40000010281 */
[----:B------:R-:W-:Y:S02]  /*49e10*/  SHF.L.U32 R133, R133, 0xc, RZ ;  /* 0x0000000c85857819 */ /* 0x000fe400000006ff */
[----:B------:R-:W-:Y:S02]  /*49e20*/  SHF.R.U32.HI R129, RZ, 0x7, R129 ;  /* 0x00000007ff817819 */ /* 0x000fe40000011681 */
[----:B------:R-:W-:Y:S02]  /*49e30*/  LOP3.LUT R125, R125, 0xff0000, R4, 0xf8, !PT ;  /* 0x00ff00007d7d7812 */ /* 0x000fe400078ef804 */
[----:B------:R-:W-:-:S02]  /*49e40*/  SHF.L.U32 R4, R122, 0x18, RZ ;  /* 0x000000187a047819 */ /* 0x000fc400000006ff */
[----:B------:R-:W-:Y:S02]  /*49e50*/  LOP3.LUT R130, R138, 0x3f, R3, 0xf8, !PT ;  /* 0x0000003f8a827812 */ /* 0x000fe400078ef803 */
[----:B------:R-:W-:Y:S01]  /*49e60*/  LOP3.LUT R3, R2, 0x1000000, R121, 0xf8, !PT ;  /* 0x0100000002037812 */ /* 0x000fe200078ef879 */
[----:B------:R-:W-:Y:S01]  /*49e70*/  IMAD.SHL.U32 R2, R129, 0x100, RZ ;  /* 0x0000010081027824 */ /* 0x000fe200078e00ff */
[----:B------:R-:W-:Y:S02]  /*49e80*/  LOP3.LUT R13, R133, 0xf00, R129, 0xf8, !PT ;  /* 0x00000f00850d7812 */ /* 0x000fe400078ef881 */
[----:B------:R-:W-:Y:S02]  /*49e90*/  LOP3.LUT R140, R140, 0xff000000, R7, 0xf8, !PT ;  /* 0xff0000008c8c7812 */ /* 0x000fe400078ef807 */
[----:B0-----:R-:W-:Y:S01]  /*49ea0*/  LOP3.LUT R125, R4, UR21, R125, 0x36, !PT ;  /* 0x00000015047d7c12 */ /* 0x001fe2000f8e367d */
[----:B------:R-:W-:Y:S01]  /*49eb0*/  IMAD.SHL.U32 R4, R126, 0x100, RZ ;  /* 0x000001007e047824 */ /* 0x000fe200078e00ff */
[----:B------:R-:W-:-:S02]  /*49ec0*/  SHF.L.U32 R7, R128, 0x8, RZ ;  /* 0x0000000880077819 */ /* 0x000fc400000006ff */
[--C-:B------:R-:W-:Y:S02]  /*49ed0*/  SHF.R.U64 R132, R3, 0x18, R128.reuse ;  /* 0x0000001803847819 */ /* 0x100fe40000001280 */
[----:B------:R-:W-:Y:S02]  /*49ee0*/  SHF.L.U32 R3, R13, 0x8, RZ ;  /* 0x000000080d037819 */ /* 0x000fe400000006ff */
[----:B------:R-:W-:Y:S02]  /*49ef0*/  SHF.R.U32.HI R181, RZ, 0x8, R128 ;  /* 0x00000008ffb57819 */ /* 0x000fe40000011680 */
[----:B------:R-:W-:Y:S02]  /*49f00*/  SHF.L.U32 R136, R130, 0x8, RZ ;  /* 0x0000000882887819 */ /* 0x000fe400000006ff */
[----:B------:R-:W-:Y:S01]  /*49f10*/  SHF.R.U32.HI R182, RZ, 0x8, R126 ;  /* 0x00000008ffb67819 */ /* 0x000fe2000001167e */
[----:B------:R-:W-:Y:S01]  /*49f20*/  IMAD.U32 R9, R181, 0x10000, RZ ;  /* 0x00010000b5097824 */ /* 0x000fe200078e00ff */
[----:B------:R-:W-:-:S02]  /*49f30*/  SHF.R.U32.HI R180, RZ, 0x8, R138 ;  /* 0x00000008ffb47819 */ /* 0x000fc4000001168a */
[----:B------:R-:W-:Y:S01]  /*49f40*/  LOP3.LUT R7, R7, 0xff00, RZ, 0xc0, !PT ;  /* 0x0000ff0007077812 */ /* 0x000fe200078ec0ff */
[----:B------:R-:W-:Y:S01]  /*49f50*/  IMAD.U32 R6, R182, 0x10000, RZ ;  /* 0x00010000b6067824 */ /* 0x000fe200078e00ff */
[----:B------:R-:W-:Y:S01]  /*49f60*/  SHF.R.U64 R131, R133, 0x18, R126 ;  /* 0x0000001885837819 */ /* 0x000fe2000000127e */
[----:B------:R-:W-:Y:S01]  /*49f70*/  IMAD.U32 R11, R180, 0x10000, RZ ;  /* 0x00010000b40b7824 */ /* 0x000fe200078e00ff */
[----:B------:R-:W-:Y:S02]  /*49f80*/  LOP3.LUT R4, R4, 0xff00, RZ, 0xc0, !PT ;  /* 0x0000ff0004047812 */ /* 0x000fe400078ec0ff */
[----:B------:R-:W-:Y:S02]  /*49f90*/  LOP3.LUT R3, R3, 0xff0000, RZ, 0xc0, !PT ;  /* 0x00ff000003037812 */ /* 0x000fe400078ec0ff */
[----:B------:R-:W-:Y:S02]  /*49fa0*/  SHF.R.U32.HI R127, RZ, 0x5, R10 ;  /* 0x00000005ff7f7819 */ /* 0x000fe4000001160a */
[----:B------:R-:W-:-:S02]  /*49fb0*/  LOP3.LUT R136, R136, 0xff00, RZ, 0xc0, !PT ;  /* 0x0000ff0088887812 */ /* 0x000fc400078ec0ff */
[--C-:B------:R-:W-:Y:S02]  /*49fc0*/  SHF.R.U64 R133, R133, 0x10, R126.reuse ;  /* 0x0000001085857819 */ /* 0x100fe4000000127e */
[----:B------:R-:W-:Y:S02]  /*49fd0*/  SHF.R.U32.HI R184, RZ, 0x10, R126 ;  /* 0x00000010ffb87819 */ /* 0x000fe4000001167e */
[----:B------:R-:W-:Y:S02]  /*49fe0*/  LOP3.LUT R134, R7, 0xff, R132, 0xf8, !PT ;  /* 0x000000ff07867812 */ /* 0x000fe400078ef884 */
[----:B------:R-:W-:Y:S02]  /*49ff0*/  SHF.R.U32.HI R183, RZ, 0x10, R128 ;  /* 0x00000010ffb77819 */ /* 0x000fe40000011680 */
[----:B------:R-:W-:Y:S02]  /*4a000*/  SHF.R.U32.HI R185, RZ, 0x10, R138 ;  /* 0x00000010ffb97819 */ /* 0x000fe4000001168a */
[----:B------:R-:W-:Y:S01]  /*4a010*/  LOP3.LUT R135, R4, 0xff, R131, 0xf8, !PT ;  /* 0x000000ff04877812 */ /* 0x000fe200078ef883 */
[----:B------:R-:W-:Y:S01]  /*4a020*/  IMAD.SHL.U32 R4, R184, 0x1000000, RZ ;  /* 0x01000000b8047824 */ /* 0x000fe200078e00ff */
[----:B------:R-:W-:Y:S01]  /*4a030*/  LOP3.LUT R2, R3, 0xff00, R2, 0xf8, !PT ;  /* 0x0000ff0003027812 */ /* 0x000fe200078ef802 */
[----:B------:R-:W-:Y:S01]  /*4a040*/  IMAD.SHL.U32 R7, R183, 0x1000000, RZ ;  /* 0x01000000b7077824 */ /* 0x000fe200078e00ff */
[----:B------:R-:W-:-:S02]  /*4a050*/  LOP3.LUT R136, R136, 0xff, R127, 0xf8, !PT ;  /* 0x000000ff88887812 */ /* 0x000fc400078ef87f */
[----:B------:R-:W-:Y:S02]  /*4a060*/  SHF.L.U32 R3, R133, 0x18, RZ ;  /* 0x0000001885037819 */ /* 0x000fe400000006ff */
[----:B------:R-:W-:Y:S01]  /*4a070*/  LOP3.LUT R134, R134, 0xff0000, R9, 0xf8, !PT ;  /* 0x00ff000086867812 */ /* 0x000fe200078ef809 */
[----:B------:R-:W-:Y:S01]  /*4a080*/  IMAD.SHL.U32 R9, R185, 0x1000000, RZ ;  /* 0x01000000b9097824 */ /* 0x000fe200078e00ff */
[----:B------:R-:W-:Y:S02]  /*4a090*/  LOP3.LUT R135, R135, 0xff0000, R6, 0xf8, !PT ;  /* 0x00ff000087877812 */ /* 0x000fe400078ef806 */
[----:B------:R-:W-:Y:S02]  /*4a0a0*/  SHF.R.U32.HI R147, RZ, 0x18, R126 ;  /* 0x00000018ff937819 */ /* 0x000fe4000001167e */
[----:B------:R-:W-:Y:S02]  /*4a0b0*/  LOP3.LUT R136, R136, 0xff0000, R11, 0xf8, !PT ;  /* 0x00ff000088887812 */ /* 0x000fe400078ef80b */
[----:B------:R-:W-:-:S02]  /*4a0c0*/  LOP3.LUT R2, R2, 0xff000000, R3, 0xf8, !PT ;  /* 0xff00000002027812 */ /* 0x000fc400078ef803 */
[----:B------:R-:W-:Y:S02]  /*4a0d0*/  SHF.R.U32.HI R137, RZ, 0x18, R137 ;  /* 0x00000018ff897819 */ /* 0x000fe40000011689 */
[----:B------:R-:W-:Y:S02]  /*4a0e0*/  SHF.R.U32.HI R138, RZ, 0x18, R138 ;  /* 0x00000018ff8a7819 */ /* 0x000fe4000001168a */
[----:B------:R-:W-:Y:S02]  /*4a0f0*/  SHF.R.U32.HI R139, RZ, 0x18, R128 ;  /* 0x00000018ff8b7819 */ /* 0x000fe40000011680 */
[----:B-1----:R-:W-:Y:S02]  /*4a100*/  LOP3.LUT R135, R4, UR27, R135, 0x36, !PT ;  /* 0x0000001b04877c12 */ /* 0x002fe4000f8e3687 */
[----:B------:R-:W-:Y:S02]  /*4a110*/  LOP3.LUT R146, R147, 0x7f, RZ, 0xc0, !PT ;  /* 0x0000007f93927812 */ /* 0x000fe400078ec0ff */
[----:B------:R-:W-:-:S02]  /*4a120*/  LOP3.LUT R134, R7, UR25, R134, 0x36, !PT ;  /* 0x0000001907867c12 */ /* 0x000fc4000f8e3686 */
[----:B------:R-:W-:Y:S02]  /*4a130*/  LOP3.LUT R136, R9, UR23, R136, 0x36, !PT ;  /* 0x0000001709887c12 */ /* 0x000fe4000f8e3688 */
[----:B------:R-:W-:Y:S02]  /*4a140*/  LOP3.LUT R140, R140, UR20, RZ, 0x3c, !PT ;  /* 0x000000148c8c7c12 */ /* 0x000fe4000f8e3cff */
[----:B------:R-:W-:Y:S02]  /*4a150*/  LOP3.LUT R141, R137, UR22, R8, 0x96, !PT ;  /* 0x00000016898d7c12 */ /* 0x000fe4000f8e9608 */
[----:B------:R-:W-:Y:S02]  /*4a160*/  LOP3.LUT R142, R138, UR24, R5, 0x96, !PT ;  /* 0x000000188a8e7c12 */ /* 0x000fe4000f8e9605 */
[----:B------:R-:W-:Y:S02]  /*4a170*/  LOP3.LUT R143, R139, UR26, R2, 0x96, !PT ;  /* 0x0000001a8b8f7c12 */ /* 0x000fe4000f8e9602 */
[----:B------:R-:W-:-:S02]  /*4a180*/  PRMT R4, RZ, 0x7610, R4 ;  /* 0x00007610ff047816 */ /* 0x000fc40000000004 */
[----:B------:R-:W-:Y:S02]  /*4a190*/  SHF.R.U64 R148, R13, 0x8, R126 ;  /* 0x000000080d947819 */ /* 0x000fe4000000127e */
[----:B------:R-:W-:-:S07]  /*4a1a0*/  LOP3.LUT R147, R147, 0x7f, RZ, 0xc0, !PT ;  /* 0x0000007f93937812 */ /* 0x000fce00078ec0ff */
.L_x_71:
[----:B------:R-:W0:Y:S01]  /*4a1b0*/  LDCU.64 UR6, c[0x0][0x3a8] ;  /* 0x00007500ff0677ac */ /* 0x000e220008000a00 */
[----:B------:R-:W-:Y:S01]  /*4a1c0*/  IMAD.IADD R3, R145, 0x1, -R188 ;  /* 0x0000000191037824 */ /* 0x000fe200078e0abc */
[----:B------:R-:W-:-:S04]  /*4a1d0*/  MOV R149, R145 ;  /* 0x0000009100957202 */ /* 0x000fc80000000f00 */
[----:B------:R-:W-:-:S05]  /*4a1e0*/  LEA.HI.SX32 R145, R3, R188, 0x1f ;  /* 0x000000bc03917211 */ /* 0x000fca00078ffaff */
[----:B------:R-:W-:-:S05]  /*4a1f0*/  IMAD R2, R145, 0x88, RZ ;  /* 0x0000008891027824 */ /* 0x000fca00078e02ff */
[----:B0-----:R-:W-:-:S04]  /*4a200*/  IADD3 R116, P0, PT, R2, UR6, RZ ;  /* 0x0000000602747c10 */ /* 0x001fc8000ff1e0ff */
[----:B------:R-:W-:-:S05]  /*4a210*/  LEA.HI.X.SX32 R117, R2, UR7, 0x1, P0 ;  /* 0x0000000702757c11 */ /* 0x000fca00080f0eff */
[----:B------:R-:W2:Y:S01]  /*4a220*/  LDG.E.U8 R2, desc[UR12][R116.64] ;  /* 0x0000000c74027981 */ /* 0x000ea2000c1e1100 */
[----:B------:R-:W-:Y:S01]  /*4a230*/  LOP3.LUT R187, R144, 0xff, RZ, 0xc0, !PT ;  /* 0x000000ff90bb7812 */ /* 0x000fe200078ec0ff */
[----:B------:R-:W-:Y:S03]  /*4a240*/  BSSY.RELIABLE B0, `(.L_x_57) ;  /* 0x00008cd000007945 */ /* 0x000fe60003800100 */
[----:B--2---:R-:W-:-:S13]  /*4a250*/  ISETP.GT.U32.AND P0, PT, R2, R187, PT ;  /* 0x000000bb0200720c */ /* 0x004fda0003f04070 */
[----:B------:R-:W-:Y:S05]  /*4a260*/  @P0 BRA `(.L_x_58) ;  /* 0x0000008c00280947 */ /* 0x000fea0003800000 */
[----:B------:R-:W0:Y:S01]  /*4a270*/  LDC.64 R114, c[0x3][0x280] ;  /* 0x00c0a000ff727b82 */ /* 0x000e220000000a00 */
[----:B------:R-:W-:-:S07]  /*4a280*/  ISETP.GE.U32.AND P0, PT, R2, R187, PT ;  /* 0x000000bb0200720c */ /* 0x000fce0003f06070 */
[----:B------:R-:W1:Y:S08]  /*4a290*/  LDC.64 R112, c[0x3][0x230] ;  /* 0x00c08c00ff707b82 */ /* 0x000e700000000a00 */
[----:B------:R-:W2:Y:S08]  /*4a2a0*/  LDC.64 R110, c[0x3][0x238] ;  /* 0x00c08e00ff6e7b82 */ /* 0x000eb00000000a00 */
[----:B------:R-:W3:Y:S01]  /*4a2b0*/  LDC.64 R108, c[0x3][0x240] ;  /* 0x00c09000ff6c7b82 */ /* 0x000ee20000000a00 */
[----:B0-----:R-:W-:-:S02]  /*4a2c0*/  IADD3 R151, PT, PT, -R115, 0x40, RZ ;  /* 0x0000004073977810 */ /* 0x001fc40007ffe1ff */
[----:B------:R-:W-:-:S05]  /*4a2d0*/  IADD3 R152, PT, PT, -R114, 0x40, RZ ;  /* 0x0000004072987810 */ /* 0x000fca0007ffe1ff */
[----:B------:R-:W0:Y:S01]  /*4a2e0*/  LDC.64 R106, c[0x3][0x248] ;  /* 0x00c09200ff6a7b82 */ /* 0x000e220000000a00 */
[----:B-1----:R-:W-:Y:S02]  /*4a2f0*/  IADD3 R153, PT, PT, -R112, 0x40, RZ ;  /* 0x0000004070997810 */ /* 0x002fe40007ffe1ff */
[----:B------:R-:W-:-:S05]  /*4a300*/  IADD3 R154, PT, PT, -R113, 0x40, RZ ;  /* 0x00000040719a7810 */ /* 0x000fca0007ffe1ff */
[----:B------:R-:W1:Y:S01]  /*4a310*/  LDC.64 R104, c[0x3][0x250] ;  /* 0x00c09400ff687b82 */ /* 0x000e620000000a00 */
[----:B--2---:R-:W-:Y:S02]  /*4a320*/  IADD3 R155, PT, PT, -R110, 0x40, RZ ;  /* 0x000000406e9b7810 */ /* 0x004fe40007ffe1ff */
[----:B------:R-:W-:-:S05]  /*4a330*/  IADD3 R156, PT, PT, -R111, 0x40, RZ ;  /* 0x000000406f9c7810 */ /* 0x000fca0007ffe1ff */
[----:B------:R-:W2:Y:S01]  /*4a340*/  LDC.64 R102, c[0x3][0x258] ;  /* 0x00c09600ff667b82 */ /* 0x000ea20000000a00 */
[----:B---3--:R-:W-:Y:S02]  /*4a350*/  IADD3 R157, PT, PT, -R108, 0x40, RZ ;  /* 0x000000406c9d7810 */ /* 0x008fe40007ffe1ff */
[----:B------:R-:W-:-:S05]  /*4a360*/  IADD3 R158, PT, PT, -R109, 0x40, RZ ;  /* 0x000000406d9e7810 */ /* 0x000fca0007ffe1ff */
[----:B------:R-:W3:Y:S01]  /*4a370*/  LDC.64 R100, c[0x3][0x260] ;  /* 0x00c09800ff647b82 */ /* 0x000ee20000000a00 */
[----:B0-----:R-:W-:Y:S02]  /*4a380*/  IADD3 R159, PT, PT, -R106, 0x40, RZ ;  /* 0x000000406a9f7810 */ /* 0x001fe40007ffe1ff */
        /* <DEDUP_REMOVED lines=10> */
[----:B------:R-:W3:Y:S01]  /*4a430*/  LDC R150, c[0x3][0x22c] ;  /* 0x00c08b00ff967b82 */ /* 0x000ee20000000800 */
[----:B0-----:R-:W-:Y:S02]  /*4a440*/  IADD3 R167, PT, PT, -R58, 0x40, RZ ;  /* 0x000000403aa77810 */ /* 0x001fe40007ffe1ff */
[----:B------:R-:W-:Y:S02]  /*4a450*/  IADD3 R168, PT, PT, -R59, 0x40, RZ ;  /* 0x000000403ba87810 */ /* 0x000fe40007ffe1ff */
[----:B-1----:R-:W-:Y:S02]  /*4a460*/  IADD3 R169, PT, PT, -R56, 0x40, RZ ;  /* 0x0000004038a97810 */ /* 0x002fe40007ffe1ff */
[----:B------:R-:W-:Y:S02]  /*4a470*/  IADD3 R170, PT, PT, -R57, 0x40, RZ ;  /* 0x0000004039aa7810 */ /* 0x000fe40007ffe1ff */
[----:B--2---:R-:W-:Y:S02]  /*4a480*/  IADD3 R171, PT, PT, -R54, 0x40, RZ ;  /* 0x0000004036ab7810 */ /* 0x004fe40007ffe1ff */
[----:B------:R-:W-:-:S02]  /*4a490*/  IADD3 R172, PT, PT, -R55, 0x40, RZ ;  /* 0x0000004037ac7810 */ /* 0x000fc40007ffe1ff */
[----:B---3--:R-:W-:Y:S01]  /*4a4a0*/  IADD3 R173, PT, PT, -R150, 0x40, RZ ;  /* 0x0000004096ad7810 */ /* 0x008fe20007ffe1ff */
[----:B------:R-:W-:Y:S06]  /*4a4b0*/  @!P0 BRA `(.L_x_59) ;  /* 0x0000004000348947 */ /* 0x000fec0003800000 */
[----:B------:R-:W2:Y:S01]  /*4a4c0*/  LDG.E.U8 R2, desc[UR12][R116.64+0x1] ;  /* 0x0000010c74027981 */ /* 0x000ea2000c1e1100 */
[----:B------:R-:W-:-:S04]  /*4a4d0*/  LOP3.LUT R3, R174, 0xff, RZ, 0xc0, !PT ;  /* 0x000000ffae037812 */ /* 0x000fc800078ec0ff */
[----:B--2---:R-:W-:-:S13]  /*4a4e0*/  ISETP.GT.U32.AND P0, PT, R2, R3, PT ;  /* 0x000000030200720c */ /* 0x004fda0003f04070 */
[----:B------:R-:W-:Y:S05]  /*4a4f0*/  @P0 BRA `(.L_x_58) ;  /* 0x0000008800840947 */ /* 0x000fea0003800000 */
[----:B------:R-:W-:-:S13]  /*4a500*/  ISETP.GE.U32.AND P0, PT, R2, R3, PT ;  /* 0x000000030200720c */ /* 0x000fda0003f06070 */
[----:B------:R-:W-:Y:S05]  /*4a510*/  @!P0 BRA `(.L_x_59) ;  /* 0x00000040001c8947 */ /* 0x000fea0003800000 */
        /* <DEDUP_REMOVED lines=30> */
[----:B------:R-:W2:Y:S02]  /*4a700*/  LDG.E.U8 R2, desc[UR12][R116.64+0x7] ;  /* 0x0000070c74027981 */ /* 0x000ea4000c1e1100 */
        /* <DEDUP_REMOVED lines=141> */
[----:B--2---:R-:W-:-:S13]  /*4afe0*/  ISETP.GE.U32.AND P0, PT, R146, R3, PT ;  /* 0x000000039200720c */ /* 0x004fda0003f06070 */
[----:B------:R-:W-:Y:S05]  /*4aff0*/  @!P0 BRA `(.L_x_58) ;  /* 0x0000007c00c48947 */ /* 0x000fea0003800000 */
[----:B------:R-:W-:-:S13]  /*4b000*/  ISETP.GT.U32.AND P0, PT, R146, R3, PT ;  /* 0x000000039200720c */ /* 0x000fda0003f04070 */
[----:B------:R-:W-:Y:S05]  /*4b010*/  @P0 BRA `(.L_x_59) ;  /* 0x00000034005c0947 */ /* 0x000fea0003800000 */
[----:B------:R-:W0:Y:S01]  /*4b020*/  LDC.64 R2, c[0x0][0x3a0] ;  /* 0x0000e800ff027b82 */ /* 0x000e220000000a00 */
[----:B------:R-:W2:Y:S04]  /*4b030*/  LDG.E.U8 R5, desc[UR12][R116.64+0x20] ;  /* 0x0000200c74057981 */ /* 0x000ea8000c1e1100 */
[----:B0-----:R-:W2:Y:S02]  /*4b040*/  LDG.E.U8 R8, desc[UR12][R2.64] ;  /* 0x0000000c02087981 */ /* 0x001ea4000c1e1100 */
[----:B--2---:R-:W-:-:S13]  /*4b050*/  ISETP.GE.U32.AND P0, PT, R8, R5, PT ;  /* 0x000000050800720c */ /* 0x004fda0003f06070 */
[----:B------:R-:W-:Y:S05]  /*4b060*/  @!P0 BRA `(.L_x_58) ;  /* 0x0000007c00a88947 */ /* 0x000fea0003800000 */
[----:B------:R-:W-:-:S13]  /*4b070*/  ISETP.GT.U32.AND P0, PT, R8, R5, PT ;  /* 0x000000050800720c */ /* 0x000fda0003f04070 */
[----:B------:R-:W-:Y:S05]  /*4b080*/  @P0 BRA `(.L_x_59) ;  /* 0x0000003400400947 */ /* 0x000fea0003800000 */
[----:B------:R-:W2:Y:S04]  /*4b090*/  LDG.E.U8 R5, desc[UR12][R116.64+0x21] ;  /* 0x0000210c74057981 */ /* 0x000ea8000c1e1100 */
[----:B------:R-:W2:Y:S02]  /*4b0a0*/  LDG.E.U8 R6, desc[UR12][R2.64+0x1] ;  /* 0x0000010c02067981 */ /* 0x000ea4000c1e1100 */
        /* <DEDUP_REMOVED lines=184> */
[----:B------:R-:W-:Y:S01]  /*4bc30*/  LOP3.LUT P0, RZ, R4, 0xff, RZ, 0xc0, !PT ;  /* 0x000000ff04ff7812 */ /* 0x000fe2000780c0ff */
[----:B------:R-:W-:-:S12]  /*4bc40*/  BSSY.RECONVERGENT B2, `(.L_x_60) ;  /* 0x0000277000027945 */ /* 0x000fd80003800200 */
[----:B------:R-:W-:Y:S05]  /*4bc50*/  @P0 BRA `(.L_x_61) ;  /* 0x0000002400d40947 */ /* 0x000fea0003800000 */
[----:B------:R-:W-:Y:S01]  /*4bc60*/  IMAD.WIDE.U32 R4, R5, 0x1000000, RZ ;  /* 0x0100000005047825 */ /* 0x000fe200078e00ff */
[----:B------:R-:W0:Y:S01]  /*4bc70*/  LDCU.128 UR24, c[0x3][0x130] ;  /* 0x00c02600ff1877ac */ /* 0x000e220008000c00 */
[----:B------:R-:W-:Y:S02]  /*4bc80*/  SHF.L.U32 R30, R30, 0x8, RZ ;  /* 0x000000081e1e7819 */ /* 0x000fe400000006ff */
[----:B------:R-:W-:Y:S02]  /*4bc90*/  HFMA2 R205, -RZ, RZ, 0, 0 ;  /* 0x00000000ffcd7431 */ /* 0x000fe400000001ff */
[----:B------:R-:W-:Y:S01]  /*4bca0*/  IMAD.WIDE.U32 R6, R6, 0x10000, RZ ;  /* 0x0001000006067825 */ /* 0x000fe200078e00ff */
[----:B------:R-:W1:Y:S01]  /*4bcb0*/  LDCU.128 UR20, c[0x3][0x140] ;  /* 0x00c02800ff1477ac */ /* 0x000e620008000c00 */
[----:B------:R-:W-:Y:S01]  /*4bcc0*/  SHF.L.U32 R32, R32, 0x18, RZ ;  /* 0x0000001820207819 */ /* 0x000fe200000006ff */
[----:B------:R-:W-:Y:S01]  /*4bcd0*/  BSSY.RECONVERGENT B3, `(.L_x_62) ;  /* 0x0000268000037945 */ /* 0x000fe20003800200 */
[----:B------:R-:W-:Y:S01]  /*4bce0*/  IMAD.WIDE.U32 R8, R8, 0x100, RZ ;  /* 0x0000010008087825 */ /* 0x000fe200078e00ff */
[----:B------:R-:W2:Y:S01]  /*4bcf0*/  LDCU.64 UR6, c[0x3][0x160] ;  /* 0x00c02c00ff0677ac */ /* 0x000ea20008000a00 */
[----:B------:R-:W-:-:S02]  /*4bd00*/  SHF.L.U32 R22, R22, 0x10, RZ ;  /* 0x0000001016167819 */ /* 0x000fc400000006ff */
[----:B------:R-:W-:Y:S01]  /*4bd10*/  CS2R R210, SRZ ;  /* 0x0000000000d27805 */ /* 0x000fe2000001ff00 */
[----:B------:R-:W-:Y:S01]  /*4bd20*/  IMAD.WIDE.U32 R2, R12, 0x1000000, RZ ;  /* 0x010000000c027825 */ /* 0x000fe200078e00ff */
[----:B------:R-:W-:Y:S01]  /*4bd30*/  LOP3.LUT R38, R4, R6, R8, 0xfe, !PT ;  /* 0x0000000604267212 */ /* 0x000fe200078efe08 */
[----:B------:R-:W3:Y:S01]  /*4bd40*/  LDCU.64 UR30, c[0x3][0xe0] ;  /* 0x00c01c00ff1e77ac */ /* 0x000ee20008000a00 */
[----:B------:R-:W-:Y:S01]  /*4bd50*/  LOP3.LUT R39, R5, R7, R9, 0xfe, !PT ;  /* 0x0000000705277212 */ /* 0x000fe200078efe09 */
[----:B------:R-:W-:Y:S01]  /*4bd60*/  IMAD.WIDE.U32 R4, R11, 0x10000, RZ ;  /* 0x000100000b047825 */ /* 0x000fe200078e00ff */
[----:B------:R-:W-:Y:S01]  /*4bd70*/  SHF.L.U32 R35, R35, 0x10, RZ ;  /* 0x0000001023237819 */ /* 0x000fe200000006ff */
[----:B------:R-:W4:Y:S01]  /*4bd80*/  LDCU.64 UR32, c[0x3][0xe8] ;  /* 0x00c01d00ff2077ac */ /* 0x000f220008000a00 */
[----:B------:R-:W-:Y:S01]  /*4bd90*/  CS2R R206, SRZ ;  /* 0x0000000000ce7805 */ /* 0x000fe2000001ff00 */
[----:B------:R-:W-:Y:S01]  /*4bda0*/  IMAD.WIDE.U32 R6, R10, 0x100, RZ ;  /* 0x000001000a067825 */ /* 0x000fe200078e00ff */
[----:B------:R-:W-:Y:S01]  /*4bdb0*/  MOV R44, RZ ;  /* 0x000000ff002c7202 */ /* 0x000fe20000000f00 */
[----:B------:R-:W5:Y:S01]  /*4bdc0*/  LDCU.64 UR34, c[0x3][0x158] ;  /* 0x00c02b00ff2277ac */ /* 0x000f620008000a00 */
[----:B------:R-:W-:Y:S01]  /*4bdd0*/  MOV R51, R134 ;  /* 0x0000008600337202 */ /* 0x000fe20000000f00 */
[----:B------:R-:W-:Y:S01]  /*4bde0*/  IMAD.WIDE.U32 R8, R15, 0x1000000, RZ ;  /* 0x010000000f087825 */ /* 0x000fe200078e00ff */
[----:B------:R-:W-:-:S02]  /*4bdf0*/  LOP3.LUT R37, R2, R4, R6, 0xfe, !PT ;  /* 0x0000000402257212 */ /* 0x000fc400078efe06 */
[----:B------:R-:W-:Y:S02]  /*4be00*/  CS2R R42, SRZ ;  /* 0x00000000002a7805 */ /* 0x000fe4000001ff00 */
[----:B------:R-:W-:Y:S01]  /*4be10*/  LOP3.LUT R2, R3, R5, R7, 0xfe, !PT ;  /* 0x0000000503027212 */ /* 0x000fe200078efe07 */
[----:B------:R-:W-:Y:S01]  /*4be20*/  IMAD.WIDE.U32 R10, R14, 0x10000, RZ ;  /* 0x000100000e0a7825 */ /* 0x000fe200078e00ff */
[----:B------:R-:W2:Y:S03]  /*4be30*/  LDC.64 R6, c[0x3][0x110] ;  /* 0x00c04400ff067b82 */ /* 0x000ea60000000a00 */
[----:B------:R-:W-:-:S04]  /*4be40*/  IMAD.WIDE.U32 R12, R13, 0x100, RZ ;  /* 0x000001000d0c7825 */ /* 0x000fc800078e00ff */
[----:B------:R-:W-:Y:S01]  /*4be50*/  IMAD.WIDE.U32 R14, R17, 0x1000000, RZ ;  /* 0x01000000110e7825 */ /* 0x000fe200078e00ff */
[----:B------:R-:W-:Y:S02]  /*4be60*/  LOP3.LUT R5, R8, R10, R12, 0xfe, !PT ;  /* 0x0000000a08057212 */ /* 0x000fe400078efe0c */
[----:B------:R-:W-:Y:S01]  /*4be70*/  LOP3.LUT R8, R9, R11, R13, 0xfe, !PT ;  /* 0x0000000b09087212 */ /* 0x000fe200078efe0d */
[----:B------:R-:W-:Y:S01]  /*4be80*/  IMAD.WIDE.U32 R16, R16, 0x10000, RZ ;  /* 0x0001000010107825 */ /* 0x000fe200078e00ff */
[----:B-1----:R-:W-:Y:S01]  /*4be90*/  LOP3.LUT R204, R5, UR20, R204, 0x96, !PT ;  /* 0x0000001405cc7c12 */ /* 0x002fe2000f8e96cc */
[----:B------:R-:W1:Y:S01]  /*4bea0*/  LDC.64 R12, c[0x3][0x130] ;  /* 0x00c04c00ff0c7b82 */ /* 0x000e620000000a00 */
[----:B------:R-:W-:Y:S01]  /*4beb0*/  LOP3.LUT R30, R30, R29, R8, 0xfe, !PT ;  /* 0x0000001d1e1e7212 */ /* 0x000fe200078efe08 */
[----:B------:R-:W-:Y:S01]  /*4bec0*/  IMAD.WIDE.U32 R18, R18, 0x100, RZ ;  /* 0x0000010012127825 */ /* 0x000fe200078e00ff */
[----:B0-----:R-:W-:Y:S02]  /*4bed0*/  LOP3.LUT R8, R147, UR24, R38, 0x96, !PT ;  /* 0x0000001893087c12 */ /* 0x001fe4000f8e9626 */
[----:B----4-:R-:W-:Y:S01]  /*4bee0*/  MOV R53, UR33 ;  /* 0x0000002100357c02 */ /* 0x010fe20008000f00 */
[----:B------:R-:W-:Y:S01]  /*4bef0*/  IMAD.SHL.U32 R26, R26, 0x100, RZ ;  /* 0x000001001a1a7824 */ /* 0x000fe200078e00ff */
[----:B------:R-:W-:Y:S01]  /*4bf00*/  LOP3.LUT R3, R14, R16, R18, 0xfe, !PT ;  /* 0x000000100e037212 */ /* 0x000fe200078efe12 */
[----:B------:R-:W-:Y:S01]  /*4bf10*/  IMAD.SHL.U32 R34, R34, 0x100, RZ ;  /* 0x0000010022227824 */ /* 0x000fe200078e00ff */
[----:B------:R-:W-:Y:S01]  /*4bf20*/  LOP3.LUT R14, R15, R17, R19, 0xfe, !PT ;  /* 0x000000110f0e7212 */ /* 0x000fe200078efe13 */
[----:B------:R-:W-:Y:S01]  /*4bf30*/  IMAD.SHL.U32 R28, R28, 0x1000000, RZ ;  /* 0x010000001c1c7824 */ /* 0x000fe200078e00ff */
[----:B------:R-:W-:Y:S01]  /*4bf40*/  LOP3.LUT R17, R26, R25, R2, 0xfe, !PT ;  /* 0x000000191a117212 */ /* 0x000fe200078efe02 */
[----:B------:R-:W-:Y:S01]  /*4bf50*/  IMAD.U32 R27, R27, 0x10000, RZ ;  /* 0x000100001b1b7824 */ /* 0x000fe200078e00ff */
[----:B------:R-:W-:Y:S01]  /*4bf60*/  LOP3.LUT R34, R34, R33, R14, 0xfe, !PT ;  /* 0x0000002122227212 */ /* 0x000fe200078efe0e */
[----:B------:R-:W-:Y:S01]  /*4bf70*/  IMAD.U32 R31, R31, 0x10000, RZ ;  /* 0x000100001f1f7824 */ /* 0x000fe200078e00ff */
[----:B------:R-:W-:Y:S01]  /*4bf80*/  LOP3.LUT R16, R37, UR26, R24, 0x96, !PT ;  /* 0x0000001a25107c12 */ /* 0x000fe2000f8e9618 */
[----:B------:R-:W0:Y:S01]  /*4bf90*/  LDC.64 R18, c[0x3][0x100] ;  /* 0x00c04000ff127b82 */ /* 0x000e220000000a00 */
[----:B------:R-:W-:Y:S01]  /*4bfa0*/  LOP3.LUT R202, R3, UR22, R202, 0x96, !PT ;  /* 0x0000001603ca7c12 */ /* 0x000fe2000f8e96ca */
[----:B------:R-:W-:Y:S01]  /*4bfb0*/  IMAD.SHL.U32 R21, R21, 0x100, RZ ;  /* 0x0000010015157824 */ /* 0x000fe200078e00ff */
[----:B------:R-:W-:Y:S01]  /*4bfc0*/  LOP3.LUT R17, R28, R27, R17, 0xfe, !PT ;  /* 0x0000001b1c117212 */ /* 0x000fe200078efe11 */
[----:B------:R-:W-:Y:S01]  /*4bfd0*/  IMAD.SHL.U32 R23, R23, 0x1000000, RZ ;  /* 0x0100000017177824 */ /* 0x000fe200078e00ff */
[----:B------:R-:W-:Y:S01]  /*4bfe0*/  LOP3.LUT R32, R32, R31, R30, 0xfe, !PT ;  /* 0x0000001f20207212 */ /* 0x000fe200078efe1e */
[----:B------:R-:W-:Y:S01]  /*4bff0*/  IMAD.SHL.U32 R36, R36, 0x1000000, RZ ;  /* 0x0100000024247824 */ /* 0x000fe200078e00ff */
[----:B------:R-:W-:Y:S01]  /*4c000*/  LOP3.LUT R9, R21, R20, R39, 0xfe, !PT ;  /* 0x0000001415097212 */ /* 0x000fe200078efe27 */
[----:B------:R-:W4:Y:S01]  /*4c010*/  LDC.64 R2, c[0x3][0xe0] ;  /* 0x00c03800ff027b82 */ /* 0x000f220000000a00 */
[----:B------:R-:W-:Y:S01]  /*4c020*/  LOP3.LUT R17, R17, UR27, RZ, 0x3c, !PT ;  /* 0x0000001b11117c12 */ /* 0x000fe2000f8e3cff */
[----:B------:R-:W5:Y:S01]  /*4c030*/  LDCU.64 UR26, c[0x3][0x108] ;  /* 0x00c02100ff1a77ac */ /* 0x000f620008000a00 */
[----:B------:R-:W-:Y:S01]  /*4c040*/  LOP3.LUT R9, R23, R22, R9, 0xfe, !PT ;  /* 0x0000001617097212 */ /* 0x000fe200078efe09 */
[----:B--2---:R3:W-:Y:S01]  /*4c050*/  STL.64 [R1+0x30], R6 ;  /* 0x0000300601007387 */ /* 0x0047e20000100a00 */
[----:B------:R-:W-:Y:S01]  /*4c060*/  LOP3.LUT R35, R36, R35, R34, 0xfe, !PT ;  /* 0x0000002324237212 */ /* 0x000fe200078efe22 */
[----:B------:R-:W-:Y:S01]  /*4c070*/  IMAD.U32 R196, RZ, RZ, UR32 ;  /* 0x00000020ffc47e24 */ /* 0x000fe2000f8e00ff */
[----:B------:R-:W-:Y:S01]  /*4c080*/  LOP3.LUT R9, R9, UR25, RZ, 0x3c, !PT ;  /* 0x0000001909097c12 */ /* 0x000fe2000f8e3cff */
[----:B------:R-:W2:Y:S01]  /*4c090*/  LDC.64 R26, c[0x3][0xf0] ;  /* 0x00c03c00ff1a7b82 */ /* 0x000ea20000000a00 */
[----:B------:R-:W-:Y:S01]  /*4c0a0*/  LOP3.LUT R203, R32, UR21, RZ, 0x3c, !PT ;  /* 0x0000001520cb7c12 */ /* 0x000fe2000f8e3cff */
[----:B------:R-:W4:Y:S01]  /*4c0b0*/  LDCU.64 UR24, c[0x3][0xf0] ;  /* 0x00c01e00ff1877ac */ /* 0x000f220008000a00 */
[----:B------:R-:W-:Y:S01]  /*4c0c0*/  LOP3.LUT R199, R35, UR23, RZ, 0x3c, !PT ;  /* 0x0000001723c77c12 */ /* 0x000fe2000f8e3cff */
[----:B-1----:R-:W-:Y:S01]  /*4c0d0*/  STL.64 [R1+0x50], R12 ;  /* 0x0000500c01007387 */ /* 0x002fe20000100a00 */
[----:B------:R-:W-:Y:S01]  /*4c0e0*/  IMAD.MOV.U32 R186, RZ, RZ, RZ ;  /* 0x000000ffffba7224 */ /* 0x000fe200078e00ff */
[----:B------:R-:W1:Y:S01]  /*4c0f0*/  LDCU.64 UR20, c[0x3][0xf8] ;  /* 0x00c01f00ff1477ac */ /* 0x000e620008000a00 */
[----:B------:R-:W-:Y:S01]  /*4c100*/  IMAD.MOV.U32 R49, RZ, RZ, R143 ;  /* 0x000000ffff317224 */ /* 0x000fe200078e008f */
[----:B------:R-:W1:Y:S01]  /*4c110*/  LDC.64 R24, c[0x3][0xf8] ;  /* 0x00c03e00ff187b82 */ /* 0x000e620000000a00 */
[----:B0-----:R0:W-:Y:S01]  /*4c120*/  STL.64 [R1+0x20], R18 ;  /* 0x0000201201007387 */ /* 0x0011e20000100a00 */
[----:B------:R-:W1:Y:S01]  /*4c130*/  LDCU.64 UR22, c[0x3][0x100] ;  /* 0x00c02000ff1677ac */ /* 0x000e620008000a00 */
[----:B---3--:R-:W-:Y:S01]  /*4c140*/  MOV R6, UR30 ;  /* 0x0000001e00067c02 */ /* 0x008fe20008000f00 */
[----:B------:R-:W-:Y:S01]  /*4c150*/  IMAD.U32 R7, RZ, RZ, UR31 ;  /* 0x0000001fff077e24 */ /* 0x000fe2000f8e00ff */
[----:B------:R-:W-:Y:S01]  /*4c160*/  CS2R R32, SRZ ;  /* 0x0000000000207805 */ /* 0x000fe2000001ff00 */
[----:B-----5:R-:W-:-:S02]  /*4c170*/  IMAD.U32 R201, RZ, RZ, UR26 ;  /* 0x0000001affc97e24 */ /* 0x020fc4000f8e00ff */
[----:B------:R-:W3:Y:S01]  /*4c180*/  LDC.64 R14, c[0x3][0x120] ;  /* 0x00c04800ff0e7b82 */ /* 0x000ee20000000a00 */
[----:B----4-:R-:W-:Y:S01]  /*4c190*/  STL.64 [R1], R2 ;  /* 0x0000000201007387 */ /* 0x010fe20000100a00 */
[----:B------:R-:W-:Y:S02]  /*4c1a0*/  IMAD.U32 R200, RZ, RZ, UR27 ;  /* 0x0000001bffc87e24 */ /* 0x000fe4000f8e00ff */
[----:B------:R-:W-:Y:S02]  /*4c1b0*/  IMAD.U32 R194, RZ, RZ, UR24 ;  /* 0x00000018ffc27e24 */ /* 0x000fe4000f8e00ff */
[----:B0-----:R-:W-:Y:S01]  /*4c1c0*/  IMAD.U32 R18, RZ, RZ, UR6 ;  /* 0x00000006ff127e24 */ /* 0x001fe2000f8e00ff */
[----:B------:R-:W0:Y:S01]  /*4c1d0*/  LDCU UR6, c[0x3][0x150] ;  /* 0x00c02a00ff0677ac */ /* 0x000e220008000800 */
[----:B------:R-:W4:Y:S01]  /*4c1e0*/  LDC.64 R28, c[0x3][0x140] ;  /* 0x00c05000ff1c7b82 */ /* 0x000f220000000a00 */
[----:B--2---:R-:W-:Y:S01]  /*4c1f0*/  STL.64 [R1+0x10], R26 ;  /* 0x0000101a01007387 */ /* 0x004fe20000100a00 */
[----:B------:R-:W-:Y:S01]  /*4c200*/  IMAD.U32 R19, RZ, RZ, UR7 ;  /* 0x00000007ff137e24 */ /* 0x000fe2000f8e00ff */
[----:B------:R-:W2:Y:S01]  /*4c210*/  LDCU UR7, c[0x3][0x154] ;  /* 0x00c02a80ff0777ac */ /* 0x000ea20008000800 */
[----:B------:R-:W-:Y:S01]  /*4c220*/  IMAD.U32 R191, RZ, RZ, UR25 ;  /* 0x00000019ffbf7e24 */ /* 0x000fe2000f8e00ff */
[----:B-1----:R-:W-:Y:S01]  /*4c230*/  MOV R193, UR20 ;  /* 0x0000001400c17c02 */ /* 0x002fe20008000f00 */
[----:B------:R-:W-:Y:S01]  /*4c240*/  IMAD.U32 R190, RZ, RZ, UR21 ;  /* 0x00000015ffbe7e24 */ /* 0x000fe2000f8e00ff */
[----:B------:R-:W-:Y:S01]  /*4c250*/  MOV R189, UR23 ;  /* 0x0000001700bd7c02 */ /* 0x000fe20008000f00 */
[----:B------:R-:W1:Y:S01]  /*4c260*/  LDC.64 R30, c[0x3][0x158] ;  /* 0x00c05600ff1e7b82 */ /* 0x000e620000000a00 */
[----:B------:R-:W-:Y:S01]  /*4c270*/  STL.64 [R1+0x18], R24 ;  /* 0x0000181801007387 */ /* 0x000fe20000100a00 */
[----:B------:R-:W-:-:S02]  /*4c280*/  IMAD.U32 R192, RZ, RZ, UR22 ;  /* 0x00000016ffc07e24 */ /* 0x000fc4000f8e00ff */
[----:B------:R-:W-:Y:S02]  /*4c290*/  IMAD.MOV.U32 R52, RZ, RZ, R135 ;  /* 0x000000ffff347224 */ /* 0x000fe400078e0087 */
[----:B------:R-:W-:Y:S02]  /*4c2a0*/  IMAD.MOV.U32 R208, RZ, RZ, RZ ;  /* 0x000000ffffd07224 */ /* 0x000fe400078e00ff */
[----:B------:R-:W5:Y:S01]  /*4c2b0*/  LDC.64 R20, c[0x3][0x118] ;  /* 0x00c04600ff147b82 */ /* 0x000f620000000a00 */
[----:B---3--:R-:W-:Y:S01]  /*4c2c0*/  STL.64 [R1+0x40], R14 ;  /* 0x0000400e01007387 */ /* 0x008fe20000100a00 */
[----:B------:R-:W-:Y:S01]  /*4c2d0*/  IMAD.MOV.U32 R50, RZ, RZ, R142 ;  /* 0x000000ffff327224 */ /* 0x000fe200078e008e */
[----:B0-----:R-:W-:Y:S01]  /*4c2e0*/  LOP3.LUT R195, R195, UR6, RZ, 0x3c, !PT ;  /* 0x00000006c3c37c12 */ /* 0x001fe2000f8e3cff */
[----:B------:R-:W-:Y:S02]  /*4c2f0*/  IMAD.MOV.U32 R119, RZ, RZ, R141 ;  /* 0x000000ffff777224 */ /* 0x000fe400078e008d */
[----:B------:R-:W-:-:S02]  /*4c300*/  IMAD.MOV.U32 R48, RZ, RZ, R136 ;  /* 0x000000ffff307224 */ /* 0x000fc400078e0088 */
[----:B------:R-:W0:Y:S01]  /*4c310*/  LDC.64 R4, c[0x3][0xe8] ;  /* 0x00c03a00ff047b82 */ /* 0x000e220000000a00 */
[----:B----4-:R-:W-:Y:S01]  /*4c320*/  STL.64 [R1+0x60], R28 ;  /* 0x0000601c01007387 */ /* 0x010fe20000100a00 */
[----:B------:R-:W-:Y:S02]  /*4c330*/  IMAD.MOV.U32 R197, RZ, RZ, R140 ;  /* 0x000000ffffc57224 */ /* 0x000fe400078e008c */
[----:B------:R-:W-:Y:S02]  /*4c340*/  IMAD.MOV.U32 R118, RZ, RZ, R125 ;  /* 0x000000ffff767224 */ /* 0x000fe400078e007d */
[----:B------:R-:W-:Y:S02]  /*4c350*/  IMAD.MOV.U32 R12, RZ, RZ, RZ ;  /* 0x000000ffff0c7224 */ /* 0x000fe400078e00ff */
[----:B------:R-:W3:Y:S01]  /*4c360*/  LDC.64 R22, c[0x3][0x108] ;  /* 0x00c04200ff167b82 */ /* 0x000ee20000000a00 */
[----:B-1----:R-:W-:Y:S01]  /*4c370*/  STL.64 [R1+0x78], R30 ;  /* 0x0000781e01007387 */ /* 0x002fe20000100a00 */
[----:B--2---:R-:W-:-:S06]  /*4c380*/  IMAD.U32 R198, RZ, RZ, UR7 ;  /* 0x00000007ffc67e24 */ /* 0x004fcc000f8e00ff */
[----:B------:R-:W1:Y:S01]  /*4c390*/  LDC.64 R10, c[0x3][0x138] ;  /* 0x00c04e00ff0a7b82 */ /* 0x000e620000000a00 */
[----:B-----5:R2:W-:Y:S04]  /*4c3a0*/  STL.64 [R1+0x38], R20 ;  /* 0x0000381401007387 */ /* 0x0205e80000100a00 */
[----:B0-----:R0:W-:Y:S01]  /*4c3b0*/  STL.64 [R1+0x8], R4 ;  /* 0x0000080401007387 */ /* 0x0011e20000100a00 */
[----:B--2---:R-:W-:-:S03]  /*4c3c0*/  HFMA2 R21, -RZ, RZ, 0, 0 ;  /* 0x00000000ff157431 */ /* 0x004fc600000001ff */
[----:B---3--:R2:W-:Y:S01]  /*4c3d0*/  STL.64 [R1+0x28], R22 ;  /* 0x0000281601007387 */ /* 0x0085e20000100a00 */
[----:B0-----:R-:W-:-:S03]  /*4c3e0*/  MOV R5, RZ ;  /* 0x000000ff00057202 */ /* 0x001fc60000000f00 */
[----:B-1----:R0:W-:Y:S01]  /*4c3f0*/  STL.64 [R1+0x58], R10 ;  /* 0x0000580a01007387 */ /* 0x0021e20000100a00 */
[----:B--2---:R-:W-:Y:S02]  /*4c400*/  CS2R R22, SRZ ;  /* 0x0000000000167805 */ /* 0x004fe4000001ff00 */
[----:B0-----:R-:W-:Y:S01]  /*4c410*/  MOV R10, UR34 ;  /* 0x00000022000a7c02 */ /* 0x001fe20008000f00 */
[----:B------:R-:W-:-:S07]  /*4c420*/  IMAD.U32 R11, RZ, RZ, UR35 ;  /* 0x00000023ff0b7e24 */ /* 0x000fce000f8e00ff */
.L_x_63:
[----:B------:R-:W-:Y:S01]  /*4c430*/  LOP3.LUT R30, R16, R197, R196, 0x96, !PT ;  /* 0x000000c5101e7212 */ /* 0x000fe200078e96c4 */
[----:B0-----:R-:W0:Y:S01]  /*4c440*/  LDCU.64 UR24, c[0x3][0x288] ;  /* 0x00c05100ff1877ac */ /* 0x001e220008000a00 */
[----:B------:R-:W-:Y:S02]  /*4c450*/  LOP3.LUT R31, R17, R118, R53, 0x96, !PT ;  /* 0x00000076111f7212 */ /* 0x000fe400078e9635 */
[----:B------:R-:W-:Y:S01]  /*4c460*/  LOP3.LUT R4, R195, R49, R192, 0x96, !PT ;  /* 0x00000031c3047212 */ /* 0x000fe200078e96c0 */
[----:B------:R-:W1:Y:S01]  /*4c470*/  LDCU.128 UR20, c[0x3][0x290] ;  /* 0x00c05200ff1477ac */ /* 0x000e620008000c00 */
[----:B------:R-:W-:Y:S02]  /*4c480*/  LOP3.LUT R30, R21, R30, R18, 0x96, !PT ;  /* 0x0000001e151e7212 */ /* 0x000fe400078e9612 */
[----:B------:R-:W-:Y:S02]  /*4c490*/  LOP3.LUT R31, R22, R31, R19, 0x96, !PT ;  /* 0x0000001f161f7212 */ /* 0x000fe400078e9613 */
[----:B------:R-:W-:-:S02]  /*4c4a0*/  LOP3.LUT R28, R204, R119, R194, 0x96, !PT ;  /* 0x00000077cc1c7212 */ /* 0x000fc400078e96c2 */
[----:B------:R-:W-:Y:S02]  /*4c4b0*/  LOP3.LUT R29, R203, R48, R191, 0x96, !PT ;  /* 0x00000030cb1d7212 */ /* 0x000fe400078e96bf */
[----:B------:R-:W-:Y:S02]  /*4c4c0*/  LOP3.LUT R13, R198, R52, R189, 0x96, !PT ;  /* 0x00000034c60d7212 */ /* 0x000fe400078e96bd */
[----:B------:R-:W-:Y:S02]  /*4c4d0*/  LOP3.LUT R4, R210, R4, R205, 0x96, !PT ;  /* 0x00000004d2047212 */ /* 0x000fe400078e96cd */
[----:B------:R-:W-:Y:S01]  /*4c4e0*/  SHF.L.W.U32.HI R3, R31, 0x1, R30 ;  /* 0x000000011f037819 */ /* 0x000fe20000010e1e */
[----:B0-----:R-:W-:Y:S01]  /*4c4f0*/  ULEA UR6, UR24, UR4, 0x3 ;  /* 0x0000000418067291 */ /* 0x001fe2000f8e18ff */
[----:B------:R-:W-:Y:S01]  /*4c500*/  LOP3.LUT R24, R8, R201, R6, 0x96, !PT ;  /* 0x000000c908187212 */ /* 0x000fe200078e9606 */
[----:B------:R-:W0:Y:S01]  /*4c510*/  LDCU UR24, c[0x3][0x228] ;  /* 0x00c04500ff1877ac */ /* 0x000e220008000800 */
[----:B------:R-:W-:-:S02]  /*4c520*/  LOP3.LUT R28, R42, R28, R23, 0x96, !PT ;  /* 0x0000001c2a1c7212 */ /* 0x000fc400078e9617 */
[----:B------:R-:W-:Y:S02]  /*4c530*/  LOP3.LUT R29, R43, R29, R32, 0x96, !PT ;  /* 0x0000001d2b1d7212 */ /* 0x000fe400078e9620 */
[----:B------:R-:W-:Y:S02]  /*4c540*/  LOP3.LUT R35, R9, R200, R7, 0x96, !PT ;  /* 0x000000c809237212 */ /* 0x000fe400078e9607 */
[----:B------:R-:W-:Y:S02]  /*4c550*/  LOP3.LUT R212, R202, R50, R193, 0x96, !PT ;  /* 0x00000032cad47212 */ /* 0x000fe400078e96c1 */
[----:B------:R-:W-:Y:S02]  /*4c560*/  LOP3.LUT R209, R199, R51, R190, 0x96, !PT ;  /* 0x00000033c7d17212 */ /* 0x000fe400078e96be */
[----:B------:R-:W-:Y:S02]  /*4c570*/  LOP3.LUT R13, R211, R13, R206, 0x96, !PT ;  /* 0x0000000dd30d7212 */ /* 0x000fe400078e96ce */
[----:B------:R-:W-:-:S02]  /*4c580*/  SHF.L.W.U32.HI R2, R30, 0x1, R31 ;  /* 0x000000011e027819 */ /* 0x000fc40000010e1f */
[----:B------:R-:W-:Y:S02]  /*4c590*/  LOP3.LUT R27, R3, R4, RZ, 0x3c, !PT ;  /* 0x00000004031b7212 */ /* 0x000fe400078e3cff */
[----:B------:R-:W-:Y:S02]  /*4c5a0*/  LOP3.LUT R24, R5, R24, R10, 0x96, !PT ;  /* 0x0000001805187212 */ /* 0x000fe400078e960a */
[----:B------:R-:W-:Y:S02]  /*4c5b0*/  SHF.L.W.U32.HI R3, R29, 0x1, R28 ;  /* 0x000000011d037819 */ /* 0x000fe40000010e1c */
[----:B------:R-:W-:Y:S02]  /*4c5c0*/  LOP3.LUT R212, R33, R212, R208, 0x96, !PT ;  /* 0x000000d421d47212 */ /* 0x000fe400078e96d0 */
[----:B------:R-:W-:Y:S02]  /*4c5d0*/  LOP3.LUT R209, R44, R209, R207, 0x96, !PT ;  /* 0x000000d12cd17212 */ /* 0x000fe400078e96cf */
[----:B------:R-:W-:-:S02]  /*4c5e0*/  LOP3.LUT R35, R12, R35, R11, 0x96, !PT ;  /* 0x000000230c237212 */ /* 0x000fc400078e960b */
[----:B------:R-:W-:Y:S02]  /*4c5f0*/  LOP3.LUT R26, R2, R13, RZ, 0x3c, !PT ;  /* 0x0000000d021a7212 */ /* 0x000fe400078e3cff */
[----:B------:R-:W-:Y:S02]  /*4c600*/  SHF.L.W.U32.HI R14, R4, 0x1, R13 ;  /* 0x00000001040e7819 */ /* 0x000fe40000010e0d */
[----:B------:R-:W-:Y:S02]  /*4c610*/  SHF.L.W.U32.HI R15, R13, 0x1, R4 ;  /* 0x000000010d0f7819 */ /* 0x000fe40000010e04 */
[----:B------:R-:W-:Y:S02]  /*4c620*/  SHF.L.W.U32.HI R2, R28, 0x1, R29 ;  /* 0x000000011c027819 */ /* 0x000fe40000010e1d */
[----:B------:R-:W-:Y:S02]  /*4c630*/  LOP3.LUT R25, R3, R24, RZ, 0x3c, !PT ;  /* 0x0000001803197212 */ /* 0x000fe400078e3cff */
[----:B------:R-:W-:-:S02]  /*4c640*/  SHF.L.W.U32.HI R4, R212, 0x1, R209 ;  /* 0x00000001d4047819 */ /* 0x000fc40000010ed1 */
[----:B------:R-:W-:Y:S02]  /*4c650*/  SHF.L.W.U32.HI R3, R35, 0x1, R24 ;  /* 0x0000000123037819 */ /* 0x000fe40000010e18 */
[----:B------:R-:W-:Y:S02]  /*4c660*/  SHF.L.W.U32.HI R13, R209, 0x1, R212 ;  /* 0x00000001d10d7819 */ /* 0x000fe40000010ed4 */
[----:B------:R-:W-:Y:S02]  /*4c670*/  SHF.L.W.U32.HI R20, R24, 0x1, R35 ;  /* 0x0000000118147819 */ /* 0x000fe40000010e23 */
[----:B------:R-:W-:Y:S02]  /*4c680*/  LOP3.LUT R24, R2, R35, RZ, 0x3c, !PT ;  /* 0x0000002302187212 */ /* 0x000fe400078e3cff */
[----:B------:R-:W-:Y:S02]  /*4c690*/  LOP3.LUT R34, R4, R31, RZ, 0x3c, !PT ;  /* 0x0000001f04227212 */ /* 0x000fe400078e3cff */
[----:B------:R-:W-:-:S02]  /*4c6a0*/  LOP3.LUT R212, R3, R212, RZ, 0x3c, !PT ;  /* 0x000000d403d47212 */ /* 0x000fc400078e3cff */
[----:B------:R-:W-:Y:S02]  /*4c6b0*/  LOP3.LUT R2, R27, R6, RZ, 0x3c, !PT ;  /* 0x000000061b027212 */ /* 0x000fe400078e3cff */
[----:B------:R-:W-:Y:S02]  /*4c6c0*/  LOP3.LUT R31, R13, R30, RZ, 0x3c, !PT ;  /* 0x0000001e0d1f7212 */ /* 0x000fe400078e3cff */
[----:B------:R-:W-:Y:S02]  /*4c6d0*/  LOP3.LUT R6, R8, R27, RZ, 0x3c, !PT ;  /* 0x0000001b08067212 */ /* 0x000fe400078e3cff */
[----:B------:R-:W-:Y:S02]  /*4c6e0*/  LOP3.LUT R3, R26, R7, RZ, 0x3c, !PT ;  /* 0x000000071a037212 */ /* 0x000fe400078e3cff */
[----:B------:R-:W-:Y:S02]  /*4c6f0*/  LOP3.LUT R209, R20, R209, RZ, 0x3c, !PT ;  /* 0x000000d114d17212 */ /* 0x000fe400078e3cff */
[----:B------:R-:W-:Y:S01]  /*4c700*/  LOP3.LUT R8, R10, R27, RZ, 0x3c, !PT ;  /* 0x0000001b0a087212 */ /* 0x000fe200078e3cff */
[----:B------:R2:W-:Y:S01]  /*4c710*/  STL.64 [R1], R2 ;  /* 0x0000000201007387 */ /* 0x0005e20000100a00 */
[----:B------:R-:W-:-:S02]  /*4c720*/  LOP3.LUT R7, R9, R26, RZ, 0x3c, !PT ;  /* 0x0000001a09077212 */ /* 0x000fc400078e3cff */
[----:B------:R-:W-:Y:S02]  /*4c730*/  LOP3.LUT R41, R15, R28, RZ, 0x3c, !PT ;  /* 0x0000001c0f297212 */ /* 0x000fe400078e3cff */
[----:B------:R-:W-:Y:S01]  /*4c740*/  LOP3.LUT R10, R5, R27, RZ, 0x3c, !PT ;  /* 0x0000001b050a7212 */ /* 0x000fe200078e3cff */
[----:B------:R-:W-:Y:S01]  /*4c750*/  STL.64 [R1+0x50], R6 ;  /* 0x0000500601007387 */ /* 0x000fe20000100a00 */
[-C--:B------:R-:W-:Y:S02]  /*4c760*/  LOP3.LUT R9, R11, R26.reuse, RZ, 0x3c, !PT ;  /* 0x0000001a0b097212 */ /* 0x080fe400078e3cff */
[----:B------:R-:W-:Y:S02]  /*4c770*/  LOP3.LUT R20, R21, R25, RZ, 0x3c, !PT ;  /* 0x0000001915147212 */ /* 0x000fe400078e3cff */
[----:B------:R-:W-:Y:S01]  /*4c780*/  LOP3.LUT R46, R14, R29, RZ, 0x3c, !PT ;  /* 0x0000001d0e2e7212 */ /* 0x000fe200078e3cff */
[----:B------:R-:W-:Y:S01]  /*4c790*/  STL.64 [R1+0x78], R8 ;  /* 0x0000780801007387 */ /* 0x000fe20000100a00 */
[----:B------:R-:W-:-:S02]  /*4c7a0*/  LOP3.LUT R5, R200, R26, RZ, 0x3c, !PT ;  /* 0x0000001ac8057212 */ /* 0x000fc400078e3cff */
[----:B------:R-:W-:Y:S02]  /*4c7b0*/  LOP3.LUT R11, R12, R26, RZ, 0x3c, !PT ;  /* 0x0000001a0c0b7212 */ /* 0x000fe400078e3cff */
[-C--:B------:R-:W-:Y:S02]  /*4c7c0*/  LOP3.LUT R15, R118, R24.reuse, RZ, 0x3c, !PT ;  /* 0x00000018760f7212 */ /* 0x080fe400078e3cff */
[----:B------:R-:W-:Y:S01]  /*4c7d0*/  LOP3.LUT R13, R24, R53, RZ, 0x3c, !PT ;  /* 0x00000035180d7212 */ /* 0x000fe200078e3cff */
[----:B------:R-:W-:Y:S01]  /*4c7e0*/  STL.64 [R1+0xa0], R10 ;  /* 0x0000a00a01007387 */ /* 0x000fe20000100a00 */
[-C--:B------:R-:W-:Y:S02]  /*4c7f0*/  LOP3.LUT R17, R17, R24.reuse, RZ, 0x3c, !PT ;  /* 0x0000001811117212 */ /* 0x080fe400078e3cff */
[-C--:B------:R-:W-:Y:S02]  /*4c800*/  LOP3.LUT R19, R19, R24.reuse, RZ, 0x3c, !PT ;  /* 0x0000001813137212 */ /* 0x080fe400078e3cff */
[----:B------:R-:W-:-:S02]  /*4c810*/  LOP3.LUT R21, R22, R24, RZ, 0x3c, !PT ;  /* 0x0000001816157212 */ /* 0x000fc400078e3cff */
[----:B------:R-:W-:Y:S02]  /*4c820*/  LOP3.LUT R4, R201, R27, RZ, 0x3c, !PT ;  /* 0x0000001bc9047212 */ /* 0x000fe400078e3cff */
[----:B------:R-:W-:Y:S01]  /*4c830*/  LOP3.LUT R12, R25, R196, RZ, 0x3c, !PT ;  /* 0x000000c4190c7212 */ /* 0x000fe200078e3cff */
[----:B------:R-:W-:Y:S01]  /*4c840*/  STL.64 [R1+0xa8], R20 ;  /* 0x0000a81401007387 */ /* 0x000fe20000100a00 */
[-C--:B------:R-:W-:Y:S02]  /*4c850*/  LOP3.LUT R14, R197, R25.reuse, RZ, 0x3c, !PT ;  /* 0x00000019c50e7212 */ /* 0x080fe400078e3cff */
[-C--:B------:R-:W-:Y:S01]  /*4c860*/  LOP3.LUT R16, R16, R25.reuse, RZ, 0x3c, !PT ;  /* 0x0000001910107212 */ /* 0x080fe200078e3cff */
[----:B------:R3:W-:Y:S01]  /*4c870*/  STL.64 [R1+0x28], R4 ;  /* 0x0000280401007387 */ /* 0x0007e20000100a00 */
[----:B------:R-:W-:Y:S02]  /*4c880*/  LOP3.LUT R18, R18, R25, RZ, 0x3c, !PT ;  /* 0x0000001912127212 */ /* 0x000fe400078e3cff */
[----:B------:R-:W-:Y:S01]  /*4c890*/  LOP3.LUT R22, R31, R194, RZ, 0x3c, !PT ;  /* 0x000000c21f167212 */ /* 0x000fe200078e3cff */
[----:B------:R-:W-:Y:S01]  /*4c8a0*/  STL.64 [R1+0x30], R14 ;  /* 0x0000300e01007387 */ /* 0x000fe20000100a00 */
[----:B------:R-:W-:-:S02]  /*4c8b0*/  LOP3.LUT R24, R119, R31, RZ, 0x3c, !PT ;  /* 0x0000001f77187212 */ /* 0x000fc400078e3cff */
[-C--:B------:R-:W-:Y:S01]  /*4c8c0*/  LOP3.LUT R26, R204, R31.reuse, RZ, 0x3c, !PT ;  /* 0x0000001fcc1a7212 */ /* 0x080fe200078e3cff */
[----:B------:R-:W-:Y:S01]  /*4c8d0*/  STL.64 [R1+0x58], R16 ;  /* 0x0000581001007387 */ /* 0x000fe20000100a00 */
[-C--:B------:R-:W-:Y:S02]  /*4c8e0*/  LOP3.LUT R28, R23, R31.reuse, RZ, 0x3c, !PT ;  /* 0x0000001f171c7212 */ /* 0x080fe400078e3cff */
[----:B------:R-:W-:Y:S01]  /*4c8f0*/  LOP3.LUT R30, R42, R31, RZ, 0x3c, !PT ;  /* 0x0000001f2a1e7212 */ /* 0x000fe200078e3cff */
[----:B------:R-:W-:Y:S01]  /*4c900*/  STL.64 [R1+0x80], R18 ;  /* 0x0000801201007387 */ /* 0x000fe20000100a00 */
[----:B------:R-:W-:Y:S02]  /*4c910*/  LOP3.LUT R23, R34, R191, RZ, 0x3c, !PT ;  /* 0x000000bf22177212 */ /* 0x000fe400078e3cff */
[-C--:B------:R-:W-:Y:S01]  /*4c920*/  LOP3.LUT R25, R48, R34.reuse, RZ, 0x3c, !PT ;  /* 0x0000002230197212 */ /* 0x080fe200078e3cff */
[----:B------:R-:W-:Y:S01]  /*4c930*/  STL.64 [R1+0x8], R12 ;  /* 0x0000080c01007387 */ /* 0x000fe20000100a00 */
[----:B------:R-:W-:-:S02]  /*4c940*/  LOP3.LUT R27, R203, R34, RZ, 0x3c, !PT ;  /* 0x00000022cb1b7212 */ /* 0x000fc400078e3cff */
[-C--:B------:R-:W-:Y:S01]  /*4c950*/  LOP3.LUT R29, R32, R34.reuse, RZ, 0x3c, !PT ;  /* 0x00000022201d7212 */ /* 0x080fe200078e3cff */
[----:B------:R-:W-:Y:S01]  /*4c960*/  STL.64 [R1+0x10], R22 ;  /* 0x0000101601007387 */ /* 0x000fe20000100a00 */
[----:B------:R-:W-:Y:S02]  /*4c970*/  LOP3.LUT R31, R43, R34, RZ, 0x3c, !PT ;  /* 0x000000222b1f7212 */ /* 0x000fe400078e3cff */
[----:B------:R-:W-:Y:S01]  /*4c980*/  LOP3.LUT R32, R41, R193, RZ, 0x3c, !PT ;  /* 0x000000c129207212 */ /* 0x000fe200078e3cff */
[----:B------:R-:W-:Y:S01]  /*4c990*/  STL.64 [R1+0x38], R24 ;  /* 0x0000381801007387 */ /* 0x000fe20000100a00 */
[-C--:B------:R-:W-:Y:S02]  /*4c9a0*/  LOP3.LUT R34, R50, R41.reuse, RZ, 0x3c, !PT ;  /* 0x0000002932227212 */ /* 0x080fe400078e3cff */
[-C--:B------:R-:W-:Y:S01]  /*4c9b0*/  LOP3.LUT R36, R202, R41.reuse, RZ, 0x3c, !PT ;  /* 0x00000029ca247212 */ /* 0x080fe200078e3cff */
[----:B------:R-:W-:Y:S01]  /*4c9c0*/  STL.64 [R1+0x60], R26 ;  /* 0x0000601a01007387 */ /* 0x000fe20000100a00 */
[----:B------:R-:W-:-:S02]  /*4c9d0*/  LOP3.LUT R38, R208, R41, RZ, 0x3c, !PT ;  /* 0x00000029d0267212 */ /* 0x000fc400078e3cff */
[----:B------:R-:W-:Y:S01]  /*4c9e0*/  LOP3.LUT R40, R33, R41, RZ, 0x3c, !PT ;  /* 0x0000002921287212 */ /* 0x000fe200078e3cff */
        /* <DEDUP_REMOVED lines=11> */
[-C--:B------:R-:W-:Y:S01]  /*4caa0*/  LOP3.LUT R46, R195, R212.reuse, RZ, 0x3c, !PT ;  /* 0x000000d4c32e7212 */ /* 0x080fe200078e3cff */
[----:B------:R-:W-:Y:S01]  /*4cab0*/  STL.64 [R1+0x68], R36 ;  /* 0x0000682401007387 */ /* 0x000fe20000100a00 */
[-C--:B------:R-:W-:Y:S02]  /*4cac0*/  LOP3.LUT R48, R205, R212.reuse, RZ, 0x3c, !PT ;  /* 0x000000d4cd307212 */ /* 0x080fe400078e3cff */
[----:B------:R-:W-:Y:S01]  /*4cad0*/  LOP3.LUT R50, R210, R212, RZ, 0x3c, !PT ;  /* 0x000000d4d2327212 */ /* 0x000fe200078e3cff */
[----:B------:R-:W-:Y:S01]  /*4cae0*/  STL.64 [R1+0x90], R38 ;  /* 0x0000902601007387 */ /* 0x000fe20000100a00 */
[----:B------:R-:W-:-:S02]  /*4caf0*/  LOP3.LUT R43, R209, R189, RZ, 0x3c, !PT ;  /* 0x000000bdd12b7212 */ /* 0x000fc400078e3cff */
[-C--:B------:R-:W-:Y:S01]  /*4cb00*/  LOP3.LUT R45, R52, R209.reuse, RZ, 0x3c, !PT ;  /* 0x000000d1342d7212 */ /* 0x080fe200078e3cff */
[----:B------:R-:W-:Y:S01]  /*4cb10*/  STL.64 [R1+0xb8], R40 ;  /* 0x0000b82801007387 */ /* 0x000fe20000100a00 */
[-C--:B------:R-:W-:Y:S02]  /*4cb20*/  LOP3.LUT R47, R198, R209.reuse, RZ, 0x3c, !PT ;  /* 0x000000d1c62f7212 */ /* 0x080fe400078e3cff */
[-C--:B------:R-:W-:Y:S01]  /*4cb30*/  LOP3.LUT R49, R206, R209.reuse, RZ, 0x3c, !PT ;  /* 0x000000d1ce317212 */ /* 0x080fe200078e3cff */
[----:B------:R-:W-:Y:S01]  /*4cb40*/  STL.64 [R1+0x20], R42 ;  /* 0x0000202a01007387 */ /* 0x000fe20000100a00 */
[----:B------:R-:W-:-:S03]  /*4cb50*/  LOP3.LUT R51, R211, R209, RZ, 0x3c, !PT ;  /* 0x000000d1d3337212 */ /* 0x000fc600078e3cff */
[----:B------:R-:W-:Y:S04]  /*4cb60*/  STL.64 [R1+0x48], R44 ;  /* 0x0000482c01007387 */ /* 0x000fe80000100a00 */
[----:B------:R-:W-:Y:S04]  /*4cb70*/  STL.64 [R1+0x70], R46 ;  /* 0x0000702e01007387 */ /* 0x000fe80000100a00 */
[----:B------:R-:W-:Y:S04]  /*4cb80*/  STL.64 [R1+0x98], R48 ;  /* 0x0000983001007387 */ /* 0x000fe80000100a00 */
[----:B------:R-:W-:Y:S04]  /*4cb90*/  STL.64 [R1+0xc0], R50 ;  /* 0x0000c03201007387 */ /* 0x000fe80000100a00 */
[----:B--2---:R-:W2:Y:S01]  /*4cba0*/  LDL.64 R2, [UR6] ;  /* 0x00000006ff027983 */ /* 0x004ea20008100a00 */
[----:B0-----:R-:W-:-:S02]  /*4cbb0*/  UIADD3 UR7, UPT, UPT, -UR24, URZ, URZ ;  /* 0x000000ff18077290 */ /* 0x001fc4000fffe1ff */
[----:B------:R-:W-:Y:S02]  /*4cbc0*/  ULOP3.LUT UR24, UR24, 0x3f, URZ, 0xc0, !UPT ;  /* 0x0000003f18187892 */ /* 0x000fe4000f8ec0ff */
[----:B------:R-:W-:-:S04]  /*4cbd0*/  ULOP3.LUT UR7, UR7, 0x3f, URZ, 0xc0, !UPT ;  /* 0x0000003f07077892 */ /* 0x000fc8000f8ec0ff */
[C---:B---3--:R-:W-:Y:S02]  /*4cbe0*/  SHF.L.U32 R4, R12.reuse, UR24, RZ ;  /* 0x000000180c047c19 */ /* 0x048fe400080006ff */
[C-C-:B------:R-:W-:Y:S02]  /*4cbf0*/  SHF.R.U64 R7, R12.reuse, UR7, R13.reuse ;  /* 0x000000070c077c19 */ /* 0x140fe4000800120d */
[--C-:B------:R-:W-:Y:S02]  /*4cc00*/  SHF.L.U64.HI R5, R12, UR24, R13.reuse ;  /* 0x000000180c057c19 */ /* 0x100fe4000801020d */
[----:B------:R-:W-:Y:S01]  /*4cc10*/  SHF.R.U32.HI R6, RZ, UR7, R13 ;  /* 0x00000007ff067c19 */ /* 0x000fe2000801160d */
[----:B------:R-:W-:Y:S01]  /*4cc20*/  ULEA UR7, UR25, UR4, 0x3 ;  /* 0x0000000419077291 */ /* 0x000fe2000f8e18ff */
[----:B------:R-:W-:Y:S01]  /*4cc30*/  LOP3.LUT R8, R4, R7, RZ, 0xfc, !PT ;  /* 0x0000000704087212 */ /* 0x000fe200078efcff */
[----:B-1----:R-:W-:Y:S01]  /*4cc40*/  ULEA UR20, UR20, UR4, 0x3 ;  /* 0x0000000414147291 */ /* 0x002fe2000f8e18ff */
[----:B------:R-:W-:Y:S01]  /*4cc50*/  LOP3.LUT R9, R5, R6, RZ, 0xfc, !PT ;  /* 0x0000000605097212 */ /* 0x000fe200078efcff */
[----:B------:R-:W-:-:S02]  /*4cc60*/  ULEA UR21, UR21, UR4, 0x3 ;  /* 0x0000000415157291 */ /* 0x000fc4000f8e18ff */
[----:B------:R-:W-:Y:S02]  /*4cc70*/  ULEA UR22, UR22, UR4, 0x3 ;  /* 0x0000000416167291 */ /* 0x000fe4000f8e18ff */
[----:B------:R0:W-:Y:S01]  /*4cc80*/  STL.64 [UR6], R8 ;  /* 0x00000008ff007987 */ /* 0x0001e20008100a06 */
[----:B------:R-:W1:Y:S03]  /*4cc90*/  LDCU.128 UR24, c[0x3][0x2a0] ;  /* 0x00c05400ff1877ac */ /* 0x000e660008000c00 */
[----:B------:R-:W0:Y:S01]  /*4cca0*/  LDL.64 R4, [UR7] ;  /* 0x00000007ff047983 */ /* 0x000e220008100a00 */
[CC--:B--2---:R-:W-:Y:S02]  /*4ccb0*/  SHF.L.U32 R7, R2.reuse, R150.reuse, RZ ;  /* 0x0000009602077219 */ /* 0x0c4fe400000006ff */
[C-C-:B------:R-:W-:Y:S02]  /*4ccc0*/  SHF.R.U64 R6, R2.reuse, R173, R3.reuse ;  /* 0x000000ad02067219 */ /* 0x140fe40000001203 */
[----:B------:R-:W-:-:S02]  /*4ccd0*/  SHF.L.U64.HI R11, R2, R150, R3 ;  /* 0x00000096020b7219 */ /* 0x000fc40000010203 */
[----:B------:R-:W-:Y:S02]  /*4cce0*/  SHF.R.U32.HI R2, RZ, R173, R3 ;  /* 0x000000adff027219 */ /* 0x000fe40000011603 */
[----:B------:R-:W-:Y:S02]  /*4ccf0*/  LOP3.LUT R6, R6, R7, RZ, 0xfc, !PT ;  /* 0x0000000706067212 */ /* 0x000fe400078efcff */
[----:B------:R-:W-:-:S05]  /*4cd00*/  LOP3.LUT R7, R2, R11, RZ, 0xfc, !PT ;  /* 0x0000000b02077212 */ /* 0x000fca00078efcff */
[----:B------:R2:W-:Y:S01]  /*4cd10*/  STL.64 [UR7], R6 ;  /* 0x00000006ff007987 */ /* 0x0005e20008100a07 */
[----:B------:R-:W-:Y:S02]  /*4cd20*/  ULEA UR23, UR23, UR4, 0x3 ;  /* 0x0000000417177291 */ /* 0x000fe4000f8e18ff */
[----:B-1----:R-:W-:Y:S01]  /*4cd30*/  ULEA UR24, UR24, UR4, 0x3 ;  /* 0x0000000418187291 */ /* 0x002fe2000f8e18ff */
[----:B------:R-:W3:Y:S01]  /*4cd40*/  LDL.64 R2, [UR20] ;  /* 0x00000014ff027983 */ /* 0x000ee20008100a00 */
[----:B------:R-:W-:Y:S02]  /*4cd50*/  ULEA UR25, UR25, UR4, 0x3 ;  /* 0x0000000419197291 */ /* 0x000fe4000f8e18ff */
[----:B------:R-:W-:Y:S02]  /*4cd60*/  ULEA UR26, UR26, UR4, 0x3 ;  /* 0x000000041a1a7291 */ /* 0x000fe4000f8e18ff */
[----:B------:R-:W-:Y:S01]  /*4cd70*/  ULEA UR27, UR27, UR4, 0x3 ;  /* 0x000000041b1b7291 */ /* 0x000fe2000f8e18ff */
[----:B------:R-:W1:Y:S01]  /*4cd80*/  LDCU.64 UR6, c[0x3][0x2e0] ;  /* 0x00c05c00ff0677ac */ /* 0x000e620008000a00 */
[----:B0-----:R-:W-:-:S02]  /*4cd90*/  SHF.L.U32 R9, R4, R112, RZ ;  /* 0x0000007004097219 */ /* 0x001fc400000006ff */
[CCC-:B------:R-:W-:Y:S02]  /*4cda0*/  SHF.R.U64 R8, R4.reuse, R153.reuse, R5.reuse ;  /* 0x0000009904087219 */ /* 0x1c0fe40000001205 */
[--C-:B------:R-:W-:Y:S02]  /*4cdb0*/  SHF.L.U64.HI R11, R4, R112, R5.reuse ;  /* 0x00000070040b7219 */ /* 0x100fe40000010205 */
[----:B------:R-:W-:Y:S02]  /*4cdc0*/  SHF.R.U32.HI R4, RZ, R153, R5 ;  /* 0x00000099ff047219 */ /* 0x000fe40000011605 */
[----:B------:R-:W-:Y:S02]  /*4cdd0*/  LOP3.LUT R8, R8, R9, RZ, 0xfc, !PT ;  /* 0x0000000908087212 */ /* 0x000fe400078efcff */
[----:B------:R-:W-:-:S05]  /*4cde0*/  LOP3.LUT R9, R4, R11, RZ, 0xfc, !PT ;  /* 0x0000000b04097212 */ /* 0x000fca00078efcff */
[----:B------:R0:W-:Y:S04]  /*4cdf0*/  STL.64 [UR20], R8 ;  /* 0x00000008ff007987 */ /* 0x0001e80008100a14 */
[----:B------:R-:W0:Y:S01]  /*4ce00*/  LDL.64 R4, [UR21] ;  /* 0x00000015ff047983 */ /* 0x000e220008100a00 */
[CC--:B---3--:R-:W-:Y:S02]  /*4ce10*/  SHF.L.U32 R11, R2.reuse, R113.reuse, RZ ;  /* 0x00000071020b7219 */ /* 0x0c8fe400000006ff */
[CCC-:B--2---:R-:W-:Y:S02]  /*4ce20*/  SHF.R.U64 R6, R2.reuse, R154.reuse, R3.reuse ;  /* 0x0000009a02067219 */ /* 0x1c4fe40000001203 */
[--C-:B------:R-:W-:Y:S02]  /*4ce30*/  SHF.L.U64.HI R7, R2, R113, R3.reuse ;  /* 0x0000007102077219 */ /* 0x100fe40000010203 */
[----:B------:R-:W-:-:S02]  /*4ce40*/  SHF.R.U32.HI R2, RZ, R154, R3 ;  /* 0x0000009aff027219 */ /* 0x000fc40000011603 */
[----:B------:R-:W-:Y:S02]  /*4ce50*/  LOP3.LUT R6, R6, R11, RZ, 0xfc, !PT ;  /* 0x0000000b06067212 */ /* 0x000fe400078efcff */
[----:B------:R-:W-:-:S05]  /*4ce60*/  LOP3.LUT R7, R2, R7, RZ, 0xfc, !PT ;  /* 0x0000000702077212 */ /* 0x000fca00078efcff */
[----:B------:R2:W-:Y:S04]  /*4ce70*/  STL.64 [UR21], R6 ;  /* 0x00000006ff007987 */ /* 0x0005e80008100a15 */
[----:B------:R-:W2:Y:S01]  /*4ce80*/  LDL.64 R2, [UR22] ;  /* 0x00000016ff027983 */ /* 0x000ea20008100a00 */
[CC--:B0-----:R-:W-:Y:S02]  /*4ce90*/  SHF.L.U32 R9, R4.reuse, R110.reuse, RZ ;  /* 0x0000006e04097219 */ /* 0x0c1fe400000006ff */
[CCC-:B------:R-:W-:Y:S02]  /*4cea0*/  SHF.R.U64 R8, R4.reuse, R155.reuse, R5.reuse ;  /* 0x0000009b04087219 */ /* 0x1c0fe40000001205 */
[--C-:B------:R-:W-:Y:S02]  /*4ceb0*/  SHF.L.U64.HI R11, R4, R110, R5.reuse ;  /* 0x0000006e040b7219 */ /* 0x100fe40000010205 */
[----:B------:R-:W-:-:S02]  /*4cec0*/  SHF.R.U32.HI R4, RZ, R155, R5 ;  /* 0x0000009bff047219 */ /* 0x000fc40000011605 */
[----:B------:R-:W-:Y:S02]  /*4ced0*/  LOP3.LUT R8, R8, R9, RZ, 0xfc, !PT ;  /* 0x0000000908087212 */ /* 0x000fe400078efcff */
[----:B------:R-:W-:-:S05]  /*4cee0*/  LOP3.LUT R9, R4, R11, RZ, 0xfc, !PT ;  /* 0x0000000b04097212 */ /* 0x000fca00078efcff */
[----:B------:R0:W-:Y:S04]  /*4cef0*/  STL.64 [UR22], R8 ;  /* 0x00000008ff007987 */ /* 0x0001e80008100a16 */
[----:B------:R-:W0:Y:S01]  /*4cf00*/  LDL.64 R4, [UR23] ;  /* 0x00000017ff047983 */ /* 0x000e220008100a00 */
[CC--:B--2---:R-:W-:Y:S02]  /*4cf10*/  SHF.L.U32 R7, R2.reuse, R111.reuse, RZ ;  /* 0x0000006f02077219 */ /* 0x0c4fe400000006ff */
[CCC-:B------:R-:W-:Y:S02]  /*4cf20*/  SHF.R.U64 R6, R2.reuse, R156.reuse, R3.reuse ;  /* 0x0000009c02067219 */ /* 0x1c0fe40000001203 */
[--C-:B------:R-:W-:Y:S02]  /*4cf30*/  SHF.L.U64.HI R11, R2, R111, R3.reuse ;  /* 0x0000006f020b7219 */ /* 0x100fe40000010203 */
[----:B------:R-:W-:-:S02]  /*4cf40*/  SHF.R.U32.HI R2, RZ, R156, R3 ;  /* 0x0000009cff027219 */ /* 0x000fc40000011603 */
[----:B------:R-:W-:Y:S02]  /*4cf50*/  LOP3.LUT R6, R6, R7, RZ, 0xfc, !PT ;  /* 0x0000000706067212 */ /* 0x000fe400078efcff */
[----:B------:R-:W-:-:S05]  /*4cf60*/  LOP3.LUT R7, R2, R11, RZ, 0xfc, !PT ;  /* 0x0000000b02077212 */ /* 0x000fca00078efcff */
[----:B------:R2:W-:Y:S01]  /*4cf70*/  STL.64 [UR23], R6 ;  /* 0x00000006ff007987 */ /* 0x0005e20008100a17 */
[----:B------:R-:W3:Y:S03]  /*4cf80*/  LDCU.128 UR20, c[0x3][0x2b0] ;  /* 0x00c05600ff1477ac */ /* 0x000ee60008000c00 */
[----:B------:R-:W4:Y:S01]  /*4cf90*/  LDL.64 R2, [UR24] ;  /* 0x00000018ff027983 */ /* 0x000f220008100a00 */
        /* <DEDUP_REMOVED lines=8> */
[CC--:B----4-:R-:W-:Y:S02]  /*4d020*/  SHF.L.U32 R11, R2.reuse, R109.reuse, RZ ;  /* 0x0000006d020b7219 */ /* 0x0d0fe400000006ff */
[CCC-:B--2---:R-:W-:Y:S02]  /*4d030*/  SHF.R.U64 R6, R2.reuse, R158.reuse, R3.reuse ;  /* 0x0000009e02067219 */ /* 0x1c4fe40000001203 */
[--C-:B------:R-:W-:Y:S02]  /*4d040*/  SHF.L.U64.HI R7, R2, R109, R3.reuse ;  /* 0x0000006d02077219 */ /* 0x100fe40000010203 */
[----:B------:R-:W-:-:S02]  /*4d050*/  SHF.R.U32.HI R2, RZ, R158, R3 ;  /* 0x0000009eff027219 */ /* 0x000fc40000011603 */
[----:B------:R-:W-:Y:S02]  /*4d060*/  LOP3.LUT R6, R6, R11, RZ, 0xfc, !PT ;  /* 0x0000000b06067212 */ /* 0x000fe400078efcff */
[----:B------:R-:W-:-:S05]  /*4d070*/  LOP3.LUT R7, R2, R7, RZ, 0xfc, !PT ;  /* 0x0000000702077212 */ /* 0x000fca00078efcff */
[----:B------:R2:W-:Y:S04]  /*4d080*/  STL.64 [UR25], R6 ;  /* 0x00000006ff007987 */ /* 0x0005e80008100a19 */
[----:B------:R-:W2:Y:S01]  /*4d090*/  LDL.64 R2, [UR26] ;  /* 0x0000001aff027983 */ /* 0x000ea20008100a00 */
[----:B---3--:R-:W-:Y:S01]  /*4d0a0*/  ULEA UR20, UR20, UR4, 0x3 ;  /* 0x0000000414147291 */ /* 0x008fe2000f8e18ff */
[CC--:B0-----:R-:W-:Y:S02]  /*4d0b0*/  SHF.L.U32 R9, R4.reuse, R106.reuse, RZ ;  /* 0x0000006a04097219 */ /* 0x0c1fe400000006ff */
[C-C-:B------:R-:W-:Y:S02]  /*4d0c0*/  SHF.R.U64 R8, R4.reuse, R159, R5.reuse ;  /* 0x0000009f04087219 */ /* 0x140fe40000001205 */
[----:B------:R-:W-:-:S02]  /*4d0d0*/  SHF.L.U64.HI R11, R4, R106, R5 ;  /* 0x0000006a040b7219 */ /* 0x000fc40000010205 */
[----:B------:R-:W-:Y:S02]  /*4d0e0*/  SHF.R.U32.HI R4, RZ, R159, R5 ;  /* 0x0000009fff047219 */ /* 0x000fe40000011605 */
        /* <DEDUP_REMOVED lines=11> */
[----:B------:R-:W-:Y:S02]  /*4d1a0*/  ULEA UR21, UR21, UR4, 0x3 ;  /* 0x0000000415157291 */ /* 0x000fe4000f8e18ff */
[----:B------:R-:W-:Y:S01]  /*4d1b0*/  ULEA UR22, UR22, UR4, 0x3 ;  /* 0x0000000416167291 */ /* 0x000fe2000f8e18ff */
[----:B------:R-:W3:Y:S01]  /*4d1c0*/  LDL.64 R2, [UR20] ;  /* 0x00000014ff027983 */ /* 0x000ee20008100a00 */
[----:B------:R-:W4:Y:S01]  /*4d1d0*/  LDCU.128 UR24, c[0x3][0x2c0] ;  /* 0x00c05800ff1877ac */ /* 0x000f220008000c00 */
        /* <DEDUP_REMOVED lines=16> */
[----:B------:R-:W-:Y:S01]  /*4d2e0*/  ULEA UR23, UR23, UR4, 0x3 ;  /* 0x0000000417177291 */ /* 0x000fe2000f8e18ff */
[CC--:B0-----:R-:W-:Y:S02]  /*4d2f0*/  SHF.L.U32 R9, R4.reuse, R102.reuse, RZ ;  /* 0x0000006604097219 */ /* 0x0c1fe400000006ff */
[C-C-:B------:R-:W-:Y:S02]  /*4d300*/  SHF.R.U64 R8, R4.reuse, R163, R5.reuse ;  /* 0x000000a304087219 */ /* 0x140fe40000001205 */
[----:B------:R-:W-:-:S02]  /*4d310*/  SHF.L.U64.HI R11, R4, R102, R5 ;  /* 0x00000066040b7219 */ /* 0x000fc40000010205 */
[----:B------:R-:W-:Y:S02]  /*4d320*/  SHF.R.U32.HI R4, RZ, R163, R5 ;  /* 0x000000a3ff047219 */ /* 0x000fe40000011605 */
[----:B------:R-:W-:Y:S02]  /*4d330*/  LOP3.LUT R8, R8, R9, RZ, 0xfc, !PT ;  /* 0x0000000908087212 */ /* 0x000fe400078efcff */
[----:B------:R-:W-:Y:S01]  /*4d340*/  LOP3.LUT R9, R4, R11, RZ, 0xfc, !PT ;  /* 0x0000000b04097212 */ /* 0x000fe200078efcff */
[----:B----4-:R-:W-:-:S04]  /*4d350*/  ULEA UR24, UR24, UR4, 0x3 ;  /* 0x0000000418187291 */ /* 0x010fc8000f8e18ff */
        /* <DEDUP_REMOVED lines=45> */
[----:B------:R2:W-:Y:S04]  /*4d630*/  STL.64 [UR27], R6 ;  /* 0x00000006ff007987 */ /* 0x0005e80008100a1b */
[----:B------:R-:W3:Y:S01]  /*4d640*/  LDL.64 R2, [UR20] ;  /* 0x00000014ff027983 */ /* 0x000ee20008100a00 */
[----:B------:R-:W-:Y:S01]  /*4d650*/  ULEA UR21, UR21, UR4, 0x3 ;  /* 0x0000000415157291 */ /* 0x000fe2000f8e18ff */
[CC--:B0-----:R-:W-:Y:S02]  /*4d660*/  SHF.L.U32 R9, R4.reuse, R56.reuse, RZ ;  /* 0x0000003804097219 */ /* 0x0c1fe400000006ff */
[C-C-:B------:R-:W-:Y:S02]  /*4d670*/  SHF.R.U64 R8, R4.reuse, R169, R5.reuse ;  /* 0x000000a904087219 */ /* 0x140fe40000001205 */
[----:B------:R-:W-:-:S02]  /*4d680*/  SHF.L.U64.HI R11, R4, R56, R5 ;  /* 0x00000038040b7219 */ /* 0x000fc40000010205 */
[----:B------:R-:W-:Y:S02]  /*4d690*/  SHF.R.U32.HI R4, RZ, R169, R5 ;  /* 0x000000a9ff047219 */ /* 0x000fe40000011605 */
[----:B------:R-:W-:Y:S02]  /*4d6a0*/  LOP3.LUT R8, R8, R9, RZ, 0xfc, !PT ;  /* 0x0000000908087212 */ /* 0x000fe400078efcff */
[----:B------:R-:W-:Y:S01]  /*4d6b0*/  LOP3.LUT R9, R4, R11, RZ, 0xfc, !PT ;  /* 0x0000000b04097212 */ /* 0x000fe200078efcff */
[----:B------:R-:W-:-:S04]  /*4d6c0*/  ULEA UR22, UR22, UR4, 0x3 ;  /* 0x0000000416167291 */ /* 0x000fc8000f8e18ff */
[----:B------:R0:W-:Y:S01]  /*4d6d0*/  STL.64 [UR20], R8 ;  /* 0x00000008ff007987 */ /* 0x0001e20008100a14 */
[CC--:B---3--:R-:W-:Y:S02]  /*4d6e0*/  SHF.L.U32 R11, R2.reuse, R57.reuse, RZ ;  /* 0x00000039020b7219 */ /* 0x0c8fe400000006ff */
[CCC-:B------:R-:W-:Y:S02]  /*4d6f0*/  SHF.R.U64 R4, R2.reuse, R170.reuse, R3.reuse ;  /* 0x000000aa02047219 */ /* 0x1c0fe40000001203 */
[--C-:B------:R-:W-:Y:S02]  /*4d700*/  SHF.L.U64.HI R10, R2, R57, R3.reuse ;  /* 0x00000039020a7219 */ /* 0x100fe40000010203 */
[----:B------:R-:W-:Y:S02]  /*4d710*/  SHF.R.U32.HI R5, RZ, R170, R3 ;  /* 0x000000aaff057219 */ /* 0x000fe40000011603 */
[----:B--2---:R-:W-:Y:S01]  /*4d720*/  LOP3.LUT R6, R4, R11, RZ, 0xfc, !PT ;  /* 0x0000000b04067212 */ /* 0x004fe200078efcff */
[----:B------:R-:W2:Y:S01]  /*4d730*/  LDL.64 R2, [UR21] ;  /* 0x00000015ff027983 */ /* 0x000ea20008100a00 */
[----:B------:R-:W-:-:S05]  /*4d740*/  LOP3.LUT R7, R5, R10, RZ, 0xfc, !PT ;  /* 0x0000000a05077212 */ /* 0x000fca00078efcff */
[----:B------:R3:W-:Y:S04]  /*4d750*/  STL.64 [UR21], R6 ;  /* 0x00000006ff007987 */ /* 0x0007e80008100a15 */
[----:B------:R-:W4:Y:S01]  /*4d760*/  LDL.64 R4, [UR22] ;  /* 0x00000016ff047983 */ /* 0x000f220008100a00 */
[----:B------:R-:W-:Y:S02]  /*4d770*/  ULEA UR23, UR23, UR4, 0x3 ;  /* 0x0000000417177291 */ /* 0x000fe4000f8e18ff */
[----:B-1----:R-:W-:Y:S01]  /*4d780*/  ULEA UR6, UR6, UR4, 0x3 ;  /* 0x0000000406067291 */ /* 0x002fe2000f8e18ff */
[C---:B--2---:R-:W-:Y:S02]  /*4d790*/  SHF.L.U32 R11, R2.reuse, R54, RZ ;  /* 0x00000036020b7219 */ /* 0x044fe400000006ff */
[----:B0-----:R-:W-:-:S02]  /*4d7a0*/  SHF.R.U64 R8, R2, R171, R3 ;  /* 0x000000ab02087219 */ /* 0x001fc40000001203 */
[--C-:B------:R-:W-:Y:S02]  /*4d7b0*/  SHF.L.U64.HI R9, R2, R54, R3.reuse ;  /* 0x0000003602097219 */ /* 0x100fe40000010203 */
[----:B------:R-:W-:Y:S02]  /*4d7c0*/  SHF.R.U32.HI R2, RZ, R171, R3 ;  /* 0x000000abff027219 */ /* 0x000fe40000011603 */
[CC--:B----4-:R-:W-:Y:S02]  /*4d7d0*/  SHF.L.U32 R3, R4.reuse, R55.reuse, RZ ;  /* 0x0000003704037219 */ /* 0x0d0fe400000006ff */
[CCC-:B---3--:R-:W-:Y:S02]  /*4d7e0*/  SHF.R.U64 R6, R4.reuse, R172.reuse, R5.reuse ;  /* 0x000000ac04067219 */ /* 0x1c8fe40000001205 */
[--C-:B------:R-:W-:Y:S02]  /*4d7f0*/  SHF.L.U64.HI R7, R4, R55, R5.reuse ;  /* 0x0000003704077219 */ /* 0x100fe40000010205 */
[----:B------:R-:W-:-:S02]  /*4d800*/  SHF.R.U32.HI R4, RZ, R172, R5 ;  /* 0x000000acff047219 */ /* 0x000fc40000011605 */
[----:B------:R-:W-:Y:S02]  /*4d810*/  LOP3.LUT R8, R8, R11, RZ, 0xfc, !PT ;  /* 0x0000000b08087212 */ /* 0x000fe400078efcff */
[----:B------:R-:W-:Y:S02]  /*4d820*/  LOP3.LUT R9, R2, R9, RZ, 0xfc, !PT ;  /* 0x0000000902097212 */ /* 0x000fe400078efcff */
[----:B------:R-:W-:Y:S02]  /*4d830*/  LOP3.LUT R6, R6, R3, RZ, 0xfc, !PT ;  /* 0x0000000306067212 */ /* 0x000fe400078efcff */
[----:B------:R-:W-:Y:S01]  /*4d840*/  LOP3.LUT R7, R4, R7, RZ, 0xfc, !PT ;  /* 0x0000000704077212 */ /* 0x000fe200078efcff */
[----:B------:R-:W-:Y:S04]  /*4d850*/  STL.64 [UR22], R8 ;  /* 0x00000008ff007987 */ /* 0x000fe80008100a16 */
[----:B------:R-:W2:Y:S04]  /*4d860*/  LDL.64 R2, [UR23] ;  /* 0x00000017ff027983 */ /* 0x000ea80008100a00 */
[----:B------:R0:W-:Y:S04]  /*4d870*/  STL.64 [UR23], R6 ;  /* 0x00000006ff007987 */ /* 0x0001e80008100a17 */
[----:B------:R-:W3:Y:S01]  /*4d880*/  LDL.64 R4, [UR6] ;  /* 0x00000006ff047983 */ /* 0x000ee20008100a00 */
[----:B------:R-:W-:Y:S01]  /*4d890*/  ULEA UR7, UR7, UR4, 0x3 ;  /* 0x0000000407077291 */ /* 0x000fe2000f8e18ff */
[----:B--2---:R-:W-:-:S02]  /*4d8a0*/  SHF.L.U32 R17, R2, R114, RZ ;  /* 0x0000007202117219 */ /* 0x004fc400000006ff */
[C-C-:B------:R-:W-:Y:S02]  /*4d8b0*/  SHF.R.U64 R16, R2.reuse, R152, R3.reuse ;  /* 0x0000009802107219 */ /* 0x140fe40000001203 */
[--C-:B------:R-:W-:Y:S02]  /*4d8c0*/  SHF.L.U64.HI R11, R2, R114, R3.reuse ;  /* 0x00000072020b7219 */ /* 0x100fe40000010203 */
[----:B------:R-:W-:Y:S02]  /*4d8d0*/  SHF.R.U32.HI R2, RZ, R152, R3 ;  /* 0x00000098ff027219 */ /* 0x000fe40000011603 */
[C---:B---3--:R-:W-:Y:S02]  /*4d8e0*/  SHF.L.U32 R19, R4.reuse, R115, RZ ;  /* 0x0000007304137219 */ /* 0x048fe400000006ff */
[C-C-:B------:R-:W-:Y:S02]  /*4d8f0*/  SHF.R.U64 R18, R4.reuse, R151, R5.reuse ;  /* 0x0000009704127219 */ /* 0x140fe40000001205 */
[----:B------:R-:W-:-:S02]  /*4d900*/  SHF.L.U64.HI R3, R4, R115, R5 ;  /* 0x0000007304037219 */ /* 0x000fc40000010205 */
[----:B------:R-:W-:Y:S02]  /*4d910*/  SHF.R.U32.HI R4, RZ, R151, R5 ;  /* 0x00000097ff047219 */ /* 0x000fe40000011605 */
[----:B------:R-:W-:Y:S02]  /*4d920*/  LOP3.LUT R16, R16, R17, RZ, 0xfc, !PT ;  /* 0x0000001110107212 */ /* 0x000fe400078efcff */
[----:B------:R-:W-:Y:S02]  /*4d930*/  LOP3.LUT R17, R2, R11, RZ, 0xfc, !PT ;  /* 0x0000000b02117212 */ /* 0x000fe400078efcff */
[----:B------:R-:W-:Y:S02]  /*4d940*/  LOP3.LUT R18, R18, R19, RZ, 0xfc, !PT ;  /* 0x0000001312127212 */ /* 0x000fe400078efcff */
[----:B------:R-:W-:Y:S01]  /*4d950*/  LOP3.LUT R19, R4, R3, RZ, 0xfc, !PT ;  /* 0x0000000304137212 */ /* 0x000fe200078efcff */
[----:B------:R1:W-:Y:S04]  /*4d960*/  STL.64 [UR6], R16 ;  /* 0x00000010ff007987 */ /* 0x0003e80008100a06 */
[----:B------:R2:W-:Y:S04]  /*4d970*/  STL.64 [UR7], R18 ;  /* 0x00000012ff007987 */ /* 0x0005e80008100a07 */
[----:B------:R-:W3:Y:S04]  /*4d980*/  LDL.64 R118, [R1+0x8] ;  /* 0x0000080001767983 */ /* 0x000ee80000100a00 */
[----:B------:R-:W3:Y:S04]  /*4d990*/  LDL.64 R4, [R1+0x20] ;  /* 0x0000200001047983 */ /* 0x000ee80000100a00 */
[----:B0-----:R-:W3:Y:S04]  /*4d9a0*/  LDL.64 R6, [R1] ;  /* 0x0000000001067983 */ /* 0x001ee80000100a00 */
[----:B------:R-:W4:Y:S04]  /*4d9b0*/  LDL.64 R2, [R1+0x10] ;  /* 0x0000100001027983 */ /* 0x000f280000100a00 */
[----:B------:R-:W5:Y:S04]  /*4d9c0*/  LDL.64 R50, [R1+0x18] ;  /* 0x0000180001327983 */ /* 0x000f680000100a00 */
[----:B------:R-:W5:Y:S04]  /*4d9d0*/  LDL.64 R8, [R1+0x28] ;  /* 0x0000280001087983 */ /* 0x000f680000100a00 */
[----:B------:R-:W5:Y:S04]  /*4d9e0*/  LDL.64 R10, [R1+0x30] ;  /* 0x00003000010a7983 */ /* 0x000f680000100a00 */
[----:B------:R-:W5:Y:S04]  /*4d9f0*/  LDL.64 R12, [R1+0x38] ;  /* 0x00003800010c7983 */ /* 0x000f680000100a00 */
[----:B------:R-:W5:Y:S04]  /*4da00*/  LDL.64 R14, [R1+0x40] ;  /* 0x00004000010e7983 */ /* 0x000f680000100a00 */
[----:B-1----:R-:W5:Y:S04]  /*4da10*/  LDL.64 R16, [R1+0x48] ;  /* 0x0000480001107983 */ /* 0x002f680000100a00 */
[----:B--2---:R-:W2:Y:S04]  /*4da20*/  LDL.64 R18, [R1+0x50] ;  /* 0x0000500001127983 */ /* 0x004ea80000100a00 */
[----:B------:R-:W2:Y:S04]  /*4da30*/  LDL.64 R20, [R1+0x58] ;  /* 0x0000580001147983 */ /* 0x000ea80000100a00 */
        /* <DEDUP_REMOVED lines=12> */
[----:B------:R-:W2:Y:S01]  /*4db00*/  LDL.64 R46, [R1+0xc0] ;  /* 0x0000c000012e7983 */ /* 0x000ea20000100a00 */
[----:B------:R-:W-:-:S02]  /*4db10*/  UMOV UR6, 0x168 ;  /* 0x0000016800067882 */ /* 0x000fc40000000000 */
[----:B------:R-:W-:-:S06]  /*4db20*/  LEA R48, R186, UR6, 0x3 ;  /* 0x00000006ba307c11 */ /* 0x000fcc000f8e18ff */
[----:B------:R-:W4:Y:S01]  /*4db30*/  LDC.64 R48, c[0x3][R48] ;  /* 0x00c0000030307b82 */ /* 0x000f220000000a00 */
[----:B------:R-:W-:-:S05]  /*4db40*/  VIADD R186, R186, 0x1 ;  /* 0x00000001baba7836 */ /* 0x000fca0000000000 */
[----:B------:R-:W-:Y:S02]  /*4db50*/  ISETP.GE.U32.AND P0, PT, R186, 0x18, PT ;  /* 0x00000018ba00780c */ /* 0x000fe40003f06070 */
[----:B---3--:R-:W-:Y:S02]  /*4db60*/  LOP3.LUT R192, R4, R118, R6, 0xb4, !PT ;  /* 0x0000007604c07212 */ /* 0x008fe400078eb406 */
[----:B------:R-:W-:Y:S02]  /*4db70*/  LOP3.LUT R189, R5, R119, R7, 0xb4, !PT ;  /* 0x0000007705bd7212 */ /* 0x000fe400078eb407 */
[----:B----4-:R-:W-:Y:S02]  /*4db80*/  LOP3.LUT R195, R48, R2, R118, 0xb4, !PT ;  /* 0x0000000230c37212 */ /* 0x010fe400078eb476 */
[----:B------:R-:W-:Y:S02]  /*4db90*/  LOP3.LUT R49, R49, R3, R119, 0xb4, !PT ;  /* 0x0000000331317212 */ /* 0x000fe400078eb477 */
[----:B-----5:R-:W-:-:S02]  /*4dba0*/  LOP3.LUT R196, R118, R50, R2, 0xb4, !PT ;  /* 0x0000003276c47212 */ /* 0x020fc400078eb402 */
[----:B------:R-:W-:Y:S02]  /*4dbb0*/  LOP3.LUT R53, R119, R51, R3, 0xb4, !PT ;  /* 0x0000003377357212 */ /* 0x000fe400078eb403 */
[----:B------:R-:W-:Y:S01]  /*4dbc0*/  LOP3.LUT R194, R2, R4, R50, 0xb4, !PT ;  /* 0x0000000402c27212 */ /* 0x000fe200078eb432 */
[----:B------:R-:W-:Y:S01]  /*4dbd0*/  IMAD.MOV.U32 R2, RZ, RZ, R192 ;  /* 0x000000ffff027224 */ /* 0x000fe200078e00c0 */
[----:B------:R-:W-:Y:S02]  /*4dbe0*/  LOP3.LUT R191, R3, R5, R51, 0xb4, !PT ;  /* 0x0000000503bf7212 */ /* 0x000fe400078eb433 */
[----:B------:R-:W-:Y:S02]  /*4dbf0*/  LOP3.LUT R193, R50, R6, R4, 0xb4, !PT ;  /* 0x0000000632c17212 */ /* 0x000fe400078eb404 */
[----:B------:R-:W-:Y:S02]  /*4dc00*/  LOP3.LUT R190, R51, R7, R5, 0xb4, !PT ;  /* 0x0000000733be7212 */ /* 0x000fe400078eb405 */
[----:B------:R-:W-:-:S02]  /*4dc10*/  MOV R3, R189 ;  /* 0x000000bd00037202 */ /* 0x000fc40000000f00 */
[----:B------:R-:W-:Y:S02]  /*4dc20*/  LOP3.LUT R6, R195, R6, RZ, 0x3c, !PT ;  /* 0x00000006c3067212 */ /* 0x000fe400078e3cff */
[----:B------:R-:W-:Y:S01]  /*4dc30*/  LOP3.LUT R7, R49, R7, RZ, 0x3c, !PT ;  /* 0x0000000731077212 */ /* 0x000fe200078e3cff */
[----:B------:R0:W-:Y:S01]  /*4dc40*/  STL.64 [R1+0x20], R2 ;  /* 0x0000200201007387 */ /* 0x0001e20000100a00 */
[----:B------:R-:W-:Y:S02]  /*4dc50*/  LOP3.LUT R200, R9, R13, R11, 0xb4, !PT ;  /* 0x0000000d09c87212 */ /* 0x000fe400078eb40b */
[----:B------:R-:W-:Y:S02]  /*4dc60*/  LOP3.LUT R201, R8, R12, R10, 0xb4, !PT ;  /* 0x0000000c08c97212 */ /* 0x000fe400078eb40a */
[----:B------:R-:W-:Y:S01]  /*4dc70*/  LOP3.LUT R197, R10, R14, R12, 0xb4, !PT ;  /* 0x0000000e0ac57212 */ /* 0x000fe200078eb40c */
[----:B0-----:R-:W-:Y:S02]  /*4dc80*/  IMAD.MOV.U32 R2, RZ, RZ, R6 ;  /* 0x000000ffff027224 */ /* 0x001fe400078e0006 */
[----:B------:R-:W-:Y:S01]  /*4dc90*/  IMAD.MOV.U32 R3, RZ, RZ, R7 ;  /* 0x000000ffff037224 */ /* 0x000fe200078e0007 */
[----:B------:R-:W-:-:S04]  /*4dca0*/  LOP3.LUT R118, R11, R15, R13, 0xb4, !PT ;  /* 0x0000000f0b767212 */ /* 0x000fc800078eb40d */
[----:B------:R0:W-:Y:S01]  /*4dcb0*/  STL.64 [R1], R2 ;  /* 0x0000000201007387 */ /* 0x0001e20000100a00 */
[----:B------:R-:W-:Y:S01]  /*4dcc0*/  IMAD.MOV.U32 R50, RZ, RZ, R194 ;  /* 0x000000ffff327224 */ /* 0x000fe200078e00c2 */
[----:B------:R-:W-:Y:S01]  /*4dcd0*/  LOP3.LUT R119, R12, R16, R14, 0xb4, !PT ;  /* 0x000000100c777212 */ /* 0x000fe200078eb40e */
[----:B------:R-:W-:Y:S01]  /*4dce0*/  IMAD.MOV.U32 R51, RZ, RZ, R191 ;  /* 0x000000ffff337224 */ /* 0x000fe200078e00bf */
[----:B------:R-:W-:Y:S02]  /*4dcf0*/  LOP3.LUT R48, R13, R17, R15, 0xb4, !PT ;  /* 0x000000110d307212 */ /* 0x000fe400078eb40f */
[----:B0-----:R-:W-:Y:S01]  /*4dd00*/  MOV R2, R201 ;  /* 0x000000c900027202 */ /* 0x001fe20000000f00 */
[----:B------:R-:W-:-:S05]  /*4dd10*/  IMAD.MOV.U32 R3, RZ, RZ, R200 ;  /* 0x000000ffff037224 */ /* 0x000fca00078e00c8 */
[----:B------:R0:W-:Y:S01]  /*4dd20*/  STL.64 [R1+0x28], R2 ;  /* 0x0000280201007387 */ /* 0x0001e20000100a00 */
[----:B------:R-:W-:-:S03]  /*4dd30*/  MOV R52, R196 ;  /* 0x000000c400347202 */ /* 0x000fc60000000f00 */
[----:B------:R1:W-:Y:S01]  /*4dd40*/  STL.64 [R1+0x10], R50 ;  /* 0x0000103201007387 */ /* 0x0003e20000100a00 */
[----:B0-----:R-:W-:Y:S01]  /*4dd50*/  IMAD.MOV.U32 R2, RZ, RZ, R197 ;  /* 0x000000ffff027224 */ /* 0x001fe200078e00c5 */
[----:B------:R-:W-:Y:S02]  /*4dd60*/  MOV R3, R118 ;  /* 0x0000007600037202 */ /* 0x000fe40000000f00 */
[----:B-1----:R-:W-:-:S03]  /*4dd70*/  LOP3.LUT R51, R15, R9, R17, 0xb4, !PT ;  /* 0x000000090f337212 */ /* 0x002fc600078eb411 */
[----:B------:R0:W-:Y:S01]  /*4dd80*/  STL.64 [R1+0x30], R2 ;  /* 0x0000300201007387 */ /* 0x0001e20000100a00 */
[----:B------:R-:W-:Y:S02]  /*4dd90*/  LOP3.LUT R50, R14, R8, R16, 0xb4, !PT ;  /* 0x000000080e327212 */ /* 0x000fe400078eb410 */
[----:B------:R-:W-:Y:S01]  /*4dda0*/  LOP3.LUT R49, R16, R10, R8, 0xb4, !PT ;  /* 0x0000000a10317212 */ /* 0x000fe200078eb408 */
[----:B------:R1:W-:Y:S01]  /*4ddb0*/  STL.64 [R1+0x8], R52 ;  /* 0x0000083401007387 */ /* 0x0003e20000100a00 */
[----:B0-----:R-:W-:Y:S02]  /*4ddc0*/  IMAD.MOV.U32 R2, RZ, RZ, R119 ;  /* 0x000000ffff027224 */ /* 0x001fe400078e0077 */
[----:B------:R-:W-:Y:S01]  /*4ddd0*/  IMAD.MOV.U32 R3, RZ, RZ, R48 ;  /* 0x000000ffff037224 */ /* 0x000fe200078e0030 */
[----:B-1----:R-:W-:-:S04]  /*4dde0*/  LOP3.LUT R52, R17, R11, R9, 0xb4, !PT ;  /* 0x0000000b11347212 */ /* 0x002fc800078eb409 */
[----:B------:R0:W-:Y:S01]  /*4ddf0*/  STL.64 [R1+0x38], R2 ;  /* 0x0000380201007387 */ /* 0x0001e20000100a00 */
[----:B--2---:R-:W-:Y:S02]  /*4de00*/  LOP3.LUT R8, R18, R22, R20, 0xb4, !PT ;  /* 0x0000001612087212 */ /* 0x004fe400078eb414 */
[----:B------:R-:W-:Y:S02]  /*4de10*/  LOP3.LUT R9, R19, R23, R21, 0xb4, !PT ;  /* 0x0000001713097212 */ /* 0x000fe400078eb415 */
[----:B0-----:R-:W-:Y:S01]  /*4de20*/  MOV R2, R50 ;  /* 0x0000003200027202 */ /* 0x001fe20000000f00 */
[----:B------:R-:W-:-:S05]  /*4de30*/  IMAD.MOV.U32 R3, RZ, RZ, R51 ;  /* 0x000000ffff037224 */ /* 0x000fca00078e0033 */
[----:B------:R0:W-:Y:S01]  /*4de40*/  STL.64 [R1+0x40], R2 ;  /* 0x0000400201007387 */ /* 0x0001e20000100a00 */
[----:B------:R-:W-:Y:S02]  /*4de50*/  LOP3.LUT R17, R21, R25, R23, 0xb4, !PT ;  /* 0x0000001915117212 */ /* 0x000fe400078eb417 */
[----:B------:R-:W-:Y:S01]  /*4de60*/  LOP3.LUT R16, R20, R24, R22, 0xb4, !PT ;  /* 0x0000001814107212 */ /* 0x000fe200078eb416 */
[----:B0-----:R-:W-:Y:S01]  /*4de70*/  IMAD.MOV.U32 R2, RZ, RZ, R49 ;  /* 0x000000ffff027224 */ /* 0x001fe200078e0031 */
[----:B------:R-:W-:-:S05]  /*4de80*/  MOV R3, R52 ;  /* 0x0000003400037202 */ /* 0x000fca0000000f00 */
[----:B------:R0:W-:Y:S01]  /*4de90*/  STL.64 [R1+0x48], R2 ;  /* 0x0000480201007387 */ /* 0x0001e20000100a00 */
[----:B------:R-:W-:Y:S02]  /*4dea0*/  LOP3.LUT R204, R22, R26, R24, 0xb4, !PT ;  /* 0x0000001a16cc7212 */ /* 0x000fe400078eb418 */
[----:B------:R-:W-:Y:S01]  /*4deb0*/  LOP3.LUT R203, R23, R27, R25, 0xb4, !PT ;  /* 0x0000001b17cb7212 */ /* 0x000fe200078eb419 */
[----:B0-----:R-:W-:Y:S02]  /*4dec0*/  IMAD.MOV.U32 R2, RZ, RZ, R8 ;  /* 0x000000ffff027224 */ /* 0x001fe400078e0008 */
[----:B------:R-:W-:-:S05]  /*4ded0*/  IMAD.MOV.U32 R3, RZ, RZ, R9 ;  /* 0x000000ffff037224 */ /* 0x000fca00078e0009 */
[----:B------:R0:W-:Y:S01]  /*4dee0*/  STL.64 [R1+0x50], R2 ;  /* 0x0000500201007387 */ /* 0x0001e20000100a00 */
[----:B------:R-:W-:Y:S02]  /*4def0*/  LOP3.LUT R202, R24, R18, R26, 0xb4, !PT ;  /* 0x0000001218ca7212 */ /* 0x000fe400078eb41a */
        /* <DEDUP_REMOVED lines=29> */
[----:B------:R-:W-:Y:S01]  /*4e0d0*/  LOP3.LUT R205, R36, R30, R28, 0xb4, !PT ;  /* 0x0000001e24cd7212 */ /* 0x000fe200078eb41c */
[----:B------:R-:W-:Y:S01]  /*4e0e0*/  IMAD.MOV.U32 R5, RZ, RZ, R190 ;  /* 0x000000ffff057224 */ /* 0x000fe200078e00be */
[----:B------:R-:W-:Y:S02]  /*4e0f0*/  LOP3.LUT R206, R37, R31, R29, 0xb4, !PT ;  /* 0x0000001f25ce7212 */ /* 0x000fe400078eb41d */
[----:B0-----:R-:W-:Y:S01]  /*4e100*/  MOV R2, R23 ;  /* 0x0000001700027202 */ /* 0x001fe20000000f00 */
[----:B------:R-:W-:Y:S01]  /*4e110*/  IMAD.MOV.U32 R3, RZ, RZ, R32 ;  /* 0x000000ffff037224 */ /* 0x000fe200078e0020 */
[----:B------:R-:W-:-:S04]  /*4e120*/  MOV R4, R193 ;  /* 0x000000c100047202 */ /* 0x000fc80000000f00 */
[----:B------:R0:W-:Y:S01]  /*4e130*/  STL.64 [R1+0x88], R2 ;  /* 0x0000880201007387 */ /* 0x0001e20000100a00 */
[----:B------:R-:W-:-:S03]  /*4e140*/  LOP3.LUT R12, R39, R43, R41, 0xb4, !PT ;  /* 0x0000002b270c7212 */ /* 0x000fc600078eb429 */
[----:B------:R1:W-:Y:S01]  /*4e150*/  STL.64 [R1+0x18], R4 ;  /* 0x0000180401007387 */ /* 0x0003e20000100a00 */
[----:B0-----:R-:W-:Y:S01]  /*4e160*/  IMAD.MOV.U32 R2, RZ, RZ, R208 ;  /* 0x000000ffff027224 */ /* 0x001fe200078e00d0 */
[----:B------:R-:W-:-:S05]  /*4e170*/  MOV R3, R207 ;  /* 0x000000cf00037202 */ /* 0x000fca0000000f00 */
[----:B------:R0:W-:Y:S01]  /*4e180*/  STL.64 [R1+0x90], R2 ;  /* 0x0000900201007387 */ /* 0x0001e20000100a00 */
[----:B-1----:R-:W-:Y:S02]  /*4e190*/  LOP3.LUT R5, R38, R42, R40, 0xb4, !PT ;  /* 0x0000002a26057212 */ /* 0x002fe400078eb428 */
[----:B------:R-:W-:Y:S01]  /*4e1a0*/  LOP3.LUT R21, R40, R44, R42, 0xb4, !PT ;  /* 0x0000002c28157212 */ /* 0x000fe200078eb42a */
[----:B0-----:R-:W-:Y:S02]  /*4e1b0*/  IMAD.MOV.U32 R2, RZ, RZ, R205 ;  /* 0x000000ffff027224 */ /* 0x001fe400078e00cd */
[----:B------:R-:W-:Y:S01]  /*4e1c0*/  IMAD.MOV.U32 R3, RZ, RZ, R206 ;  /* 0x000000ffff037224 */ /* 0x000fe200078e00ce */
[----:B------:R-:W-:-:S04]  /*4e1d0*/  LOP3.LUT R22, R41, R45, R43, 0xb4, !PT ;  /* 0x0000002d29167212 */ /* 0x000fc800078eb42b */
        /* <DEDUP_REMOVED lines=15> */
[----:B------:R0:W-:Y:S02]  /*4e2d0*/  STL.64 [R1+0xb0], R2 ;  /* 0x0000b00201007387 */ /* 0x0001e40000100a00 */
[----:B0-----:R-:W-:Y:S01]  /*4e2e0*/  MOV R2, R33 ;  /* 0x0000002100027202 */ /* 0x001fe20000000f00 */
[----:B------:R-:W-:-:S05]  /*4e2f0*/  IMAD.MOV.U32 R3, RZ, RZ, R44 ;  /* 0x000000ffff037224 */ /* 0x000fca00078e002c */
[----:B------:R0:W-:Y:S02]  /*4e300*/  STL.64 [R1+0xb8], R2 ;  /* 0x0000b80201007387 */ /* 0x0001e40000100a00 */
[----:B0-----:R-:W-:Y:S01]  /*4e310*/  IMAD.MOV.U32 R2, RZ, RZ, R210 ;  /* 0x000000ffff027224 */ /* 0x001fe200078e00d2 */
[----:B------:R-:W-:-:S05]  /*4e320*/  MOV R3, R211 ;  /* 0x000000d300037202 */ /* 0x000fca0000000f00 */
[----:B------:R0:W-:Y:S01]  /*4e330*/  STL.64 [R1+0xc0], R2 ;  /* 0x0000c00201007387 */ /* 0x0001e20000100a00 */
[----:B------:R-:W-:Y:S05]  /*4e340*/  @!P0 BRA `(.L_x_63) ;  /* 0xffffffe000388947 */ /* 0x000fea000383ffff */
[----:B------:R-:W-:Y:S05]  /*4e350*/  BSYNC.RECONVERGENT B3 ;  /* 0x0000000000037941 */ /* 0x000fea0003800200 */
.L_x_62:
[C-C-:B------:R-:W-:Y:S02]  /*4e360*/  SHF.R.U64 R206, R6.reuse, 0x8, R7.reuse ;  /* 0x0000000806ce7819 */ /* 0x140fe40000001207 */
[C-C-:B------:R-:W-:Y:S02]  /*4e370*/  SHF.R.U64 R203, R6.reuse, 0x10, R7.reuse ;  /* 0x0000001006cb7819 */ /* 0x140fe40000001207 */
[C---:B------:R-:W-:Y:S02]  /*4e380*/  SHF.R.U64 R7, R6.reuse, 0x18, R7 ;  /* 0x0000001806077819 */ /* 0x040fe40000001207 */
[----:B------:R-:W-:Y:S02]  /*4e390*/  PRMT R205, R6, 0x7610, R205 ;  /* 0x0000761006cd7816 */ /* 0x000fe400000000cd */
[----:B------:R-:W-:-:S07]  /*4e3a0*/  PRMT R200, R7, 0x7610, R200 ;  /* 0x0000761007c87816 */ /* 0x000fce00000000c8 */
.L_x_61:
[----:B------:R-:W-:Y:S05]  /*4e3b0*/  BSYNC.RECONVERGENT B2 ;  /* 0x0000000000027941 */ /* 0x000fea0003800200 */
.L_x_60:
[----:B0-----:R-:W2:Y:S01]  /*4e3c0*/  LDG.E.U8 R2, desc[UR12][R116.64+0x40] ;  /* 0x0000400c74027981 */ /* 0x001ea2000c1e1100 */
[----:B------:R-:W-:Y:S01]  /*4e3d0*/  LOP3.LUT R3, R205, 0xff, RZ, 0xc0, !PT ;  /* 0x000000ffcd037812 */ /* 0x000fe200078ec0ff */
[----:B------:R-:W-:-:S03]  /*4e3e0*/  IMAD.MOV.U32 R4, RZ, RZ, 0x1 ;  /* 0x00000001ff047424 */ /* 0x000fc600078e00ff */
[----:B--2---:R-:W-:-:S13]  /*4e3f0*/  ISETP.GE.U32.AND P0, PT, R3, R2, PT ;  /* 0x000000020300720c */ /* 0x004fda0003f06070 */
[----:B------:R-:W-:Y:S05]  /*4e400*/  @!P0 BRA `(.L_x_58) ;  /* 0x0000004800c08947 */ /* 0x000fea0003800000 */
[----:B------:R-:W-:Y:S01]  /*4e410*/  ISETP.GT.U32.AND P0, PT, R3, R2, PT ;  /* 0x000000020300720c */ /* 0x000fe20003f04070 */
[----:B------:R-:W-:-:S12]  /*4e420*/  HFMA2 R4, -RZ, RZ, 0, 5.9604644775390625e-08 ;  /* 0x00000001ff047431 */ /* 0x000fd800000001ff */
[----:B------:R-:W-:Y:S05]  /*4e430*/  @P0 BRA `(.L_x_59) ;  /* 0x0000000000540947 */ /* 0x000fea0003800000 */
[----:B------:R-:W2:Y:S01]  /*4e440*/  LDG.E.U8 R2, desc[UR12][R116.64+0x41] ;  /* 0x0000410c74027981 */ /* 0x000ea2000c1e1100 */
[----:B------:R-:W-:Y:S01]  /*4e450*/  LOP3.LUT R3, R206, 0xff, RZ, 0xc0, !PT ;  /* 0x000000ffce037812 */ /* 0x000fe200078ec0ff */
[----:B------:R-:W-:-:S03]  /*4e460*/  IMAD.MOV.U32 R4, RZ, RZ, 0x1 ;  /* 0x00000001ff047424 */ /* 0x000fc600078e00ff */
[----:B--2---:R-:W-:-:S13]  /*4e470*/  ISETP.GE.U32.AND P0, PT, R3, R2, PT ;  /* 0x000000020300720c */ /* 0x004fda0003f06070 */
[----:B------:R-:W-:Y:S05]  /*4e480*/  @!P0 BRA `(.L_x_58) ;  /* 0x0000004800a08947 */ /* 0x000fea0003800000 */
[----:B------:R-:W-:Y:S01]  /*4e490*/  ISETP.GT.U32.AND P0, PT, R3, R2, PT ;  /* 0x000000020300720c */ /* 0x000fe20003f04070 */
[----:B------:R-:W-:-:S12]  /*4e4a0*/  IMAD.MOV.U32 R4, RZ, RZ, 0x1 ;  /* 0x00000001ff047424 */ /* 0x000fd800078e00ff */
[----:B------:R-:W-:Y:S05]  /*4e4b0*/  @P0 BRA `(.L_x_59) ;  /* 0x0000000000340947 */ /* 0x000fea0003800000 */
[----:B------:R-:W2:Y:S01]  /*4e4c0*/  LDG.E.U8 R2, desc[UR12][R116.64+0x42] ;  /* 0x0000420c74027981 */ /* 0x000ea2000c1e1100 */
[----:B------:R-:W-:Y:S02]  /*4e4d0*/  LOP3.LUT R3, R203, 0xff, RZ, 0xc0, !PT ;  /* 0x000000ffcb037812 */ /* 0x000fe400078ec0ff */
[----:B------:R-:W-:Y:S02]  /*4e4e0*/  MOV R4, 0x1 ;  /* 0x0000000100047802 */ /* 0x000fe40000000f00 */
[----:B--2---:R-:W-:-:S13]  /*4e4f0*/  ISETP.GE.U32.AND P0, PT, R3, R2, PT ;  /* 0x000000020300720c */ /* 0x004fda0003f06070 */
[----:B------:R-:W-:Y:S05]  /*4e500*/  @!P0 BRA `(.L_x_58) ;  /* 0x0000004800808947 */ /* 0x000fea0003800000 */
[----:B------:R-:W-:Y:S01]  /*4e510*/  ISETP.GT.U32.AND P0, PT, R3, R2, PT ;  /* 0x000000020300720c */ /* 0x000fe20003f04070 */
[----:B------:R-:W-:-:S12]  /*4e520*/  IMAD.MOV.U32 R4, RZ, RZ, 0x1 ;  /* 0x00000001ff047424 */ /* 0x000fd800078e00ff */
[----:B------:R-:W-:Y:S05]  /*4e530*/  @P0 BRA `(.L_x_59) ;  /* 0x0000000000140947 */ /* 0x000fea0003800000 */
[----:B------:R-:W2:Y:S01]  /*4e540*/  LDG.E.U8 R2, desc[UR12][R116.64+0x43] ;  /* 0x0000430c74027981 */ /* 0x000ea2000c1e1100 */
[----:B------:R-:W-:Y:S01]  /*4e550*/  LOP3.LUT R3, R200, 0xff, RZ, 0xc0, !PT ;  /* 0x000000ffc8037812 */ /* 0x000fe200078ec0ff */
[----:B------:R-:W-:-:S03]  /*4e560*/  IMAD.MOV.U32 R4, RZ, RZ, 0x1 ;  /* 0x00000001ff047424 */ /* 0x000fc600078e00ff */
[----:B--2---:R-:W-:-:S13]  /*4e570*/  ISETP.GE.U32.AND P0, PT, R3, R2, PT ;  /* 0x000000020300720c */ /* 0x004fda0003f06070 */
[----:B------:R-:W-:Y:S05]  /*4e580*/  @!P0 BRA `(.L_x_58) ;  /* 0x0000004800608947 */ /* 0x000fea0003800000 */
.L_x_59:
[----:B------:R-:W2:Y:S01]  /*4e590*/  LDG.E.U8 R2, desc[UR12][R116.64+0x44] ;  /* 0x0000440c74027981 */ /* 0x000ea2000c1e1100 */
[----:B------:R-:W-:Y:S02]  /*4e5a0*/  PLOP3.LUT P0, PT, PT, PT, PT, 0x80, 0x8 ;  /* 0x000000000008781c */ /* 0x000fe40003f0f070 */
[----:B--2---:R-:W-:-:S13]  /*4e5b0*/  ISETP.GT.U32.AND P1, PT, R2, R187, PT ;  /* 0x000000bb0200720c */ /* 0x004fda0003f24070 */
[----:B------:R-:W-:Y:S05]  /*4e5c0*/  @P1 BREAK.RELIABLE B0 ;  /* 0x0000000000001942 */ /* 0x000fea0003800100 */
[----:B------:R-:W-:Y:S05]  /*4e5d0*/  @P1 BRA `(.L_x_64) ;  /* 0x00000048005c1947 */ /* 0x000fea0003800000 */
[----:B------:R-:W-:Y:S01]  /*4e5e0*/  ISETP.GE.U32.AND P1, PT, R2, R187, PT ;  /* 0x000000bb0200720c */ /* 0x000fe20003f26070 */
[----:B------:R-:W-:-:S12]  /*4e5f0*/  BSSY.RELIABLE B2, `(.L_x_65) ;  /* 0x000048f000027945 */ /* 0x000fd80003800100 */
[----:B------:R-:W-:Y:S05]  /*4e600*/  @!P1 BRA `(.L_x_66) ;  /* 0x0000004800349947 */ /* 0x000fea0003800000 */
[----:B------:R-:W2:Y:S01]  /*4e610*/  LDG.E.U8 R2, desc[UR12][R116.64+0x45] ;  /* 0x0000450c74027981 */ /* 0x000ea2000c1e1100 */
[----:B------:R-:W-:-:S04]  /*4e620*/  LOP3.LUT R3, R174, 0xff, RZ, 0xc0, !PT ;  /* 0x000000ffae037812 */ /* 0x000fc800078ec0ff */
[----:B--2---:R-:W-:-:S13]  /*4e630*/  ISETP.GT.U32.AND P1, PT, R2, R3, PT ;  /* 0x000000030200720c */ /* 0x004fda0003f24070 */
[----:B------:R-:W-:Y:S05]  /*4e640*/  @P1 BREAK.RELIABLE B2 ;  /* 0x0000000000021942 */ /* 0x000fea0003800100 */
[----:B------:R-:W-:Y:S05]  /*4e650*/  @P1 BREAK.RELIABLE B0 ;  /* 0x0000000000001942 */ /* 0x000fea0003800100 */
[----:B------:R-:W-:Y:S05]  /*4e660*/  @P1 BRA `(.L_x_64) ;  /* 0x0000004800381947 */ /* 0x000fea0003800000 */
[----:B------:R-:W-:-:S13]  /*4e670*/  ISETP.GE.U32.AND P1, PT, R2, R3, PT ;  /* 0x000000030200720c */ /* 0x000fda0003f26070 */
        /* <DEDUP_REMOVED lines=41> */
[----:B------:R-:W2:Y:S02]  /*4e910*/  LDG.E.U8 R2, desc[UR12][R116.64+0x4b] ;  /* 0x00004b0c74027981 */ /* 0x000ea4000c1e1100 */
        /* <DEDUP_REMOVED lines=189> */
[----:B--2---:R-:W-:-:S13]  /*4f4f0*/  ISETP.GE.U32.AND P1, PT, R146, R3, PT ;  /* 0x000000039200720c */ /* 0x004fda0003f26070 */
[----:B------:R-:W-:Y:S05]  /*4f500*/  @!P1 BREAK.RELIABLE B2 ;  /* 0x0000000000029942 */ /* 0x000fea0003800100 */
[----:B------:R-:W-:Y:S05]  /*4f510*/  @!P1 BREAK.RELIABLE B0 ;  /* 0x0000000000009942 */ /* 0x000fea0003800100 */
[----:B------:R-:W-:Y:S05]  /*4f520*/  @!P1 BRA `(.L_x_64) ;  /* 0x0000003800889947 */ /* 0x000fea0003800000 */
[----:B------:R-:W-:-:S13]  /*4f530*/  ISETP.GT.U32.AND P1, PT, R146, R3, PT ;  /* 0x000000039200720c */ /* 0x000fda0003f24070 */
[----:B------:R-:W-:Y:S05]  /*4f540*/  @P1 BRA `(.L_x_66) ;  /* 0x0000003800641947 */ /* 0x000fea0003800000 */
[----:B------:R-:W0:Y:S01]  /*4f550*/  LDC.64 R2, c[0x0][0x3a0] ;  /* 0x0000e800ff027b82 */ /* 0x000e220000000a00 */
[----:B------:R-:W2:Y:S04]  /*4f560*/  LDG.E.U8 R5, desc[UR12][R116.64+0x64] ;  /* 0x0000640c74057981 */ /* 0x000ea8000c1e1100 */
[----:B0-----:R-:W2:Y:S02]  /*4f570*/  LDG.E.U8 R8, desc[UR12][R2.64] ;  /* 0x0000000c02087981 */ /* 0x001ea4000c1e1100 */
[----:B--2---:R-:W-:-:S13]  /*4f580*/  ISETP.GE.U32.AND P1, PT, R8, R5, PT ;  /* 0x000000050800720c */ /* 0x004fda0003f26070 */
[----:B------:R-:W-:Y:S05]  /*4f590*/  @!P1 BREAK.RELIABLE B2 ;  /* 0x0000000000029942 */ /* 0x000fea0003800100 */
[----:B------:R-:W-:Y:S05]  /*4f5a0*/  @!P1 BREAK.RELIABLE B0 ;  /* 0x0000000000009942 */ /* 0x000fea0003800100 */
[----:B------:R-:W-:Y:S05]  /*4f5b0*/  @!P1 BRA `(.L_x_64) ;  /* 0x0000003800649947 */ /* 0x000fea0003800000 */
[----:B------:R-:W-:-:S13]  /*4f5c0*/  ISETP.GT.U32.AND P1, PT, R8, R5, PT ;  /* 0x000000050800720c */ /* 0x000fda0003f24070 */
[----:B------:R-:W-:Y:S05]  /*4f5d0*/  @P1 BRA `(.L_x_66) ;  /* 0x0000003800401947 */ /* 0x000fea0003800000 */
[----:B------:R-:W2:Y:S04]  /*4f5e0*/  LDG.E.U8 R5, desc[UR12][R116.64+0x65] ;  /* 0x0000650c74057981 */ /* 0x000ea8000c1e1100 */
[----:B------:R-:W2:Y:S02]  /*4f5f0*/  LDG.E.U8 R6, desc[UR12][R2.64+0x1] ;  /* 0x0000010c02067981 */ /* 0x000ea4000c1e1100 */
        /* <DEDUP_REMOVED lines=258> */
[----:B------:R-:W-:Y:S01]  /*50620*/  SHF.L.U32 R28, R28, 0x18, RZ ;  /* 0x000000181c1c7819 */ /* 0x000fe200000006ff */
[----:B------:R-:W2:Y:S01]  /*50630*/  LDCU.64 UR6, c[0x3][0x160] ;  /* 0x00c02c00ff0677ac */ /* 0x000ea20008000a00 */
[----:B------:R-:W-:Y:S01]  /*50640*/  SHF.L.U32 R21, R21, 0x8, RZ ;  /* 0x0000000815157819 */ /* 0x000fe200000006ff */
[----:B------:R-:W-:Y:S01]  /*50650*/  IMAD.WIDE.U32 R2, R12, 0x1000000, RZ ;  /* 0x010000000c027825 */ /* 0x000fe200078e00ff */
[----:B------:R-:W-:Y:S01]  /*50660*/  LOP3.LUT R38, R4, R6, R8, 0xfe, !PT ;  /* 0x0000000604267212 */ /* 0x000fe200078efe08 */
[----:B------:R-:W3:Y:S01]  /*50670*/  LDCU.64 UR30, c[0x3][0xe0] ;  /* 0x00c01c00ff1e77ac */ /* 0x000ee20008000a00 */
[----:B------:R-:W-:Y:S01]  /*50680*/  LOP3.LUT R39, R5, R7, R9, 0xfe, !PT ;  /* 0x0000000705277212 */ /* 0x000fe200078efe09 */
[----:B------:R-:W-:Y:S01]  /*50690*/  IMAD.WIDE.U32 R4, R11, 0x10000, RZ ;  /* 0x000100000b047825 */ /* 0x000fe200078e00ff */
[----:B------:R-:W-:Y:S01]  /*506a0*/  CS2R R210, SRZ ;  /* 0x0000000000d27805 */ /* 0x000fe2000001ff00 */
[----:B------:R-:W4:Y:S01]  /*506b0*/  LDCU.64 UR32, c[0x3][0xe8] ;  /* 0x00c01d00ff2077ac */ /* 0x000f220008000a00 */
[----:B------:R-:W-:Y:S01]  /*506c0*/  CS2R R206, SRZ ;  /* 0x0000000000ce7805 */ /* 0x000fe2000001ff00 */
[----:B------:R-:W-:Y:S01]  /*506d0*/  IMAD.WIDE.U32 R6, R10, 0x100, RZ ;  /* 0x000001000a067825 */ /* 0x000fe200078e00ff */
[----:B------:R-:W-:Y:S01]  /*506e0*/  MOV R51, R143 ;  /* 0x0000008f00337202 */ /* 0x000fe20000000f00 */
[----:B------:R-:W5:Y:S01]  /*506f0*/  LDCU.64 UR34, c[0x3][0x158] ;  /* 0x00c02b00ff2277ac */ /* 0x000f620008000a00 */
[----:B------:R-:W-:Y:S01]  /*50700*/  MOV R119, R134 ;  /* 0x0000008600777202 */ /* 0x000fe20000000f00 */
[----:B------:R-:W-:Y:S01]  /*50710*/  IMAD.WIDE.U32 R8, R15, 0x1000000, RZ ;  /* 0x010000000f087825 */ /* 0x000fe200078e00ff */
[----:B------:R-:W-:-:S02]  /*50720*/  LOP3.LUT R37, R2, R4, R6, 0xfe, !PT ;  /* 0x0000000402257212 */ /* 0x000fc400078efe06 */
[----:B------:R-:W-:Y:S02]  /*50730*/  CS2R R44, SRZ ;  /* 0x00000000002c7805 */ /* 0x000fe4000001ff00 */
[----:B------:R-:W-:Y:S01]  /*50740*/  LOP3.LUT R2, R3, R5, R7, 0xfe, !PT ;  /* 0x0000000503027212 */ /* 0x000fe200078efe07 */
[----:B------:R-:W-:Y:S01]  /*50750*/  IMAD.WIDE.U32 R10, R14, 0x10000, RZ ;  /* 0x000100000e0a7825 */ /* 0x000fe200078e00ff */
[----:B------:R-:W4:Y:S01]  /*50760*/  LDC.64 R6, c[0x3][0xf0] ;  /* 0x00c03c00ff067b82 */ /* 0x000f220000000a00 */
[----:B------:R-:W-:Y:S02]  /*50770*/  MOV R193, R141 ;  /* 0x0000008d00c17202 */ /* 0x000fe40000000f00 */
[----:B------:R-:W-:Y:S01]  /*50780*/  IMAD.WIDE.U32 R12, R13, 0x100, RZ ;  /* 0x000001000d0c7825 */ /* 0x000fe200078e00ff */
[----:B---3--:R-:W-:-:S03]  /*50790*/  MOV R200, UR31 ;  /* 0x0000001f00c87c02 */ /* 0x008fc60008000f00 */
[----:B------:R-:W-:Y:S01]  /*507a0*/  IMAD.WIDE.U32 R14, R17, 0x1000000, RZ ;  /* 0x01000000110e7825 */ /* 0x000fe200078e00ff */
[----:B------:R-:W-:Y:S02]  /*507b0*/  LOP3.LUT R5, R8, R10, R12, 0xfe, !PT ;  /* 0x0000000a08057212 */ /* 0x000fe400078efe0c */
[----:B------:R-:W-:Y:S01]  /*507c0*/  LOP3.LUT R8, R9, R11, R13, 0xfe, !PT ;  /* 0x0000000b09087212 */ /* 0x000fe200078efe0d */
[----:B------:R-:W-:Y:S01]  /*507d0*/  IMAD.WIDE.U32 R16, R16, 0x10000, RZ ;  /* 0x0001000010107825 */ /* 0x000fe200078e00ff */
[----:B------:R-:W-:Y:S01]  /*507e0*/  LOP3.LUT R9, R21, R20, R39, 0xfe, !PT ;  /* 0x0000001415097212 */ /* 0x000fe200078efe27 */
[----:B------:R-:W3:Y:S01]  /*507f0*/  LDC.64 R10, c[0x3][0xf8] ;  /* 0x00c03e00ff0a7b82 */ /* 0x000ee20000000a00 */
[----:B-1----:R-:W-:Y:S01]  /*50800*/  LOP3.LUT R204, R5, UR20, R204, 0x96, !PT ;  /* 0x0000001405cc7c12 */ /* 0x002fe2000f8e96cc */
[----:B------:R-:W-:-:S04]  /*50810*/  IMAD.WIDE.U32 R18, R18, 0x100, RZ ;  /* 0x0000010012127825 */ /* 0x000fc800078e00ff */
[----:B------:R-:W-:Y:S01]  /*50820*/  IMAD.SHL.U32 R30, R30, 0x100, RZ ;  /* 0x000001001e1e7824 */ /* 0x000fe200078e00ff */
[----:B------:R-:W-:Y:S01]  /*50830*/  LOP3.LUT R3, R14, R16, R18, 0xfe, !PT ;  /* 0x000000100e037212 */ /* 0x000fe200078efe12 */
[----:B------:R-:W-:Y:S01]  /*50840*/  IMAD.SHL.U32 R26, R26, 0x100, RZ ;  /* 0x000001001a1a7824 */ /* 0x000fe200078e00ff */
[----:B------:R-:W-:Y:S01]  /*50850*/  LOP3.LUT R14, R15, R17, R19, 0xfe, !PT ;  /* 0x000000110f0e7212 */ /* 0x000fe200078efe13 */
[----:B------:R-:W-:Y:S01]  /*50860*/  IMAD.U32 R27, R27, 0x10000, RZ ;  /* 0x000100001b1b7824 */ /* 0x000fe200078e00ff */
[----:B------:R-:W-:Y:S01]  /*50870*/  LOP3.LUT R30, R30, R29, R8, 0xfe, !PT ;  /* 0x0000001d1e1e7212 */ /* 0x000fe200078efe08 */
[----:B------:R-:W-:Y:S01]  /*50880*/  IMAD.SHL.U32 R32, R32, 0x1000000, RZ ;  /* 0x0100000020207824 */ /* 0x000fe200078e00ff */
[----:B------:R-:W-:Y:S01]  /*50890*/  LOP3.LUT R17, R26, R25, R2, 0xfe, !PT ;  /* 0x000000191a117212 */ /* 0x000fe200078efe02 */
[----:B------:R-:W-:Y:S01]  /*508a0*/  IMAD.SHL.U32 R23, R23, 0x1000000, RZ ;  /* 0x0100000017177824 */ /* 0x000fe200078e00ff */
[----:B------:R-:W-:Y:S01]  /*508b0*/  LOP3.LUT R34, R34, R33, R14, 0xfe, !PT ;  /* 0x0000002122227212 */ /* 0x000fe200078efe0e */
[----:B------:R-:W-:Y:S01]  /*508c0*/  IMAD.U32 R22, R22, 0x10000, RZ ;  /* 0x0001000016167824 */ /* 0x000fe200078e00ff */
[----:B0-----:R-:W-:Y:S01]  /*508d0*/  LOP3.LUT R16, R37, UR26, R24, 0x96, !PT ;  /* 0x0000001a25107c12 */ /* 0x001fe2000f8e9618 */
[----:B------:R-:W0:Y:S01]  /*508e0*/  LDC.64 R14, c[0x3][0x108] ;  /* 0x00c04200ff0e7b82 */ /* 0x000e220000000a00 */
[----:B------:R-:W-:Y:S01]  /*508f0*/  LOP3.LUT R202, R3, UR22, R202, 0x96, !PT ;  /* 0x0000001603ca7c12 */ /* 0x000fe2000f8e96ca */
[----:B------:R-:W-:Y:S01]  /*50900*/  IMAD.SHL.U32 R36, R36, 0x1000000, RZ ;  /* 0x0100000024247824 */ /* 0x000fe200078e00ff */
[----:B------:R-:W-:Y:S01]  /*50910*/  LOP3.LUT R17, R28, R27, R17, 0xfe, !PT ;  /* 0x0000001b1c117212 */ /* 0x000fe200078efe11 */
[----:B------:R-:W-:Y:S01]  /*50920*/  IMAD.U32 R35, R35, 0x10000, RZ ;  /* 0x0001000023237824 */ /* 0x000fe200078e00ff */
[----:B------:R-:W-:Y:S01]  /*50930*/  LOP3.LUT R201, R32, R31, R30, 0xfe, !PT ;  /* 0x0000001f20c97212 */ /* 0x000fe200078efe1e */
[----:B--2---:R-:W-:Y:S01]  /*50940*/  IMAD.U32 R19, RZ, RZ, UR7 ;  /* 0x00000007ff137e24 */ /* 0x004fe2000f8e00ff */
[----:B------:R-:W-:Y:S01]  /*50950*/  LOP3.LUT R9, R23, R22, R9, 0xfe, !PT ;  /* 0x0000001617097212 */ /* 0x000fe200078efe09 */
[----:B------:R-:W1:Y:S01]  /*50960*/  LDC.64 R2, c[0x3][0xe0] ;  /* 0x00c03800ff027b82 */ /* 0x000e620000000a00 */
[----:B------:R-:W-:Y:S01]  /*50970*/  LOP3.LUT R35, R36, R35, R34, 0xfe, !PT ;  /* 0x0000002324237212 */ /* 0x000fe200078efe22 */
[----:B------:R-:W2:Y:S01]  /*50980*/  LDCU UR7, c[0x3][0x154] ;  /* 0x00c02a80ff0777ac */ /* 0x000ea20008000800 */
[----:B------:R-:W-:Y:S01]  /*50990*/  LOP3.LUT R8, R147, UR24, R38, 0x96, !PT ;  /* 0x0000001893087c12 */ /* 0x000fe2000f8e9626 */
[----:B----4-:R-:W-:Y:S01]  /*509a0*/  STL.64 [R1+0x10], R6 ;  /* 0x0000100601007387 */ /* 0x010fe20000100a00 */
[----:B------:R-:W-:Y:S01]  /*509b0*/  LOP3.LUT R9, R9, UR25, RZ, 0x3c, !PT ;  /* 0x0000001909097c12 */ /* 0x000fe2000f8e3cff */
[----:B------:R-:W4:Y:S01]  /*509c0*/  LDCU.64 UR24, c[0x3][0xf0] ;  /* 0x00c01e00ff1877ac */ /* 0x000f220008000a00 */
[----:B------:R-:W-:Y:S01]  /*509d0*/  LOP3.LUT R17, R17, UR27, RZ, 0x3c, !PT ;  /* 0x0000001b11117c12 */ /* 0x000fe2000f8e3cff */
[----:B------:R-:W2:Y:S01]  /*509e0*/  LDC.64 R24, c[0x3][0x120] ;  /* 0x00c04800ff187b82 */ /* 0x000ea20000000a00 */
[----:B------:R-:W-:Y:S01]  /*509f0*/  LOP3.LUT R201, R201, UR21, RZ, 0x3c, !PT ;  /* 0x00000015c9c97c12 */ /* 0x000fe2000f8e3cff */
[----:B------:R-:W5:Y:S01]  /*50a00*/  LDCU.64 UR20, c[0x3][0xf8] ;  /* 0x00c01f00ff1477ac */ /* 0x000f620008000a00 */
[----:B------:R-:W-:Y:S01]  /*50a10*/  LOP3.LUT R199, R35, UR23, RZ, 0x3c, !PT ;  /* 0x0000001723c77c12 */ /* 0x000fe2000f8e3cff */
[----:B---3--:R3:W-:Y:S01]  /*50a20*/  STL.64 [R1+0x18], R10 ;  /* 0x0000180a01007387 */ /* 0x0087e20000100a00 */
[----:B------:R-:W-:Y:S01]  /*50a30*/  MOV R18, UR6 ;  /* 0x0000000600127c02 */ /* 0x000fe20008000f00 */
[----:B------:R-:W2:Y:S01]  /*50a40*/  LDCU.64 UR22, c[0x3][0x100] ;  /* 0x00c02000ff1677ac */ /* 0x000ea20008000a00 */
[----:B------:R-:W-:Y:S01]  /*50a50*/  IMAD.U32 R205, RZ, RZ, UR30 ;  /* 0x0000001effcd7e24 */ /* 0x000fe2000f8e00ff */
[----:B------:R-:W2:Y:S01]  /*50a60*/  LDC.64 R26, c[0x3][0x130] ;  /* 0x00c04c00ff1a7b82 */ /* 0x000ea20000000a00 */
[----:B0-----:R-:W-:Y:S01]  /*50a70*/  STL.64 [R1+0x28], R14 ;  /* 0x0000280e01007387 */ /* 0x001fe20000100a00 */
[----:B------:R-:W0:Y:S01]  /*50a80*/  LDCU.64 UR26, c[0x3][0x108] ;  /* 0x00c02100ff1a77ac */ /* 0x000e220008000a00 */
[----:B------:R-:W-:-:S02]  /*50a90*/  IMAD.U32 R194, RZ, RZ, UR32 ;  /* 0x00000020ffc27e24 */ /* 0x000fc4000f8e00ff */
[----:B------:R-:W-:Y:S01]  /*50aa0*/  IMAD.U32 R53, RZ, RZ, UR33 ;  /* 0x00000021ff357e24 */ /* 0x000fe2000f8e00ff */
[----:B------:R-:W0:Y:S01]  /*50ab0*/  LDCU UR6, c[0x3][0x150] ;  /* 0x00c02a00ff0677ac */ /* 0x000e220008000800 */
[----:B------:R-:W-:Y:S01]  /*50ac0*/  IMAD.MOV.U32 R186, RZ, RZ, RZ ;  /* 0x000000ffffba7224 */ /* 0x000fe200078e00ff */
[----:B------:R-:W0:Y:S01]  /*50ad0*/  LDC.64 R30, c[0x3][0x140] ;  /* 0x00c05000ff1e7b82 */ /* 0x000e220000000a00 */
[----:B-1----:R-:W-:Y:S01]  /*50ae0*/  STL.64 [R1], R2 ;  /* 0x0000000201007387 */ /* 0x002fe20000100a00 */
[----:B----4-:R-:W-:Y:S01]  /*50af0*/  MOV R192, UR24 ;  /* 0x0000001800c07c02 */ /* 0x010fe20008000f00 */
[----:B------:R-:W-:Y:S01]  /*50b00*/  IMAD.U32 R189, RZ, RZ, UR25 ;  /* 0x00000019ffbd7e24 */ /* 0x000fe2000f8e00ff */
[----:B-----5:R-:W-:Y:S01]  /*50b10*/  MOV R188, UR21 ;  /* 0x0000001500bc7c02 */ /* 0x020fe20008000f00 */
[----:B------:R-:W-:Y:S01]  /*50b20*/  IMAD.U32 R191, RZ, RZ, UR20 ;  /* 0x00000014ffbf7e24 */ /* 0x000fe2000f8e00ff */
[----:B---3--:R-:W-:Y:S01]  /*50b30*/  MOV R11, UR35 ;  /* 0x00000023000b7c02 */ /* 0x008fe20008000f00 */
[----:B------:R-:W-:Y:S01]  /*50b40*/  IMAD.U32 R10, RZ, RZ, UR34 ;  /* 0x00000022ff0a7e24 */ /* 0x000fe2000f8e00ff */
[----:B------:R-:W1:Y:S01]  /*50b50*/  LDC.64 R22, c[0x3][0x118] ;  /* 0x00c04600ff167b82 */ /* 0x000e620000000a00 */
[----:B--2---:R-:W-:Y:S01]  /*50b60*/  STL.64 [R1+0x40], R24 ;  /* 0x0000401801007387 */ /* 0x004fe20000100a00 */
[----:B------:R-:W-:-:S02]  /*50b70*/  IMAD.U32 R190, RZ, RZ, UR22 ;  /* 0x00000016ffbe7e24 */ /* 0x000fc4000f8e00ff */
[----:B------:R-:W-:Y:S01]  /*50b80*/  IMAD.U32 R187, RZ, RZ, UR23 ;  /* 0x00000017ffbb7e24 */ /* 0x000fe2000f8e00ff */
[----:B0-----:R-:W-:Y:S01]  /*50b90*/  MOV R6, UR26 ;  /* 0x0000001a00067c02 */ /* 0x001fe20008000f00 */
[----:B------:R-:W-:Y:S02]  /*50ba0*/  IMAD.U32 R7, RZ, RZ, UR27 ;  /* 0x0000001bff077e24 */ /* 0x000fe4000f8e00ff */
[----:B------:R-:W0:Y:S01]  /*50bb0*/  LDC.64 R4, c[0x3][0xe8] ;  /* 0x00c03a00ff047b82 */ /* 0x000e220000000a00 */
[----:B------:R-:W-:Y:S01]  /*50bc0*/  STL.64 [R1+0x50], R26 ;  /* 0x0000501a01007387 */ /* 0x000fe20000100a00 */
[----:B------:R-:W-:Y:S01]  /*50bd0*/  IMAD.MOV.U32 R203, RZ, RZ, RZ ;  /* 0x000000ffffcb7224 */ /* 0x000fe200078e00ff */
[----:B------:R-:W-:Y:S01]  /*50be0*/  LOP3.LUT R195, R195, UR6, RZ, 0x3c, !PT ;  /* 0x00000006c3c37c12 */ /* 0x000fe2000f8e3cff */
[----:B------:R-:W-:Y:S02]  /*50bf0*/  IMAD.MOV.U32 R52, RZ, RZ, R135 ;  /* 0x000000ffff347224 */ /* 0x000fe400078e0087 */
[----:B------:R-:W-:-:S02]  /*50c00*/  IMAD.MOV.U32 R208, RZ, RZ, RZ ;  /* 0x000000ffffd07224 */ /* 0x000fc400078e00ff */
[----:B------:R-:W2:Y:S01]  /*50c10*/  LDC.64 R12, c[0x3][0x100] ;  /* 0x00c04000ff0c7b82 */ /* 0x000ea20000000a00 */
[----:B------:R-:W-:Y:S01]  /*50c20*/  STL.64 [R1+0x60], R30 ;  /* 0x0000601e01007387 */ /* 0x000fe20000100a00 */
[----:B------:R-:W-:Y:S02]  /*50c30*/  IMAD.MOV.U32 R118, RZ, RZ, R142 ;  /* 0x000000ffff767224 */ /* 0x000fe400078e008e */
[----:B------:R-:W-:Y:S02]  /*50c40*/  IMAD.MOV.U32 R34, RZ, RZ, RZ ;  /* 0x000000ffff227224 */ /* 0x000fe400078e00ff */
[----:B------:R-:W-:Y:S02]  /*50c50*/  IMAD.MOV.U32 R50, RZ, RZ, R136 ;  /* 0x000000ffff327224 */ /* 0x000fe400078e0088 */
[----:B------:R-:W3:Y:S01]  /*50c60*/  LDC.64 R20, c[0x3][0x110] ;  /* 0x00c04400ff147b82 */ /* 0x000ee20000000a00 */
[----:B-1----:R1:W-:Y:S01]  /*50c70*/  STL.64 [R1+0x38], R22 ;  /* 0x0000381601007387 */ /* 0x0023e20000100a00 */
[----:B------:R-:W-:-:S02]  /*50c80*/  IMAD.MOV.U32 R197, RZ, RZ, R140 ;  /* 0x000000ffffc57224 */ /* 0x000fc400078e008c */
[----:B------:R-:W-:Y:S02]  /*50c90*/  IMAD.MOV.U32 R196, RZ, RZ, R125 ;  /* 0x000000ffffc47224 */ /* 0x000fe400078e007d */
[----:B------:R-:W-:Y:S02]  /*50ca0*/  IMAD.U32 R198, RZ, RZ, UR7 ;  /* 0x00000007ffc67e24 */ /* 0x000fe4000f8e00ff */
[----:B------:R-:W4:Y:S01]  /*50cb0*/  LDC.64 R28, c[0x3][0x138] ;  /* 0x00c04e00ff1c7b82 */ /* 0x000f220000000a00 */
[----:B0-----:R0:W-:Y:S01]  /*50cc0*/  STL.64 [R1+0x8], R4 ;  /* 0x0000080401007387 */ /* 0x0011e20000100a00 */
[----:B-1----:R-:W-:-:S06]  /*50cd0*/  HFMA2 R22, -RZ, RZ, 0, 0 ;  /* 0x00000000ff167431 */ /* 0x002fcc00000001ff */
[----:B------:R-:W1:Y:S01]  /*50ce0*/  LDC.64 R32, c[0x3][0x158] ;  /* 0x00c05600ff207b82 */ /* 0x000e620000000a00 */
[----:B--2---:R2:W-:Y:S01]  /*50cf0*/  STL.64 [R1+0x20], R12 ;  /* 0x0000200c01007387 */ /* 0x0045e20000100a00 */
[----:B0-----:R-:W-:-:S03]  /*50d00*/  MOV R5, RZ ;  /* 0x000000ff00057202 */ /* 0x001fc60000000f00 */
[----:B---3--:R0:W-:Y:S01]  /*50d10*/  STL.64 [R1+0x30], R20 ;  /* 0x0000301401007387 */ /* 0x0081e20000100a00 */
[----:B--2---:R-:W-:-:S03]  /*50d20*/  IMAD.MOV.U32 R12, RZ, RZ, RZ ;  /* 0x000000ffff0c7224 */ /* 0x004fc600078e00ff */
[----:B----4-:R2:W-:Y:S01]  /*50d30*/  STL.64 [R1+0x58], R28 ;  /* 0x0000581c01007387 */ /* 0x0105e20000100a00 */
[----:B0-----:R-:W-:-:S03]  /*50d40*/  IMAD.MOV.U32 R21, RZ, RZ, RZ ;  /* 0x000000ffff157224 */ /* 0x001fc600078e00ff */
[----:B-1----:R0:W-:Y:S01]  /*50d50*/  STL.64 [R1+0x78], R32 ;  /* 0x0000782001007387 */ /* 0x0021e20000100a00 */
[----:B--2---:R-:W-:Y:S02]  /*50d60*/  IMAD.MOV.U32 R29, RZ, RZ, RZ ;  /* 0x000000ffff1d7224 */ /* 0x004fe400078e00ff */
[----:B0-----:R-:W-:-:S07]  /*50d70*/  IMAD.MOV.U32 R33, RZ, RZ, RZ ;  /* 0x000000ffff217224 */ /* 0x001fce00078e00ff */
.L_x_70:
[----:B------:R-:W-:Y:S01]  /*50d80*/  LOP3.LUT R30, R16, R197, R194, 0x96, !PT ;  /* 0x000000c5101e7212 */ /* 0x000fe200078e96c2 */
[----:B0-----:R-:W0:Y:S01]  /*50d90*/  LDCU.64 UR6, c[0x3][0x288] ;  /* 0x00c05100ff0677ac */ /* 0x001e220008000a00 */
[----:B------:R-:W-:Y:S02]  /*50da0*/  LOP3.LUT R31, R17, R196, R53, 0x96, !PT ;  /* 0x000000c4111f7212 */ /* 0x000fe400078e9635 */
[----:B------:R-:W-:Y:S01]  /*50db0*/  LOP3.LUT R4, R195, R51, R190, 0x96, !PT ;  /* 0x00000033c3047212 */ /* 0x000fe200078e96be */
[----:B------:R-:W1:Y:S01]  /*50dc0*/  LDCU UR20, c[0x3][0x228] ;  /* 0x00c04500ff1477ac */ /* 0x000e620008000800 */
[----:B------:R-:W-:Y:S02]  /*50dd0*/  LOP3.LUT R13, R198, R52, R187, 0x96, !PT ;  /* 0x00000034c60d7212 */ /* 0x000fe400078e96bb */
[----:B------:R-:W-:Y:S02]  /*50de0*/  LOP3.LUT R30, R21, R30, R18, 0x96, !PT ;  /* 0x0000001e151e7212 */ /* 0x000fe400078e9612 */
[----:B------:R-:W-:-:S02]  /*50df0*/  LOP3.LUT R31, R22, R31, R19, 0x96, !PT ;  /* 0x0000001f161f7212 */ /* 0x000fc400078e9613 */
[----:B------:R-:W-:Y:S02]  /*50e00*/  LOP3.LUT R212, R202, R118, R191, 0x96, !PT ;  /* 0x00000076cad47212 */ /* 0x000fe400078e96bf */
[----:B------:R-:W-:Y:S02]  /*50e10*/  LOP3.LUT R209, R199, R119, R188, 0x96, !PT ;  /* 0x00000077c7d17212 */ /* 0x000fe400078e96bc */
[----:B------:R-:W-:Y:S02]  /*50e20*/  LOP3.LUT R28, R204, R193, R192, 0x96, !PT ;  /* 0x000000c1cc1c7212 */ /* 0x000fe400078e96c0 */
[----:B------:R-:W-:Y:S01]  /*50e30*/  LOP3.LUT R27, R201, R50, R189, 0x96, !PT ;  /* 0x00000032c91b7212 */ /* 0x000fe200078e96bd */
[----:B0-----:R-:W-:Y:S01]  /*50e40*/  ULEA UR6, UR6, UR4, 0x3 ;  /* 0x0000000406067291 */ /* 0x001fe2000f8e18ff */
[----:B------:R-:W-:Y:S02]  /*50e50*/  LOP3.LUT R4, R210, R4, R203, 0x96, !PT ;  /* 0x00000004d2047212 */ /* 0x000fe400078e96cb */
[----:B------:R-:W-:-:S02]  /*50e60*/  LOP3.LUT R13, R211, R13, R206, 0x96, !PT ;  /* 0x0000000dd30d7212 */ /* 0x000fc400078e96ce */
[----:B------:R-:W-:Y:S02]  /*50e70*/  SHF.L.W.U32.HI R3, R31, 0x1, R30 ;  /* 0x000000011f037819 */ /* 0x000fe40000010e1e */
[----:B------:R-:W-:Y:S02]  /*50e80*/  LOP3.LUT R212, R33, R212, R208, 0x96, !PT ;  /* 0x000000d421d47212 */ /* 0x000fe400078e96d0 */
[----:B------:R-:W-:Y:S02]  /*50e90*/  LOP3.LUT R209, R46, R209, R207, 0x96, !PT ;  /* 0x000000d12ed17212 */ /* 0x000fe400078e96cf */
[----:B------:R-:W-:Y:S02]  /*50ea0*/  LOP3.LUT R24, R8, R6, R205, 0x96, !PT ;  /* 0x0000000608187212 */ /* 0x000fe400078e96cd */
[----:B------:R-:W-:Y:S02]  /*50eb0*/  LOP3.LUT R35, R9, R7, R200, 0x96, !PT ;  /* 0x0000000709237212 */ /* 0x000fe400078e96c8 */
[----:B------:R-:W-:-:S02]  /*50ec0*/  LOP3.LUT R28, R44, R28, R29, 0x96, !PT ;  /* 0x0000001c2c1c7212 */ /* 0x000fc400078e961d */
[----:B------:R-:W-:Y:S02]  /*50ed0*/  LOP3.LUT R27, R45, R27, R34, 0x96, !PT ;  /* 0x0000001b2d1b7212 */ /* 0x000fe400078e9622 */
[----:B------:R-:W-:Y:S02]  /*50ee0*/  SHF.L.W.U32.HI R2, R30, 0x1, R31 ;  /* 0x000000011e027819 */ /* 0x000fe40000010e1f */
[----:B------:R-:W-:Y:S02]  /*50ef0*/  SHF.L.W.U32.HI R14, R4, 0x1, R13 ;  /* 0x00000001040e7819 */ /* 0x000fe40000010e0d */
[----:B------:R-:W-:Y:S02]  /*50f00*/  LOP3.LUT R25, R3, R4, RZ, 0x3c, !PT ;  /* 0x0000000403197212 */ /* 0x000fe400078e3cff */
[----:B------:R-:W-:Y:S02]  /*50f10*/  SHF.L.W.U32.HI R15, R13, 0x1, R4 ;  /* 0x000000010d0f7819 */ /* 0x000fe40000010e04 */
[----:B------:R-:W-:-:S02]  /*50f20*/  SHF.L.W.U32.HI R4, R212, 0x1, R209 ;  /* 0x00000001d4047819 */ /* 0x000fc40000010ed1 */
[----:B------:R-:W-:Y:S02]  /*50f30*/  LOP3.LUT R24, R5, R24, R10, 0x96, !PT ;  /* 0x0000001805187212 */ /* 0x000fe400078e960a */
[----:B------:R-:W-:Y:S02]  /*50f40*/  LOP3.LUT R35, R12, R35, R11, 0x96, !PT ;  /* 0x000000230c237212 */ /* 0x000fe400078e960b */
[----:B------:R-:W-:Y:S02]  /*50f50*/  SHF.L.W.U32.HI R3, R27, 0x1, R28 ;  /* 0x000000011b037819 */ /* 0x000fe40000010e1c */
[----:B------:R-:W-:Y:S02]  /*50f60*/  LOP3.LUT R26, R2, R13, RZ, 0x3c, !PT ;  /* 0x0000000d021a7212 */ /* 0x000fe400078e3cff */
[----:B------:R-:W-:Y:S02]  /*50f70*/  SHF.L.W.U32.HI R2, R28, 0x1, R27 ;  /* 0x000000011c027819 */ /* 0x000fe40000010e1b */
[----:B------:R-:W-:-:S02]  /*50f80*/  LOP3.LUT R32, R4, R31, RZ, 0x3c, !PT ;  /* 0x0000001f04207212 */ /* 0x000fc400078e3cff */
[----:B------:R-:W-:Y:S02]  /*50f90*/  SHF.L.W.U32.HI R13, R209, 0x1, R212 ;  /* 0x00000001d10d7819 */ /* 0x000fe40000010ed4 */
[-C--:B------:R-:W-:Y:S02]  /*50fa0*/  LOP3.LUT R4, R6, R25.reuse, RZ, 0x3c, !PT ;  /* 0x0000001906047212 */ /* 0x080fe400078e3cff */
[----:B------:R-:W-:Y:S02]  /*50fb0*/  SHF.L.W.U32.HI R20, R24, 0x1, R35 ;  /* 0x0000000118147819 */ /* 0x000fe40000010e23 */
[----:B------:R-:W-:Y:S02]  /*50fc0*/  LOP3.LUT R23, R3, R24, RZ, 0x3c, !PT ;  /* 0x0000001803177212 */ /* 0x000fe400078e3cff */
[----:B------:R-:W-:Y:S02]  /*50fd0*/  LOP3.LUT R6, R8, R25, RZ, 0x3c, !PT ;  /* 0x0000001908067212 */ /* 0x000fe400078e3cff */
[----:B------:R-:W-:-:S02]  /*50fe0*/  SHF.L.W.U32.HI R3, R35, 0x1, R24 ;  /* 0x0000000123037819 */ /* 0x000fc40000010e18 */
[----:B------:R-:W-:Y:S02]  /*50ff0*/  LOP3.LUT R8, R10, R25, RZ, 0x3c, !PT ;  /* 0x000000190a087212 */ /* 0x000fe400078e3cff */
[----:B------:R-:W-:Y:S02]  /*51000*/  LOP3.LUT R24, R2, R35, RZ, 0x3c, !PT ;  /* 0x0000002302187212 */ /* 0x000fe400078e3cff */
[----:B------:R-:W-:Y:S02]  /*51010*/  LOP3.LUT R10, R5, R25, RZ, 0x3c, !PT ;  /* 0x00000019050a7212 */ /* 0x000fe400078e3cff */
[----:B------:R-:W-:Y:S02]  /*51020*/  LOP3.LUT R31, R13, R30, RZ, 0x3c, !PT ;  /* 0x0000001e0d1f7212 */ /* 0x000fe400078e3cff */
[----:B------:R-:W-:Y:S02]  /*51030*/  LOP3.LUT R5, R7, R26, RZ, 0x3c, !PT ;  /* 0x0000001a07057212 */ /* 0x000fe400078e3cff */
[----:B------:R-:W-:-:S02]  /*51040*/  LOP3.LUT R209, R20, R209, RZ, 0x3c, !PT ;  /* 0x000000d114d17212 */ /* 0x000fc400078e3cff */
[----:B------:R-:W-:Y:S01]  /*51050*/  LOP3.LUT R7, R9, R26, RZ, 0x3c, !PT ;  /* 0x0000001a09077212 */ /* 0x000fe200078e3cff */
[----:B------:R-:W-:Y:S01]  /*51060*/  STL.64 [R1+0x28], R4 ;  /* 0x0000280401007387 */ /* 0x000fe20000100a00 */
[----:B------:R-:W-:Y:S02]  /*51070*/  LOP3.LUT R41, R15, R28, RZ, 0x3c, !PT ;  /* 0x0000001c0f297212 */ /* 0x000fe400078e3cff */
[----:B------:R-:W-:Y:S01]  /*51080*/  LOP3.LUT R212, R3, R212, RZ, 0x3c, !PT ;  /* 0x000000d403d47212 */ /* 0x000fe200078e3cff */
[----:B------:R-:W-:Y:S01]  /*51090*/  STL.64 [R1+0x50], R6 ;  /* 0x0000500601007387 */ /* 0x000fe20000100a00 */
[----:B------:R-:W-:Y:S02]  /*510a0*/  LOP3.LUT R9, R11, R26, RZ, 0x3c, !PT ;  /* 0x0000001a0b097212 */ /* 0x000fe400078e3cff */
        /* <DEDUP_REMOVED lines=16> */
[----:B------:R0:W-:Y:S01]  /*511b0*/  STL.64 [R1], R2 ;  /* 0x0000000201007387 */ /* 0x0001e20000100a00 */
        /* <DEDUP_REMOVED lines=50> */
[----:B0-----:R-:W2:Y:S01]  /*514e0*/  LDL.64 R2, [UR6] ;  /* 0x00000006ff027983 */ /* 0x001ea20008100a00 */
[----:B-1----:R-:W-:-:S02]  /*514f0*/  UIADD3 UR21, UPT, UPT, -UR20, URZ, URZ ;  /* 0x000000ff14157290 */ /* 0x002fc4000fffe1ff */
[----:B------:R-:W-:Y:S02]  /*51500*/  ULOP3.LUT UR25, UR20, 0x3f, URZ, 0xc0, !UPT ;  /* 0x0000003f14197892 */ /* 0x000fe4000f8ec0ff */
[----:B------:R-:W-:Y:S02]  /*51510*/  ULOP3.LUT UR24, UR21, 0x3f, URZ, 0xc0, !UPT ;  /* 0x0000003f15187892 */ /* 0x000fe4000f8ec0ff */
[----:B------:R-:W-:Y:S02]  /*51520*/  ULEA UR7, UR7, UR4, 0x3 ;  /* 0x0000000407077291 */ /* 0x000fe4000f8e18ff */
[C---:B------:R-:W-:Y:S02]  /*51530*/  SHF.L.U32 R4, R12.reuse, UR25, RZ ;  /* 0x000000190c047c19 */ /* 0x040fe400080006ff */
[C-C-:B------:R-:W-:Y:S01]  /*51540*/  SHF.R.U64 R7, R12.reuse, UR24, R13.reuse ;  /* 0x000000180c077c19 */ /* 0x140fe2000800120d */
[----:B------:R-:W0:Y:S01]  /*51550*/  LDCU.128 UR20, c[0x3][0x290] ;  /* 0x00c05200ff1477ac */ /* 0x000e220008000c00 */
[----:B------:R-:W-:-:S02]  /*51560*/  SHF.L.U64.HI R5, R12, UR25, R13 ;  /* 0x000000190c057c19 */ /* 0x000fc4000801020d */
[----:B------:R-:W-:Y:S01]  /*51570*/  SHF.R.U32.HI R6, RZ, UR24, R13 ;  /* 0x00000018ff067c19 */ /* 0x000fe2000801160d */
[----:B------:R-:W1:Y:S01]  /*51580*/  LDCU.128 UR24, c[0x3][0x2a0] ;  /* 0x00c05400ff1877ac */ /* 0x000e620008000c00 */
[----:B------:R-:W-:Y:S02]  /*51590*/  LOP3.LUT R8, R4, R7, RZ, 0xfc, !PT ;  /* 0x0000000704087212 */ /* 0x000fe400078efcff */
[----:B------:R-:W-:-:S05]  /*515a0*/  LOP3.LUT R9, R5, R6, RZ, 0xfc, !PT ;  /* 0x0000000605097212 */ /* 0x000fca00078efcff */
[----:B------:R3:W-:Y:S04]  /*515b0*/  STL.64 [UR6], R8 ;  /* 0x00000008ff007987 */ /* 0x0007e80008100a06 */
[----:B------:R-:W3:Y:S01]  /*515c0*/  LDL.64 R4, [UR7] ;  /* 0x00000007ff047983 */ /* 0x000ee20008100a00 */
[----:B0-----:R-:W-:Y:S01]  /*515d0*/  ULEA UR20, UR20, UR4, 0x3 ;  /* 0x0000000414147291 */ /* 0x001fe2000f8e18ff */
        /* <DEDUP_REMOVED lines=8> */
[----:B------:R-:W-:Y:S01]  /*51660*/  ULEA UR22, UR22, UR4, 0x3 ;  /* 0x0000000416167291 */ /* 0x000fe2000f8e18ff */
[----:B------:R-:W2:Y:S01]  /*51670*/  LDL.64 R2, [UR20] ;  /* 0x00000014ff027983 */ /* 0x000ea20008100a00 */
[----:B------:R-:W-:Y:S02]  /*51680*/  ULEA UR23, UR23, UR4, 0x3 ;  /* 0x0000000417177291 */ /* 0x000fe4000f8e18ff */
[----:B-1----:R-:W-:Y:S02]  /*51690*/  ULEA UR24, UR24, UR4, 0x3 ;  /* 0x0000000418187291 */ /* 0x002fe4000f8e18ff */
[----:B------:R-:W-:Y:S02]  /*516a0*/  ULEA UR25, UR25, UR4, 0x3 ;  /* 0x0000000419197291 */ /* 0x000fe4000f8e18ff */
[----:B------:R-:W-:Y:S01]  /*516b0*/  ULEA UR26, UR26, UR4, 0x3 ;  /* 0x000000041a1a7291 */ /* 0x000fe2000f8e18ff */
[CC--:B---3--:R-:W-:Y:S01]  /*516c0*/  SHF.L.U32 R9, R4.reuse, R112.reuse, RZ ;  /* 0x0000007004097219 */ /* 0x0c8fe200000006ff */
[----:B------:R-:W-:Y:S01]  /*516d0*/  ULEA UR27, UR27, UR4, 0x3 ;  /* 0x000000041b1b7291 */ /* 0x000fe2000f8e18ff */
[C-C-:B------:R-:W-:Y:S01]  /*516e0*/  SHF.R.U64 R8, R4.reuse, R153, R5.reuse ;  /* 0x0000009904087219 */ /* 0x140fe20000001205 */
[----:B------:R-:W1:Y:S01]  /*516f0*/  LDCU.64 UR6, c[0x3][0x2e0] ;  /* 0x00c05c00ff0677ac */ /* 0x000e620008000a00 */
[----:B------:R-:W-:-:S02]  /*51700*/  SHF.L.U64.HI R11, R4, R112, R5 ;  /* 0x00000070040b7219 */ /* 0x000fc40000010205 */
[----:B------:R-:W-:Y:S02]  /*51710*/  SHF.R.U32.HI R4, RZ, R153, R5 ;  /* 0x00000099ff047219 */ /* 0x000fe40000011605 */
[----:B------:R-:W-:Y:S02]  /*51720*/  LOP3.LUT R8, R8, R9, RZ, 0xfc, !PT ;  /* 0x0000000908087212 */ /* 0x000fe400078efcff */
[----:B------:R-:W-:-:S05]  /*51730*/  LOP3.LUT R9, R4, R11, RZ, 0xfc, !PT ;  /* 0x0000000b04097212 */ /* 0x000fca00078efcff */
[----:B------:R3:W-:Y:S04]  /*51740*/  STL.64 [UR20], R8 ;  /* 0x00000008ff007987 */ /* 0x0007e80008100a14 */
[----:B------:R-:W3:Y:S01]  /*51750*/  LDL.64 R4, [UR21] ;  /* 0x00000015ff047983 */ /* 0x000ee20008100a00 */
[CC--:B--2---:R-:W-:Y:S02]  /*51760*/  SHF.L.U32 R11, R2.reuse, R113.reuse, RZ ;  /* 0x00000071020b7219 */ /* 0x0c4fe400000006ff */
[CCC-:B0-----:R-:W-:Y:S02]  /*51770*/  SHF.R.U64 R6, R2.reuse, R154.reuse, R3.reuse ;  /* 0x0000009a02067219 */ /* 0x1c1fe40000001203 */
[--C-:B------:R-:W-:Y:S02]  /*51780*/  SHF.L.U64.HI R7, R2, R113, R3.reuse ;  /* 0x0000007102077219 */ /* 0x100fe40000010203 */
[----:B------:R-:W-:-:S02]  /*51790*/  SHF.R.U32.HI R2, RZ, R154, R3 ;  /* 0x0000009aff027219 */ /* 0x000fc40000011603 */
[----:B------:R-:W-:Y:S02]  /*517a0*/  LOP3.LUT R6, R6, R11, RZ, 0xfc, !PT ;  /* 0x0000000b06067212 */ /* 0x000fe400078efcff */
[----:B------:R-:W-:-:S05]  /*517b0*/  LOP3.LUT R7, R2, R7, RZ, 0xfc, !PT ;  /* 0x0000000702077212 */ /* 0x000fca00078efcff */
[----:B------:R0:W-:Y:S04]  /*517c0*/  STL.64 [UR21], R6 ;  /* 0x00000006ff007987 */ /* 0x0001e80008100a15 */
[----:B------:R-:W0:Y:S01]  /*517d0*/  LDL.64 R2, [UR22] ;  /* 0x00000016ff027983 */ /* 0x000e220008100a00 */
[CC--:B---3--:R-:W-:Y:S02]  /*517e0*/  SHF.L.U32 R9, R4.reuse, R110.reuse, RZ ;  /* 0x0000006e04097219 */ /* 0x0c8fe400000006ff */
[CCC-:B------:R-:W-:Y:S02]  /*517f0*/  SHF.R.U64 R8, R4.reuse, R155.reuse, R5.reuse ;  /* 0x0000009b04087219 */ /* 0x1c0fe40000001205 */
        /* <DEDUP_REMOVED lines=15> */
[CC--:B--2---:R-:W-:Y:S02]  /*518f0*/  SHF.L.U32 R9, R4.reuse, R108.reuse, RZ ;  /* 0x0000006c04097219 */ /* 0x0c4fe400000006ff */
[CCC-:B------:R-:W-:Y:S02]  /*51900*/  SHF.R.U64 R8, R4.reuse, R157.reuse, R5.reuse ;  /* 0x0000009d04087219 */ /* 0x1c0fe40000001205 */
[--C-:B------:R-:W-:Y:S02]  /*51910*/  SHF.L.U64.HI R11, R4, R108, R5.reuse ;  /* 0x0000006c040b7219 */ /* 0x100fe40000010205 */
[----:B------:R-:W-:-:S02]  /*51920*/  SHF.R.U32.HI R4, RZ, R157, R5 ;  /* 0x0000009dff047219 */ /* 0x000fc40000011605 */
[----:B------:R-:W-:Y:S02]  /*51930*/  LOP3.LUT R8, R8, R9, RZ, 0xfc, !PT ;  /* 0x0000000908087212 */ /* 0x000fe400078efcff */
[----:B------:R-:W-:-:S05]  /*51940*/  LOP3.LUT R9, R4, R11, RZ, 0xfc, !PT ;  /* 0x0000000b04097212 */ /* 0x000fca00078efcff */
[----:B------:R2:W-:Y:S04]  /*51950*/  STL.64 [UR24], R8 ;  /* 0x00000008ff007987 */ /* 0x0005e80008100a18 */
[----:B------:R-:W2:Y:S01]  /*51960*/  LDL.64 R4, [UR25] ;  /* 0x00000019ff047983 */ /* 0x000ea20008100a00 */
[CC--:B----4-:R-:W-:Y:S02]  /*51970*/  SHF.L.U32 R11, R2.reuse, R109.reuse, RZ ;  /* 0x0000006d020b7219 */ /* 0x0d0fe400000006ff */
[CCC-:B0-----:R-:W-:Y:S02]  /*51980*/  SHF.R.U64 R6, R2.reuse, R158.reuse, R3.reuse ;  /* 0x0000009e02067219 */ /* 0x1c1fe40000001203 */
[--C-:B------:R-:W-:Y:S02]  /*51990*/  SHF.L.U64.HI R7, R2, R109, R3.reuse ;  /* 0x0000006d02077219 */ /* 0x100fe40000010203 */
[----:B------:R-:W-:-:S02]  /*519a0*/  SHF.R.U32.HI R2, RZ, R158, R3 ;  /* 0x0000009eff027219 */ /* 0x000fc40000011603 */
[----:B------:R-:W-:Y:S02]  /*519b0*/  LOP3.LUT R6, R6, R11, RZ, 0xfc, !PT ;  /* 0x0000000b06067212 */ /* 0x000fe400078efcff */
[----:B------:R-:W-:-:S05]  /*519c0*/  LOP3.LUT R7, R2, R7, RZ, 0xfc, !PT ;  /* 0x0000000702077212 */ /* 0x000fca00078efcff */
[----:B------:R0:W-:Y:S04]  /*519d0*/  STL.64 [UR25], R6 ;  /* 0x00000006ff007987 */ /* 0x0001e80008100a19 */
[----:B------:R-:W0:Y:S01]  /*519e0*/  LDL.64 R2, [UR26] ;  /* 0x0000001aff027983 */ /* 0x000e220008100a00 */
[----:B---3--:R-:W-:Y:S01]  /*519f0*/  ULEA UR20, UR20, UR4, 0x3 ;  /* 0x0000000414147291 */ /* 0x008fe2000f8e18ff */
[CC--:B--2---:R-:W-:Y:S02]  /*51a00*/  SHF.L.U32 R9, R4.reuse, R106.reuse, RZ ;  /* 0x0000006a04097219 */ /* 0x0c4fe400000006ff */
[C-C-:B------:R-:W-:Y:S02]  /*51a10*/  SHF.R.U64 R8, R4.reuse, R159, R5.reuse ;  /* 0x0000009f04087219 */ /* 0x140fe40000001205 */
[----:B------:R-:W-:-:S02]  /*51a20*/  SHF.L.U64.HI R11, R4, R106, R5 ;  /* 0x0000006a040b7219 */ /* 0x000fc40000010205 */
[----:B------:R-:W-:Y:S02]  /*51a30*/  SHF.R.U32.HI R4, RZ, R159, R5 ;  /* 0x0000009fff047219 */ /* 0x000fe40000011605 */
        /* <DEDUP_REMOVED lines=23> */
[CC--:B---3--:R-:W-:Y:S02]  /*51bb0*/  SHF.L.U32 R11, R2.reuse, R105.reuse, RZ ;  /* 0x00000069020b7219 */ /* 0x0c8fe400000006ff */
[CCC-:B0-----:R-:W-:Y:S02]  /*51bc0*/  SHF.R.U64 R6, R2.reuse, R162.reuse, R3.reuse ;  /* 0x000000a202067219 */ /* 0x1c1fe40000001203 */
[--C-:B------:R-:W-:Y:S02]  /*51bd0*/  SHF.L.U64.HI R7, R2, R105, R3.reuse ;  /* 0x0000006902077219 */ /* 0x100fe40000010203 */
[----:B------:R-:W-:-:S02]  /*51be0*/  SHF.R.U32.HI R2, RZ, R162, R3 ;  /* 0x000000a2ff027219 */ /* 0x000fc40000011603 */
[----:B------:R-:W-:Y:S02]  /*51bf0*/  LOP3.LUT R6, R6, R11, RZ, 0xfc, !PT ;  /* 0x0000000b06067212 */ /* 0x000fe400078efcff */
[----:B------:R-:W-:-:S05]  /*51c00*/  LOP3.LUT R7, R2, R7, RZ, 0xfc, !PT ;  /* 0x0000000702077212 */ /* 0x000fca00078efcff */
[----:B------:R0:W-:Y:S04]  /*51c10*/  STL.64 [UR21], R6 ;  /* 0x00000006ff007987 */ /* 0x0001e80008100a15 */
[----:B------:R-:W0:Y:S01]  /*51c20*/  LDL.64 R2, [UR22] ;  /* 0x00000016ff027983 */ /* 0x000e220008100a00 */
[----:B------:R-:W-:Y:S01]  /*51c30*/  ULEA UR23, UR23, UR4, 0x3 ;  /* 0x0000000417177291 */ /* 0x000fe2000f8e18ff */
[CC--:B--2---:R-:W-:Y:S02]  /*51c40*/  SHF.L.U32 R9, R4.reuse, R102.reuse, RZ ;  /* 0x0000006604097219 */ /* 0x0c4fe400000006ff */
[C-C-:B------:R-:W-:Y:S02]  /*51c50*/  SHF.R.U64 R8, R4.reuse, R163, R5.reuse ;  /* 0x000000a304087219 */ /* 0x140fe40000001205 */
[----:B------:R-:W-:-:S02]  /*51c60*/  SHF.L.U64.HI R11, R4, R102, R5 ;  /* 0x00000066040b7219 */ /* 0x000fc40000010205 */
[----:B------:R-:W-:Y:S02]  /*51c70*/  SHF.R.U32.HI R4, RZ, R163, R5 ;  /* 0x000000a3ff047219 */ /* 0x000fe40000011605 */
[----:B------:R-:W-:Y:S02]  /*51c80*/  LOP3.LUT R8, R8, R9, RZ, 0xfc, !PT ;  /* 0x0000000908087212 */ /* 0x000fe400078efcff */
[----:B------:R-:W-:Y:S01]  /*51c90*/  LOP3.LUT R9, R4, R11, RZ, 0xfc, !PT ;  /* 0x0000000b04097212 */ /* 0x000fe200078efcff */
[----:B----4-:R-:W-:-:S04]  /*51ca0*/  ULEA UR24, UR24, UR4, 0x3 ;  /* 0x0000000418187291 */ /* 0x010fc8000f8e18ff */
        /* <DEDUP_REMOVED lines=48> */
[CC--:B--2---:R-:W-:Y:S02]  /*51fb0*/  SHF.L.U32 R9, R4.reuse, R56.reuse, RZ ;  /* 0x0000003804097219 */ /* 0x0c4fe400000006ff */
        /* <DEDUP_REMOVED lines=11> */
[----:B0-----:R-:W-:Y:S01]  /*52070*/  LOP3.LUT R6, R4, R11, RZ, 0xfc, !PT ;  /* 0x0000000b04067212 */ /* 0x001fe200078efcff */
[----:B------:R-:W3:Y:S01]  /*52080*/  LDL.64 R2, [UR21] ;  /* 0x00000015ff027983 */ /* 0x000ee20008100a00 */
[----:B------:R-:W-:-:S05]  /*52090*/  LOP3.LUT R7, R5, R10, RZ, 0xfc, !PT ;  /* 0x0000000a05077212 */ /* 0x000fca00078efcff */
[----:B------:R0:W-:Y:S04]  /*520a0*/  STL.64 [UR21], R6 ;  /* 0x00000006ff007987 */ /* 0x0001e80008100a15 */
[----:B------:R-:W4:Y:S01]  /*520b0*/  LDL.64 R4, [UR22] ;  /* 0x00000016ff047983 */ /* 0x000f220008100a00 */
[----:B------:R-:W-:Y:S02]  /*520c0*/  ULEA UR23, UR23, UR4, 0x3 ;  /* 0x0000000417177291 */ /* 0x000fe4000f8e18ff */
[----:B-1----:R-:W-:Y:S01]  /*520d0*/  ULEA UR6, UR6, UR4, 0x3 ;  /* 0x0000000406067291 */ /* 0x002fe2000f8e18ff */
[C---:B---3--:R-:W-:Y:S02]  /*520e0*/  SHF.L.U32 R11, R2.reuse, R54, RZ ;  /* 0x00000036020b7219 */ /* 0x048fe400000006ff */
[----:B--2---:R-:W-:-:S02]  /*520f0*/  SHF.R.U64 R8, R2, R171, R3 ;  /* 0x000000ab02087219 */ /* 0x004fc40000001203 */
[--C-:B------:R-:W-:Y:S02]  /*52100*/  SHF.L.U64.HI R9, R2, R54, R3.reuse ;  /* 0x0000003602097219 */ /* 0x100fe40000010203 */
[----:B------:R-:W-:Y:S02]  /*52110*/  SHF.R.U32.HI R2, RZ, R171, R3 ;  /* 0x000000abff027219 */ /* 0x000fe40000011603 */
[CC--:B----4-:R-:W-:Y:S02]  /*52120*/  SHF.L.U32 R3, R4.reuse, R55.reuse, RZ ;  /* 0x0000003704037219 */ /* 0x0d0fe400000006ff */
[CCC-:B0-----:R-:W-:Y:S02]  /*52130*/  SHF.R.U64 R6, R4.reuse, R172.reuse, R5.reuse ;  /* 0x000000ac04067219 */ /* 0x1c1fe40000001205 */
        /* <DEDUP_REMOVED lines=26> */
[----:B0-----:R-:W3:Y:S04]  /*522e0*/  LDL.64 R6, [R1+0x20] ;  /* 0x0000200001067983 */ /* 0x001ee80000100a00 */
[----:B------:R-:W3:Y:S04]  /*522f0*/  LDL.64 R8, [R1] ;  /* 0x0000000001087983 */ /* 0x000ee80000100a00 */
        /* <DEDUP_REMOVED lines=36> */
[----:B------:R-:W-:Y:S02]  /*52540*/  MOV R3, R187 ;  /* 0x000000bb00037202 */ /* 0x000fe40000000f00 */
[----:B------:R-:W-:Y:S02]  /*52550*/  LOP3.LUT R205, R205, R8, RZ, 0x3c, !PT ;  /* 0x00000008cdcd7212 */ /* 0x000fe400078e3cff */
[-C--:B------:R-:W-:Y:S01]  /*52560*/  LOP3.LUT R200, R51, R9.reuse, RZ, 0x3c, !PT ;  /* 0x0000000933c87212 */ /* 0x080fe200078e3cff */
[----:B------:R0:W-:Y:S01]  /*52570*/  STL.64 [R1+0x20], R2 ;  /* 0x0000200201007387 */ /* 0x0001e20000100a00 */
[----:B------:R-:W-:-:S02]  /*52580*/  LOP3.LUT R188, R5, R9, R7, 0xb4, !PT ;  /* 0x0000000905bc7212 */ /* 0x000fc400078eb407 */
[----:B------:R-:W-:Y:S02]  /*52590*/  LOP3.LUT R191, R4, R8, R6, 0xb4, !PT ;  /* 0x0000000804bf7212 */ /* 0x000fe400078eb406 */
[----:B------:R-:W-:Y:S02]  /*525a0*/  LOP3.LUT R7, R11, R15, R13, 0xb4, !PT ;  /* 0x0000000f0b077212 */ /* 0x000fe400078eb40d */
[----:B------:R-:W-:Y:S01]  /*525b0*/  LOP3.LUT R6, R10, R14, R12, 0xb4, !PT ;  /* 0x0000000e0a067212 */ /* 0x000fe200078eb40c */
[----:B0-----:R-:W-:Y:S02]  /*525c0*/  IMAD.MOV.U32 R2, RZ, RZ, R205 ;  /* 0x000000ffff027224 */ /* 0x001fe400078e00cd */
[----:B------:R-:W-:Y:S01]  /*525d0*/  IMAD.MOV.U32 R3, RZ, RZ, R200 ;  /* 0x000000ffff037224 */ /* 0x000fe200078e00c8 */
[----:B------:R-:W-:-:S04]  /*525e0*/  LOP3.LUT R197, R12, R16, R14, 0xb4, !PT ;  /* 0x000000100cc57212 */ /* 0x000fc800078eb40e */
[----:B------:R0:W-:Y:S01]  /*525f0*/  STL.64 [R1], R2 ;  /* 0x0000000201007387 */ /* 0x0001e20000100a00 */
[----:B------:R-:W-:Y:S02]  /*52600*/  LOP3.LUT R196, R13, R17, R15, 0xb4, !PT ;  /* 0x000000110dc47212 */ /* 0x000fe400078eb40f */
[----:B------:R-:W-:Y:S02]  /*52610*/  LOP3.LUT R193, R14, R18, R16, 0xb4, !PT ;  /* 0x000000120ec17212 */ /* 0x000fe400078eb410 */
[----:B------:R-:W-:Y:S02]  /*52620*/  LOP3.LUT R50, R15, R19, R17, 0xb4, !PT ;  /* 0x000000130f327212 */ /* 0x000fe400078eb411 */
[----:B0-----:R-:W-:Y:S01]  /*52630*/  MOV R2, R6 ;  /* 0x0000000600027202 */ /* 0x001fe20000000f00 */
[----:B------:R-:W-:-:S05]  /*52640*/  IMAD.MOV.U32 R3, RZ, RZ, R7 ;  /* 0x000000ffff037224 */ /* 0x000fca00078e0007 */
[----:B------:R0:W-:Y:S01]  /*52650*/  STL.64 [R1+0x28], R2 ;  /* 0x0000280201007387 */ /* 0x0001e20000100a00 */
[----:B------:R-:W-:Y:S02]  /*52660*/  LOP3.LUT R119, R17, R11, R19, 0xb4, !PT ;  /* 0x0000000b11777212 */ /* 0x000fe400078eb413 */
[----:B------:R-:W-:Y:S01]  /*52670*/  MOV R52, R194 ;  /* 0x000000c200347202 */ /* 0x000fe20000000f00 */
[----:B0-----:R-:W-:Y:S01]  /*52680*/  IMAD.MOV.U32 R2, RZ, RZ, R197 ;  /* 0x000000ffff027224 */ /* 0x001fe200078e00c5 */
[----:B------:R-:W-:Y:S02]  /*52690*/  MOV R3, R196 ;  /* 0x000000c400037202 */ /* 0x000fe40000000f00 */
[----:B------:R-:W-:-:S03]  /*526a0*/  LOP3.LUT R118, R16, R10, R18, 0xb4, !PT ;  /* 0x0000000a10767212 */ /* 0x000fc600078eb412 */
[----:B------:R0:W-:Y:S01]  /*526b0*/  STL.64 [R1+0x30], R2 ;  /* 0x0000300201007387 */ /* 0x0001e20000100a00 */
[----:B------:R-:W-:-:S03]  /*526c0*/  LOP3.LUT R51, R18, R12, R10, 0xb4, !PT ;  /* 0x0000000c12337212 */ /* 0x000fc600078eb40a */
        /* <DEDUP_REMOVED lines=45> */
[----:B------:R-:W-:Y:S01]  /*529a0*/  LOP3.LUT R208, R36, R30, R38, 0xb4, !PT ;  /* 0x0000001e24d07212 */ /* 0x000fe200078eb426 */
[----:B------:R-:W-:Y:S01]  /*529b0*/  IMAD.MOV.U32 R4, RZ, RZ, R192 ;  /* 0x000000ffff047224 */ /* 0x000fe200078e00c0 */
[----:B------:R-:W-:Y:S01]  /*529c0*/  LOP3.LUT R207, R37, R31, R39, 0xb4, !PT ;  /* 0x0000001f25cf7212 */ /* 0x000fe200078eb427 */
[----:B------:R-:W-:Y:S02]  /*529d0*/  IMAD.MOV.U32 R5, RZ, RZ, R189 ;  /* 0x000000ffff057224 */ /* 0x000fe400078e00bd */
[----:B0-----:R-:W-:Y:S02]  /*529e0*/  IMAD.MOV.U32 R2, RZ, RZ, R18 ;  /* 0x000000ffff027224 */ /* 0x001fe400078e0012 */
[----:B------:R-:W-:-:S05]  /*529f0*/  IMAD.MOV.U32 R3, RZ, RZ, R19 ;  /* 0x000000ffff037224 */ /* 0x000fca00078e0013 */
[----:B------:R0:W-:Y:S01]  /*52a00*/  STL.64 [R1+0x80], R2 ;  /* 0x0000800201007387 */ /* 0x0001e20000100a00 */
[----:B------:R-:W-:Y:S02]  /*52a10*/  LOP3.LUT R203, R38, R32, R30, 0xb4, !PT ;  /* 0x0000002026cb7212 */ /* 0x000fe400078eb41e */
[----:B------:R-:W-:Y:S01]  /*52a20*/  LOP3.LUT R206, R39, R33, R31, 0xb4, !PT ;  /* 0x0000002127ce7212 */ /* 0x000fe200078eb41f */
[----:B------:R1:W-:Y:S01]  /*52a30*/  STL.64 [R1+0x10], R4 ;  /* 0x0000100401007387 */ /* 0x0003e20000100a00 */
[----:B0-----:R-:W-:Y:S01]  /*52a40*/  MOV R2, R29 ;  /* 0x0000001d00027202 */ /* 0x001fe20000000f00 */
[----:B------:R-:W-:-:S05]  /*52a50*/  IMAD.MOV.U32 R3, RZ, RZ, R34 ;  /* 0x000000ffff037224 */ /* 0x000fca00078e0022 */
[----:B------:R0:W-:Y:S01]  /*52a60*/  STL.64 [R1+0x88], R2 ;  /* 0x0000880201007387 */ /* 0x0001e20000100a00 */
[----:B-1----:R-:W-:Y:S01]  /*52a70*/  MOV R4, R191 ;  /* 0x000000bf00047202 */ /* 0x002fe20000000f00 */
[----:B------:R-:W-:Y:S01]  /*52a80*/  IMAD.MOV.U32 R5, RZ, RZ, R188 ;  /* 0x000000ffff057224 */ /* 0x000fe200078e00bc */
[----:B------:R-:W-:Y:S01]  /*52a90*/  LOP3.LUT R12, R41, R45, R43, 0xb4, !PT ;  /* 0x0000002d290c7212 */ /* 0x000fe200078eb42b */
[----:B0-----:R-:W-:Y:S01]  /*52aa0*/  IMAD.MOV.U32 R2, RZ, RZ, R208 ;  /* 0x000000ffff027224 */ /* 0x001fe200078e00d0 */
[----:B------:R-:W-:Y:S02]  /*52ab0*/  MOV R3, R207 ;  /* 0x000000cf00037202 */ /* 0x000fe40000000f00 */
[----:B------:R0:W-:Y:S04]  /*52ac0*/  STL.64 [R1+0x18], R4 ;  /* 0x0000180401007387 */ /* 0x0001e80000100a00 */
[----:B------:R1:W-:Y:S01]  /*52ad0*/  STL.64 [R1+0x90], R2 ;  /* 0x0000900201007387 */ /* 0x0003e20000100a00 */
[----:B------:R-:W-:-:S02]  /*52ae0*/  LOP3.LUT R21, R42, R46, R44, 0xb4, !PT ;  /* 0x0000002e2a157212 */ /* 0x000fc400078eb42c */
[----:B0-----:R-:W-:Y:S01]  /*52af0*/  LOP3.LUT R5, R40, R44, R42, 0xb4, !PT ;  /* 0x0000002c28057212 */ /* 0x001fe200078eb42a */
[----:B-1----:R-:W-:Y:S02]  /*52b00*/  IMAD.MOV.U32 R2, RZ, RZ, R203 ;  /* 0x000000ffff027224 */ /* 0x002fe400078e00cb */
        /* <DEDUP_REMOVED lines=26> */
.L_x_69:
[C-C-:B------:R-:W-:Y:S02]  /*52cb0*/  SHF.R.U64 R206, R205.reuse, 0x8, R200.reuse ;  /* 0x00000008cdce7819 */ /* 0x140fe400000012c8 */
[C-C-:B------:R-:W-:Y:S02]  /*52cc0*/  SHF.R.U64 R203, R205.reuse, 0x10, R200.reuse ;  /* 0x00000010cdcb7819 */ /* 0x140fe400000012c8 */
[----:B------:R-:W-:-:S07]  /*52cd0*/  SHF.R.U64 R200, R205, 0x18, R200 ;  /* 0x00000018cdc87819 */ /* 0x000fce00000012c8 */
.L_x_68:
[----:B------:R-:W-:Y:S05]  /*52ce0*/  BSYNC.RECONVERGENT B3 ;  /* 0x0000000000037941 */ /* 0x000fea0003800200 */
.L_x_67:
[----:B0-----:R-:W2:Y:S01]  /*52cf0*/  LDG.E.U8 R2, desc[UR12][R116.64+0x84] ;  /* 0x0000840c74027981 */ /* 0x001ea2000c1e1100 */
[----:B------:R-:W-:-:S04]  /*52d00*/  LOP3.LUT R3, R205, 0xff, RZ, 0xc0, !PT ;  /* 0x000000ffcd037812 */ /* 0x000fc800078ec0ff */
[----:B--2---:R-:W-:-:S13]  /*52d10*/  ISETP.GE.U32.AND P1, PT, R3, R2, PT ;  /* 0x000000020300720c */ /* 0x004fda0003f26070 */
[----:B------:R-:W-:Y:S05]  /*52d20*/  @!P1 BREAK.RELIABLE B2 ;  /* 0x0000000000029942 */ /* 0x000fea0003800100 */
[----:B------:R-:W-:Y:S05]  /*52d30*/  @!P1 BREAK.RELIABLE B0 ;  /* 0x0000000000009942 */ /* 0x000fea0003800100 */
[----:B------:R-:W-:Y:S05]  /*52d40*/  @!P1 BRA `(.L_x_64) ;  /* 0x0000000000809947 */ /* 0x000fea0003800000 */
[----:B------:R-:W-:Y:S01]  /*52d50*/  ISETP.GT.U32.AND P1, PT, R3, R2, PT ;  /* 0x000000020300720c */ /* 0x000fe20003f24070 */
[----:B------:R-:W-:-:S12]  /*52d60*/  IMAD.MOV.U32 R4, RZ, RZ, 0x1 ;  /* 0x00000001ff047424 */ /* 0x000fd800078e00ff */
[----:B------:R-:W-:Y:S05]  /*52d70*/  @P1 BRA `(.L_x_66) ;  /* 0x0000000000581947 */ /* 0x000fea0003800000 */
[----:B------:R-:W2:Y:S01]  /*52d80*/  LDG.E.U8 R2, desc[UR12][R116.64+0x85] ;  /* 0x0000850c74027981 */ /* 0x000ea2000c1e1100 */
[----:B------:R-:W-:-:S04]  /*52d90*/  LOP3.LUT R3, R206, 0xff, RZ, 0xc0, !PT ;  /* 0x000000ffce037812 */ /* 0x000fc800078ec0ff */
[----:B--2---:R-:W-:-:S13]  /*52da0*/  ISETP.GE.U32.AND P1, PT, R3, R2, PT ;  /* 0x000000020300720c */ /* 0x004fda0003f26070 */
[----:B------:R-:W-:Y:S05]  /*52db0*/  @!P1 BREAK.RELIABLE B2 ;  /* 0x0000000000029942 */ /* 0x000fea0003800100 */
[----:B------:R-:W-:Y:S05]  /*52dc0*/  @!P1 BREAK.RELIABLE B0 ;  /* 0x0000000000009942 */ /* 0x000fea0003800100 */
[----:B------:R-:W-:Y:S05]  /*52dd0*/  @!P1 BRA `(.L_x_64) ;  /* 0x00000000005c9947 */ /* 0x000fea0003800000 */
[----:B------:R-:W-:-:S13]  /*52de0*/  ISETP.GT.U32.AND P1, PT, R3, R2, PT ;  /* 0x000000020300720c */ /* 0x000fda0003f24070 */
        /* <DEDUP_REMOVED lines=15> */
.L_x_66:
[----:B------:R-:W-:Y:S05]  /*52ee0*/  BSYNC.RELIABLE B2 ;  /* 0x0000000000027941 */ /* 0x000fea0003800100 */
.L_x_65:
[----:B------:R-:W-:Y:S01]  /*52ef0*/  IADD3 R188, PT, PT, R145, 0x1, RZ ;  /* 0x0000000191bc7810 */ /* 0x000fe20007ffe0ff */
[----:B------:R-:W-:-:S07]  /*52f00*/  IMAD.MOV.U32 R145, RZ, RZ, R149 ;  /* 0x000000ffff917224 */ /* 0x000fce00078e0095 */
.L_x_58:
[----:B------:R-:W-:Y:S05]  /*52f10*/  BSYNC.RELIABLE B0 ;  /* 0x0000000000007941 */ /* 0x000fea0003800100 */
.L_x_57:
[----:B------:R-:W-:-:S13]  /*52f20*/  ISETP.GE.AND P0, PT, R188, R145, PT ;  /* 0x00000091bc00720c */ /* 0x000fda0003f06270 */
[----:B------:R-:W-:Y:S05]  /*52f30*/  @!P0 BRA `(.L_x_71) ;  /* 0xffffff70009c8947 */ /* 0x000fea000383ffff */
[----:B------:R-:W-:-:S13]  /*52f40*/  PLOP3.LUT P0, PT, PT, PT, PT, 0x8, 0x80 ;  /* 0x000000000080781c */ /* 0x000fda0003f0e170 */
.L_x_64:
[----:B------:R-:W-:Y:S05]  /*52f50*/  BSYNC.RECONVERGENT B1 ;  /* 0x0000000000017941 */ /* 0x000fea0003800200 */
.L_x_56:
[----:B------:R-:W0:Y:S01]  /*52f60*/  S2R R3, SR_TID.X ;  /* 0x0000000000037919 */ /* 0x000e220000002100 */
[----:B------:R-:W0:Y:S01]  /*52f70*/  S2UR UR20, SR_CTAID.X ;  /* 0x00000000001479c3 */ /* 0x000e220000002500 */
[----:B------:R-:W1:Y:S01]  /*52f80*/  LDCU.64 UR6, c[0x0][0x3b8] ;  /* 0x00007700ff0677ac */ /* 0x000e620008000a00 */
[----:B------:R-:W-:-:S06]  /*52f90*/  SEL R5, RZ, 0x1, !P0 ;  /* 0x00000001ff057807 */ /* 0x000fcc0004000000 */
[----:B------:R-:W0:Y:S02]  /*52fa0*/  LDC R0, c[0x0][0x360] ;  /* 0x0000d800ff007b82 */ /* 0x000e240000000800 */
[----:B0-----:R-:W-:-:S05]  /*52fb0*/  IMAD R0, R0, UR20, R3 ;  /* 0x0000001400007c24 */ /* 0x001fca000f8e0203 */
[----:B------:R-:W-:Y:S01]  /*52fc0*/  LEA R0, R0, UR5, 0x3 ;  /* 0x0000000500007c11 */ /* 0x000fe2000f8e18ff */
[----:B------:R-:W-:-:S03]  /*52fd0*/  UIADD3 UR5, UPT, UPT, UR5, 0x1, URZ ;  /* 0x0000000105057890 */ /* 0x000fc6000fffe0ff */
[----:B-1----:R-:W-:Y:S01]  /*52fe0*/  IADD3 R2, P1, PT, R0, UR6, RZ ;  /* 0x0000000600027c10 */ /* 0x002fe2000ff3e0ff */
[----:B------:R-:W-:-:S03]  /*52ff0*/  UISETP.GE.U32.AND UP0, UPT, UR5, 0x8, UPT ;  /* 0x000000080500788c */ /* 0x000fc6000bf06070 */
[----:B------:R-:W-:-:S05]  /*53000*/  LEA.HI.X.SX32 R3, R0, UR7, 0x1, P1 ;  /* 0x0000000700037c11 */ /* 0x000fca00088f0eff */
[----:B------:R0:W-:Y:S01]  /*53010*/  STG.E.U8 desc[UR12][R2.64], R5 ;  /* 0x0000000502007986 */ /* 0x0001e2000c10110c */
[----:B------:R-:W-:Y:S05]  /*53020*/  BRA.U !UP0, `(.L_x_72) ;  /* 0xfffffb8908dc7547 */ /* 0x000fea000b83ffff */
[----:B------:R-:W-:Y:S05]  /*53030*/  EXIT ;  /* 0x000000000000794d */ /* 0x000fea0003800000 */
.L_x_73:
        /* <DEDUP_REMOVED lines=12> */
.L_x_181:


//--------------------- .text._Z13vanity_kernelPKyS0_S0_S0_PKhS2_iyS0_iyyiPh --------------------------
	.section	.text._Z13vanity_kernelPKyS0_S0_S0_PKhS2_iyS0_iyyiPh,"ax",@progbits
	.align	128
        .global         _Z13vanity_kernelPKyS0_S0_S0_PKhS2_iyS0_iyyiPh
        .type           _Z13vanity_kernelPKyS0_S0_S0_PKhS2_iyS0_iyyiPh,@function
        .size           _Z13vanity_kernelPKyS0_S0_S0_PKhS2_iyS0_iyyiPh,(.L_x_182 - _Z13vanity_kernelPKyS0_S0_S0_PKhS2_iyS0_iyyiPh)
        .other          _Z13vanity_kernelPKyS0_S0_S0_PKhS2_iyS0_iyyiPh,@"STO_CUDA_ENTRY STV_DEFAULT"
_Z13vanity_kernelPKyS0_S0_S0_PKhS2_iyS0_iyyiPh:
.text._Z13vanity_kernelPKyS0_S0_S0_PKhS2_iyS0_iyyiPh:
        /* <DEDUP_REMOVED lines=8> */
[C---:B------:R-:W-:Y:S01]  /*0080*/  ISETP.NE.U32.AND P2, PT, R16.reuse, RZ, PT ;  /* 0x000000ff1000720c */ /* 0x040fe20003f45070 */
[----:B--2---:R-:W-:-:S05]  /*0090*/  IMAD.IADD R0, R16, 0x1, R13 ;  /* 0x0000000110007824 */ /* 0x004fca00078e020d */
[C---:B------:R-:W-:Y:S01]  /*00a0*/  ISETP.GE.U32.AND P0, PT, R0.reuse, 0x1e0, PT ;  /* 0x000001e00000780c */ /* 0x040fe20003f06070 */
[----:B-1----:R-:W1:Y:S01]  /*00b0*/  MUFU.RCP R6, R6 ;  /* 0x0000000600067308 */ /* 0x002e620000001000 */
[----:B------:R-:W-:Y:S02]  /*00c0*/  VIMNMX.U32 R5, PT, PT, R0, 0x1e0, !PT ;  /* 0x000001e000057848 */ /* 0x000fe40007fe0000 */
[----:B------:R-:W-:-:S04]  /*00d0*/  SEL R4, RZ, 0x1, P0 ;  /* 0x00000001ff047807 */ /* 0x000fc80000000000 */
[----:B------:R-:W-:Y:S01]  /*00e0*/  IADD3 R5, PT, PT, R5, -R0, -R4 ;  /* 0x8000000005057210 */ /* 0x000fe20007ffe804 */
[----:B-1----:R-:W-:-:S04]  /*00f0*/  VIADD R2, R6, 0xffffffe ;  /* 0x0ffffffe06027836 */ /* 0x002fc80000000000 */
[----:B------:R1:W2:Y:S02]  /*0100*/  F2I.FTZ.U32.TRUNC.NTZ R3, R2 ;  /* 0x0000000200037305 */ /* 0x0002a4000021f000 */
[----:B-1----:R-:W-:Y:S02]  /*0110*/  HFMA2 R2, -RZ, RZ, 0, 0 ;  /* 0x00000000ff027431 */ /* 0x002fe400000001ff */
[----:B--2---:R-:W-:-:S04]  /*0120*/  IMAD.MOV R7, RZ, RZ, -R3 ;  /* 0x000000ffff077224 */ /* 0x004fc800078e0a03 */
[----:B------:R-:W-:-:S04]  /*0130*/  IMAD R7, R7, R16, RZ ;  /* 0x0000001007077224 */ /* 0x000fc800078e02ff */
[----:B------:R-:W-:-:S06]  /*0140*/  IMAD.HI.U32 R6, R3, R7, R2 ;  /* 0x0000000703067227 */ /* 0x000fcc00078e0002 */
[----:B------:R-:W-:-:S04]  /*0150*/  IMAD.HI.U32 R3, R6, R5, RZ ;  /* 0x0000000506037227 */ /* 0x000fc800078e00ff */
[----:B------:R-:W-:-:S04]  /*0160*/  IMAD.MOV R0, RZ, RZ, -R3 ;  /* 0x000000ffff007224 */ /* 0x000fc800078e0a03 */
[----:B------:R-:W-:-:S05]  /*0170*/  IMAD R5, R16, R0, R5 ;  /* 0x0000000010057224 */ /* 0x000fca00078e0205 */
[----:B------:R-:W-:-:S13]  /*0180*/  ISETP.GE.U32.AND P0, PT, R5, R16, PT ;  /* 0x000000100500720c */ /* 0x000fda0003f06070 */
[----:B------:R-:W-:Y:S02]  /*0190*/  @P0 IMAD.IADD R5, R5, 0x1, -R16 ;  /* 0x0000000105050824 */ /* 0x000fe400078e0a10 */
[----:B------:R-:W-:-:S03]  /*01a0*/  @P0 VIADD R3, R3, 0x1 ;  /* 0x0000000103030836 */ /* 0x000fc60000000000 */
[----:B------:R-:W-:-:S13]  /*01b0*/  ISETP.GE.U32.AND P1, PT, R5, R16, PT ;  /* 0x000000100500720c */ /* 0x000fda0003f26070 */
[----:B------:R-:W-:Y:S01]  /*01c0*/  @P1 VIADD R3, R3, 0x1 ;  /* 0x0000000103031836 */ /* 0x000fe20000000000 */
[----:B------:R-:W-:-:S04]  /*01d0*/  @!P2 LOP3.LUT R3, RZ, R16, RZ, 0x33, !PT ;  /* 0x00000010ff03a212 */ /* 0x000fc800078e33ff */
[----:B------:R-:W-:-:S04]  /*01e0*/  IADD3 R4, PT, PT, R4, R3, RZ ;  /* 0x0000000304047210 */ /* 0x000fc80007ffe0ff */
        /* <DEDUP_REMOVED lines=15> */
.L_x_76:
[----:B------:R0:W2:Y:S01]  /*02e0*/  LDG.E.64 R4, desc[UR12][R2.64] ;  /* 0x0000000c02047981 */ /* 0x0000a2000c1e1b00 */
[----:B------:R-:W-:-:S05]  /*02f0*/  VIADD R6, R6, 0x1 ;  /* 0x0000000106067836 */ /* 0x000fca0000000000 */
[----:B------:R-:W-:Y:S01]  /*0300*/  ISETP.NE.AND P0, PT, R6, RZ, PT ;  /* 0x000000ff0600720c */ /* 0x000fe20003f05270 */
[C---:B0-----:R-:W-:Y:S01]  /*0310*/  IMAD.WIDE.U32 R2, R16.reuse, 0x8, R2 ;  /* 0x0000000810027825 */ /* 0x041fe200078e0002 */
[----:B--2---:R0:W-:Y:S03]  /*0320*/  STS.64 [R7], R4 ;  /* 0x0000000407007388 */ /* 0x0041e60000000a00 */
[----:B0-----:R-:W-:-:S08]  /*0330*/  IMAD R7, R16, 0x8, R7 ;  /* 0x0000000810077824 */ /* 0x001fd000078e0207 */
[----:B------:R-:W-:Y:S05]  /*0340*/  @P0 BRA `(.L_x_76) ;  /* 0xfffffffc00e40947 */ /* 0x000fea000383ffff */
.L_x_75:
[----:B------:R-:W-:Y:S05]  /*0350*/  BSYNC.RECONVERGENT B0 ;  /* 0x0000000000007941 */ /* 0x000fea0003800200 */
.L_x_74:
[----:B------:R-:W-:Y:S04]  /*0360*/  BSSY.RECONVERGENT B0, `(.L_x_77) ;  /* 0x0000025000007945 */ /* 0x000fe80003800200 */
[----:B------:R-:W-:Y:S05]  /*0370*/  @!P1 BRA `(.L_x_78) ;  /* 0x00000000008c9947 */ /* 0x000fea0003800000 */
[----:B------:R-:W0:Y:S01]  /*0380*/  S2R R3, SR_CgaCtaId ;  /* 0x0000000000037919 */ /* 0x000e220000008800 */
[----:B------:R-:W1:Y:S01]  /*0390*/  LDC.64 R10, c[0x4][RZ] ;  /* 0x01000000ff0a7b82 */ /* 0x000e620000000a00 */
[----:B------:R-:W-:Y:S01]  /*03a0*/  MOV R2, 0x400 ;  /* 0x0000040000027802 */ /* 0x000fe20000000f00 */
[C-C-:B------:R-:W-:Y:S01]  /*03b0*/  IMAD R19, R16.reuse, 0x3, R13.reuse ;  /* 0x0000000310137824 */ /* 0x140fe200078e020d */
[C---:B------:R-:W-:Y:S01]  /*03c0*/  SHF.L.U32 R17, R13.reuse, 0x3, RZ ;  /* 0x000000030d117819 */ /* 0x040fe200000006ff */
[----:B------:R-:W-:Y:S02]  /*03d0*/  IMAD R21, R16, 0x2, R13 ;  /* 0x0000000210157824 */ /* 0x000fe400078e020d */
[----:B------:R-:W-:Y:S01]  /*03e0*/  IMAD.IADD R23, R13, 0x1, R16 ;  /* 0x000000010d177824 */ /* 0x000fe200078e0210 */
[----:B0-----:R-:W-:-:S05]  /*03f0*/  LEA R33, R3, R2, 0x18 ;  /* 0x0000000203217211 */ /* 0x001fca00078ec0ff */
[C-C-:B------:R-:W-:Y:S02]  /*0400*/  IMAD R12, R16.reuse, 0x18, R33.reuse ;  /* 0x00000018100c7824 */ /* 0x140fe400078e0221 */
[C-C-:B------:R-:W-:Y:S02]  /*0410*/  IMAD R14, R16.reuse, 0x10, R33.reuse ;  /* 0x00000010100e7824 */ /* 0x140fe400078e0221 */
[----:B------:R-:W-:-:S07]  /*0420*/  IMAD R15, R16, 0x8, R33 ;  /* 0x00000008100f7824 */ /* 0x000fce00078e0221 */
.L_x_79:
        /* <DEDUP_REMOVED lines=24> */
.L_x_78:
[----:B------:R-:W-:Y:S05]  /*05b0*/  BSYNC.RECONVERGENT B0 ;  /* 0x0000000000007941 */ /* 0x000fea0003800200 */
.L_x_77:
        /* <DEDUP_REMOVED lines=10> */
[----:B------:R-:W4:Y:S01]  /*0660*/  LDCU.64 UR20, c[0x3][0x70] ;  /* 0x00c00e00ff1477ac */ /* 0x000f220008000a00 */
[----:B------:R-:W0:Y:S06]  /*0670*/  LDCU.64 UR32, c[0x3][0x70] ;  /* 0x00c00e00ff2077ac */ /* 0x000e2c0008000a00 */
[----:B------:R-:W1:Y:S01]  /*0680*/  LDC.64 R6, c[0x0][0x390] ;  /* 0x0000e400ff067b82 */ /* 0x000e620000000a00 */
[----:B------:R-:W0:Y:S01]  /*0690*/  LDCU.128 UR28, c[0x3][0x60] ;  /* 0x00c00c00ff1c77ac */ /* 0x000e220008000c00 */
[----:B------:R-:W0:Y:S02]  /*06a0*/  LDCU.128 UR24, c[0x3][0x50] ;  /* 0x00c00a00ff1877ac */ /* 0x000e240008000c00 */
[----:B0-----:R0:W5:Y:S04]  /*06b0*/  LDG.E.64 R114, desc[UR12][R2.64] ;  /* 0x0000000c02727981 */ /* 0x001168000c1e1b00 */
[----:B------:R-:W2:Y:S01]  /*06c0*/  LDC.64 R8, c[0x0][0x398] ;  /* 0x0000e600ff087b82 */ /* 0x000ea20000000a00 */
[----:B------:R0:W5:Y:S04]  /*06d0*/  LDG.E.64 R122, desc[UR12][R2.64+0x8] ;  /* 0x0000080c027a7981 */ /* 0x000168000c1e1b00 */
[----:B------:R0:W5:Y:S04]  /*06e0*/  LDG.E.64 R118, desc[UR12][R2.64+0x10] ;  /* 0x0000100c02767981 */ /* 0x000168000c1e1b00 */
[----:B------:R0:W5:Y:S04]  /*06f0*/  LDG.E.64 R110, desc[UR12][R2.64+0x18] ;  /* 0x0000180c026e7981 */ /* 0x000168000c1e1b00 */
[----:B------:R0:W5:Y:S04]  /*0700*/  LDG.E.64 R120, desc[UR12][R2.64+0x20] ;  /* 0x0000200c02787981 */ /* 0x000168000c1e1b00 */
[----:B---3--:R0:W5:Y:S04]  /*0710*/  LDG.E.64 R106, desc[UR12][R4.64] ;  /* 0x0000000c046a7981 */ /* 0x008168000c1e1b00 */
[----:B------:R0:W5:Y:S04]  /*0720*/  LDG.E.64 R108, desc[UR12][R4.64+0x8] ;  /* 0x0000080c046c7981 */ /* 0x000168000c1e1b00 */
[----:B------:R0:W5:Y:S04]  /*0730*/  LDG.E.64 R124, desc[UR12][R4.64+0x10] ;  /* 0x0000100c047c7981 */ /* 0x000168000c1e1b00 */
[----:B------:R-:W3:Y:S04]  /*0740*/  LDG.E.64 R18, desc[UR12][R4.64+0x18] ;  /* 0x0000180c04127981 */ /* 0x000ee8000c1e1b00 */
[----:B------:R-:W3:Y:S04]  /*0750*/  LDG.E.64 R16, desc[UR12][R4.64+0x20] ;  /* 0x0000200c04107981 */ /* 0x000ee8000c1e1b00 */
[----:B-1----:R-:W3:Y:S04]  /*0760*/  LDG.E.64 R14, desc[UR12][R6.64] ;  /* 0x0000000c060e7981 */ /* 0x002ee8000c1e1b00 */
[----:B------:R-:W3:Y:S04]  /*0770*/  LDG.E.64 R12, desc[UR12][R6.64+0x8] ;  /* 0x0000080c060c7981 */ /* 0x000ee8000c1e1b00 */
[----:B------:R-:W3:Y:S04]  /*0780*/  LDG.E.64 R10, desc[UR12][R6.64+0x10] ;  /* 0x0000100c060a7981 */ /* 0x000ee8000c1e1b00 */
[----:B------:R-:W3:Y:S04]  /*0790*/  LDG.E.64 R4, desc[UR12][R6.64+0x18] ;  /* 0x0000180c06047981 */ /* 0x000ee8000c1e1b00 */
[----:B------:R-:W3:Y:S04]  /*07a0*/  LDG.E.64 R2, desc[UR12][R6.64+0x20] ;  /* 0x0000200c06027981 */ /* 0x000ee8000c1e1b00 */
[----:B--2---:R0:W5:Y:S04]  /*07b0*/  LDG.E.64 R68, desc[UR12][R8.64] ;  /* 0x0000000c08447981 */ /* 0x004168000c1e1b00 */
[----:B------:R0:W5:Y:S04]  /*07c0*/  LDG.E.64 R66, desc[UR12][R8.64+0x8] ;  /* 0x0000080c08427981 */ /* 0x000168000c1e1b00 */
[----:B------:R0:W5:Y:S04]  /*07d0*/  LDG.E.64 R64, desc[UR12][R8.64+0x10] ;  /* 0x0000100c08407981 */ /* 0x000168000c1e1b00 */
[----:B------:R0:W5:Y:S04]  /*07e0*/  LDG.E.64 R62, desc[UR12][R8.64+0x18] ;  /* 0x0000180c083e7981 */ /* 0x000168000c1e1b00 */
[----:B------:R0:W5:Y:S01]  /*07f0*/  LDG.E.64 R60, desc[UR12][R8.64+0x20] ;  /* 0x0000200c083c7981 */ /* 0x000162000c1e1b00 */
[----:B------:R-:W-:Y:S01]  /*0800*/  IMAD.SHL.U32 R0, R0, 0x8, RZ ;  /* 0x0000000800007824 */ /* 0x000fe200078e00ff */
[----:B------:R-:W1:Y:S04]  /*0810*/  S2UR UR22, SR_CgaCtaId ;  /* 0x00000000001679c3 */ /* 0x000e680000008800 */
[----:B------:R0:W-:Y:S01]  /*0820*/  STL [R1+0xe4], R0 ;  /* 0x0000e40001007387 */ /* 0x0001e20000100800 */
[----:B------:R-:W-:-:S02]  /*0830*/  UIMAD.WIDE.U32 UR10, UR18, 0x13, URZ ;  /* 0x00000013120a78a5 */ /* 0x000fc4000f8e00ff */
[----:B------:R-:W-:Y:S02]  /*0840*/  UIMAD.WIDE.U32 UR8, UR16, 0x13, URZ ;  /* 0x00000013100878a5 */ /* 0x000fe4000f8e00ff */
[----:B------:R-:W-:Y:S02]  /*0850*/  UIMAD.WIDE.U32 UR6, UR14, 0x13, URZ ;  /* 0x000000130e0678a5 */ /* 0x000fe4000f8e00ff */
[----:B------:R-:W-:Y:S02]  /*0860*/  UIMAD UR18, UR15, 0x13, URZ ;  /* 0x000000130f1278a4 */ /* 0x000fe4000f8e02ff */
[----:B------:R-:W-:Y:S02]  /*0870*/  UIMAD UR17, UR17, 0x13, URZ ;  /* 0x00000013111178a4 */ /* 0x000fe4000f8e02ff */
[----:B------:R-:W-:Y:S02]  /*0880*/  UIMAD UR16, UR19, 0x13, URZ ;  /* 0x00000013131078a4 */ /* 0x000fe4000f8e02ff */
[----:B----4-:R-:W-:-:S02]  /*0890*/  UIMAD.WIDE.U32 UR14, UR20, 0x13, URZ ;  /* 0x00000013140e78a5 */ /* 0x010fc4000f8e00ff */
[----:B------:R-:W-:Y:S01]  /*08a0*/  UIMAD UR5, UR21, 0x13, URZ ;  /* 0x00000013150578a4 */ /* 0x000fe2000f8e02ff */
[----:B------:R-:W-:Y:S01]  /*08b0*/  UMOV UR19, 0x400 ;  /* 0x0000040000137882 */ /* 0x000fe20000000000 */
[----:B------:R-:W-:Y:S02]  /*08c0*/  UIADD3 UR18, UPT, UPT, UR7, UR18, URZ ;  /* 0x0000001207127290 */ /* 0x000fe4000fffe0ff */
[----:B-1----:R-:W-:Y:S02]  /*08d0*/  ULEA UR19, UR22, UR19, 0x18 ;  /* 0x0000001316137291 */ /* 0x002fe4000f8ec0ff */
[----:B------:R-:W-:Y:S02]  /*08e0*/  UIADD3 UR17, UPT, UPT, UR9, UR17, URZ ;  /* 0x0000001109117290 */ /* 0x000fe4000fffe0ff */
[----:B------:R-:W-:Y:S02]  /*08f0*/  UIADD3 UR16, UPT, UPT, UR11, UR16, URZ ;  /* 0x000000100b107290 */ /* 0x000fe4000fffe0ff */
[----:B------:R-:W-:Y:S01]  /*0900*/  UIADD3 UR5, UPT, UPT, UR15, UR5, URZ ;  /* 0x000000050f057290 */ /* 0x000fe2000fffe0ff */
[----:B------:R-:W-:Y:S01]  /*0910*/  UMOV UR20, 0x3 ;  /* 0x0000000300147882 */ /* 0x000fe20000000000 */
[----:B---3--:R0:W-:Y:S04]  /*0920*/  STL.64 [R1+0xf0], R18 ;  /* 0x0000f01201007387 */ /* 0x0081e80000100a00 */
[----:B------:R0:W-:Y:S04]  /*0930*/  STL.64 [R1+0x100], R16 ;  /* 0x0001001001007387 */ /* 0x0001e80000100a00 */
[----:B------:R0:W-:Y:S04]  /*0940*/  STL.64 [R1+0xc8], R14 ;  /* 0x0000c80e01007387 */ /* 0x0001e80000100a00 */
[----:B------:R0:W-:Y:S04]  /*0950*/  STL.64 [R1+0xd0], R12 ;  /* 0x0000d00c01007387 */ /* 0x0001e80000100a00 */
[----:B------:R0:W-:Y:S04]  /*0960*/  STL.64 [R1+0xd8], R10 ;  /* 0x0000d80a01007387 */ /* 0x0001e80000100a00 */
[----:B------:R0:W-:Y:S04]  /*0970*/  STL.64 [R1+0xe8], R4 ;  /* 0x0000e80401007387 */ /* 0x0001e80000100a00 */
[----:B------:R0:W-:Y:S02]  /*0980*/  STL.64 [R1+0xf8], R2 ;  /* 0x0000f80201007387 */ /* 0x0001e40000100a00 */
.L_x_82:
[----:B0-----:R-:W2:Y:S01]  /*0990*/  LDL R0, [R1+0xe4] ;  /* 0x0000e40001007983 */ /* 0x001ea20000100800 */
[----:B------:R-:W-:Y:S01]  /*09a0*/  BSSY.RECONVERGENT B0, `(.L_x_80) ;  /* 0x0000a7a000007945 */ /* 0x000fe20003800200 */
[----:B--2---:R-:W-:-:S04]  /*09b0*/  SHF.R.U32.HI R0, RZ, UR20, R0 ;  /* 0x00000014ff007c19 */ /* 0x004fc80008011600 */
[----:B------:R-:W-:-:S04]  /*09c0*/  LOP3.LUT R0, R0, 0x1, RZ, 0xc0, !PT ;  /* 0x0000000100007812 */ /* 0x000fc800078ec0ff */
[----:B------:R-:W-:-:S13]  /*09d0*/  ISETP.NE.U32.AND P0, PT, R0, 0x1, PT ;  /* 0x000000010000780c */ /* 0x000fda0003f05070 */
[----:B------:R-:W-:Y:S05]  /*09e0*/  @P0 BRA `(.L_x_81) ;  /* 0x000000a400d40947 */ /* 0x000fea0003800000 */
[----:B------:R-:W2:Y:S04]  /*09f0*/  LDL.LU R99, [R1+0x100] ;  /* 0x0001000001637983 */ /* 0x000ea80000300800 */
[----:B------:R-:W3:Y:S04]  /*0a00*/  LDL.LU R98, [R1+0x104] ;  /* 0x0001040001627983 */ /* 0x000ee80000300800 */
[----:B------:R-:W4:Y:S04]  /*0a10*/  LDL.LU R97, [R1+0xf0] ;  /* 0x0000f00001617983 */ /* 0x000f280000300800 */
[----:B------:R-:W4:Y:S01]  /*0a20*/  LDL.LU R96, [R1+0xf4] ;  /* 0x0000f40001607983 */ /* 0x000f220000300800 */
[----:B------:R-:W-:Y:S01]  /*0a30*/  UIMAD UR21, UR20, 0xa0, UR19 ;  /* 0x000000a0141578a4 */ /* 0x000fe2000f8e0213 */
[----:B-----5:R-:W-:-:S02]  /*0a40*/  IADD3 R32, P0, P1, R106, -0x26, -R114 ;  /* 0xffffffda6a207810 */ /* 0x020fc4000791e872 */
[----:B------:R-:W4:Y:S02]  /*0a50*/  LDL.LU R100, [R1+0xd0] ;  /* 0x0000d00001647983 */ /* 0x000f240000300800 */
[----:B------:R-:W-:Y:S02]  /*0a60*/  IADD3.X R37, PT, PT, R107, 0xfffff, ~R115, P0, P1 ;  /* 0x000fffff6b257810 */ /* 0x000fe400007e2c73 */
[----:B------:R-:W-:Y:S01]  /*0a70*/  IADD3 R29, P0, P1, R108, -0x2, -R122 ;  /* 0xfffffffe6c1d7810 */ /* 0x000fe2000791e87a */
[----:B------:R-:W4:Y:S03]  /*0a80*/  LDL.LU R112, [R1+0xc8] ;  /* 0x0000c80001707983 */ /* 0x000f260000300800 */
[----:B------:R-:W-:Y:S01]  /*0a90*/  IADD3.X R0, PT, PT, R109, 0xfffff, ~R123, P0, P1 ;  /* 0x000fffff6d007810 */ /* 0x000fe200007e2c7b */
[----:B------:R-:W-:Y:S04]  /*0aa0*/  LDS.128 R12, [UR21] ;  /* 0x00000015ff0c7984 */ /* 0x000fe80008000c00 */
[----:B------:R-:W0:Y:S04]  /*0ab0*/  LDS.128 R20, [UR21+0x30] ;  /* 0x00003015ff147984 */ /* 0x000e280008000c00 */
[----:B------:R-:W1:Y:S04]  /*0ac0*/  LDS.128 R8, [UR21+0x20] ;  /* 0x00002015ff087984 */ /* 0x000e680008000c00 */
[----:B------:R-:W4:Y:S04]  /*0ad0*/  LDS.128 R16, [UR21+0x10] ;  /* 0x00001015ff107984 */ /* 0x000f280008000c00 */
[----:B------:R-:W4:Y:S04]  /*0ae0*/  LDL.LU R105, [R1+0xcc] ;  /* 0x0000cc0001697983 */ /* 0x000f280000300800 */
[----:B------:R-:W4:Y:S04]  /*0af0*/  LDL.LU R103, [R1+0xf8] ;  /* 0x0000f80001677983 */ /* 0x000f280000300800 */
[----:B------:R-:W4:Y:S04]  /*0b00*/  LDL.LU R101, [R1+0xfc] ;  /* 0x0000fc0001657983 */ /* 0x000f280000300800 */
[----:B------:R-:W4:Y:S04]  /*0b10*/  LDL.LU R104, [R1+0xe8] ;  /* 0x0000e80001687983 */ /* 0x000f280000300800 */
[----:B------:R-:W4:Y:S01]  /*0b20*/  LDL.LU R102, [R1+0xec] ;  /* 0x0000ec0001667983 */ /* 0x000f220000300800 */
[----:B0-----:R-:W-:-:S04]  /*0b30*/  IADD3 R4, P2, P3, R20, -0x2, -R14 ;  /* 0xfffffffe14047810 */ /* 0x001fc80007b5e80e */
[----:B------:R-:W-:Y:S01]  /*0b40*/  IADD3.X R41, PT, PT, R21, 0xfffff, ~R15, P2, P3 ;  /* 0x000fffff15297810 */ /* 0x000fe200017e6c0f */
[----:B------:R-:W-:Y:S01]  /*0b50*/  IMAD.WIDE.U32 R24, R4, R32, RZ ;  /* 0x0000002004187225 */ /* 0x000fe200078e00ff */
[----:B------:R-:W-:-:S03]  /*0b60*/  IADD3 R40, P2, P3, R124, -0x2, -R118 ;  /* 0xfffffffe7c287810 */ /* 0x000fc60007b5e876 */
[----:B------:R-:W-:Y:S01]  /*0b70*/  IMAD.WIDE.U32 R2, R41, R32, RZ ;  /* 0x0000002029027225 */ /* 0x000fe200078e00ff */
[----:B------:R-:W-:-:S03]  /*0b80*/  IADD3.X R28, PT, PT, R125, 0xfffff, ~R119, P2, P3 ;  /* 0x000fffff7d1c7810 */ /* 0x000fc600017e6c77 */
[----:B------:R-:W-:-:S04]  /*0b90*/  IMAD.WIDE.U32 R6, R41, R40, RZ ;  /* 0x0000002829067225 */ /* 0x000fc800078e00ff */
[----:B------:R-:W-:-:S04]  /*0ba0*/  IMAD.WIDE.U32 R2, P4, R4, R37, R2 ;  /* 0x0000002504027225 */ /* 0x000fc80007880002 */
[C---:B------:R-:W-:Y:S01]  /*0bb0*/  IMAD.WIDE.U32 R30, R4.reuse, 0x13, RZ ;  /* 0x00000013041e7825 */ /* 0x040fe200078e00ff */
[----:B------:R-:W-:Y:S02]  /*0bc0*/  IADD3 R34, P6, PT, R25, R2, RZ ;  /* 0x0000000219227210 */ /* 0x000fe40007fde0ff */
[----:B------:R-:W-:Y:S01]  /*0bd0*/  MOV R52, R3 ;  /* 0x0000000300347202 */ /* 0x000fe20000000f00 */
[----:B------:R-:W-:Y:S02]  /*0be0*/  IMAD R5, R41, 0x13, RZ ;  /* 0x0000001329057824 */ /* 0x000fe400078e02ff */
[----:B------:R-:W-:Y:S02]  /*0bf0*/  IMAD.X R53, RZ, RZ, RZ, P4 ;  /* 0x000000ffff357224 */ /* 0x000fe400020e06ff */
[----:B------:R-:W-:-:S04]  /*0c00*/  IMAD.WIDE.U32 R26, P4, R4, R28, R6 ;  /* 0x0000001c041a7225 */ /* 0x000fc80007880006 */
[----:B------:R-:W-:Y:S02]  /*0c10*/  IMAD.IADD R25, R31, 0x1, R5 ;  /* 0x000000011f197824 */ /* 0x000fe400078e0205 */
[----:B------:R-:W-:-:S04]  /*0c20*/  IMAD.WIDE.U32 R6, R41, R29, RZ ;  /* 0x0000001d29067225 */ /* 0x000fc800078e00ff */
[----:B------:R-:W-:-:S04]  /*0c30*/  IMAD.WIDE.U32 R48, R4, R40, RZ ;  /* 0x0000002804307225 */ /* 0x000fc800078e00ff */
[----:B------:R-:W-:Y:S01]  /*0c40*/  IMAD.X R79, RZ, RZ, RZ, P4 ;  /* 0x000000ffff4f7224 */ /* 0x000fe200020e06ff */
[----:B------:R-:W-:Y:S01]  /*0c50*/  IADD3 R82, P1, PT, R49, R26, RZ ;  /* 0x0000001a31527210 */ /* 0x000fe20007f3e0ff */
[----:B------:R-:W-:-:S04]  /*0c60*/  IMAD.WIDE.U32 R6, P0, R4, R0, R6 ;  /* 0x0000000004067225 */ /* 0x000fc80007800006 */
[----:B------:R-:W-:Y:S02]  /*0c70*/  IMAD.MOV.U32 R78, RZ, RZ, R27 ;  /* 0x000000ffff4e7224 */ /* 0x000fe400078e001b */
[----:B------:R-:W-:-:S04]  /*0c80*/  IMAD.WIDE.U32 R38, R4, R29, RZ ;  /* 0x0000001d04267225 */ /* 0x000fc800078e00ff */
[----:B------:R-:W-:Y:S02]  /*0c90*/  IMAD.X R51, RZ, RZ, RZ, P0 ;  /* 0x000000ffff337224 */ /* 0x000fe400000e06ff */
[----:B------:R-:W-:Y:S02]  /*0ca0*/  IMAD.MOV.U32 R50, RZ, RZ, R7 ;  /* 0x000000ffff327224 */ /* 0x000fe400078e0007 */
[----:B------:R-:W-:-:S04]  /*0cb0*/  IMAD.WIDE.U32.X R78, R41, R28, R78, P1 ;  /* 0x0000001c294e7225 */ /* 0x000fc800008e044e */
[----:B------:R-:W-:Y:S01]  /*0cc0*/  IMAD.WIDE.U32.X R52, R41, R37, R52, P6 ;  /* 0x0000002529347225 */ /* 0x000fe200030e0434 */
[----:B--2---:R-:W-:-:S04]  /*0cd0*/  IADD3 R42, P2, P3, R99, -0x2, -R120 ;  /* 0xfffffffe632a7810 */ /* 0x004fc80007b5e878 */
[----:B---3--:R-:W-:Y:S01]  /*0ce0*/  IADD3.X R76, PT, PT, R98, 0xfffff, ~R121, P2, P3 ;  /* 0x000fffff624c7810 */ /* 0x008fe200017e6c79 */
[----:B------:R-:W-:Y:S01]  /*0cf0*/  IMAD.WIDE.U32 R2, R25, R42, RZ ;  /* 0x0000002a19027225 */ /* 0x000fe200078e00ff */
[----:B-1----:R-:W-:-:S04]  /*0d00*/  IADD3 R35, P3, P4, R10, -0x26, -R12 ;  /* 0xffffffda0a237810 */ /* 0x002fc80007c7e80c */
[----:B------:R-:W-:Y:S01]  /*0d10*/  IADD3.X R43, PT, PT, R11, 0xfffff, ~R13, P3, P4 ;  /* 0x000fffff0b2b7810 */ /* 0x000fe20001fe8c0d */
[----:B------:R-:W-:Y:S01]  /*0d20*/  IMAD.WIDE.U32 R26, P5, R76, R30, R2 ;  /* 0x0000001e4c1a7225 */ /* 0x000fe200078a0002 */
[----:B----4-:R-:W-:-:S03]  /*0d30*/  IADD3 R2, P0, P2, R97, -0x2, -R110 ;  /* 0xfffffffe61027810 */ /* 0x010fc60007a1e86e */
[----:B------:R-:W-:Y:S01]  /*0d40*/  IMAD.WIDE.U32 R30, R30, R42, RZ ;  /* 0x0000002a1e1e7225 */ /* 0x000fe200078e00ff */
[----:B------:R-:W-:Y:S02]  /*0d50*/  IADD3.X R45, PT, PT, RZ, RZ, RZ, P5, !PT ;  /* 0x000000ffff2d7210 */ /* 0x000fe40002ffe4ff */
[----:B------:R-:W-:Y:S01]  /*0d60*/  IADD3 R36, P5, PT, R39, R6, RZ ;  /* 0x0000000627247210 */ /* 0x000fe20007fbe0ff */
[----:B------:R-:W-:Y:S01]  /*0d70*/  IMAD.MOV.U32 R44, RZ, RZ, R27 ;  /* 0x000000ffff2c7224 */ /* 0x000fe200078e001b */
[----:B------:R-:W-:Y:S01]  /*0d80*/  IADD3 R58, P3, PT, R31, R26, RZ ;  /* 0x0000001a1f3a7210 */ /* 0x000fe20007f7e0ff */
[----:B------:R-:W-:Y:S01]  /*0d90*/  IMAD.WIDE.U32 R6, R35, R29, RZ ;  /* 0x0000001d23067225 */ /* 0x000fe200078e00ff */
[----:B------:R-:W-:Y:S02]  /*0da0*/  IADD3.X R5, PT, PT, R96, 0xfffff, ~R111, P0, P2 ;  /* 0x000fffff60057810 */ /* 0x000fe400007e4c6f */
[----:B------:R-:W-:Y:S01]  /*0db0*/  IADD3 R33, P2, P4, R22, -0x2, -R16 ;  /* 0xfffffffe16217810 */ /* 0x000fe20007c5e810 */
[----:B------:R-:W-:Y:S01]  /*0dc0*/  IMAD.WIDE.U32 R26, R43, R2, RZ ;  /* 0x000000022b1a7225 */ /* 0x000fe200078e00ff */
[----:B------:R-:W-:-:S02]  /*0dd0*/  IADD3 R71, P0, PT, R24, R6, RZ ;  /* 0x0000000618477210 */ /* 0x000fc40007f1e0ff */
[----:B------:R-:W-:Y:S01]  /*0de0*/  IADD3.X R39, PT, PT, R23, 0xfffff, ~R17, P2, P4 ;  /* 0x000fffff17277810 */ /* 0x000fe200017e8c11 */
[----:B------:R-:W-:-:S04]  /*0df0*/  IMAD.WIDE.U32.X R44, R25, R76, R44, P3 ;  /* 0x0000004c192c7225 */ /* 0x000fc800018e042c */
[----:B------:R-:W-:-:S04]  /*0e00*/  IMAD.WIDE.U32 R24, R35, R2, RZ ;  /* 0x0000000223187225 */ /* 0x000fc800078e00ff */
[----:B------:R-:W-:Y:S01]  /*0e10*/  IMAD.WIDE.U32 R26, P3, R35, R5, R26 ;  /* 0x00000005231a7225 */ /* 0x000fe2000786001a */
[----:B------:R-:W-:-:S03]  /*0e20*/  IADD3 R83, P2, PT, R48, R24, RZ ;  /* 0x0000001830537210 */ /* 0x000fc60007f5e0ff */
[----:B------:R-:W-:-:S04]  /*0e30*/  IMAD.WIDE.U32 R56, R43, R40, RZ ;  /* 0x000000282b387225 */ /* 0x000fc800078e00ff */
[----:B------:R-:W-:Y:S01]  /*0e40*/  IMAD.X R73, RZ, RZ, RZ, P3 ;  /* 0x000000ffff497224 */ /* 0x000fe200018e06ff */
[----:B------:R-:W-:Y:S01]  /*0e50*/  IADD3 R31, P3, PT, R25, R26, RZ ;  /* 0x0000001a191f7210 */ /* 0x000fe20007f7e0ff */
[----:B------:R-:W-:Y:S02]  /*0e60*/  IMAD.MOV.U32 R72, RZ, RZ, R27 ;  /* 0x000000ffff487224 */ /* 0x000fe400078e001b */
[----:B------:R-:W0:Y:S01]  /*0e70*/  LDS.128 R24, [UR21+0x40] ;  /* 0x00004015ff187984 */ /* 0x000e220008000c00 */
[----:B------:R-:W-:Y:S01]  /*0e80*/  IMAD.WIDE.U32 R46, R35, R40, RZ ;  /* 0x00000028232e7225 */ /* 0x000fe200078e00ff */
[----:B------:R-:W-:-:S03]  /*0e90*/  IADD3.X R82, P2, PT, R31, R82, RZ, P2, !PT ;  /* 0x000000521f527210 */ /* 0x000fc6000175e4ff */
[----:B------:R-:W-:Y:S01]  /*0ea0*/  IMAD.WIDE.U32 R56, P1, R35, R28, R56 ;  /* 0x0000001c23387225 */ /* 0x000fe20007820038 */
[----:B------:R-:W-:-:S03]  /*0eb0*/  IADD3 R3, P4, PT, R38, R46, RZ ;  /* 0x0000002e26037210 */ /* 0x000fc60007f9e0ff */
[----:B------:R-:W-:Y:S01]  /*0ec0*/  IMAD.WIDE.U32 R48, R39, R29, RZ ;  /* 0x0000001d27307225 */ /* 0x000fe200078e00ff */
[----:B------:R-:W-:-:S03]  /*0ed0*/  IADD3.X R55, PT, PT, RZ, RZ, RZ, P1, !PT ;  /* 0x000000ffff377210 */ /* 0x000fc60000ffe4ff */
[----:B------:R-:W-:Y:S01]  /*0ee0*/  IMAD.WIDE.U32.X R72, R43, R5, R72, P3 ;  /* 0x000000052b487225 */ /* 0x000fe200018e0448 */
[----:B------:R-:W-:-:S03]  /*0ef0*/  IADD3 R59, P3, PT, R47, R56, RZ ;  /* 0x000000382f3b7210 */ /* 0x000fc60007f7e0ff */
[----:B------:R-:W-:Y:S01]  /*0f00*/  IMAD.WIDE.U32 R46, R39, R32, RZ ;  /* 0x00000020272e7225 */ /* 0x000fe200078e00ff */
[----:B------:R-:W-:-:S03]  /*0f10*/  IADD3.X R6, P4, PT, R59, R36, RZ, P4, !PT ;  /* 0x000000243b067210 */ /* 0x000fc6000279e4ff */
[----:B------:R-:W-:-:S04]  /*0f20*/  IMAD.WIDE.U32 R48, P1, R33, R0, R48 ;  /* 0x0000000021307225 */ /* 0x000fc80007820030 */
[----:B------:R-:W-:Y:S02]  /*0f30*/  IMAD.MOV.U32 R54, RZ, RZ, R57 ;  /* 0x000000ffff367224 */ /* 0x000fe400078e0039 */
[----:B------:R-:W-:-:S04]  /*0f40*/  IMAD.WIDE.U32 R56, R33, R29, RZ ;  /* 0x0000001d21387225 */ /* 0x000fc800078e00ff */
[----:B------:R-:W-:Y:S02]  /*0f50*/  IMAD.X R81, RZ, RZ, RZ, P1 ;  /* 0x000000ffff517224 */ /* 0x000fe400008e06ff */
[----:B------:R-:W-:-:S04]  /*0f60*/  IMAD.WIDE.U32 R74, R33, R32, RZ ;  /* 0x00000020214a7225 */ /* 0x000fc800078e00ff */
[----:B------:R-:W-:-:S04]  /*0f70*/  IMAD.WIDE.U32 R46, P1, R33, R37, R46 ;  /* 0x00000025212e7225 */ /* 0x000fc8000782002e */
[----:B------:R-:W-:Y:S01]  /*0f80*/  IMAD.WIDE.U32.X R50, R41, R0, R50, P5 ;  /* 0x0000000029327225 */ /* 0x000fe200028e0432 */
[----:B------:R-:W-:-:S03]  /*0f90*/  IADD3 R31, P5, PT, R57, R48, RZ ;  /* 0x00000030391f7210 */ /* 0x000fc60007fbe0ff */
[----:B------:R-:W-:Y:S02]  /*0fa0*/  IMAD.MOV.U32 R80, RZ, RZ, R49 ;  /* 0x000000ffff507224 */ /* 0x000fe400078e0031 */
        /* <DEDUP_REMOVED lines=9> */
[----:B------:R-:W-:-:S02]  /*1040*/  IADD3.X R75, P5, PT, R6, R75, RZ, P5, !PT ;  /* 0x0000004b064b7210 */ /* 0x000fc40002fbe4ff */
[----:B------:R-:W-:Y:S01]  /*1050*/  IADD3.X R84, P2, P3, R80, R78, R72, P3, P2 ;  /* 0x0000004e50547210 */ /* 0x000fe20001b44448 */
[----:B------:R-:W-:Y:S01]  /*1060*/  IMAD.WIDE.U32 R46, R35, R32, RZ ;  /* 0x00000020232e7225 */ /* 0x000fe200078e00ff */
[----:B------:R-:W-:Y:S02]  /*1070*/  IADD3.X R77, P4, P5, R56, R50, R54, P5, P4 ;  /* 0x00000032384d7210 */ /* 0x000fe40002d88436 */
[----:B------:R-:W-:Y:S01]  /*1080*/  IADD3.X R79, PT, PT, R81, R79, R73, P2, P3 ;  /* 0x0000004f514f7210 */ /* 0x000fe200017e6449 */
[----:B------:R-:W-:Y:S01]  /*1090*/  IMAD.WIDE.U32 R48, R43, R32, RZ ;  /* 0x000000202b307225 */ /* 0x000fe200078e00ff */
[----:B------:R-:W-:Y:S02]  /*10a0*/  IADD3 R6, P1, PT, R46, R30, RZ ;  /* 0x0000001e2e067210 */ /* 0x000fe40007f3e0ff */
[----:B------:R-:W-:Y:S01]  /*10b0*/  IADD3.X R78, PT, PT, R57, R51, R55, P4, P5 ;  /* 0x00000033394e7210 */ /* 0x000fe200027ea437 */
[----:B------:R-:W-:-:S04]  /*10c0*/  IMAD.WIDE.U32 R30, R43, R29, RZ ;  /* 0x0000001d2b1e7225 */ /* 0x000fc800078e00ff */
[----:B------:R-:W-:-:S04]  /*10d0*/  IMAD.WIDE.U32 R48, P2, R35, R37, R48 ;  /* 0x0000002523307225 */ /* 0x000fc80007840030 */
[----:B------:R-:W-:Y:S01]  /*10e0*/  IMAD.WIDE.U32 R56, R33, 0x13, RZ ;  /* 0x0000001321387825 */ /* 0x000fe200078e00ff */
[----:B------:R-:W-:-:S03]  /*10f0*/  IADD3 R59, P3, PT, R47, R48, RZ ;  /* 0x000000302f3b7210 */ /* 0x000fc60007f7e0ff */
[----:B------:R-:W-:Y:S01]  /*1100*/  IMAD R3, R39, 0x13, RZ ;  /* 0x0000001327037824 */ /* 0x000fe200078e02ff */
[----:B------:R-:W-:Y:S01]  /*1110*/  IADD3.X R94, P1, PT, R59, R58, RZ, P1, !PT ;  /* 0x0000003a3b5e7210 */ /* 0x000fe20000f3e4ff */
[----:B------:R-:W-:-:S04]  /*1120*/  IMAD.WIDE.U32 R30, P4, R35, R0, R30 ;  /* 0x00000000231e7225 */ /* 0x000fc8000788001e */
[----:B------:R-:W-:Y:S01]  /*1130*/  IMAD.X R47, RZ, RZ, RZ, P2 ;  /* 0x000000ffff2f7224 */ /* 0x000fe200010e06ff */
[----:B0-----:R-:W-:Y:S01]  /*1140*/  IADD3 R38, P2, P5, R26, -0x2, -R8 ;  /* 0xfffffffe1a267810 */ /* 0x001fe20007d5e808 */
[----:B------:R-:W-:Y:S01]  /*1150*/  IMAD.IADD R70, R57, 0x1, R3 ;  /* 0x0000000139467824 */ /* 0x000fe200078e0203 */
[----:B------:R-:W-:Y:S01]  /*1160*/  MOV R54, R31 ;  /* 0x0000001f00367202 */ /* 0x000fe20000000f00 */
[----:B------:R-:W-:Y:S01]  /*1170*/  IMAD.X R55, RZ, RZ, RZ, P4 ;  /* 0x000000ffff377224 */ /* 0x000fe200020e06ff */
[----:B------:R-:W-:Y:S01]  /*1180*/  IADD3 R3, P4, PT, R7, R30, RZ ;  /* 0x0000001e07037210 */ /* 0x000fe20007f9e0ff */
[----:B------:R-:W-:Y:S01]  /*1190*/  IMAD.MOV.U32 R46, RZ, RZ, R49 ;  /* 0x000000ffff2e7224 */ /* 0x000fe200078e0031 */
[----:B------:R-:W-:Y:S01]  /*11a0*/  IADD3.X R36, PT, PT, R27, 0xfffff, ~R9, P2, P5 ;  /* 0x000fffff1b247810 */ /* 0x000fe200017eac09 */
[----:B------:R-:W-:Y:S01]  /*11b0*/  IMAD.WIDE.U32 R48, R70, R2, RZ ;  /* 0x0000000246307225 */ /* 0x000fe200078e00ff */
[----:B------:R-:W-:Y:S02]  /*11c0*/  IADD3 R7, P2, P5, R24, -0x2, -R18 ;  /* 0xfffffffe18077810 */ /* 0x000fe40007d5e812 */
[----:B------:R-:W-:Y:S01]  /*11d0*/  IADD3.X R34, P0, PT, R3, R34, RZ, P0, !PT ;  /* 0x0000002203227210 */ /* 0x000fe2000071e4ff */
[----:B------:R-:W-:Y:S01]  /*11e0*/  IMAD.WIDE.U32 R30, R70, R42, RZ ;  /* 0x0000002a461e7225 */ /* 0x000fe200078e00ff */
[----:B------:R-:W-:-:S03]  /*11f0*/  IADD3.X R3, PT, PT, R25, 0xfffff, ~R19, P2, P5 ;  /* 0x000fffff19037810 */ /* 0x000fc600017eac13 */
[----:B------:R-:W-:-:S04]  /*1200*/  IMAD.WIDE.U32 R48, P2, R5, R56, R48 ;  /* 0x0000003805307225 */ /* 0x000fc80007840030 */
[----:B------:R-:W-:-:S04]  /*1210*/  IMAD.WIDE.U32 R50, R56, R2, RZ ;  /* 0x0000000238327225 */ /* 0x000fc800078e00ff */
[----:B------:R-:W-:Y:S01]  /*1220*/  IMAD.WIDE.U32.X R46, R43, R37, R46, P3 ;  /* 0x000000252b2e7225 */ /* 0x000fe200018e042e */
[----:B------:R-:W-:-:S03]  /*1230*/  IADD3 R73, P3, PT, R51, R48, RZ ;  /* 0x0000003033497210 */ /* 0x000fc60007f7e0ff */
[----:B------:R-:W-:-:S04]  /*1240*/  IMAD.WIDE.U32 R30, P5, R76, R56, R30 ;  /* 0x000000384c1e7225 */ /* 0x000fc800078a001e */
[----:B------:R-:W-:Y:S01]  /*1250*/  IMAD.X R59, RZ, RZ, RZ, P2 ;  /* 0x000000ffff3b7224 */ /* 0x000fe200010e06ff */
[----:B------:R-:W-:Y:S01]  /*1260*/  IADD3 R6, P2, PT, R6, R50, RZ ;  /* 0x0000003206067210 */ /* 0x000fe20007f5e0ff */
[----:B------:R-:W-:-:S03]  /*1270*/  IMAD.WIDE.U32 R56, R56, R42, RZ ;  /* 0x0000002a38387225 */ /* 0x000fc600078e00ff */
[----:B------:R-:W-:Y:S01]  /*1280*/  IADD3.X R94, P2, PT, R94, R73, RZ, P2, !PT ;  /* 0x000000495e5e7210 */ /* 0x000fe2000175e4ff */
[----:B------:R-:W-:Y:S02]  /*1290*/  IMAD.MOV.U32 R58, RZ, RZ, R49 ;  /* 0x000000ffff3a7224 */ /* 0x000fe400078e0031 */
[----:B------:R-:W-:Y:S01]  /*12a0*/  IMAD.X R51, RZ, RZ, RZ, P5 ;  /* 0x000000ffff337224 */ /* 0x000fe200028e06ff */
[----:B------:R-:W-:Y:S01]  /*12b0*/  IADD3 R85, P5, PT, R57, R30, RZ ;  /* 0x0000001e39557210 */ /* 0x000fe20007fbe0ff */
[----:B------:R-:W-:Y:S01]  /*12c0*/  IMAD.WIDE.U32.X R48, R70, R5, R58, P3 ;  /* 0x0000000546307225 */ /* 0x000fe200018e043a */
[----:B------:R-:W-:-:S03]  /*12d0*/  IADD3 R86, P3, PT, R71, R56, RZ ;  /* 0x0000003847567210 */ /* 0x000fc60007f7e0ff */
[----:B------:R-:W-:Y:S01]  /*12e0*/  IMAD.MOV.U32 R50, RZ, RZ, R31 ;  /* 0x000000ffff327224 */ /* 0x000fe200078e001f */
[----:B------:R-:W-:Y:S01]  /*12f0*/  IADD3.X R95, P1, P2, R48, R44, R46, P2, P1 ;  /* 0x0000002c305f7210 */ /* 0x000fe2000122242e */
[----:B------:R-:W-:Y:S01]  /*1300*/  IMAD.WIDE.U32 R56, R38, 0x13, RZ ;  /* 0x0000001326387825 */ /* 0x000fe200078e00ff */
[----:B------:R-:W-:Y:S02]  /*1310*/  IADD3.X R85, P3, PT, R34, R85, RZ, P3, !PT ;  /* 0x0000005522557210 */ /* 0x000fe40001f7e4ff */
[----:B------:R-:W-:Y:S01]  /*1320*/  IADD3.X R93, PT, PT, R49, R45, R47, P1, P2 ;  /* 0x0000002d315d7210 */ /* 0x000fe20000fe442f */
[----:B------:R-:W-:Y:S02]  /*1330*/  IMAD R59, R36, 0x13, RZ ;  /* 0x00000013243b7824 */ /* 0x000fe400078e02ff */
[----:B------:R-:W-:-:S03]  /*1340*/  IMAD.WIDE.U32 R72, R7, 0x13, RZ ;  /* 0x0000001307487825 */ /* 0x000fc600078e00ff */
[----:B------:R-:W-:Y:S01]  /*1350*/  IADD3 R30, PT, PT, R57, R59, RZ ;  /* 0x0000003b391e7210 */ /* 0x000fe20007ffe0ff */
[----:B------:R-:W-:Y:S02]  /*1360*/  IMAD R31, R3, 0x13, RZ ;  /* 0x00000013031f7824 */ /* 0x000fe400078e02ff */
[----:B------:R-:W-:-:S04]  /*1370*/  IMAD.WIDE.U32.X R50, R70, R76, R50, P5 ;  /* 0x0000004c46327225 */ /* 0x000fc800028e0432 */
[----:B------:R-:W-:Y:S02]  /*1380*/  IMAD.IADD R31, R73, 0x1, R31 ;  /* 0x00000001491f7824 */ /* 0x000fe400078e021f */
[----:B------:R-:W-:-:S04]  /*1390*/  IMAD.WIDE.U32.X R54, R43, R0, R54, P4 ;  /* 0x000000002b367225 */ /* 0x000fc800020e0436 */
[----:B------:R-:W-:Y:S01]  /*13a0*/  IMAD.WIDE.U32 R44, R31, R40, RZ ;  /* 0x000000281f2c7225 */ /* 0x000fe200078e00ff */
[----:B------:R-:W-:-:S03]  /*13b0*/  IADD3.X R87, P0, P3, R50, R52, R54, P3, P0 ;  /* 0x0000003432577210 */ /* 0x000fc60001b00436 */
[----:B------:R-:W-:Y:S01]  /*13c0*/  IMAD.WIDE.U32 R48, R30, R29, RZ ;  /* 0x0000001d1e307225 */ /* 0x000fe200078e00ff */
[----:B------:R-:W-:-:S03]  /*13d0*/  IADD3.X R88, PT, PT, R51, R53, R55, P0, P3 ;  /* 0x0000003533587210 */ /* 0x000fc600007e6437 */
[----:B------:R-:W-:-:S04]  /*13e0*/  IMAD.WIDE.U32 R46, P1, R28, R72, R44 ;  /* 0x000000481c2e7225 */ /* 0x000fc8000782002c */
[----:B------:R-:W-:-:S04]  /*13f0*/  IMAD.WIDE.U32 R48, P0, R0, R56, R48 ;  /* 0x0000003800307225 */ /* 0x000fc80007800030 */
[----:B------:R-:W-:-:S04]  /*1400*/  IMAD.WIDE.U32 R80, R56, R29, RZ ;  /* 0x0000001d38507225 */ /* 0x000fc800078e00ff */
[----:B------:R-:W-:Y:S01]  /*1410*/  IMAD.WIDE.U32 R44, R30, R40, RZ ;  /* 0x000000281e2c7225 */ /* 0x000fe200078e00ff */
[----:B------:R-:W-:-:S03]  /*1420*/  IADD3 R91, P6, PT, R81, R48, RZ ;  /* 0x00000030515b7210 */ /* 0x000fc60007fde0ff */
[----:B------:R-:W-:-:S04]  /*1430*/  IMAD.WIDE.U32 R52, R72, R40, RZ ;  /* 0x0000002848347225 */ /* 0x000fc800078e00ff */
[----:B------:R-:W-:Y:S01]  /*1440*/  IMAD.X R51, RZ, RZ, RZ, P0 ;  /* 0x000000ffff337224 */ /* 0x000fe200000e06ff */
[----:B------:R-:W-:Y:S01]  /*1450*/  IADD3 R90, P2, PT, R6, R52, RZ ;  /* 0x00000034065a7210 */ /* 0x000fe20007f5e0ff */
[----:B------:R-:W-:Y:S01]  /*1460*/  IMAD.MOV.U32 R50, RZ, RZ, R49 ;  /* 0x000000ffff327224 */ /* 0x000fe200078e0031 */
[----:B------:R-:W-:Y:S01]  /*1470*/  IADD3 R92, P5, PT, R53, R46, RZ ;  /* 0x0000002e355c7210 */ /* 0x000fe20007fbe0ff */
[----:B------:R-:W-:Y:S01]  /*1480*/  IMAD.WIDE.U32 R44, P0, R28, R56, R44 ;  /* 0x000000381c2c7225 */ /* 0x000fe2000780002c */
[----:B------:R-:W-:-:S03]  /*1490*/  MOV R52, R47 ;  /* 0x0000002f00347202 */ /* 0x000fc60000000f00 */
[----:B------:R-:W-:-:S04]  /*14a0*/  IMAD.WIDE.U32 R58, R31, R2, RZ ;  /* 0x000000021f3a7225 */ /* 0x000fc800078e00ff */
[----:B------:R-:W-:-:S04]  /*14b0*/  IMAD.WIDE.U32 R48, R56, R40, RZ ;  /* 0x0000002838307225 */ /* 0x000fc800078e00ff */
[----:B------:R-:W-:Y:S01]  /*14c0*/  IMAD.WIDE.U32 R70, R31, R42, RZ ;  /* 0x0000002a1f467225 */ /* 0x000fe200078e00ff */
[----:B------:R-:W-:-:S03]  /*14d0*/  IADD3 R6, P3, PT, R49, R44, RZ ;  /* 0x0000002c31067210 */ /* 0x000fc60007f7e0ff */
[----:B------:R-:W-:Y:S02]  /*14e0*/  IMAD.X R53, RZ, RZ, RZ, P1 ;  /* 0x000000ffff357224 */ /* 0x000fe400008e06ff */
[----:B------:R-:W-:Y:S02]  /*14f0*/  IMAD.X R55, RZ, RZ, RZ, P0 ;  /* 0x000000ffff377224 */ /* 0x000fe400000e06ff */
[----:B------:R-:W-:Y:S02]  /*1500*/  IMAD.MOV.U32 R54, RZ, RZ, R45 ;  /* 0x000000ffff367224 */ /* 0x000fe400078e002d */
[----:B------:R-:W-:-:S04]  /*1510*/  IMAD.WIDE.U32 R58, P1, R5, R72, R58 ;  /* 0x00000048053a7225 */ /* 0x000fc8000782003a */
[----:B------:R-:W-:-:S04]  /*1520*/  IMAD.WIDE.U32 R44, R72, R2, RZ ;  /* 0x00000002482c7225 */ /* 0x000fc800078e00ff */
[----:B------:R-:W-:Y:S01]  /*1530*/  IMAD.WIDE.U32 R70, P0, R76, R72, R70 ;  /* 0x000000484c467225 */ /* 0x000fe20007800046 */
[----:B------:R-:W-:-:S03]  /*1540*/  IADD3 R34, P4, PT, R45, R58, RZ ;  /* 0x0000003a2d227210 */ /* 0x000fc60007f9e0ff */
[----:B------:R-:W-:-:S04]  /*1550*/  IMAD.WIDE.U32 R72, R72, R42, RZ ;  /* 0x0000002a48487225 */ /* 0x000fc800078e00ff */
[----:B------:R-:W-:Y:S01]  /*1560*/  IMAD.X R47, RZ, RZ, RZ, P1 ;  /* 0x000000ffff2f7224 */ /* 0x000fe200008e06ff */
[----:B------:R-:W-:Y:S01]  /*1570*/  IADD3 R49, P1, PT, R73, R70, RZ ;  /* 0x0000004649317210 */ /* 0x000fe20007f3e0ff */
[----:B------:R-:W-:Y:S01]  /*1580*/  IMAD.MOV.U32 R46, RZ, RZ, R59 ;  /* 0x000000ffff2e7224 */ /* 0x000fe200078e003b */
[----:B------:R-:W-:Y:S01]  /*1590*/  IADD3.X R59, PT, PT, RZ, RZ, RZ, P0, !PT ;  /* 0x000000ffff3b7210 */ /* 0x000fe200007fe4ff */
[----:B------:R-:W-:Y:S01]  /*15a0*/  IMAD.MOV.U32 R58, RZ, RZ, R71 ;  /* 0x000000ffff3a7224 */ /* 0x000fe200078e0047 */
[----:B------:R-:W-:Y:S01]  /*15b0*/  IADD3 R45, P0, PT, R74, R72, RZ ;  /* 0x000000484a2d7210 */ /* 0x000fe20007f1e0ff */
[----:B------:R-:W-:-:S03]  /*15c0*/  IMAD.WIDE.U32 R70, R30, R2, RZ ;  /* 0x000000021e467225 */ /* 0x000fc600078e00ff */
[----:B------:R-:W-:Y:S01]  /*15d0*/  IADD3.X R49, P0, PT, R75, R49, RZ, P0, !PT ;  /* 0x000000314b317210 */ /* 0x000fe2000071e4ff */
[----:B------:R-:W-:-:S04]  /*15e0*/  IMAD.WIDE.U32.X R58, R31, R76, R58, P1 ;  /* 0x0000004c1f3a7225 */ /* 0x000fc800008e043a */
[----:B------:R-:W-:-:S04]  /*15f0*/  IMAD.WIDE.U32 R70, P1, R5, R56, R70 ;  /* 0x0000003805467225 */ /* 0x000fc80007820046 */
[----:B------:R-:W-:-:S04]  /*1600*/  IMAD.WIDE.U32 R74, R56, R2, RZ ;  /* 0x00000002384a7225 */ /* 0x000fc800078e00ff */
[----:B------:R-:W-:Y:S01]  /*1610*/  IMAD.X R73, RZ, RZ, RZ, P1 ;  /* 0x000000ffff497224 */ /* 0x000fe200008e06ff */
[----:B------:R-:W-:Y:S01]  /*1620*/  IADD3 R81, P1, PT, R75, R70, RZ ;  /* 0x000000464b517210 */ /* 0x000fe20007f3e0ff */
[----:B------:R-:W-:Y:S02]  /*1630*/  IMAD.MOV.U32 R72, RZ, RZ, R71 ;  /* 0x000000ffff487224 */ /* 0x000fe400078e0047 */
[----:B------:R-:W-:-:S04]  /*1640*/  IMAD.WIDE.U32 R70, R30, R42, RZ ;  /* 0x0000002a1e467225 */ /* 0x000fc800078e00ff */
[----:B------:R-:W-:Y:S01]  /*1650*/  IMAD.WIDE.U32.X R72, R30, R5, R72, P1 ;  /* 0x000000051e487225 */ /* 0x000fe200008e0448 */
[----:B------:R-:W-:-:S03]  /*1660*/  IADD3 R89, P1, PT, R45, R74, RZ ;  /* 0x0000004a2d597210 */ /* 0x000fc60007f3e0ff */
[----:B------:R-:W-:Y:S01]  /*1670*/  IMAD.WIDE.U32 R74, R7, R32, RZ ;  /* 0x00000020074a7225 */ /* 0x000fe200078e00ff */
[----:B------:R-:W-:-:S04]  /*1680*/  IADD3.X R81, P1, PT, R49, R81, RZ, P1, !PT ;  /* 0x0000005131517210 */ /* 0x000fc80000f3e4ff */
[----:B------:R-:W-:-:S04]  /*1690*/  IADD3.X R77, P0, P1, R72, R77, R58, P1, P0 ;  /* 0x0000004d484d7210 */ /* 0x000fc8000090043a */
[----:B------:R-:W-:Y:S01]  /*16a0*/  IADD3.X R78, PT, PT, R73, R78, R59, P0, P1 ;  /* 0x0000004e494e7210 */ /* 0x000fe200007e243b */
        /* <DEDUP_REMOVED lines=14> */
[----:B------:R-:W-:Y:S01]  /*1790*/  IADD3 R75, P1, PT, R75, R56, RZ ;  /* 0x000000384b4b7210 */ /* 0x000fe20007f3e0ff */
[----:B------:R-:W-:-:S03]  /*17a0*/  IMAD.WIDE.U32 R56, R41, R2, RZ ;  /* 0x0000000229387225 */ /* 0x000fc600078e00ff */
[----:B------:R-:W-:-:S04]  /*17b0*/  IADD3.X R74, P1, PT, R70, R45, RZ, P1, !PT ;  /* 0x0000002d464a7210 */ /* 0x000fc80000f3e4ff */
[----:B------:R-:W-:-:S04]  /*17c0*/  IADD3.X R84, P0, P1, R58, R84, R72, P1, P0 ;  /* 0x000000543a547210 */ /* 0x000fc80000900448 */
[----:B------:R-:W-:Y:S01]  /*17d0*/  IADD3.X R79, PT, PT, R59, R79, R73, P0, P1 ;  /* 0x0000004f3b4f7210 */ /* 0x000fe200007e2449 */
[----:B------:R-:W-:-:S04]  /*17e0*/  IMAD.WIDE.U32 R56, P0, R4, R5, R56 ;  /* 0x0000000504387225 */ /* 0x000fc80007800038 */
[----:B------:R-:W-:-:S04]  /*17f0*/  IMAD.WIDE.U32 R58, R4, R2, RZ ;  /* 0x00000002043a7225 */ /* 0x000fc800078e00ff */
[----:B------:R-:W-:Y:S01]  /*1800*/  IMAD.X R71, RZ, RZ, RZ, P0 ;  /* 0x000000ffff477224 */ /* 0x000fe200000e06ff */
[----:B------:R-:W-:Y:S01]  /*1810*/  IADD3 R2, P0, PT, R59, R56, RZ ;  /* 0x000000383b027210 */ /* 0x000fe20007f1e0ff */
[----:B------:R-:W-:Y:S02]  /*1820*/  IMAD.MOV.U32 R70, RZ, RZ, R57 ;  /* 0x000000ffff467224 */ /* 0x000fe400078e0039 */
[----:B------:R-:W-:-:S04]  /*1830*/  IMAD.WIDE.U32 R56, R43, R42, RZ ;  /* 0x0000002a2b387225 */ /* 0x000fc800078e00ff */
[----:B------:R-:W-:-:S04]  /*1840*/  IMAD.WIDE.U32.X R70, R41, R5, R70, P0 ;  /* 0x0000000529467225 */ /* 0x000fc800000e0446 */
[----:B------:R-:W-:-:S04]  /*1850*/  IMAD.WIDE.U32 R56, P0, R35, R76, R56 ;  /* 0x0000004c23387225 */ /* 0x000fc80007800038 */
[----:B------:R-:W-:Y:S01]  /*1860*/  IMAD.WIDE.U32 R72, R35, R42, RZ ;  /* 0x0000002a23487225 */ /* 0x000fe200078e00ff */
[----:B------:R-:W-:Y:S02]  /*1870*/  IADD3.X R59, PT, PT, RZ, RZ, RZ, P0, !PT ;  /* 0x000000ffff3b7210 */ /* 0x000fe400007fe4ff */
[----:B------:R-:W-:Y:S01]  /*1880*/  IADD3 R4, P1, PT, R58, R72, RZ ;  /* 0x000000483a047210 */ /* 0x000fe20007f3e0ff */
[----:B------:R-:W-:Y:S01]  /*1890*/  IMAD.MOV.U32 R58, RZ, RZ, R57 ;  /* 0x000000ffff3a7224 */ /* 0x000fe200078e0039 */
[----:B------:R-:W-:-:S04]  /*18a0*/  IADD3 R72, P0, PT, R73, R56, RZ ;  /* 0x0000003849487210 */ /* 0x000fc80007f1e0ff */
[----:B------:R-:W-:Y:S01]  /*18b0*/  IADD3.X R2, P1, PT, R72, R2, RZ, P1, !PT ;  /* 0x0000000248027210 */ /* 0x000fe20000f3e4ff */
[----:B------:R-:W-:-:S04]  /*18c0*/  IMAD.WIDE.U32.X R58, R43, R76, R58, P0 ;  /* 0x0000004c2b3a7225 */ /* 0x000fc800000e043a */
[----:B------:R-:W-:-:S04]  /*18d0*/  IMAD.WIDE.U32 R42, R39, R40, RZ ;  /* 0x00000028272a7225 */ /* 0x000fc800078e00ff */
[----:B------:R-:W-:-:S04]  /*18e0*/  IMAD.WIDE.U32 R40, R33, R40, RZ ;  /* 0x0000002821287225 */ /* 0x000fc800078e00ff */
[----:B------:R-:W-:-:S04]  /*18f0*/  IMAD.WIDE.U32 R42, P0, R33, R28, R42 ;  /* 0x0000001c212a7225 */ /* 0x000fc8000780002a */
[----:B------:R-:W-:Y:S01]  /*1900*/  IMAD.X R57, RZ, RZ, RZ, P0 ;  /* 0x000000ffff397224 */ /* 0x000fe200000e06ff */
[----:B------:R-:W-:Y:S01]  /*1910*/  IADD3 R45, P0, PT, R41, R42, RZ ;  /* 0x0000002a292d7210 */ /* 0x000fe20007f1e0ff */
[----:B------:R-:W-:Y:S02]  /*1920*/  IMAD.MOV.U32 R56, RZ, RZ, R43 ;  /* 0x000000ffff387224 */ /* 0x000fe400078e002b */
[----:B------:R-:W-:-:S04]  /*1930*/  IMAD.WIDE.U32 R42, R3, R29, RZ ;  /* 0x0000001d032a7225 */ /* 0x000fc800078e00ff */
[----:B------:R-:W-:Y:S01]  /*1940*/  IMAD.WIDE.U32.X R56, R39, R28, R56, P0 ;  /* 0x0000001c27387225 */ /* 0x000fe200000e0438 */
[----:B------:R-:W-:-:S03]  /*1950*/  IADD3 R4, P0, PT, R4, R40, RZ ;  /* 0x0000002804047210 */ /* 0x000fc60007f1e0ff */
[----:B------:R-:W-:Y:S01]  /*1960*/  IMAD.WIDE.U32 R40, R36, R32, RZ ;  /* 0x0000002024287225 */ /* 0x000fe200078e00ff */
[----:B------:R-:W-:-:S03]  /*1970*/  IADD3.X R45, P0, PT, R2, R45, RZ, P0, !PT ;  /* 0x0000002d022d7210 */ /* 0x000fc6000071e4ff */
[----:B------:R-:W-:Y:S01]  /*1980*/  IMAD.WIDE.U32 R32, R38, R32, RZ ;  /* 0x0000002026207225 */ /* 0x000fe200078e00ff */
[----:B------:R-:W-:-:S04]  /*1990*/  IADD3.X R35, P0, P1, R56, R70, R58, P0, P1 ;  /* 0x0000004638237210 */ /* 0x000fc8000010243a */
[----:B------:R-:W-:Y:S01]  /*19a0*/  IADD3.X R56, PT, PT, R57, R71, R59, P0, P1 ;  /* 0x0000004739387210 */ /* 0x000fe200007e243b */
[----:B------:R-:W-:Y:S01]  /*19b0*/  IMAD.WIDE.U32 R40, P1, R38, R37, R40 ;  /* 0x0000002526287225 */ /* 0x000fe20007820028 */
[----:B------:R-:W-:-:S03]  /*19c0*/  IADD3 R106, P0, PT, R106, R114, RZ ;  /* 0x000000726a6a7210 */ /* 0x000fc60007f1e0ff */
[----:B------:R-:W-:Y:S01]  /*19d0*/  IMAD.X R39, RZ, RZ, RZ, P1 ;  /* 0x000000ffff277224 */ /* 0x000fe200008e06ff */
[----:B------:R-:W-:Y:S01]  /*19e0*/  IADD3 R120, P1, PT, R99, R120, RZ ;  /* 0x0000007863787210 */ /* 0x000fe20007f3e0ff */
[----:B------:R-:W-:Y:S01]  /*19f0*/  IMAD.MOV.U32 R38, RZ, RZ, R41 ;  /* 0x000000ffff267224 */ /* 0x000fe200078e0029 */
[----:B------:R-:W-:Y:S01]  /*1a00*/  IADD3.X R107, PT, PT, R107, R115, RZ, P0, !PT ;  /* 0x000000736b6b7210 */ /* 0x000fe200007fe4ff */
[----:B------:R-:W-:Y:S01]  /*1a10*/  IMAD.WIDE.U32.X R46, R31, R5, R46, P4 ;  /* 0x000000051f2e7225 */ /* 0x000fe200020e042e */
[----:B------:R-:W-:Y:S01]  /*1a20*/  IADD3 R33, P0, PT, R33, R40, RZ ;  /* 0x0000002821217210 */ /* 0x000fe20007f1e0ff */
[----:B------:R-:W2:Y:S02]  /*1a30*/  LDL.LU R99, [R1+0xd8] ;  /* 0x0000d80001637983 */ /* 0x000ea40000300800 */
[----:B------:R-:W-:Y:S01]  /*1a40*/  IMAD.X R121, R98, 0x1, R121, P1 ;  /* 0x0000000162797824 */ /* 0x000fe200008e0679 */
[----:B------:R-:W-:Y:S01]  /*1a50*/  IADD3 R2, P1, PT, R10, R12, RZ ;  /* 0x0000000c0a027210 */ /* 0x000fe20007f3e0ff */
[----:B------:R-:W-:-:S04]  /*1a60*/  IMAD.WIDE.U32.X R36, R36, R37, R38, P0 ;  /* 0x0000002524247225 */ /* 0x000fc800000e0426 */
[----:B------:R-:W-:Y:S01]  /*1a70*/  IMAD.WIDE.U32.X R50, R30, R0, R50, P6 ;  /* 0x000000001e327225 */ /* 0x000fe200030e0432 */
[----:B------:R-:W-:Y:S01]  /*1a80*/  IADD3.X R92, P2, PT, R94, R92, RZ, P2, !PT ;  /* 0x0000005c5e5c7210 */ /* 0x000fe2000175e4ff */
[----:B------:R-:W3:Y:S02]  /*1a90*/  LDL.LU R98, [R1+0xd4] ;  /* 0x0000d40001627983 */ /* 0x000ee40000300800 */
[----:B------:R-:W-:-:S04]  /*1aa0*/  IMAD.WIDE.U32 R42, P0, R7, R0, R42 ;  /* 0x00000000072a7225 */ /* 0x000fc8000780002a */
[----:B------:R-:W-:-:S04]  /*1ab0*/  IMAD.WIDE.U32 R38, R7, R29, RZ ;  /* 0x0000001d07267225 */ /* 0x000fc800078e00ff */
[----:B------:R-:W-:Y:S01]  /*1ac0*/  IMAD.X R10, R11, 0x1, R13, P1 ;  /* 0x000000010b0a7824 */ /* 0x000fe200008e060d */
[----:B------:R-:W-:Y:S01]  /*1ad0*/  IADD3 R7, P1, PT, R20, R14, RZ ;  /* 0x0000000e14077210 */ /* 0x000fe20007f3e0ff */
[----:B------:R-:W-:Y:S01]  /*1ae0*/  IMAD.X R13, RZ, RZ, RZ, P0 ;  /* 0x000000ffff0d7224 */ /* 0x000fe200000e06ff */
[----:B------:R-:W-:Y:S01]  /*1af0*/  IADD3 R20, P0, PT, R39, R42, RZ ;  /* 0x0000002a27147210 */ /* 0x000fe20007f1e0ff */
[----:B------:R-:W-:Y:S01]  /*1b00*/  IMAD.MOV.U32 R12, RZ, RZ, R43 ;  /* 0x000000ffff0c7224 */ /* 0x000fe200078e002b */
[----:B------:R-:W-:Y:S02]  /*1b10*/  IADD3.X R14, PT, PT, R21, R15, RZ, P1, !PT ;  /* 0x0000000f150e7210 */ /* 0x000fe40000ffe4ff */
[----:B------:R-:W-:Y:S01]  /*1b20*/  IADD3 R39, P1, PT, R4, R38, RZ ;  /* 0x0000002604277210 */ /* 0x000fe20007f3e0ff */
[----:B------:R-:W-:Y:S01]  /*1b30*/  IMAD.WIDE.U32.X R12, R3, R0, R12, P0 ;  /* 0x00000000030c7225 */ /* 0x000fe200000e040c */
[----:B------:R-:W-:Y:S02]  /*1b40*/  IADD3 R3, P0, PT, R16, R22, RZ ;  /* 0x0000001610037210 */ /* 0x000fe40007f1e0ff */
[----:B------:R-:W-:Y:S01]  /*1b50*/  IADD3.X R20, P1, PT, R45, R20, RZ, P1, !PT ;  /* 0x000000142d147210 */ /* 0x000fe20000f3e4ff */
[----:B------:R-:W-:-:S02]  /*1b60*/  IMAD R11, R14, 0x13, RZ ;  /* 0x000000130e0b7824 */ /* 0x000fc400078e02ff */
[----:B------:R-:W-:Y:S01]  /*1b70*/  IMAD.X R22, R17, 0x1, R23, P0 ;  /* 0x0000000111167824 */ /* 0x000fe200000e0617 */
[----:B------:R-:W-:Y:S01]  /*1b80*/  IADD3 R4, P0, PT, R39, R32, RZ ;  /* 0x0000002027047210 */ /* 0x000fe20007f1e0ff */
[----:B------:R-:W-:-:S03]  /*1b90*/  IMAD.WIDE.U32 R38, R7, 0x13, RZ ;  /* 0x0000001307267825 */ /* 0x000fc600078e00ff */
[----:B------:R-:W-:Y:S01]  /*1ba0*/  IADD3.X R20, P0, PT, R20, R33, RZ, P0, !PT ;  /* 0x0000002114147210 */ /* 0x000fe2000071e4ff */
[----:B------:R-:W-:Y:S02]  /*1bb0*/  IMAD.IADD R11, R39, 0x1, R11 ;  /* 0x00000001270b7824 */ /* 0x000fe400078e020b */
[----:B------:R-:W-:Y:S01]  /*1bc0*/  IMAD.WIDE.U32 R32, R3, 0x13, RZ ;  /* 0x0000001303207825 */ /* 0x000fe200078e00ff */
[----:B------:R-:W-:-:S03]  /*1bd0*/  IADD3.X R16, P0, P1, R36, R35, R12, P0, P1 ;  /* 0x0000002324107210 */ /* 0x000fc6000010240c */
[----:B------:R-:W-:Y:S01]  /*1be0*/  IMAD.WIDE.U32 R40, R11, R120, RZ ;  /* 0x000000780b287225 */ /* 0x000fe200078e00ff */
[----:B------:R-:W-:Y:S02]  /*1bf0*/  IADD3.X R17, PT, PT, R37, R56, R13, P0, P1 ;  /* 0x0000003825117210 */ /* 0x000fe400007e240d */
[----:B------:R-:W-:Y:S01]  /*1c00*/  IADD3 R110, P0, PT, R97, R110, RZ ;  /* 0x0000006e616e7210 */ /* 0x000fe20007f1e0ff */
[----:B------:R-:W-:Y:S02]  /*1c10*/  IMAD R21, R22, 0x13, RZ ;  /* 0x0000001316157824 */ /* 0x000fe400078e02ff */
[----:B------:R-:W-:-:S03]  /*1c20*/  IMAD.WIDE.U32 R12, P1, R121, R38, R40 ;  /* 0x00000026790c7225 */ /* 0x000fc60007820028 */
[----:B------:R-:W-:Y:S01]  /*1c30*/  IADD3 R21, PT, PT, R33, R21, RZ ;  /* 0x0000001521157210 */ /* 0x000fe20007ffe0ff */
[----:B------:R-:W-:-:S04]  /*1c40*/  IMAD.WIDE.U32 R38, R38, R120, RZ ;  /* 0x0000007826267225 */ /* 0x000fc800078e00ff */
[----:B------:R-:W-:-:S04]  /*1c50*/  IMAD.WIDE.U32 R36, R10, R106, RZ ;  /* 0x0000006a0a247225 */ /* 0x000fc800078e00ff */
[----:B------:R-:W-:Y:S01]  /*1c60*/  IMAD.X R111, R96, 0x1, R111, P0 ;  /* 0x00000001606f7824 */ /* 0x000fe200000e066f */
[----:B------:R-:W-:Y:S01]  /*1c70*/  IADD3 R15, P0, PT, R39, R12, RZ ;  /* 0x0000000c270f7210 */ /* 0x000fe20007f1e0ff */
[----:B------:R-:W-:Y:S01]  /*1c80*/  IMAD.X R57, RZ, RZ, RZ, P1 ;  /* 0x000000ffff397224 */ /* 0x000fe200008e06ff */
[----:B------:R-:W4:Y:S01]  /*1c90*/  LDL.LU R96, [R1+0xdc] ;  /* 0x0000dc0001607983 */ /* 0x000f220000300800 */
[----:B------:R-:W-:-:S04]  /*1ca0*/  IMAD.WIDE.U32 R36, P1, R2, R107, R36 ;  /* 0x0000006b02247225 */ /* 0x000fc80007820024 */
[----:B------:R-:W-:-:S04]  /*1cb0*/  IMAD.WIDE.U32 R40, R2, R106, RZ ;  /* 0x0000006a02287225 */ /* 0x000fc800078e00ff */
[----:B------:R-:W-:-:S04]  /*1cc0*/  IMAD.WIDE.U32 R42, R21, R110, RZ ;  /* 0x0000006e152a7225 */ /* 0x000fc800078e00ff */
[----:B------:R-:W-:Y:S02]  /*1cd0*/  IMAD.MOV.U32 R56, RZ, RZ, R13 ;  /* 0x000000ffff387224 */ /* 0x000fe400078e000d */
[----:B------:R-:W-:Y:S02]  /*1ce0*/  IMAD.X R59, RZ, RZ, RZ, P1 ;  /* 0x000000ffff3b7224 */ /* 0x000fe400008e06ff */
[----:B------:R-:W-:Y:S01]  /*1cf0*/  IMAD.WIDE.U32.X R12, R11, R121, R56, P0 ;  /* 0x000000790b0c7225 */ /* 0x000fe200000e0438 */
[----:B------:R-:W-:-:S03]  /*1d00*/  IADD3 R70, P0, PT, R41, R36, RZ ;  /* 0x0000002429467210 */ /* 0x000fc60007f1e0ff */
[----:B------:R-:W-:-:S04]  /*1d10*/  IMAD.WIDE.U32 R42, P1, R111, R32, R42 ;  /* 0x000000206f2a7225 */ /* 0x000fc8000782002a */
[----:B------:R-:W-:Y:S02]  /*1d20*/  IMAD.MOV.U32 R58, RZ, RZ, R37 ;  /* 0x000000ffff3a7224 */ /* 0x000fe400078e0025 */
[----:B------:R-:W-:Y:S01]  /*1d30*/  IMAD.WIDE.U32 R56, R32, R110, RZ ;  /* 0x0000006e20387225 */ /* 0x000fe200078e00ff */
[----:B------:R-:W-:-:S03]  /*1d40*/  IADD3.X R39, PT, PT, RZ, RZ, RZ, P1, !PT ;  /* 0x000000ffff277210 */ /* 0x000fc60000ffe4ff */
[----:B------:R-:W-:Y:S01]  /*1d50*/  IMAD.WIDE.U32.X R36, R10, R107, R58, P0 ;  /* 0x0000006b0a247225 */ /* 0x000fe200000e043a */
[----:B------:R-:W-:Y:S02]  /*1d60*/  IADD3 R11, P0, PT, R40, R38, RZ ;  /* 0x00000026280b7210 */ /* 0x000fe40007f1e0ff */
[----:B------:R-:W-:Y:S01]  /*1d70*/  IADD3 R40, P1, PT, R57, R42, RZ ;  /* 0x0000002a39287210 */ /* 0x000fe20007f3e0ff */
[----:B------:R-:W-:Y:S01]  /*1d80*/  IMAD.MOV.U32 R38, RZ, RZ, R43 ;  /* 0x000000ffff267224 */ /* 0x000fe200078e002b */
[----:B------:R-:W-:-:S03]  /*1d90*/  IADD3.X R15, P0, PT, R70, R15, RZ, P0, !PT ;  /* 0x0000000f460f7210 */ /* 0x000fc6000071e4ff */
[----:B------:R-:W-:Y:S01]  /*1da0*/  IMAD.WIDE.U32.X R38, R21, R111, R38, P1 ;  /* 0x0000006f15267225 */ /* 0x000fe200008e0426 */
[----:B------:R-:W-:-:S04]  /*1db0*/  IADD3 R11, P1, PT, R11, R56, RZ ;  /* 0x000000380b0b7210 */ /* 0x000fc80007f3e0ff */
[----:B------:R-:W-:-:S04]  /*1dc0*/  IADD3.X R15, P1, PT, R15, R40, RZ, P1, !PT ;  /* 0x000000280f0f7210 */ /* 0x000fc80000f3e4ff */
[----:B------:R-:W-:-:S04]  /*1dd0*/  IADD3.X R12, P0, P1, R38, R12, R36, P1, P0 ;  /* 0x0000000c260c7210 */ /* 0x000fc80000900424 */
[----:B------:R-:W-:Y:S01]  /*1de0*/  IADD3.X R13, PT, PT, R39, R13, R37, P0, P1 ;  /* 0x0000000d270d7210 */ /* 0x000fe200007e2425 */
[----:B------:R-:W-:Y:S01]  /*1df0*/  IMAD.WIDE.U32 R36, R14, R106, RZ ;  /* 0x0000006a0e247225 */ /* 0x000fe200078e00ff */
[----:B------:R-:W-:-:S03]  /*1e00*/  IADD3 R108, P0, PT, R108, R122, RZ ;  /* 0x0000007a6c6c7210 */ /* 0x000fc60007f1e0ff */
[----:B------:R-:W-:-:S04]  /*1e10*/  IMAD.WIDE.U32 R40, R7, R106, RZ ;  /* 0x0000006a07287225 */ /* 0x000fc800078e00ff */
[----:B------:R-:W-:-:S04]  /*1e20*/  IMAD.WIDE.U32 R42, R10, R108, RZ ;  /* 0x0000006c0a2a7225 */ /* 0x000fc800078e00ff */
[----:B------:R-:W-:-:S04]  /*1e30*/  IMAD.WIDE.U32 R36, P1, R7, R107, R36 ;  /* 0x0000006b07247225 */ /* 0x000fc80007820024 */
[----:B------:R-:W-:Y:S01]  /*1e40*/  IMAD.X R109, R109, 0x1, R123, P0 ;  /* 0x000000016d6d7824 */ /* 0x000fe200000e067b */
[----:B------:R-:W-:Y:S01]  /*1e50*/  IADD3 R70, P0, PT, R41, R36, RZ ;  /* 0x0000002429467210 */ /* 0x000fe20007f1e0ff */
        /* <DEDUP_REMOVED lines=9> */
[----:B------:R-:W-:-:S04]  /*1ef0*/  IMAD.WIDE.U32 R58, R32, R120, RZ ;  /* 0x00000078203a7225 */ /* 0x000fc800078e00ff */
[----:B------:R-:W-:Y:S02]  /*1f00*/  IMAD.MOV.U32 R32, RZ, RZ, R43 ;  /* 0x000000ffff207224 */ /* 0x000fe400078e002b */
[----:B------:R-:W-:Y:S02]  /*1f10*/  IMAD.X R39, RZ, RZ, RZ, P1 ;  /* 0x000000ffff277224 */ /* 0x000fe400008e06ff */
        /* <DEDUP_REMOVED lines=11> */
[----:B------:R-:W-:Y:S02]  /*1fd0*/  IADD3 R118, P0, PT, R124, R118, RZ ;  /* 0x000000767c767210 */ /* 0x000fe40007f1e0ff */
[----:B------:R-:W-:-:S03]  /*1fe0*/  IADD3 R18, P1, PT, R24, R18, RZ ;  /* 0x0000001218127210 */ /* 0x000fc60007f3e0ff */
[----:B------:R-:W-:Y:S01]  /*1ff0*/  IMAD.X R119, R125, 0x1, R119, P0 ;  /* 0x000000017d777824 */ /* 0x000fe200000e0677 */
[----:B------:R-:W-:Y:S01]  /*2000*/  IADD3.X R19, PT, PT, R25, R19, RZ, P1, !PT ;  /* 0x0000001319137210 */ /* 0x000fe20000ffe4ff */
[----:B------:R-:W-:Y:S01]  /*2010*/  IMAD.WIDE.U32 R56, R10, R118, RZ ;  /* 0x000000760a387225 */ /* 0x000fe200078e00ff */
[----:B------:R-:W-:-:S03]  /*2020*/  IADD3 R8, P0, PT, R26, R8, RZ ;  /* 0x000000081a087210 */ /* 0x000fc60007f1e0ff */
[----:B------:R-:W-:-:S04]  /*2030*/  IMAD.WIDE.U32 R38, P1, R7, R109, R38 ;  /* 0x0000006d07267225 */ /* 0x000fc80007820026 */
[----:B------:R-:W-:-:S04]  /*2040*/  IMAD.WIDE.U32 R24, R7, R108, RZ ;  /* 0x0000006c07187225 */ /* 0x000fc800078e00ff */
[----:B------:R-:W-:Y:S01]  /*2050*/  IMAD.X R26, R27, 0x1, R9, P0 ;  /* 0x000000011b1a7824 */ /* 0x000fe200000e0609 */
[----:B------:R-:W-:Y:S01]  /*2060*/  IADD3 R70, P0, PT, R25, R38, RZ ;  /* 0x0000002619467210 */ /* 0x000fe20007f1e0ff */
[----:B------:R-:W-:Y:S02]  /*2070*/  IMAD.X R59, RZ, RZ, RZ, P1 ;  /* 0x000000ffff3b7224 */ /* 0x000fe400008e06ff */
[----:B------:R-:W-:-:S04]  /*2080*/  IMAD.WIDE.U32 R56, P1, R2, R119, R56 ;  /* 0x0000007702387225 */ /* 0x000fc80007820038 */
[----:B------:R-:W-:-:S04]  /*2090*/  IMAD.WIDE.U32 R36, R2, R118, RZ ;  /* 0x0000007602247225 */ /* 0x000fc800078e00ff */
[----:B------:R-:W-:-:S04]  /*20a0*/  IMAD.WIDE.U32 R42, R22, R106, RZ ;  /* 0x0000006a162a7225 */ /* 0x000fc800078e00ff */
[----:B------:R-:W-:Y:S01]  /*20b0*/  IMAD.MOV.U32 R58, RZ, RZ, R39 ;  /* 0x000000ffff3a7224 */ /* 0x000fe200078e0027 */
[----:B------:R-:W-:Y:S01]  /*20c0*/  MOV R40, R57 ;  /* 0x0000003900287202 */ /* 0x000fe20000000f00 */
[----:B------:R-:W-:Y:S02]  /*20d0*/  IMAD.X R41, RZ, RZ, RZ, P1 ;  /* 0x000000ffff297224 */ /* 0x000fe400008e06ff */
        /* <DEDUP_REMOVED lines=9> */
[----:B------:R-:W-:Y:S01]  /*2170*/  IADD3.X R35, P0, PT, R35, R70, RZ, P0, !PT ;  /* 0x0000004623237210 */ /* 0x000fe2000071e4ff */
[----:B------:R-:W-:-:S04]  /*2180*/  IMAD.WIDE.U32 R36, R18, 0x13, RZ ;  /* 0x0000001312247825 */ /* 0x000fc800078e00ff */
[----:B------:R-:W-:Y:S02]  /*2190*/  IMAD R27, R19, 0x13, RZ ;  /* 0x00000013131b7824 */ /* 0x000fe400078e02ff */
[----:B------:R-:W-:Y:S01]  /*21a0*/  IMAD.WIDE.U32.X R42, R22, R107, R24, P1 ;  /* 0x0000006b162a7225 */ /* 0x000fe200008e0418 */
[----:B------:R-:W-:-:S03]  /*21b0*/  IADD3 R45, P1, PT, R45, R56, RZ ;  /* 0x000000382d2d7210 */ /* 0x000fc60007f3e0ff */
[----:B------:R-:W-:Y:S01]  /*21c0*/  IMAD.IADD R27, R37, 0x1, R27 ;  /* 0x00000001251b7824 */ /* 0x000fe200078e021b */
[----:B------:R-:W-:Y:S01]  /*21d0*/  IADD3.X R35, P1, PT, R35, R58, RZ, P1, !PT ;  /* 0x0000003a23237210 */ /* 0x000fe20000f3e4ff */
[----:B------:R-:W-:-:S04]  /*21e0*/  IMAD.WIDE.U32 R24, R8, 0x13, RZ ;  /* 0x0000001308187825 */ /* 0x000fc800078e00ff */
[----:B------:R-:W-:Y:S01]  /*21f0*/  IMAD R9, R26, 0x13, RZ ;  /* 0x000000131a097824 */ /* 0x000fe200078e02ff */
[----:B------:R-:W-:Y:S01]  /*2200*/  IADD3.X R33, P0, P1, R42, R38, R40, P1, P0 ;  /* 0x000000262a217210 */ /* 0x000fe20000900428 */
[----:B------:R-:W-:-:S04]  /*2210*/  IMAD.WIDE.U32 R58, R27, R120, RZ ;  /* 0x000000781b3a7225 */ /* 0x000fc800078e00ff */
[----:B------:R-:W-:Y:S01]  /*2220*/  IMAD.IADD R9, R25, 0x1, R9 ;  /* 0x0000000119097824 */ /* 0x000fe200078e0209 */
[----:B------:R-:W-:Y:S01]  /*2230*/  IADD3.X R49, PT, PT, R43, R39, R41, P0, P1 ;  /* 0x000000272b317210 */ /* 0x000fe200007e2429 */
[----:B------:R-:W-:-:S04]  /*2240*/  IMAD.WIDE.U32 R58, P0, R121, R36, R58 ;  /* 0x00000024793a7225 */ /* 0x000fc8000780003a */
[----:B------:R-:W-:-:S04]  /*2250*/  IMAD.WIDE.U32 R40, R9, R110, RZ ;  /* 0x0000006e09287225 */ /* 0x000fc800078e00ff */
[----:B------:R-:W-:Y:S01]  /*2260*/  IMAD.WIDE.U32 R56, R36, R120, RZ ;  /* 0x0000007824387225 */ /* 0x000fe200078e00ff */
[----:B------:R-:W-:-:S03]  /*2270*/  IADD3.X R43, PT, PT, RZ, RZ, RZ, P0, !PT ;  /* 0x000000ffff2b7210 */ /* 0x000fc600007fe4ff */
[----:B------:R-:W-:Y:S01]  /*2280*/  IMAD.WIDE.U32 R40, P0, R111, R24, R40 ;  /* 0x000000186f287225 */ /* 0x000fe20007800028 */
[----:B------:R-:W-:-:S03]  /*2290*/  IADD3 R58, P1, PT, R57, R58, RZ ;  /* 0x0000003a393a7210 */ /* 0x000fc60007f3e0ff */
[----:B------:R-:W-:-:S04]  /*22a0*/  IMAD.WIDE.U32 R38, R24, R110, RZ ;  /* 0x0000006e18267225 */ /* 0x000fc800078e00ff */
[----:B------:R-:W-:Y:S02]  /*22b0*/  IMAD.MOV.U32 R42, RZ, RZ, R59 ;  /* 0x000000ffff2a7224 */ /* 0x000fe400078e003b */
[----:B------:R-:W-:Y:S01]  /*22c0*/  IMAD.X R57, RZ, RZ, RZ, P0 ;  /* 0x000000ffff397224 */ /* 0x000fe200000e06ff */
[----:B------:R-:W-:Y:S01]  /*22d0*/  IADD3 R40, P0, PT, R39, R40, RZ ;  /* 0x0000002827287210 */ /* 0x000fe20007f1e0ff */
[----:B------:R-:W-:Y:S01]  /*22e0*/  IMAD.WIDE.U32.X R42, R27, R121, R42, P1 ;  /* 0x000000791b2a7225 */ /* 0x000fe200008e042a */
[----:B------:R-:W-:-:S03]  /*22f0*/  IADD3 R37, P1, PT, R45, R56, RZ ;  /* 0x000000382d257210 */ /* 0x000fc60007f3e0ff */
[----:B------:R-:W-:Y:S01]  /*2300*/  IMAD.MOV.U32 R56, RZ, RZ, R41 ;  /* 0x000000ffff387224 */ /* 0x000fe200078e0029 */
[----:B------:R-:W-:-:S03]  /*2310*/  IADD3.X R25, P1, PT, R35, R58, RZ, P1, !PT ;  /* 0x0000003a23197210 */ /* 0x000fc60000f3e4ff */
[----:B------:R-:W-:Y:S01]  /*2320*/  IMAD.WIDE.U32.X R56, R9, R111, R56, P0 ;  /* 0x0000006f09387225 */ /* 0x000fe200000e0438 */
[----:B------:R-:W-:-:S04]  /*2330*/  IADD3 R37, P0, PT, R37, R38, RZ ;  /* 0x0000002625257210 */ /* 0x000fc80007f1e0ff */
[----:B------:R-:W-:-:S04]  /*2340*/  IADD3.X R25, P0, PT, R25, R40, RZ, P0, !PT ;  /* 0x0000002819197210 */ /* 0x000fc8000071e4ff */
[----:B------:R-:W-:-:S04]  /*2350*/  IADD3.X R33, P0, P1, R56, R33, R42, P0, P1 ;  /* 0x0000002138217210 */ /* 0x000fc8000010242a */
[----:B------:R-:W-:Y:S02]  /*2360*/  IADD3.X R58, PT, PT, R57, R49, R43, P0, P1 ;  /* 0x00000031393a7210 */ /* 0x000fe400007e242b */
[----:B------:R-:W-:-:S04]  /*2370*/  IADD3 R59, P0, PT, R86, R44, RZ ;  /* 0x0000002c563b7210 */ /* 0x000fc80007f1e0ff */
[----:B------:R-:W-:Y:S01]  /*2380*/  IADD3.X R85, P0, PT, R85, R34, RZ, P0, !PT ;  /* 0x0000002255557210 */ /* 0x000fe2000071e4ff */
[----:B------:R-:W-:-:S04]  /*2390*/  IMAD.WIDE.U32 R34, R14, R118, RZ ;  /* 0x000000760e227225 */ /* 0x000fc800078e00ff */
[----:B------:R-:W-:-:S04]  /*23a0*/  IMAD.WIDE.U32 R56, R7, R118, RZ ;  /* 0x0000007607387225 */ /* 0x000fc800078e00ff */
[----:B------:R-:W-:-:S04]  /*23b0*/  IMAD.WIDE.U32 R34, P4, R7, R119, R34 ;  /* 0x0000007707227225 */ /* 0x000fc80007880022 */
[----:B------:R-:W-:Y:S01]  /*23c0*/  IMAD.X R41, RZ, RZ, RZ, P4 ;  /* 0x000000ffff297224 */ /* 0x000fe200020e06ff */
[----:B------:R-:W-:Y:S01]  /*23d0*/  IADD3 R5, P4, PT, R57, R34, RZ ;  /* 0x0000002239057210 */ /* 0x000fe20007f9e0ff */
[----:B------:R-:W-:Y:S01]  /*23e0*/  IMAD.WIDE.U32 R38, R10, R110, RZ ;  /* 0x0000006e0a267225 */ /* 0x000fe200078e00ff */
[----:B------:R-:W-:Y:S02]  /*23f0*/  MOV R40, R35 ;  /* 0x0000002300287202 */ /* 0x000fe40000000f00 */
[----:B------:R-:W-:Y:S01]  /*2400*/  IADD3 R59, P1, PT, R59, R48, RZ ;  /* 0x000000303b3b7210 */ /* 0x000fe20007f3e0ff */
[----:B------:R-:W-:-:S04]  /*2410*/  IMAD.WIDE.U32 R34, R2, R110, RZ ;  /* 0x0000006e02227225 */ /* 0x000fc800078e00ff */
[----:B------:R-:W-:-:S04]  /*2420*/  IMAD.WIDE.U32.X R40, R14, R119, R40, P4 ;  /* 0x000000770e287225 */ /* 0x000fc800020e0428 */
[----:B------:R-:W-:Y:S01]  /*2430*/  IMAD.WIDE.U32 R38, P4, R2, R111, R38 ;  /* 0x0000006f02267225 */ /* 0x000fe20007880026 */
[----:B------:R-:W-:-:S03]  /*2440*/  IADD3.X R70, P1, PT, R85, R6, RZ, P1, !PT ;  /* 0x0000000655467210 */ /* 0x000fc60000f3e4ff */
[----:B------:R-:W-:Y:S01]  /*2450*/  IMAD.X R43, RZ, RZ, RZ, P4 ;  /* 0x000000ffff2b7224 */ /* 0x000fe200020e06ff */
[----:B------:R-:W-:Y:S01]  /*2460*/  IADD3 R6, P4, PT, R35, R38, RZ ;  /* 0x0000002623067210 */ /* 0x000fe20007f9e0ff */
[----:B------:R-:W-:-:S04]  /*2470*/  IMAD.WIDE.U32 R48, R22, R108, RZ ;  /* 0x0000006c16307225 */ /* 0x000fc800078e00ff */
[----:B------:R-:W-:Y:S02]  /*2480*/  IMAD.MOV.U32 R42, RZ, RZ, R39 ;  /* 0x000000ffff2a7224 */ /* 0x000fe400078e0027 */
        /* <DEDUP_REMOVED lines=8> */
[----:B------:R-:W-:-:S04]  /*2510*/  IMAD.MOV.U32 R34, RZ, RZ, R49 ;  /* 0x000000ffff227224 */ /* 0x000fc800078e0031 */
[----:B------:R-:W-:-:S04]  /*2520*/  IMAD.WIDE.U32.X R34, R22, R109, R34, P4 ;  /* 0x0000006d16227225 */ /* 0x000fc800020e0422 */
[----:B------:R-:W-:Y:S01]  /*2530*/  IMAD.WIDE.U32 R44, P4, R7, R111, R44 ;  /* 0x0000006f072c7225 */ /* 0x000fe2000788002c */
[----:B------:R-:W-:-:S04]  /*2540*/  IADD3.X R5, P3, PT, R6, R5, RZ, P3, !PT ;  /* 0x0000000506057210 */ /* 0x000fc80001f7e4ff */
[----:B------:R-:W-:Y:S02]  /*2550*/  IADD3.X R39, PT, PT, RZ, RZ, RZ, P4, !PT ;  /* 0x000000ffff277210 */ /* 0x000fe400027fe4ff */
[----:B------:R-:W-:-:S04]  /*2560*/  IADD3 R57, P4, PT, R57, R38, RZ ;  /* 0x0000002639397210 */ /* 0x000fc80007f9e0ff */
[----:B------:R-:W-:Y:S01]  /*2570*/  IADD3.X R5, P4, PT, R5, R48, RZ, P4, !PT ;  /* 0x0000003005057210 */ /* 0x000fe2000279e4ff */
[----:B------:R-:W-:-:S03]  /*2580*/  IMAD.WIDE.U32 R6, R7, R110, RZ ;  /* 0x0000006e07067225 */ /* 0x000fc600078e00ff */
[----:B------:R-:W-:Y:S01]  /*2590*/  IADD3.X R56, P3, P4, R34, R40, R42, P4, P3 ;  /* 0x0000002822387210 */ /* 0x000fe2000246642a */
[----:B------:R-:W-:Y:S01]  /*25a0*/  IMAD.WIDE.U32 R48, R27, R110, RZ ;  /* 0x0000006e1b307225 */ /* 0x000fe200078e00ff */
[----:B------:R-:W-:Y:S02]  /*25b0*/  IADD3.X R54, P0, P1, R54, R87, R46, P1, P0 ;  /* 0x0000005736367210 */ /* 0x000fe4000090042e */
[----:B------:R-:W-:Y:S01]  /*25c0*/  IADD3.X R71, PT, PT, R35, R41, R43, P3, P4 ;  /* 0x0000002923477210 */ /* 0x000fe20001fe842b */
[----:B------:R-:W-:Y:S01]  /*25d0*/  IMAD.MOV.U32 R38, RZ, RZ, R45 ;  /* 0x000000ffff267224 */ /* 0x000fe200078e002d */
[----:B------:R-:W-:Y:S01]  /*25e0*/  IADD3 R72, P3, PT, R7, R44, RZ ;  /* 0x0000002c07487210 */ /* 0x000fe20007f7e0ff */
[----:B------:R-:W-:-:S04]  /*25f0*/  IMAD.WIDE.U32 R34, R36, R110, RZ ;  /* 0x0000006e24227225 */ /* 0x000fc800078e00ff */
[----:B------:R-:W-:-:S04]  /*2600*/  IMAD.WIDE.U32 R48, P4, R111, R36, R48 ;  /* 0x000000246f307225 */ /* 0x000fc80007880030 */
[----:B------:R-:W-:Y:S01]  /*2610*/  IMAD.WIDE.U32 R40, R9, R118, RZ ;  /* 0x0000007609287225 */ /* 0x000fe200078e00ff */
[----:B------:R-:W-:Y:S02]  /*2620*/  IADD3.X R55, PT, PT, R55, R88, R47, P0, P1 ;  /* 0x0000005837377210 */ /* 0x000fe400007e242f */
[----:B------:R-:W-:Y:S01]  /*2630*/  IADD3 R21, P0, PT, R21, R34, RZ ;  /* 0x0000002215157210 */ /* 0x000fe20007f1e0ff */
[----:B------:R-:W-:Y:S01]  /*2640*/  IMAD.WIDE.U32.X R38, R14, R111, R38, P3 ;  /* 0x0000006f0e267225 */ /* 0x000fe200018e0426 */
[----:B------:R-:W-:-:S03]  /*2650*/  IADD3 R14, P3, PT, R35, R48, RZ ;  /* 0x00000030230e7210 */ /* 0x000fc60007f7e0ff */
[----:B------:R-:W-:-:S04]  /*2660*/  IMAD.WIDE.U32 R44, R10, R120, RZ ;  /* 0x000000780a2c7225 */ /* 0x000fc800078e00ff */
[----:B------:R-:W-:Y:S02]  /*2670*/  IMAD.X R43, RZ, RZ, RZ, P4 ;  /* 0x000000ffff2b7224 */ /* 0x000fe400020e06ff */
[----:B------:R-:W-:-:S04]  /*2680*/  IMAD.WIDE.U32 R40, P1, R119, R24, R40 ;  /* 0x0000001877287225 */ /* 0x000fc80007820028 */
[----:B------:R-:W-:-:S04]  /*2690*/  IMAD.WIDE.U32 R34, R24, R118, RZ ;  /* 0x0000007618227225 */ /* 0x000fc800078e00ff */
[----:B------:R-:W-:Y:S02]  /*26a0*/  IMAD.MOV.U32 R42, RZ, RZ, R49 ;  /* 0x000000ffff2a7224 */ /* 0x000fe400078e0031 */
[----:B------:R-:W-:-:S04]  /*26b0*/  IMAD.WIDE.U32 R44, P4, R2, R121, R44 ;  /* 0x00000079022c7225 */ /* 0x000fc8000788002c */
[----:B------:R-:W-:Y:S01]  /*26c0*/  IMAD.WIDE.U32.X R46, R27, R111, R42, P3 ;  /* 0x0000006f1b2e7225 */ /* 0x000fe200018e042a */
[----:B------:R-:W-:Y:S02]  /*26d0*/  IADD3 R73, P3, PT, R35, R40, RZ ;  /* 0x0000002823497210 */ /* 0x000fe40007f7e0ff */
[----:B------:R-:W-:Y:S01]  /*26e0*/  MOV R42, R41 ;  /* 0x00000029002a7202 */ /* 0x000fe20000000f00 */
[----:B------:R-:W-:Y:S02]  /*26f0*/  IMAD.X R43, RZ, RZ, RZ, P1 ;  /* 0x000000ffff2b7224 */ /* 0x000fe400008e06ff */
[----:B------:R-:W-:Y:S01]  /*2700*/  IMAD.WIDE.U32 R48, R2, R120, RZ ;  /* 0x0000007802307225 */ /* 0x000fe200078e00ff */
[----:B------:R-:W-:-:S03]  /*2710*/  IADD3 R85, P1, PT, R21, R34, RZ ;  /* 0x0000002215557210 */ /* 0x000fc60007f3e0ff */
[----:B------:R-:W-:Y:S01]  /*2720*/  IMAD.WIDE.U32.X R42, R9, R119, R42, P3 ;  /* 0x00000077092a7225 */ /* 0x000fe200018e042a */
[----:B------:R-:W-:-:S03]  /*2730*/  IADD3 R21, P3, PT, R49, R44, RZ ;  /* 0x0000002c31157210 */ /* 0x000fc60007f7e0ff */
[----:B------:R-:W-:Y:S01]  /*2740*/  IMAD.X R7, RZ, RZ, RZ, P4 ;  /* 0x000000ffff077224 */ /* 0x000fe200020e06ff */
[----:B------:R-:W-:Y:S01]  /*2750*/  IADD3 R49, P4, PT, R6, R48, RZ ;  /* 0x0000003006317210 */ /* 0x000fe20007f9e0ff */
[----:B------:R-:W-:Y:S01]  /*2760*/  IMAD.MOV.U32 R6, RZ, RZ, R45 ;  /* 0x000000ffff067224 */ /* 0x000fe200078e002d */
[----:B------:R-:W-:Y:S01]  /*2770*/  IADD3.X R14, P0, PT, R23, R14, RZ, P0, !PT ;  /* 0x0000000e170e7210 */ /* 0x000fe2000071e4ff */
[----:B------:R-:W-:-:S04]  /*2780*/  IMAD.WIDE.U32 R34, R22, R118, RZ ;  /* 0x0000007616227225 */ /* 0x000fc800078e00ff */
[----:B------:R-:W-:Y:S01]  /*2790*/  IMAD.WIDE.U32.X R6, R10, R121, R6, P3 ;  /* 0x000000790a067225 */ /* 0x000fe200018e0406 */
[----:B------:R-:W-:-:S03]  /*27a0*/  IADD3.X R10, P1, PT, R14, R73, RZ, P1, !PT ;  /* 0x000000490e0a7210 */ /* 0x000fc60000f3e4ff */
[----:B------:R-:W-:Y:S01]  /*27b0*/  IMAD.WIDE.U32 R34, P3, R3, R119, R34 ;  /* 0x0000007703227225 */ /* 0x000fe20007860022 */
[----:B------:R-:W-:-:S03]  /*27c0*/  IADD3.X R32, P0, P1, R42, R32, R46, P1, P0 ;  /* 0x000000202a207210 */ /* 0x000fc6000090042e */
[----:B------:R-:W-:Y:S01]  /*27d0*/  IMAD.WIDE.U32 R2, R3, R118, RZ ;  /* 0x0000007603027225 */ /* 0x000fe200078e00ff */
[----:B------:R-:W-:Y:S02]  /*27e0*/  IADD3.X R72, P4, PT, R21, R72, RZ, P4, !PT ;  /* 0x0000004815487210 */ /* 0x000fe4000279e4ff */
[----:B------:R-:W-:Y:S01]  /*27f0*/  IADD3.X R42, PT, PT, R43, R29, R47, P0, P1 ;  /* 0x0000001d2b2a7210 */ /* 0x000fe200007e242f */
[----:B------:R-:W-:Y:S01]  /*2800*/  IMAD.WIDE.U32 R44, R27, R118, RZ ;  /* 0x000000761b2c7225 */ /* 0x000fe200078e00ff */
[----:B------:R-:W-:-:S03]  /*2810*/  IADD3 R21, P0, PT, R3, R34, RZ ;  /* 0x0000002203157210 */ /* 0x000fc60007f1e0ff */
[----:B------:R-:W-:Y:S02]  /*2820*/  IMAD.X R41, RZ, RZ, RZ, P3 ;  /* 0x000000ffff297224 */ /* 0x000fe400018e06ff */
[----:B------:R-:W-:Y:S01]  /*2830*/  IMAD.MOV.U32 R40, RZ, RZ, R35 ;  /* 0x000000ffff287224 */ /* 0x000fe200078e0023 */
[----:B------:R-:W-:Y:S01]  /*2840*/  IADD3 R14, P3, PT, R49, R2, RZ ;  /* 0x00000002310e7210 */ /* 0x000fe20007f7e0ff */
[----:B------:R-:W-:-:S04]  /*2850*/  IMAD.WIDE.U32 R44, P1, R119, R36, R44 ;  /* 0x00000024772c7225 */ /* 0x000fc8000782002c */
[----:B------:R-:W-:-:S04]  /*2860*/  IMAD.WIDE.U32.X R40, R22, R119, R40, P0 ;  /* 0x0000007716287225 */ /* 0x000fc800000e0428 */
[----:B------:R-:W-:-:S04]  /*2870*/  IMAD.WIDE.U32 R2, R36, R118, RZ ;  /* 0x0000007624027225 */ /* 0x000fc800078e00ff */
[----:B------:R-:W-:Y:S01]  /*2880*/  IMAD.WIDE.U32 R22, R9, R108, RZ ;  /* 0x0000006c09167225 */ /* 0x000fe200078e00ff */
[----:B------:R-:W-:Y:S02]  /*2890*/  IADD3.X R29, PT, PT, RZ, RZ, RZ, P1, !PT ;  /* 0x000000ffff1d7210 */ /* 0x000fe40000ffe4ff */
[----:B------:R-:W-:Y:S01]  /*28a0*/  IADD3 R11, P0, PT, R11, R2, RZ ;  /* 0x000000020b0b7210 */ /* 0x000fe20007f1e0ff */
[----:B------:R-:W-:Y:S01]  /*28b0*/  IMAD.WIDE.U32.X R52, R31, R28, R52, P5 ;  /* 0x0000001c1f347225 */ /* 0x000fe200028e0434 */
[----:B------:R-:W-:-:S03]  /*28c0*/  IADD3 R0, P1, PT, R3, R44, RZ ;  /* 0x0000002c03007210 */ /* 0x000fc60007f3e0ff */
[----:B------:R-:W-:-:S04]  /*28d0*/  IMAD.WIDE.U32 R2, P5, R109, R24, R22 ;  /* 0x000000186d027225 */ /* 0x000fc800078a0016 */
[----:B------:R-:W-:-:S04]  /*28e0*/  IMAD.WIDE.U32 R22, R24, R108, RZ ;  /* 0x0000006c18167225 */ /* 0x000fc800078e00ff */
[----:B------:R-:W-:Y:S01]  /*28f0*/  IMAD.MOV.U32 R28, RZ, RZ, R45 ;  /* 0x000000ffff1c7224 */ /* 0x000fe200078e002d */
[----:B------:R-:W-:Y:S01]  /*2900*/  IADD3 R2, P6, PT, R23, R2, RZ ;  /* 0x0000000217027210 */ /* 0x000fe20007fde0ff */
[----:B------:R-:W-:Y:S02]  /*2910*/  IMAD.X R31, RZ, RZ, RZ, P5 ;  /* 0x000000ffff1f7224 */ /* 0x000fe400028e06ff */
        /* <DEDUP_REMOVED lines=10> */
[----:B------:R-:W-:Y:S01]  /*29c0*/  IADD3.X R0, P4, P3, R40, R38, R6, P3, P4 ;  /* 0x0000002628007210 */ /* 0x000fe20001b88406 */
[----:B------:R-:W-:Y:S01]  /*29d0*/  IMAD.WIDE.U32 R2, R18, R106, RZ ;  /* 0x0000006a12027225 */ /* 0x000fe200078e00ff */
[----:B------:R-:W-:Y:S02]  /*29e0*/  IADD3.X R40, P1, P2, R50, R95, R52, P1, P2 ;  /* 0x0000005f32287210 */ /* 0x000fe40000a24434 */
[----:B------:R-:W-:Y:S01]  /*29f0*/  IADD3.X R46, P0, P5, R30, R12, R28, P5, P0 ;  /* 0x0000000c1e2e7210 */ /* 0x000fe20002d0041c */
[----:B------:R-:W-:Y:S01]  /*2a00*/  IMAD.WIDE.U32 R44, P6, R18, R107, R44 ;  /* 0x0000006b122c7225 */ /* 0x000fe200078c002c */
[----:B------:R-:W-:-:S03]  /*2a10*/  IADD3.X R38, PT, PT, R41, R39, R7, P4, P3 ;  /* 0x0000002729267210 */ /* 0x000fc600027e6407 */
[----:B------:R-:W-:Y:S01]  /*2a20*/  IMAD.WIDE.U32 R34, R19, R108, RZ ;  /* 0x0000006c13227225 */ /* 0x000fe200078e00ff */
[----:B------:R-:W-:-:S03]  /*2a30*/  IADD3.X R11, PT, PT, R51, R93, R53, P1, P2 ;  /* 0x0000005d330b7210 */ /* 0x000fc60000fe4435 */
[----:B------:R-:W-:Y:S01]  /*2a40*/  IMAD.WIDE.U32 R6, R26, R106, RZ ;  /* 0x0000006a1a067225 */ /* 0x000fe200078e00ff */
[----:B------:R-:W-:Y:S02]  /*2a50*/  IADD3 R57, P1, PT, R57, R2, RZ ;  /* 0x0000000239397210 */ /* 0x000fe40007f3e0ff */
[----:B------:R-:W-:Y:S01]  /*2a60*/  IADD3 R36, P2, PT, R3, R44, RZ ;  /* 0x0000002c03247210 */ /* 0x000fe20007f5e0ff */
[----:B------:R-:W-:Y:S01]  /*2a70*/  IMAD.WIDE.U32 R2, R18, R108, RZ ;  /* 0x0000006c12027225 */ /* 0x000fe200078e00ff */
[----:B------:R-:W-:-:S03]  /*2a80*/  IADD3.X R43, PT, PT, R31, R13, R29, P0, P5 ;  /* 0x0000000d1f2b7210 */ /* 0x000fc600007ea41d */
[----:B------:R-:W-:Y:S01]  /*2a90*/  IMAD.WIDE.U32 R28, R9, R120, RZ ;  /* 0x00000078091c7225 */ /* 0x000fe200078e00ff */
[----:B------:R-:W-:-:S03]  /*2aa0*/  SHF.L.W.U32.HI R11, R40, 0xd, R11 ;  /* 0x0000000d280b7819 */ /* 0x000fc60000010e0b */
[----:B------:R-:W-:Y:S01]  /*2ab0*/  IMAD.WIDE.U32 R34, P3, R18, R109, R34 ;  /* 0x0000006d12227225 */ /* 0x000fe20007860022 */
[----:B------:R-:W-:-:S03]  /*2ac0*/  SHF.L.W.U32.HI R18, R91, 0xd, R40 ;  /* 0x0000000d5b127819 */ /* 0x000fc60000010e28 */
[----:B------:R-:W-:Y:S02]  /*2ad0*/  IMAD.X R13, RZ, RZ, RZ, P6 ;  /* 0x000000ffff0d7224 */ /* 0x000fe400030e06ff */
[----:B------:R-:W-:Y:S01]  /*2ae0*/  IMAD.WIDE.U32 R6, P6, R8, R107, R6 ;  /* 0x0000006b08067225 */ /* 0x000fe200078c0006 */
[----:B------:R-:W-:-:S03]  /*2af0*/  IADD3 R39, P0, PT, R14, R2, RZ ;  /* 0x000000020e277210 */ /* 0x000fc60007f1e0ff */
[----:B------:R-:W-:Y:S01]  /*2b00*/  IMAD.WIDE.U32 R40, R8, R106, RZ ;  /* 0x0000006a08287225 */ /* 0x000fe200078e00ff */
[----:B------:R-:W-:Y:S02]  /*2b10*/  IADD3 R23, P5, PT, R3, R34, RZ ;  /* 0x0000002203177210 */ /* 0x000fe40007fbe0ff */
[----:B------:R-:W-:Y:S01]  /*2b20*/  MOV R12, R45 ;  /* 0x0000002d000c7202 */ /* 0x000fe20000000f00 */
[----:B------:R-:W-:-:S04]  /*2b30*/  IMAD.WIDE.U32 R14, P4, R121, R24, R28 ;  /* 0x00000018790e7225 */ /* 0x000fc8000788001c */
[----:B------:R-:W-:Y:S01]  /*2b40*/  IMAD.X R31, RZ, RZ, RZ, P3 ;  /* 0x000000ffff1f7224 */ /* 0x000fe200018e06ff */
[----:B------:R-:W-:Y:S01]  /*2b50*/  IADD3 R27, P3, PT, R18, R59, RZ ;  /* 0x0000003b121b7210 */ /* 0x000fe20007f7e0ff */
[----:B------:R-:W-:-:S04]  /*2b60*/  IMAD.WIDE.U32 R2, R24, R120, RZ ;  /* 0x0000007818027225 */ /* 0x000fc800078e00ff */
[----:B------:R-:W-:Y:S01]  /*2b70*/  IMAD.X R29, RZ, RZ, RZ, P6 ;  /* 0x000000ffff1d7224 */ /* 0x000fe200030e06ff */
[----:B------:R-:W-:Y:S01]  /*2b80*/  IADD3 R24, P6, PT, R41, R6, RZ ;  /* 0x0000000629187210 */ /* 0x000fe20007fde0ff */
[----:B------:R-:W-:Y:S01]  /*2b90*/  IMAD.MOV.U32 R30, RZ, RZ, R35 ;  /* 0x000000ffff1e7224 */ /* 0x000fe200078e0023 */
[----:B------:R-:W-:Y:S01]  /*2ba0*/  SHF.L.W.U32.HI R6, R21, 0xd, R46 ;  /* 0x0000000d15067819 */ /* 0x000fe20000010e2e */
[----:B------:R-:W-:Y:S01]  /*2bb0*/  IMAD.MOV.U32 R28, RZ, RZ, R7 ;  /* 0x000000ffff1c7224 */ /* 0x000fe200078e0007 */
[----:B------:R-:W-:Y:S01]  /*2bc0*/  IADD3.X R11, P3, PT, R11, R70, RZ, P3, !PT ;  /* 0x000000460b0b7210 */ /* 0x000fe20001f7e4ff */
[C---:B------:R-:W-:Y:S01]  /*2bd0*/  IMAD.WIDE.U32.X R12, R19.reuse, R107, R12, P2 ;  /* 0x0000006b130c7225 */ /* 0x040fe200010e040c */
[----:B------:R-:W-:Y:S02]  /*2be0*/  IADD3.X R7, PT, PT, RZ, RZ, RZ, P4, !PT ;  /* 0x000000ffff077210 */ /* 0x000fe400027fe4ff */
[----:B------:R-:W-:Y:S01]  /*2bf0*/  IADD3 R85, P4, PT, R6, R85, RZ ;  /* 0x0000005506557210 */ /* 0x000fe20007f9e0ff */
[----:B------:R-:W-:Y:S01]  /*2c00*/  IMAD.WIDE.U32.X R30, R19, R109, R30, P5 ;  /* 0x0000006d131e7225 */ /* 0x000fe200028e041e */
[----:B------:R-:W-:-:S02]  /*2c10*/  SHF.L.W.U32.HI R19, R46, 0xd, R43 ;  /* 0x0000000d2e137819 */ /* 0x000fc40000010e2b */
[----:B------:R-:W-:Y:S01]  /*2c20*/  IADD3.X R54, P3, PT, RZ, R54, RZ, P3, !PT ;  /* 0x00000036ff367210 */ /* 0x000fe20001f7e4ff */
[----:B------:R-:W-:Y:S01]  /*2c30*/  IMAD.MOV.U32 R6, RZ, RZ, R15 ;  /* 0x000000ffff067224 */ /* 0x000fe200078e000f */
[----:B------:R-:W-:Y:S02]  /*2c40*/  IADD3 R14, P5, PT, R3, R14, RZ ;  /* 0x0000000e030e7210 */ /* 0x000fe40007fbe0ff */
[----:B------:R-:W-:Y:S01]  /*2c50*/  IADD3.X R10, P4, PT, R19, R10, RZ, P4, !PT ;  /* 0x0000000a130a7210 */ /* 0x000fe2000279e4ff */
[----:B------:R-:W-:Y:S01]  /*2c60*/  IMAD.X R55, RZ, RZ, R55, P3 ;  /* 0x000000ffff377224 */ /* 0x000fe200018e0637 */
[----:B------:R-:W-:Y:S01]  /*2c70*/  IADD3 R57, P3, PT, R57, R2, RZ ;  /* 0x0000000239397210 */ /* 0x000fe20007f7e0ff */
[----:B------:R-:W-:Y:S01]  /*2c80*/  IMAD.WIDE.U32.X R6, R9, R121, R6, P5 ;  /* 0x0000007909067225 */ /* 0x000fe200028e0406 */
[----:B------:R-:W-:Y:S02]  /*2c90*/  IADD3.X R3, P5, PT, RZ, R32, RZ, P4, !PT ;  /* 0x00000020ff037210 */ /* 0x000fe400027be4ff */
[----:B------:R-:W-:-:S02]  /*2ca0*/  SHF.L.W.U32.HI R2, R11, 0xd, R54 ;  /* 0x0000000d0b027819 */ /* 0x000fc40000010e36 */
[----:B------:R-:W-:Y:S01]  /*2cb0*/  SHF.L.W.U32.HI R8, R54, 0xd, R55 ;  /* 0x0000000d36087819 */ /* 0x000fe20000010e37 */
[----:B------:R-:W-:Y:S01]  /*2cc0*/  IMAD.X R42, RZ, RZ, R42, P5 ;  /* 0x000000ffff2a7224 */ /* 0x000fe200028e062a */
[----:B------:R-:W-:Y:S02]  /*2cd0*/  IADD3 R32, P4, PT, R2, R89, RZ ;  /* 0x0000005902207210 */ /* 0x000fe40007f9e0ff */
[----:B------:R-:W-:Y:S02]  /*2ce0*/  IADD3.X R5, P1, PT, R5, R36, RZ, P1, !PT ;  /* 0x0000002405057210 */ /* 0x000fe40000f3e4ff */
[----:B------:R-:W-:Y:S01]  /*2cf0*/  SHF.L.W.U32.HI R2, R10, 0xd, R3 ;  /* 0x0000000d0a027819 */ /* 0x000fe20000010e03 */
[----:B------:R-:W-:Y:S01]  /*2d00*/  IMAD.WIDE.U32.X R28, R26, R107, R28, P6 ;  /* 0x0000006b1a1c7225 */ /* 0x000fe200030e041c */
[----:B------:R-:W-:Y:S02]  /*2d10*/  IADD3.X R26, P6, PT, R8, R81, RZ, P4, !PT ;  /* 0x00000051081a7210 */ /* 0x000fe400027de4ff */
[----:B------:R-:W-:-:S02]  /*2d20*/  IADD3.X R5, P5, PT, R5, R14, RZ, P3, !PT ;  /* 0x0000000e05057210 */ /* 0x000fc40001fbe4ff */
[----:B------:R-:W-:Y:S02]  /*2d30*/  SHF.L.W.U32.HI R8, R3, 0xd, R42 ;  /* 0x0000000d03087819 */ /* 0x000fe40000010e2a */
[----:B------:R-:W-:Y:S02]  /*2d40*/  IADD3 R37, P4, PT, R2, R37, RZ ;  /* 0x0000002502257210 */ /* 0x000fe40007f9e0ff */
[----:B------:R-:W-:Y:S02]  /*2d50*/  IADD3 R40, P2, PT, R39, R40, RZ ;  /* 0x0000002827287210 */ /* 0x000fe40007f5e0ff */
[----:B------:R-:W-:Y:S02]  /*2d60*/  IADD3.X R23, P0, PT, R72, R23, RZ, P0, !PT ;  /* 0x0000001748177210 */ /* 0x000fe4000071e4ff */
[----:B------:R-:W-:Y:S02]  /*2d70*/  IADD3.X R56, P5, P1, R6, R56, R12, P5, P1 ;  /* 0x0000003806387210 */ /* 0x000fe400029a240c */
[----:B------:R-:W-:-:S02]  /*2d80*/  IADD3.X R18, P4, PT, R8, R25, RZ, P4, !PT ;  /* 0x0000001908127210 */ /* 0x000fc4000279e4ff */
[----:B------:R-:W-:Y:S02]  /*2d90*/  IADD3.X R77, P3, PT, RZ, R77, RZ, P6, !PT ;  /* 0x0000004dff4d7210 */ /* 0x000fe4000377e4ff */
[----:B------:R-:W-:Y:S02]  /*2da0*/  IADD3.X R35, P2, PT, R23, R24, RZ, P2, !PT ;  /* 0x0000001817237210 */ /* 0x000fe4000175e4ff */
[----:B------:R-:W-:Y:S02]  /*2db0*/  IADD3.X R23, PT, PT, R7, R71, R13, P5, P1 ;  /* 0x0000004707177210 */ /* 0x000fe40002fe240d */
[----:B------:R-:W-:Y:S01]  /*2dc0*/  IADD3.X R33, P1, PT, RZ, R33, RZ, P4, !PT ;  /* 0x00000021ff217210 */ /* 0x000fe2000273e4ff */
[----:B------:R-:W-:Y:S01]  /*2dd0*/  IMAD.X R78, RZ, RZ, R78, P3 ;  /* 0x000000ffff4e7224 */ /* 0x000fe200018e064e */
[----:B------:R-:W-:Y:S01]  /*2de0*/  SHF.L.W.U32.HI R2, R26, 0xd, R77 ;  /* 0x0000000d1a027819 */ /* 0x000fe20000010e4d */
[----:B------:R-:W0:Y:S01]  /*2df0*/  LDS.128 R12, [UR21+0x70] ;  /* 0x00007015ff0c7984 */ /* 0x000e220008000c00 */
[----:B------:R-:W-:-:S02]  /*2e00*/  IADD3.X R24, P2, P3, R28, R0, R30, P2, P0 ;  /* 0x000000001c187210 */ /* 0x000fc4000134041e */
[----:B------:R-:W-:Y:S02]  /*2e10*/  IADD3.X R58, PT, PT, RZ, R58, RZ, P1, !PT ;  /* 0x0000003aff3a7210 */ /* 0x000fe40000ffe4ff */
[----:B------:R-:W-:Y:S02]  /*2e20*/  SHF.L.W.U32.HI R0, R18, 0xd, R33 ;  /* 0x0000000d12007819 */ /* 0x000fe40000010e21 */
[----:B------:R-:W-:Y:S02]  /*2e30*/  IADD3 R75, P0, PT, R2, R75, RZ ;  /* 0x0000004b024b7210 */ /* 0x000fe40007f1e0ff */
[----:B------:R-:W-:Y:S02]  /*2e40*/  SHF.L.W.U32.HI R2, R33, 0xd, R58 ;  /* 0x0000000d21027819 */ /* 0x000fe40000010e3a */
[----:B------:R-:W-:Y:S02]  /*2e50*/  IADD3 R6, P1, PT, R0, R57, RZ ;  /* 0x0000003900067210 */ /* 0x000fe40007f3e0ff */
[----:B------:R-:W-:-:S02]  /*2e60*/  SHF.L.W.U32.HI R3, R77, 0xd, R78 ;  /* 0x0000000d4d037819 */ /* 0x000fc40000010e4e */
[----:B------:R-:W-:Y:S02]  /*2e70*/  IADD3.X R25, P1, PT, R2, R5, RZ, P1, !PT ;  /* 0x0000000502197210 */ /* 0x000fe40000f3e4ff */
[----:B------:R-:W-:Y:S02]  /*2e80*/  IADD3.X R38, PT, PT, R29, R38, R31, P2, P3 ;  /* 0x000000261d267210 */ /* 0x000fe400017e641f */
[----:B------:R-:W-:Y:S02]  /*2e90*/  IADD3.X R31, P0, PT, R3, R74, RZ, P0, !PT ;  /* 0x0000004a031f7210 */ /* 0x000fe4000071e4ff */
[----:B------:R-:W-:Y:S02]  /*2ea0*/  IADD3.X R0, P1, PT, RZ, R56, RZ, P1, !PT ;  /* 0x00000038ff007210 */ /* 0x000fe40000f3e4ff */
[----:B------:R-:W-:Y:S02]  /*2eb0*/  IADD3.X R84, P0, PT, RZ, R84, RZ, P0, !PT ;  /* 0x00000054ff547210 */ /* 0x000fe4000071e4ff */
[----:B------:R-:W-:Y:S01]  /*2ec0*/  IADD3 R8, P2, P3, R37, -0x2, -R32 ;  /* 0xfffffffe25087810 */ /* 0x000fe20007b5e820 */
[----:B------:R-:W-:Y:S01]  /*2ed0*/  IMAD.X R23, RZ, RZ, R23, P1 ;  /* 0x000000ffff177224 */ /* 0x000fe200008e0617 */
[----:B------:R-:W-:-:S02]  /*2ee0*/  LOP3.LUT R26, R26, 0x7ffff, RZ, 0xc0, !PT ;  /* 0x0007ffff1a1a7812 */ /* 0x000fc400078ec0ff */
[----:B------:R-:W-:Y:S02]  /*2ef0*/  LOP3.LUT R7, R18, 0x7ffff, RZ, 0xc0, !PT ;  /* 0x0007ffff12077812 */ /* 0x000fe400078ec0ff */
[----:B------:R-:W-:Y:S02]  /*2f00*/  IADD3 R2, P4, PT, R37, R32, RZ ;  /* 0x0000002025027210 */ /* 0x000fe40007f9e0ff */
[----:B------:R-:W-:Y:S02]  /*2f10*/  SHF.L.W.U32.HI R9, R25, 0xd, R0 ;  /* 0x0000000d19097819 */ /* 0x000fe40000010e00 */
[----:B------:R-:W-:Y:S01]  /*2f20*/  SHF.L.W.U32.HI R5, R31, 0xd, R84 ;  /* 0x0000000d1f057819 */ /* 0x000fe20000010e54 */
[----:B------:R-:W-:Y:S01]  /*2f30*/  IMAD.X R19, RZ, RZ, R79, P0 ;  /* 0x000000ffff137224 */ /* 0x000fe200000e064f */
[C-C-:B------:R-:W-:Y:S01]  /*2f40*/  IADD3.X R3, PT, PT, R7.reuse, 0xfffff, ~R26.reuse, P2, P3 ;  /* 0x000fffff07037810 */ /* 0x140fe200017e6c1a */
[----:B------:R-:W-:Y:S01]  /*2f50*/  IMAD.X R7, R7, 0x1, R26, P4 ;  /* 0x0000000107077824 */ /* 0x000fe200020e061a */
[----:B------:R-:W-:-:S02]  /*2f60*/  SHF.L.W.U32.HI R0, R0, 0xd, R23 ;  /* 0x0000000d00007819 */ /* 0x000fc40000010e17 */
[----:B------:R-:W-:Y:S02]  /*2f70*/  IADD3 R40, P0, PT, R9, R40, RZ ;  /* 0x0000002809287210 */ /* 0x000fe40007f1e0ff */
[----:B------:R-:W-:Y:S02]  /*2f80*/  IADD3 R29, P1, PT, R5, R4, RZ ;  /* 0x00000004051d7210 */ /* 0x000fe40007f3e0ff */
[----:B------:R-:W-:Y:S02]  /*2f90*/  IADD3 R9, P3, P4, R6, -0x2, -R75 ;  /* 0xfffffffe06097810 */ /* 0x000fe40007c7e84b */
[----:B------:R-:W-:Y:S02]  /*2fa0*/  LOP3.LUT R23, R31, 0x7ffff, RZ, 0xc0, !PT ;  /* 0x0007ffff1f177812 */ /* 0x000fe400078ec0ff */
[----:B------:R-:W-:Y:S02]  /*2fb0*/  LOP3.LUT R110, R25, 0x7ffff, RZ, 0xc0, !PT ;  /* 0x0007ffff196e7812 */ /* 0x000fe400078ec0ff */
[----:B------:R-:W-:-:S02]  /*2fc0*/  IADD3.X R35, P0, PT, R0, R35, RZ, P0, !PT ;  /* 0x0000002300237210 */ /* 0x000fc4000071e4ff */
[----:B------:R-:W-:Y:S02]  /*2fd0*/  IADD3.X R5, PT, PT, R110, 0xfffff, ~R23, P3, P4 ;  /* 0x000fffff6e057810 */ /* 0x000fe40001fe8c17 */
[----:B------:R-:W-:Y:S02]  /*2fe0*/  SHF.L.W.U32.HI R19, R84, 0xd, R19 ;  /* 0x0000000d54137819 */ /* 0x000fe40000010e13 */
[C---:B------:R-:W-:Y:S02]  /*2ff0*/  IADD3 R0, P3, P4, R40.reuse, -0x2, -R29 ;  /* 0xfffffffe28007810 */ /* 0x040fe40007c7e81d */
[----:B------:R-:W-:Y:S02]  /*3000*/  IADD3 R86, P5, PT, R40, R29, RZ ;  /* 0x0000001d28567210 */ /* 0x000fe40007fbe0ff */
[----:B------:R-:W1:Y:S01]  /*3010*/  LDS.128 R28, [UR21+0x80] ;  /* 0x00008015ff1c7984 */ /* 0x000e620008000c00 */
[----:B------:R-:W-:Y:S02]  /*3020*/  IADD3.X R25, P1, PT, R19, R20, RZ, P1, !PT ;  /* 0x0000001413197210 */ /* 0x000fe40000f3e4ff */
[----:B------:R-:W-:-:S02]  /*3030*/  IADD3 R4, P2, PT, R6, R75, RZ ;  /* 0x0000004b06047210 */ /* 0x000fc40007f5e0ff */
[----:B------:R-:W-:Y:S02]  /*3040*/  IADD3.X R18, P1, PT, RZ, R16, RZ, P1, !PT ;  /* 0x00000010ff127210 */ /* 0x000fe40000f3e4ff */
[----:B------:R-:W-:Y:S01]  /*3050*/  LOP3.LUT R19, R25, 0x7ffff, RZ, 0xc0, !PT ;  /* 0x0007ffff19137812 */ /* 0x000fe200078ec0ff */
[----:B------:R-:W-:Y:S01]  /*3060*/  IMAD.X R110, R110, 0x1, R23, P2 ;  /* 0x000000016e6e7824 */ /* 0x000fe200010e0617 */
[----:B------:R-:W-:Y:S02]  /*3070*/  LOP3.LUT R16, R35, 0x7ffff, RZ, 0xc0, !PT ;  /* 0x0007ffff23107812 */ /* 0x000fe400078ec0ff */
[----:B------:R-:W-:Y:S02]  /*3080*/  IADD3.X R23, PT, PT, RZ, R17, RZ, P1, !PT ;  /* 0x00000011ff177210 */ /* 0x000fe40000ffe4ff */
[----:B------:R-:W-:Y:S01]  /*3090*/  IADD3.X R24, P0, PT, RZ, R24, RZ, P0, !PT ;  /* 0x00000018ff187210 */ /* 0x000fe2000071e4ff */
[C-C-:B------:R-:W-:Y:S01]  /*30a0*/  IMAD.X R117, R16.reuse, 0x1, R19.reuse, P5 ;  /* 0x0000000110757824 */ /* 0x140fe200028e0613 */
[----:B------:R-:W-:-:S02]  /*30b0*/  IADD3.X R6, PT, PT, R16, 0xfffff, ~R19, P3, P4 ;  /* 0x000fffff10067810 */ /* 0x000fc40001fe8c13 */
[----:B------:R-:W-:Y:S02]  /*30c0*/  LOP3.LUT R81, R91, 0x7ffff, RZ, 0xc0, !PT ;  /* 0x0007ffff5b517812 */ /* 0x000fe400078ec0ff */
[----:B------:R-:W-:Y:S02]  /*30d0*/  SHF.L.W.U32.HI R17, R25, 0xd, R18 ;  /* 0x0000000d19117819 */ /* 0x000fe40000010e12 */
[----:B------:R-:W-:Y:S01]  /*30e0*/  SHF.L.W.U32.HI R16, R18, 0xd, R23 ;  /* 0x0000000d12107819 */ /* 0x000fe20000010e17 */
[----:B0-----:R-:W-:Y:S01]  /*30f0*/  IMAD.WIDE.U32 R18, R15, R68, RZ ;  /* 0x000000440f127225 */ /* 0x001fe200078e00ff */
[----:B------:R-:W-:Y:S02]  /*3100*/  LOP3.LUT R23, R21, 0x7ffff, RZ, 0xc0, !PT ;  /* 0x0007ffff15177812 */ /* 0x000fe400078ec0ff */
[----:B------:R-:W-:Y:S01]  /*3110*/  SHF.L.W.U32.HI R35, R35, 0xd, R24 ;  /* 0x0000000d23237819 */ /* 0x000fe20000010e18 */
[----:B------:R-:W-:-:S04]  /*3120*/  IMAD.WIDE.U32 R80, R17, 0x13, R80 ;  /* 0x0000001311507825 */ /* 0x000fc800078e0050 */
[----:B------:R-:W-:Y:S02]  /*3130*/  IMAD.X R17, RZ, RZ, R38, P0 ;  /* 0x000000ffff117224 */ /* 0x000fe400000e0626 */
[----:B------:R-:W-:-:S04]  /*3140*/  IMAD.WIDE.U32 R34, R35, 0x13, R22 ;  /* 0x0000001323227825 */ /* 0x000fc800078e0016 */
[----:B------:R-:W-:-:S04]  /*3150*/  IMAD.WIDE.U32 R18, P0, R14, R69, R18 ;  /* 0x000000450e127225 */ /* 0x000fc80007800012 */
[----:B------:R-:W-:Y:S01]  /*3160*/  IMAD.WIDE.U32 R22, R14, R68, RZ ;  /* 0x000000440e167225 */ /* 0x000fe200078e00ff */
[----:B------:R-:W-:Y:S02]  /*3170*/  SHF.L.W.U32.HI R17, R24, 0xd, R17 ;  /* 0x0000000d18117819 */ /* 0x000fe40000010e11 */
[----:B------:R-:W-:Y:S01]  /*3180*/  MOV R36, R19 ;  /* 0x0000001300247202 */ /* 0x000fe20000000f00 */
[----:B------:R-:W-:Y:S01]  /*3190*/  IMAD.X R37, RZ, RZ, RZ, P0 ;  /* 0x000000ffff257224 */ /* 0x000fe200000e06ff */
[----:B------:R-:W-:Y:S01]  /*31a0*/  IADD3 R72, P0, PT, R23, R18, RZ ;  /* 0x0000001217487210 */ /* 0x000fe20007f1e0ff */
[----:B------:R-:W-:-:S04]  /*31b0*/  IMAD.WIDE.U32 R20, R15, R66, RZ ;  /* 0x000000420f147225 */ /* 0x000fc800078e00ff */
[----:B------:R-:W-:-:S04]  /*31c0*/  IMAD.WIDE.U32 R24, R15, R64, RZ ;  /* 0x000000400f187225 */ /* 0x000fc800078e00ff */
[----:B------:R-:W-:-:S04]  /*31d0*/  IMAD.WIDE.U32 R18, R15, R62, RZ ;  /* 0x0000003e0f127225 */ /* 0x000fc800078e00ff */
[----:B------:R-:W-:-:S04]  /*31e0*/  IMAD.WIDE.U32 R44, R15, R60, RZ ;  /* 0x0000003c0f2c7225 */ /* 0x000fc800078e00ff */
[----:B------:R-:W-:-:S04]  /*31f0*/  IMAD.WIDE.U32 R20, P1, R14, R67, R20 ;  /* 0x000000430e147225 */ /* 0x000fc80007820014 */
[----:B------:R-:W-:-:S04]  /*3200*/  IMAD.WIDE.U32 R76, R14, R66, RZ ;  /* 0x000000420e4c7225 */ /* 0x000fc800078e00ff */
[----:B------:R-:W-:-:S04]  /*3210*/  IMAD.WIDE.U32 R24, P2, R14, R65, R24 ;  /* 0x000000410e187225 */ /* 0x000fc80007840018 */
[----:B------:R-:W-:-:S04]  /*3220*/  IMAD.WIDE.U32 R32, R14, R64, RZ ;  /* 0x000000400e207225 */ /* 0x000fc800078e00ff */
[----:B------:R-:W-:-:S04]  /*3230*/  IMAD.WIDE.U32 R40, P3, R14, R63, R18 ;  /* 0x0000003f0e287225 */ /* 0x000fc80007860012 */
[----:B------:R-:W-:-:S04]  /*3240*/  IMAD.WIDE.U32 R38, R14, R62, RZ ;  /* 0x0000003e0e267225 */ /* 0x000fc800078e00ff */
[----:B------:R-:W-:-:S04]  /*3250*/  IMAD.WIDE.U32 R44, P4, R14, R61, R44 ;  /* 0x0000003d0e2c7225 */ /* 0x000fc8000788002c */
[----:B------:R-:W-:-:S04]  /*3260*/  IMAD.WIDE.U32 R18, R14, R60, RZ ;  /* 0x0000003c0e127225 */ /* 0x000fc800078e00ff */
[----:B------:R-:W-:Y:S01]  /*3270*/  IMAD.X R43, RZ, RZ, RZ, P1 ;  /* 0x000000ffff2b7224 */ /* 0x000fe200008e06ff */
[----:B------:R-:W-:Y:S01]  /*3280*/  IADD3 R73, P1, PT, R77, R20, RZ ;  /* 0x000000144d497210 */ /* 0x000fe20007f3e0ff */
[----:B------:R-:W-:Y:S01]  /*3290*/  IMAD.MOV.U32 R42, RZ, RZ, R21 ;  /* 0x000000ffff2a7224 */ /* 0x000fe200078e0015 */
[----:B------:R-:W-:Y:S01]  /*32a0*/  MOV R20, R25 ;  /* 0x0000001900147202 */ /* 0x000fe20000000f00 */
[----:B------:R-:W-:Y:S01]  /*32b0*/  IMAD.X R21, RZ, RZ, RZ, P2 ;  /* 0x000000ffff157224 */ /* 0x000fe200010e06ff */
[----:B------:R-:W-:Y:S01]  /*32c0*/  IADD3 R23, P2, PT, R33, R24, RZ ;  /* 0x0000001821177210 */ /* 0x000fe20007f5e0ff */
[----:B------:R-:W-:Y:S01]  /*32d0*/  IMAD.X R49, RZ, RZ, RZ, P3 ;  /* 0x000000ffff317224 */ /* 0x000fe200018e06ff */
[----:B------:R-:W-:Y:S01]  /*32e0*/  IADD3 R14, P3, PT, R39, R40, RZ ;  /* 0x00000028270e7210 */ /* 0x000fe20007f7e0ff */
[----:B------:R-:W-:Y:S01]  /*32f0*/  IMAD.X R51, RZ, RZ, RZ, P4 ;  /* 0x000000ffff337224 */ /* 0x000fe200020e06ff */
[----:B------:R-:W-:Y:S01]  /*3300*/  IADD3 R58, P4, PT, R19, R44, RZ ;  /* 0x0000002c133a7210 */ /* 0x000fe20007f9e0ff */
[----:B------:R-:W-:-:S02]  /*3310*/  IMAD.MOV.U32 R50, RZ, RZ, R45 ;  /* 0x000000ffff327224 */ /* 0x000fc400078e002d */
[----:B-1----:R-:W-:-:S04]  /*3320*/  IMAD.WIDE.U32 R46, R29, R66, RZ ;  /* 0x000000421d2e7225 */ /* 0x002fc800078e00ff */
[----:B------:R-:W-:Y:S02]  /*3330*/  IMAD.MOV.U32 R48, RZ, RZ, R41 ;  /* 0x000000ffff307224 */ /* 0x000fe400078e0029 */
[----:B------:R-:W-:-:S04]  /*3340*/  IMAD.WIDE.U32 R44, R31, R68, RZ ;  /* 0x000000441f2c7225 */ /* 0x000fc800078e00ff */
[----:B------:R-:W-:-:S04]  /*3350*/  IMAD.WIDE.U32.X R24, R15, R65, R20, P2 ;  /* 0x000000410f187225 */ /* 0x000fc800010e0414 */
[----:B------:R-:W-:-:S04]  /*3360*/  IMAD.WIDE.U32.X R20, R15, R63, R48, P3 ;  /* 0x0000003f0f147225 */ /* 0x000fc800018e0430 */
[----:B------:R-:W-:-:S04]  /*3370*/  IMAD.WIDE.U32 R52, R28, R66, RZ ;  /* 0x000000421c347225 */ /* 0x000fc800078e00ff */
[----:B------:R-:W-:-:S04]  /*3380*/  IMAD.WIDE.U32.X R36, R15, R69, R36, P0 ;  /* 0x000000450f247225 */ /* 0x000fc800000e0424 */
[----:B------:R-:W-:-:S04]  /*3390*/  IMAD.WIDE.U32.X R40, R15, R61, R50, P4 ;  /* 0x0000003d0f287225 */ /* 0x000fc800020e0432 */
[----:B------:R-:W-:Y:S01]  /*33a0*/  IMAD.WIDE.U32 R54, P3, R28, R67, R46 ;  /* 0x000000431c367225 */ /* 0x000fe2000786002e */
[----:B------:R-:W-:-:S03]  /*33b0*/  IADD3 R33, P2, PT, R52, R32, RZ ;  /* 0x0000002034217210 */ /* 0x000fc60007f5e0ff */
[----:B------:R-:W-:Y:S01]  /*33c0*/  IMAD.WIDE.U32 R50, P0, R69, R30, R44 ;  /* 0x0000001e45327225 */ /* 0x000fe2000780002c */
[----:B------:R-:W-:-:S03]  /*33d0*/  IADD3 R52, P4, PT, R53, R54, RZ ;  /* 0x0000003635347210 */ /* 0x000fc60007f9e0ff */
[----:B------:R-:W-:Y:S01]  /*33e0*/  IMAD.WIDE.U32 R44, R30, R68, RZ ;  /* 0x000000441e2c7225 */ /* 0x000fe200078e00ff */
[----:B------:R-:W-:-:S03]  /*33f0*/  MOV R48, R51 ;  /* 0x0000003300307202 */ /* 0x000fc60000000f00 */
[----:B------:R-:W-:Y:S01]  /*3400*/  IMAD.X R49, RZ, RZ, RZ, P0 ;  /* 0x000000ffff317224 */ /* 0x000fe200000e06ff */
[----:B------:R-:W-:Y:S01]  /*3410*/  IADD3 R26, P0, PT, R45, R50, RZ ;  /* 0x000000322d1a7210 */ /* 0x000fe20007f1e0ff */
[----:B------:R-:W-:Y:S02]  /*3420*/  IMAD.MOV.U32 R46, RZ, RZ, R55 ;  /* 0x000000ffff2e7224 */ /* 0x000fe400078e0037 */
[----:B------:R-:W-:Y:S01]  /*3430*/  IMAD.WIDE.U32 R54, R29, R64, RZ ;  /* 0x000000401d367225 */ /* 0x000fe200078e00ff */
[----:B------:R-:W-:-:S03]  /*3440*/  IADD3.X R19, P2, PT, R23, R52, RZ, P2, !PT ;  /* 0x0000003417137210 */ /* 0x000fc6000175e4ff */
[----:B------:R-:W-:Y:S01]  /*3450*/  IMAD.X R47, RZ, RZ, RZ, P3 ;  /* 0x000000ffff2f7224 */ /* 0x000fe200018e06ff */
[----:B------:R-:W-:Y:S01]  /*3460*/  IADD3 R32, P3, PT, R33, R44, RZ ;  /* 0x0000002c21207210 */ /* 0x000fe20007f7e0ff */
[----:B------:R-:W-:-:S03]  /*3470*/  IMAD.WIDE.U32 R52, R31, R66, RZ ;  /* 0x000000421f347225 */ /* 0x000fc600078e00ff */
[----:B------:R-:W-:Y:S01]  /*3480*/  IADD3.X R19, P3, PT, R19, R26, RZ, P3, !PT ;  /* 0x0000001a13137210 */ /* 0x000fe20001f7e4ff */
[----:B------:R-:W-:-:S04]  /*3490*/  IMAD.WIDE.U32.X R48, R69, R31, R48, P0 ;  /* 0x0000001f45307225 */ /* 0x000fc800000e0430 */
[----:B------:R-:W-:-:S04]  /*34a0*/  IMAD.WIDE.U32.X R50, R29, R67, R46, P4 ;  /* 0x000000431d327225 */ /* 0x000fc800020e042e */
[----:B------:R-:W-:-:S04]  /*34b0*/  IMAD.WIDE.U32 R44, R28, R64, RZ ;  /* 0x000000401c2c7225 */ /* 0x000fc800078e00ff */
[----:B------:R-:W-:Y:S01]  /*34c0*/  IMAD.WIDE.U32 R46, P5, R28, R65, R54 ;  /* 0x000000411c2e7225 */ /* 0x000fe200078a0036 */
[----:B------:R-:W-:-:S03]  /*34d0*/  IADD3 R33, P0, PT, R44, R38, RZ ;  /* 0x000000262c217210 */ /* 0x000fc60007f1e0ff */
[----:B------:R-:W-:Y:S01]  /*34e0*/  IMAD.WIDE.U32.X R42, R15, R67, R42, P1 ;  /* 0x000000430f2a7225 */ /* 0x000fe200008e042a */
[----:B------:R-:W-:Y:S02]  /*34f0*/  IADD3.X R15, P2, P6, R48, R50, R24, P3, P2 ;  /* 0x00000032300f7210 */ /* 0x000fe40001e44418 */
[----:B------:R-:W-:Y:S01]  /*3500*/  IADD3 R45, P3, PT, R45, R46, RZ ;  /* 0x0000002e2d2d7210 */ /* 0x000fe20007f7e0ff */
[----:B------:R-:W-:-:S04]  /*3510*/  IMAD.WIDE.U32 R52, P4, R67, R30, R52 ;  /* 0x0000001e43347225 */ /* 0x000fc80007880034 */
[----:B------:R-:W-:Y:S01]  /*3520*/  IMAD.WIDE.U32 R54, R30, R66, RZ ;  /* 0x000000421e367225 */ /* 0x000fe200078e00ff */
[----:B------:R-:W-:Y:S02]  /*3530*/  IADD3.X R24, PT, PT, R49, R51, R25, P2, P6 ;  /* 0x0000003331187210 */ /* 0x000fe400017ec419 */
[----:B------:R-:W-:Y:S01]  /*3540*/  IADD3.X R14, P0, PT, R14, R45, RZ, P0, !PT ;  /* 0x0000002d0e0e7210 */ /* 0x000fe2000071e4ff */
[----:B------:R-:W-:Y:S01]  /*3550*/  IMAD.X R71, RZ, RZ, RZ, P4 ;  /* 0x000000ffff477224 */ /* 0x000fe200020e06ff */
[----:B------:R-:W-:Y:S01]  /*3560*/  IADD3 R33, P2, PT, R33, R54, RZ ;  /* 0x0000003621217210 */ /* 0x000fe20007f5e0ff */
[----:B------:R-:W-:Y:S01]  /*3570*/  IMAD.X R39, RZ, RZ, RZ, P5 ;  /* 0x000000ffff277224 */ /* 0x000fe200028e06ff */
[----:B------:R-:W-:Y:S01]  /*3580*/  IADD3 R55, P4, PT, R55, R52, RZ ;  /* 0x0000003437377210 */ /* 0x000fe20007f9e0ff */
[----:B------:R-:W-:Y:S01]  /*3590*/  IMAD.MOV.U32 R38, RZ, RZ, R47 ;  /* 0x000000ffff267224 */ /* 0x000fe200078e002f */
[----:B------:R-:W-:Y:S01]  /*35a0*/  MOV R70, R53 ;  /* 0x0000003500467202 */ /* 0x000fe20000000f00 */
[----:B------:R-:W-:Y:S01]  /*35b0*/  IMAD.WIDE.U32 R44, R31, R64, RZ ;  /* 0x000000401f2c7225 */ /* 0x000fe200078e00ff */
[----:B------:R-:W-:-:S03]  /*35c0*/  IADD3.X R26, P2, PT, R14, R55, RZ, P2, !PT ;  /* 0x000000370e1a7210 */ /* 0x000fc6000175e4ff */
[----:B------:R-:W-:-:S04]  /*35d0*/  IMAD.WIDE.U32.X R54, R29, R65, R38, P3 ;  /* 0x000000411d367225 */ /* 0x000fc800018e0426 */
[----:B------:R-:W-:-:S04]  /*35e0*/  IMAD.WIDE.U32.X R70, R67, R31, R70, P4 ;  /* 0x0000001f43467225 */ /* 0x000fc800020e0446 */
[----:B------:R-:W-:Y:S01]  /*35f0*/  IMAD.WIDE.U32 R52, R28, R62, RZ ;  /* 0x0000003e1c347225 */ /* 0x000fe200078e00ff */
[----:B------:R-:W-:-:S03]  /*3600*/  IADD3.X R14, P3, P5, R70, R54, R20, P2, P0 ;  /* 0x00000036460e7210 */ /* 0x000fc60001560414 */
[----:B------:R-:W-:Y:S01]  /*3610*/  IMAD.WIDE.U32 R50, R28, 0x13, RZ ;  /* 0x000000131c327825 */ /* 0x000fe200078e00ff */
[----:B------:R-:W-:-:S03]  /*3620*/  IADD3 R25, P2, PT, R52, R18, RZ ;  /* 0x0000001234197210 */ /* 0x000fc60007f5e0ff */
[----:B------:R-:W-:-:S04]  /*3630*/  IMAD.WIDE.U32 R44, P4, R65, R30, R44 ;  /* 0x0000001e412c7225 */ /* 0x000fc8000788002c */
[----:B------:R-:W-:Y:S01]  /*3640*/  IMAD.WIDE.U32 R48, R30, R64, RZ ;  /* 0x000000401e307225 */ /* 0x000fe200078e00ff */
[----:B------:R-:W-:-:S03]  /*3650*/  IADD3.X R18, PT, PT, R71, R55, R21, P3, P5 ;  /* 0x0000003747127210 */ /* 0x000fc60001fea415 */
[----:B------:R-:W-:Y:S01]  /*3660*/  IMAD.X R47, RZ, RZ, RZ, P4 ;  /* 0x000000ffff2f7224 */ /* 0x000fe200020e06ff */
[----:B------:R-:W-:Y:S01]  /*3670*/  IADD3 R25, P4, PT, R25, R48, RZ ;  /* 0x0000003019197210 */ /* 0x000fe20007f9e0ff */
[----:B------:R-:W-:Y:S01]  /*3680*/  IMAD.WIDE.U32 R38, R50, R60, RZ ;  /* 0x0000003c32267225 */ /* 0x000fe200078e00ff */
[----:B------:R-:W-:-:S03]  /*3690*/  IADD3 R75, P5, PT, R49, R44, RZ ;  /* 0x0000002c314b7210 */ /* 0x000fc60007fbe0ff */
[C---:B------:R-:W-:Y:S01]  /*36a0*/  IMAD.WIDE.U32 R48, R29.reuse, R68, RZ ;  /* 0x000000441d307225 */ /* 0x040fe200078e00ff */
[----:B------:R-:W-:Y:S02]  /*36b0*/  IADD3 R77, P0, PT, R22, R38, RZ ;  /* 0x00000026164d7210 */ /* 0x000fe40007f1e0ff */
[----:B------:R-:W0:Y:S01]  /*36c0*/  LDS.128 R20, [UR21+0x90] ;  /* 0x00009015ff147984 */ /* 0x000e220008000c00 */
[----:B------:R-:W-:-:S04]  /*36d0*/  IMAD.WIDE.U32 R54, R29, R62, RZ ;  /* 0x0000003e1d367225 */ /* 0x000fc800078e00ff */
[----:B------:R-:W-:Y:S02]  /*36e0*/  IMAD.MOV.U32 R46, RZ, RZ, R45 ;  /* 0x000000ffff2e7224 */ /* 0x000fe400078e002d */
[----:B------:R-:W-:-:S04]  /*36f0*/  IMAD.WIDE.U32 R44, P3, R28, R69, R48 ;  /* 0x000000451c2c7225 */ /* 0x000fc80007860030 */
[----:B------:R-:W-:Y:S02]  /*3700*/  IMAD R59, R31, 0x13, RZ ;  /* 0x000000131f3b7824 */ /* 0x000fe400078e02ff */
[----:B------:R-:W-:-:S04]  /*3710*/  IMAD.WIDE.U32 R48, R30, 0x13, RZ ;  /* 0x000000131e307825 */ /* 0x000fc800078e00ff */
[----:B------:R-:W-:Y:S01]  /*3720*/  IMAD.WIDE.U32.X R46, R65, R31, R46, P5 ;  /* 0x0000001f412e7225 */ /* 0x000fe200028e042e */
[----:B------:R-:W-:-:S03]  /*3730*/  IADD3 R49, PT, PT, R49, R59, RZ ;  /* 0x0000003b31317210 */ /* 0x000fc60007ffe0ff */
[----:B------:R-:W-:-:S04]  /*3740*/  IMAD.WIDE.U32 R30, P5, R28, R63, R54 ;  /* 0x0000003f1c1e7225 */ /* 0x000fc800078a0036 */
[----:B------:R-:W-:-:S04]  /*3750*/  IMAD.WIDE.U32 R56, R28, R68, RZ ;  /* 0x000000441c387225 */ /* 0x000fc800078e00ff */
[----:B------:R-:W-:Y:S01]  /*3760*/  IMAD.X R59, RZ, RZ, RZ, P5 ;  /* 0x000000ffff3b7224 */ /* 0x000fe200028e06ff */
[----:B------:R-:W-:Y:S01]  /*3770*/  IADD3 R53, P5, PT, R53, R30, RZ ;  /* 0x0000001e35357210 */ /* 0x000fe20007fbe0ff */
[----:B------:R-:W-:Y:S02]  /*3780*/  IMAD R79, R29, 0x13, RZ ;  /* 0x000000131d4f7824 */ /* 0x000fe400078e02ff */
[----:B------:R-:W-:Y:S01]  /*3790*/  IMAD.X R55, RZ, RZ, RZ, P3 ;  /* 0x000000ffff377224 */ /* 0x000fe200018e06ff */
[----:B------:R-:W-:Y:S01]  /*37a0*/  IADD3 R28, P3, PT, R57, R44, RZ ;  /* 0x0000002c391c7210 */ /* 0x000fe20007f7e0ff */
[----:B------:R-:W-:Y:S01]  /*37b0*/  IMAD.WIDE.U32 R70, R49, R62, RZ ;  /* 0x0000003e31467225 */ /* 0x000fe200078e00ff */
[----:B------:R-:W-:-:S03]  /*37c0*/  IADD3.X R30, P2, PT, R58, R53, RZ, P2, !PT ;  /* 0x000000353a1e7210 */ /* 0x000fc6000175e4ff */
[----:B------:R-:W-:Y:S02]  /*37d0*/  IMAD.IADD R79, R51, 0x1, R79 ;  /* 0x00000001334f7824 */ /* 0x000fe400078e024f */
[----:B------:R-:W-:Y:S02]  /*37e0*/  IMAD.MOV.U32 R54, RZ, RZ, R45 ;  /* 0x000000ffff367224 */ /* 0x000fe400078e002d */
[----:B------:R-:W-:Y:S01]  /*37f0*/  IMAD.MOV.U32 R58, RZ, RZ, R31 ;  /* 0x000000ffff3a7224 */ /* 0x000fe200078e001f */
[----:B------:R-:W-:Y:S01]  /*3800*/  IADD3 R76, P1, PT, R56, R76, RZ ;  /* 0x0000004c384c7210 */ /* 0x000fe20007f3e0ff */
[----:B------:R-:W-:Y:S01]  /*3810*/  IMAD.WIDE.U32 R56, R79, R60, RZ ;  /* 0x0000003c4f387225 */ /* 0x000fe200078e00ff */
[----:B------:R-:W-:-:S03]  /*3820*/  IADD3.X R30, P4, PT, R30, R75, RZ, P4, !PT ;  /* 0x0000004b1e1e7210 */ /* 0x000fc6000279e4ff */
[----:B------:R-:W-:-:S04]  /*3830*/  IMAD.WIDE.U32.X R44, R29, R69, R54, P3 ;  /* 0x000000451d2c7225 */ /* 0x000fc800018e0436 */
[----:B------:R-:W-:-:S04]  /*3840*/  IMAD.WIDE.U32.X R52, R29, R63, R58, P5 ;  /* 0x0000003f1d347225 */ /* 0x000fc800028e043a */
[----:B------:R-:W-:-:S04]  /*3850*/  IMAD.WIDE.U32 R54, P5, R63, R48, R70 ;  /* 0x000000303f367225 */ /* 0x000fc800078a0046 */
[----:B------:R-:W-:Y:S01]  /*3860*/  IMAD.X R59, RZ, RZ, RZ, P5 ;  /* 0x000000ffff3b7224 */ /* 0x000fe200028e06ff */
[----:B------:R-:W-:Y:S01]  /*3870*/  IADD3.X R29, P4, P5, R46, R52, R40, P4, P2 ;  /* 0x000000342e1d7210 */ /* 0x000fe20002584428 */
[----:B------:R-:W-:Y:S01]  /*3880*/  IMAD.WIDE.U32 R50, P3, R61, R50, R56 ;  /* 0x000000323d327225 */ /* 0x000fe20007860038 */
[----:B------:R-:W-:-:S03]  /*3890*/  IADD3.X R31, P1, PT, R73, R28, RZ, P1, !PT ;  /* 0x0000001c491f7210 */ /* 0x000fc60000f3e4ff */
[----:B------:R-:W-:Y:S01]  /*38a0*/  IMAD.WIDE.U32 R74, R48, R62, RZ ;  /* 0x0000003e304a7225 */ /* 0x000fe200078e00ff */
[----:B------:R-:W-:Y:S02]  /*38b0*/  IADD3.X R28, PT, PT, R47, R53, R41, P4, P5 ;  /* 0x000000352f1c7210 */ /* 0x000fe400027ea429 */
[----:B------:R-:W-:Y:S01]  /*38c0*/  IADD3 R39, P4, PT, R39, R50, RZ ;  /* 0x0000003227277210 */ /* 0x000fe20007f9e0ff */
[----:B------:R-:W-:Y:S01]  /*38d0*/  IMAD.WIDE.U32 R56, R49, R60, RZ ;  /* 0x0000003c31387225 */ /* 0x000fe200078e00ff */
[----:B------:R-:W-:Y:S02]  /*38e0*/  IADD3.X R71, PT, PT, RZ, RZ, RZ, P3, !PT ;  /* 0x000000ffff477210 */ /* 0x000fe40001ffe4ff */
[----:B------:R-:W-:Y:S01]  /*38f0*/  IADD3 R75, P3, PT, R75, R54, RZ ;  /* 0x000000364b4b7210 */ /* 0x000fe20007f7e0ff */
[----:B------:R-:W-:Y:S01]  /*3900*/  IMAD.MOV.U32 R58, RZ, RZ, R55 ;  /* 0x000000ffff3a7224 */ /* 0x000fe200078e0037 */
[----:B------:R-:W-:Y:S01]  /*3910*/  IADD3 R73, P2, PT, R77, R74, RZ ;  /* 0x0000004a4d497210 */ /* 0x000fe20007f5e0ff */
[----:B------:R-:W-:Y:S01]  /*3920*/  IMAD.MOV.U32 R70, RZ, RZ, R51 ;  /* 0x000000ffff467224 */ /* 0x000fe200078e0033 */
[----:B------:R-:W-:Y:S01]  /*3930*/  IADD3.X R72, P0, PT, R72, R39, RZ, P0, !PT ;  /* 0x0000002748487210 */ /* 0x000fe2000071e4ff */
[----:B------:R-:W-:-:S04]  /*3940*/  IMAD.WIDE.U32 R56, P5, R61, R48, R56 ;  /* 0x000000303d387225 */ /* 0x000fc800078a0038 */
[----:B------:R-:W-:Y:S01]  /*3950*/  IMAD.WIDE.U32 R38, R48, R60, RZ ;  /* 0x0000003c30267225 */ /* 0x000fe200078e00ff */
[----:B------:R-:W-:-:S03]  /*3960*/  IADD3.X R74, P2, PT, R72, R75, RZ, P2, !PT ;  /* 0x0000004b484a7210 */ /* 0x000fc6000175e4ff */
[----:B------:R-:W-:-:S04]  /*3970*/  IMAD.WIDE.U32.X R70, R79, R61, R70, P4 ;  /* 0x0000003d4f467225 */ /* 0x000fc800020e0446 */
[----:B------:R-:W-:-:S04]  /*3980*/  IMAD.WIDE.U32.X R58, R49, R63, R58, P3 ;  /* 0x0000003f313a7225 */ /* 0x000fc800018e043a */
[----:B------:R-:W-:Y:S01]  /*3990*/  IMAD.X R53, RZ, RZ, RZ, P5 ;  /* 0x000000ffff357224 */ /* 0x000fe200028e06ff */
[----:B------:R-:W-:Y:S01]  /*39a0*/  IADD3 R77, P5, PT, R76, R38, RZ ;  /* 0x000000264c4d7210 */ /* 0x000fe20007fbe0ff */
[----:B0-----:R-:W-:Y:S01]  /*39b0*/  IMAD.WIDE.U32 R46, R23, R68, RZ ;  /* 0x00000044172e7225 */ /* 0x001fe200078e00ff */
[----:B------:R-:W-:Y:S02]  /*39c0*/  IADD3.X R76, P2, P3, R58, R70, R36, P2, P0 ;  /* 0x000000463a4c7210 */ /* 0x000fe40001340424 */
[----:B------:R-:W-:Y:S01]  /*39d0*/  IADD3 R40, P4, PT, R39, R56, RZ ;  /* 0x0000003827287210 */ /* 0x000fe20007f9e0ff */
[----:B------:R-:W-:Y:S01]  /*39e0*/  IMAD.MOV.U32 R52, RZ, RZ, R57 ;  /* 0x000000ffff347224 */ /* 0x000fe200078e0039 */
[----:B------:R-:W-:Y:S01]  /*39f0*/  IADD3.X R41, PT, PT, R59, R71, R37, P2, P3 ;  /* 0x000000473b297210 */ /* 0x000fe200017e6425 */
[----:B------:R-:W-:Y:S01]  /*3a00*/  IMAD.WIDE.U32 R46, P2, R69, R22, R46 ;  /* 0x00000016452e7225 */ /* 0x000fe2000784002e */
[----:B------:R-:W-:-:S03]  /*3a10*/  IADD3.X R40, P0, PT, R31, R40, RZ, P5, !PT ;  /* 0x000000281f287210 */ /* 0x000fc60002f1e4ff */
[----:B------:R-:W-:Y:S01]  /*3a20*/  IMAD.WIDE.U32 R36, R22, R68, RZ ;  /* 0x0000004416247225 */ /* 0x000fe200078e00ff */
[----:B------:R-:W-:-:S03]  /*3a30*/  IADD3.X R51, PT, PT, RZ, RZ, RZ, P2, !PT ;  /* 0x000000ffff337210 */ /* 0x000fc600017fe4ff */
[----:B------:R-:W-:-:S04]  /*3a40*/  IMAD.WIDE.U32.X R52, R49, R61, R52, P4 ;  /* 0x0000003d31347225 */ /* 0x000fc800020e0434 */
[----:B------:R-:W-:Y:S02]  /*3a50*/  IMAD R55, R21, 0x13, RZ ;  /* 0x0000001315377824 */ /* 0x000fe400078e02ff */
[----:B------:R-:W-:-:S04]  /*3a60*/  IMAD.WIDE.U32 R48, R20, 0x13, RZ ;  /* 0x0000001314307825 */ /* 0x000fc800078e00ff */
[----:B------:R-:W-:Y:S02]  /*3a70*/  IMAD R31, R23, 0x13, RZ ;  /* 0x00000013171f7824 */ /* 0x000fe400078e02ff */
[----:B------:R-:W-:Y:S01]  /*3a80*/  IMAD.WIDE.U32 R38, R22, 0x13, RZ ;  /* 0x0000001316267825 */ /* 0x000fe200078e00ff */
[----:B------:R-:W-:-:S03]  /*3a90*/  IADD3 R22, P2, PT, R37, R46, RZ ;  /* 0x0000002e25167210 */ /* 0x000fc60007f5e0ff */
[----:B------:R-:W-:Y:S02]  /*3aa0*/  IMAD.IADD R37, R49, 0x1, R55 ;  /* 0x0000000131257824 */ /* 0x000fe400078e0237 */
[----:B------:R-:W-:Y:S01]  /*3ab0*/  IMAD.IADD R31, R39, 0x1, R31 ;  /* 0x00000001271f7824 */ /* 0x000fe200078e021f */
[----:B------:R-:W-:Y:S01]  /*3ac0*/  IADD3.X R79, P0, P1, R52, R44, R42, P0, P1 ;  /* 0x0000002c344f7210 */ /* 0x000fe2000010242a */
[----:B------:R-:W-:-:S04]  /*3ad0*/  IMAD.WIDE.U32 R54, R37, R64, RZ ;  /* 0x0000004025367225 */ /* 0x000fc800078e00ff */
[----:B------:R-:W-:Y:S02]  /*3ae0*/  IMAD.MOV.U32 R50, RZ, RZ, R47 ;  /* 0x000000ffff327224 */ /* 0x000fe400078e002f */
[----:B------:R-:W-:Y:S01]  /*3af0*/  IMAD.WIDE.U32 R46, R31, R64, RZ ;  /* 0x000000401f2e7225 */ /* 0x000fe200078e00ff */
[----:B------:R-:W-:-:S03]  /*3b00*/  IADD3.X R75, PT, PT, R53, R45, R43, P0, P1 ;  /* 0x0000002d354b7210 */ /* 0x000fc600007e242b */
[----:B------:R-:W-:-:S04]  /*3b10*/  IMAD.WIDE.U32 R70, R37, R62, RZ ;  /* 0x0000003e25467225 */ /* 0x000fc800078e00ff */
[----:B------:R-:W-:-:S04]  /*3b20*/  IMAD.WIDE.U32.X R42, R69, R23, R50, P2 ;  /* 0x00000017452a7225 */ /* 0x000fc800010e0432 */
[----:B------:R-:W-:-:S04]  /*3b30*/  IMAD.WIDE.U32 R50, R48, R64, RZ ;  /* 0x0000004030327225 */ /* 0x000fc800078e00ff */
[----:B------:R-:W-:-:S04]  /*3b40*/  IMAD.WIDE.U32 R54, P0, R65, R48, R54 ;  /* 0x0000003041367225 */ /* 0x000fc80007800036 */
[----:B------:R-:W-:Y:S01]  /*3b50*/  IMAD.WIDE.U32 R52, R31, R66, RZ ;  /* 0x000000421f347225 */ /* 0x000fe200078e00ff */
[----:B------:R-:W-:-:S03]  /*3b60*/  IADD3 R49, P5, PT, R51, R54, RZ ;  /* 0x0000003633317210 */ /* 0x000fc60007fbe0ff */
[----:B------:R-:W-:-:S04]  /*3b70*/  IMAD.WIDE.U32 R58, R38, R64, RZ ;  /* 0x00000040263a7225 */ /* 0x000fc800078e00ff */
[----:B------:R-:W-:-:S04]  /*3b80*/  IMAD.WIDE.U32 R46, P6, R65, R38, R46 ;  /* 0x00000026412e7225 */ /* 0x000fc800078c002e */
[----:B------:R-:W-:-:S04]  /*3b90*/  IMAD.WIDE.U32 R70, P4, R63, R48, R70 ;  /* 0x000000303f467225 */ /* 0x000fc80007880046 */
[----:B------:R-:W-:-:S04]  /*3ba0*/  IMAD.WIDE.U32 R56, R48, R62, RZ ;  /* 0x0000003e30387225 */ /* 0x000fc800078e00ff */
[----:B------:R-:W-:Y:S01]  /*3bb0*/  IMAD.X R51, RZ, RZ, RZ, P4 ;  /* 0x000000ffff337224 */ /* 0x000fe200020e06ff */
[----:B------:R-:W-:Y:S01]  /*3bc0*/  IADD3 R83, P4, PT, R59, R46, RZ ;  /* 0x0000002e3b537210 */ /* 0x000fe20007f9e0ff */
[----:B------:R-:W-:Y:S01]  /*3bd0*/  IMAD.WIDE.U32 R52, P3, R67, R38, R52 ;  /* 0x0000002643347225 */ /* 0x000fe20007860034 */
[----:B------:R-:W-:-:S03]  /*3be0*/  IADD3 R23, P1, PT, R77, R56, RZ ;  /* 0x000000384d177210 */ /* 0x000fc60007f3e0ff */
[----:B------:R-:W-:Y:S01]  /*3bf0*/  IMAD.X R59, RZ, RZ, RZ, P0 ;  /* 0x000000ffff3b7224 */ /* 0x000fe200000e06ff */
        /* <DEDUP_REMOVED lines=8> */
[----:B------:R-:W-:-:S03]  /*3c80*/  IMAD.WIDE.U32 R56, R38, R66, RZ ;  /* 0x0000004226387225 */ /* 0x000fc600078e00ff */
[----:B------:R-:W-:Y:S01]  /*3c90*/  IADD3.X R78, P3, PT, R78, R83, RZ, P3, !PT ;  /* 0x000000534e4e7210 */ /* 0x000fe20001f7e4ff */
[----:B------:R-:W-:-:S04]  /*3ca0*/  IMAD.WIDE.U32.X R46, R31, R65, R72, P4 ;  /* 0x000000411f2e7225 */ /* 0x000fc800020e0448 */
[----:B------:R-:W-:-:S04]  /*3cb0*/  IMAD.WIDE.U32.X R50, R37, R63, R50, P0 ;  /* 0x0000003f25327225 */ /* 0x000fc800000e0432 */
[----:B------:R-:W-:Y:S01]  /*3cc0*/  IMAD.MOV.U32 R58, RZ, RZ, R55 ;  /* 0x000000ffff3a7224 */ /* 0x000fe200078e0037 */
[----:B------:R-:W-:Y:S02]  /*3cd0*/  IADD3 R57, P4, PT, R57, R52, RZ ;  /* 0x0000003439397210 */ /* 0x000fe40007f9e0ff */
[----:B------:R-:W-:Y:S01]  /*3ce0*/  IADD3 R40, P0, PT, R39, R56, RZ ;  /* 0x0000003827287210 */ /* 0x000fe20007f1e0ff */
[----:B------:R-:W-:Y:S01]  /*3cf0*/  IMAD.WIDE.U32.X R58, R37, R65, R58, P5 ;  /* 0x00000041253a7225 */ /* 0x000fe200028e043a */
[----:B------:R-:W-:Y:S02]  /*3d00*/  IADD3.X R74, P2, PT, R74, R49, RZ, P2, !PT ;  /* 0x000000314a4a7210 */ /* 0x000fe4000175e4ff */
[----:B------:R-:W-:Y:S01]  /*3d10*/  IADD3.X R79, P1, P3, R46, R79, R50, P3, P1 ;  /* 0x0000004f2e4f7210 */ /* 0x000fe20001b22432 */
[----:B------:R-:W-:Y:S01]  /*3d20*/  IMAD.WIDE.U32 R64, R21, R66, RZ ;  /* 0x0000004215407225 */ /* 0x000fe200078e00ff */
[----:B------:R-:W-:-:S03]  /*3d30*/  MOV R44, R53 ;  /* 0x00000035002c7202 */ /* 0x000fc60000000f00 */
[----:B------:R-:W-:Y:S01]  /*3d40*/  IMAD.WIDE.U32 R72, R21, R68, RZ ;  /* 0x0000004415487225 */ /* 0x000fe200078e00ff */
[----:B------:R-:W-:Y:S02]  /*3d50*/  IADD3.X R82, P0, PT, R74, R57, RZ, P0, !PT ;  /* 0x000000394a527210 */ /* 0x000fe4000071e4ff */
[----:B------:R-:W-:Y:S01]  /*3d60*/  IADD3.X R83, PT, PT, R47, R75, R51, P1, P3 ;  /* 0x0000004b2f537210 */ /* 0x000fe20000fe6433 */
[----:B------:R-:W-:-:S04]  /*3d70*/  IMAD.WIDE.U32 R74, R31, R62, RZ ;  /* 0x0000003e1f4a7225 */ /* 0x000fc800078e00ff */
[----:B------:R-:W-:-:S04]  /*3d80*/  IMAD.WIDE.U32 R70, R31, R60, RZ ;  /* 0x0000003c1f467225 */ /* 0x000fc800078e00ff */
[----:B------:R-:W-:-:S04]  /*3d90*/  IMAD.WIDE.U32 R64, P5, R20, R67, R64 ;  /* 0x0000004314407225 */ /* 0x000fc800078a0040 */
[----:B------:R-:W-:-:S04]  /*3da0*/  IMAD.WIDE.U32 R72, P3, R20, R69, R72 ;  /* 0x0000004514487225 */ /* 0x000fc80007860048 */
[----:B------:R-:W-:-:S04]  /*3db0*/  IMAD.WIDE.U32.X R44, R31, R67, R44, P4 ;  /* 0x000000431f2c7225 */ /* 0x000fc800020e042c */
[----:B------:R-:W-:Y:S02]  /*3dc0*/  IMAD.X R77, RZ, RZ, RZ, P5 ;  /* 0x000000ffff4d7224 */ /* 0x000fe400028e06ff */
[----:B------:R-:W-:-:S04]  /*3dd0*/  IMAD.WIDE.U32 R54, R38, R62, RZ ;  /* 0x0000003e26367225 */ /* 0x000fc800078e00ff */
[----:B------:R-:W-:-:S04]  /*3de0*/  IMAD.WIDE.U32 R50, R38, R60, RZ ;  /* 0x0000003c26327225 */ /* 0x000fc800078e00ff */
[----:B------:R-:W-:-:S04]  /*3df0*/  IMAD.WIDE.U32 R74, P5, R63, R38, R74 ;  /* 0x000000263f4a7225 */ /* 0x000fc800078a004a */
[----:B------:R-:W-:-:S04]  /*3e00*/  IMAD.WIDE.U32 R70, P4, R61, R38, R70 ;  /* 0x000000263d467225 */ /* 0x000fc80007880046 */
[----:B------:R-:W-:Y:S01]  /*3e10*/  IMAD.MOV.U32 R38, RZ, RZ, R73 ;  /* 0x000000ffff267224 */ /* 0x000fe200078e0049 */
[----:B------:R-:W-:Y:S01]  /*3e20*/  IADD3.X R73, P0, P2, R44, R76, R58, P0, P2 ;  /* 0x0000004c2c497210 */ /* 0x000fe2000020443a */
[----:B------:R-:W-:-:S04]  /*3e30*/  IMAD.WIDE.U32 R52, R20, R68, RZ ;  /* 0x0000004414347225 */ /* 0x000fc800078e00ff */
[----:B------:R-:W-:Y:S01]  /*3e40*/  IMAD.WIDE.U32 R46, R20, R66, RZ ;  /* 0x00000042142e7225 */ /* 0x000fe200078e00ff */
[----:B------:R-:W-:Y:S02]  /*3e50*/  IADD3.X R44, PT, PT, R45, R41, R59, P0, P2 ;  /* 0x000000292d2c7210 */ /* 0x000fe400007e443b */
[----:B------:R-:W-:Y:S01]  /*3e60*/  SHF.L.W.U32.HI R20, R82, 0xd, R73 ;  /* 0x0000000d52147819 */ /* 0x000fe20000010e49 */
[----:B------:R-:W-:Y:S01]  /*3e70*/  IMAD.WIDE.U32 R56, R37, R60, RZ ;  /* 0x0000003c25387225 */ /* 0x000fe200078e00ff */
[----:B------:R-:W-:-:S03]  /*3e80*/  IADD3 R47, P6, PT, R47, R64, RZ ;  /* 0x000000402f2f7210 */ /* 0x000fc60007fde0ff */
[----:B------:R-:W-:Y:S01]  /*3e90*/  IMAD.X R39, RZ, RZ, RZ, P3 ;  /* 0x000000ffff277224 */ /* 0x000fe200018e06ff */
[----:B------:R-:W-:Y:S02]  /*3ea0*/  IADD3 R53, P3, PT, R53, R72, RZ ;  /* 0x0000004835357210 */ /* 0x000fe40007f7e0ff */
[----:B------:R-:W-:Y:S01]  /*3eb0*/  MOV R76, R65 ;  /* 0x00000041004c7202 */ /* 0x000fe20000000f00 */
[----:B------:R-:W-:Y:S01]  /*3ec0*/  IMAD.WIDE.U32 R56, P1, R61, R48, R56 ;  /* 0x000000303d387225 */ /* 0x000fe20007820038 */
[----:B------:R-:W-:Y:S02]  /*3ed0*/  SHF.L.W.U32.HI R41, R73, 0xd, R44 ;  /* 0x0000000d49297819 */ /* 0x000fe40000010e2c */
[----:B------:R-:W-:Y:S01]  /*3ee0*/  IADD3 R23, P2, PT, R20, R23, RZ ;  /* 0x0000001714177210 */ /* 0x000fe20007f5e0ff */
[----:B------:R-:W-:-:S04]  /*3ef0*/  IMAD.WIDE.U32 R48, R48, R60, RZ ;  /* 0x0000003c30307225 */ /* 0x000fc800078e00ff */
[----:B------:R-:W-:-:S04]  /*3f00*/  IMAD.WIDE.U32.X R38, R21, R69, R38, P3 ;  /* 0x0000004515267225 */ /* 0x000fc800018e0426 */
[----:B------:R-:W-:Y:S01]  /*3f10*/  IMAD.WIDE.U32.X R20, R21, R67, R76, P6 ;  /* 0x0000004315147225 */ /* 0x000fe200030e044c */
[----:B------:R-:W-:Y:S02]  /*3f20*/  IADD3.X R78, P6, PT, R41, R78, RZ, P2, !PT ;  /* 0x0000004e294e7210 */ /* 0x000fe400017de4ff */
[----:B------:R-:W-:Y:S01]  /*3f30*/  IADD3 R65, P3, PT, R32, R48, RZ ;  /* 0x0000003020417210 */ /* 0x000fe20007f7e0ff */
[----:B------:R-:W-:Y:S01]  /*3f40*/  IMAD.X R45, RZ, RZ, RZ, P1 ;  /* 0x000000ffff2d7224 */ /* 0x000fe200008e06ff */
[----:B------:R-:W-:Y:S01]  /*3f50*/  IADD3 R56, P0, PT, R49, R56, RZ ;  /* 0x0000003831387210 */ /* 0x000fe20007f1e0ff */
[----:B------:R-:W-:Y:S01]  /*3f60*/  IMAD.MOV.U32 R44, RZ, RZ, R57 ;  /* 0x000000ffff2c7224 */ /* 0x000fe200078e0039 */
[----:B------:R-:W-:Y:S01]  /*3f70*/  IADD3.X R79, P6, PT, RZ, R79, RZ, P6, !PT ;  /* 0x0000004fff4f7210 */ /* 0x000fe200037de4ff */
[----:B------:R-:W-:Y:S01]  /*3f80*/  IMAD.X R49, RZ, RZ, RZ, P5 ;  /* 0x000000ffff317224 */ /* 0x000fe200028e06ff */
[----:B------:R-:W-:Y:S01]  /*3f90*/  IADD3 R59, P1, PT, R33, R52, RZ ;  /* 0x00000034213b7210 */ /* 0x000fe20007f3e0ff */
[----:B------:R-:W-:Y:S01]  /*3fa0*/  IMAD.MOV.U32 R48, RZ, RZ, R75 ;  /* 0x000000ffff307224 */ /* 0x000fe200078e004b */
[----:B------:R-:W-:Y:S01]  /*3fb0*/  IADD3 R55, P5, PT, R55, R74, RZ ;  /* 0x0000004a37377210 */ /* 0x000fe20007fbe0ff */
[----:B------:R-:W-:Y:S01]  /*3fc0*/  IMAD.WIDE.U32.X R44, R37, R61, R44, P0 ;  /* 0x0000003d252c7225 */ /* 0x000fe200000e042c */
[----:B------:R-:W-:-:S02]  /*3fd0*/  IADD3 R54, P2, PT, R65, R54, RZ ;  /* 0x0000003641367210 */ /* 0x000fc40007f5e0ff */
[----:B------:R-:W-:Y:S01]  /*3fe0*/  IADD3.X R56, P3, PT, R19, R56, RZ, P3, !PT ;  /* 0x0000003813387210 */ /* 0x000fe20001f7e4ff */
[----:B------:R-:W-:Y:S01]  /*3ff0*/  IMAD.X R33, RZ, RZ, RZ, P4 ;  /* 0x000000ffff217224 */ /* 0x000fe200020e06ff */
[----:B------:R-:W-:Y:S02]  /*4000*/  IADD3.X R58, PT, PT, RZ, R83, RZ, P6, !PT ;  /* 0x00000053ff3a7210 */ /* 0x000fe400037fe4ff */
[----:B------:R-:W-:Y:S01]  /*4010*/  SHF.L.W.U32.HI R19, R78, 0xd, R79 ;  /* 0x0000000d4e137819 */ /* 0x000fe20000010e4f */
[----:B------:R-:W-:Y:S01]  /*4020*/  IMAD.MOV.U32 R32, RZ, RZ, R71 ;  /* 0x000000ffff207224 */ /* 0x000fe200078e0047 */
[----:B------:R-:W-:Y:S02]  /*4030*/  IADD3 R52, P0, PT, R59, R50, RZ ;  /* 0x000000323b347210 */ /* 0x000fe40007f1e0ff */
[----:B------:R-:W-:Y:S01]  /*4040*/  IADD3 R41, P4, PT, R51, R70, RZ ;  /* 0x0000004633297210 */ /* 0x000fe20007f9e0ff */
[----:B------:R-:W-:Y:S01]  /*4050*/  IMAD.WIDE.U32.X R50, R31, R63, R48, P5 ;  /* 0x0000003f1f327225 */ /* 0x000fe200028e0430 */
[----:B------:R-:W-:-:S02]  /*4060*/  IADD3.X R56, P5, PT, R56, R55, RZ, P2, !PT ;  /* 0x0000003738387210 */ /* 0x000fc400017be4ff */
[----:B------:R-:W-:Y:S02]  /*4070*/  SHF.L.W.U32.HI R37, R79, 0xd, R58 ;  /* 0x0000000d4f257819 */ /* 0x000fe40000010e3a */
[----:B------:R-:W-:Y:S01]  /*4080*/  IADD3 R48, P2, PT, R19, R54, RZ ;  /* 0x0000003613307210 */ /* 0x000fe20007f5e0ff */
[----:B------:R-:W-:Y:S01]  /*4090*/  IMAD.WIDE.U32.X R32, R31, R61, R32, P4 ;  /* 0x0000003d1f207225 */ /* 0x000fe200020e0420 */
[----:B------:R-:W-:Y:S02]  /*40a0*/  IADD3.X R15, P4, P3, R50, R15, R44, P5, P3 ;  /* 0x0000000f320f7210 */ /* 0x000fe40002b8642c */
[----:B------:R-:W-:Y:S02]  /*40b0*/  IADD3.X R44, P5, PT, R37, R56, RZ, P2, !PT ;  /* 0x00000038252c7210 */ /* 0x000fe400017be4ff */
[----:B------:R-:W-:Y:S02]  /*40c0*/  IADD3.X R26, P1, PT, R26, R53, RZ, P1, !PT ;  /* 0x000000351a1a7210 */ /* 0x000fe40000f3e4ff */
[----:B------:R-:W-:-:S02]  /*40d0*/  IADD3.X R24, PT, PT, R51, R24, R45, P4, P3 ;  /* 0x0000001833187210 */ /* 0x000fc400027e642d */
[----:B------:R-:W-:Y:S02]  /*40e0*/  IADD3 R25, P2, PT, R25, R46, RZ ;  /* 0x0000002e19197210 */ /* 0x000fe40007f5e0ff */
[----:B------:R-:W-:Y:S02]  /*40f0*/  IADD3.X R19, P3, PT, RZ, R15, RZ, P5, !PT ;  /* 0x0000000fff137210 */ /* 0x000fe40002f7e4ff */
[----:B------:R-:W-:Y:S02]  /*4100*/  IADD3.X R37, P0, PT, R26, R41, RZ, P0, !PT ;  /* 0x000000291a257210 */ /* 0x000fe4000071e4ff */
[----:B------:R-:W-:Y:S01]  /*4110*/  LOP3.LUT R49, R44, 0x7ffff, RZ, 0xc0, !PT ;  /* 0x0007ffff2c317812 */ /* 0x000fe200078ec0ff */
[----:B------:R-:W-:Y:S01]  /*4120*/  IMAD.X R24, RZ, RZ, R24, P3 ;  /* 0x000000ffff187224 */ /* 0x000fe200018e0618 */
[----:B------:R-:W-:Y:S02]  /*4130*/  IADD3 R26, P4, PT, R25, R36, RZ ;  /* 0x00000024191a7210 */ /* 0x000fe40007f9e0ff */
[----:B------:R-:W-:-:S02]  /*4140*/  IADD3.X R47, P2, PT, R30, R47, RZ, P2, !PT ;  /* 0x0000002f1e2f7210 */ /* 0x000fc4000175e4ff */
[----:B------:R-:W-:Y:S01]  /*4150*/  IADD3.X R31, P0, P1, R32, R14, R38, P0, P1 ;  /* 0x0000000e201f7210 */ /* 0x000fe20000102426 */
[----:B------:R-:W-:Y:S01]  /*4160*/  IMAD.WIDE.U32 R14, R49, UR10, RZ ;  /* 0x0000000a310e7c25 */ /* 0x000fe2000f8e00ff */
[----:B------:R-:W-:Y:S02]  /*4170*/  IADD3.X R30, P4, PT, R47, R22, RZ, P4, !PT ;  /* 0x000000162f1e7210 */ /* 0x000fe4000279e4ff */
[----:B------:R-:W-:Y:S02]  /*4180*/  IADD3.X R33, PT, PT, R33, R18, R39, P0, P1 ;  /* 0x0000001221217210 */ /* 0x000fe400007e2427 */
[----:B------:R-:W-:Y:S02]  /*4190*/  SHF.L.W.U32.HI R65, R44, 0xd, R19 ;  /* 0x0000000d2c417819 */ /* 0x000fe40000010e13 */
[----:B------:R-:W-:Y:S01]  /*41a0*/  SHF.L.W.U32.HI R22, R19, 0xd, R24 ;  /* 0x0000000d13167819 */ /* 0x000fe20000010e18 */
[----:B------:R-:W-:Y:S01]  /*41b0*/  IMAD.WIDE.U32 R18, R49, UR14, RZ ;  /* 0x0000000e31127c25 */ /* 0x000fe2000f8e00ff */
[----:B------:R-:W-:-:S03]  /*41c0*/  IADD3.X R41, P2, P4, R42, R29, R20, P4, P2 ;  /* 0x0000001d2a297210 */ /* 0x000fc60002444414 */
[C---:B------:R-:W-:Y:S01]  /*41d0*/  IMAD.WIDE.U32 R24, P1, R48.reuse, UR16, R14 ;  /* 0x0000001030187c25 */ /* 0x040fe2000f82000e */
[----:B------:R-:W-:Y:S02]  /*41e0*/  IADD3 R65, P0, PT, R65, R52, RZ ;  /* 0x0000003441417210 */ /* 0x000fe40007f1e0ff */
[----:B------:R-:W-:Y:S01]  /*41f0*/  IADD3.X R56, PT, PT, R43, R28, R21, P2, P4 ;  /* 0x0000001c2b387210 */ /* 0x000fe200017e8415 */
[----:B------:R-:W-:Y:S01]  /*4200*/  IMAD.WIDE.U32 R14, R48, UR10, RZ ;  /* 0x0000000a300e7c25 */ /* 0x000fe2000f8e00ff */
[----:B------:R-:W-:-:S03]  /*4210*/  IADD3.X R32, P0, PT, R22, R37, RZ, P0, !PT ;  /* 0x0000002516207210 */ /* 0x000fc6000071e4ff */
[----:B------:R-:W-:Y:S02]  /*4220*/  IMAD.X R29, RZ, RZ, RZ, P1 ;  /* 0x000000ffff1d7224 */ /* 0x000fe400008e06ff */
[----:B------:R-:W-:Y:S01]  /*4230*/  IMAD.WIDE.U32 R20, P1, R48, UR5, R18 ;  /* 0x0000000530147c25 */ /* 0x000fe2000f820012 */
[----:B------:R-:W-:Y:S02]  /*4240*/  MOV R28, R25 ;  /* 0x00000019001c7202 */ /* 0x000fe40000000f00 */
[----:B------:R-:W-:Y:S01]  /*4250*/  IADD3 R22, P2, PT, R15, R24, RZ ;  /* 0x000000180f167210 */ /* 0x000fe20007f5e0ff */
[----:B------:R-:W-:-:S04]  /*4260*/  IMAD.WIDE.U32 R18, R65, UR8, RZ ;  /* 0x0000000841127c25 */ /* 0x000fc8000f8e00ff */
[----:B------:R-:W-:Y:S01]  /*4270*/  IMAD.X R25, RZ, RZ, RZ, P1 ;  /* 0x000000ffff197224 */ /* 0x000fe200008e06ff */
[----:B------:R-:W-:Y:S01]  /*4280*/  IADD3.X R15, P1, PT, RZ, R31, RZ, P0, !PT ;  /* 0x0000001fff0f7210 */ /* 0x000fe2000073e4ff */
[----:B------:R-:W-:Y:S01]  /*4290*/  IMAD.WIDE.U32 R58, R48, UR14, RZ ;  /* 0x0000000e303a7c25 */ /* 0x000fe2000f8e00ff */
[----:B------:R-:W-:Y:S02]  /*42a0*/  IADD3 R51, P0, PT, R14, R18, RZ ;  /* 0x000000120e337210 */ /* 0x000fe40007f1e0ff */
[C---:B------:R-:W-:Y:S01]  /*42b0*/  SHF.L.W.U32.HI R57, R32.reuse, 0xd, R15 ;  /* 0x0000000d20397819 */ /* 0x040fe20000010e0f */
[----:B------:R-:W-:Y:S01]  /*42c0*/  IMAD.X R14, RZ, RZ, R33, P1 ;  /* 0x000000ffff0e7224 */ /* 0x000fe200008e0621 */
[----:B------:R-:W-:Y:S01]  /*42d0*/  IADD3 R61, P4, PT, R59, R20, RZ ;  /* 0x000000143b3d7210 */ /* 0x000fe20007f9e0ff */
[----:B------:R-:W-:Y:S01]  /*42e0*/  IMAD.WIDE.U32 R42, R49, UR26, RZ ;  /* 0x0000001a312a7c25 */ /* 0x000fe2000f8e00ff */
[----:B------:R-:W-:Y:S02]  /*42f0*/  IADD3 R57, P1, PT, R57, R26, RZ ;  /* 0x0000001a39397210 */ /* 0x000fe40007f3e0ff */
[----:B------:R-:W-:Y:S01]  /*4300*/  SHF.L.W.U32.HI R59, R15, 0xd, R14 ;  /* 0x0000000d0f3b7819 */ /* 0x000fe20000010e0e */
[----:B------:R-:W-:Y:S01]  /*4310*/  IMAD.WIDE.U32 R38, R49, UR24, RZ ;  /* 0x0000001831267c25 */ /* 0x000fe2000f8e00ff */
[----:B------:R-:W-:-:S03]  /*4320*/  LOP3.LUT R63, R32, 0x7ffff, RZ, 0xc0, !PT ;  /* 0x0007ffff203f7812 */ /* 0x000fc600078ec0ff */
[----:B------:R-:W-:Y:S01]  /*4330*/  IMAD.WIDE.U32 R36, R49, UR28, RZ ;  /* 0x0000001c31247c25 */ /* 0x000fe2000f8e00ff */
[----:B------:R-:W-:-:S03]  /*4340*/  IADD3.X R59, P1, PT, R59, R30, RZ, P1, !PT ;  /* 0x0000001e3b3b7210 */ /* 0x000fc60000f3e4ff */
[----:B------:R-:W-:Y:S01]  /*4350*/  IMAD.WIDE.U32 R42, P6, R48, UR27, R42 ;  /* 0x0000001b302a7c25 */ /* 0x000fe2000f8c002a */
[----:B------:R-:W-:-:S03]  /*4360*/  LOP3.LUT R26, R59, 0x7ffff, RZ, 0xc0, !PT ;  /* 0x0007ffff3b1a7812 */ /* 0x000fc600078ec0ff */
[----:B------:R-:W-:-:S04]  /*4370*/  IMAD.WIDE.U32 R52, R63, UR8, RZ ;  /* 0x000000083f347c25 */ /* 0x000fc8000f8e00ff */
[----:B------:R-:W-:-:S04]  /*4380*/  IMAD.WIDE.U32 R38, P3, R48, UR25, R38 ;  /* 0x0000001930267c25 */ /* 0x000fc8000f860026 */
[----:B------:R-:W-:-:S04]  /*4390*/  IMAD.WIDE.U32 R36, P5, R48, UR29, R36 ;  /* 0x0000001d30247c25 */ /* 0x000fc8000f8a0024 */
[----:B------:R-:W-:Y:S01]  /*43a0*/  IMAD.WIDE.U32 R54, R48, UR24, RZ ;  /* 0x0000001830367c25 */ /* 0x000fe2000f8e00ff */
[----:B------:R-:W-:-:S03]  /*43b0*/  IADD3.X R15, PT, PT, RZ, RZ, RZ, P6, !PT ;  /* 0x000000ffff0f7210 */ /* 0x000fc600037fe4ff */
[----:B------:R-:W-:Y:S02]  /*43c0*/  IMAD.MOV.U32 R24, RZ, RZ, R21 ;  /* 0x000000ffff187224 */ /* 0x000fe400078e0015 */
[----:B------:R-:W-:-:S04]  /*43d0*/  IMAD.WIDE.U32 R32, R48, UR26, RZ ;  /* 0x0000001a30207c25 */ /* 0x000fc8000f8e00ff */
[----:B------:R-:W-:Y:S01]  /*43e0*/  IMAD.X R21, RZ, RZ, RZ, P5 ;  /* 0x000000ffff157224 */ /* 0x000fe200028e06ff */
[----:B------:R-:W-:Y:S01]  /*43f0*/  IADD3 R62, P5, PT, R55, R38, RZ ;  /* 0x00000026373e7210 */ /* 0x000fe20007fbe0ff */
[----:B------:R-:W-:-:S04]  /*4400*/  IMAD.WIDE.U32 R52, P6, R65, UR17, R52 ;  /* 0x0000001141347c25 */ /* 0x000fc8000f8c0034 */
[----:B------:R-:W-:Y:S02]  /*4410*/  IMAD.MOV.U32 R30, RZ, RZ, R39 ;  /* 0x000000ffff1e7224 */ /* 0x000fe400078e0027 */
[----:B------:R-:W-:-:S04]  /*4420*/  IMAD.WIDE.U32 R38, R26, UR6, RZ ;  /* 0x000000061a267c25 */ /* 0x000fc8000f8e00ff */
[----:B------:R-:W-:Y:S02]  /*4430*/  IMAD.X R31, RZ, RZ, RZ, P3 ;  /* 0x000000ffff1f7224 */ /* 0x000fe400018e06ff */
[----:B------:R-:W-:Y:S01]  /*4440*/  IMAD.WIDE.U32.X R28, R49, UR16, R28, P2 ;  /* 0x00000010311c7c25 */ /* 0x000fe200090e041c */
[----:B------:R-:W-:-:S03]  /*4450*/  IADD3 R50, P2, PT, R33, R42, RZ ;  /* 0x0000002a21327210 */ /* 0x000fc60007f5e0ff */
[----:B------:R-:W-:Y:S01]  /*4460*/  IMAD.WIDE.U32.X R24, R49, UR5, R24, P4 ;  /* 0x0000000531187c25 */ /* 0x000fe2000a0e0418 */
[----:B------:R-:W-:-:S03]  /*4470*/  IADD3 R33, P4, PT, R19, R52, RZ ;  /* 0x0000003413217210 */ /* 0x000fc60007f9e0ff */
[----:B------:R-:W-:Y:S02]  /*4480*/  IMAD.MOV.U32 R14, RZ, RZ, R43 ;  /* 0x000000ffff0e7224 */ /* 0x000fe400078e002b */
[----:B------:R-:W-:Y:S01]  /*4490*/  IMAD.WIDE.U32.X R18, R49, UR25, R30, P5 ;  /* 0x0000001931127c25 */ /* 0x000fe2000a8e041e */
[----:B------:R-:W-:-:S03]  /*44a0*/  MOV R46, R53 ;  /* 0x00000035002e7202 */ /* 0x000fc60000000f00 */
[----:B------:R-:W-:-:S04]  /*44b0*/  IMAD.WIDE.U32 R42, R57, UR6, RZ ;  /* 0x00000006392a7c25 */ /* 0x000fc8000f8e00ff */
[----:B------:R-:W-:-:S04]  /*44c0*/  IMAD.WIDE.U32 R38, P5, R57, UR18, R38 ;  /* 0x0000001239267c25 */ /* 0x000fc8000f8a0026 */
[----:B------:R-:W-:Y:S02]  /*44d0*/  IMAD.X R47, RZ, RZ, RZ, P6 ;  /* 0x000000ffff2f7224 */ /* 0x000fe400030e06ff */
[----:B------:R-:W-:Y:S01]  /*44e0*/  IMAD.WIDE.U32 R30, R48, UR28, RZ ;  /* 0x0000001c301e7c25 */ /* 0x000fe2000f8e00ff */
[----:B------:R-:W-:-:S03]  /*44f0*/  IADD3.X R22, P0, PT, R22, R33, RZ, P0, !PT ;  /* 0x0000002116167210 */ /* 0x000fc6000071e4ff */
[----:B------:R-:W-:Y:S01]  /*4500*/  IMAD.X R53, RZ, RZ, RZ, P5 ;  /* 0x000000ffff357224 */ /* 0x000fe200028e06ff */
[----:B------:R-:W-:Y:S01]  /*4510*/  IADD3 R43, P5, PT, R43, R38, RZ ;  /* 0x000000262b2b7210 */ /* 0x000fe20007fbe0ff */
[----:B------:R-:W-:Y:S01]  /*4520*/  IMAD.WIDE.U32.X R14, R49, UR27, R14, P2 ;  /* 0x0000001b310e7c25 */ /* 0x000fe200090e040e */
[----:B------:R-:W-:-:S03]  /*4530*/  IADD3 R51, P2, PT, R51, R42, RZ ;  /* 0x0000002a33337210 */ /* 0x000fc60007f5e0ff */
[----:B------:R-:W-:Y:S02]  /*4540*/  IMAD.MOV.U32 R52, RZ, RZ, R39 ;  /* 0x000000ffff347224 */ /* 0x000fe400078e0027 */
[----:B------:R-:W-:Y:S01]  /*4550*/  IMAD.WIDE.U32.X R46, R63, UR17, R46, P4 ;  /* 0x000000113f2e7c25 */ /* 0x000fe2000a0e042e */
[----:B------:R-:W-:-:S03]  /*4560*/  IADD3 R64, P4, PT, R31, R36, RZ ;  /* 0x000000241f407210 */ /* 0x000fc60007f9e0ff */
[----:B------:R-:W-:Y:S01]  /*4570*/  IMAD.MOV.U32 R20, RZ, RZ, R37 ;  /* 0x000000ffff147224 */ /* 0x000fe200078e0025 */
[----:B------:R-:W-:Y:S01]  /*4580*/  IADD3.X R31, P2, PT, R22, R43, RZ, P2, !PT ;  /* 0x0000002b161f7210 */ /* 0x000fe2000175e4ff */
[----:B------:R-:W-:-:S04]  /*4590*/  IMAD.WIDE.U32.X R52, R26, UR18, R52, P5 ;  /* 0x000000121a347c25 */ /* 0x000fc8000a8e0434 */
[----:B------:R-:W-:Y:S01]  /*45a0*/  IMAD.WIDE.U32 R42, R63, UR10, RZ ;  /* 0x0000000a3f2a7c25 */ /* 0x000fe2000f8e00ff */
[----:B------:R-:W-:-:S03]  /*45b0*/  IADD3.X R22, P0, P2, R52, R46, R28, P2, P0 ;  /* 0x0000002e34167210 */ /* 0x000fc6000120041c */
[----:B------:R-:W-:-:S04]  /*45c0*/  IMAD.WIDE.U32.X R20, R49, UR29, R20, P4 ;  /* 0x0000001d31147c25 */ /* 0x000fc8000a0e0414 */
[----:B------:R-:W-:Y:S01]  /*45d0*/  IMAD.WIDE.U32 R48, R63, UR14, RZ ;  /* 0x0000000e3f307c25 */ /* 0x000fe2000f8e00ff */
[----:B------:R-:W-:-:S03]  /*45e0*/  IADD3.X R77, PT, PT, R53, R47, R29, P0, P2 ;  /* 0x0000002f354d7210 */ /* 0x000fc600007e441d */
[----:B------:R-:W-:-:S04]  /*45f0*/  IMAD.WIDE.U32 R38, R65, UR14, RZ ;  /* 0x0000000e41267c25 */ /* 0x000fc8000f8e00ff */
[----:B------:R-:W-:-:S04]  /*4600*/  IMAD.WIDE.U32 R44, R65, UR10, RZ ;  /* 0x0000000a412c7c25 */ /* 0x000fc8000f8e00ff */
[----:B------:R-:W-:Y:S01]  /*4610*/  IMAD.WIDE.U32 R42, P5, R65, UR16, R42 ;  /* 0x00000010412a7c25 */ /* 0x000fe2000f8a002a */
[----:B------:R-:W-:-:S03]  /*4620*/  IADD3 R60, P4, PT, R54, R38, RZ ;  /* 0x00000026363c7210 */ /* 0x000fc60007f9e0ff */
[----:B------:R-:W-:Y:S01]  /*4630*/  IMAD.WIDE.U32 R48, P2, R65, UR5, R48 ;  /* 0x0000000541307c25 */ /* 0x000fe2000f840030 */
[----:B------:R-:W-:-:S03]  /*4640*/  IADD3 R54, P0, PT, R45, R42, RZ ;  /* 0x0000002a2d367210 */ /* 0x000fc60007f1e0ff */
[----:B------:R-:W-:Y:S01]  /*4650*/  IMAD.WIDE.U32 R46, R63, UR26, RZ ;  /* 0x0000001a3f2e7c25 */ /* 0x000fe2000f8e00ff */
[----:B------:R-:W-:-:S03]  /*4660*/  IADD3 R58, P3, PT, R58, R44, RZ ;  /* 0x0000002c3a3a7210 */ /* 0x000fc60007f7e0ff */
[----:B------:R-:W-:Y:S01]  /*4670*/  IMAD.WIDE.U32 R36, R63, UR24, RZ ;  /* 0x000000183f247c25 */ /* 0x000fe2000f8e00ff */
[----:B------:R-:W-:-:S03]  /*4680*/  IADD3.X R45, PT, PT, RZ, RZ, RZ, P2, !PT ;  /* 0x000000ffff2d7210 */ /* 0x000fc600017fe4ff */
[----:B------:R-:W-:Y:S01]  /*4690*/  IMAD.X R29, RZ, RZ, RZ, P5 ;  /* 0x000000ffff1d7224 */ /* 0x000fe200028e06ff */
[----:B------:R-:W-:Y:S01]  /*46a0*/  IADD3 R67, P5, PT, R39, R48, RZ ;  /* 0x0000003027437210 */ /* 0x000fe20007fbe0ff */
[----:B------:R-:W-:Y:S02]  /*46b0*/  IMAD.MOV.U32 R28, RZ, RZ, R43 ;  /* 0x000000ffff1c7224 */ /* 0x000fe400078e002b */
[----:B------:R-:W-:-:S04]  /*46c0*/  IMAD.WIDE.U32 R52, R26, UR8, RZ ;  /* 0x000000081a347c25 */ /* 0x000fc8000f8e00ff */
[----:B------:R-:W-:Y:S02]  /*46d0*/  IMAD.MOV.U32 R44, RZ, RZ, R49 ;  /* 0x000000ffff2c7224 */ /* 0x000fe400078e0031 */
[----:B------:R-:W-:-:S04]  /*46e0*/  IMAD.WIDE.U32 R38, P2, R65, UR27, R46 ;  /* 0x0000001b41267c25 */ /* 0x000fc8000f84002e */
[----:B------:R-:W-:-:S04]  /*46f0*/  IMAD.WIDE.U32 R46, R65, UR24, RZ ;  /* 0x00000018412e7c25 */ /* 0x000fc8000f8e00ff */
[----:B------:R-:W-:-:S04]  /*4700*/  IMAD.WIDE.U32 R36, P6, R65, UR25, R36 ;  /* 0x0000001941247c25 */ /* 0x000fc8000f8c0024 */
[----:B------:R-:W-:Y:S01]  /*4710*/  IMAD.WIDE.U32.X R42, R63, UR16, R28, P0 ;  /* 0x000000103f2a7c25 */ /* 0x000fe200080e041c */
[----:B------:R-:W-:-:S03]  /*4720*/  IADD3 R69, P0, PT, R32, R46, RZ ;  /* 0x0000002e20457210 */ /* 0x000fc60007f1e0ff */
[----:B------:R-:W-:Y:S01]  /*4730*/  IMAD.WIDE.U32.X R28, R63, UR5, R44, P5 ;  /* 0x000000053f1c7c25 */ /* 0x000fe2000a8e042c */
[----:B------:R-:W-:-:S03]  /*4740*/  MOV R32, R37 ;  /* 0x0000002500207202 */ /* 0x000fc60000000f00 */
[----:B------:R-:W-:-:S04]  /*4750*/  IMAD.WIDE.U32 R48, R65, UR26, RZ ;  /* 0x0000001a41307c25 */ /* 0x000fc8000f8e00ff */
[----:B------:R-:W-:Y:S01]  /*4760*/  IMAD.WIDE.U32 R52, P5, R57, UR17, R52 ;  /* 0x0000001139347c25 */ /* 0x000fe2000f8a0034 */
[----:B------:R-:W-:-:S03]  /*4770*/  IADD3.X R61, P3, PT, R61, R54, RZ, P3, !PT ;  /* 0x000000363d3d7210 */ /* 0x000fc60001f7e4ff */
[----:B------:R-:W-:Y:S01]  /*4780*/  IMAD.X R55, RZ, RZ, RZ, P2 ;  /* 0x000000ffff377224 */ /* 0x000fe200010e06ff */
[----:B------:R-:W-:Y:S01]  /*4790*/  IADD3 R47, P2, PT, R47, R36, RZ ;  /* 0x000000242f2f7210 */ /* 0x000fe20007f5e0ff */
[----:B------:R-:W-:Y:S01]  /*47a0*/  IMAD.X R37, RZ, RZ, RZ, P5 ;  /* 0x000000ffff257224 */ /* 0x000fe200028e06ff */
[----:B------:R-:W-:Y:S01]  /*47b0*/  IADD3 R49, P5, PT, R49, R38, RZ ;  /* 0x0000002631317210 */ /* 0x000fe20007fbe0ff */
[----:B------:R-:W-:Y:S02]  /*47c0*/  IMAD.X R33, RZ, RZ, RZ, P6 ;  /* 0x000000ffff217224 */ /* 0x000fe400030e06ff */
[----:B------:R-:W-:-:S04]  /*47d0*/  IMAD.WIDE.U32 R44, R57, UR8, RZ ;  /* 0x00000008392c7c25 */ /* 0x000fc8000f8e00ff */
[----:B------:R-:W-:Y:S02]  /*47e0*/  IMAD.MOV.U32 R54, RZ, RZ, R39 ;  /* 0x000000ffff367224 */ /* 0x000fe400078e0027 */
[C---:B------:R-:W-:Y:S01]  /*47f0*/  IMAD.WIDE.U32.X R32, R63.reuse, UR25, R32, P2 ;  /* 0x000000193f207c25 */ /* 0x040fe200090e0420 */
[----:B------:R-:W-:Y:S02]  /*4800*/  IADD3 R65, P2, PT, R30, R48, RZ ;  /* 0x000000301e417210 */ /* 0x000fe40007f5e0ff */
[----:B------:R-:W-:Y:S01]  /*4810*/  IADD3.X R48, P1, PT, RZ, R41, RZ, P1, !PT ;  /* 0x00000029ff307210 */ /* 0x000fe20000f3e4ff */
[----:B------:R-:W-:Y:S01]  /*4820*/  IMAD.WIDE.U32.X R54, R63, UR27, R54, P5 ;  /* 0x0000001b3f367c25 */ /* 0x000fe2000a8e0436 */
[----:B------:R-:W-:Y:S02]  /*4830*/  IADD3 R58, P5, PT, R58, R44, RZ ;  /* 0x0000002c3a3a7210 */ /* 0x000fe40007fbe0ff */
[----:B------:R-:W-:Y:S01]  /*4840*/  IADD3 R44, P6, PT, R45, R52, RZ ;  /* 0x000000342d2c7210 */ /* 0x000fe20007fde0ff */
[----:B------:R-:W-:Y:S01]  /*4850*/  IMAD.MOV.U32 R36, RZ, RZ, R53 ;  /* 0x000000ffff247224 */ /* 0x000fe200078e0035 */
[----:B------:R-:W-:Y:S01]  /*4860*/  IADD3.X R46, P2, PT, R64, R49, RZ, P2, !PT ;  /* 0x00000031402e7210 */ /* 0x000fe2000175e4ff */
[----:B------:R-:W-:-:S02]  /*4870*/  IMAD.X R49, RZ, RZ, R56, P1 ;  /* 0x000000ffff317224 */ /* 0x000fc400008e0638 */
[----:B------:R-:W-:Y:S01]  /*4880*/  IMAD.WIDE.U32 R38, R26, UR24, RZ ;  /* 0x000000181a267c25 */ /* 0x000fe2000f8e00ff */
[----:B------:R-:W-:-:S03]  /*4890*/  IADD3.X R44, P1, PT, R61, R44, RZ, P5, !PT ;  /* 0x0000002c3d2c7210 */ /* 0x000fc60002f3e4ff */
[----:B------:R-:W-:Y:S01]  /*48a0*/  IMAD.WIDE.U32.X R52, R26, UR17, R36, P6 ;  /* 0x000000111a347c25 */ /* 0x000fe2000b0e0424 */
[----:B------:R-:W-:Y:S02]  /*48b0*/  SHF.L.W.U32.HI R59, R59, 0xd, R48 ;  /* 0x0000000d3b3b7819 */ /* 0x000fe40000010e30 */
[----:B------:R-:W-:Y:S01]  /*48c0*/  SHF.L.W.U32.HI R36, R48, 0xd, R49 ;  /* 0x0000000d30247819 */ /* 0x000fe20000010e31 */
[----:B------:R-:W-:Y:S01]  /*48d0*/  IMAD.WIDE.U32 R38, P5, R57, UR25, R38 ;  /* 0x0000001939267c25 */ /* 0x000fe2000f8a0026 */
[----:B------:R-:W-:-:S03]  /*48e0*/  IADD3.X R37, P1, P3, R52, R42, R24, P1, P3 ;  /* 0x0000002a34257210 */ /* 0x000fc60000b26418 */
[----:B------:R-:W-:Y:S01]  /*48f0*/  IMAD.WIDE.U32 R48, R57, UR24, RZ ;  /* 0x0000001839307c25 */ /* 0x000fe2000f8e00ff */
[----:B------:R-:W-:Y:S02]  /*4900*/  IADD3.X R30, P4, PT, R62, R67, RZ, P4, !PT ;  /* 0x000000433e1e7210 */ /* 0x000fe4000279e4ff */
[----:B------:R-:W-:Y:S01]  /*4910*/  IADD3.X R67, PT, PT, R53, R43, R25, P1, P3 ;  /* 0x0000002b35437210 */ /* 0x000fe20000fe6419 */
[----:B------:R-:W-:Y:S01]  /*4920*/  IMAD.MOV.U32 R42, RZ, RZ, R39 ;  /* 0x000000ffff2a7224 */ /* 0x000fe200078e0027 */
[----:B------:R-:W-:Y:S02]  /*4930*/  IADD3.X R43, PT, PT, RZ, RZ, RZ, P5, !PT ;  /* 0x000000ffff2b7210 */ /* 0x000fe40002ffe4ff */
[----:B------:R-:W-:Y:S01]  /*4940*/  IADD3 R25, P1, PT, R49, R38, RZ ;  /* 0x0000002631197210 */ /* 0x000fe20007f3e0ff */
[----:B------:R-:W-:Y:S01]  /*4950*/  IMAD.WIDE.U32 R62, R26, UR10, RZ ;  /* 0x0000000a1a3e7c25 */ /* 0x000fe2000f8e00ff */
[----:B------:R-:W-:Y:S02]  /*4960*/  LOP3.LUT R41, R82, 0x7ffff, RZ, 0xc0, !PT ;  /* 0x0007ffff52297812 */ /* 0x000fe400078ec0ff */
[----:B------:R-:W-:Y:S01]  /*4970*/  IADD3 R53, P3, PT, R65, R48, RZ ;  /* 0x0000003041357210 */ /* 0x000fe20007f7e0ff */
[----:B------:R-:W-:-:S03]  /*4980*/  IMAD.WIDE.U32.X R38, R26, UR25, R42, P1 ;  /* 0x000000191a267c25 */ /* 0x000fc600088e042a */
[----:B------:R-:W-:Y:S01]  /*4990*/  IADD3.X R25, P3, PT, R46, R25, RZ, P3, !PT ;  /* 0x000000192e197210 */ /* 0x000fe20001f7e4ff */
[----:B------:R-:W-:-:S04]  /*49a0*/  IMAD.WIDE.U32 R40, R59, 0x13, R40 ;  /* 0x000000133b287825 */ /* 0x000fc800078e0028 */
[----:B------:R-:W-:Y:S02]  /*49b0*/  IMAD R45, R36, 0x13, RZ ;  /* 0x00000013242d7824 */ /* 0x000fe400078e02ff */
[----:B------:R-:W-:Y:S01]  /*49c0*/  IMAD.WIDE.U32 R48, P5, R57, UR16, R62 ;  /* 0x0000001039307c25 */ /* 0x000fe2000f8a003e */
[----:B------:R-:W-:-:S03]  /*49d0*/  IADD3.X R61, P3, P6, R38, R54, R20, P3, P2 ;  /* 0x00000036263d7210 */ /* 0x000fc60001e64414 */
[----:B------:R-:W-:-:S04]  /*49e0*/  IMAD.WIDE.U32 R64, R57, UR10, RZ ;  /* 0x0000000a39407c25 */ /* 0x000fc8000f8e00ff */
[----:B------:R-:W-:-:S04]  /*49f0*/  IMAD.WIDE.U32 R62, R26, UR14, RZ ;  /* 0x0000000e1a3e7c25 */ /* 0x000fc8000f8e00ff */
[----:B------:R-:W-:Y:S01]  /*4a00*/  IMAD.IADD R52, R41, 0x1, R45 ;  /* 0x0000000129347824 */ /* 0x000fe200078e022d */
[----:B------:R-:W-:Y:S01]  /*4a10*/  IADD3.X R21, PT, PT, R39, R55, R21, P3, P6 ;  /* 0x0000003727157210 */ /* 0x000fe20001fec415 */
[----:B------:R-:W-:Y:S01]  /*4a20*/  IMAD.X R43, RZ, RZ, RZ, P5 ;  /* 0x000000ffff2b7224 */ /* 0x000fe200028e06ff */
[----:B------:R-:W-:Y:S01]  /*4a30*/  IADD3 R65, P5, PT, R65, R48, RZ ;  /* 0x0000003041417210 */ /* 0x000fe20007fbe0ff */
[----:B------:R-:W-:Y:S01]  /*4a40*/  IMAD.MOV.U32 R42, RZ, RZ, R49 ;  /* 0x000000ffff2a7224 */ /* 0x000fe200078e0031 */
[C---:B------:R-:W-:Y:S01]  /*4a50*/  LOP3.LUT R59, R52.reuse, 0x7ffff, RZ, 0xc0, !PT ;  /* 0x0007ffff343b7812 */ /* 0x040fe200078ec0ff */
[----:B------:R-:W-:Y:S01]  /*4a60*/  IMAD.WIDE.U32 R38, P3, R57, UR5, R62 ;  /* 0x0000000539267c25 */ /* 0x000fe2000f86003e */
[----:B------:R-:W-:-:S03]  /*4a70*/  LEA.HI R52, P6, R52, R23, RZ, 0xd ;  /* 0x0000001734347211 */ /* 0x000fc600078d68ff */
[----:B------:R-:W-:Y:S01]  /*4a80*/  IMAD.WIDE.U32 R54, R57, UR14, RZ ;  /* 0x0000000e39367c25 */ /* 0x000fe2000f8e00ff */
[----:B------:R-:W-:Y:S02]  /*4a90*/  LOP3.LUT R57, R78, 0x7ffff, RZ, 0xc0, !PT ;  /* 0x0007ffff4e397812 */ /* 0x000fe400078ec0ff */
[----:B------:R-:W-:Y:S01]  /*4aa0*/  IADD3 R60, P1, PT, R60, R64, RZ ;  /* 0x000000403c3c7210 */ /* 0x000fe20007f3e0ff */
[----:B------:R-:W-:Y:S01]  /*4ab0*/  IMAD.WIDE.U32.X R48, R26, UR16, R42, P5 ;  /* 0x000000101a307c25 */ /* 0x000fe2000a8e042a */
[----:B------:R-:W-:Y:S02]  /*4ac0*/  IADD3.X R57, PT, PT, RZ, R57, RZ, P6, !PT ;  /* 0x00000039ff397210 */ /* 0x000fe400037fe4ff */
[----:B------:R-:W-:Y:S01]  /*4ad0*/  IADD3.X R20, P2, PT, R30, R65, RZ, P1, !PT ;  /* 0x000000411e147210 */ /* 0x000fe20000f5e4ff */
[----:B------:R-:W-:Y:S01]  /*4ae0*/  IMAD.WIDE.U32 R42, R59, UR24, RZ ;  /* 0x000000183b2a7c25 */ /* 0x000fe2000f8e00ff */
[----:B------:R-:W-:Y:S02]  /*4af0*/  IADD3 R69, P1, PT, R69, R54, RZ ;  /* 0x0000003645457210 */ /* 0x000fe40007f3e0ff */
[----:B------:R-:W-:Y:S01]  /*4b00*/  IADD3 R56, P5, PT, R55, R38, RZ ;  /* 0x0000002637387210 */ /* 0x000fe20007fbe0ff */
[----:B------:R-:W-:Y:S01]  /*4b10*/  IMAD.X R65, RZ, RZ, RZ, P3 ;  /* 0x000000ffff417224 */ /* 0x000fe200018e06ff */
[----:B------:R-:W-:Y:S01]  /*4b20*/  IADD3.X R41, P2, P4, R48, R28, R18, P2, P4 ;  /* 0x0000001c30297210 */ /* 0x000fe20001448412 */
[----:B------:R-:W-:Y:S01]  /*4b30*/  IMAD.WIDE.U32 R54, R40, UR24, RZ ;  /* 0x0000001828367c25 */ /* 0x000fe2000f8e00ff */
[----:B------:R-:W-:-:S03]  /*4b40*/  IADD3.X R47, P0, PT, R50, R47, RZ, P0, !PT ;  /* 0x0000002f322f7210 */ /* 0x000fc6000071e4ff */
[----:B------:R-:W-:Y:S01]  /*4b50*/  IMAD.WIDE.U32 R62, R57, UR14, RZ ;  /* 0x0000000e393e7c25 */ /* 0x000fe2000f8e00ff */
[----:B------:R-:W-:-:S03]  /*4b60*/  IADD3.X R71, PT, PT, R49, R29, R19, P2, P4 ;  /* 0x0000001d31477210 */ /* 0x000fc600017e8413 */
[----:B------:R-:W-:-:S04]  /*4b70*/  IMAD.WIDE.U32 R42, P3, R40, UR25, R42 ;  /* 0x00000019282a7c25 */ /* 0x000fc8000f86002a */
[----:B------:R-:W-:Y:S01]  /*4b80*/  IMAD.MOV.U32 R64, RZ, RZ, R39 ;  /* 0x000000ffff407224 */ /* 0x000fe200078e0027 */
[----:B------:R-:W-:Y:S01]  /*4b90*/  IADD3 R51, P2, PT, R51, R54, RZ ;  /* 0x0000003633337210 */ /* 0x000fe20007f5e0ff */
[----:B------:R-:W-:Y:S01]  /*4ba0*/  IMAD.WIDE.U32 R48, R52, UR14, RZ ;  /* 0x0000000e34307c25 */ /* 0x000fe2000f8e00ff */
[----:B------:R-:W-:-:S03]  /*4bb0*/  IADD3 R54, P4, PT, R55, R42, RZ ;  /* 0x0000002a37367210 */ /* 0x000fc60007f9e0ff */
[----:B------:R-:W-:Y:S01]  /*4bc0*/  IMAD.WIDE.U32.X R38, R26, UR5, R64, P5 ;  /* 0x000000051a267c25 */ /* 0x000fe2000a8e0440 */
[----:B------:R-:W-:-:S03]  /*4bd0*/  MOV R28, R43 ;  /* 0x0000002b001c7202 */ /* 0x000fc60000000f00 */
[----:B------:R-:W-:-:S04]  /*4be0*/  IMAD.WIDE.U32 R62, P5, R52, UR5, R62 ;  /* 0x00000005343e7c25 */ /* 0x000fc8000f8a003e */
[----:B------:R-:W-:Y:S01]  /*4bf0*/  IMAD.X R29, RZ, RZ, RZ, P3 ;  /* 0x000000ffff1d7224 */ /* 0x000fe200018e06ff */
[----:B------:R-:W-:Y:S01]  /*4c00*/  IADD3.X R56, P3, PT, R47, R56, RZ, P1, !PT ;  /* 0x000000382f387210 */ /* 0x000fe20000f7e4ff */
[----:B------:R-:W-:Y:S01]  /*4c10*/  IMAD.X R19, RZ, RZ, RZ, P5 ;  /* 0x000000ffff137224 */ /* 0x000fe200028e06ff */
[----:B------:R-:W-:Y:S01]  /*4c20*/  IADD3.X R31, P2, PT, R31, R54, RZ, P2, !PT ;  /* 0x000000361f1f7210 */ /* 0x000fe2000175e4ff */
[----:B------:R-:W-:Y:S01]  /*4c30*/  IMAD.WIDE.U32 R42, R59, UR26, RZ ;  /* 0x0000001a3b2a7c25 */ /* 0x000fe2000f8e00ff */
[----:B------:R-:W-:Y:S02]  /*4c40*/  IADD3 R54, P6, PT, R51, R48, RZ ;  /* 0x0000003033367210 */ /* 0x000fe40007fde0ff */
[----:B------:R-:W-:Y:S02]  /*4c50*/  IADD3 R36, P5, PT, R49, R62, RZ ;  /* 0x0000003e31247210 */ /* 0x000fe40007fbe0ff */
[----:B------:R-:W-:Y:S01]  /*4c60*/  IADD3.X R65, P0, P3, R38, R32, R14, P3, P0 ;  /* 0x0000002026417210 */ /* 0x000fe20001b0040e */
[----:B------:R-:W-:Y:S01]  /*4c70*/  IMAD.MOV.U32 R18, RZ, RZ, R63 ;  /* 0x000000ffff127224 */ /* 0x000fe200078e003f */
[----:B------:R-:W-:Y:S01]  /*4c80*/  IADD3.X R36, P1, PT, R31, R36, RZ, P6, !PT ;  /* 0x000000241f247210 */ /* 0x000fe2000373e4ff */
[----:B------:R-:W-:Y:S01]  /*4c90*/  IMAD.WIDE.U32.X R28, R59, UR25, R28, P4 ;  /* 0x000000193b1c7c25 */ /* 0x000fe2000a0e041c */
[----:B------:R-:W-:-:S03]  /*4ca0*/  IADD3.X R63, PT, PT, R39, R33, R15, P0, P3 ;  /* 0x00000021273f7210 */ /* 0x000fc600007e640f */
[----:B------:R-:W-:-:S04]  /*4cb0*/  IMAD.WIDE.U32 R30, R40, UR26, RZ ;  /* 0x0000001a281e7c25 */ /* 0x000fc8000f8e00ff */
[----:B------:R-:W-:-:S04]  /*4cc0*/  IMAD.WIDE.U32 R14, P4, R40, UR27, R42 ;  /* 0x0000001b280e7c25 */ /* 0x000fc8000f88002a */
[----:B------:R-:W-:Y:S01]  /*4cd0*/  IMAD.WIDE.U32.X R18, R57, UR5, R18, P5 ;  /* 0x0000000539127c25 */ /* 0x000fe2000a8e0412 */
[----:B------:R-:W-:-:S03]  /*4ce0*/  IADD3 R45, P0, PT, R58, R30, RZ ;  /* 0x0000001e3a2d7210 */ /* 0x000fc60007f1e0ff */
[----:B------:R-:W-:Y:S02]  /*4cf0*/  IMAD R23, R16, 0x13, RZ ;  /* 0x0000001310177824 */ /* 0x000fe400078e02ff */
[----:B------:R-:W-:Y:S01]  /*4d00*/  IMAD R17, R17, 0x13, RZ ;  /* 0x0000001311117824 */ /* 0x000fe200078e02ff */
[----:B------:R-:W-:Y:S01]  /*4d10*/  IADD3 R43, P3, PT, R31, R14, RZ ;  /* 0x0000000e1f2b7210 */ /* 0x000fe20007f7e0ff */
[----:B------:R-:W-:Y:S01]  /*4d20*/  IMAD.WIDE.U32 R30, R59, UR28, RZ ;  /* 0x0000001c3b1e7c25 */ /* 0x000fe2000f8e00ff */
[----:B------:R-:W-:-:S03]  /*4d30*/  IADD3.X R78, P1, P2, R18, R22, R28, P1, P2 ;  /* 0x00000016124e7210 */ /* 0x000fc60000a2441c */
[----:B------:R-:W-:Y:S02]  /*4d40*/  IMAD.IADD R14, R81, 0x1, R23 ;  /* 0x00000001510e7824 */ /* 0x000fe400078e0217 */
[----:B------:R-:W-:Y:S01]  /*4d50*/  IMAD.IADD R17, R35, 0x1, R17 ;  /* 0x0000000123117824 */ /* 0x000fe200078e0211 */
[----:B------:R-:W-:Y:S01]  /*4d60*/  IADD3.X R77, PT, PT, R19, R77, R29, P1, P2 ;  /* 0x0000004d134d7210 */ /* 0x000fe20000fe441d */
[----:B------:R-:W-:Y:S01]  /*4d70*/  IMAD.WIDE.U32 R22, R40, UR28, RZ ;  /* 0x0000001c28167c25 */ /* 0x000fe2000f8e00ff */
[----:B------:R-:W-:Y:S02]  /*4d80*/  IADD3 R26, P2, P6, R34, -0x26, -R80 ;  /* 0xffffffda221a7810 */ /* 0x000fe40007e5e850 */
[----:B------:R-:W-:Y:S01]  /*4d90*/  LOP3.LUT R73, R14, 0x7ffff, RZ, 0xc0, !PT ;  /* 0x0007ffff0e497812 */ /* 0x000fe200078ec0ff */
[----:B------:R-:W-:Y:S01]  /*4da0*/  IMAD.WIDE.U32 R28, R57, UR24, RZ ;  /* 0x00000018391c7c25 */ /* 0x000fe2000f8e00ff */
[----:B------:R-:W-:-:S03]  /*4db0*/  LOP3.LUT R16, R17, 0x7ffff, RZ, 0xc0, !PT ;  /* 0x0007ffff11107812 */ /* 0x000fc600078ec0ff */
[----:B------:R-:W-:Y:S01]  /*4dc0*/  IMAD.WIDE.U32 R18, R57, UR26, RZ ;  /* 0x0000001a39127c25 */ /* 0x000fe2000f8e00ff */
[----:B------:R-:W-:-:S03]  /*4dd0*/  IADD3 R35, P1, PT, R60, R22, RZ ;  /* 0x000000163c237210 */ /* 0x000fc60007f3e0ff */
[----:B------:R-:W-:Y:S01]  /*4de0*/  IMAD.WIDE.U32 R30, P5, R40, UR29, R30 ;  /* 0x0000001d281e7c25 */ /* 0x000fe2000f8a001e */
[----:B------:R-:W-:-:S03]  /*4df0*/  IADD3.X R22, PT, PT, R16, 0xfffff, ~R73, P2, P6 ;  /* 0x000fffff10167810 */ /* 0x000fc600017ecc49 */
[----:B------:R-:W-:Y:S01]  /*4e00*/  IMAD.X R33, RZ, RZ, RZ, P5 ;  /* 0x000000ffff217224 */ /* 0x000fe200028e06ff */
[----:B------:R-:W-:Y:S01]  /*4e10*/  IADD3.X R44, P0, PT, R44, R43, RZ, P0, !PT ;  /* 0x0000002b2c2c7210 */ /* 0x000fe2000071e4ff */
[----:B------:R-:W-:Y:S01]  /*4e20*/  IMAD.X R39, RZ, RZ, RZ, P4 ;  /* 0x000000ffff277224 */ /* 0x000fe200020e06ff */
[----:B------:R-:W-:Y:S01]  /*4e30*/  IADD3 R23, P4, PT, R23, R30, RZ ;  /* 0x0000001e17177210 */ /* 0x000fe20007f9e0ff */
[----:B------:R-:W-:Y:S01]  /*4e40*/  IMAD.WIDE.U32 R48, R52, UR24, RZ ;  /* 0x0000001834307c25 */ /* 0x000fe2000f8e00ff */
[----:B------:R-:W-:-:S03]  /*4e50*/  MOV R38, R15 ;  /* 0x0000000f00267202 */ /* 0x000fc60000000f00 */
[----:B------:R-:W-:-:S04]  /*4e60*/  IMAD.WIDE.U32 R28, P2, R52, UR25, R28 ;  /* 0x00000019341c7c25 */ /* 0x000fc8000f84001c */
[----:B------:R-:W-:Y:S01]  /*4e70*/  IMAD.WIDE.U32 R18, P5, R52, UR27, R18 ;  /* 0x0000001b34127c25 */ /* 0x000fe2000f8a0012 */
[----:B------:R-:W-:-:S03]  /*4e80*/  MOV R46, R29 ;  /* 0x0000001d002e7202 */ /* 0x000fc60000000f00 */
[----:B------:R-:W-:-:S04]  /*4e90*/  IMAD.WIDE.U32 R42, R52, UR26, RZ ;  /* 0x0000001a342a7c25 */ /* 0x000fc8000f8e00ff */
[----:B------:R-:W-:Y:S02]  /*4ea0*/  IMAD.MOV.U32 R32, RZ, RZ, R31 ;  /* 0x000000ffff207224 */ /* 0x000fe400078e001f */
[----:B------:R-:W-:Y:S01]  /*4eb0*/  IMAD.X R47, RZ, RZ, RZ, P2 ;  /* 0x000000ffff2f7224 */ /* 0x000fe200010e06ff */
[----:B------:R-:W-:Y:S01]  /*4ec0*/  IADD3 R76, P2, PT, R45, R48, RZ ;  /* 0x000000302d4c7210 */ /* 0x000fe20007f5e0ff */
[----:B------:R-:W-:Y:S01]  /*4ed0*/  IMAD.X R51, RZ, RZ, RZ, P5 ;  /* 0x000000ffff337224 */ /* 0x000fe200028e06ff */
[----:B------:R-:W-:Y:S01]  /*4ee0*/  IADD3 R55, P5, PT, R49, R28, RZ ;  /* 0x0000001c31377210 */ /* 0x000fe20007fbe0ff */
[----:B------:R-:W-:Y:S01]  /*4ef0*/  IMAD.WIDE.U32.X R32, R59, UR29, R32, P4 ;  /* 0x0000001d3b207c25 */ /* 0x000fe2000a0e0420 */
[----:B------:R-:W-:Y:S01]  /*4f00*/  IADD3 R43, P4, PT, R43, R18, RZ ;  /* 0x000000122b2b7210 */ /* 0x000fe20007f9e0ff */
[----:B------:R-:W0:Y:S01]  /*4f10*/  LDS.128 R28, [UR21+0x50] ;  /* 0x00005015ff1c7984 */ /* 0x000e220008000c00 */
[----:B------:R-:W-:Y:S01]  /*4f20*/  IADD3.X R20, P1, PT, R20, R23, RZ, P1, !PT ;  /* 0x0000001714147210 */ /* 0x000fe20000f3e4ff */
[----:B------:R-:W-:Y:S01]  /*4f30*/  IMAD.WIDE.U32.X R38, R59, UR27, R38, P3 ;  /* 0x0000001b3b267c25 */ /* 0x000fe200098e0426 */
[----:B------:R-:W-:-:S02]  /*4f40*/  IADD3 R23, P3, PT, R35, R42, RZ ;  /* 0x0000002a23177210 */ /* 0x000fc40007f7e0ff */
[----:B------:R-:W-:Y:S01]  /*4f50*/  IADD3.X R55, P2, PT, R44, R55, RZ, P2, !PT ;  /* 0x000000372c377210 */ /* 0x000fe2000175e4ff */
[----:B------:R-:W-:Y:S02]  /*4f60*/  IMAD.MOV.U32 R50, RZ, RZ, R19 ;  /* 0x000000ffff327224 */ /* 0x000fe400078e0013 */
[----:B------:R-:W-:Y:S01]  /*4f70*/  IMAD.WIDE.U32.X R46, R57, UR25, R46, P5 ;  /* 0x00000019392e7c25 */ /* 0x000fe2000a8e042e */
[----:B------:R-:W-:-:S03]  /*4f80*/  IADD3 R15, P5, PT, R80, R34, RZ ;  /* 0x00000022500f7210 */ /* 0x000fc60007fbe0ff */
[----:B------:R-:W-:Y:S01]  /*4f90*/  IMAD.WIDE.U32 R44, R59, UR30, RZ ;  /* 0x0000001e3b2c7c25 */ /* 0x000fe2000f8e00ff */
[----:B------:R-:W-:-:S03]  /*4fa0*/  IADD3.X R18, P3, PT, R20, R43, RZ, P3, !PT ;  /* 0x0000002b14127210 */ /* 0x000fc60001f7e4ff */
[----:B------:R-:W-:Y:S01]  /*4fb0*/  IMAD.WIDE.U32.X R50, R57, UR27, R50, P4 ;  /* 0x0000001b39327c25 */ /* 0x000fe2000a0e0432 */
[----:B------:R-:W-:-:S03]  /*4fc0*/  IADD3.X R43, P0, P2, R46, R37, R38, P2, P0 ;  /* 0x000000252e2b7210 */ /* 0x000fc60001200426 */
[----:B------:R-:W-:-:S04]  /*4fd0*/  IMAD.WIDE.U32 R34, R40, UR30, RZ ;  /* 0x0000001e28227c25 */ /* 0x000fc8000f8e00ff */
[----:B------:R-:W-:-:S04]  /*4fe0*/  IMAD.WIDE.U32 R44, P4, R40, UR31, R44 ;  /* 0x0000001f282c7c25 */ /* 0x000fc8000f88002c */
[----:B------:R-:W-:Y:S01]  /*4ff0*/  IMAD.X R20, R16, 0x1, R73, P5 ;  /* 0x0000000110147824 */ /* 0x000fe200028e0649 */
[----:B------:R-:W-:Y:S02]  /*5000*/  IADD3.X R37, P3, P5, R50, R41, R32, P3, P1 ;  /* 0x0000002932257210 */ /* 0x000fe40001d62420 */
[----:B------:R-:W-:Y:S02]  /*5010*/  IADD3.X R24, PT, PT, R47, R67, R39, P0, P2 ;  /* 0x000000432f187210 */ /* 0x000fe400007e4427 */
[----:B------:R-:W-:Y:S02]  /*5020*/  IADD3 R69, P0, PT, R69, R34, RZ ;  /* 0x0000002245457210 */ /* 0x000fe40007f1e0ff */
[----:B------:R-:W-:Y:S02]  /*5030*/  IADD3 R67, P2, PT, R35, R44, RZ ;  /* 0x0000002c23437210 */ /* 0x000fe40007f5e0ff */
[----:B------:R-:W-:Y:S02]  /*5040*/  IADD3.X R42, PT, PT, R51, R71, R33, P3, P5 ;  /* 0x00000047332a7210 */ /* 0x000fe40001fea421 */
[----:B------:R-:W1:Y:S01]  /*5050*/  LDS.128 R32, [UR21+0x60] ;  /* 0x00006015ff207984 */ /* 0x000e620008000c00 */
[----:B------:R-:W-:-:S04]  /*5060*/  IMAD.WIDE.U32 R48, R59, UR32, RZ ;  /* 0x000000203b307c25 */ /* 0x000fc8000f8e00ff */
[----:B------:R-:W-:-:S04]  /*5070*/  IMAD.WIDE.U32 R46, R40, UR32, RZ ;  /* 0x00000020282e7c25 */ /* 0x000fc8000f8e00ff */
[----:B------:R-:W-:Y:S01]  /*5080*/  IMAD.WIDE.U32 R38, P1, R40, UR33, R48 ;  /* 0x0000002128267c25 */ /* 0x000fe2000f820030 */
[----:B------:R-:W-:-:S03]  /*5090*/  IADD3 R19, P3, PT, R53, R46, RZ ;  /* 0x0000002e35137210 */ /* 0x000fc60007f7e0ff */
[----:B------:R-:W-:-:S04]  /*50a0*/  IMAD.WIDE.U32 R48, R57, UR28, RZ ;  /* 0x0000001c39307c25 */ /* 0x000fc8000f8e00ff */
[----:B------:R-:W-:Y:S01]  /*50b0*/  IMAD.X R41, RZ, RZ, RZ, P4 ;  /* 0x000000ffff297224 */ /* 0x000fe200020e06ff */
[----:B------:R-:W-:Y:S01]  /*50c0*/  IADD3 R38, P4, PT, R47, R38, RZ ;  /* 0x000000262f267210 */ /* 0x000fe20007f9e0ff */
[----:B------:R-:W-:Y:S01]  /*50d0*/  IMAD.WIDE.U32 R46, R57, UR30, RZ ;  /* 0x0000001e392e7c25 */ /* 0x000fe2000f8e00ff */
[----:B------:R-:W-:-:S03]  /*50e0*/  IADD3.X R56, P0, PT, R56, R67, RZ, P0, !PT ;  /* 0x0000004338387210 */ /* 0x000fc6000071e4ff */
[----:B------:R-:W-:Y:S02]  /*50f0*/  IMAD.MOV.U32 R40, RZ, RZ, R45 ;  /* 0x000000ffff287224 */ /* 0x000fe400078e002d */
[----:B------:R-:W-:Y:S01]  /*5100*/  IMAD.WIDE.U32 R44, R52, UR28, RZ ;  /* 0x0000001c342c7c25 */ /* 0x000fe2000f8e00ff */
[----:B------:R-:W-:-:S03]  /*5110*/  IADD3.X R67, PT, PT, RZ, RZ, RZ, P1, !PT ;  /* 0x000000ffff437210 */ /* 0x000fc60000ffe4ff */
[----:B------:R-:W-:Y:S01]  /*5120*/  IMAD.WIDE.U32 R48, P6, R52, UR29, R48 ;  /* 0x0000001d34307c25 */ /* 0x000fe2000f8c0030 */
[----:B------:R-:W-:-:S03]  /*5130*/  IADD3 R16, P1, PT, R69, R44, RZ ;  /* 0x0000002c45107210 */ /* 0x000fc60007f3e0ff */
[----:B------:R-:W-:-:S04]  /*5140*/  IMAD.WIDE.U32 R50, R52, UR30, RZ ;  /* 0x0000001e34327c25 */ /* 0x000fc8000f8e00ff */
[----:B------:R-:W-:Y:S02]  /*5150*/  IMAD.MOV.U32 R66, RZ, RZ, R39 ;  /* 0x000000ffff427224 */ /* 0x000fe400078e0027 */
[----:B------:R-:W-:Y:S01]  /*5160*/  IMAD.WIDE.U32 R46, P5, R52, UR31, R46 ;  /* 0x0000001f342e7c25 */ /* 0x000fe2000f8a002e */
[----:B------:R-:W-:-:S03]  /*5170*/  IADD3.X R38, P3, PT, R25, R38, RZ, P3, !PT ;  /* 0x0000002619267210 */ /* 0x000fc60001f7e4ff */
[----:B------:R-:W-:Y:S01]  /*5180*/  IMAD.WIDE.U32.X R40, R59, UR31, R40, P2 ;  /* 0x0000001f3b287c25 */ /* 0x000fe200090e0428 */
[----:B------:R-:W-:-:S03]  /*5190*/  IADD3 R69, P2, PT, R45, R48, RZ ;  /* 0x000000302d457210 */ /* 0x000fc60007f5e0ff */
[----:B------:R-:W-:Y:S01]  /*51a0*/  IMAD.WIDE.U32.X R44, R59, UR33, R66, P4 ;  /* 0x000000213b2c7c25 */ /* 0x000fe2000a0e0442 */
[----:B------:R-:W-:Y:S02]  /*51b0*/  IADD3 R25, P4, PT, R19, R50, RZ ;  /* 0x0000003213197210 */ /* 0x000fe40007f9e0ff */
[----:B------:R-:W-:Y:S01]  /*51c0*/  MOV R58, R47 ;  /* 0x0000002f003a7202 */ /* 0x000fe20000000f00 */
[----:B------:R-:W-:Y:S01]  /*51d0*/  IMAD.X R59, RZ, RZ, RZ, P5 ;  /* 0x000000ffff3b7224 */ /* 0x000fe200028e06ff */
[----:B------:R-:W-:Y:S01]  /*51e0*/  IADD3 R19, P5, PT, R51, R46, RZ ;  /* 0x0000002e33137210 */ /* 0x000fe20007fbe0ff */
[----:B------:R-:W-:Y:S02]  /*51f0*/  IMAD.X R53, RZ, RZ, RZ, P6 ;  /* 0x000000ffff357224 */ /* 0x000fe400030e06ff */
[----:B------:R-:W-:Y:S01]  /*5200*/  IMAD.MOV.U32 R52, RZ, RZ, R49 ;  /* 0x000000ffff347224 */ /* 0x000fe200078e0031 */
[----:B------:R-:W-:-:S03]  /*5210*/  IADD3.X R39, P1, PT, R56, R69, RZ, P1, !PT ;  /* 0x0000004538277210 */ /* 0x000fc60000f3e4ff */
[----:B------:R-:W-:Y:S01]  /*5220*/  IMAD.WIDE.U32.X R48, R57, UR29, R52, P2 ;  /* 0x0000001d39307c25 */ /* 0x000fe200090e0434 */
[----:B------:R-:W-:-:S03]  /*5230*/  IADD3.X R19, P4, PT, R38, R19, RZ, P4, !PT ;  /* 0x0000001326137210 */ /* 0x000fc6000279e4ff */
[----:B------:R-:W-:Y:S01]  /*5240*/  IMAD.WIDE.U32.X R56, R57, UR31, R58, P5 ;  /* 0x0000001f39387c25 */ /* 0x000fe2000a8e043a */
[----:B------:R-:W-:Y:S02]  /*5250*/  LEA.HI R27, P2, R14, R27, RZ, 0xd ;  /* 0x0000001b0e1b7211 */ /* 0x000fe400078568ff */
[----:B------:R-:W-:Y:S01]  /*5260*/  IADD3.X R38, P0, P1, R48, R65, R40, P1, P0 ;  /* 0x0000004130267210 */ /* 0x000fe20000900428 */
[----:B0-----:R-:W-:Y:S01]  /*5270*/  IMAD.WIDE.U32 R46, R31, R100, RZ ;  /* 0x000000641f2e7225 */ /* 0x001fe200078e00ff */
[----:B------:R-:W-:-:S03]  /*5280*/  IADD3.X R14, P3, P4, R56, R61, R44, P4, P3 ;  /* 0x0000003d380e7210 */ /* 0x000fc6000246642c */
[----:B--2---:R-:W-:Y:S01]  /*5290*/  IMAD.WIDE.U32 R58, R29, R99, RZ ;  /* 0x000000631d3a7225 */ /* 0x004fe200078e00ff */
[----:B------:R-:W-:-:S03]  /*52a0*/  IADD3.X R40, PT, PT, R49, R63, R41, P0, P1 ;  /* 0x0000003f31287210 */ /* 0x000fc600007e2429 */
[----:B-1----:R-:W-:Y:S01]  /*52b0*/  IMAD.WIDE.U32 R60, R33, R112, RZ ;  /* 0x00000070213c7225 */ /* 0x002fe200078e00ff */
[----:B------:R-:W-:-:S03]  /*52c0*/  IADD3.X R21, PT, PT, R57, R21, R45, P3, P4 ;  /* 0x0000001539157210 */ /* 0x000fc60001fe842d */
[----:B------:R-:W-:-:S04]  /*52d0*/  IMAD.WIDE.U32 R50, R30, R100, RZ ;  /* 0x000000641e327225 */ /* 0x000fc800078e00ff */
[----:B------:R-:W-:-:S04]  /*52e0*/  IMAD.WIDE.U32 R52, R28, R99, RZ ;  /* 0x000000631c347225 */ /* 0x000fc800078e00ff */
[----:B---3--:R-:W-:Y:S01]  /*52f0*/  IMAD.WIDE.U32 R46, P5, R98, R30, R46 ;  /* 0x0000001e622e7225 */ /* 0x008fe200078a002e */
[----:B------:R-:W-:-:S03]  /*5300*/  IADD3 R41, P0, PT, R50, R52, RZ ;  /* 0x0000003432297210 */ /* 0x000fc60007f1e0ff */
[----:B----4-:R-:W-:-:S04]  /*5310*/  IMAD.WIDE.U32 R48, P1, R28, R96, R58 ;  /* 0x000000601c307225 */ /* 0x010fc8000782003a */
[----:B------:R-:W-:Y:S02]  /*5320*/  IMAD R63, R31, 0x13, RZ ;  /* 0x000000131f3f7824 */ /* 0x000fe400078e02ff */
[----:B------:R-:W-:Y:S01]  /*5330*/  IMAD.WIDE.U32 R56, R30, 0x13, RZ ;  /* 0x000000131e387825 */ /* 0x000fe200078e00ff */
[----:B------:R-:W-:-:S03]  /*5340*/  IADD3 R50, P4, PT, R51, R46, RZ ;  /* 0x0000002e33327210 */ /* 0x000fc60007f9e0ff */
[----:B------:R-:W-:Y:S01]  /*5350*/  IMAD.WIDE.U32 R44, R32, R112, RZ ;  /* 0x00000070202c7225 */ /* 0x000fe200078e00ff */
[----:B------:R-:W-:-:S03]  /*5360*/  IADD3 R81, P6, PT, R53, R48, RZ ;  /* 0x0000003035517210 */ /* 0x000fc60007fde0ff */
[----:B------:R-:W-:-:S04]  /*5370*/  IMAD.WIDE.U32 R60, P3, R32, R105, R60 ;  /* 0x00000069203c7225 */ /* 0x000fc8000786003c */
[----:B------:R-:W-:Y:S02]  /*5380*/  IMAD.IADD R63, R57, 0x1, R63 ;  /* 0x00000001393f7824 */ /* 0x000fe400078e023f */
[----:B------:R-:W-:Y:S01]  /*5390*/  IMAD.X R53, RZ, RZ, RZ, P5 ;  /* 0x000000ffff357224 */ /* 0x000fe200028e06ff */
[----:B------:R-:W-:Y:S01]  /*53a0*/  IADD3 R46, P5, PT, R45, R60, RZ ;  /* 0x0000003c2d2e7210 */ /* 0x000fe20007fbe0ff */
[----:B------:R-:W-:Y:S01]  /*53b0*/  IMAD.X R59, RZ, RZ, RZ, P1 ;  /* 0x000000ffff3b7224 */ /* 0x000fe200008e06ff */
[----:B------:R-:W-:Y:S01]  /*53c0*/  IADD3 R41, P1, PT, R41, R44, RZ ;  /* 0x0000002c29297210 */ /* 0x000fe20007f3e0ff */
[----:B------:R-:W-:Y:S01]  /*53d0*/  IMAD.WIDE.U32 R44, R63, R103, RZ ;  /* 0x000000673f2c7225 */ /* 0x000fe200078e00ff */
[----:B------:R-:W-:-:S03]  /*53e0*/  IADD3.X R81, P0, PT, R81, R50, RZ, P0, !PT ;  /* 0x0000003251517210 */ /* 0x000fc6000071e4ff */
[----:B------:R-:W-:Y:S01]  /*53f0*/  IMAD.X R51, RZ, RZ, RZ, P3 ;  /* 0x000000ffff337224 */ /* 0x000fe200018e06ff */
[----:B------:R-:W-:Y:S01]  /*5400*/  IADD3.X R81, P3, PT, R81, R46, RZ, P1, !PT ;  /* 0x0000002e51517210 */ /* 0x000fe20000f7e4ff */
[----:B------:R-:W-:Y:S02]  /*5410*/  IMAD.MOV.U32 R58, RZ, RZ, R49 ;  /* 0x000000ffff3a7224 */ /* 0x000fe400078e0031 */
[----:B------:R-:W-:Y:S01]  /*5420*/  IMAD.WIDE.U32 R48, P1, R101, R56, R44 ;  /* 0x0000003865307225 */ /* 0x000fe2000782002c */
[----:B------:R-:W-:-:S03]  /*5430*/  MOV R52, R47 ;  /* 0x0000002f00347202 */ /* 0x000fc60000000f00 */
[----:B------:R-:W-:Y:S02]  /*5440*/  IMAD.MOV.U32 R50, RZ, RZ, R61 ;  /* 0x000000ffff327224 */ /* 0x000fe400078e003d */
[----:B------:R-:W-:-:S04]  /*5450*/  IMAD.WIDE.U32 R56, R56, R103, RZ ;  /* 0x0000006738387225 */ /* 0x000fc800078e00ff */
[----:B------:R-:W-:-:S04]  /*5460*/  IMAD.WIDE.U32.X R46, R29, R96, R58, P6 ;  /* 0x000000601d2e7225 */ /* 0x000fc800030e043a */
[----:B------:R-:W-:Y:S01]  /*5470*/  IMAD.WIDE.U32.X R50, R33, R105, R50, P5 ;  /* 0x0000006921327225 */ /* 0x000fe200028e0432 */
[----:B------:R-:W-:-:S03]  /*5480*/  IADD3 R68, P5, PT, R57, R48, RZ ;  /* 0x0000003039447210 */ /* 0x000fc60007fbe0ff */
[----:B------:R-:W-:Y:S02]  /*5490*/  IMAD.MOV.U32 R58, RZ, RZ, R49 ;  /* 0x000000ffff3a7224 */ /* 0x000fe400078e0031 */
[----:B------:R-:W-:-:S04]  /*54a0*/  IMAD.WIDE.U32 R48, R13, R112, RZ ;  /* 0x000000700d307225 */ /* 0x000fc800078e00ff */
[----:B------:R-:W-:Y:S02]  /*54b0*/  IMAD.X R59, RZ, RZ, RZ, P1 ;  /* 0x000000ffff3b7224 */ /* 0x000fe400008e06ff */
[----:B------:R-:W-:-:S04]  /*54c0*/  IMAD.WIDE.U32.X R52, R98, R31, R52, P4 ;  /* 0x0000001f62347225 */ /* 0x000fc800020e0434 */
[----:B------:R-:W-:Y:S01]  /*54d0*/  IMAD.WIDE.U32 R44, R29, R112, RZ ;  /* 0x000000701d2c7225 */ /* 0x000fe200078e00ff */
[----:B------:R-:W-:-:S03]  /*54e0*/  IADD3.X R83, P3, P6, R50, R52, R46, P3, P0 ;  /* 0x0000003432537210 */ /* 0x000fc60001e6042e */
[----:B------:R-:W-:-:S04]  /*54f0*/  IMAD.WIDE.U32.X R58, R63, R101, R58, P5 ;  /* 0x000000653f3a7225 */ /* 0x000fc800028e043a */
[----:B------:R-:W-:-:S04]  /*5500*/  IMAD.WIDE.U32 R72, R31, R99, RZ ;  /* 0x000000631f487225 */ /* 0x000fc800078e00ff */
[----:B------:R-:W-:-:S04]  /*5510*/  IMAD.WIDE.U32 R64, R29, R104, RZ ;  /* 0x000000681d407225 */ /* 0x000fc800078e00ff */
[----:B------:R-:W-:Y:S01]  /*5520*/  IMAD.WIDE.U32 R48, P5, R105, R12, R48 ;  /* 0x0000000c69307225 */ /* 0x000fe200078a0030 */
[----:B------:R-:W-:-:S03]  /*5530*/  IADD3.X R82, PT, PT, R51, R53, R47, P3, P6 ;  /* 0x0000003533527210 */ /* 0x000fc60001fec42f */
[----:B------:R-:W-:Y:S01]  /*5540*/  IMAD.WIDE.U32 R74, R28, R112, RZ ;  /* 0x000000701c4a7225 */ /* 0x000fe200078e00ff */
[----:B------:R-:W-:-:S03]  /*5550*/  IADD3.X R57, PT, PT, RZ, RZ, RZ, P5, !PT ;  /* 0x000000ffff397210 */ /* 0x000fc60002ffe4ff */
[----:B------:R-:W-:Y:S02]  /*5560*/  IMAD R79, R33, 0x13, RZ ;  /* 0x00000013214f7824 */ /* 0x000fe400078e02ff */
[----:B------:R-:W-:-:S04]  /*5570*/  IMAD.WIDE.U32 R60, R32, 0x13, RZ ;  /* 0x00000013203c7825 */ /* 0x000fc800078e00ff */
[----:B------:R-:W-:Y:S01]  /*5580*/  IMAD.WIDE.U32 R44, P4, R28, R105, R44 ;  /* 0x000000691c2c7225 */ /* 0x000fe2000788002c */
[----:B------:R-:W-:-:S03]  /*5590*/  IADD3 R56, P1, PT, R74, R56, RZ ;  /* 0x000000384a387210 */ /* 0x000fc60007f3e0ff */
[----:B------:R-:W-:-:S04]  /*55a0*/  IMAD.WIDE.U32 R46, R30, R99, RZ ;  /* 0x000000631e2e7225 */ /* 0x000fc800078e00ff */
[----:B------:R-:W-:-:S04]  /*55b0*/  IMAD.WIDE.U32 R70, R28, R104, RZ ;  /* 0x000000681c467225 */ /* 0x000fc800078e00ff */
[----:B------:R-:W-:-:S04]  /*55c0*/  IMAD.WIDE.U32 R72, P3, R96, R30, R72 ;  /* 0x0000001e60487225 */ /* 0x000fc80007860048 */
[----:B------:R-:W-:Y:S01]  /*55d0*/  IMAD.WIDE.U32 R64, P5, R28, R102, R64 ;  /* 0x000000661c407225 */ /* 0x000fe200078a0040 */
[----:B------:R-:W-:-:S03]  /*55e0*/  IADD3 R74, P0, PT, R75, R44, RZ ;  /* 0x0000002c4b4a7210 */ /* 0x000fc60007f1e0ff */
[----:B------:R-:W-:-:S04]  /*55f0*/  IMAD.WIDE.U32 R52, R33, R100, RZ ;  /* 0x0000006421347225 */ /* 0x000fc800078e00ff */
[----:B------:R-:W-:Y:S02]  /*5600*/  IMAD.IADD R79, R61, 0x1, R79 ;  /* 0x000000013d4f7824 */ /* 0x000fe400078e024f */
[----:B------:R-:W-:Y:S01]  /*5610*/  IMAD.X R51, RZ, RZ, RZ, P3 ;  /* 0x000000ffff337224 */ /* 0x000fe200018e06ff */
[----:B------:R-:W-:Y:S01]  /*5620*/  IADD3 R61, P3, PT, R46, R70, RZ ;  /* 0x000000462e3d7210 */ /* 0x000fe20007f7e0ff */
[----:B------:R-:W-:Y:S01]  /*5630*/  IMAD.X R67, RZ, RZ, RZ, P5 ;  /* 0x000000ffff437224 */ /* 0x000fe200028e06ff */
[----:B------:R-:W-:Y:S01]  /*5640*/  IADD3 R75, P5, PT, R47, R72, RZ ;  /* 0x000000482f4b7210 */ /* 0x000fe20007fbe0ff */
[----:B------:R-:W-:Y:S02]  /*5650*/  IMAD.X R63, RZ, RZ, RZ, P4 ;  /* 0x000000ffff3f7224 */ /* 0x000fe400020e06ff */
[----:B------:R-:W-:-:S04]  /*5660*/  IMAD.WIDE.U32 R46, R79, R104, RZ ;  /* 0x000000684f2e7225 */ /* 0x000fc800078e00ff */
[----:B------:R-:W-:-:S04]  /*5670*/  IMAD.WIDE.U32 R52, P4, R32, R98, R52 ;  /* 0x0000006220347225 */ /* 0x000fc80007880034 */
[----:B------:R-:W-:Y:S01]  /*5680*/  IMAD.MOV.U32 R50, RZ, RZ, R73 ;  /* 0x000000ffff327224 */ /* 0x000fe200078e0049 */
[----:B------:R-:W-:Y:S01]  /*5690*/  IADD3.X R69, PT, PT, RZ, RZ, RZ, P4, !PT ;  /* 0x000000ffff457210 */ /* 0x000fe200027fe4ff */
[----:B------:R-:W-:Y:S02]  /*56a0*/  IMAD.MOV.U32 R62, RZ, RZ, R45 ;  /* 0x000000ffff3e7224 */ /* 0x000fe400078e002d */
[----:B------:R-:W-:Y:S01]  /*56b0*/  IMAD.WIDE.U32.X R50, R96, R31, R50, P5 ;  /* 0x0000001f60327225 */ /* 0x000fe200028e0432 */
[----:B------:R-:W-:-:S03]  /*56c0*/  IADD3 R64, P4, PT, R71, R64, RZ ;  /* 0x0000004047407210 */ /* 0x000fc60007f9e0ff */
[----:B------:R-:W-:-:S04]  /*56d0*/  IMAD.WIDE.U32 R44, R32, R100, RZ ;  /* 0x00000064202c7225 */ /* 0x000fc800078e00ff */
[----:B------:R-:W-:Y:S01]  /*56e0*/  IMAD.WIDE.U32 R46, P5, R102, R60, R46 ;  /* 0x0000003c662e7225 */ /* 0x000fe200078a002e */
[----:B------:R-:W-:-:S03]  /*56f0*/  IADD3.X R74, P1, PT, R74, R68, RZ, P1, !PT ;  /* 0x000000444a4a7210 */ /* 0x000fc60000f3e4ff */
[----:B------:R-:W-:Y:S01]  /*5700*/  IMAD.MOV.U32 R66, RZ, RZ, R65 ;  /* 0x000000ffff427224 */ /* 0x000fe200078e0041 */
[----:B------:R-:W-:Y:S01]  /*5710*/  MOV R68, R53 ;  /* 0x0000003500447202 */ /* 0x000fe20000000f00 */
[----:B------:R-:W-:Y:S01]  /*5720*/  IMAD.X R65, RZ, RZ, RZ, P5 ;  /* 0x000000ffff417224 */ /* 0x000fe200028e06ff */
[----:B------:R-:W-:Y:S01]  /*5730*/  IADD3 R45, P5, PT, R45, R52, RZ ;  /* 0x000000342d2d7210 */ /* 0x000fe20007fbe0ff */
[----:B------:R-:W-:Y:S01]  /*5740*/  IMAD.WIDE.U32.X R66, R29, R102, R66, P4 ;  /* 0x000000661d427225 */ /* 0x000fe200020e0442 */
[----:B------:R-:W-:Y:S02]  /*5750*/  IADD3.X R64, P3, PT, R64, R75, RZ, P3, !PT ;  /* 0x0000004b40407210 */ /* 0x000fe40001f7e4ff */
[----:B------:R-:W-:Y:S01]  /*5760*/  IADD3 R44, P4, PT, R61, R44, RZ ;  /* 0x0000002c3d2c7210 */ /* 0x000fe20007f9e0ff */
[----:B------:R-:W-:-:S03]  /*5770*/  IMAD.WIDE.U32 R70, R60, R104, RZ ;  /* 0x000000683c467225 */ /* 0x000fc600078e00ff */
[----:B------:R-:W-:Y:S01]  /*5780*/  IADD3.X R45, P4, PT, R64, R45, RZ, P4, !PT ;  /* 0x0000002d402d7210 */ /* 0x000fe2000279e4ff */
[----:B------:R-:W-:Y:S01]  /*5790*/  IMAD.WIDE.U32.X R68, R33, R98, R68, P5 ;  /* 0x0000006221447225 */ /* 0x000fe200028e0444 */
[----:B------:R-:W-:-:S03]  /*57a0*/  IADD3 R61, P5, PT, R71, R46, RZ ;  /* 0x0000002e473d7210 */ /* 0x000fc60007fbe0ff */
[----:B------:R-:W-:-:S04]  /*57b0*/  IMAD.WIDE.U32 R52, R12, R112, RZ ;  /* 0x000000700c347225 */ /* 0x000fc800078e00ff */
[----:B------:R-:W-:Y:S01]  /*57c0*/  IMAD.WIDE.U32.X R62, R29, R105, R62, P0 ;  /* 0x000000691d3e7225 */ /* 0x000fe200000e043e */
[----:B------:R-:W-:-:S03]  /*57d0*/  IADD3 R46, P0, PT, R56, R70, RZ ;  /* 0x00000046382e7210 */ /* 0x000fc60007f1e0ff */
[----:B------:R-:W-:Y:S01]  /*57e0*/  IMAD.MOV.U32 R64, RZ, RZ, R47 ;  /* 0x000000ffff407224 */ /* 0x000fe200078e002f */
[----:B------:R-:W-:Y:S01]  /*57f0*/  IADD3.X R47, P4, P3, R68, R50, R66, P4, P3 ;  /* 0x00000032442f7210 */ /* 0x000fe20002386442 */
[----:B------:R-:W-:Y:S01]  /*5800*/  IMAD.MOV.U32 R56, RZ, RZ, R49 ;  /* 0x000000ffff387224 */ /* 0x000fe200078e0031 */
[----:B------:R-:W-:Y:S01]  /*5810*/  IADD3.X R49, P0, PT, R74, R61, RZ, P0, !PT ;  /* 0x0000003d4a317210 */ /* 0x000fe2000071e4ff */
[----:B------:R-:W-:Y:S01]  /*5820*/  IMAD.WIDE.U32.X R64, R79, R102, R64, P5 ;  /* 0x000000664f407225 */ /* 0x000fe200028e0440 */
[----:B------:R-:W-:Y:S02]  /*5830*/  IADD3 R48, P5, PT, R53, R48, RZ ;  /* 0x0000003035307210 */ /* 0x000fe40007fbe0ff */
[----:B------:R-:W-:Y:S01]  /*5840*/  IADD3.X R50, PT, PT, R69, R51, R67, P4, P3 ;  /* 0x0000003345327210 */ /* 0x000fe200027e6443 */
[----:B------:R-:W-:Y:S01]  /*5850*/  IMAD.WIDE.U32 R72, R31, R112, RZ ;  /* 0x000000701f487225 */ /* 0x000fe200078e00ff */
[----:B------:R-:W-:-:S03]  /*5860*/  IADD3.X R51, P0, P1, R64, R58, R62, P0, P1 ;  /* 0x0000003a40337210 */ /* 0x000fc6000010243e */
[----:B------:R-:W-:Y:S01]  /*5870*/  IMAD.WIDE.U32 R70, R29, R100, RZ ;  /* 0x000000641d467225 */ /* 0x000fe200078e00ff */
[----:B------:R-:W-:-:S03]  /*5880*/  IADD3.X R53, PT, PT, R65, R59, R63, P0, P1 ;  /* 0x0000003b41357210 */ /* 0x000fc600007e243f */
[----:B------:R-:W-:Y:S02]  /*5890*/  IMAD R61, R13, 0x13, RZ ;  /* 0x000000130d3d7824 */ /* 0x000fe400078e02ff */
[----:B------:R-:W-:-:S04]  /*58a0*/  IMAD.WIDE.U32.X R56, R105, R13, R56, P5 ;  /* 0x0000000d69387225 */ /* 0x000fc800028e0438 */
[----:B------:R-:W-:-:S04]  /*58b0*/  IMAD.WIDE.U32 R12, R12, 0x13, RZ ;  /* 0x000000130c0c7825 */ /* 0x000fc800078e00ff */
[----:B------:R-:W-:-:S04]  /*58c0*/  IMAD.WIDE.U32 R64, R79, R103, RZ ;  /* 0x000000674f407225 */ /* 0x000fc800078e00ff */
[----:B------:R-:W-:-:S04]  /*58d0*/  IMAD.WIDE.U32 R62, R30, R112, RZ ;  /* 0x000000701e3e7225 */ /* 0x000fc800078e00ff */
[----:B------:R-:W-:-:S04]  /*58e0*/  IMAD.WIDE.U32 R58, R28, R100, RZ ;  /* 0x000000641c3a7225 */ /* 0x000fc800078e00ff */
[----:B------:R-:W-:-:S04]  /*58f0*/  IMAD.WIDE.U32 R72, P1, R105, R30, R72 ;  /* 0x0000001e69487225 */ /* 0x000fc80007820048 */
[----:B------:R-:W-:Y:S02]  /*5900*/  IMAD.IADD R13, R13, 0x1, R61 ;  /* 0x000000010d0d7824 */ /* 0x000fe400078e023d */
[----:B------:R-:W-:Y:S01]  /*5910*/  IMAD.WIDE.U32 R70, P6, R28, R98, R70 ;  /* 0x000000621c467225 */ /* 0x000fe200078c0046 */
[----:B------:R-:W-:Y:S02]  /*5920*/  IADD3 R87, P0, PT, R62, R58, RZ ;  /* 0x0000003a3e577210 */ /* 0x000fe40007f1e0ff */
[----:B------:R-:W-:Y:S01]  /*5930*/  IADD3 R75, P4, PT, R63, R72, RZ ;  /* 0x000000483f4b7210 */ /* 0x000fe20007f9e0ff */
[----:B------:R-:W-:Y:S01]  /*5940*/  IMAD.WIDE.U32 R66, R13, R104, RZ ;  /* 0x000000680d427225 */ /* 0x000fe200078e00ff */
[----:B------:R-:W-:-:S03]  /*5950*/  IADD3 R84, P5, PT, R59, R70, RZ ;  /* 0x000000463b547210 */ /* 0x000fc60007fbe0ff */
[----:B------:R-:W-:Y:S01]  /*5960*/  IMAD.WIDE.U32 R64, P3, R101, R60, R64 ;  /* 0x0000003c65407225 */ /* 0x000fe20007860040 */
[----:B------:R-:W-:-:S03]  /*5970*/  IADD3.X R84, P0, PT, R84, R75, RZ, P0, !PT ;  /* 0x0000004b54547210 */ /* 0x000fc6000071e4ff */
[----:B------:R-:W-:-:S04]  /*5980*/  IMAD.WIDE.U32 R60, R60, R103, RZ ;  /* 0x000000673c3c7225 */ /* 0x000fc800078e00ff */
[----:B------:R-:W-:Y:S02]  /*5990*/  IMAD.X R69, RZ, RZ, RZ, P1 ;  /* 0x000000ffff457224 */ /* 0x000fe400008e06ff */
[----:B------:R-:W-:Y:S01]  /*59a0*/  IMAD.WIDE.U32 R66, P1, R102, R12, R66 ;  /* 0x0000000c66427225 */ /* 0x000fe20007820042 */
[----:B------:R-:W-:-:S03]  /*59b0*/  IADD3.X R63, PT, PT, RZ, RZ, RZ, P6, !PT ;  /* 0x000000ffff3f7210 */ /* 0x000fc600037fe4ff */
[----:B------:R-:W-:Y:S01]  /*59c0*/  IMAD.X R75, RZ, RZ, RZ, P3 ;  /* 0x000000ffff4b7224 */ /* 0x000fe200018e06ff */
[----:B------:R-:W-:Y:S01]  /*59d0*/  IADD3 R89, P3, PT, R61, R64, RZ ;  /* 0x000000403d597210 */ /* 0x000fe20007f7e0ff */
[----:B------:R-:W-:Y:S01]  /*59e0*/  IMAD.WIDE.U32 R58, R12, R104, RZ ;  /* 0x000000680c3a7225 */ /* 0x000fe200078e00ff */
[----:B------:R-:W-:-:S03]  /*59f0*/  MOV R68, R73 ;  /* 0x0000004900447202 */ /* 0x000fc60000000f00 */
[----:B------:R-:W-:Y:S02]  /*5a00*/  IMAD.MOV.U32 R74, RZ, RZ, R65 ;  /* 0x000000ffff4a7224 */ /* 0x000fe400078e0041 */
[----:B------:R-:W-:Y:S01]  /*5a10*/  IMAD.X R61, RZ, RZ, RZ, P1 ;  /* 0x000000ffff3d7224 */ /* 0x000fe200008e06ff */
[----:B------:R-:W-:Y:S01]  /*5a20*/  IADD3 R80, P1, PT, R87, R60, RZ ;  /* 0x0000003c57507210 */ /* 0x000fe20007f3e0ff */
[----:B------:R-:W-:Y:S02]  /*5a30*/  IMAD.MOV.U32 R62, RZ, RZ, R71 ;  /* 0x000000ffff3e7224 */ /* 0x000fe400078e0047 */
[----:B------:R-:W-:Y:S01]  /*5a40*/  IMAD.WIDE.U32.X R64, R79, R101, R74, P3 ;  /* 0x000000654f407225 */ /* 0x000fe200018e044a */
[----:B------:R-:W-:-:S03]  /*5a50*/  IADD3 R79, P3, PT, R59, R66, RZ ;  /* 0x000000423b4f7210 */ /* 0x000fc60007f7e0ff */
[----:B------:R-:W-:Y:S01]  /*5a60*/  IMAD.MOV.U32 R60, RZ, RZ, R67 ;  /* 0x000000ffff3c7224 */ /* 0x000fe200078e0043 */
[----:B------:R-:W-:Y:S01]  /*5a70*/  IADD3.X R84, P1, PT, R84, R89, RZ, P1, !PT ;  /* 0x0000005954547210 */ /* 0x000fe20000f3e4ff */
[----:B------:R-:W-:-:S04]  /*5a80*/  IMAD.WIDE.U32.X R66, R105, R31, R68, P4 ;  /* 0x0000001f69427225 */ /* 0x000fc800020e0444 */
[----:B------:R-:W-:Y:S01]  /*5a90*/  IMAD.WIDE.U32.X R70, R29, R98, R62, P5 ;  /* 0x000000621d467225 */ /* 0x000fe200028e043e */
[----:B------:R-:W-:-:S03]  /*5aa0*/  SHF.L.W.U32.HI R90, R78, 0xd, R77 ;  /* 0x0000000d4e5a7819 */ /* 0x000fc60000010e4d */
[----:B------:R-:W-:Y:S02]  /*5ab0*/  IMAD R59, R35, 0x13, RZ ;  /* 0x00000013233b7824 */ /* 0x000fe400078e02ff */
[----:B------:R-:W-:Y:S01]  /*5ac0*/  IMAD.WIDE.U32 R62, R34, 0x13, RZ ;  /* 0x00000013223e7825 */ /* 0x000fe200078e00ff */
[----:B------:R-:W-:Y:S02]  /*5ad0*/  SHF.L.W.U32.HI R97, R36, 0xd, R78 ;  /* 0x0000000d24617819 */ /* 0x000fe40000010e4e */
[----:B------:R-:W-:Y:S01]  /*5ae0*/  IADD3.X R78, P0, P1, R64, R66, R70, P1, P0 ;  /* 0x00000042404e7210 */ /* 0x000fe20000900446 */
[----:B------:R-:W-:-:S04]  /*5af0*/  IMAD.WIDE.U32 R72, R13, R103, RZ ;  /* 0x000000670d487225 */ /* 0x000fc800078e00ff */
[----:B------:R-:W-:Y:S01]  /*5b00*/  IMAD.WIDE.U32 R68, R35, R112, RZ ;  /* 0x0000007023447225 */ /* 0x000fe200078e00ff */
[----:B------:R-:W-:-:S03]  /*5b10*/  IADD3.X R87, PT, PT, R65, R67, R71, P0, P1 ;  /* 0x0000004341577210 */ /* 0x000fc600007e2447 */
[----:B------:R-:W-:Y:S02]  /*5b20*/  IMAD.IADD R88, R63, 0x1, R59 ;  /* 0x000000013f587824 */ /* 0x000fe400078e023b */
[----:B------:R-:W-:-:S04]  /*5b30*/  IMAD.WIDE.U32 R72, P4, R101, R12, R72 ;  /* 0x0000000c65487225 */ /* 0x000fc80007880048 */
[----:B------:R-:W-:-:S04]  /*5b40*/  IMAD.WIDE.U32 R68, P0, R105, R34, R68 ;  /* 0x0000002269447225 */ /* 0x000fc80007800044 */
[----:B------:R-:W-:-:S04]  /*5b50*/  IMAD.WIDE.U32 R74, R88, R103, RZ ;  /* 0x00000067584a7225 */ /* 0x000fc800078e00ff */
[----:B------:R-:W-:-:S04]  /*5b60*/  IMAD.WIDE.U32 R64, R12, R103, RZ ;  /* 0x000000670c407225 */ /* 0x000fc800078e00ff */
[----:B------:R-:W-:Y:S01]  /*5b70*/  IMAD.WIDE.U32 R70, R34, R112, RZ ;  /* 0x0000007022467225 */ /* 0x000fe200078e00ff */
[----:B------:R-:W-:-:S03]  /*5b80*/  IADD3 R97, P5, PT, R97, R76, RZ ;  /* 0x0000004c61617210 */ /* 0x000fc60007fbe0ff */
[----:B------:R-:W-:Y:S01]  /*5b90*/  IMAD.MOV.U32 R66, RZ, RZ, R73 ;  /* 0x000000ffff427224 */ /* 0x000fe200078e0049 */
[----:B------:R-:W-:Y:S01]  /*5ba0*/  IADD3.X R73, PT, PT, RZ, RZ, RZ, P0, !PT ;  /* 0x000000ffff497210 */ /* 0x000fe200007fe4ff */
[----:B------:R-:W-:Y:S01]  /*5bb0*/  IMAD.X R67, RZ, RZ, RZ, P4 ;  /* 0x000000ffff437224 */ /* 0x000fe200020e06ff */
[----:B------:R-:W-:Y:S01]  /*5bc0*/  IADD3 R65, P4, PT, R65, R72, RZ ;  /* 0x0000004841417210 */ /* 0x000fe20007f9e0ff */
        /* <DEDUP_REMOVED lines=15> */
[----:B------:R-:W-:Y:S02]  /*5cc0*/  IADD3.X R70, P5, PT, RZ, R43, RZ, P5, !PT ;  /* 0x0000002bff467210 */ /* 0x000fe40002fbe4ff */
[----:B------:R-:W-:Y:S01]  /*5cd0*/  IADD3.X R79, P4, PT, R44, R79, RZ, P4, !PT ;  /* 0x0000004f2c4f7210 */ /* 0x000fe2000279e4ff */
[----:B------:R-:W-:Y:S01]  /*5ce0*/  IMAD.WIDE.U32.X R58, R88, R101, R58, P3 ;  /* 0x00000065583a7225 */ /* 0x000fe200018e043a */
[----:B------:R-:W-:-:S03]  /*5cf0*/  LEA.HI R85, P3, R17, R85, RZ, 0xd ;  /* 0x0000005511557211 */ /* 0x000fc600078768ff */
[----:B------:R-:W-:Y:S01]  /*5d00*/  IMAD.X R41, RZ, RZ, R24, P5 ;  /* 0x000000ffff297224 */ /* 0x000fe200028e0618 */
[----:B------:R-:W-:Y:S02]  /*5d10*/  IADD3 R17, P5, PT, R71, R64, RZ ;  /* 0x0000004047117210 */ /* 0x000fe40007fbe0ff */
[----:B------:R-:W-:Y:S02]  /*5d20*/  IADD3.X R24, P0, PT, R45, R68, RZ, P0, !PT ;  /* 0x000000442d187210 */ /* 0x000fe4000071e4ff */
[----:B------:R-:W-:Y:S02]  /*5d30*/  IADD3.X R83, P1, P4, R60, R83, R58, P4, P1 ;  /* 0x000000533c537210 */ /* 0x000fe4000242243a */
[----:B------:R-:W-:Y:S01]  /*5d40*/  SHF.L.W.U32.HI R58, R63, 0xd, R70 ;  /* 0x0000000d3f3a7819 */ /* 0x000fe20000010e46 */
[----:B------:R-:W-:Y:S01]  /*5d50*/  IMAD.WIDE.U32 R44, R13, R100, RZ ;  /* 0x000000640d2c7225 */ /* 0x000fe200078e00ff */
[----:B------:R-:W-:Y:S02]  /*5d60*/  IADD3.X R24, P5, PT, R24, R65, RZ, P5, !PT ;  /* 0x0000004118187210 */ /* 0x000fe40002fbe4ff */
[----:B------:R-:W-:Y:S01]  /*5d70*/  IADD3.X R82, PT, PT, R61, R82, R59, P1, P4 ;  /* 0x000000523d527210 */ /* 0x000fe20000fe843b */
[----:B------:R-:W-:Y:S01]  /*5d80*/  IMAD.WIDE.U32 R60, R88, R99, RZ ;  /* 0x00000063583c7225 */ /* 0x000fe200078e00ff */
[----:B------:R-:W-:-:S02]  /*5d90*/  IADD3 R23, P1, PT, R58, R23, RZ ;  /* 0x000000173a177210 */ /* 0x000fc40007f3e0ff */
[----:B------:R-:W-:Y:S01]  /*5da0*/  IADD3.X R43, P0, P5, R66, R47, R72, P5, P0 ;  /* 0x0000002f422b7210 */ /* 0x000fe20002d00448 */
[----:B------:R-:W-:Y:S01]  /*5db0*/  IMAD.WIDE.U32 R58, R13, R99, RZ ;  /* 0x000000630d3a7225 */ /* 0x000fe200078e00ff */
[----:B------:R-:W-:Y:S02]  /*5dc0*/  SHF.L.W.U32.HI R41, R70, 0xd, R41 ;  /* 0x0000000d46297819 */ /* 0x000fe40000010e29 */
[----:B------:R-:W-:Y:S01]  /*5dd0*/  IADD3.X R72, PT, PT, R67, R50, R73, P0, P5 ;  /* 0x0000003243487210 */ /* 0x000fe200007ea449 */
[----:B------:R-:W-:-:S04]  /*5de0*/  IMAD.WIDE.U32 R44, P4, R98, R12, R44 ;  /* 0x0000000c622c7225 */ /* 0x000fc8000788002c */
[----:B------:R-:W-:Y:S01]  /*5df0*/  IMAD.WIDE.U32 R64, R12, R100, RZ ;  /* 0x000000640c407225 */ /* 0x000fe200078e00ff */
[----:B------:R-:W-:-:S03]  /*5e00*/  IADD3.X R67, PT, PT, RZ, RZ, RZ, P4, !PT ;  /* 0x000000ffff437210 */ /* 0x000fc600027fe4ff */
[----:B------:R-:W-:-:S04]  /*5e10*/  IMAD.WIDE.U32 R68, R62, R99, RZ ;  /* 0x000000633e447225 */ /* 0x000fc800078e00ff */
[----:B------:R-:W-:-:S04]  /*5e20*/  IMAD.WIDE.U32 R58, P0, R96, R12, R58 ;  /* 0x0000000c603a7225 */ /* 0x000fc8000780003a */
[----:B------:R-:W-:Y:S01]  /*5e30*/  IMAD.WIDE.U32 R60, P5, R96, R62, R60 ;  /* 0x0000003e603c7225 */ /* 0x000fe200078a003c */
[----:B------:R-:W-:Y:S02]  /*5e40*/  IADD3 R70, P4, PT, R65, R44, RZ ;  /* 0x0000002c41467210 */ /* 0x000fe40007f9e0ff */
[----:B------:R-:W-:Y:S01]  /*5e50*/  IADD3.X R50, P1, PT, R41, R18, RZ, P1, !PT ;  /* 0x0000001229327210 */ /* 0x000fe20000f3e4ff */
[----:B------:R-:W-:Y:S02]  /*5e60*/  IMAD.MOV.U32 R66, RZ, RZ, R45 ;  /* 0x000000ffff427224 */ /* 0x000fe400078e002d */
[----:B------:R-:W-:Y:S01]  /*5e70*/  IMAD.X R45, RZ, RZ, RZ, P0 ;  /* 0x000000ffff2d7224 */ /* 0x000fe200000e06ff */
[----:B------:R-:W-:Y:S01]  /*5e80*/  IADD3 R41, P0, PT, R46, R68, RZ ;  /* 0x000000442e297210 */ /* 0x000fe20007f1e0ff */
[----:B------:R-:W-:Y:S01]  /*5e90*/  IMAD.X R47, RZ, RZ, RZ, P5 ;  /* 0x000000ffff2f7224 */ /* 0x000fe200028e06ff */
[----:B------:R-:W-:Y:S01]  /*5ea0*/  IADD3 R44, P5, PT, R69, R60, RZ ;  /* 0x0000003c452c7210 */ /* 0x000fe20007fbe0ff */
[----:B------:R-:W-:-:S04]  /*5eb0*/  IMAD.WIDE.U32 R68, R12, R99, RZ ;  /* 0x000000630c447225 */ /* 0x000fc800078e00ff */
[----:B------:R-:W-:Y:S01]  /*5ec0*/  IMAD.MOV.U32 R46, RZ, RZ, R61 ;  /* 0x000000ffff2e7224 */ /* 0x000fe200078e003d */
[----:B------:R-:W-:Y:S01]  /*5ed0*/  IADD3.X R49, P0, PT, R49, R44, RZ, P0, !PT ;  /* 0x0000002c31317210 */ /* 0x000fe2000071e4ff */
[----:B------:R-:W-:Y:S01]  /*5ee0*/  IMAD.WIDE.U32.X R66, R13, R98, R66, P4 ;  /* 0x000000620d427225 */ /* 0x000fe200020e0442 */
[----:B------:R-:W-:-:S03]  /*5ef0*/  MOV R44, R59 ;  /* 0x0000003b002c7202 */ /* 0x000fc60000000f00 */
[C---:B------:R-:W-:Y:S01]  /*5f00*/  IMAD.WIDE.U32.X R46, R88.reuse, R96, R46, P5 ;  /* 0x00000060582e7225 */ /* 0x040fe200028e042e */
[----:B------:R-:W-:Y:S02]  /*5f10*/  IADD3 R65, P5, PT, R69, R58, RZ ;  /* 0x0000003a45417210 */ /* 0x000fe40007fbe0ff */
[----:B------:R-:W-:Y:S01]  /*5f20*/  IADD3 R18, P4, PT, R41, R64, RZ ;  /* 0x0000004029127210 */ /* 0x000fe20007f9e0ff */
[----:B------:R-:W-:Y:S01]  /*5f30*/  IMAD.WIDE.U32 R58, R88, R104, RZ ;  /* 0x00000068583a7225 */ /* 0x000fe200078e00ff */
[----:B------:R-:W-:Y:S02]  /*5f40*/  IADD3.X R37, P1, PT, RZ, R37, RZ, P1, !PT ;  /* 0x00000025ff257210 */ /* 0x000fe40000f3e4ff */
[----:B------:R-:W-:Y:S01]  /*5f50*/  IADD3.X R49, P4, PT, R49, R70, RZ, P4, !PT ;  /* 0x0000004631317210 */ /* 0x000fe2000279e4ff */
[----:B------:R-:W-:-:S04]  /*5f60*/  IMAD.WIDE.U32 R60, R62, R104, RZ ;  /* 0x000000683e3c7225 */ /* 0x000fc800078e00ff */
[----:B------:R-:W-:Y:S01]  /*5f70*/  IMAD.WIDE.U32 R58, P6, R102, R62, R58 ;  /* 0x0000003e663a7225 */ /* 0x000fe200078c003a */
[----:B------:R-:W-:-:S03]  /*5f80*/  IADD3.X R64, P0, P4, R66, R51, R46, P4, P0 ;  /* 0x0000003342407210 */ /* 0x000fc6000240042e */
[----:B------:R-:W-:Y:S01]  /*5f90*/  IMAD.WIDE.U32.X R44, R13, R96, R44, P5 ;  /* 0x000000600d2c7225 */ /* 0x000fe200028e042c */
[----:B------:R-:W-:-:S03]  /*5fa0*/  IADD3 R61, P5, PT, R61, R58, RZ ;  /* 0x0000003a3d3d7210 */ /* 0x000fc60007fbe0ff */
[----:B------:R-:W-:Y:S01]  /*5fb0*/  IMAD.X R42, RZ, RZ, R42, P1 ;  /* 0x000000ffff2a7224 */ /* 0x000fe200008e062a */
[----:B------:R-:W-:Y:S01]  /*5fc0*/  IADD3 R69, P1, PT, R80, R60, RZ ;  /* 0x0000003c50457210 */ /* 0x000fe20007f3e0ff */
[----:B------:R-:W-:Y:S01]  /*5fd0*/  IMAD.WIDE.U32 R12, R31, R104, RZ ;  /* 0x000000681f0c7225 */ /* 0x000fe200078e00ff */
[----:B------:R-:W-:-:S03]  /*5fe0*/  IADD3.X R41, PT, PT, R67, R53, R47, P0, P4 ;  /* 0x0000003543297210 */ /* 0x000fc600007e842f */
[----:B------:R-:W-:Y:S02]  /*5ff0*/  IMAD.X R47, RZ, RZ, RZ, P6 ;  /* 0x000000ffff2f7224 */ /* 0x000fe400030e06ff */
[----:B------:R-:W-:Y:S01]  /*6000*/  IMAD.MOV.U32 R46, RZ, RZ, R59 ;  /* 0x000000ffff2e7224 */ /* 0x000fe200078e003b */
[----:B------:R-:W-:Y:S02]  /*6010*/  SHF.L.W.U32.HI R42, R37, 0xd, R42 ;  /* 0x0000000d252a7819 */ /* 0x000fe40000010e2a */
[----:B------:R-:W-:Y:S02]  /*6020*/  IADD3 R69, P4, PT, R69, R68, RZ ;  /* 0x0000004445457210 */ /* 0x000fe40007f9e0ff */
[----:B------:R-:W-:Y:S01]  /*6030*/  IADD3.X R84, P1, PT, R84, R61, RZ, P1, !PT ;  /* 0x0000003d54547210 */ /* 0x000fe20000f3e4ff */
[----:B------:R-:W-:Y:S01]  /*6040*/  IMAD.WIDE.U32.X R88, R88, R102, R46, P5 ;  /* 0x0000006658587225 */ /* 0x000fe200028e042e */
[----:B------:R-:W-:Y:S02]  /*6050*/  SHF.L.W.U32.HI R37, R50, 0xd, R37 ;  /* 0x0000000d32257819 */ /* 0x000fe40000010e25 */
[----:B------:R-:W-:Y:S01]  /*6060*/  SHF.L.W.U32.HI R62, R49, 0xd, R64 ;  /* 0x0000000d313e7819 */ /* 0x000fe20000010e40 */
[----:B------:R-:W-:Y:S01]  /*6070*/  IMAD.WIDE.U32 R58, P5, R102, R30, R12 ;  /* 0x0000001e663a7225 */ /* 0x000fe200078a000c */
[----:B------:R-:W-:-:S02]  /*6080*/  IADD3.X R12, P4, PT, R84, R65, RZ, P4, !PT ;  /* 0x00000041540c7210 */ /* 0x000fc4000279e4ff */
[----:B------:R-:W-:Y:S01]  /*6090*/  IADD3 R37, P0, PT, R37, R16, RZ ;  /* 0x0000001025257210 */ /* 0x000fe20007f1e0ff */
[----:B------:R-:W-:Y:S01]  /*60a0*/  IMAD.X R13, RZ, RZ, RZ, P5 ;  /* 0x000000ffff0d7224 */ /* 0x000fe200028e06ff */
[----:B------:R-:W-:Y:S02]  /*60b0*/  SHF.L.W.U32.HI R41, R64, 0xd, R41 ;  /* 0x0000000d40297819 */ /* 0x000fe40000010e29 */
[----:B------:R-:W-:Y:S02]  /*60c0*/  IADD3 R62, P6, PT, R62, R69, RZ ;  /* 0x000000453e3e7210 */ /* 0x000fe40007fde0ff */
[----:B------:R-:W-:Y:S02]  /*60d0*/  IADD3.X R78, P1, P5, R44, R78, R88, P4, P1 ;  /* 0x0000004e2c4e7210 */ /* 0x000fe40002522458 */
[----:B------:R-:W-:Y:S02]  /*60e0*/  IADD3.X R39, P4, PT, R42, R39, RZ, P0, !PT ;  /* 0x000000272a277210 */ /* 0x000fe4000079e4ff */
[----:B------:R-:W-:Y:S01]  /*60f0*/  IADD3.X R41, P0, PT, R41, R12, RZ, P6, !PT ;  /* 0x0000000c29297210 */ /* 0x000fe2000371e4ff */
[----:B------:R-:W-:Y:S01]  /*6100*/  IMAD.WIDE.U32 R46, R29, R103, RZ ;  /* 0x000000671d2e7225 */ /* 0x000fe200078e00ff */
[----:B------:R-:W-:-:S03]  /*6110*/  IADD3.X R51, PT, PT, R45, R87, R89, P1, P5 ;  /* 0x000000572d337210 */ /* 0x000fc60000fea459 */
[----:B------:R-:W-:Y:S01]  /*6120*/  IMAD.WIDE.U32 R60, R30, R104, RZ ;  /* 0x000000681e3c7225 */ /* 0x000fe200078e00ff */
[----:B------:R-:W-:-:S03]  /*6130*/  IADD3.X R30, P0, PT, RZ, R78, RZ, P0, !PT ;  /* 0x0000004eff1e7210 */ /* 0x000fc6000071e4ff */
[----:B------:R-:W-:Y:S01]  /*6140*/  IMAD.WIDE.U32 R46, P5, R28, R101, R46 ;  /* 0x000000651c2e7225 */ /* 0x000fe200078a002e */
[----:B------:R-:W-:-:S03]  /*6150*/  SHF.L.W.U32.HI R16, R41, 0xd, R30 ;  /* 0x0000000d29107819 */ /* 0x000fc60000010e1e */
[----:B------:R-:W-:Y:S01]  /*6160*/  IMAD.WIDE.U32 R44, R28, R103, RZ ;  /* 0x000000671c2c7225 */ /* 0x000fe200078e00ff */
[----:B------:R-:W-:-:S03]  /*6170*/  MOV R12, R59 ;  /* 0x0000003b000c7202 */ /* 0x000fc60000000f00 */
[----:B------:R-:W-:Y:S01]  /*6180*/  IMAD.X R51, RZ, RZ, R51, P0 ;  /* 0x000000ffff337224 */ /* 0x000fe200000e0633 */
[----:B------:R-:W-:Y:S01]  /*6190*/  IADD3 R42, P1, PT, R61, R58, RZ ;  /* 0x0000003a3d2a7210 */ /* 0x000fe20007f3e0ff */
[----:B------:R-:W-:Y:S01]  /*61a0*/  IMAD.X R59, RZ, RZ, RZ, P5 ;  /* 0x000000ffff3b7224 */ /* 0x000fe200028e06ff */
[----:B------:R-:W-:Y:S01]  /*61b0*/  IADD3 R53, P5, PT, R45, R46, RZ ;  /* 0x0000002e2d357210 */ /* 0x000fe20007fbe0ff */
[----:B------:R-:W-:Y:S01]  /*61c0*/  IMAD.MOV.U32 R58, RZ, RZ, R47 ;  /* 0x000000ffff3a7224 */ /* 0x000fe200078e002f */
[----:B------:R-:W-:Y:S01]  /*61d0*/  SHF.L.W.U32.HI R30, R30, 0xd, R51 ;  /* 0x0000000d1e1e7819 */ /* 0x000fe20000010e33 */
[----:B------:R-:W-:Y:S01]  /*61e0*/  IMAD.WIDE.U32 R46, R33, R99, RZ ;  /* 0x00000063212e7225 */ /* 0x000fe200078e00ff */
[----:B------:R-:W-:-:S03]  /*61f0*/  IADD3 R16, P0, PT, R16, R55, RZ ;  /* 0x0000003710107210 */ /* 0x000fc60007f1e0ff */
[----:B------:R-:W-:-:S04]  /*6200*/  IMAD.WIDE.U32 R64, R35, R100, RZ ;  /* 0x0000006423407225 */ /* 0x000fc800078e00ff */
[----:B------:R-:W-:Y:S01]  /*6210*/  IMAD.WIDE.U32.X R12, R102, R31, R12, P1 ;  /* 0x0000001f660c7225 */ /* 0x000fe200008e040c */
[----:B------:R-:W-:-:S03]  /*6220*/  IADD3.X R79, P1, PT, R30, R79, RZ, P0, !PT ;  /* 0x0000004f1e4f7210 */ /* 0x000fc6000073e4ff */
[----:B------:R-:W-:Y:S01]  /*6230*/  IMAD.WIDE.U32.X R28, R29, R101, R58, P5 ;  /* 0x000000651d1c7225 */ /* 0x000fe200028e043a */
[----:B------:R-:W-:-:S03]  /*6240*/  IADD3 R51, P0, PT, R60, R44, RZ ;  /* 0x0000002c3c337210 */ /* 0x000fc60007f1e0ff */
[----:B------:R-:W-:Y:S01]  /*6250*/  IMAD.WIDE.U32 R46, P5, R32, R96, R46 ;  /* 0x00000060202e7225 */ /* 0x000fe200078a002e */
[----:B------:R-:W-:-:S03]  /*6260*/  IADD3.X R66, P1, PT, RZ, R83, RZ, P1, !PT ;  /* 0x00000053ff427210 */ /* 0x000fc60000f3e4ff */
[----:B------:R-:W-:-:S04]  /*6270*/  IMAD.WIDE.U32 R64, P6, R98, R34, R64 ;  /* 0x0000002262407225 */ /* 0x000fc800078c0040 */
[----:B------:R-:W-:Y:S01]  /*6280*/  IMAD.WIDE.U32 R30, R34, R100, RZ ;  /* 0x00000064221e7225 */ /* 0x000fe200078e00ff */
[----:B------:R-:W-:-:S03]  /*6290*/  IADD3.X R59, PT, PT, RZ, RZ, RZ, P5, !PT ;  /* 0x000000ffff3b7210 */ /* 0x000fc60002ffe4ff */
[----:B------:R-:W-:Y:S01]  /*62a0*/  IMAD.WIDE.U32 R44, R32, R99, RZ ;  /* 0x00000063202c7225 */ /* 0x000fe200078e00ff */
[----:B------:R-:W-:Y:S02]  /*62b0*/  IADD3 R67, P5, PT, R31, R64, RZ ;  /* 0x000000401f437210 */ /* 0x000fe40007fbe0ff */
[----:B------:R-:W-:Y:S01]  /*62c0*/  SHF.L.W.U32.HI R32, R79, 0xd, R66 ;  /* 0x0000000d4f207819 */ /* 0x000fe20000010e42 */
[----:B------:R-:W-:Y:S02]  /*62d0*/  IMAD.X R61, RZ, RZ, RZ, P6 ;  /* 0x000000ffff3d7224 */ /* 0x000fe400030e06ff */
[----:B------:R-:W-:Y:S02]  /*62e0*/  IMAD.MOV.U32 R60, RZ, RZ, R65 ;  /* 0x000000ffff3c7224 */ /* 0x000fe400078e0041 */
[----:B------:R-:W-:Y:S01]  /*62f0*/  IMAD.X R31, RZ, RZ, R82, P1 ;  /* 0x000000ffff1f7224 */ /* 0x000fe200008e0652 */
[----:B------:R-:W-:Y:S01]  /*6300*/  IADD3 R55, P1, PT, R45, R46, RZ ;  /* 0x0000002e2d377210 */ /* 0x000fe20007f3e0ff */
[----:B------:R-:W-:Y:S01]  /*6310*/  IMAD.MOV.U32 R58, RZ, RZ, R47 ;  /* 0x000000ffff3a7224 */ /* 0x000fe200078e002f */
[----:B------:R-:W-:Y:S01]  /*6320*/  IADD3.X R46, P4, PT, RZ, R38, RZ, P4, !PT ;  /* 0x00000026ff2e7210 */ /* 0x000fe2000279e4ff */
[----:B------:R-:W-:Y:S01]  /*6330*/  IMAD.WIDE.U32.X R34, R98, R35, R60, P5 ;  /* 0x0000002362227225 */ /* 0x000fe200028e043c */
[----:B------:R-:W-:-:S02]  /*6340*/  IADD3 R17, P5, PT, R32, R17, RZ ;  /* 0x0000001120117210 */ /* 0x000fc40007fbe0ff */
[----:B------:R-:W-:Y:S01]  /*6350*/  SHF.L.W.U32.HI R31, R66, 0xd, R31 ;  /* 0x0000000d421f7819 */ /* 0x000fe20000010e1f */
[----:B------:R-:W-:Y:S01]  /*6360*/  IMAD.WIDE.U32.X R32, R33, R96, R58, P1 ;  /* 0x0000006021207225 */ /* 0x000fe200008e043a */
[----:B------:R-:W-:Y:S02]  /*6370*/  IADD3 R45, P1, PT, R51, R44, RZ ;  /* 0x0000002c332d7210 */ /* 0x000fe40007f3e0ff */
[----:B------:R-:W-:Y:S01]  /*6380*/  IADD3.X R42, P0, PT, R53, R42, RZ, P0, !PT ;  /* 0x0000002a352a7210 */ /* 0x000fe2000071e4ff */
[----:B------:R-:W-:Y:S01]  /*6390*/  IMAD.X R47, RZ, RZ, R40, P4 ;  /* 0x000000ffff2f7224 */ /* 0x000fe200020e0628 */
[----:B------:R-:W-:Y:S02]  /*63a0*/  IADD3.X R38, P5, PT, R31, R24, RZ, P5, !PT ;  /* 0x000000181f267210 */ /* 0x000fe40002fbe4ff */
[----:B------:R-:W-:Y:S02]  /*63b0*/  IADD3 R31, P4, PT, R45, R30, RZ ;  /* 0x0000001e2d1f7210 */ /* 0x000fe40007f9e0ff */
[----:B------:R-:W-:-:S02]  /*63c0*/  LOP3.LUT R45, R11, 0x7ffff, RZ, 0xc0, !PT ;  /* 0x0007ffff0b2d7812 */ /* 0x000fc400078ec0ff */
[----:B------:R-:W-:Y:S02]  /*63d0*/  IADD3.X R30, P1, PT, R42, R55, RZ, P1, !PT ;  /* 0x000000372a1e7210 */ /* 0x000fe40000f3e4ff */
[----:B------:R-:W-:Y:S02]  /*63e0*/  LOP3.LUT R42, R10, 0x7ffff, RZ, 0xc0, !PT ;  /* 0x0007ffff0a2a7812 */ /* 0x000fe400078ec0ff */
[----:B------:R-:W-:Y:S02]  /*63f0*/  SHF.L.W.U32.HI R40, R39, 0xd, R46 ;  /* 0x0000000d27287819 */ /* 0x000fe40000010e2e */
[----:B------:R-:W-:Y:S01]  /*6400*/  IADD3.X R43, P5, PT, RZ, R43, RZ, P5, !PT ;  /* 0x0000002bff2b7210 */ /* 0x000fe20002fbe4ff */
[----:B------:R-:W-:Y:S01]  /*6410*/  IMAD.X R45, RZ, RZ, R45, P2 ;  /* 0x000000ffff2d7224 */ /* 0x000fe200010e062d */
[----:B------:R-:W-:Y:S01]  /*6420*/  SHF.L.W.U32.HI R24, R46, 0xd, R47 ;  /* 0x0000000d2e187819 */ /* 0x000fe20000010e2f */
[----:B------:R-:W-:Y:S01]  /*6430*/  IMAD.X R42, RZ, RZ, R42, P3 ;  /* 0x000000ffff2a7224 */ /* 0x000fe200018e062a */
[----:B------:R-:W-:-:S02]  /*6440*/  IADD3 R40, P2, PT, R40, R25, RZ ;  /* 0x0000001928287210 */ /* 0x000fc40007f5e0ff */
[----:B------:R-:W-:Y:S02]  /*6450*/  IADD3.X R72, PT, PT, RZ, R72, RZ, P5, !PT ;  /* 0x00000048ff487210 */ /* 0x000fe40002ffe4ff */
[----:B------:R-:W-:Y:S02]  /*6460*/  IADD3 R10, P5, P6, R85, -0x2, -R27 ;  /* 0xfffffffe550a7810 */ /* 0x000fe40007ebe81b */
[----:B------:R-:W-:Y:S02]  /*6470*/  IADD3.X R25, P2, PT, R24, R19, RZ, P2, !PT ;  /* 0x0000001318197210 */ /* 0x000fe4000175e4ff */
[----:B------:R-:W-:Y:S02]  /*6480*/  IADD3 R52, P3, PT, R31, R52, RZ ;  /* 0x000000341f347210 */ /* 0x000fe40007f7e0ff */
[----:B------:R-:W-:Y:S02]  /*6490*/  IADD3.X R31, P4, PT, R30, R67, RZ, P4, !PT ;  /* 0x000000431e1f7210 */ /* 0x000fe4000279e4ff */
[----:B------:R-:W-:-:S02]  /*64a0*/  IADD3.X R11, PT, PT, R42, 0xfffff, ~R45, P5, P6 ;  /* 0x000fffff2a0b7810 */ /* 0x000fc40002fecc2d */
[----:B------:R-:W-:Y:S02]  /*64b0*/  SHF.L.W.U32.HI R19, R38, 0xd, R43 ;  /* 0x0000000d26137819 */ /* 0x000fe40000010e2b */
[----:B------:R-:W-:Y:S02]  /*64c0*/  SHF.L.W.U32.HI R24, R43, 0xd, R72 ;  /* 0x0000000d2b187819 */ /* 0x000fe40000010e48 */
[----:B------:R-:W-:Y:S02]  /*64d0*/  IADD3.X R43, P1, P6, R32, R12, R28, P1, P0 ;  /* 0x0000000c202b7210 */ /* 0x000fe40000e2041c */
[----:B------:R-:W-:Y:S02]  /*64e0*/  IADD3 R27, P5, PT, R85, R27, RZ ;  /* 0x0000001b551b7210 */ /* 0x000fe40007fbe0ff */
[----:B------:R-:W-:Y:S02]  /*64f0*/  IADD3.X R28, P2, PT, RZ, R14, RZ, P2, !PT ;  /* 0x0000000eff1c7210 */ /* 0x000fe4000175e4ff */
[----:B------:R-:W-:-:S02]  /*6500*/  IADD3.X R31, P3, PT, R31, R48, RZ, P3, !PT ;  /* 0x000000301f1f7210 */ /* 0x000fc40001f7e4ff */
[----:B------:R-:W-:Y:S01]  /*6510*/  IADD3 R59, P0, PT, R19, R52, RZ ;  /* 0x00000034133b7210 */ /* 0x000fe20007f1e0ff */
[----:B------:R-:W-:Y:S01]  /*6520*/  IMAD.X R12, R42, 0x1, R45, P5 ;  /* 0x000000012a0c7824 */ /* 0x000fe200028e062d */
[----:B------:R-:W-:Y:S01]  /*6530*/  IADD3.X R29, PT, PT, R33, R13, R29, P1, P6 ;  /* 0x0000000d211d7210 */ /* 0x000fe20000fec41d */
[----:B------:R-:W-:Y:S01]  /*6540*/  IMAD.X R21, RZ, RZ, R21, P2 ;  /* 0x000000ffff157224 */ /* 0x000fe200010e0615 */
[----:B------:R-:W-:Y:S02]  /*6550*/  IADD3.X R42, P0, PT, R24, R31, RZ, P0, !PT ;  /* 0x0000001f182a7210 */ /* 0x000fe4000071e4ff */
[----:B------:R-:W-:Y:S02]  /*6560*/  IADD3.X R14, P3, P4, R56, R43, R34, P3, P4 ;  /* 0x0000002b380e7210 */ /* 0x000fe40001c68422 */
[----:B------:R-:W-:Y:S01]  /*6570*/  SHF.L.W.U32.HI R45, R28, 0xd, R21 ;  /* 0x0000000d1c2d7819 */ /* 0x000fe20000010e15 */
[----:B------:R-:W-:Y:S01]  /*6580*/  IMAD.SHL.U32 R21, R16, 0x2, RZ ;  /* 0x0000000210157824 */ /* 0x000fe200078e00ff */
[----:B------:R-:W-:-:S02]  /*6590*/  IADD3.X R29, PT, PT, R57, R29, R35, P3, P4 ;  /* 0x0000001d391d7210 */ /* 0x000fc40001fe8423 */
[----:B------:R-:W-:Y:S02]  /*65a0*/  IADD3.X R14, P0, PT, RZ, R14, RZ, P0, !PT ;  /* 0x0000000eff0e7210 */ /* 0x000fe4000071e4ff */
[----:B------:R-:W-:Y:S02]  /*65b0*/  LOP3.LUT R19, R49, 0x7ffff, RZ, 0xc0, !PT ;  /* 0x0007ffff31137812 */ /* 0x000fe400078ec0ff */
[----:B------:R-:W-:Y:S02]  /*65c0*/  IADD3.X R29, PT, PT, RZ, R29, RZ, P0, !PT ;  /* 0x0000001dff1d7210 */ /* 0x000fe400007fe4ff */
[----:B------:R-:W-:Y:S02]  /*65d0*/  SHF.L.W.U32.HI R13, R42, 0xd, R14 ;  /* 0x0000000d2a0d7819 */ /* 0x000fe40000010e0e */
[----:B------:R-:W-:Y:S02]  /*65e0*/  SHF.L.U64.HI R32, R16, 0x1, R79 ;  /* 0x0000000110207819 */ /* 0x000fe4000001024f */
[----:B------:R-:W-:Y:S01]  /*65f0*/  LOP3.LUT R16, R21, 0xfffffffe, RZ, 0xc0, !PT ;  /* 0xfffffffe15107812 */ /* 0x000fe200078ec0ff */
[----:B------:R-:W-:Y:S01]  /*6600*/  IMAD.WIDE.U32 R18, R13, 0x13, R18 ;  /* 0x000000130d127825 */ /* 0x000fe200078e0012 */
[----:B------:R-:W-:-:S02]  /*6610*/  SHF.L.W.U32.HI R14, R14, 0xd, R29 ;  /* 0x0000000d0e0e7819 */ /* 0x000fc40000010e1d */
[----:B------:R-:W-:Y:S02]  /*6620*/  LOP3.LUT R32, R32, 0xfffff, RZ, 0xc0, !PT ;  /* 0x000fffff20207812 */ /* 0x000fe400078ec0ff */
[----:B------:R-:W-:Y:S02]  /*6630*/  IADD3 R13, P0, P1, R16, -0x2, -R23 ;  /* 0xfffffffe100d7810 */ /* 0x000fe4000791e817 */
[----:B------:R-:W-:Y:S01]  /*6640*/  LOP3.LUT R33, R50, 0x7ffff, RZ, 0xc0, !PT ;  /* 0x0007ffff32217812 */ /* 0x000fe200078ec0ff */
[----:B------:R-:W-:Y:S02]  /*6650*/  IMAD R29, R14, 0x13, RZ ;  /* 0x000000130e1d7824 */ /* 0x000fe400078e02ff */
[C---:B------:R-:W-:Y:S01]  /*6660*/  IMAD.SHL.U32 R24, R17.reuse, 0x2, RZ ;  /* 0x0000000211187824 */ /* 0x040fe200078e00ff */
[----:B------:R-:W-:Y:S02]  /*6670*/  IADD3.X R14, PT, PT, R32, 0xfffff, ~R33, P0, P1 ;  /* 0x000fffff200e7810 */ /* 0x000fe400007e2c21 */
[----:B------:R-:W-:Y:S01]  /*6680*/  SHF.L.U64.HI R21, R17, 0x1, R38 ;  /* 0x0000000111157819 */ /* 0x000fe20000010226 */
[----:B------:R-:W-:Y:S01]  /*6690*/  IMAD.IADD R38, R19, 0x1, R29 ;  /* 0x0000000113267824 */ /* 0x000fe200078e021d */
[----:B------:R-:W-:Y:S01]  /*66a0*/  SHF.L.W.U32.HI R65, R25, 0xd, R28 ;  /* 0x0000000d19417819 */ /* 0x000fe20000010e1c */
[----:B------:R-:W-:Y:S01]  /*66b0*/  IMAD.WIDE.U32 R28, R14, R10, RZ ;  /* 0x0000000a0e1c7225 */ /* 0x000fe200078e00ff */
[----:B------:R-:W-:-:S02]  /*66c0*/  LOP3.LUT R24, R24, 0xfffffffe, RZ, 0xc0, !PT ;  /* 0xfffffffe18187812 */ /* 0x000fc400078ec0ff */
[----:B------:R-:W-:Y:S01]  /*66d0*/  IADD3 R16, P2, PT, R16, R23, RZ ;  /* 0x0000001710107210 */ /* 0x000fe20007f5e0ff */
[C---:B------:R-:W-:Y:S01]  /*66e0*/  IMAD.SHL.U32 R109, R18.reuse, 0x2, RZ ;  /* 0x00000002126d7824 */ /* 0x040fe200078e00ff */
[----:B------:R-:W-:Y:S02]  /*66f0*/  SHF.L.U64.HI R44, R18, 0x1, R38 ;  /* 0x00000001122c7819 */ /* 0x000fe40000010226 */
[C---:B------:R-:W-:Y:S02]  /*6700*/  IADD3 R17, P0, P1, R24.reuse, -0x2, -R37 ;  /* 0xfffffffe18117810 */ /* 0x040fe4000791e825 */
[----:B------:R-:W-:Y:S01]  /*6710*/  IADD3 R18, P3, PT, R24, R37, RZ ;  /* 0x0000002518127210 */ /* 0x000fe20007f7e0ff */
[----:B------:R-:W-:Y:S01]  /*6720*/  IMAD.WIDE.U32 R46, R13, R10, RZ ;  /* 0x0000000a0d2e7225 */ /* 0x000fe200078e00ff */
[----:B------:R-:W-:Y:S02]  /*6730*/  LOP3.LUT R23, R21, 0xfffff, RZ, 0xc0, !PT ;  /* 0x000fffff15177812 */ /* 0x000fe400078ec0ff */
[----:B------:R-:W-:-:S02]  /*6740*/  LOP3.LUT R24, R39, 0x7ffff, RZ, 0xc0, !PT ;  /* 0x0007ffff27187812 */ /* 0x000fc400078ec0ff */
[----:B------:R-:W-:Y:S01]  /*6750*/  IADD3.X R19, PT, PT, R32, R33, RZ, P2, !PT ;  /* 0x0000002120137210 */ /* 0x000fe200017fe4ff */
[----:B------:R-:W-:Y:S01]  /*6760*/  IMAD.WIDE.U32 R28, P2, R13, R11, R28 ;  /* 0x0000000b0d1c7225 */ /* 0x000fe2000784001c */
[----:B------:R-:W-:-:S03]  /*6770*/  IADD3.X R21, PT, PT, R23, 0xfffff, ~R24, P0, P1 ;  /* 0x000fffff17157810 */ /* 0x000fc600007e2c18 */
[----:B------:R-:W-:-:S04]  /*6780*/  IMAD.WIDE.U32 R70, R13, 0x13, RZ ;  /* 0x000000130d467825 */ /* 0x000fc800078e00ff */
[C---:B------:R-:W-:Y:S02]  /*6790*/  IMAD R37, R14.reuse, 0x13, RZ ;  /* 0x000000130e257824 */ /* 0x040fe400078e02ff */
[----:B------:R-:W-:-:S04]  /*67a0*/  IMAD.WIDE.U32 R30, R14, R8, RZ ;  /* 0x000000080e1e7225 */ /* 0x000fc800078e00ff */
[----:B------:R-:W-:Y:S01]  /*67b0*/  IMAD.X R23, R23, 0x1, R24, P3 ;  /* 0x0000000117177824 */ /* 0x000fe200018e0618 */
[----:B------:R-:W-:Y:S02]  /*67c0*/  IADD3 R35, P3, PT, R47, R28, RZ ;  /* 0x0000001c2f237210 */ /* 0x000fe40007f7e0ff */
[----:B------:R-:W-:Y:S01]  /*67d0*/  IADD3 R47, PT, PT, R71, R37, RZ ;  /* 0x00000025472f7210 */ /* 0x000fe20007ffe0ff */
[----:B------:R-:W-:Y:S01]  /*67e0*/  IMAD.WIDE.U32 R30, P0, R13, R3, R30 ;  /* 0x000000030d1e7225 */ /* 0x000fe2000780001e */
[----:B------:R-:W-:-:S03]  /*67f0*/  SHF.L.U64.HI R24, R59, 0x1, R42 ;  /* 0x000000013b187819 */ /* 0x000fc6000001022a */
[----:B------:R-:W-:-:S04]  /*6800*/  IMAD.WIDE.U32 R32, R13, R8, RZ ;  /* 0x000000080d207225 */ /* 0x000fc800078e00ff */
[----:B------:R-:W-:-:S04]  /*6810*/  IMAD.WIDE.U32 R48, R47, R9, RZ ;  /* 0x000000092f307225 */ /* 0x000fc800078e00ff */
[----:B------:R-:W-:Y:S01]  /*6820*/  IMAD.X R53, RZ, RZ, RZ, P2 ;  /* 0x000000ffff357224 */ /* 0x000fe200010e06ff */
[----:B------:R-:W-:Y:S01]  /*6830*/  IADD3 R39, P2, PT, R33, R30, RZ ;  /* 0x0000001e21277210 */ /* 0x000fe20007f5e0ff */
[----:B------:R-:W-:Y:S02]  /*6840*/  IMAD.SHL.U32 R59, R59, 0x2, RZ ;  /* 0x000000023b3b7824 */ /* 0x000fe400078e00ff */
[----:B------:R-:W-:Y:S02]  /*6850*/  IMAD.MOV.U32 R80, RZ, RZ, R31 ;  /* 0x000000ffff507224 */ /* 0x000fe400078e001f */
[----:B------:R-:W-:Y:S01]  /*6860*/  IMAD.WIDE.U32 R30, R17, R10, RZ ;  /* 0x0000000a111e7225 */ /* 0x000fe200078e00ff */
[----:B------:R-:W-:-:S03]  /*6870*/  LOP3.LUT R59, R59, 0xfffffffe, RZ, 0xc0, !PT ;  /* 0xfffffffe3b3b7812 */ /* 0x000fc600078ec0ff */
[----:B------:R-:W-:Y:S01]  /*6880*/  IMAD.WIDE.U32 R42, R70, R9, RZ ;  /* 0x00000009462a7225 */ /* 0x000fe200078e00ff */
[----:B------:R-:W-:-:S03]  /*6890*/  IADD3 R37, P1, PT, R30, R32, RZ ;  /* 0x000000201e257210 */ /* 0x000fc60007f3e0ff */
[----:B------:R-:W-:Y:S01]  /*68a0*/  IMAD.WIDE.U32 R48, P4, R5, R70, R48 ;  /* 0x0000004605307225 */ /* 0x000fe20007880030 */
[----:B------:R-:W-:-:S03]  /*68b0*/  LOP3.LUT R55, R36, 0x7ffff, RZ, 0xc0, !PT ;  /* 0x0007ffff24377812 */ /* 0x000fc600078ec0ff */
[----:B------:R-:W-:Y:S02]  /*68c0*/  IMAD.MOV.U32 R52, RZ, RZ, R29 ;  /* 0x000000ffff347224 */ /* 0x000fe400078e001d */
[----:B------:R-:W-:Y:S01]  /*68d0*/  IMAD.WIDE.U32 R74, R17, 0x13, RZ ;  /* 0x00000013114a7825 */ /* 0x000fe200078e00ff */
[----:B------:R-:W-:-:S03]  /*68e0*/  LOP3.LUT R30, R24, 0xfffff, RZ, 0xc0, !PT ;  /* 0x000fffff181e7812 */ /* 0x000fc600078ec0ff */
[----:B------:R-:W-:Y:S02]  /*68f0*/  IMAD R51, R21, 0x13, RZ ;  /* 0x0000001315337824 */ /* 0x000fe400078e02ff */
[----:B------:R-:W-:Y:S01]  /*6900*/  IMAD.WIDE.U32 R28, R47, R0, RZ ;  /* 0x000000002f1c7225 */ /* 0x000fe200078e00ff */
[----:B------:R-:W-:Y:S02]  /*6910*/  IADD3 R24, P5, P6, R59, -0x2, -R40 ;  /* 0xfffffffe3b187810 */ /* 0x000fe40007ebe828 */
[----:B------:R-:W-:Y:S01]  /*6920*/  LOP3.LUT R61, R25, 0x7ffff, RZ, 0xc0, !PT ;  /* 0x0007ffff193d7812 */ /* 0x000fe200078ec0ff */
[----:B------:R-:W-:Y:S01]  /*6930*/  IMAD.X R33, RZ, RZ, RZ, P4 ;  /* 0x000000ffff217224 */ /* 0x000fe200020e06ff */
[----:B------:R-:W-:Y:S01]  /*6940*/  IADD3 R111, P4, PT, R43, R48, RZ ;  /* 0x000000302b6f7210 */ /* 0x000fe20007f9e0ff */
[----:B------:R-:W-:Y:S01]  /*6950*/  IMAD.IADD R48, R75, 0x1, R51 ;  /* 0x000000014b307824 */ /* 0x000fe200078e0233 */
[----:B------:R-:W-:Y:S01]  /*6960*/  IADD3.X R25, PT, PT, R30, 0xfffff, ~R61, P5, P6 ;  /* 0x000fffff1e197810 */ /* 0x000fe20002fecc3d */
[----:B------:R-:W-:Y:S01]  /*6970*/  IMAD.X R81, RZ, RZ, RZ, P0 ;  /* 0x000000ffff517224 */ /* 0x000fe200000e06ff */
[----:B------:R-:W-:Y:S01]  /*6980*/  MOV R32, R49 ;  /* 0x0000003100207202 */ /* 0x000fe20000000f00 */
[----:B------:R-:W-:-:S04]  /*6990*/  IMAD.WIDE.U32 R64, R65, 0x13, R54 ;  /* 0x0000001341407825 */ /* 0x000fc800078e0036 */
[----:B------:R-:W-:-:S04]  /*69a0*/  IMAD.WIDE.U32 R28, P0, R6, R70, R28 ;  /* 0x00000046061c7225 */ /* 0x000fc8000780001c */
[----:B------:R-:W-:-:S04]  /*69b0*/  IMAD.WIDE.U32 R70, R70, R0, RZ ;  /* 0x0000000046467225 */ /* 0x000fc800078e00ff */
[----:B------:R-:W-:-:S04]  /*69c0*/  IMAD.WIDE.U32 R54, R48, R8, RZ ;  /* 0x0000000830367225 */ /* 0x000fc800078e00ff */
[----:B------:R-:W-:Y:S01]  /*69d0*/  IMAD.X R51, RZ, RZ, RZ, P0 ;  /* 0x000000ffff337224 */ /* 0x000fe200000e06ff */
[----:B------:R-:W-:Y:S01]  /*69e0*/  IADD3 R36, P0, PT, R71, R28, RZ ;  /* 0x0000001c47247210 */ /* 0x000fe20007f1e0ff */
[----:B------:R-:W-:-:S04]  /*69f0*/  IMAD.WIDE.U32 R66, R24, 0x13, RZ ;  /* 0x0000001318427825 */ /* 0x000fc800078e00ff */
[----:B------:R-:W-:Y:S02]  /*6a00*/  IMAD R43, R25, 0x13, RZ ;  /* 0x00000013192b7824 */ /* 0x000fe400078e02ff */
[----:B------:R-:W-:Y:S01]  /*6a10*/  IMAD.WIDE.U32.X R32, R47, R5, R32, P4 ;  /* 0x000000052f207225 */ /* 0x000fe200020e0420 */
[----:B------:R-:W-:-:S03]  /*6a20*/  IADD3 R28, P4, PT, R59, R40, RZ ;  /* 0x000000283b1c7210 */ /* 0x000fc60007f9e0ff */
[----:B------:R-:W-:Y:S02]  /*6a30*/  IMAD.MOV.U32 R50, RZ, RZ, R29 ;  /* 0x000000ffff327224 */ /* 0x000fe400078e001d */
[----:B------:R-:W-:-:S04]  /*6a40*/  IMAD.WIDE.U32 R56, R74, R8, RZ ;  /* 0x000000084a387225 */ /* 0x000fc800078e00ff */
[----:B------:R-:W-:Y:S01]  /*6a50*/  IMAD.WIDE.U32 R54, P5, R3, R74, R54 ;  /* 0x0000004a03367225 */ /* 0x000fe200078a0036 */
[----:B------:R-:W-:-:S03]  /*6a60*/  IADD3.X R29, PT, PT, R30, R61, RZ, P4, !PT ;  /* 0x0000003d1e1d7210 */ /* 0x000fc600027fe4ff */
[----:B------:R-:W-:Y:S01]  /*6a70*/  IMAD.IADD R34, R67, 0x1, R43 ;  /* 0x0000000143227824 */ /* 0x000fe200078e022b */
[----:B------:R-:W-:Y:S01]  /*6a80*/  IADD3 R30, P4, PT, R57, R54, RZ ;  /* 0x00000036391e7210 */ /* 0x000fe20007f9e0ff */
[----:B------:R-:W-:Y:S01]  /*6a90*/  IMAD.WIDE.U32.X R50, R47, R6, R50, P0 ;  /* 0x000000062f327225 */ /* 0x000fe200000e0432 */
[----:B------:R-:W-:-:S03]  /*6aa0*/  IADD3 R47, P0, PT, R56, R42, RZ ;  /* 0x0000002a382f7210 */ /* 0x000fc60007f1e0ff */
[----:B------:R-:W-:-:S04]  /*6ab0*/  IMAD.WIDE.U32 R58, R34, R10, RZ ;  /* 0x0000000a223a7225 */ /* 0x000fc800078e00ff */
[----:B------:R-:W-:Y:S01]  /*6ac0*/  IMAD.WIDE.U32 R56, R4, 0x13, RZ ;  /* 0x0000001304387825 */ /* 0x000fe200078e00ff */
[----:B------:R-:W-:-:S03]  /*6ad0*/  IADD3.X R111, P0, PT, R111, R30, RZ, P0, !PT ;  /* 0x0000001e6f6f7210 */ /* 0x000fc6000071e4ff */
[----:B------:R-:W-:Y:S02]  /*6ae0*/  IMAD R49, R110, 0x13, RZ ;  /* 0x000000136e317824 */ /* 0x000fe400078e02ff */
[----:B------:R-:W-:Y:S02]  /*6af0*/  IMAD.X R43, RZ, RZ, RZ, P5 ;  /* 0x000000ffff2b7224 */ /* 0x000fe400028e06ff */
[----:B------:R-:W-:Y:S02]  /*6b00*/  IMAD.MOV.U32 R42, RZ, RZ, R55 ;  /* 0x000000ffff2a7224 */ /* 0x000fe400078e0037 */
[----:B------:R-:W-:-:S04]  /*6b10*/  IMAD.WIDE.U32 R58, P5, R11, R66, R58 ;  /* 0x000000420b3a7225 */ /* 0x000fc800078a003a */
[----:B------:R-:W-:-:S04]  /*6b20*/  IMAD.WIDE.U32 R60, R66, R10, RZ ;  /* 0x0000000a423c7225 */ /* 0x000fc800078e00ff */
[----:B------:R-:W-:Y:S01]  /*6b30*/  IMAD.WIDE.U32 R68, R19, R56, RZ ;  /* 0x0000003813447225 */ /* 0x000fe200078e00ff */
[----:B------:R-:W-:-:S03]  /*6b40*/  IADD3 R114, P6, PT, R47, R60, RZ ;  /* 0x0000003c2f727210 */ /* 0x000fc60007fde0ff */
[----:B------:R-:W-:Y:S02]  /*6b50*/  IMAD.IADD R30, R57, 0x1, R49 ;  /* 0x00000001391e7824 */ /* 0x000fe400078e0231 */
[----:B------:R-:W-:Y:S01]  /*6b60*/  IMAD.WIDE.U32.X R42, R48, R3, R42, P4 ;  /* 0x00000003302a7225 */ /* 0x000fe200020e042a */
[----:B------:R-:W-:-:S03]  /*6b70*/  IADD3 R40, P4, PT, R61, R58, RZ ;  /* 0x0000003a3d287210 */ /* 0x000fc60007f9e0ff */
[----:B------:R-:W-:Y:S02]  /*6b80*/  IMAD.X R55, RZ, RZ, RZ, P5 ;  /* 0x000000ffff377224 */ /* 0x000fe400028e06ff */
[----:B------:R-:W-:Y:S02]  /*6b90*/  IMAD.MOV.U32 R54, RZ, RZ, R59 ;  /* 0x000000ffff367224 */ /* 0x000fe400078e003b */
[----:B------:R-:W-:-:S04]  /*6ba0*/  IMAD.WIDE.U32 R60, P5, R30, R16, R68 ;  /* 0x000000101e3c7225 */ /* 0x000fc800078a0044 */
[----:B------:R-:W-:Y:S01]  /*6bb0*/  IMAD.WIDE.U32 R58, R21, R10, RZ ;  /* 0x0000000a153a7225 */ /* 0x000fe200078e00ff */
[----:B------:R-:W-:-:S03]  /*6bc0*/  IADD3.X R69, PT, PT, RZ, RZ, RZ, P5, !PT ;  /* 0x000000ffff457210 */ /* 0x000fc60002ffe4ff */
[----:B------:R-:W-:Y:S01]  /*6bd0*/  IMAD.WIDE.U32 R76, R16, R56, RZ ;  /* 0x00000038104c7225 */ /* 0x000fe200078e00ff */
[----:B------:R-:W-:-:S03]  /*6be0*/  IADD3.X R111, P6, PT, R111, R40, RZ, P6, !PT ;  /* 0x000000286f6f7210 */ /* 0x000fc600037de4ff */
[----:B------:R-:W-:Y:S01]  /*6bf0*/  IMAD.WIDE.U32.X R54, R34, R11, R54, P4 ;  /* 0x0000000b22367225 */ /* 0x000fe200020e0436 */
[----:B------:R-:W-:-:S03]  /*6c00*/  IADD3 R40, P4, PT, R77, R60, RZ ;  /* 0x0000003c4d287210 */ /* 0x000fc60007f9e0ff */
[----:B------:R-:W-:Y:S01]  /*6c10*/  IMAD.WIDE.U32 R58, P5, R17, R11, R58 ;  /* 0x0000000b113a7225 */ /* 0x000fe200078a003a */
[----:B------:R-:W-:-:S03]  /*6c20*/  IADD3.X R116, P0, P6, R54, R42, R32, P6, P0 ;  /* 0x0000002a36747210 */ /* 0x000fc60003600420 */
[----:B------:R-:W-:Y:S02]  /*6c30*/  IMAD.MOV.U32 R68, RZ, RZ, R61 ;  /* 0x000000ffff447224 */ /* 0x000fe400078e003d */
[----:B------:R-:W-:Y:S01]  /*6c40*/  IMAD.X R79, RZ, RZ, RZ, P5 ;  /* 0x000000ffff4f7224 */ /* 0x000fe200028e06ff */
[----:B------:R-:W-:Y:S01]  /*6c50*/  IADD3 R32, P5, PT, R31, R58, RZ ;  /* 0x0000003a1f207210 */ /* 0x000fe20007fbe0ff */
[----:B------:R-:W-:Y:S01]  /*6c60*/  IMAD.WIDE.U32 R60, R25, R26, RZ ;  /* 0x0000001a193c7225 */ /* 0x000fe200078e00ff */
[----:B------:R-:W-:Y:S02]  /*6c70*/  IADD3.X R115, PT, PT, R55, R43, R33, P0, P6 ;  /* 0x0000002b37737210 */ /* 0x000fe400007ec421 */
[----:B------:R-:W-:Y:S01]  /*6c80*/  IADD3.X R39, P1, PT, R39, R32, RZ, P1, !PT ;  /* 0x0000002027277210 */ /* 0x000fe20000f3e4ff */
[----:B------:R-:W-:-:S04]  /*6c90*/  IMAD.WIDE.U32 R54, R86, 0x13, RZ ;  /* 0x0000001356367825 */ /* 0x000fc800078e00ff */
[----:B------:R-:W-:-:S04]  /*6ca0*/  IMAD.WIDE.U32 R32, P6, R24, R22, R60 ;  /* 0x0000001618207225 */ /* 0x000fc800078c003c */
[----:B------:R-:W-:-:S04]  /*6cb0*/  IMAD.WIDE.U32 R42, R24, R26, RZ ;  /* 0x0000001a182a7225 */ /* 0x000fc800078e00ff */
[----:B------:R-:W-:Y:S02]  /*6cc0*/  IMAD.MOV.U32 R78, RZ, RZ, R59 ;  /* 0x000000ffff4e7224 */ /* 0x000fe400078e003b */
[----:B------:R-:W-:Y:S02]  /*6cd0*/  IMAD R31, R117, 0x13, RZ ;  /* 0x00000013751f7824 */ /* 0x000fe400078e02ff */
[----:B------:R-:W-:-:S04]  /*6ce0*/  IMAD.WIDE.U32 R90, R2, 0x13, RZ ;  /* 0x00000013025a7825 */ /* 0x000fc800078e00ff */
[----:B------:R-:W-:Y:S01]  /*6cf0*/  IMAD.X R83, RZ, RZ, RZ, P6 ;  /* 0x000000ffff537224 */ /* 0x000fe200030e06ff */
[----:B------:R-:W-:Y:S01]  /*6d00*/  IADD3 R106, P6, PT, R37, R42, RZ ;  /* 0x0000002a256a7210 */ /* 0x000fe20007fde0ff */
[----:B------:R-:W-:Y:S01]  /*6d10*/  IMAD.WIDE.U32.X R78, R21, R11, R78, P5 ;  /* 0x0000000b154e7225 */ /* 0x000fe200028e044e */
[----:B------:R-:W-:Y:S02]  /*6d20*/  IADD3 R42, P5, PT, R43, R32, RZ ;  /* 0x000000202b2a7210 */ /* 0x000fe40007fbe0ff */
[----:B------:R-:W-:Y:S01]  /*6d30*/  IADD3 R31, PT, PT, R55, R31, RZ ;  /* 0x0000001f371f7210 */ /* 0x000fe20007ffe0ff */
[----:B------:R-:W-:Y:S01]  /*6d40*/  IMAD.WIDE.U32 R58, R19, R54, RZ ;  /* 0x00000036133a7225 */ /* 0x000fe200078e00ff */
[----:B------:R-:W-:-:S03]  /*6d50*/  IADD3.X R107, P6, PT, R39, R42, RZ, P6, !PT ;  /* 0x0000002a276b7210 */ /* 0x000fc600037de4ff */
[----:B------:R-:W-:Y:S02]  /*6d60*/  IMAD.MOV.U32 R82, RZ, RZ, R33 ;  /* 0x000000ffff527224 */ /* 0x000fe400078e0021 */
[----:B------:R-:W-:Y:S02]  /*6d70*/  IMAD R33, R7, 0x13, RZ ;  /* 0x0000001307217824 */ /* 0x000fe400078e02ff */
[----:B------:R-:W-:-:S04]  /*6d80*/  IMAD.WIDE.U32.X R80, R14, R3, R80, P2 ;  /* 0x000000030e507225 */ /* 0x000fc800010e0450 */
[----:B------:R-:W-:-:S04]  /*6d90*/  IMAD.WIDE.U32 R84, R23, R90, RZ ;  /* 0x0000005a17547225 */ /* 0x000fc800078e00ff */
[----:B------:R-:W-:-:S04]  /*6da0*/  IMAD.WIDE.U32 R72, R18, R90, RZ ;  /* 0x0000005a12487225 */ /* 0x000fc800078e00ff */
[----:B------:R-:W-:-:S04]  /*6db0*/  IMAD.WIDE.U32 R58, P2, R31, R16, R58 ;  /* 0x000000101f3a7225 */ /* 0x000fc8000784003a */
[----:B------:R-:W-:-:S04]  /*6dc0*/  IMAD.WIDE.U32 R42, R16, R54, RZ ;  /* 0x00000036102a7225 */ /* 0x000fc800078e00ff */
[----:B------:R-:W-:-:S04]  /*6dd0*/  IMAD.WIDE.U32 R112, R27, 0x13, RZ ;  /* 0x000000131b707825 */ /* 0x000fc800078e00ff */
[----:B------:R-:W-:Y:S02]  /*6de0*/  IMAD.IADD R32, R91, 0x1, R33 ;  /* 0x000000015b207824 */ /* 0x000fe400078e0221 */
[----:B------:R-:W-:Y:S01]  /*6df0*/  IMAD.WIDE.U32.X R82, R25, R22, R82, P5 ;  /* 0x0000001619527225 */ /* 0x000fe200028e0452 */
[----:B------:R-:W-:Y:S02]  /*6e00*/  IADD3 R92, P0, PT, R76, R72, RZ ;  /* 0x000000484c5c7210 */ /* 0x000fe40007f1e0ff */
[----:B------:R-:W-:Y:S01]  /*6e10*/  IADD3 R37, P5, PT, R43, R58, RZ ;  /* 0x0000003a2b257210 */ /* 0x000fe20007fbe0ff */
[----:B------:R-:W-:Y:S02]  /*6e20*/  IMAD.X R61, RZ, RZ, RZ, P2 ;  /* 0x000000ffff3d7224 */ /* 0x000fe400010e06ff */
[----:B------:R-:W-:Y:S01]  /*6e30*/  IMAD R33, R12, 0x13, RZ ;  /* 0x000000130c217824 */ /* 0x000fe200078e02ff */
[----:B------:R-:W-:Y:S01]  /*6e40*/  IADD3.X R108, P1, P6, R82, R78, R80, P6, P1 ;  /* 0x0000004e526c7210 */ /* 0x000fe20003622450 */
[----:B------:R-:W-:-:S04]  /*6e50*/  IMAD.WIDE.U32 R84, P2, R32, R18, R84 ;  /* 0x0000001220547225 */ /* 0x000fc80007840054 */
[----:B------:R-:W-:Y:S02]  /*6e60*/  IMAD.MOV.U32 R60, RZ, RZ, R59 ;  /* 0x000000ffff3c7224 */ /* 0x000fe400078e003b */
[----:B------:R-:W-:-:S04]  /*6e70*/  IMAD.WIDE.U32 R76, R18, R56, RZ ;  /* 0x00000038124c7225 */ /* 0x000fc800078e00ff */
[----:B------:R-:W-:Y:S01]  /*6e80*/  IMAD.WIDE.U32 R58, R29, R112, RZ ;  /* 0x000000701d3a7225 */ /* 0x000fe200078e00ff */
[----:B------:R-:W-:-:S03]  /*6e90*/  IADD3.X R43, PT, PT, RZ, RZ, RZ, P2, !PT ;  /* 0x000000ffff2b7210 */ /* 0x000fc600017fe4ff */
[----:B------:R-:W-:Y:S01]  /*6ea0*/  IMAD.IADD R33, R113, 0x1, R33 ;  /* 0x0000000171217824 */ /* 0x000fe200078e0221 */
[----:B------:R-:W-:Y:S02]  /*6eb0*/  IADD3.X R105, PT, PT, R83, R79, R81, P1, P6 ;  /* 0x0000004f53697210 */ /* 0x000fe40000fec451 */
[----:B------:R-:W-:Y:S01]  /*6ec0*/  IADD3 R39, P2, PT, R42, R76, RZ ;  /* 0x0000004c2a277210 */ /* 0x000fe20007f5e0ff */
[----:B------:R-:W-:Y:S01]  /*6ed0*/  IMAD.MOV.U32 R42, RZ, RZ, R85 ;  /* 0x000000ffff2a7224 */ /* 0x000fe200078e0055 */
[----:B------:R-:W-:Y:S01]  /*6ee0*/  IADD3 R47, P1, PT, R73, R84, RZ ;  /* 0x00000054492f7210 */ /* 0x000fe20007f3e0ff */
[----:B------:R-:W-:-:S04]  /*6ef0*/  IMAD.WIDE.U32 R72, R28, R112, RZ ;  /* 0x000000701c487225 */ /* 0x000fc800078e00ff */
[----:B------:R-:W-:-:S04]  /*6f00*/  IMAD.WIDE.U32 R58, P6, R33, R28, R58 ;  /* 0x0000001c213a7225 */ /* 0x000fc800078c003a */
[----:B------:R-:W-:Y:S01]  /*6f10*/  IMAD.WIDE.U32 R84, R19, R15, RZ ;  /* 0x0000000f13547225 */ /* 0x000fe200078e00ff */
[----:B------:R-:W-:-:S03]  /*6f20*/  IADD3.X R40, P0, PT, R40, R47, RZ, P0, !PT ;  /* 0x0000002f28287210 */ /* 0x000fc6000071e4ff */
[----:B------:R-:W-:Y:S01]  /*6f30*/  IMAD.WIDE.U32.X R42, R32, R23, R42, P1 ;  /* 0x00000017202a7225 */ /* 0x000fe200008e042a */
[----:B------:R-:W-:-:S03]  /*6f40*/  IADD3 R91, P1, PT, R73, R58, RZ ;  /* 0x0000003a495b7210 */ /* 0x000fc60007f3e0ff */
[----:B------:R-:W-:Y:S01]  /*6f50*/  IMAD.WIDE.U32.X R68, R30, R19, R68, P4 ;  /* 0x000000131e447225 */ /* 0x000fe200020e0444 */
[----:B------:R-:W-:-:S03]  /*6f60*/  IADD3 R92, P4, PT, R92, R72, RZ ;  /* 0x000000485c5c7210 */ /* 0x000fc60007f9e0ff */
[----:B------:R-:W-:Y:S02]  /*6f70*/  IMAD.X R81, RZ, RZ, RZ, P6 ;  /* 0x000000ffff517224 */ /* 0x000fe400030e06ff */
[----:B------:R-:W-:Y:S02]  /*6f80*/  IMAD.MOV.U32 R80, RZ, RZ, R59 ;  /* 0x000000ffff507224 */ /* 0x000fe400078e003b */
[----:B------:R-:W-:Y:S01]  /*6f90*/  IMAD.WIDE.U32 R84, P6, R20, R16, R84 ;  /* 0x0000001014547225 */ /* 0x000fe200078c0054 */
[----:B------:R-:W-:-:S03]  /*6fa0*/  IADD3.X R91, P4, PT, R40, R91, RZ, P4, !PT ;  /* 0x0000005b285b7210 */ /* 0x000fc6000279e4ff */
[----:B------:R-:W-:-:S04]  /*6fb0*/  IMAD.WIDE.U32 R82, R23, R56, RZ ;  /* 0x0000003817527225 */ /* 0x000fc800078e00ff */
[----:B------:R-:W-:Y:S01]  /*6fc0*/  IMAD.WIDE.U32 R78, R16, R15, RZ ;  /* 0x0000000f104e7225 */ /* 0x000fe200078e00ff */
[----:B------:R-:W-:-:S03]  /*6fd0*/  IADD3.X R73, PT, PT, RZ, RZ, RZ, P6, !PT ;  /* 0x000000ffff497210 */ /* 0x000fc600037fe4ff */
[----:B------:R-:W-:Y:S01]  /*6fe0*/  IMAD.WIDE.U32.X R80, R33, R29, R80, P1 ;  /* 0x0000001d21507225 */ /* 0x000fe200008e0450 */
[----:B------:R-:W-:-:S03]  /*6ff0*/  IADD3 R40, P6, PT, R79, R84, RZ ;  /* 0x000000544f287210 */ /* 0x000fc60007fde0ff */
[----:B------:R-:W-:Y:S01]  /*7000*/  IMAD.MOV.U32 R72, RZ, RZ, R85 ;  /* 0x000000ffff487224 */ /* 0x000fe200078e0055 */
[----:B------:R-:W-:Y:S01]  /*7010*/  IADD3.X R94, P0, P4, R80, R42, R68, P4, P0 ;  /* 0x0000002a505e7210 */ /* 0x000fe20002400444 */
[----:B------:R-:W-:-:S04]  /*7020*/  IMAD.WIDE.U32 R82, P1, R30, R18, R82 ;  /* 0x000000121e527225 */ /* 0x000fc80007820052 */
[----:B------:R-:W-:-:S04]  /*7030*/  IMAD.WIDE.U32 R58, R18, R54, RZ ;  /* 0x00000036123a7225 */ /* 0x000fc800078e00ff */
[----:B------:R-:W-:Y:S01]  /*7040*/  IMAD.WIDE.U32 R84, R29, R90, RZ ;  /* 0x0000005a1d547225 */ /* 0x000fe200078e00ff */
[----:B------:R-:W-:Y:S02]  /*7050*/  IADD3.X R88, PT, PT, R81, R43, R69, P0, P4 ;  /* 0x0000002b51587210 */ /* 0x000fe400007e8445 */
[----:B------:R-:W-:Y:S01]  /*7060*/  IADD3 R76, P0, PT, R77, R82, RZ ;  /* 0x000000524d4c7210 */ /* 0x000fe20007f1e0ff */
[----:B------:R-:W-:Y:S01]  /*7070*/  IMAD.X R79, RZ, RZ, RZ, P1 ;  /* 0x000000ffff4f7224 */ /* 0x000fe200008e06ff */
[----:B------:R-:W-:Y:S01]  /*7080*/  IADD3 R47, P1, PT, R78, R58, RZ ;  /* 0x0000003a4e2f7210 */ /* 0x000fe20007f3e0ff */
[----:B------:R-:W-:Y:S02]  /*7090*/  IMAD.MOV.U32 R78, RZ, RZ, R83 ;  /* 0x000000ffff4e7224 */ /* 0x000fe400078e0053 */
[----:B------:R-:W-:-:S04]  /*70a0*/  IMAD.WIDE.U32 R68, R28, R90, RZ ;  /* 0x0000005a1c447225 */ /* 0x000fc800078e00ff */
[----:B------:R-:W-:-:S04]  /*70b0*/  IMAD.WIDE.U32 R42, P4, R32, R28, R84 ;  /* 0x0000001c202a7225 */ /* 0x000fc80007880054 */
[----:B------:R-:W-:Y:S01]  /*70c0*/  IMAD.WIDE.U32 R84, R19, R27, RZ ;  /* 0x0000001b13547225 */ /* 0x000fe200078e00ff */
[----:B------:R-:W-:-:S03]  /*70d0*/  MOV R80, R43 ;  /* 0x0000002b00507202 */ /* 0x000fc60000000f00 */
[----:B------:R-:W-:Y:S01]  /*70e0*/  IMAD.WIDE.U32.X R78, R30, R23, R78, P0 ;  /* 0x000000171e4e7225 */ /* 0x000fe200000e044e */
[----:B------:R-:W-:Y:S02]  /*70f0*/  IADD3 R102, P0, PT, R69, R42, RZ ;  /* 0x0000002a45667210 */ /* 0x000fe40007f1e0ff */
[----:B------:R-:W-:Y:S01]  /*7100*/  IADD3.X R37, P2, PT, R37, R76, RZ, P2, !PT ;  /* 0x0000004c25257210 */ /* 0x000fe2000175e4ff */
[----:B------:R-:W-:Y:S01]  /*7110*/  IMAD.WIDE.U32.X R60, R31, R19, R60, P5 ;  /* 0x000000131f3c7225 */ /* 0x000fe200028e043c */
[----:B------:R-:W-:-:S03]  /*7120*/  IADD3 R103, P5, PT, R39, R68, RZ ;  /* 0x0000004427677210 */ /* 0x000fc60007fbe0ff */
[----:B------:R-:W-:Y:S02]  /*7130*/  IMAD.X R81, RZ, RZ, RZ, P4 ;  /* 0x000000ffff517224 */ /* 0x000fe400020e06ff */
[----:B------:R-:W-:Y:S01]  /*7140*/  IMAD.WIDE.U32 R84, P4, R12, R16, R84 ;  /* 0x000000100c547225 */ /* 0x000fe20007880054 */
[----:B------:R-:W-:-:S03]  /*7150*/  IADD3.X R102, P5, PT, R37, R102, RZ, P5, !PT ;  /* 0x0000006625667210 */ /* 0x000fc60002fbe4ff */
[----:B------:R-:W-:-:S04]  /*7160*/  IMAD.WIDE.U32 R82, R16, R27, RZ ;  /* 0x0000001b10527225 */ /* 0x000fc800078e00ff */
[----:B------:R-:W-:-:S04]  /*7170*/  IMAD.WIDE.U32 R68, R23, R54, RZ ;  /* 0x0000003617447225 */ /* 0x000fc800078e00ff */
[----:B------:R-:W-:-:S04]  /*7180*/  IMAD.WIDE.U32.X R80, R32, R29, R80, P0 ;  /* 0x0000001d20507225 */ /* 0x000fc800000e0450 */
[----:B------:R-:W-:Y:S01]  /*7190*/  IMAD.X R77, RZ, RZ, RZ, P4 ;  /* 0x000000ffff4d7224 */ /* 0x000fe200020e06ff */
[----:B------:R-:W-:Y:S01]  /*71a0*/  IADD3 R39, P4, PT, R83, R84, RZ ;  /* 0x0000005453277210 */ /* 0x000fe20007f9e0ff */
[----:B------:R-:W-:Y:S01]  /*71b0*/  IMAD.MOV.U32 R76, RZ, RZ, R85 ;  /* 0x000000ffff4c7224 */ /* 0x000fe200078e0055 */
[----:B------:R-:W-:Y:S01]  /*71c0*/  IADD3.X R104, P2, P5, R80, R78, R60, P5, P2 ;  /* 0x0000004e50687210 */ /* 0x000fe20002d4443c */
[----:B------:R-:W-:-:S04]  /*71d0*/  IMAD.WIDE.U32 R84, R29, R56, RZ ;  /* 0x000000381d547225 */ /* 0x000fc800078e00ff */
[----:B------:R-:W-:Y:S01]  /*71e0*/  IMAD.WIDE.U32 R68, P0, R31, R18, R68 ;  /* 0x000000121f447225 */ /* 0x000fe20007800044 */
[----:B------:R-:W-:-:S03]  /*71f0*/  IADD3.X R101, PT, PT, R81, R79, R61, P2, P5 ;  /* 0x0000004f51657210 */ /* 0x000fc600017ea43d */
[----:B------:R-:W-:Y:S01]  /*7200*/  IMAD.WIDE.U32 R42, R18, R15, RZ ;  /* 0x0000000f122a7225 */ /* 0x000fe200078e00ff */
[----:B------:R-:W-:-:S03]  /*7210*/  IADD3 R49, P5, PT, R59, R68, RZ ;  /* 0x000000443b317210 */ /* 0x000fc60007fbe0ff */
[----:B------:R-:W-:-:S04]  /*7220*/  IMAD.WIDE.U32 R84, P2, R30, R28, R84 ;  /* 0x0000001c1e547225 */ /* 0x000fc80007840054 */
[----:B------:R-:W-:-:S04]  /*7230*/  IMAD.WIDE.U32 R58, R28, R56, RZ ;  /* 0x000000381c3a7225 */ /* 0x000fc800078e00ff */
[----:B------:R-:W-:Y:S01]  /*7240*/  IMAD.X R83, RZ, RZ, RZ, P0 ;  /* 0x000000ffff537224 */ /* 0x000fe200000e06ff */
[----:B------:R-:W-:Y:S01]  /*7250*/  IADD3 R37, P0, PT, R82, R42, RZ ;  /* 0x0000002a52257210 */ /* 0x000fe20007f1e0ff */
[----:B------:R-:W-:Y:S01]  /*7260*/  IMAD.MOV.U32 R82, RZ, RZ, R69 ;  /* 0x000000ffff527224 */ /* 0x000fe200078e0045 */
[----:B------:R-:W-:Y:S01]  /*7270*/  IADD3.X R69, PT, PT, RZ, RZ, RZ, P2, !PT ;  /* 0x000000ffff457210 */ /* 0x000fe200017fe4ff */
[----:B------:R-:W-:Y:S01]  /*7280*/  IMAD.WIDE.U32.X R72, R20, R19, R72, P6 ;  /* 0x0000001314487225 */ /* 0x000fe200030e0448 */
[----:B------:R-:W-:Y:S02]  /*7290*/  IADD3 R59, P2, PT, R59, R84, RZ ;  /* 0x000000543b3b7210 */ /* 0x000fe40007f5e0ff */
[----:B------:R-:W-:Y:S01]  /*72a0*/  IADD3 R100, P6, PT, R47, R58, RZ ;  /* 0x0000003a2f647210 */ /* 0x000fe20007fde0ff */
[----:B------:R-:W-:Y:S01]  /*72b0*/  IMAD.MOV.U32 R68, RZ, RZ, R85 ;  /* 0x000000ffff447224 */ /* 0x000fe200078e0055 */
[----:B------:R-:W-:Y:S01]  /*72c0*/  IADD3.X R40, P1, PT, R40, R49, RZ, P1, !PT ;  /* 0x0000003128287210 */ /* 0x000fe20000f3e4ff */
[----:B------:R-:W-:-:S04]  /*72d0*/  IMAD.WIDE.U32 R78, R74, R9, RZ ;  /* 0x000000094a4e7225 */ /* 0x000fc800078e00ff */
[----:B------:R-:W-:Y:S01]  /*72e0*/  IMAD.WIDE.U32 R60, R48, R9, RZ ;  /* 0x00000009303c7225 */ /* 0x000fe200078e00ff */
[----:B------:R-:W-:-:S03]  /*72f0*/  IADD3.X R98, P6, PT, R40, R59, RZ, P6, !PT ;  /* 0x0000003b28627210 */ /* 0x000fc600037de4ff */
[----:B------:R-:W-:-:S04]  /*7300*/  IMAD.WIDE.U32.X R82, R31, R23, R82, P5 ;  /* 0x000000171f527225 */ /* 0x000fc800028e0452 */
[----:B------:R-:W-:Y:S01]  /*7310*/  IMAD.WIDE.U32.X R80, R30, R29, R68, P2 ;  /* 0x0000001d1e507225 */ /* 0x000fe200010e0444 */
[----:B------:R-:W-:-:S03]  /*7320*/  IADD3 R40, P2, PT, R78, R70, RZ ;  /* 0x000000464e287210 */ /* 0x000fc60007f5e0ff */
[----:B------:R-:W-:Y:S01]  /*7330*/  IMAD.WIDE.U32 R70, R23, R15, RZ ;  /* 0x0000000f17467225 */ /* 0x000fe200078e00ff */
[----:B------:R-:W-:-:S03]  /*7340*/  IADD3.X R99, P1, P6, R80, R82, R72, P6, P1 ;  /* 0x0000005250637210 */ /* 0x000fc60003622448 */
[----:B------:R-:W-:-:S04]  /*7350*/  IMAD.WIDE.U32 R60, P5, R5, R74, R60 ;  /* 0x0000004a053c7225 */ /* 0x000fc800078a003c */
[----:B------:R-:W-:Y:S01]  /*7360*/  IMAD.WIDE.U32 R68, R34, R8, RZ ;  /* 0x0000000822447225 */ /* 0x000fe200078e00ff */
[----:B------:R-:W-:-:S03]  /*7370*/  IADD3.X R96, PT, PT, R81, R83, R73, P1, P6 ;  /* 0x0000005351607210 */ /* 0x000fc60000fec449 */
[----:B------:R-:W-:Y:S01]  /*7380*/  IMAD.X R59, RZ, RZ, RZ, P5 ;  /* 0x000000ffff3b7224 */ /* 0x000fe200028e06ff */
[----:B------:R-:W-:Y:S01]  /*7390*/  IADD3 R49, P5, PT, R79, R60, RZ ;  /* 0x0000003c4f317210 */ /* 0x000fe20007fbe0ff */
        /* <DEDUP_REMOVED lines=8> */
[----:B------:R-:W-:Y:S02]  /*7420*/  IMAD.X R79, RZ, RZ, RZ, P1 ;  /* 0x000000ffff4f7224 */ /* 0x000fe400008e06ff */
[----:B------:R-:W-:-:S04]  /*7430*/  IMAD.WIDE.U32 R42, P6, R5, R66, R70 ;  /* 0x00000042052a7225 */ /* 0x000fc800078c0046 */
[----:B------:R-:W-:-:S04]  /*7440*/  IMAD.WIDE.U32 R72, P1, R31, R28, R72 ;  /* 0x0000001c1f487225 */ /* 0x000fc80007820048 */
[----:B------:R-:W-:Y:S01]  /*7450*/  IMAD.WIDE.U32 R70, R28, R54, RZ ;  /* 0x000000361c467225 */ /* 0x000fe200078e00ff */
[----:B------:R-:W-:-:S03]  /*7460*/  IADD3.X R39, P0, PT, R39, R60, RZ, P0, !PT ;  /* 0x0000003c27277210 */ /* 0x000fc6000071e4ff */
[----:B------:R-:W-:Y:S02]  /*7470*/  IMAD.MOV.U32 R78, RZ, RZ, R81 ;  /* 0x000000ffff4e7224 */ /* 0x000fe400078e0051 */
[----:B------:R-:W-:Y:S01]  /*7480*/  IMAD.X R81, RZ, RZ, RZ, P1 ;  /* 0x000000ffff517224 */ /* 0x000fe200008e06ff */
[----:B------:R-:W-:Y:S01]  /*7490*/  IADD3 R95, P1, PT, R37, R70, RZ ;  /* 0x00000046255f7210 */ /* 0x000fe20007f3e0ff */
[----:B------:R-:W-:Y:S01]  /*74a0*/  IMAD.X R47, RZ, RZ, RZ, P6 ;  /* 0x000000ffff2f7224 */ /* 0x000fe200030e06ff */
[----:B------:R-:W-:Y:S01]  /*74b0*/  IADD3 R60, P6, PT, R71, R72, RZ ;  /* 0x00000048473c7210 */ /* 0x000fe20007fde0ff */
[----:B------:R-:W-:-:S03]  /*74c0*/  IMAD.WIDE.U32 R70, R66, R8, RZ ;  /* 0x0000000842467225 */ /* 0x000fc600078e00ff */
[----:B------:R-:W-:Y:S01]  /*74d0*/  IADD3.X R93, P1, PT, R39, R60, RZ, P1, !PT ;  /* 0x0000003c275d7210 */ /* 0x000fe20000f3e4ff */
[----:B------:R-:W-:Y:S01]  /*74e0*/  IMAD.WIDE.U32.X R78, R20, R23, R78, P5 ;  /* 0x00000017144e7225 */ /* 0x000fe200028e044e */
[----:B------:R-:W-:Y:S02]  /*74f0*/  IADD3 R71, P5, PT, R71, R68, RZ ;  /* 0x0000004447477210 */ /* 0x000fe40007fbe0ff */
[----:B------:R-:W-:Y:S01]  /*7500*/  MOV R60, R69 ;  /* 0x00000045003c7202 */ /* 0x000fe20000000f00 */
[----:B------:R-:W-:Y:S02]  /*7510*/  IMAD.MOV.U32 R80, RZ, RZ, R73 ;  /* 0x000000ffff507224 */ /* 0x000fe400078e0049 */
[----:B------:R-:W-:Y:S01]  /*7520*/  IMAD.WIDE.U32 R72, R17, R26, RZ ;  /* 0x0000001a11487225 */ /* 0x000fe200078e00ff */
[----:B------:R-:W-:-:S03]  /*7530*/  IADD3.X R36, P2, PT, R36, R49, RZ, P2, !PT ;  /* 0x0000003124247210 */ /* 0x000fc6000175e4ff */
[----:B------:R-:W-:Y:S01]  /*7540*/  IMAD.WIDE.U32.X R76, R12, R19, R76, P4 ;  /* 0x000000130c4c7225 */ /* 0x000fe200020e044c */
[----:B------:R-:W-:-:S03]  /*7550*/  IADD3 R70, P4, PT, R40, R70, RZ ;  /* 0x0000004628467210 */ /* 0x000fc60007f9e0ff */
[----:B------:R-:W-:-:S04]  /*7560*/  IMAD.WIDE.U32.X R80, R31, R29, R80, P6 ;  /* 0x0000001d1f507225 */ /* 0x000fc800030e0450 */
[----:B------:R-:W-:Y:S01]  /*7570*/  IMAD.WIDE.U32.X R60, R34, R3, R60, P5 ;  /* 0x00000003223c7225 */ /* 0x000fe200028e043c */
[----:B------:R-:W-:Y:S02]  /*7580*/  IADD3 R49, P5, PT, R72, R46, RZ ;  /* 0x0000002e48317210 */ /* 0x000fe40007fbe0ff */
[----:B------:R-:W-:Y:S01]  /*7590*/  IADD3.X R72, P4, PT, R36, R71, RZ, P4, !PT ;  /* 0x0000004724487210 */ /* 0x000fe2000279e4ff */
[----:B------:R-:W-:Y:S01]  /*75a0*/  IMAD.WIDE.U32 R68, R66, R9, RZ ;  /* 0x0000000942447225 */ /* 0x000fe200078e00ff */
[----:B------:R-:W-:Y:S02]  /*75b0*/  IADD3.X R89, P6, P1, R80, R78, R76, P1, P0 ;  /* 0x0000004e50597210 */ /* 0x000fe400009c044c */
[----:B------:R-:W-:Y:S01]  /*75c0*/  IADD3.X R80, P2, P4, R60, R58, R50, P4, P2 ;  /* 0x0000003a3c507210 */ /* 0x000fe20002444432 */
[----:B------:R-:W-:Y:S01]  /*75d0*/  IMAD.WIDE.U32 R82, R34, R0, RZ ;  /* 0x0000000022527225 */ /* 0x000fe200078e00ff */
[----:B------:R-:W-:Y:S02]  /*75e0*/  IADD3.X R87, PT, PT, R81, R79, R77, P6, P1 ;  /* 0x0000004f51577210 */ /* 0x000fe400037e244d */
[----:B------:R-:W-:Y:S01]  /*75f0*/  IADD3.X R79, PT, PT, R61, R59, R51, P2, P4 ;  /* 0x0000003b3d4f7210 */ /* 0x000fe200017e8433 */
[----:B------:R-:W-:Y:S01]  /*7600*/  IMAD.MOV.U32 R46, RZ, RZ, R43 ;  /* 0x000000ffff2e7224 */ /* 0x000fe200078e002b */
[----:B------:R-:W-:Y:S01]  /*7610*/  IADD3 R37, P0, PT, R69, R42, RZ ;  /* 0x0000002a45257210 */ /* 0x000fe20007f1e0ff */
        /* <DEDUP_REMOVED lines=23> */
[----:B------:R-:W-:-:S03]  /*7790*/  IADD3 R34, P3, PT, R49, R66, RZ ;  /* 0x0000004231227210 */ /* 0x000fc60007f7e0ff */
[----:B------:R-:W-:-:S04]  /*77a0*/  IMAD.WIDE.U32 R74, R19, R2, RZ ;  /* 0x00000002134a7225 */ /* 0x000fc800078e00ff */
[----:B------:R-:W-:Y:S02]  /*77b0*/  IMAD.MOV.U32 R66, RZ, RZ, R61 ;  /* 0x000000ffff427224 */ /* 0x000fe400078e003d */
[----:B------:R-:W-:-:S04]  /*77c0*/  IMAD.WIDE.U32 R82, R23, R27, RZ ;  /* 0x0000001b17527225 */ /* 0x000fc800078e00ff */
[----:B------:R-:W-:-:S04]  /*77d0*/  IMAD.WIDE.U32.X R48, R48, R6, R66, P4 ;  /* 0x0000000630307225 */ /* 0x000fc800020e0442 */
[----:B------:R-:W-:-:S04]  /*77e0*/  IMAD.WIDE.U32.X R50, R21, R22, R50, P6 ;  /* 0x0000001615327225 */ /* 0x000fc800030e0432 */
[----:B------:R-:W-:-:S04]  /*77f0*/  IMAD.WIDE.U32 R74, P6, R7, R16, R74 ;  /* 0x00000010074a7225 */ /* 0x000fc800078c004a */
[----:B------:R-:W-:-:S04]  /*7800*/  IMAD.WIDE.U32 R66, R16, R2, RZ ;  /* 0x0000000210427225 */ /* 0x000fc800078e00ff */
[----:B------:R-:W-:-:S04]  /*7810*/  IMAD.WIDE.U32 R82, P4, R12, R18, R82 ;  /* 0x000000120c527225 */ /* 0x000fc80007880052 */
[----:B------:R-:W-:-:S04]  /*7820*/  IMAD.WIDE.U32 R76, R18, R27, RZ ;  /* 0x0000001b124c7225 */ /* 0x000fc800078e00ff */
[----:B------:R-:W-:Y:S01]  /*7830*/  IMAD.X R61, RZ, RZ, RZ, P6 ;  /* 0x000000ffff3d7224 */ /* 0x000fe200030e06ff */
[----:B------:R-:W-:Y:S01]  /*7840*/  IADD3 R57, P6, PT, R67, R74, RZ ;  /* 0x0000004a43397210 */ /* 0x000fe20007fde0ff */
[----:B------:R-:W-:Y:S01]  /*7850*/  IMAD.X R85, RZ, RZ, RZ, P2 ;  /* 0x000000ffff557224 */ /* 0x000fe200010e06ff */
[----:B------:R-:W-:Y:S02]  /*7860*/  IADD3.X R67, PT, PT, RZ, RZ, RZ, P4, !PT ;  /* 0x000000ffff437210 */ /* 0x000fe400027fe4ff */
[----:B------:R-:W-:Y:S02]  /*7870*/  IADD3 R69, P2, PT, R66, R76, RZ ;  /* 0x0000004c42457210 */ /* 0x000fe40007f5e0ff */
[----:B------:R-:W-:Y:S01]  /*7880*/  IADD3 R71, P4, PT, R77, R82, RZ ;  /* 0x000000524d477210 */ /* 0x000fe20007f9e0ff */
[----:B------:R-:W-:-:S04]  /*7890*/  IMAD.WIDE.U32 R76, R29, R15, RZ ;  /* 0x0000000f1d4c7225 */ /* 0x000fc800078e00ff */
[----:B------:R-:W-:Y:S02]  /*78a0*/  IMAD.MOV.U32 R84, RZ, RZ, R43 ;  /* 0x000000ffff547224 */ /* 0x000fe400078e002b */
[----:B------:R-:W-:Y:S02]  /*78b0*/  IMAD.MOV.U32 R60, RZ, RZ, R75 ;  /* 0x000000ffff3c7224 */ /* 0x000fe400078e004b */
[----:B------:R-:W-:-:S04]  /*78c0*/  IMAD.WIDE.U32 R74, R28, R15, RZ ;  /* 0x0000000f1c4a7225 */ /* 0x000fc800078e00ff */
[----:B------:R-:W-:-:S04]  /*78d0*/  IMAD.WIDE.U32.X R42, R14, R22, R84, P1 ;  /* 0x000000160e2a7225 */ /* 0x000fc800008e0454 */
[----:B------:R-:W-:Y:S01]  /*78e0*/  IMAD.WIDE.U32 R76, P1, R20, R28, R76 ;  /* 0x0000001c144c7225 */ /* 0x000fe2000782004c */
[----:B------:R-:W-:-:S03]  /*78f0*/  IADD3.X R73, P5, PT, R35, R73, RZ, P5, !PT ;  /* 0x0000004923497210 */ /* 0x000fc60002fbe4ff */
[----:B------:R-:W-:Y:S01]  /*7900*/  IMAD.WIDE.U32.X R60, R7, R19, R60, P6 ;  /* 0x00000013073c7225 */ /* 0x000fe200030e043c */
[----:B------:R-:W-:-:S03]  /*7910*/  IADD3 R82, P6, PT, R69, R74, RZ ;  /* 0x0000004a45527210 */ /* 0x000fc60007fde0ff */
[----:B------:R-:W-:Y:S02]  /*7920*/  IMAD.MOV.U32 R66, RZ, RZ, R83 ;  /* 0x000000ffff427224 */ /* 0x000fe400078e0053 */
[----:B------:R-:W-:Y:S01]  /*7930*/  IMAD.X R69, RZ, RZ, RZ, P1 ;  /* 0x000000ffff457224 */ /* 0x000fe200008e06ff */
[----:B------:R-:W-:Y:S02]  /*7940*/  IADD3 R35, P1, PT, R40, R68, RZ ;  /* 0x0000004428237210 */ /* 0x000fe40007f3e0ff */
[----:B------:R-:W-:Y:S01]  /*7950*/  IADD3.X R40, P0, PT, R39, R55, RZ, P0, !PT ;  /* 0x0000003727287210 */ /* 0x000fe2000071e4ff */
[----:B------:R-:W-:Y:S01]  /*7960*/  IMAD.WIDE.U32.X R66, R12, R23, R66, P4 ;  /* 0x000000170c427225 */ /* 0x000fe200020e0442 */
[----:B------:R-:W-:Y:S02]  /*7970*/  IADD3 R74, P4, PT, R75, R76, RZ ;  /* 0x0000004c4b4a7210 */ /* 0x000fe40007f9e0ff */
[----:B------:R-:W-:Y:S02]  /*7980*/  MOV R68, R77 ;  /* 0x0000004d00447202 */ /* 0x000fe40000000f00 */
[----:B------:R-:W-:-:S03]  /*7990*/  IADD3.X R37, P1, PT, R40, R37, RZ, P1, !PT ;  /* 0x0000002528257210 */ /* 0x000fc60000f3e4ff */
[----:B------:R-:W-:Y:S01]  /*79a0*/  IMAD.WIDE.U32.X R68, R20, R29, R68, P4 ;  /* 0x0000001d14447225 */ /* 0x000fe200020e0444 */
[----:B------:R-:W-:Y:S02]  /*79b0*/  IADD3.X R40, P0, P1, R46, R48, R42, P1, P0 ;  /* 0x000000302e287210 */ /* 0x000fe4000090042a */
[----:B------:R-:W-:Y:S02]  /*79c0*/  LEA.HI R62, P4, R38, R62, RZ, 0xd ;  /* 0x0000003e263e7211 */ /* 0x000fe400078968ff */
[----:B------:R-:W-:Y:S02]  /*79d0*/  LOP3.LUT R46, R41, 0x7ffff, RZ, 0xc0, !PT ;  /* 0x0007ffff292e7812 */ /* 0x000fe400078ec0ff */
[----:B------:R-:W-:-:S03]  /*79e0*/  IADD3.X R43, PT, PT, R47, R49, R43, P0, P1 ;  /* 0x000000312f2b7210 */ /* 0x000fc600007e242b */
[----:B------:R-:W-:Y:S01]  /*79f0*/  IMAD.X R47, RZ, RZ, R46, P4 ;  /* 0x000000ffff2f7224 */ /* 0x000fe200020e062e */
[----:B------:R-:W-:Y:S02]  /*7a00*/  IADD3.X R36, P3, PT, R73, R36, RZ, P3, !PT ;  /* 0x0000002449247210 */ /* 0x000fe40001f7e4ff */
[----:B------:R-:W-:Y:S02]  /*7a10*/  IADD3.X R57, P2, PT, R57, R71, RZ, P2, !PT ;  /* 0x0000004739397210 */ /* 0x000fe4000175e4ff */
[----:B------:R-:W-:Y:S02]  /*7a20*/  LOP3.LUT R71, R44, 0xfffff, RZ, 0xc0, !PT ;  /* 0x000fffff2c477812 */ /* 0x000fe400078ec0ff */
[----:B------:R-:W-:Y:S01]  /*7a30*/  SHF.L.U64.HI R44, R62, 0x1, R47 ;  /* 0x000000013e2c7819 */ /* 0x000fe2000001022f */
[----:B------:R-:W-:Y:S01]  /*7a40*/  IMAD R47, R45, 0x13, RZ ;  /* 0x000000132d2f7824 */ /* 0x000fe200078e02ff */
[----:B------:R-:W-:Y:S01]  /*7a50*/  IADD3.X R39, P3, P5, R58, R50, R52, P3, P5 ;  /* 0x000000323a277210 */ /* 0x000fe20001d6a434 */
[----:B------:R-:W-:Y:S01]  /*7a60*/  IMAD R55, R23, 0x13, RZ ;  /* 0x0000001317377824 */ /* 0x000fe200078e02ff */
[----:B------:R-:W-:-:S02]  /*7a70*/  IADD3.X R81, P6, PT, R57, R74, RZ, P6, !PT ;  /* 0x0000004a39517210 */ /* 0x000fc400037de4ff */
[----:B------:R-:W-:Y:S01]  /*7a80*/  IADD3.X R42, PT, PT, R59, R51, R53, P3, P5 ;  /* 0x000000333b2a7210 */ /* 0x000fe20001fea435 */
[----:B------:R-:W-:Y:S01]  /*7a90*/  IMAD.WIDE.U32 R52, R16, 0x13, RZ ;  /* 0x0000001310347825 */ /* 0x000fe200078e00ff */
[----:B------:R-:W-:Y:S02]  /*7aa0*/  IADD3 R74, PT, PT, R65, R47, RZ ;  /* 0x0000002f414a7210 */ /* 0x000fe40007ffe0ff */
[----:B------:R-:W-:Y:S01]  /*7ab0*/  LOP3.LUT R109, R109, 0xfffffffe, RZ, 0xc0, !PT ;  /* 0xfffffffe6d6d7812 */ /* 0x000fe200078ec0ff */
[----:B------:R-:W-:Y:S01]  /*7ac0*/  IMAD.WIDE.U32 R50, R18, 0x13, RZ ;  /* 0x0000001312327825 */ /* 0x000fe200078e00ff */
[----:B------:R-:W-:Y:S02]  /*7ad0*/  IADD3.X R38, P6, P2, R68, R66, R60, P6, P2 ;  /* 0x0000004244267210 */ /* 0x000fe400032c443c */
[C---:B------:R-:W-:Y:S01]  /*7ae0*/  LEA.HI R48, P3, R74.reuse, R97, RZ, 0xd ;  /* 0x000000614a307211 */ /* 0x040fe200078768ff */
[----:B------:R-:W-:Y:S01]  /*7af0*/  IMAD R49, R19, 0x13, RZ ;  /* 0x0000001313317824 */ /* 0x000fe200078e02ff */
[----:B------:R-:W-:Y:S01]  /*7b00*/  IADD3 R47, P4, P5, R109, -0x26, -R64 ;  /* 0xffffffda6d2f7810 */ /* 0x000fe20007d9e840 */
[----:B------:R-:W-:Y:S01]  /*7b10*/  IMAD.IADD R46, R51, 0x1, R55 ;  /* 0x00000001332e7824 */ /* 0x000fe200078e0237 */
[----:B------:R-:W-:Y:S01]  /*7b20*/  LOP3.LUT R74, R74, 0x7ffff, RZ, 0xc0, !PT ;  /* 0x0007ffff4a4a7812 */ /* 0x000fe200078ec0ff */
[----:B------:R-:W-:Y:S01]  /*7b30*/  IMAD.WIDE.U32 R58, R21, R52, RZ ;  /* 0x00000034153a7225 */ /* 0x000fe200078e00ff */
[----:B------:R-:W-:-:S02]  /*7b40*/  IADD3.X R41, PT, PT, R69, R67, R61, P6, P2 ;  /* 0x0000004345297210 */ /* 0x000fc400037e443d */
[----:B------:R-:W-:Y:S01]  /*7b50*/  LOP3.LUT R51, R63, 0x7ffff, RZ, 0xc0, !PT ;  /* 0x0007ffff3f337812 */ /* 0x000fe200078ec0ff */
[----:B------:R-:W-:Y:S01]  /*7b60*/  IMAD.IADD R45, R53, 0x1, R49 ;  /* 0x00000001352d7824 */ /* 0x000fe200078e0231 */
[----:B------:R-:W-:Y:S01]  /*7b70*/  IADD3.X R49, PT, PT, R71, 0xfffff, ~R74, P4, P5 ;  /* 0x000fffff47317810 */ /* 0x000fe200027eac4a */
[----:B------:R-:W-:-:S04]  /*7b80*/  IMAD.WIDE.U32 R60, R46, R13, RZ ;  /* 0x0000000d2e3c7225 */ /* 0x000fc800078e00ff */
[----:B------:R-:W-:Y:S02]  /*7b90*/  IMAD.SHL.U32 R76, R62, 0x2, RZ ;  /* 0x000000023e4c7824 */ /* 0x000fe400078e00ff */
[----:B------:R-:W-:-:S04]  /*7ba0*/  IMAD.WIDE.U32 R66, R17, R52, RZ ;  /* 0x0000003411427225 */ /* 0x000fc800078e00ff */
[----:B------:R-:W-:-:S04]  /*7bb0*/  IMAD.WIDE.U32 R58, P2, R45, R17, R58 ;  /* 0x000000112d3a7225 */ /* 0x000fc8000784003a */
[----:B------:R-:W-:Y:S01]  /*7bc0*/  IMAD.WIDE.U32 R68, R50, R13, RZ ;  /* 0x0000000d32447225 */ /* 0x000fe200078e00ff */
[----:B------:R-:W-:-:S03]  /*7bd0*/  IADD3 R77, P4, PT, R67, R58, RZ ;  /* 0x0000003a434d7210 */ /* 0x000fc60007f9e0ff */
[----:B------:R-:W-:-:S04]  /*7be0*/  IMAD.WIDE.U32 R60, P1, R14, R50, R60 ;  /* 0x000000320e3c7225 */ /* 0x000fc8000782003c */
[----:B------:R-:W-:Y:S01]  /*7bf0*/  IMAD.X R51, RZ, RZ, R51, P3 ;  /* 0x000000ffff337224 */ /* 0x000fe200018e0633 */
[----:B------:R-:W-:Y:S01]  /*7c00*/  IADD3 R53, P3, P5, R76, -0x2, -R48 ;  /* 0xfffffffe4c357810 */ /* 0x000fe20007d7e830 */
[----:B------:R-:W-:Y:S01]  /*7c10*/  IMAD.WIDE.U32 R62, R49, R10, RZ ;  /* 0x0000000a313e7225 */ /* 0x000fe200078e00ff */
[----:B------:R-:W-:Y:S02]  /*7c20*/  IADD3 R78, P0, PT, R68, R66, RZ ;  /* 0x00000042444e7210 */ /* 0x000fe40007f1e0ff */
[----:B------:R-:W-:Y:S01]  /*7c30*/  IADD3.X R55, PT, PT, R44, 0xfffff, ~R51, P3, P5 ;  /* 0x000fffff2c377810 */ /* 0x000fe20001feac33 */
[----:B------:R-:W-:Y:S01]  /*7c40*/  IMAD.X R67, RZ, RZ, RZ, P1 ;  /* 0x000000ffff437224 */ /* 0x000fe200008e06ff */
[----:B------:R-:W-:Y:S01]  /*7c50*/  IADD3 R68, P1, PT, R69, R60, RZ ;  /* 0x0000003c45447210 */ /* 0x000fe20007f3e0ff */
[----:B------:R-:W-:Y:S01]  /*7c60*/  IMAD.MOV.U32 R66, RZ, RZ, R61 ;  /* 0x000000ffff427224 */ /* 0x000fe200078e003d */
[----:B------:R-:W-:Y:S01]  /*7c70*/  IADD3 R57, P3, PT, R109, R64, RZ ;  /* 0x000000406d397210 */ /* 0x000fe20007f7e0ff */
[----:B------:R-:W-:-:S04]  /*7c80*/  IMAD.WIDE.U32 R60, P5, R47, R11, R62 ;  /* 0x0000000b2f3c7225 */ /* 0x000fc800078a003e */
[----:B------:R-:W-:Y:S01]  /*7c90*/  IMAD.WIDE.U32 R64, R47, R10, RZ ;  /* 0x0000000a2f407225 */ /* 0x000fe200078e00ff */
[----:B------:R-:W-:Y:S02]  /*7ca0*/  IADD3.X R63, PT, PT, RZ, RZ, RZ, P5, !PT ;  /* 0x000000ffff3f7210 */ /* 0x000fe40002ffe4ff */
[----:B------:R-:W-:Y:S01]  /*7cb0*/  IADD3.X R77, P0, PT, R77, R68, RZ, P0, !PT ;  /* 0x000000444d4d7210 */ /* 0x000fe2000071e4ff */
[----:B------:R-:W-:Y:S01]  /*7cc0*/  IMAD.X R58, R71, 0x1, R74, P3 ;  /* 0x00000001473a7824 */ /* 0x000fe200018e064a */
[----:B------:R-:W-:Y:S01]  /*7cd0*/  IADD3 R74, P3, PT, R70, R64, RZ ;  /* 0x00000040464a7210 */ /* 0x000fe20007f7e0ff */
[----:B------:R-:W-:Y:S01]  /*7ce0*/  IMAD.WIDE.U32 R68, R49, R57, RZ ;  /* 0x0000003931447225 */ /* 0x000fe200078e00ff */
[----:B------:R-:W-:-:S03]  /*7cf0*/  IADD3 R83, P5, PT, R65, R60, RZ ;  /* 0x0000003c41537210 */ /* 0x000fc60007fbe0ff */
[----:B------:R-:W-:-:S04]  /*7d00*/  IMAD.WIDE.U32 R64, R55, R26, RZ ;  /* 0x0000001a37407225 */ /* 0x000fc800078e00ff */
        /* <DEDUP_REMOVED lines=10> */
[----:B------:R-:W-:Y:S02]  /*7db0*/  IADD3.X R83, P3, PT, R72, R83, RZ, P3, !PT ;  /* 0x0000005348537210 */ /* 0x000fe40001f7e4ff */
[----:B------:R-:W-:Y:S01]  /*7dc0*/  MOV R72, R59 ;  /* 0x0000003b00487202 */ /* 0x000fe20000000f00 */
[----:B------:R-:W-:Y:S01]  /*7dd0*/  IMAD.X R73, RZ, RZ, RZ, P2 ;  /* 0x000000ffff497224 */ /* 0x000fe200010e06ff */
[----:B------:R-:W-:Y:S01]  /*7de0*/  IADD3 R84, P2, PT, R74, R70, RZ ;  /* 0x000000464a547210 */ /* 0x000fe20007f5e0ff */
[----:B------:R-:W-:Y:S02]  /*7df0*/  IMAD.X R75, RZ, RZ, RZ, P6 ;  /* 0x000000ffff4b7224 */ /* 0x000fe400030e06ff */
[----:B------:R-:W-:Y:S01]  /*7e00*/  IMAD.MOV.U32 R74, RZ, RZ, R61 ;  /* 0x000000ffff4a7224 */ /* 0x000fe200078e003d */
[----:B------:R-:W-:Y:S01]  /*7e10*/  IADD3 R70, P6, PT, R71, R64, RZ ;  /* 0x0000004047467210 */ /* 0x000fe20007fde0ff */
[----:B------:R-:W-:Y:S01]  /*7e20*/  IMAD.MOV.U32 R68, RZ, RZ, R65 ;  /* 0x000000ffff447224 */ /* 0x000fe200078e0041 */
[----:B------:R-:W-:Y:S01]  /*7e30*/  IADD3.X R77, P1, PT, R77, R60, RZ, P1, !PT ;  /* 0x0000003c4d4d7210 */ /* 0x000fe20000f3e4ff */
[----:B------:R-:W-:-:S04]  /*7e40*/  IMAD.WIDE.U32.X R72, R45, R21, R72, P4 ;  /* 0x000000152d487225 */ /* 0x000fc800020e0448 */
        /* <DEDUP_REMOVED lines=9> */
[----:B------:R-:W-:-:S04]  /*7ee0*/  IMAD.WIDE.U32 R64, R28, 0x13, RZ ;  /* 0x000000131c407825 */ /* 0x000fc800078e00ff */
[----:B------:R-:W-:Y:S02]  /*7ef0*/  IMAD R59, R29, 0x13, RZ ;  /* 0x000000131d3b7824 */ /* 0x000fe400078e02ff */
[----:B------:R-:W-:-:S04]  /*7f00*/  IMAD.WIDE.U32 R62, R50, R17, RZ ;  /* 0x00000011323e7225 */ /* 0x000fc800078e00ff */
[----:B------:R-:W-:-:S04]  /*7f10*/  IMAD.WIDE.U32 R68, R24, R52, RZ ;  /* 0x0000003418447225 */ /* 0x000fc800078e00ff */
[----:B------:R-:W-:-:S04]  /*7f20*/  IMAD.WIDE.U32 R60, P1, R45, R24, R60 ;  /* 0x000000182d3c7225 */ /* 0x000fc8000782003c */
[----:B------:R-:W-:Y:S01]  /*7f30*/  IMAD.WIDE.U32 R66, P2, R21, R50, R66 ;  /* 0x0000003215427225 */ /* 0x000fe20007840042 */
[----:B------:R-:W-:-:S03]  /*7f40*/  IADD3 R60, P5, PT, R69, R60, RZ ;  /* 0x0000003c453c7210 */ /* 0x000fc60007fbe0ff */
[----:B------:R-:W-:Y:S01]  /*7f50*/  IMAD.IADD R52, R65, 0x1, R59 ;  /* 0x0000000141347824 */ /* 0x000fe200078e023b */
        /* <DEDUP_REMOVED lines=8> */
[----:B------:R-:W-:-:S03]  /*7fe0*/  MOV R70, R61 ;  /* 0x0000003d00467202 */ /* 0x000fc60000000f00 */
[----:B------:R-:W-:Y:S01]  /*7ff0*/  IMAD.WIDE.U32.X R62, R45, R25, R62, P5 ;  /* 0x000000192d3e7225 */ /* 0x000fe200028e043e */
[----:B------:R-:W-:Y:S02]  /*8000*/  IADD3 R45, P1, PT, R65, R68, RZ ;  /* 0x00000044412d7210 */ /* 0x000fe40007f3e0ff */
[----:B------:R-:W-:Y:S01]  /*8010*/  IADD3 R60, P5, PT, R69, R60, RZ ;  /* 0x0000003c453c7210 */ /* 0x000fe20007fbe0ff */
[----:B------:R-:W-:Y:S02]  /*8020*/  IMAD.X R69, RZ, RZ, RZ, P2 ;  /* 0x000000ffff457224 */ /* 0x000fe400010e06ff */
[----:B------:R-:W-:Y:S02]  /*8030*/  IMAD.X R71, RZ, RZ, RZ, P4 ;  /* 0x000000ffff477224 */ /* 0x000fe400020e06ff */
[----:B------:R-:W-:Y:S01]  /*8040*/  IMAD.MOV.U32 R68, RZ, RZ, R67 ;  /* 0x000000ffff447224 */ /* 0x000fe200078e0043 */
[----:B------:R-:W-:Y:S01]  /*8050*/  IADD3.X R59, P1, PT, R59, R60, RZ, P1, !PT ;  /* 0x0000003c3b3b7210 */ /* 0x000fe20000f3e4ff */
[----:B------:R-:W-:-:S04]  /*8060*/  IMAD.WIDE.U32.X R70, R52, R14, R70, P5 ;  /* 0x0000000e34467225 */ /* 0x000fc800028e0446 */
[----:B------:R-:W-:-:S04]  /*8070*/  IMAD.WIDE.U32.X R68, R46, R21, R68, P3 ;  /* 0x000000152e447225 */ /* 0x000fc800018e0444 */
[----:B------:R-:W-:Y:S01]  /*8080*/  IMAD.WIDE.U32 R60, R49, R8, RZ ;  /* 0x00000008313c7225 */ /* 0x000fe200078e00ff */
[----:B------:R-:W-:-:S04]  /*8090*/  IADD3.X R65, P0, P1, R70, R62, R68, P1, P0 ;  /* 0x0000003e46417210 */ /* 0x000fc80000900444 */
[----:B------:R-:W-:Y:S01]  /*80a0*/  IADD3.X R68, PT, PT, R71, R63, R69, P0, P1 ;  /* 0x0000003f47447210 */ /* 0x000fe200007e2445 */
[----:B------:R-:W-:-:S04]  /*80b0*/  IMAD.WIDE.U32 R62, R47, R8, RZ ;  /* 0x000000082f3e7225 */ /* 0x000fc800078e00ff */
[----:B------:R-:W-:Y:S01]  /*80c0*/  IMAD.WIDE.U32 R60, P1, R47, R3, R60 ;  /* 0x000000032f3c7225 */ /* 0x000fe2000782003c */
[----:B------:R-:W-:Y:S02]  /*80d0*/  IADD3 R35, P0, PT, R35, R62, RZ ;  /* 0x0000003e23237210 */ /* 0x000fe40007f1e0ff */
[----:B------:R-:W-:Y:S01]  /*80e0*/  IADD3 R60, P3, PT, R63, R60, RZ ;  /* 0x0000003c3f3c7210 */ /* 0x000fe20007f7e0ff */
[----:B------:R-:W-:-:S03]  /*80f0*/  IMAD.WIDE.U32 R62, R55, R10, RZ ;  /* 0x0000000a373e7225 */ /* 0x000fc600078e00ff */
[----:B------:R-:W-:Y:S01]  /*8100*/  IADD3.X R37, P0, PT, R37, R60, RZ, P0, !PT ;  /* 0x0000003c25257210 */ /* 0x000fe2000071e4ff */
[----:B------:R-:W-:Y:S02]  /*8110*/  IMAD.MOV.U32 R66, RZ, RZ, R61 ;  /* 0x000000ffff427224 */ /* 0x000fe400078e003d */
[----:B------:R-:W-:-:S04]  /*8120*/  IMAD.WIDE.U32 R60, R53, R10, RZ ;  /* 0x0000000a353c7225 */ /* 0x000fc800078e00ff */
[----:B------:R-:W-:-:S04]  /*8130*/  IMAD.WIDE.U32 R62, P4, R53, R11, R62 ;  /* 0x0000000b353e7225 */ /* 0x000fc8000788003e */
[----:B------:R-:W-:Y:S01]  /*8140*/  IMAD.X R67, RZ, RZ, RZ, P1 ;  /* 0x000000ffff437224 */ /* 0x000fe200008e06ff */
[----:B------:R-:W-:Y:S01]  /*8150*/  IADD3 R62, P5, PT, R61, R62, RZ ;  /* 0x0000003e3d3e7210 */ /* 0x000fe20007fbe0ff */
[----:B------:R-:W-:Y:S01]  /*8160*/  IMAD.X R61, RZ, RZ, RZ, P4 ;  /* 0x000000ffff3d7224 */ /* 0x000fe200020e06ff */
[----:B------:R-:W-:Y:S01]  /*8170*/  IADD3 R118, P1, PT, R35, R60, RZ ;  /* 0x0000003c23767210 */ /* 0x000fe20007f3e0ff */
[----:B------:R-:W-:Y:S01]  /*8180*/  IMAD.MOV.U32 R60, RZ, RZ, R63 ;  /* 0x000000ffff3c7224 */ /* 0x000fe200078e003f */
[----:B------:R-:W-:Y:S01]  /*8190*/  IADD3 R48, P2, PT, R76, R48, RZ ;  /* 0x000000304c307210 */ /* 0x000fe20007f5e0ff */
[----:B------:R-:W-:Y:S01]  /*81a0*/  IMAD.WIDE.U32.X R66, R49, R3, R66, P3 ;  /* 0x0000000331427225 */ /* 0x000fe200018e0442 */
[----:B------:R-:W-:-:S03]  /*81b0*/  IADD3.X R123, P1, PT, R37, R62, RZ, P1, !PT ;  /* 0x0000003e257b7210 */ /* 0x000fc60000f3e4ff */
[----:B------:R-:W-:Y:S01]  /*81c0*/  IMAD.WIDE.U32.X R60, R55, R11, R60, P5 ;  /* 0x0000000b373c7225 */ /* 0x000fe200028e043c */
[----:B------:R-:W-:-:S03]  /*81d0*/  IADD3.X R44, PT, PT, R44, R51, RZ, P2, !PT ;  /* 0x000000332c2c7210 */ /* 0x000fc600017fe4ff */
[----:B------:R-:W-:Y:S01]  /*81e0*/  IMAD.WIDE.U32 R62, R58, R15, RZ ;  /* 0x0000000f3a3e7225 */ /* 0x000fe200078e00ff */
[----:B------:R-:W-:-:S03]  /*81f0*/  IADD3.X R122, P0, P1, R60, R40, R66, P1, P0 ;  /* 0x000000283c7a7210 */ /* 0x000fc60000900442 */
[----:B------:R-:W-:Y:S01]  /*8200*/  IMAD.WIDE.U32 R70, R57, R15, RZ ;  /* 0x0000000f39467225 */ /* 0x000fe200078e00ff */
[----:B------:R-:W-:-:S03]  /*8210*/  IADD3.X R121, PT, PT, R61, R43, R67, P0, P1 ;  /* 0x0000002b3d797210 */ /* 0x000fc600007e2443 */
[----:B------:R-:W-:-:S04]  /*8220*/  IMAD.WIDE.U32 R62, P3, R20, R57, R62 ;  /* 0x00000039143e7225 */ /* 0x000fc8000786003e */
[----:B------:R-:W-:Y:S01]  /*8230*/  IMAD.WIDE.U32 R66, R44, R54, RZ ;  /* 0x000000362c427225 */ /* 0x000fe200078e00ff */
[----:B------:R-:W-:Y:S02]  /*8240*/  IADD3 R35, P0, PT, R92, R70, RZ ;  /* 0x000000465c237210 */ /* 0x000fe40007f1e0ff */
[----:B------:R-:W-:Y:S01]  /*8250*/  IADD3 R72, P2, PT, R71, R62, RZ ;  /* 0x0000003e47487210 */ /* 0x000fe20007f5e0ff */
[----:B------:R-:W-:Y:S02]  /*8260*/  IMAD.X R61, RZ, RZ, RZ, P3 ;  /* 0x000000ffff3d7224 */ /* 0x000fe400018e06ff */
[----:B------:R-:W-:Y:S02]  /*8270*/  IMAD.MOV.U32 R60, RZ, RZ, R63 ;  /* 0x000000ffff3c7224 */ /* 0x000fe400078e003f */
[----:B------:R-:W-:-:S04]  /*8280*/  IMAD.WIDE.U32 R70, R48, R54, RZ ;  /* 0x0000003630467225 */ /* 0x000fc800078e00ff */
[----:B------:R-:W-:Y:S01]  /*8290*/  IMAD.WIDE.U32 R62, P3, R31, R48, R66 ;  /* 0x000000301f3e7225 */ /* 0x000fe20007860042 */
[----:B------:R-:W-:Y:S02]  /*82a0*/  IADD3 R40, P1, PT, R35, R70, RZ ;  /* 0x0000004623287210 */ /* 0x000fe40007f3e0ff */
[----:B------:R-:W-:Y:S01]  /*82b0*/  IADD3.X R35, P0, PT, R91, R72, RZ, P0, !PT ;  /* 0x000000485b237210 */ /* 0x000fe2000071e4ff */
[----:B------:R-:W-:Y:S01]  /*82c0*/  IMAD.X R67, RZ, RZ, RZ, P3 ;  /* 0x000000ffff437224 */ /* 0x000fe200018e06ff */
[----:B------:R-:W-:Y:S01]  /*82d0*/  IADD3 R70, P4, PT, R71, R62, RZ ;  /* 0x0000003e47467210 */ /* 0x000fe20007f9e0ff */
[----:B------:R-:W-:Y:S02]  /*82e0*/  IMAD.MOV.U32 R66, RZ, RZ, R63 ;  /* 0x000000ffff427224 */ /* 0x000fe400078e003f */
[----:B------:R-:W-:Y:S01]  /*82f0*/  IMAD.WIDE.U32.X R62, R20, R58, R60, P2 ;  /* 0x0000003a143e7225 */ /* 0x000fe200010e043c */
[----:B------:R-:W-:-:S03]  /*8300*/  IADD3.X R35, P1, PT, R35, R70, RZ, P1, !PT ;  /* 0x0000004623237210 */ /* 0x000fc60000f3e4ff */
[----:B------:R-:W-:-:S04]  /*8310*/  IMAD.WIDE.U32.X R66, R31, R44, R66, P4 ;  /* 0x0000002c1f427225 */ /* 0x000fc800020e0442 */
[----:B------:R-:W-:Y:S01]  /*8320*/  IMAD.WIDE.U32 R60, R49, R9, RZ ;  /* 0x00000009313c7225 */ /* 0x000fe200078e00ff */
[----:B------:R-:W-:-:S04]  /*8330*/  IADD3.X R43, P0, P1, R66, R94, R62, P1, P0 ;  /* 0x0000005e422b7210 */ /* 0x000fc8000090043e */
[----:B------:R-:W-:Y:S01]  /*8340*/  IADD3.X R51, PT, PT, R67, R88, R63, P0, P1 ;  /* 0x0000005843337210 */ /* 0x000fe200007e243f */
[----:B------:R-:W-:-:S04]  /*8350*/  IMAD.WIDE.U32 R62, R47, R9, RZ ;  /* 0x000000092f3e7225 */ /* 0x000fc800078e00ff */
[----:B------:R-:W-:-:S04]  /*8360*/  IMAD.WIDE.U32 R60, P5, R47, R5, R60 ;  /* 0x000000052f3c7225 */ /* 0x000fc800078a003c */
[----:B------:R-:W-:Y:S01]  /*8370*/  IMAD.WIDE.U32 R66, R55, R8, RZ ;  /* 0x0000000837427225 */ /* 0x000fe200078e00ff */
[----:B------:R-:W-:-:S03]  /*8380*/  IADD3 R119, P0, PT, R34, R62, RZ ;  /* 0x0000003e22777210 */ /* 0x000fc60007f1e0ff */
[----:B------:R-:W-:Y:S01]  /*8390*/  IMAD.MOV.U32 R75, RZ, RZ, R117 ;  /* 0x000000ffff4b7224 */ /* 0x000fe200078e0075 */
[----:B------:R-:W-:Y:S01]  /*83a0*/  IADD3 R117, P2, PT, R63, R60, RZ ;  /* 0x0000003c3f757210 */ /* 0x000fe20007f5e0ff */
[----:B------:R-:W-:-:S04]  /*83b0*/  IMAD.WIDE.U32 R62, R53, R8, RZ ;  /* 0x00000008353e7225 */ /* 0x000fc800078e00ff */
[----:B------:R-:W-:Y:S01]  /*83c0*/  IMAD.WIDE.U32 R66, P3, R53, R3, R66 ;  /* 0x0000000335427225 */ /* 0x000fe20007860042 */
[----:B------:R-:W-:Y:S02]  /*83d0*/  IADD3.X R117, P0, PT, R36, R117, RZ, P0, !PT ;  /* 0x0000007524757210 */ /* 0x000fe4000071e4ff */
[----:B------:R-:W-:Y:S01]  /*83e0*/  IADD3 R119, P1, PT, R119, R62, RZ ;  /* 0x0000003e77777210 */ /* 0x000fe20007f3e0ff */
        /* <DEDUP_REMOVED lines=13> */
[----:B------:R-:W-:-:S03]  /*84c0*/  IADD3 R39, P0, PT, R106, R36, RZ ;  /* 0x000000246a277210 */ /* 0x000fc60007f1e0ff */
[----:B------:R-:W-:Y:S01]  /*84d0*/  IMAD.WIDE.U32 R66, R55, R9, RZ ;  /* 0x0000000937427225 */ /* 0x000fe200078e00ff */
[----:B------:R-:W-:-:S03]  /*84e0*/  IADD3 R106, P4, PT, R37, R60, RZ ;  /* 0x0000003c256a7210 */ /* 0x000fc60007f9e0ff */
[----:B------:R-:W-:Y:S02]  /*84f0*/  IMAD.X R63, RZ, RZ, RZ, P2 ;  /* 0x000000ffff3f7224 */ /* 0x000fe400010e06ff */
[----:B------:R-:W-:-:S04]  /*8500*/  IMAD.WIDE.U32 R36, R53, R9, RZ ;  /* 0x0000000935247225 */ /* 0x000fc800078e00ff */
[----:B------:R-:W-:Y:S01]  /*8510*/  IMAD.WIDE.U32 R66, P2, R53, R5, R66 ;  /* 0x0000000535427225 */ /* 0x000fe20007840042 */
[----:B------:R-:W-:Y:S02]  /*8520*/  IADD3 R120, P1, PT, R39, R36, RZ ;  /* 0x0000002427787210 */ /* 0x000fe40007f3e0ff */
[----:B------:R-:W-:Y:S01]  /*8530*/  MOV R62, R61 ;  /* 0x0000003d003e7202 */ /* 0x000fe20000000f00 */
[----:B------:R-:W-:Y:S01]  /*8540*/  IMAD.MOV.U32 R36, RZ, RZ, R67 ;  /* 0x000000ffff247224 */ /* 0x000fe200078e0043 */
[----:B------:R-:W-:Y:S01]  /*8550*/  IADD3 R39, P3, PT, R37, R66, RZ ;  /* 0x0000004225277210 */ /* 0x000fe20007f7e0ff */
[----:B------:R-:W-:Y:S01]  /*8560*/  IMAD.X R37, RZ, RZ, RZ, P2 ;  /* 0x000000ffff257224 */ /* 0x000fe200010e06ff */
[----:B------:R-:W-:Y:S01]  /*8570*/  IADD3.X R106, P0, PT, R107, R106, RZ, P0, !PT ;  /* 0x0000006a6b6a7210 */ /* 0x000fe2000071e4ff */
[----:B------:R-:W-:-:S03]  /*8580*/  IMAD.WIDE.U32.X R62, R49, R6, R62, P4 ;  /* 0x00000006313e7225 */ /* 0x000fc600020e043e */
[----:B------:R-:W-:Y:S01]  /*8590*/  IADD3.X R106, P1, PT, R106, R39, RZ, P1, !PT ;  /* 0x000000276a6a7210 */ /* 0x000fe20000f3e4ff */
[----:B------:R-:W-:-:S04]  /*85a0*/  IMAD.WIDE.U32.X R60, R55, R5, R36, P3 ;  /* 0x00000005373c7225 */ /* 0x000fc800018e0424 */
[----:B------:R-:W-:Y:S01]  /*85b0*/  IMAD.WIDE.U32 R36, R58, R27, RZ ;  /* 0x0000001b3a247225 */ /* 0x000fe200078e00ff */
[----:B------:R-:W-:-:S04]  /*85c0*/  IADD3.X R108, P0, P1, R60, R108, R62, P1, P0 ;  /* 0x0000006c3c6c7210 */ /* 0x000fc8000090043e */
[----:B------:R-:W-:Y:S01]  /*85d0*/  IADD3.X R105, PT, PT, R61, R105, R63, P0, P1 ;  /* 0x000000693d697210 */ /* 0x000fe200007e243f */
[----:B------:R-:W-:-:S04]  /*85e0*/  IMAD.WIDE.U32 R62, R57, R27, RZ ;  /* 0x0000001b393e7225 */ /* 0x000fc800078e00ff */
[----:B------:R-:W-:-:S04]  /*85f0*/  IMAD.WIDE.U32 R36, P3, R12, R57, R36 ;  /* 0x000000390c247225 */ /* 0x000fc80007860024 */
[-C--:B------:R-:W-:Y:S01]  /*8600*/  IMAD.WIDE.U32 R60, R44, R15.reuse, RZ ;  /* 0x0000000f2c3c7225 */ /* 0x080fe200078e00ff */
[----:B------:R-:W-:Y:S02]  /*8610*/  IADD3 R103, P0, PT, R103, R62, RZ ;  /* 0x0000003e67677210 */ /* 0x000fe40007f1e0ff */
[----:B------:R-:W-:Y:S01]  /*8620*/  IADD3 R39, P2, PT, R63, R36, RZ ;  /* 0x000000243f277210 */ /* 0x000fe20007f5e0ff */
[----:B------:R-:W-:-:S04]  /*8630*/  IMAD.WIDE.U32 R62, R48, R15, RZ ;  /* 0x0000000f303e7225 */ /* 0x000fc800078e00ff */
[----:B------:R-:W-:Y:S01]  /*8640*/  IMAD.WIDE.U32 R60, P4, R20, R48, R60 ;  /* 0x00000030143c7225 */ /* 0x000fe2000788003c */
[----:B------:R-:W-:Y:S02]  /*8650*/  IADD3.X R102, P0, PT, R102, R39, RZ, P0, !PT ;  /* 0x0000002766667210 */ /* 0x000fe4000071e4ff */
[----:B------:R-:W-:Y:S01]  /*8660*/  IADD3 R103, P1, PT, R103, R62, RZ ;  /* 0x0000003e67677210 */ /* 0x000fe20007f3e0ff */
[----:B------:R-:W-:Y:S01]  /*8670*/  IMAD.X R67, RZ, RZ, RZ, P4 ;  /* 0x000000ffff437224 */ /* 0x000fe200020e06ff */
[----:B------:R-:W-:Y:S01]  /*8680*/  IADD3 R39, P5, PT, R63, R60, RZ ;  /* 0x0000003c3f277210 */ /* 0x000fe20007fbe0ff */
[----:B------:R-:W-:Y:S01]  /*8690*/  IMAD.X R63, RZ, RZ, RZ, P3 ;  /* 0x000000ffff3f7224 */ /* 0x000fe200018e06ff */
[----:B------:R-:W-:Y:S01]  /*86a0*/  MOV R62, R37 ;  /* 0x00000025003e7202 */ /* 0x000fe20000000f00 */
[----:B------:R-:W-:Y:S01]  /*86b0*/  IMAD.MOV.U32 R66, RZ, RZ, R61 ;  /* 0x000000ffff427224 */ /* 0x000fe200078e003d */
        /* <DEDUP_REMOVED lines=10> */
[----:B------:R-:W-:Y:S01]  /*8760*/  IMAD.X R63, RZ, RZ, RZ, P2 ;  /* 0x000000ffff3f7224 */ /* 0x000fe200010e06ff */
[----:B------:R-:W-:Y:S01]  /*8770*/  IADD3 R61, P2, PT, R61, R36, RZ ;  /* 0x000000243d3d7210 */ /* 0x000fe20007f5e0ff */
[----:B------:R-:W-:Y:S02]  /*8780*/  IMAD.MOV.U32 R62, RZ, RZ, R37 ;  /* 0x000000ffff3e7224 */ /* 0x000fe400078e0025 */
[----:B------:R-:W-:-:S04]  /*8790*/  IMAD.WIDE.U32 R36, R48, R27, RZ ;  /* 0x0000001b30247225 */ /* 0x000fc800078e00ff */
[----:B------:R-:W-:Y:S01]  /*87a0*/  IMAD.WIDE.U32 R66, P3, R12, R48, R66 ;  /* 0x000000300c427225 */ /* 0x000fe20007860042 */
[----:B------:R-:W-:Y:S02]  /*87b0*/  IADD3 R124, P1, PT, R39, R36, RZ ;  /* 0x00000024277c7210 */ /* 0x000fe40007f3e0ff */
[----:B------:R-:W-:Y:S02]  /*87c0*/  IADD3.X R98, P0, PT, R98, R61, RZ, P0, !PT ;  /* 0x0000003d62627210 */ /* 0x000fe4000071e4ff */
[----:B------:R-:W-:Y:S01]  /*87d0*/  IADD3 R39, P4, PT, R37, R66, RZ ;  /* 0x0000004225277210 */ /* 0x000fe20007f9e0ff */
[----:B------:R-:W-:Y:S01]  /*87e0*/  IMAD.X R37, RZ, RZ, RZ, P3 ;  /* 0x000000ffff257224 */ /* 0x000fe200018e06ff */
[----:B------:R-:W-:Y:S01]  /*87f0*/  MOV R36, R67 ;  /* 0x0000004300247202 */ /* 0x000fe20000000f00 */
        /* <DEDUP_REMOVED lines=14> */
[----:B------:R-:W-:Y:S01]  /*88e0*/  IADD3.X R93, P0, PT, R93, R34, RZ, P0, !PT ;  /* 0x000000225d5d7210 */ /* 0x000fe2000071e4ff */
[----:B------:R-:W-:Y:S01]  /*88f0*/  IMAD.X R67, RZ, RZ, RZ, P4 ;  /* 0x000000ffff437224 */ /* 0x000fe200020e06ff */
[----:B------:R-:W-:Y:S01]  /*8900*/  IADD3 R96, P5, PT, R63, R60, RZ ;  /* 0x0000003c3f607210 */ /* 0x000fe20007fbe0ff */
[----:B------:R-:W-:Y:S02]  /*8910*/  IMAD.X R63, RZ, RZ, RZ, P3 ;  /* 0x000000ffff3f7224 */ /* 0x000fe400018e06ff */
[----:B------:R-:W-:Y:S02]  /*8920*/  IMAD.MOV.U32 R62, RZ, RZ, R37 ;  /* 0x000000ffff3e7224 */ /* 0x000fe400078e0025 */
        /* <DEDUP_REMOVED lines=12> */
[----:B------:R-:W-:Y:S01]  /*89f0*/  IMAD.X R63, RZ, RZ, RZ, P2 ;  /* 0x000000ffff3f7224 */ /* 0x000fe200010e06ff */
[----:B------:R-:W-:Y:S01]  /*8a00*/  IADD3 R60, P2, PT, R61, R36, RZ ;  /* 0x000000243d3c7210 */ /* 0x000fe20007f5e0ff */
[----:B------:R-:W-:-:S04]  /*8a10*/  IMAD.WIDE.U32 R36, R48, R4, RZ ;  /* 0x0000000430247225 */ /* 0x000fc800078e00ff */
[----:B------:R-:W-:Y:S01]  /*8a20*/  IMAD.WIDE.U32 R66, P3, R110, R48, R66 ;  /* 0x000000306e427225 */ /* 0x000fe20007860042 */
[----:B------:R-:W-:Y:S02]  /*8a30*/  MOV R87, R75 ;  /* 0x0000004b00577202 */ /* 0x000fe40000000f00 */
[----:B------:R-:W-:Y:S01]  /*8a40*/  IADD3 R93, P1, PT, R93, R36, RZ ;  /* 0x000000245d5d7210 */ /* 0x000fe20007f3e0ff */
        /* <DEDUP_REMOVED lines=10> */
[----:B------:R-:W-:-:S04]  /*8af0*/  IMAD.WIDE.U32 R36, R53, 0x13, RZ ;  /* 0x0000001335247825 */ /* 0x000fc800078e00ff */
[----:B------:R-:W-:Y:S02]  /*8b00*/  IMAD R41, R55, 0x13, RZ ;  /* 0x0000001337297824 */ /* 0x000fe400078e02ff */
[----:B------:R-:W-:-:S04]  /*8b10*/  IMAD.WIDE.U32 R38, R47, R26, RZ ;  /* 0x0000001a2f267225 */ /* 0x000fc800078e00ff */
[----:B------:R-:W-:Y:S01]  /*8b20*/  IMAD.WIDE.U32 R60, P4, R47, R22, R60 ;  /* 0x000000162f3c7225 */ /* 0x000fe2000788003c */
[----:B------:R-:W-:-:S03]  /*8b30*/  IADD3 R63, P0, PT, R114, R38, RZ ;  /* 0x00000026723f7210 */ /* 0x000fc60007f1e0ff */
[----:B------:R-:W-:Y:S01]  /*8b40*/  IMAD.IADD R41, R37, 0x1, R41 ;  /* 0x0000000125297824 */ /* 0x000fe200078e0229 */
[----:B------:R-:W-:-:S03]  /*8b50*/  IADD3 R42, P5, PT, R39, R60, RZ ;  /* 0x0000003c272a7210 */ /* 0x000fc60007fbe0ff */
[----:B------:R-:W-:-:S04]  /*8b60*/  IMAD.WIDE.U32 R38, R41, R0, RZ ;  /* 0x0000000029267225 */ /* 0x000fc800078e00ff */
[----:B------:R-:W-:-:S04]  /*8b70*/  IMAD.WIDE.U32 R38, P1, R6, R36, R38 ;  /* 0x0000002406267225 */ /* 0x000fc80007820026 */
[----:B------:R-:W-:-:S05]  /*8b80*/  IMAD.WIDE.U32 R36, R36, R0, RZ ;  /* 0x0000000024247225 */ /* 0x000fca00078e00ff */
[----:B------:R-:W-:Y:S02]  /*8b90*/  IADD3 R38, P6, PT, R37, R38, RZ ;  /* 0x0000002625267210 */ /* 0x000fe40007fde0ff */
[----:B------:R-:W-:Y:S01]  /*8ba0*/  IADD3 R34, P2, PT, R63, R36, RZ ;  /* 0x000000243f227210 */ /* 0x000fe20007f5e0ff */
[----:B------:R-:W-:-:S04]  /*8bb0*/  IMAD.WIDE.U32 R36, R55, R57, RZ ;  /* 0x0000003937247225 */ /* 0x000fc800078e00ff */
[----:B------:R-:W-:Y:S01]  /*8bc0*/  IMAD.WIDE.U32 R66, R53, R57, RZ ;  /* 0x0000003935427225 */ /* 0x000fe200078e00ff */
[----:B------:R-:W-:-:S03]  /*8bd0*/  MOV R62, R39 ;  /* 0x00000027003e7202 */ /* 0x000fc60000000f00 */
[----:B------:R-:W-:-:S04]  /*8be0*/  IMAD.WIDE.U32 R36, P3, R58, R53, R36 ;  /* 0x000000353a247225 */ /* 0x000fc80007860024 */
[----:B------:R-:W-:Y:S01]  /*8bf0*/  IMAD.X R63, RZ, RZ, RZ, P1 ;  /* 0x000000ffff3f7224 */ /* 0x000fe200008e06ff */
[----:B------:R-:W-:Y:S01]  /*8c00*/  IADD3 R45, P1, PT, R45, R66, RZ ;  /* 0x000000422d2d7210 */ /* 0x000fe20007f3e0ff */
[----:B------:R-:W-:Y:S01]  /*8c10*/  IMAD.X R39, RZ, RZ, RZ, P4 ;  /* 0x000000ffff277224 */ /* 0x000fe200020e06ff */
[----:B------:R-:W-:-:S04]  /*8c20*/  IADD3 R66, P4, PT, R67, R36, RZ ;  /* 0x0000002443427210 */ /* 0x000fc80007f9e0ff */
[----:B------:R-:W-:Y:S01]  /*8c30*/  IADD3.X R59, P1, PT, R59, R66, RZ, P1, !PT ;  /* 0x000000423b3b7210 */ /* 0x000fe20000f3e4ff */
[----:B------:R-:W-:Y:S01]  /*8c40*/  IMAD.WIDE.U32 R66, R44, R47, RZ ;  /* 0x0000002f2c427225 */ /* 0x000fe200078e00ff */
[----:B------:R-:W-:-:S03]  /*8c50*/  IADD3.X R42, P0, PT, R111, R42, RZ, P0, !PT ;  /* 0x0000002a6f2a7210 */ /* 0x000fc6000071e4ff */
[----:B------:R-:W-:-:S04]  /*8c60*/  IMAD.WIDE.U32.X R62, R41, R6, R62, P6 ;  /* 0x00000006293e7225 */ /* 0x000fc800030e043e */
[----:B------:R-:W-:-:S04]  /*8c70*/  IMAD.WIDE.U32 R70, R48, R47, RZ ;  /* 0x0000002f30467225 */ /* 0x000fc800078e00ff */
[----:B------:R-:W-:-:S04]  /*8c80*/  IMAD.WIDE.U32 R66, P6, R48, R49, R66 ;  /* 0x0000003130427225 */ /* 0x000fc800078c0042 */
[----:B------:R-:W-:Y:S02]  /*8c90*/  IMAD.MOV.U32 R79, RZ, RZ, R73 ;  /* 0x000000ffff4f7224 */ /* 0x000fe400078e0049 */
[----:B------:R-:W-:Y:S01]  /*8ca0*/  IMAD.X R73, RZ, RZ, RZ, P3 ;  /* 0x000000ffff497224 */ /* 0x000fe200018e06ff */
[----:B------:R-:W-:Y:S01]  /*8cb0*/  IADD3 R88, P3, PT, R45, R70, RZ ;  /* 0x000000462d587210 */ /* 0x000fe20007f7e0ff */
[----:B------:R-:W-:Y:S01]  /*8cc0*/  IMAD.X R75, RZ, RZ, RZ, P6 ;  /* 0x000000ffff4b7224 */ /* 0x000fe200030e06ff */
[----:B------:R-:W-:Y:S01]  /*8cd0*/  IADD3 R70, P6, PT, R71, R66, RZ ;  /* 0x0000004247467210 */ /* 0x000fe20007fde0ff */
[----:B------:R-:W-:Y:S01]  /*8ce0*/  IMAD.MOV.U32 R72, RZ, RZ, R37 ;  /* 0x000000ffff487224 */ /* 0x000fe200078e0025 */
[----:B------:R-:W-:Y:S02]  /*8cf0*/  MOV R74, R67 ;  /* 0x00000043004a7202 */ /* 0x000fe40000000f00 */
[----:B------:R-:W-:Y:S01]  /*8d00*/  IADD3.X R42, P2, PT, R42, R38, RZ, P2, !PT ;  /* 0x000000262a2a7210 */ /* 0x000fe2000175e4ff */
[----:B------:R-:W-:-:S02]  /*8d10*/  IMAD.MOV.U32 R38, RZ, RZ, R61 ;  /* 0x000000ffff267224 */ /* 0x000fc400078e003d */
[----:B------:R-:W-:Y:S01]  /*8d20*/  IMAD.MOV.U32 R107, RZ, RZ, R85 ;  /* 0x000000ffff6b7224 */ /* 0x000fe200078e0055 */
[----:B------:R-:W-:Y:S01]  /*8d30*/  IADD3.X R85, P3, PT, R59, R70, RZ, P3, !PT ;  /* 0x000000463b557210 */ /* 0x000fe20001f7e4ff */
[----:B------:R-:W-:-:S04]  /*8d40*/  IMAD.WIDE.U32.X R72, R58, R55, R72, P4 ;  /* 0x000000373a487225 */ /* 0x000fc800020e0448 */
[----:B------:R-:W-:-:S04]  /*8d50*/  IMAD.WIDE.U32.X R74, R44, R49, R74, P6 ;  /* 0x000000312c4a7225 */ /* 0x000fc800030e044a */
[----:B------:R-:W-:-:S04]  /*8d60*/  IMAD.WIDE.U32.X R38, R49, R22, R38, P5 ;  /* 0x0000001631267225 */ /* 0x000fc800028e0426 */
[----:B------:R-:W-:Y:S01]  /*8d70*/  IMAD.MOV.U32 R69, RZ, RZ, R84 ;  /* 0x000000ffff457224 */ /* 0x000fe200078e0054 */
[----:B------:R-:W-:Y:S01]  /*8d80*/  IADD3.X R84, P1, P3, R74, R65, R72, P3, P1 ;  /* 0x000000414a547210 */ /* 0x000fe20001b22448 */
[----:B------:R-:W-:Y:S01]  /*8d90*/  IMAD.WIDE.U32 R66, R55, R64, RZ ;  /* 0x0000004037427225 */ /* 0x000fe200078e00ff */
[----:B------:R-:W-:Y:S02]  /*8da0*/  IADD3.X R37, P0, P2, R62, R116, R38, P2, P0 ;  /* 0x000000743e257210 */ /* 0x000fe40001200426 */
[----:B------:R-:W-:Y:S01]  /*8db0*/  IADD3.X R76, PT, PT, R75, R68, R73, P1, P3 ;  /* 0x000000444b4c7210 */ /* 0x000fe20000fe6449 */
[----:B------:R-:W-:Y:S01]  /*8dc0*/  IMAD.MOV.U32 R116, RZ, RZ, R69 ;  /* 0x000000ffff747224 */ /* 0x000fe200078e0045 */
[----:B------:R-:W-:Y:S01]  /*8dd0*/  IADD3.X R63, PT, PT, R63, R115, R39, P0, P2 ;  /* 0x000000733f3f7210 */ /* 0x000fe200007e4427 */
[----:B------:R-:W-:-:S04]  /*8de0*/  IMAD.WIDE.U32 R68, R53, R64, RZ ;  /* 0x0000004035447225 */ /* 0x000fc800078e00ff */
[----:B------:R-:W-:Y:S01]  /*8df0*/  IMAD.WIDE.U32 R38, P2, R52, R53, R66 ;  /* 0x0000003534267225 */ /* 0x000fe20007840042 */
[----:B------:R-:W-:-:S03]  /*8e00*/  IADD3 R78, P0, PT, R78, R68, RZ ;  /* 0x000000444e4e7210 */ /* 0x000fc60007f1e0ff */
[----:B------:R-:W-:Y:S01]  /*8e10*/  IMAD.WIDE.U32 R60, R48, 0x13, RZ ;  /* 0x00000013303c7825 */ /* 0x000fe200078e00ff */
[----:B------:R-:W-:-:S03]  /*8e20*/  IADD3 R68, P3, PT, R69, R38, RZ ;  /* 0x0000002645447210 */ /* 0x000fc60007f7e0ff */
[----:B------:R-:W-:Y:S02]  /*8e30*/  IMAD R41, R44, 0x13, RZ ;  /* 0x000000132c297824 */ /* 0x000fe400078e02ff */
[----:B------:R-:W-:Y:S01]  /*8e40*/  IMAD.WIDE.U32 R70, R25, R50, RZ ;  /* 0x0000003219467225 */ /* 0x000fe200078e00ff */
[----:B------:R-:W-:-:S03]  /*8e50*/  IADD3.X R77, P0, PT, R77, R68, RZ, P0, !PT ;  /* 0x000000444d4d7210 */ /* 0x000fc6000071e4ff */
[----:B------:R-:W-:Y:S02]  /*8e60*/  IMAD.IADD R41, R61, 0x1, R41 ;  /* 0x000000013d297824 */ /* 0x000fe400078e0229 */
[----:B------:R-:W-:-:S04]  /*8e70*/  IMAD.WIDE.U32 R70, P1, R46, R24, R70 ;  /* 0x000000182e467225 */ /* 0x000fc80007820046 */
[----:B------:R-:W-:-:S04]  /*8e80*/  IMAD.WIDE.U32 R68, R41, R24, RZ ;  /* 0x0000001829447225 */ /* 0x000fc800078e00ff */
[----:B------:R-:W-:-:S04]  /*8e90*/  IMAD.WIDE.U32 R66, R24, R50, RZ ;  /* 0x0000003218427225 */ /* 0x000fc800078e00ff */
[----:B------:R-:W-:Y:S01]  /*8ea0*/  IMAD.X R73, RZ, RZ, RZ, P1 ;  /* 0x000000ffff497224 */ /* 0x000fe200008e06ff */
[----:B------:R-:W-:Y:S01]  /*8eb0*/  IADD3 R50, P1, PT, R67, R70, RZ ;  /* 0x0000004643327210 */ /* 0x000fe20007f3e0ff */
[----:B------:R-:W-:-:S04]  /*8ec0*/  IMAD.WIDE.U32 R68, P5, R25, R60, R68 ;  /* 0x0000003c19447225 */ /* 0x000fc800078a0044 */
[----:B------:R-:W-:-:S04]  /*8ed0*/  IMAD.WIDE.U32 R60, R60, R24, RZ ;  /* 0x000000183c3c7225 */ /* 0x000fc800078e00ff */
[----:B------:R-:W-:-:S04]  /*8ee0*/  IMAD.MOV.U32 R72, RZ, RZ, R71 ;  /* 0x000000ffff487224 */ /* 0x000fc800078e0047 */
[----:B------:R-:W-:Y:S01]  /*8ef0*/  IMAD.WIDE.U32.X R70, R46, R25, R72, P1 ;  /* 0x000000192e467225 */ /* 0x000fe200008e0448 */
[----:B------:R-:W-:-:S03]  /*8f00*/  IADD3 R36, P1, PT, R78, R60, RZ ;  /* 0x0000003c4e247210 */ /* 0x000fc60007f3e0ff */
[----:B------:R-:W-:Y:S02]  /*8f10*/  IMAD.MOV.U32 R60, RZ, RZ, R39 ;  /* 0x000000ffff3c7224 */ /* 0x000fe400078e0027 */
[----:B------:R-:W-:Y:S01]  /*8f20*/  IMAD.WIDE.U32 R38, R52, R17, RZ ;  /* 0x0000001134267225 */ /* 0x000fe200078e00ff */
[----:B------:R-:W-:-:S03]  /*8f30*/  IADD3 R45, P4, PT, R61, R68, RZ ;  /* 0x000000443d2d7210 */ /* 0x000fc60007f9e0ff */
[----:B------:R-:W-:Y:S01]  /*8f40*/  IMAD.WIDE.U32 R72, R64, R17, RZ ;  /* 0x0000001140487225 */ /* 0x000fe200078e00ff */
[----:B------:R-:W-:-:S03]  /*8f50*/  IADD3.X R61, PT, PT, RZ, RZ, RZ, P2, !PT ;  /* 0x000000ffff3d7210 */ /* 0x000fc600017fe4ff */
[----:B------:R-:W-:Y:S01]  /*8f60*/  IMAD.WIDE.U32 R38, P6, R21, R64, R38 ;  /* 0x0000004015267225 */ /* 0x000fe200078c0026 */
[----:B------:R-:W-:-:S03]  /*8f70*/  IADD3 R46, P2, PT, R72, R66, RZ ;  /* 0x00000042482e7210 */ /* 0x000fc60007f5e0ff */
[----:B------:R-:W-:Y:S01]  /*8f80*/  IMAD.X R67, RZ, RZ, RZ, P5 ;  /* 0x000000ffff437224 */ /* 0x000fe200028e06ff */
[----:B------:R-:W-:Y:S01]  /*8f90*/  IADD3 R73, P5, PT, R73, R38, RZ ;  /* 0x0000002649497210 */ /* 0x000fe20007fbe0ff */
[----:B------:R-:W-:Y:S02]  /*8fa0*/  IMAD.MOV.U32 R72, RZ, RZ, R39 ;  /* 0x000000ffff487224 */ /* 0x000fe400078e0027 */
[----:B------:R-:W-:Y:S01]  /*8fb0*/  IMAD.WIDE.U32 R38, R49, R16, RZ ;  /* 0x0000001031267225 */ /* 0x000fe200078e00ff */
[----:B------:R-:W-:Y:S02]  /*8fc0*/  IADD3.X R50, P2, PT, R50, R73, RZ, P2, !PT ;  /* 0x0000004932327210 */ /* 0x000fe4000175e4ff */
[----:B------:R-:W-:Y:S01]  /*8fd0*/  MOV R66, R69 ;  /* 0x0000004500427202 */ /* 0x000fe20000000f00 */
[----:B------:R-:W-:Y:S02]  /*8fe0*/  IMAD.X R73, RZ, RZ, RZ, P6 ;  /* 0x000000ffff497224 */ /* 0x000fe400030e06ff */
[----:B------:R-:W-:-:S04]  /*8ff0*/  IMAD.WIDE.U32 R38, P6, R19, R47, R38 ;  /* 0x0000002f13267225 */ /* 0x000fc800078c0026 */
[----:B------:R-:W-:-:S04]  /*9000*/  IMAD.WIDE.U32 R68, R47, R16, RZ ;  /* 0x000000102f447225 */ /* 0x000fc800078e00ff */
[----:B------:R-:W-:Y:S01]  /*9010*/  IMAD.X R75, RZ, RZ, RZ, P6 ;  /* 0x000000ffff4b7224 */ /* 0x000fe200030e06ff */
[----:B------:R-:W-:Y:S01]  /*9020*/  IADD3 R69, P6, PT, R69, R38, RZ ;  /* 0x0000002645457210 */ /* 0x000fe20007fde0ff */
[----:B------:R-:W-:Y:S01]  /*9030*/  IMAD.WIDE.U32.X R72, R52, R21, R72, P5 ;  /* 0x0000001534487225 */ /* 0x000fe200028e0448 */
[----:B------:R-:W-:-:S03]  /*9040*/  IADD3 R46, P5, PT, R46, R68, RZ ;  /* 0x000000442e2e7210 */ /* 0x000fc60007fbe0ff */
[----:B------:R-:W-:Y:S02]  /*9050*/  IMAD.MOV.U32 R74, RZ, RZ, R39 ;  /* 0x000000ffff4a7224 */ /* 0x000fe400078e0027 */
[----:B------:R-:W-:Y:S01]  /*9060*/  IMAD.WIDE.U32 R38, R58, R13, RZ ;  /* 0x0000000d3a267225 */ /* 0x000fe200078e00ff */
[----:B------:R-:W-:-:S03]  /*9070*/  IADD3.X R50, P5, PT, R50, R69, RZ, P5, !PT ;  /* 0x0000004532327210 */ /* 0x000fc60002fbe4ff */
[----:B------:R-:W-:-:S04]  /*9080*/  IMAD.WIDE.U32.X R74, R19, R49, R74, P6 ;  /* 0x00000031134a7225 */ /* 0x000fc800030e044a */
[----:B------:R-:W-:Y:S01]  /*9090*/  IMAD.WIDE.U32 R38, P6, R57, R14, R38 ;  /* 0x0000000e39267225 */ /* 0x000fe200078c0026 */
[----:B------:R-:W-:-:S03]  /*90a0*/  IADD3.X R59, P2, P5, R74, R72, R70, P5, P2 ;  /* 0x000000484a3b7210 */ /* 0x000fc60002d44446 */
[----:B------:R-:W-:Y:S01]  /*90b0*/  IMAD.WIDE.U32 R68, R57, R13, RZ ;  /* 0x0000000d39447225 */ /* 0x000fe200078e00ff */
[----:B------:R-:W-:-:S03]  /*90c0*/  IADD3.X R74, PT, PT, R75, R73, R71, P2, P5 ;  /* 0x000000494b4a7210 */ /* 0x000fc600017ea447 */
[----:B------:R-:W-:Y:S01]  /*90d0*/  IMAD.MOV.U32 R70, RZ, RZ, R39 ;  /* 0x000000ffff467224 */ /* 0x000fe200078e0027 */
[----:B------:R-:W-:Y:S01]  /*90e0*/  IADD3 R69, P5, PT, R69, R38, RZ ;  /* 0x0000002645457210 */ /* 0x000fe20007fbe0ff */
[----:B------:R-:W-:Y:S01]  /*90f0*/  IMAD.WIDE.U32 R38, R55, R48, RZ ;  /* 0x0000003037267225 */ /* 0x000fe200078e00ff */
[----:B------:R-:W-:-:S03]  /*9100*/  IADD3 R46, P2, PT, R46, R68, RZ ;  /* 0x000000442e2e7210 */ /* 0x000fc60007f5e0ff */
[----:B------:R-:W-:Y:S01]  /*9110*/  IMAD.X R71, RZ, RZ, RZ, P6 ;  /* 0x000000ffff477224 */ /* 0x000fe200030e06ff */
[----:B------:R-:W-:Y:S01]  /*9120*/  IADD3.X R50, P2, PT, R50, R69, RZ, P2, !PT ;  /* 0x0000004532327210 */ /* 0x000fe2000175e4ff */
[----:B------:R-:W-:-:S04]  /*9130*/  IMAD.WIDE.U32 R38, P6, R44, R53, R38 ;  /* 0x000000352c267225 */ /* 0x000fc800078c0026 */
[----:B------:R-:W-:Y:S01]  /*9140*/  IMAD.WIDE.U32 R68, R53, R48, RZ ;  /* 0x0000003035447225 */ /* 0x000fe200078e00ff */
[----:B------:R-:W-:-:S03]  /*9150*/  IADD3.X R73, PT, PT, RZ, RZ, RZ, P6, !PT ;  /* 0x000000ffff497210 */ /* 0x000fc600037fe4ff */
[----:B------:R-:W-:Y:S01]  /*9160*/  IMAD.WIDE.U32.X R70, R58, R14, R70, P5 ;  /* 0x0000000e3a467225 */ /* 0x000fe200028e0446 */
[----:B------:R-:W-:Y:S02]  /*9170*/  IADD3 R69, P6, PT, R69, R38, RZ ;  /* 0x0000002645457210 */ /* 0x000fe40007fde0ff */
[----:B------:R-:W-:Y:S01]  /*9180*/  IADD3 R46, P5, PT, R46, R68, RZ ;  /* 0x000000442e2e7210 */ /* 0x000fe20007fbe0ff */
[----:B------:R-:W-:-:S03]  /*9190*/  IMAD.MOV.U32 R72, RZ, RZ, R39 ;  /* 0x000000ffff487224 */ /* 0x000fc600078e0027 */
[----:B------:R-:W-:Y:S01]  /*91a0*/  IADD3.X R50, P5, PT, R50, R69, RZ, P5, !PT ;  /* 0x0000004532327210 */ /* 0x000fe20002fbe4ff */
[----:B------:R-:W-:-:S04]  /*91b0*/  IMAD.WIDE.U32.X R72, R44, R55, R72, P6 ;  /* 0x000000372c487225 */ /* 0x000fc800030e0448 */
[----:B------:R-:W-:Y:S01]  /*91c0*/  IMAD.WIDE.U32 R38, R52, R24, RZ ;  /* 0x0000001834267225 */ /* 0x000fe200078e00ff */
[----:B------:R-:W-:-:S03]  /*91d0*/  IADD3.X R59, P2, P5, R72, R59, R70, P5, P2 ;  /* 0x0000003b483b7210 */ /* 0x000fc60002d44446 */
[----:B------:R-:W-:Y:S01]  /*91e0*/  IMAD.WIDE.U32 R68, R49, R18, RZ ;  /* 0x0000001231447225 */ /* 0x000fe200078e00ff */
[----:B------:R-:W-:-:S03]  /*91f0*/  IADD3.X R74, PT, PT, R73, R74, R71, P2, P5 ;  /* 0x0000004a494a7210 */ /* 0x000fc600017ea447 */
[----:B------:R-:W-:-:S04]  /*9200*/  IMAD.WIDE.U32 R38, P2, R25, R64, R38 ;  /* 0x0000004019267225 */ /* 0x000fc80007840026 */
[----:B------:R-:W-:-:S04]  /*9210*/  IMAD.WIDE.U32 R72, R64, R24, RZ ;  /* 0x0000001840487225 */ /* 0x000fc800078e00ff */
        /* <DEDUP_REMOVED lines=8> */
[----:B------:R-:W-:-:S04]  /*92a0*/  IMAD.WIDE.U32 R60, R58, R17, RZ ;  /* 0x000000113a3c7225 */ /* 0x000fc800078e00ff */
[----:B------:R-:W-:Y:S01]  /*92b0*/  IMAD.WIDE.U32.X R68, R52, R25, R68, P6 ;  /* 0x0000001934447225 */ /* 0x000fe200030e0444 */
[----:B------:R-:W-:-:S03]  /*92c0*/  IADD3.X R52, P2, PT, R62, R71, RZ, P2, !PT ;  /* 0x000000473e347210 */ /* 0x000fc6000175e4ff */
[----:B------:R-:W-:-:S04]  /*92d0*/  IMAD.WIDE.U32 R70, R57, R17, RZ ;  /* 0x0000001139467225 */ /* 0x000fc800078e00ff */
[----:B------:R-:W-:-:S04]  /*92e0*/  IMAD.WIDE.U32 R60, P6, R57, R21, R60 ;  /* 0x00000015393c7225 */ /* 0x000fc800078c003c */
[----:B------:R-:W-:Y:S01]  /*92f0*/  IMAD.WIDE.U32.X R66, R41, R25, R66, P4 ;  /* 0x0000001929427225 */ /* 0x000fe200020e0442 */
[----:B------:R-:W-:Y:S02]  /*9300*/  IADD3 R41, P4, PT, R72, R70, RZ ;  /* 0x0000004648297210 */ /* 0x000fe40007f9e0ff */
[----:B------:R-:W-:Y:S01]  /*9310*/  MOV R72, R65 ;  /* 0x0000004100487202 */ /* 0x000fe20000000f00 */
[----:B------:R-:W-:Y:S01]  /*9320*/  IMAD.X R73, RZ, RZ, RZ, P5 ;  /* 0x000000ffff497224 */ /* 0x000fe200028e06ff */
[----:B------:R-:W-:Y:S01]  /*9330*/  IADD3 R71, P5, PT, R71, R60, RZ ;  /* 0x0000003c47477210 */ /* 0x000fe20007fbe0ff */
        /* <DEDUP_REMOVED lines=8> */
[----:B------:R-:W-:-:S04]  /*93c0*/  IMAD.WIDE.U32 R60, P4, R19, R53, R60 ;  /* 0x00000035133c7225 */ /* 0x000fc8000788003c */
[----:B------:R-:W-:-:S03]  /*93d0*/  IMAD.WIDE.U32 R64, R53, R16, RZ ;  /* 0x0000001035407225 */ /* 0x000fc600078e00ff */
[----:B------:R-:W-:Y:S02]  /*93e0*/  IADD3 R41, P2, PT, R41, R64, RZ ;  /* 0x0000004029297210 */ /* 0x000fe40007f5e0ff */
[----:B------:R-:W-:-:S04]  /*93f0*/  IADD3 R65, P5, PT, R65, R60, RZ ;  /* 0x0000003c41417210 */ /* 0x000fc80007fbe0ff */
[----:B------:R-:W-:Y:S01]  /*9400*/  IADD3.X R52, P2, PT, R52, R65, RZ, P2, !PT ;  /* 0x0000004134347210 */ /* 0x000fe2000175e4ff */
[----:B------:R-:W-:-:S04]  /*9410*/  IMAD.WIDE.U32 R64, R44, R13, RZ ;  /* 0x0000000d2c407225 */ /* 0x000fc800078e00ff */
[----:B------:R-:W-:-:S04]  /*9420*/  IMAD.WIDE.U32 R68, R48, R13, RZ ;  /* 0x0000000d30447225 */ /* 0x000fc800078e00ff */
        /* <DEDUP_REMOVED lines=14> */
[----:B------:R-:W-:-:S04]  /*9510*/  IMAD.WIDE.U32 R60, P2, R19, R13, R60 ;  /* 0x0000000d133c7225 */ /* 0x000fc8000784003c */
[----:B------:R-:W-:Y:S01]  /*9520*/  IMAD.X R69, RZ, RZ, RZ, P2 ;  /* 0x000000ffff457224 */ /* 0x000fe200010e06ff */
[----:B------:R-:W-:Y:S01]  /*9530*/  IADD3 R62, P2, PT, R65, R60, RZ ;  /* 0x0000003c413e7210 */ /* 0x000fe20007f5e0ff */
[----:B------:R-:W-:Y:S02]  /*9540*/  IMAD.MOV.U32 R68, RZ, RZ, R61 ;  /* 0x000000ffff447224 */ /* 0x000fe400078e003d */
[----:B------:R-:W-:-:S04]  /*9550*/  IMAD.WIDE.U32 R60, R49, R28, RZ ;  /* 0x0000001c313c7225 */ /* 0x000fc800078e00ff */
[----:B------:R-:W-:-:S04]  /*9560*/  IMAD.WIDE.U32 R72, R47, R28, RZ ;  /* 0x0000001c2f487225 */ /* 0x000fc800078e00ff */
[----:B------:R-:W-:-:S04]  /*9570*/  IMAD.WIDE.U32 R60, P3, R29, R47, R60 ;  /* 0x0000002f1d3c7225 */ /* 0x000fc8000786003c */
[----:B------:R-:W-:Y:S01]  /*9580*/  IMAD.WIDE.U32.X R68, R19, R14, R68, P2 ;  /* 0x0000000e13447225 */ /* 0x000fe200010e0444 */
[----:B------:R-:W-:Y:S02]  /*9590*/  IADD3 R13, P2, PT, R72, R64, RZ ;  /* 0x00000040480d7210 */ /* 0x000fe40007f5e0ff */
[----:B------:R-:W-:Y:S01]  /*95a0*/  IADD3 R75, P4, PT, R73, R60, RZ ;  /* 0x0000003c494b7210 */ /* 0x000fe20007f9e0ff */
[----:B------:R-:W-:Y:S01]  /*95b0*/  IMAD.X R65, RZ, RZ, RZ, P3 ;  /* 0x000000ffff417224 */ /* 0x000fe200018e06ff */
[----:B------:R-:W-:-:S05]  /*95c0*/  MOV R64, R61 ;  /* 0x0000003d00407202 */ /* 0x000fca0000000f00 */
[----:B------:R-:W-:-:S04]  /*95d0*/  IMAD.WIDE.U32.X R28, R29, R49, R64, P4 ;  /* 0x000000311d1c7225 */ /* 0x000fc800020e0440 */
[----:B------:R-:W-:-:S04]  /*95e0*/  IMAD.WIDE.U32 R64, R58, R24, RZ ;  /* 0x000000183a407225 */ /* 0x000fc800078e00ff */
[----:B------:R-:W-:-:S04]  /*95f0*/  IMAD.WIDE.U32 R60, R57, R24, RZ ;  /* 0x00000018393c7225 */ /* 0x000fc800078e00ff */
[----:B------:R-:W-:Y:S01]  /*9600*/  IMAD.WIDE.U32 R64, P4, R57, R25, R64 ;  /* 0x0000001939407225 */ /* 0x000fe20007880040 */
[----:B------:R-:W-:Y:S02]  /*9610*/  IADD3 R13, P3, PT, R13, R60, RZ ;  /* 0x0000003c0d0d7210 */ /* 0x000fe40007f7e0ff */
[----:B------:R-:W-:Y:S01]  /*9620*/  IADD3 R47, P5, PT, R61, R64, RZ ;  /* 0x000000403d2f7210 */ /* 0x000fe20007fbe0ff */
[----:B------:R-:W-:-:S04]  /*9630*/  IMAD.WIDE.U32 R60, R55, R18, RZ ;  /* 0x00000012373c7225 */ /* 0x000fc800078e00ff */
[----:B------:R-:W-:-:S04]  /*9640*/  IMAD.WIDE.U32 R72, R53, R18, RZ ;  /* 0x0000001235487225 */ /* 0x000fc800078e00ff */
[----:B------:R-:W-:Y:S02]  /*9650*/  IMAD.X R19, RZ, RZ, RZ, P4 ;  /* 0x000000ffff137224 */ /* 0x000fe400020e06ff */
[----:B------:R-:W-:Y:S02]  /*9660*/  IMAD.MOV.U32 R18, RZ, RZ, R65 ;  /* 0x000000ffff127224 */ /* 0x000fe400078e0041 */
[----:B------:R-:W-:-:S04]  /*9670*/  IMAD.WIDE.U32 R60, P6, R23, R53, R60 ;  /* 0x00000035173c7225 */ /* 0x000fc800078c003c */
[----:B------:R-:W-:Y:S01]  /*9680*/  IMAD.WIDE.U32.X R24, R58, R25, R18, P5 ;  /* 0x000000193a187225 */ /* 0x000fe200028e0412 */
[----:B------:R-:W-:-:S03]  /*9690*/  IADD3 R14, P5, PT, R13, R72, RZ ;  /* 0x000000480d0e7210 */ /* 0x000fc60007fbe0ff */
[----:B------:R-:W-:Y:S01]  /*96a0*/  IMAD.WIDE.U32 R18, R44, R17, RZ ;  /* 0x000000112c127225 */ /* 0x000fe200078e00ff */
[----:B------:R-:W-:-:S03]  /*96b0*/  IADD3 R13, P4, PT, R73, R60, RZ ;  /* 0x0000003c490d7210 */ /* 0x000fc60007f9e0ff */
[----:B------:R-:W-:Y:S02]  /*96c0*/  IMAD.X R73, RZ, RZ, RZ, P6 ;  /* 0x000000ffff497224 */ /* 0x000fe400030e06ff */
[----:B------:R-:W-:-:S04]  /*96d0*/  IMAD.WIDE.U32 R18, P6, R48, R21, R18 ;  /* 0x0000001530127225 */ /* 0x000fc800078c0012 */
[----:B------:R-:W-:Y:S02]  /*96e0*/  IMAD.MOV.U32 R72, RZ, RZ, R61 ;  /* 0x000000ffff487224 */ /* 0x000fe400078e003d */
[----:B------:R-:W-:-:S04]  /*96f0*/  IMAD.WIDE.U32 R48, R48, R17, RZ ;  /* 0x0000001130307225 */ /* 0x000fc800078e00ff */
[----:B------:R-:W-:Y:S01]  /*9700*/  IMAD.WIDE.U32.X R72, R23, R55, R72, P4 ;  /* 0x0000003717487225 */ /* 0x000fe200020e0448 */
[----:B------:R-:W-:-:S03]  /*9710*/  IADD3 R16, P4, PT, R49, R18, RZ ;  /* 0x0000001231107210 */ /* 0x000fc60007f9e0ff */
[----:B------:R-:W-:Y:S01]  /*9720*/  IMAD.MOV.U32 R111, RZ, RZ, R79 ;  /* 0x000000ffff6f7224 */ /* 0x000fe200078e004f */
[----:B------:R-:W-:Y:S01]  /*9730*/  IADD3.X R79, PT, PT, RZ, RZ, RZ, P6, !PT ;  /* 0x000000ffff4f7210 */ /* 0x000fe200037fe4ff */
[----:B------:R-:W-:Y:S02]  /*9740*/  IMAD.MOV.U32 R78, RZ, RZ, R19 ;  /* 0x000000ffff4e7224 */ /* 0x000fe400078e0013 */
[----:B------:R-:W-:-:S04]  /*9750*/  IMAD.WIDE.U32 R18, R30, R8, RZ ;  /* 0x000000081e127225 */ /* 0x000fc800078e00ff */
[----:B------:R-:W-:-:S04]  /*9760*/  IMAD.WIDE.U32.X R78, R44, R21, R78, P4 ;  /* 0x000000152c4e7225 */ /* 0x000fc800020e044e */
[----:B------:R-:W-:-:S04]  /*9770*/  IMAD.WIDE.U32 R64, P4, R3, R56, R18 ;  /* 0x0000003803407225 */ /* 0x000fc80007880012 */
[----:B------:R-:W-:-:S04]  /*9780*/  IMAD.WIDE.U32 R60, R56, R8, RZ ;  /* 0x00000008383c7225 */ /* 0x000fc800078e00ff */
[----:B------:R-:W-:Y:S01]  /*9790*/  IMAD.X R19, RZ, RZ, RZ, P4 ;  /* 0x000000ffff137224 */ /* 0x000fe200020e06ff */
[----:B------:R-:W-:Y:S01]  /*97a0*/  IADD3 R23, P4, PT, R61, R64, RZ ;  /* 0x000000403d177210 */ /* 0x000fe20007f9e0ff */
[----:B------:R-:W-:Y:S02]  /*97b0*/  IMAD.MOV.U32 R18, RZ, RZ, R65 ;  /* 0x000000ffff127224 */ /* 0x000fe400078e0041 */
[----:B------:R-:W-:-:S04]  /*97c0*/  IMAD.WIDE.U32 R64, R5, R90, RZ ;  /* 0x0000005a05407225 */ /* 0x000fc800078e00ff */
[----:B------:R-:W-:Y:S02]  /*97d0*/  IMAD.MOV.U32 R115, RZ, RZ, R107 ;  /* 0x000000ffff737224 */ /* 0x000fe400078e006b */
        /* <DEDUP_REMOVED lines=10> */
[----:B------:R-:W-:Y:S01]  /*9880*/  IMAD.WIDE.U32.X R60, R32, R5, R60, P6 ;  /* 0x00000005203c7225 */ /* 0x000fe200030e043c */
[----:B------:R-:W-:-:S03]  /*9890*/  MOV R114, R83 ;  /* 0x0000005300727202 */ /* 0x000fc60000000f00 */
[----:B------:R-:W-:-:S04]  /*98a0*/  IMAD.WIDE.U32 R64, P6, R20, R26, R64 ;  /* 0x0000001a14407225 */ /* 0x000fc800078c0040 */
[----:B------:R-:W-:-:S04]  /*98b0*/  IMAD.WIDE.U32 R80, R26, R15, RZ ;  /* 0x0000000f1a507225 */ /* 0x000fc800078e00ff */
[----:B------:R-:W-:Y:S01]  /*98c0*/  IMAD.X R83, RZ, RZ, RZ, P6 ;  /* 0x000000ffff537224 */ /* 0x000fe200030e06ff */
[----:B------:R-:W-:Y:S01]  /*98d0*/  IADD3 R21, P6, PT, R81, R64, RZ ;  /* 0x0000004051157210 */ /* 0x000fe20007fde0ff */
[----:B------:R-:W-:-:S04]  /*98e0*/  IMAD.MOV.U32 R82, RZ, RZ, R65 ;  /* 0x000000ffff527224 */ /* 0x000fc800078e0041 */
[----:B------:R-:W-:Y:S01]  /*98f0*/  IMAD.WIDE.U32.X R82, R20, R22, R82, P6 ;  /* 0x0000001614527225 */ /* 0x000fe200030e0452 */
[----:B------:R-:W-:-:S04]  /*9900*/  IADD3 R44, P6, PT, R44, R80, RZ ;  /* 0x000000502c2c7210 */ /* 0x000fc80007fde0ff */
[----:B------:R-:W-:Y:S02]  /*9910*/  IADD3.X R23, P6, PT, R23, R21, RZ, P6, !PT ;  /* 0x0000001517177210 */ /* 0x000fe400037de4ff */
[----:B------:R-:W-:Y:S02]  /*9920*/  IADD3.X R17, P2, PT, R62, R75, RZ, P2, !PT ;  /* 0x0000004b3e117210 */ /* 0x000fe4000175e4ff */
[----:B------:R-:W-:Y:S02]  /*9930*/  IADD3.X R21, P4, P6, R82, R18, R60, P6, P4 ;  /* 0x0000001252157210 */ /* 0x000fe4000368843c */
[----:B------:R-:W-:Y:S02]  /*9940*/  IADD3.X R17, P3, PT, R17, R47, RZ, P3, !PT ;  /* 0x0000002f11117210 */ /* 0x000fe40001f7e4ff */
[----:B------:R-:W-:Y:S01]  /*9950*/  IADD3.X R47, PT, PT, R83, R19, R61, P4, P6 ;  /* 0x00000013532f7210 */ /* 0x000fe200027ec43d */
[----:B------:R-:W-:-:S04]  /*9960*/  IMAD.WIDE.U32 R60, R33, R0, RZ ;  /* 0x00000000213c7225 */ /* 0x000fc800078e00ff */
[----:B------:R-:W-:-:S04]  /*9970*/  IMAD.WIDE.U32 R18, R112, R0, RZ ;  /* 0x0000000070127225 */ /* 0x000fc800078e00ff */
[----:B------:R-:W-:-:S04]  /*9980*/  IMAD.WIDE.U32 R60, P4, R6, R112, R60 ;  /* 0x00000070063c7225 */ /* 0x000fc8000788003c */
[----:B------:R-:W-:Y:S01]  /*9990*/  IMAD.X R65, RZ, RZ, RZ, P4 ;  /* 0x000000ffff417224 */ /* 0x000fe200020e06ff */
[----:B------:R-:W-:Y:S02]  /*99a0*/  IADD3 R19, P4, PT, R19, R60, RZ ;  /* 0x0000003c13137210 */ /* 0x000fe40007f9e0ff */
[----:B------:R-:W-:-:S05]  /*99b0*/  MOV R64, R61 ;  /* 0x0000003d00407202 */ /* 0x000fca0000000f00 */
[----:B------:R-:W-:-:S04]  /*99c0*/  IMAD.WIDE.U32.X R60, R33, R6, R64, P4 ;  /* 0x00000006213c7225 */ /* 0x000fc800020e0440 */
[----:B------:R-:W-:-:S04]  /*99d0*/  IMAD.WIDE.U32 R64, R11, R54, RZ ;  /* 0x000000360b407225 */ /* 0x000fc800078e00ff */
[----:B------:R-:W-:-:S04]  /*99e0*/  IMAD.WIDE.U32 R80, R10, R54, RZ ;  /* 0x000000360a507225 */ /* 0x000fc800078e00ff */
[----:B------:R-:W-:Y:S01]  /*99f0*/  IMAD.WIDE.U32 R64, P4, R31, R10, R64 ;  /* 0x0000000a1f407225 */ /* 0x000fe20007880040 */
[----:B------:R-:W-:-:S03]  /*9a00*/  IADD3 R44, P6, PT, R44, R80, RZ ;  /* 0x000000502c2c7210 */ /* 0x000fc60007fde0ff */
[----:B------:R-:W-:Y:S01]  /*9a10*/  IMAD.X R83, RZ, RZ, RZ, P4 ;  /* 0x000000ffff537224 */ /* 0x000fe200020e06ff */
[----:B------:R-:W-:Y:S01]  /*9a20*/  IADD3 R33, P4, PT, R81, R64, RZ ;  /* 0x0000004051217210 */ /* 0x000fe20007f9e0ff */
[----:B------:R-:W-:-:S04]  /*9a30*/  IMAD.MOV.U32 R82, RZ, RZ, R65 ;  /* 0x000000ffff527224 */ /* 0x000fc800078e0041 */
[----:B------:R-:W-:Y:S01]  /*9a40*/  IMAD.WIDE.U32.X R64, R31, R11, R82, P4 ;  /* 0x0000000b1f407225 */ /* 0x000fe200020e0452 */
[----:B------:R-:W-:Y:S02]  /*9a50*/  IADD3 R44, P4, PT, R44, R18, RZ ;  /* 0x000000122c2c7210 */ /* 0x000fe40007f9e0ff */
[----:B------:R-:W-:-:S04]  /*9a60*/  IADD3.X R18, P6, PT, R23, R33, RZ, P6, !PT ;  /* 0x0000002117127210 */ /* 0x000fc800037de4ff */
        /* <DEDUP_REMOVED lines=16> */
[----:B------:R-:W-:Y:S01]  /*9b70*/  IADD3 R49, P4, PT, R81, R64, RZ ;  /* 0x0000004051317210 */ /* 0x000fe20007f9e0ff */
[----:B------:R-:W-:-:S04]  /*9b80*/  IMAD.WIDE.U32 R64, R31, R8, RZ ;  /* 0x000000081f407225 */ /* 0x000fc800078e00ff */
[----:B------:R-:W-:-:S04]  /*9b90*/  IMAD.WIDE.U32.X R60, R30, R5, R60, P4 ;  /* 0x000000051e3c7225 */ /* 0x000fc800020e043c */
[----:B------:R-:W-:-:S04]  /*9ba0*/  IMAD.WIDE.U32 R64, P4, R3, R54, R64 ;  /* 0x0000003603407225 */ /* 0x000fc80007880040 */
[----:B------:R-:W-:-:S04]  /*9bb0*/  IMAD.WIDE.U32 R80, R54, R8, RZ ;  /* 0x0000000836507225 */ /* 0x000fc800078e00ff */
[----:B------:R-:W-:Y:S01]  /*9bc0*/  IMAD.X R83, RZ, RZ, RZ, P4 ;  /* 0x000000ffff537224 */ /* 0x000fe200020e06ff */
        /* <DEDUP_REMOVED lines=10> */
[----:B------:R-:W-:Y:S01]  /*9c70*/  IMAD.WIDE.U32 R32, P4, R20, R10, R32 ;  /* 0x0000000a14207225 */ /* 0x000fe20007880020 */
[----:B------:R-:W-:-:S03]  /*9c80*/  IADD3 R49, P6, PT, R80, R64, RZ ;  /* 0x0000004050317210 */ /* 0x000fc60007fde0ff */
[----:B------:R-:W-:Y:S01]  /*9c90*/  IMAD.X R61, RZ, RZ, RZ, P4 ;  /* 0x000000ffff3d7224 */ /* 0x000fe200020e06ff */
[----:B------:R-:W-:Y:S01]  /*9ca0*/  IADD3 R53, P4, PT, R65, R32, RZ ;  /* 0x0000002041357210 */ /* 0x000fe20007f9e0ff */
[----:B------:R-:W-:Y:S01]  /*9cb0*/  IMAD.WIDE.U32 R64, R12, R26, RZ ;  /* 0x0000001a0c407225 */ /* 0x000fe200078e00ff */
[----:B------:R-:W-:-:S03]  /*9cc0*/  MOV R60, R33 ;  /* 0x00000021003c7202 */ /* 0x000fc60000000f00 */
[----:B------:R-:W-:-:S04]  /*9cd0*/  IMAD.WIDE.U32 R32, R27, R26, RZ ;  /* 0x0000001a1b207225 */ /* 0x000fc800078e00ff */
[----:B------:R-:W-:-:S04]  /*9ce0*/  IMAD.WIDE.U32.X R60, R20, R11, R60, P4 ;  /* 0x0000000b143c7225 */ /* 0x000fc800020e043c */
[----:B------:R-:W-:-:S04]  /*9cf0*/  IMAD.WIDE.U32 R64, P4, R27, R22, R64 ;  /* 0x000000161b407225 */ /* 0x000fc80007880040 */
        /* <DEDUP_REMOVED lines=40> */
[----:B------:R-:W-:Y:S02]  /*9f80*/  IADD3 R55, P4, PT, R65, R60, RZ ;  /* 0x0000003c41377210 */ /* 0x000fe40007f9e0ff */
[----:B------:R-:W-:Y:S01]  /*9f90*/  MOV R56, R61 ;  /* 0x0000003d00387202 */ /* 0x000fe20000000f00 */
[----:B------:R-:W-:Y:S01]  /*9fa0*/  IMAD.WIDE.U32 R60, R11, R27, RZ ;  /* 0x0000001b0b3c7225 */ /* 0x000fe200078e00ff */
[----:B------:R-:W-:-:S03]  /*9fb0*/  IADD3 R53, P6, PT, R80, R64, RZ ;  /* 0x0000004050357210 */ /* 0x000fc60007fde0ff */
        /* <DEDUP_REMOVED lines=33> */
[----:B------:R-:W-:-:S04]  /*a1d0*/  IMAD.MOV.U32 R80, RZ, RZ, R61 ;  /* 0x000000ffff507224 */ /* 0x000fc800078e003d */
        /* <DEDUP_REMOVED lines=10> */
[----:B------:R-:W-:Y:S02]  /*a280*/  IADD3 R60, P6, PT, R61, R56, RZ ;  /* 0x000000383d3c7210 */ /* 0x000fe40007fde0ff */
[----:B------:R-:W-:Y:S01]  /*a290*/  MOV R54, R57 ;  /* 0x0000003900367202 */ /* 0x000fe20000000f00 */
[----:B------:R-:W-:Y:S01]  /*a2a0*/  IMAD.WIDE.U32 R56, R12, R8, RZ ;  /* 0x000000080c387225 */ /* 0x000fe200078e00ff */
[----:B------:R-:W-:-:S03]  /*a2b0*/  IADD3.X R75, P4, PT, R75, R60, RZ, P4, !PT ;  /* 0x0000003c4b4b7210 */ /* 0x000fc6000279e4ff */
        /* <DEDUP_REMOVED lines=9> */
[----:B------:R-:W-:Y:S02]  /*a350*/  IADD3.X R61, P4, P6, R64, R31, R54, P6, P4 ;  /* 0x0000001f403d7210 */ /* 0x000fe40003688436 */
[----:B------:R-:W-:Y:S02]  /*a360*/  SHF.L.W.U32.HI R54, R18, 0xd, R19 ;  /* 0x0000000d12367819 */ /* 0x000fe40000010e13 */
[----:B------:R-:W-:Y:S02]  /*a370*/  IADD3.X R65, PT, PT, R65, R80, R55, P4, P6 ;  /* 0x0000005041417210 */ /* 0x000fe400027ec437 */
[----:B------:R-:W-:Y:S01]  /*a380*/  IADD3 R31, P4, PT, R54, R33, RZ ;  /* 0x00000021361f7210 */ /* 0x000fe20007f9e0ff */
[----:B------:R-:W-:Y:S01]  /*a390*/  IMAD.WIDE.U32 R54, R22, R86, RZ ;  /* 0x0000005616367225 */ /* 0x000fe200078e00ff */
[----:B------:R-:W-:-:S03]  /*a3a0*/  SHF.L.W.U32.HI R56, R19, 0xd, R21 ;  /* 0x0000000d13387819 */ /* 0x000fc60000010e15 */
[----:B------:R-:W-:Y:S01]  /*a3b0*/  IMAD.MOV.U32 R112, RZ, RZ, R87 ;  /* 0x000000ffff707224 */ /* 0x000fe200078e0057 */
[----:B------:R-:W-:Y:S01]  /*a3c0*/  IADD3.X R47, P4, PT, R56, R47, RZ, P4, !PT ;  /* 0x0000002f382f7210 */ /* 0x000fe2000279e4ff */
[----:B------:R-:W-:-:S04]  /*a3d0*/  IMAD.WIDE.U32 R86, R26, R86, RZ ;  /* 0x000000561a567225 */ /* 0x000fc800078e00ff */
[----:B------:R-:W-:Y:S01]  /*a3e0*/  IMAD.WIDE.U32 R54, P6, R112, R26, R54 ;  /* 0x0000001a70367225 */ /* 0x000fe200078c0036 */
[----:B------:R-:W-:-:S03]  /*a3f0*/  LEA.HI.X R26, P4, R21, R32, RZ, 0xd, P4 ;  /* 0x00000020151a7211 */ /* 0x000fc60002096cff */
[----:B------:R-:W-:Y:S01]  /*a400*/  IMAD.X R57, RZ, RZ, RZ, P6 ;  /* 0x000000ffff397224 */ /* 0x000fe200030e06ff */
[----:B------:R-:W-:Y:S01]  /*a410*/  IADD3 R19, P6, PT, R87, R54, RZ ;  /* 0x0000003657137210 */ /* 0x000fe20007fde0ff */
[----:B------:R-:W-:-:S04]  /*a420*/  IMAD.WIDE.U32 R32, R3, R2, RZ ;  /* 0x0000000203207225 */ /* 0x000fc800078e00ff */
[----:B------:R-:W-:Y:S01]  /*a430*/  IMAD.MOV.U32 R56, RZ, RZ, R55 ;  /* 0x000000ffff387224 */ /* 0x000fe200078e0037 */
[----:B------:R-:W-:Y:S01]  /*a440*/  IADD3.X R21, PT, PT, RZ, R23, RZ, P4, !PT ;  /* 0x00000017ff157210 */ /* 0x000fe200027fe4ff */
[----:B------:R-:W-:-:S04]  /*a450*/  IMAD.WIDE.U32 R32, P4, R7, R8, R32 ;  /* 0x0000000807207225 */ /* 0x000fc80007880020 */
[----:B------:R-:W-:-:S04]  /*a460*/  IMAD.WIDE.U32.X R56, R112, R22, R56, P6 ;  /* 0x0000001670387225 */ /* 0x000fc800030e0438 */
[----:B------:R-:W-:-:S04]  /*a470*/  IMAD.WIDE.U32 R22, R8, R2, RZ ;  /* 0x0000000208167225 */ /* 0x000fc800078e00ff */
[----:B------:R-:W-:Y:S01]  /*a480*/  IMAD.X R55, RZ, RZ, RZ, P4 ;  /* 0x000000ffff377224 */ /* 0x000fe200020e06ff */
[----:B------:R-:W-:Y:S02]  /*a490*/  IADD3 R86, P6, PT, R86, R22, RZ ;  /* 0x0000001656567210 */ /* 0x000fe40007fde0ff */
[----:B------:R-:W-:Y:S01]  /*a4a0*/  IADD3 R8, P4, PT, R23, R32, RZ ;  /* 0x0000002017087210 */ /* 0x000fe20007f9e0ff */
[----:B------:R-:W-:-:S04]  /*a4b0*/  IMAD.WIDE.U32 R22, R20, R0, RZ ;  /* 0x0000000014167225 */ /* 0x000fc800078e00ff */
[----:B------:R-:W-:-:S04]  /*a4c0*/  IMAD.MOV.U32 R54, RZ, RZ, R33 ;  /* 0x000000ffff367224 */ /* 0x000fc800078e0021 */
        /* <DEDUP_REMOVED lines=9> */
[----:B------:R-:W-:Y:S02]  /*a560*/  IADD3.X R0, P4, PT, R0, R3, RZ, P4, !PT ;  /* 0x0000000300007210 */ /* 0x000fe4000279e4ff */
[----:B------:R-:W-:Y:S02]  /*a570*/  SHF.L.W.U32.HI R64, R47, 0xd, R26 ;  /* 0x0000000d2f407819 */ /* 0x000fe40000010e1a */
[----:B------:R-:W-:Y:S02]  /*a580*/  IADD3.X R8, P4, P6, R6, R56, R54, P4, P6 ;  /* 0x0000003806087210 */ /* 0x000fe4000268c436 */
[----:B------:R-:W-:Y:S02]  /*a590*/  SHF.L.W.U32.HI R26, R26, 0xd, R21 ;  /* 0x0000000d1a1a7819 */ /* 0x000fe40000010e15 */
[----:B------:R-:W-:Y:S02]  /*a5a0*/  IADD3.X R54, PT, PT, R7, R57, R55, P4, P6 ;  /* 0x0000003907367210 */ /* 0x000fe400027ec437 */
[----:B------:R-:W-:Y:S01]  /*a5b0*/  IADD3 R64, P4, PT, R64, R53, RZ ;  /* 0x0000003540407210 */ /* 0x000fe20007f9e0ff */
[----:B------:R-:W-:-:S03]  /*a5c0*/  IMAD.WIDE.U32 R2, R11, R4, RZ ;  /* 0x000000040b027225 */ /* 0x000fc600078e00ff */
[----:B------:R-:W-:-:S04]  /*a5d0*/  IADD3.X R49, P4, PT, R26, R49, RZ, P4, !PT ;  /* 0x000000311a317210 */ /* 0x000fc8000279e4ff */
[----:B------:R-:W-:Y:S01]  /*a5e0*/  LEA.HI.X R30, P4, R21, R30, RZ, 0xd, P4 ;  /* 0x0000001e151e7211 */ /* 0x000fe20002096cff */
[----:B------:R-:W-:-:S03]  /*a5f0*/  IMAD.WIDE.U32 R2, P6, R110, R10, R2 ;  /* 0x0000000a6e027225 */ /* 0x000fc600078c0002 */
[----:B------:R-:W-:Y:S01]  /*a600*/  SHF.L.W.U32.HI R19, R49, 0xd, R30 ;  /* 0x0000000d31137819 */ /* 0x000fe20000010e1e */
[----:B------:R-:W-:Y:S01]  /*a610*/  IMAD.WIDE.U32 R6, R10, R4, RZ ;  /* 0x000000040a067225 */ /* 0x000fe200078e00ff */
[----:B------:R-:W-:Y:S02]  /*a620*/  IADD3.X R58, PT, PT, RZ, R58, RZ, P4, !PT ;  /* 0x0000003aff3a7210 */ /* 0x000fe400027fe4ff */
[----:B------:R-:W-:Y:S01]  /*a630*/  IADD3 R62, P4, PT, R19, R62, RZ ;  /* 0x0000003e133e7210 */ /* 0x000fe20007f9e0ff */
[----:B------:R-:W-:Y:S01]  /*a640*/  IMAD.X R23, RZ, RZ, RZ, P6 ;  /* 0x000000ffff177224 */ /* 0x000fe200030e06ff */
[----:B------:R-:W-:Y:S01]  /*a650*/  SHF.L.W.U32.HI R33, R30, 0xd, R58 ;  /* 0x0000000d1e217819 */ /* 0x000fe20000010e3a */
[----:B------:R-:W-:Y:S01]  /*a660*/  IMAD.WIDE.U32 R20, R12, R9, RZ ;  /* 0x000000090c147225 */ /* 0x000fe200078e00ff */
[----:B------:R-:W-:Y:S02]  /*a670*/  IADD3 R19, P6, PT, R7, R2, RZ ;  /* 0x0000000207137210 */ /* 0x000fe40007fde0ff */
[----:B------:R-:W-:Y:S01]  /*a680*/  IADD3.X R4, P4, PT, R33, R60, RZ, P4, !PT ;  /* 0x0000003c21047210 */ /* 0x000fe2000279e4ff */
[----:B------:R-:W-:-:S02]  /*a690*/  IMAD.MOV.U32 R22, RZ, RZ, R3 ;  /* 0x000000ffff167224 */ /* 0x000fc400078e0003 */
[----:B------:R-:W-:Y:S01]  /*a6a0*/  IMAD.WIDE.U32 R2, R27, R9, RZ ;  /* 0x000000091b027225 */ /* 0x000fe200078e00ff */
[----:B------:R-:W-:-:S03]  /*a6b0*/  LEA.HI.X R61, P4, R58, R61, RZ, 0xd, P4 ;  /* 0x0000003d3a3d7211 */ /* 0x000fc60002096cff */
[----:B------:R-:W-:-:S04]  /*a6c0*/  IMAD.WIDE.U32.X R22, R110, R11, R22, P6 ;  /* 0x0000000b6e167225 */ /* 0x000fc800030e0416 */
[----:B------:R-:W-:-:S04]  /*a6d0*/  IMAD.WIDE.U32 R20, P6, R27, R5, R20 ;  /* 0x000000051b147225 */ /* 0x000fc800078c0014 */
[----:B------:R-:W-:Y:S01]  /*a6e0*/  IMAD.X R7, RZ, RZ, RZ, P6 ;  /* 0x000000ffff077224 */ /* 0x000fe200030e06ff */
[----:B------:R-:W-:Y:S01]  /*a6f0*/  IADD3 R15, P6, PT, R15, R6, RZ ;  /* 0x000000060f0f7210 */ /* 0x000fe20007fde0ff */
[----:B------:R-:W-:Y:S01]  /*a700*/  IMAD.X R65, RZ, RZ, R65, P4 ;  /* 0x000000ffff417224 */ /* 0x000fe200020e0641 */
[----:B------:R-:W-:Y:S02]  /*a710*/  IADD3 R3, P4, PT, R3, R20, RZ ;  /* 0x0000001403037210 */ /* 0x000fe40007f9e0ff */
[----:B------:R-:W-:Y:S02]  /*a720*/  MOV R6, R21 ;  /* 0x0000001500067202 */ /* 0x000fe40000000f00 */
        /* <DEDUP_REMOVED lines=8> */
[----:B------:R-:W-:-:S04]  /*a7b0*/  IADD3 R60, P4, PT, R60, R5, RZ ;  /* 0x000000053c3c7210 */ /* 0x000fc80007f9e0ff */
[----:B------:R-:W-:-:S04]  /*a7c0*/  IADD3.X R61, P4, PT, R61, R2, RZ, P4, !PT ;  /* 0x000000023d3d7210 */ /* 0x000fc8000279e4ff */
[----:B------:R-:W-:-:S05]  /*a7d0*/  LEA.HI.X R0, P6, R65, R0, RZ, 0xd, P4 ;  /* 0x0000000041007211 */ /* 0x000fca00020d6cff */
[----:B------:R-:W-:Y:S01]  /*a7e0*/  IMAD.X R3, RZ, RZ, R3, P6 ;  /* 0x000000ffff037224 */ /* 0x000fe200030e0603 */
[----:B------:R-:W-:Y:S02]  /*a7f0*/  IADD3.X R5, P2, P3, R24, R28, R68, P3, P2 ;  /* 0x0000001c18057210 */ /* 0x000fe40001b44444 */
[----:B------:R-:W-:Y:S02]  /*a800*/  IADD3 R14, P4, PT, R14, R48, RZ ;  /* 0x000000300e0e7210 */ /* 0x000fe40007f9e0ff */
[----:B------:R-:W-:Y:S02]  /*a810*/  SHF.L.W.U32.HI R2, R0, 0xd, R3 ;  /* 0x0000000d00027819 */ /* 0x000fe40000010e03 */
[----:B------:R-:W-:Y:S02]  /*a820*/  SHF.L.W.U32.HI R3, R61, 0xd, R0 ;  /* 0x0000000d3d037819 */ /* 0x000fe40000010e00 */
[----:B------:R-:W-:Y:S02]  /*a830*/  IADD3.X R13, P5, PT, R17, R13, RZ, P5, !PT ;  /* 0x0000000d110d7210 */ /* 0x000fe40002fbe4ff */
[----:B------:R-:W-:-:S02]  /*a840*/  SHF.L.W.U32.HI R0, R35, 0xd, R43 ;  /* 0x0000000d23007819 */ /* 0x000fc40000010e2b */
[----:B------:R-:W-:Y:S02]  /*a850*/  IADD3.X R77, P1, PT, R77, R45, RZ, P1, !PT ;  /* 0x0000002d4d4d7210 */ /* 0x000fe40000f3e4ff */
[----:B------:R-:W-:Y:S02]  /*a860*/  LOP3.LUT R45, R18, 0x7ffff, RZ, 0xc0, !PT ;  /* 0x0007ffff122d7812 */ /* 0x000fe400078ec0ff */
[----:B------:R-:W-:Y:S02]  /*a870*/  IADD3.X R25, PT, PT, R25, R29, R69, P2, P3 ;  /* 0x0000001d19197210 */ /* 0x000fe400017e6445 */
[----:B------:R-:W-:Y:S02]  /*a880*/  IADD3.X R16, P4, PT, R13, R16, RZ, P4, !PT ;  /* 0x000000100d107210 */ /* 0x000fe4000279e4ff */
[----:B------:R-:W-:Y:S02]  /*a890*/  IADD3 R103, P2, PT, R0, R103, RZ ;  /* 0x0000006700677210 */ /* 0x000fe40007f5e0ff */
[----:B------:R-:W-:-:S02]  /*a8a0*/  SHF.L.W.U32.HI R43, R43, 0xd, R51 ;  /* 0x0000000d2b2b7819 */ /* 0x000fc40000010e33 */
[----:B------:R-:W-:Y:S01]  /*a8b0*/  SHF.L.W.U32.HI R0, R42, 0xd, R37 ;  /* 0x0000000d2a007819 */ /* 0x000fe20000010e25 */
[----:B------:R-:W-:Y:S01]  /*a8c0*/  IMAD.WIDE.U32 R44, R3, 0x13, R44 ;  /* 0x00000013032c7825 */ /* 0x000fe200078e002c */
[----:B------:R-:W-:Y:S02]  /*a8d0*/  IADD3.X R3, P4, P5, R78, R5, R72, P4, P5 ;  /* 0x000000054e037210 */ /* 0x000fe4000258a448 */
[----:B------:R-:W-:Y:S02]  /*a8e0*/  IADD3.X R6, P1, P3, R66, R115, R38, P1, P0 ;  /* 0x0000007342067210 */ /* 0x000fe40000b20426 */
[----:B------:R-:W-:Y:S02]  /*a8f0*/  IADD3.X R102, P2, PT, R43, R102, RZ, P2, !PT ;  /* 0x000000662b667210 */ /* 0x000fe4000175e4ff */
[----:B------:R-:W-:Y:S02]  /*a900*/  IADD3 R0, P0, PT, R0, R116, RZ ;  /* 0x0000007400007210 */ /* 0x000fe40007f1e0ff */
[----:B------:R-:W-:-:S02]  /*a910*/  SHF.L.W.U32.HI R5, R37, 0xd, R63 ;  /* 0x0000000d25057819 */ /* 0x000fc40000010e3f */
[----:B------:R-:W-:Y:S02]  /*a920*/  IADD3.X R39, PT, PT, R67, R111, R39, P1, P3 ;  /* 0x0000006f43277210 */ /* 0x000fe40000fe6427 */
[----:B------:R-:W-:Y:S02]  /*a930*/  SHF.L.W.U32.HI R7, R77, 0xd, R6 ;  /* 0x0000000d4d077819 */ /* 0x000fe40000010e06 */
[----:B------:R-:W-:Y:S02]  /*a940*/  LEA.HI.X R9, P1, R51, R104, RZ, 0xd, P2 ;  /* 0x0000006833097211 */ /* 0x000fe40001036cff */
[----:B------:R-:W-:Y:S02]  /*a950*/  IADD3.X R5, P0, PT, R5, R114, RZ, P0, !PT ;  /* 0x0000007205057210 */ /* 0x000fe4000071e4ff */
[----:B------:R-:W-:Y:S01]  /*a960*/  IADD3 R88, P2, PT, R7, R88, RZ ;  /* 0x0000005807587210 */ /* 0x000fe20007f5e0ff */
[----:B------:R-:W-:Y:S01]  /*a970*/  IMAD.X R8, RZ, RZ, R101, P1 ;  /* 0x000000ffff087224 */ /* 0x000fe200008e0665 */
[----:B------:R-:W-:-:S02]  /*a980*/  SHF.L.W.U32.HI R6, R6, 0xd, R39 ;  /* 0x0000000d06067819 */ /* 0x000fc40000010e27 */
[----:B------:R-:W-:Y:S02]  /*a990*/  LEA.HI.X R10, P0, R63, R107, RZ, 0xd, P0 ;  /* 0x0000006b3f0a7211 */ /* 0x000fe40000016cff */
[----:B------:R-:W-:Y:S02]  /*a9a0*/  SHF.L.W.U32.HI R7, R102, 0xd, R9 ;  /* 0x0000000d66077819 */ /* 0x000fe40000010e09 */
[----:B------:R-:W-:Y:S01]  /*a9b0*/  IADD3.X R85, P2, PT, R6, R85, RZ, P2, !PT ;  /* 0x0000005506557210 */ /* 0x000fe2000175e4ff */
[----:B------:R-:W-:Y:S01]  /*a9c0*/  IMAD.X R125, RZ, RZ, R125, P0 ;  /* 0x000000ffff7d7224 */ /* 0x000fe200000e067d */
[----:B------:R-:W-:Y:S02]  /*a9d0*/  IADD3 R124, P1, PT, R7, R124, RZ ;  /* 0x0000007c077c7210 */ /* 0x000fe40007f3e0ff */
[----:B------:R-:W-:Y:S02]  /*a9e0*/  SHF.L.W.U32.HI R9, R9, 0xd, R8 ;  /* 0x0000000d09097819 */ /* 0x000fe40000010e08 */
[----:B------:R-:W-:-:S02]  /*a9f0*/  SHF.L.W.U32.HI R7, R5, 0xd, R10 ;  /* 0x0000000d05077819 */ /* 0x000fc40000010e0a */
[----:B------:R-:W-:Y:S02]  /*aa00*/  LEA.HI.X R84, P2, R39, R84, RZ, 0xd, P2 ;  /* 0x0000005427547211 */ /* 0x000fe40001056cff */
[----:B------:R-:W-:Y:S02]  /*aa10*/  IADD3.X R100, P1, PT, R9, R100, RZ, P1, !PT ;  /* 0x0000006409647210 */ /* 0x000fe40000f3e4ff */
[----:B------:R-:W-:Y:S02]  /*aa20*/  IADD3 R118, P0, PT, R7, R118, RZ ;  /* 0x0000007607767210 */ /* 0x000fe40007f1e0ff */
[----:B------:R-:W-:Y:S01]  /*aa30*/  SHF.L.W.U32.HI R6, R10, 0xd, R125 ;  /* 0x0000000d0a067819 */ /* 0x000fe20000010e7d */
[----:B------:R-:W-:Y:S01]  /*aa40*/  IMAD.X R76, RZ, RZ, R76, P2 ;  /* 0x000000ffff4c7224 */ /* 0x000fe200010e064c */
        /* <DEDUP_REMOVED lines=8> */
[----:B------:R-:W-:Y:S01]  /*aad0*/  IADD3.X R50, P2, PT, R7, R50, RZ, P2, !PT ;  /* 0x0000003207327210 */ /* 0x000fe2000175e4ff */
[----:B------:R-:W-:Y:S01]  /*aae0*/  IMAD.X R121, RZ, RZ, R121, P0 ;  /* 0x000000ffff797224 */ /* 0x000fe200000e0679 */
[----:B------:R-:W-:Y:S02]  /*aaf0*/  IADD3 R6, P1, PT, R6, R97, RZ ;  /* 0x0000006106067210 */ /* 0x000fe40007f3e0ff */
[----:B------:R-:W-:Y:S02]  /*ab00*/  SHF.L.W.U32.HI R110, R123, 0xd, R122 ;  /* 0x0000000d7b6e7819 */ /* 0x000fe40000010e7a */
[----:B------:R-:W-:Y:S01]  /*ab10*/  LEA.HI.X R59, P2, R76, R59, RZ, 0xd, P2 ;  /* 0x0000003b4c3b7211 */ /* 0x000fe20001056cff */
[----:B------:R0:W-:Y:S01]  /*ab20*/  STL [R1+0xf0], R6 ;  /* 0x0000f00601007387 */ /* 0x0001e20000100800 */
[----:B------:R-:W-:Y:S02]  /*ab30*/  IADD3 R110, P0, PT, R110, R119, RZ ;  /* 0x000000776e6e7210 */ /* 0x000fe40007f1e0ff */
[----:B------:R-:W-:Y:S01]  /*ab40*/  SHF.L.W.U32.HI R7, R99, 0xd, R98 ;  /* 0x0000000d63077819 */ /* 0x000fe20000010e62 */
[----:B------:R1:W-:Y:S01]  /*ab50*/  STL [R1+0xd8], R8 ;  /* 0x0000d80801007387 */ /* 0x0003e20000100800 */
[----:B------:R-:W-:Y:S01]  /*ab60*/  IMAD.X R74, RZ, RZ, R74, P2 ;  /* 0x000000ffff4a7224 */ /* 0x000fe200010e064a */
[----:B0-----:R-:W-:-:S02]  /*ab70*/  SHF.L.W.U32.HI R6, R122, 0xd, R121 ;  /* 0x0000000d7a067819 */ /* 0x001fc40000010e79 */
[----:B------:R-:W-:Y:S02]  /*ab80*/  IADD3.X R96, P1, PT, R7, R96, RZ, P1, !PT ;  /* 0x0000006007607210 */ /* 0x000fe40000f3e4ff */
[----:B-1----:R-:W-:Y:S02]  /*ab90*/  SHF.L.W.U32.HI R8, R50, 0xd, R59 ;  /* 0x0000000d32087819 */ /* 0x002fe40000010e3b */
[----:B------:R-:W-:Y:S02]  /*aba0*/  IADD3.X R10, P0, PT, R6, R117, RZ, P0, !PT ;  /* 0x00000075060a7210 */ /* 0x000fe4000071e4ff */
[----:B------:R-:W-:Y:S02]  /*abb0*/  IADD3 R8, P2, PT, R8, R41, RZ ;  /* 0x0000002908087210 */ /* 0x000fe40007f5e0ff */
[----:B------:R-:W-:Y:S02]  /*abc0*/  SHF.L.W.U32.HI R7, R59, 0xd, R74 ;  /* 0x0000000d3b077819 */ /* 0x000fe40000010e4a */
[----:B------:R-:W-:-:S02]  /*abd0*/  LEA.HI.X R113, P0, R121, R113, RZ, 0xd, P0 ;  /* 0x0000007179717211 */ /* 0x000fc40000016cff */
[----:B------:R-:W-:Y:S02]  /*abe0*/  LEA.HI.X R95, P1, R98, R95, RZ, 0xd, P1 ;  /* 0x0000005f625f7211 */ /* 0x000fe40000836cff */
[----:B------:R-:W-:Y:S01]  /*abf0*/  IADD3.X R13, P2, PT, R7, R52, RZ, P2, !PT ;  /* 0x00000034070d7210 */ /* 0x000fe2000175e4ff */
[----:B------:R-:W-:Y:S01]  /*ac00*/  IMAD.X R109, RZ, RZ, R109, P0 ;  /* 0x000000ffff6d7224 */ /* 0x000fe200000e066d */
[----:B------:R-:W-:Y:S01]  /*ac10*/  SHF.L.W.U32.HI R7, R10, 0xd, R113 ;  /* 0x0000000d0a077819 */ /* 0x000fe20000010e71 */
[----:B------:R-:W-:Y:S01]  /*ac20*/  IMAD.X R94, RZ, RZ, R94, P1 ;  /* 0x000000ffff5e7224 */ /* 0x000fe200008e065e */
[----:B------:R-:W-:Y:S01]  /*ac30*/  SHF.L.W.U32.HI R6, R96, 0xd, R95 ;  /* 0x0000000d60067819 */ /* 0x000fe20000010e5f */
[----:B------:R0:W-:Y:S01]  /*ac40*/  STL [R1+0xe8], R8 ;  /* 0x0000e80801007387 */ /* 0x0001e20000100800 */
[----:B------:R-:W-:Y:S02]  /*ac50*/  LEA.HI.X R70, P2, R74, R70, RZ, 0xd, P2 ;  /* 0x000000464a467211 */ /* 0x000fe40001056cff */
[----:B------:R-:W-:-:S02]  /*ac60*/  IADD3 R120, P0, PT, R7, R120, RZ ;  /* 0x0000007807787210 */ /* 0x000fc40007f1e0ff */
[----:B------:R-:W-:Y:S02]  /*ac70*/  SHF.L.W.U32.HI R7, R113, 0xd, R109 ;  /* 0x0000000d71077819 */ /* 0x000fe40000010e6d */
[----:B------:R-:W-:Y:S02]  /*ac80*/  SHF.L.W.U32.HI R9, R13, 0xd, R70 ;  /* 0x0000000d0d097819 */ /* 0x000fe40000010e46 */
[----:B0-----:R-:W-:Y:S02]  /*ac90*/  IADD3 R8, P1, PT, R6, R93, RZ ;  /* 0x0000005d06087210 */ /* 0x001fe40007f3e0ff */
[----:B------:R-:W-:Y:S02]  /*aca0*/  SHF.L.W.U32.HI R6, R95, 0xd, R94 ;  /* 0x0000000d5f067819 */ /* 0x000fe40000010e5e */
[----:B------:R-:W-:Y:S02]  /*acb0*/  IADD3.X R71, PT, PT, RZ, R71, RZ, P2, !PT ;  /* 0x00000047ff477210 */ /* 0x000fe400017fe4ff */
[----:B------:R-:W-:-:S02]  /*acc0*/  IADD3.X R121, P0, PT, R7, R106, RZ, P0, !PT ;  /* 0x0000006a07797210 */ /* 0x000fc4000071e4ff */
[----:B------:R-:W-:Y:S02]  /*acd0*/  IADD3.X R91, P1, PT, R6, R91, RZ, P1, !PT ;  /* 0x0000005b065b7210 */ /* 0x000fe40000f3e4ff */
[----:B------:R-:W-:Y:S02]  /*ace0*/  IADD3 R6, P2, PT, R9, R14, RZ ;  /* 0x0000000e09067210 */ /* 0x000fe40007f5e0ff */
[----:B------:R-:W-:Y:S02]  /*acf0*/  SHF.L.W.U32.HI R7, R70, 0xd, R71 ;  /* 0x0000000d46077819 */ /* 0x000fe40000010e47 */
[----:B------:R-:W-:Y:S02]  /*ad00*/  LEA.HI.X R108, P0, R109, R108, RZ, 0xd, P0 ;  /* 0x0000006c6d6c7211 */ /* 0x000fe40000016cff */
[----:B------:R-:W-:Y:S02]  /*ad10*/  LEA.HI.X R92, P1, R94, R92, RZ, 0xd, P1 ;  /* 0x0000005c5e5c7211 */ /* 0x000fe40000836cff */
[----:B------:R-:W-:Y:S01]  /*ad20*/  IADD3.X R11, P2, PT, R7, R16, RZ, P2, !PT ;  /* 0x00000010070b7210 */ /* 0x000fe2000175e4ff */
[----:B------:R0:W-:Y:S01]  /*ad30*/  STL [R1+0x100], R8 ;  /* 0x0001000801007387 */ /* 0x0001e20000100800 */
[----:B------:R-:W-:Y:S01]  /*ad40*/  IMAD.X R105, RZ, RZ, R105, P0 ;  /* 0x000000ffff697224 */ /* 0x000fe200000e0669 */
[----:B------:R-:W-:Y:S01]  /*ad50*/  IADD3.X R72, PT, PT, R79, R25, R73, P4, P5 ;  /* 0x000000194f487210 */ /* 0x000fe200027ea449 */
[----:B------:R-:W-:Y:S01]  /*ad60*/  IMAD.X R89, RZ, RZ, R89, P1 ;  /* 0x000000ffff597224 */ /* 0x000fe200008e0659 */
[----:B------:R1:W-:Y:S01]  /*ad70*/  STL [R1+0xf8], R6 ;  /* 0x0000f80601007387 */ /* 0x0003e20000100800 */
[----:B------:R-:W-:-:S02]  /*ad80*/  LOP3.LUT R37, R77, 0x7ffff, RZ, 0xc0, !PT ;  /* 0x0007ffff4d257812 */ /* 0x000fc400078ec0ff */
[----:B0-----:R-:W-:Y:S01]  /*ad90*/  LEA.HI.X R8, P0, R71, R3, RZ, 0xd, P2 ;  /* 0x0000000347087211 */ /* 0x001fe20001016cff */
[----:B------:R-:W-:-:S03]  /*ada0*/  IMAD R15, R2, 0x13, RZ ;  /* 0x00000013020f7824 */ /* 0x000fc600078e02ff */
[----:B------:R-:W-:Y:S01]  /*adb0*/  SHF.L.W.U32.HI R7, R11, 0xd, R8 ;  /* 0x0000000d0b077819 */ /* 0x000fe20000010e08 */
[----:B------:R-:W-:Y:S01]  /*adc0*/  IMAD.X R9, RZ, RZ, R72, P0 ;  /* 0x000000ffff097224 */ /* 0x000fe200000e0648 */
[----:B-1----:R-:W-:Y:S02]  /*add0*/  SHF.L.W.U32.HI R6, R92, 0xd, R89 ;  /* 0x0000000d5c067819 */ /* 0x002fe40000010e59 */
[----:B------:R-:W-:Y:S01]  /*ade0*/  LOP3.LUT R41, R35, 0x7ffff, RZ, 0xc0, !PT ;  /* 0x0007ffff23297812 */ /* 0x000fe200078ec0ff */
[----:B------:R-:W-:Y:S01]  /*adf0*/  IMAD.WIDE.U32 R36, R7, 0x13, R36 ;  /* 0x0000001307247825 */ /* 0x000fe200078e0024 */
[----:B------:R-:W-:Y:S02]  /*ae00*/  LOP3.LUT R35, R42, 0x7ffff, RZ, 0xc0, !PT ;  /* 0x0007ffff2a237812 */ /* 0x000fe400078ec0ff */
[----:B------:R-:W-:Y:S02]  /*ae10*/  SHF.L.W.U32.HI R3, R108, 0xd, R105 ;  /* 0x0000000d6c037819 */ /* 0x000fe40000010e69 */
[----:B------:R-:W-:Y:S01]  /*ae20*/  SHF.L.W.U32.HI R115, R121, 0xd, R108 ;  /* 0x0000000d79737819 */ /* 0x000fe20000010e6c */
[----:B------:R-:W-:Y:S01]  /*ae30*/  IMAD R7, R6, 0x13, RZ ;  /* 0x0000001306077824 */ /* 0x000fe200078e02ff */
[----:B------:R-:W-:Y:S01]  /*ae40*/  SHF.L.W.U32.HI R2, R8, 0xd, R9 ;  /* 0x0000000d08027819 */ /* 0x000fe20000010e09 */
[----:B------:R-:W-:Y:S01]  /*ae50*/  IMAD.IADD R6, R45, 0x1, R15 ;  /* 0x000000012d067824 */ /* 0x000fe200078e020f */
[----:B------:R-:W-:Y:S01]  /*ae60*/  SHF.L.W.U32.HI R107, R91, 0xd, R92 ;  /* 0x0000000d5b6b7819 */ /* 0x000fe20000010e5c */
[----:B------:R-:W-:Y:S01]  /*ae70*/  IMAD.WIDE.U32 R114, R115, 0x13, R34 ;  /* 0x0000001373727825 */ /* 0x000fe200078e0022 */
[----:B------:R-:W-:-:S03]  /*ae80*/  LOP3.LUT R47, R47, 0x7ffff, RZ, 0xc0, !PT ;  /* 0x0007ffff2f2f7812 */ /* 0x000fc600078ec0ff */
[----:B------:R-:W-:Y:S02]  /*ae90*/  IMAD R3, R3, 0x13, RZ ;  /* 0x0000001303037824 */ /* 0x000fe400078e02ff */
[----:B------:R-:W-:Y:S01]  /*aea0*/  IMAD R9, R2, 0x13, RZ ;  /* 0x0000001302097824 */ /* 0x000fe200078e02ff */
[----:B------:R-:W-:Y:S01]  /*aeb0*/  LEA.HI R66, P0, R6, R31, RZ, 0xd ;  /* 0x0000001f06427211 */ /* 0x000fe200078168ff */
[----:B------:R-:W-:Y:S01]  /*aec0*/  IMAD.IADD R115, R115, 0x1, R3 ;  /* 0x0000000173737824 */ /* 0x000fe200078e0203 */
[----:B------:R-:W-:Y:S01]  /*aed0*/  LOP3.LUT R63, R4, 0x7ffff, RZ, 0xc0, !PT ;  /* 0x0007ffff043f7812 */ /* 0x000fe200078ec0ff */
[----:B------:R-:W-:Y:S01]  /*aee0*/  IMAD.IADD R3, R37, 0x1, R9 ;  /* 0x0000000125037824 */ /* 0x000fe200078e0209 */
[----:B------:R-:W-:Y:S01]  /*aef0*/  LOP3.LUT R4, R50, 0x7ffff, RZ, 0xc0, !PT ;  /* 0x0007ffff32047812 */ /* 0x000fe200078ec0ff */
[----:B------:R-:W-:Y:S01]  /*af00*/  IMAD.WIDE.U32 R106, R107, 0x13, R40 ;  /* 0x000000136b6a7825 */ /* 0x000fe200078e0028 */
[----:B------:R-:W-:-:S03]  /*af10*/  LOP3.LUT R69, R6, 0x7ffff, RZ, 0xc0, !PT ;  /* 0x0007ffff06457812 */ /* 0x000fc600078ec0ff */
[----:B------:R-:W-:Y:S01]  /*af20*/  IMAD.X R67, RZ, RZ, R47, P0 ;  /* 0x000000ffff437224 */ /* 0x000fe200000e062f */
[----:B------:R0:W-:Y:S01]  /*af30*/  STL [R1+0xdc], R4 ;  /* 0x0000dc0401007387 */ /* 0x0001e20000100800 */
[----:B------:R-:W-:Y:S01]  /*af40*/  LEA.HI R122, P0, R115, R0, RZ, 0xd ;  /* 0x00000000737a7211 */ /* 0x000fe200078168ff */
[----:B------:R-:W-:Y:S01]  /*af50*/  IMAD.IADD R2, R107, 0x1, R7 ;  /* 0x000000016b027824 */ /* 0x000fe200078e0207 */
[----:B------:R-:W-:Y:S02]  /*af60*/  LOP3.LUT R6, R96, 0x7ffff, RZ, 0xc0, !PT ;  /* 0x0007ffff60067812 */ /* 0x000fe400078ec0ff */
[----:B------:R-:W-:Y:S02]  /*af70*/  LEA.HI R0, P2, R3, R88, RZ, 0xd ;  /* 0x0000005803007211 */ /* 0x000fe400078568ff */
[----:B------:R-:W-:Y:S02]  /*af80*/  LOP3.LUT R85, R85, 0x7ffff, RZ, 0xc0, !PT ;  /* 0x0007ffff55557812 */ /* 0x000fe400078ec0ff */
[----:B0-----:R-:W-:Y:S01]  /*af90*/  LOP3.LUT R4, R13, 0x7ffff, RZ, 0xc0, !PT ;  /* 0x0007ffff0d047812 */ /* 0x001fe200078ec0ff */
[----:B------:R0:W-:Y:S01]  /*afa0*/  STL [R1+0xf4], R6 ;  /* 0x0000f40601007387 */ /* 0x0001e20000100800 */
[----:B------:R-:W-:-:S02]  /*afb0*/  LEA.HI R108, P1, R2, R103, RZ, 0xd ;  /* 0x00000067026c7211 */ /* 0x000fc400078368ff */
[----:B------:R-:W-:Y:S01]  /*afc0*/  LOP3.LUT R107, R2, 0x7ffff, RZ, 0xc0, !PT ;  /* 0x0007ffff026b7812 */ /* 0x000fe200078ec0ff */
[----:B------:R1:W-:Y:S01]  /*afd0*/  STL [R1+0xec], R4 ;  /* 0x0000ec0401007387 */ /* 0x0003e20000100800 */
[----:B------:R-:W-:-:S03]  /*afe0*/  LOP3.LUT R2, R3, 0x7ffff, RZ, 0xc0, !PT ;  /* 0x0007ffff03027812 */ /* 0x000fc600078ec0ff */
[----:B------:R2:W-:Y:S01]  /*aff0*/  STL [R1+0xd0], R0 ;  /* 0x0000d00001007387 */ /* 0x0005e20000100800 */
[----:B0-----:R-:W-:Y:S02]  /*b000*/  LOP3.LUT R6, R91, 0x7ffff, RZ, 0xc0, !PT ;  /* 0x0007ffff5b067812 */ /* 0x001fe400078ec0ff */
[----:B-1----:R-:W-:Y:S01]  /*b010*/  LOP3.LUT R4, R11, 0x7ffff, RZ, 0xc0, !PT ;  /* 0x0007ffff0b047812 */ /* 0x002fe200078ec0ff */
[----:B--2---:R-:W-:Y:S01]  /*b020*/  IMAD.X R0, RZ, RZ, R85, P2 ;  /* 0x000000ffff007224 */ /* 0x004fe200010e0655 */
[----:B------:R0:W-:Y:S04]  /*b030*/  STL [R1+0xc8], R36 ;  /* 0x0000c82401007387 */ /* 0x0001e80000100800 */
[----:B------:R0:W-:Y:S04]  /*b040*/  STL [R1+0x104], R6 ;  /* 0x0001040601007387 */ /* 0x0001e80000100800 */
[----:B------:R0:W-:Y:S04]  /*b050*/  STL [R1+0xfc], R4 ;  /* 0x0000fc0401007387 */ /* 0x0001e80000100800 */
[----:B------:R0:W-:Y:S04]  /*b060*/  STL [R1+0xcc], R2 ;  /* 0x0000cc0201007387 */ /* 0x0001e80000100800 */
[----:B------:R0:W-:Y:S01]  /*b070*/  STL [R1+0xd4], R0 ;  /* 0x0000d40001007387 */ /* 0x0001e20000100800 */
[----:B------:R-:W-:-:S02]  /*b080*/  LOP3.LUT R5, R5, 0x7ffff, RZ, 0xc0, !PT ;  /* 0x0007ffff05057812 */ /* 0x000fc400078ec0ff */
[----:B------:R-:W-:Y:S02]  /*b090*/  LOP3.LUT R102, R102, 0x7ffff, RZ, 0xc0, !PT ;  /* 0x0007ffff66667812 */ /* 0x000fe400078ec0ff */
[----:B------:R-:W-:Y:S01]  /*b0a0*/  LOP3.LUT R119, R123, 0x7ffff, RZ, 0xc0, !PT ;  /* 0x0007ffff7b777812 */ /* 0x000fe200078ec0ff */
[----:B------:R-:W-:Y:S01]  /*b0b0*/  IMAD.X R123, RZ, RZ, R5, P0 ;  /* 0x000000ffff7b7224 */ /* 0x000fe200000e0605 */
[----:B------:R-:W-:Y:S02]  /*b0c0*/  MOV R68, R44 ;  /* 0x0000002c00447202 */ /* 0x000fe40000000f00 */
[----:B------:R-:W-:Y:S02]  /*b0d0*/  LOP3.LUT R65, R49, 0x7ffff, RZ, 0xc0, !PT ;  /* 0x0007ffff31417812 */ /* 0x000fe400078ec0ff */
[----:B------:R-:W-:Y:S02]  /*b0e0*/  LOP3.LUT R61, R61, 0x7ffff, RZ, 0xc0, !PT ;  /* 0x0007ffff3d3d7812 */ /* 0x000fe400078ec0ff */
[----:B------:R-:W-:-:S02]  /*b0f0*/  LOP3.LUT R125, R100, 0x7ffff, RZ, 0xc0, !PT ;  /* 0x0007ffff647d7812 */ /* 0x000fc400078ec0ff */
[----:B------:R-:W-:Y:S02]  /*b100*/  LOP3.LUT R111, R10, 0x7ffff, RZ, 0xc0, !PT ;  /* 0x0007ffff0a6f7812 */ /* 0x000fe400078ec0ff */
[----:B------:R-:W-:Y:S02]  /*b110*/  LOP3.LUT R121, R121, 0x7ffff, RZ, 0xc0, !PT ;  /* 0x0007ffff79797812 */ /* 0x000fe400078ec0ff */
[----:B------:R-:W-:Y:S02]  /*b120*/  IADD3.X R109, PT, PT, RZ, R102, RZ, P1, !PT ;  /* 0x00000066ff6d7210 */ /* 0x000fe40000ffe4ff */
[----:B0-----:R-:W-:-:S07]  /*b130*/  LOP3.LUT R115, R115, 0x7ffff, RZ, 0xc0, !PT ;  /* 0x0007ffff73737812 */ /* 0x001fce00078ec0ff */
.L_x_81:
[----:B------:R-:W-:Y:S05]  /*b140*/  BSYNC.RECONVERGENT B0 ;  /* 0x0000000000007941 */ /* 0x000fea0003800200 */
.L_x_80:
        /* <DEDUP_REMOVED lines=43> */
[----:B------:R-:W-:Y:S02]  /*b400*/  UIMAD.WIDE.U32 UR24, UR8, -0x27, URZ ;  /* 0xffffffd9081878a5 */ /* 0x000fe4000f8e00ff */
[----:B------:R-:W-:Y:S02]  /*b410*/  UIMAD.WIDE.U32 UR40, UR11, 0x25, URZ ;  /* 0x000000250b2878a5 */ /* 0x000fe4000f8e00ff */
[----:B------:R-:W-:-:S02]  /*b420*/  UIMAD.WIDE.U32 UR36, UP2, URZ, UR8, UR36 ;  /* 0x00000008ff2472a5 */ /* 0x000fc4000f840024 */
[----:B------:R-:W-:Y:S02]  /*b430*/  UIMAD.WIDE.U32 UR38, UP1, UR10, 0xfffff, UR38 ;  /* 0x000fffff0a2678a5 */ /* 0x000fe4000f820026 */
[----:B------:R-:W-:Y:S02]  /*b440*/  UIMAD.WIDE.U32 UR28, UR8, 0x25, URZ ;  /* 0x00000025081c78a5 */ /* 0x000fe4000f8e00ff */
[----:B------:R-:W-:Y:S02]  /*b450*/  UIMAD.WIDE.U32 UR30, UR10, -0x27, URZ ;  /* 0xffffffd90a1e78a5 */ /* 0x000fe4000f8e00ff */
[----:B------:R-:W-:Y:S02]  /*b460*/  UIADD3.X UR71, UPT, UPT, URZ, URZ, URZ, UP0, !UPT ;  /* 0x000000ffff477290 */ /* 0x000fe400087fe4ff */
[----:B------:R-:W-:Y:S02]  /*b470*/  UIMAD UR55, UR9, -0x26, URZ ;  /* 0xffffffda093778a4 */ /* 0x000fe4000f8e02ff */
[----:B------:R-:W-:-:S02]  /*b480*/  UIMAD.WIDE.U32 UR40, UP3, URZ, UR10, UR40 ;  /* 0x0000000aff2872a5 */ /* 0x000fc4000f860028 */
[----:B------:R-:W-:Y:S02]  /*b490*/  UIADD3 UR77, UP0, UPT, UR25, UR34, URZ ;  /* 0x00000022194d7290 */ /* 0x000fe4000ff1e0ff */
[----:B------:R-:W-:Y:S02]  /*b4a0*/  UIADD3.X UR61, UPT, UPT, URZ, URZ, URZ, UP2, !UPT ;  /* 0x000000ffff3d7290 */ /* 0x000fe400097fe4ff */
[----:B------:R-:W-:Y:S02]  /*b4b0*/  UIADD3.X UR53, UPT, UPT, URZ, URZ, URZ, UP1, !UPT ;  /* 0x000000ffff357290 */ /* 0x000fe40008ffe4ff */
[----:B------:R-:W-:Y:S02]  /*b4c0*/  UIMAD UR47, UR9, 0x13, URZ ;  /* 0x00000013092f78a4 */ /* 0x000fe4000f8e02ff */
[----:B------:R-:W-:Y:S02]  /*b4d0*/  UIMAD.WIDE.U32 UR58, UR8, 0x13, URZ ;  /* 0x00000013083a78a5 */ /* 0x000fe4000f8e00ff */
[----:B------:R-:W-:-:S02]  /*b4e0*/  UIMAD.WIDE.U32 UR32, UR10, 0x25, URZ ;  /* 0x000000250a2078a5 */ /* 0x000fc4000f8e00ff */
[----:B------:R-:W-:Y:S02]  /*b4f0*/  UIADD3 UR76, UP2, UPT, UR29, UR36, URZ ;  /* 0x000000241d4c7290 */ /* 0x000fe4000ff5e0ff */
[----:B------:R-:W-:Y:S01]  /*b500*/  UIADD3 UR75, UP1, UPT, UR31, UR38, URZ ;  /* 0x000000261f4b7290 */ /* 0x000fe2000ff3e0ff */
[----:B------:R-:W-:Y:S01]  /*b510*/  UMOV UR70, UR35 ;  /* 0x0000002300467c82 */ /* 0x000fe20008000000 */
[----:B------:R-:W-:Y:S01]  /*b520*/  UMOV UR60, UR37 ;  /* 0x00000025003c7c82 */ /* 0x000fe20008000000 */
[----:B------:R-:W-:Y:S01]  /*b530*/  UMOV UR52, UR39 ;  /* 0x0000002700347c82 */ /* 0x000fe20008000000 */
[----:B------:R-:W-:Y:S02]  /*b540*/  UIADD3 UR6, UPT, UPT, UR45, UR6, URZ ;  /* 0x000000062d067290 */ /* 0x000fe4000fffe0ff */
[----:B------:R-:W-:Y:S02]  /*b550*/  UIMAD.WIDE.U32 UR64, UR8, -0x26, URZ ;  /* 0xffffffda084078a5 */ /* 0x000fe4000f8e00ff */
[----:B------:R-:W-:-:S02]  /*b560*/  UIMAD UR55, UR8, 0x12fffff, UR55 ;  /* 0x012fffff083778a4 */ /* 0x000fc4000f8e0237 */
[----:B------:R-:W-:Y:S02]  /*b570*/  UIADD3.X UR43, UPT, UPT, URZ, URZ, URZ, UP3, !UPT ;  /* 0x000000ffff2b7290 */ /* 0x000fe40009ffe4ff */
[----:B------:R-:W-:Y:S02]  /*b580*/  UIMAD.WIDE.U32.X UR34, UR9, 0xfffff, UR70, UP0 ;  /* 0x000fffff092278a5 */ /* 0x000fe400080e0446 */
[----:B------:R-:W-:Y:S02]  /*b590*/  UIMAD UR7, UR11, 0x13, URZ ;  /* 0x000000130b0778a4 */ /* 0x000fe4000f8e02ff */
[----:B------:R-:W-:Y:S02]  /*b5a0*/  UIMAD.WIDE.U32 UR56, UR10, 0x13, URZ ;  /* 0x000000130a3878a5 */ /* 0x000fe4000f8e00ff */
[----:B------:R-:W-:Y:S02]  /*b5b0*/  UIMAD UR72, UR11, -0x26, URZ ;  /* 0xffffffda0b4878a4 */ /* 0x000fe4000f8e02ff */
[----:B------:R-:W-:Y:S01]  /*b5c0*/  UIADD3 UR74, UP3, UPT, UR33, UR40, URZ ;  /* 0x00000028214a7290 */ /* 0x000fe2000ff7e0ff */
[----:B------:R-:W-:Y:S01]  /*b5d0*/  UMOV UR71, UR5 ;  /* 0x0000000500477c82 */ /* 0x000fe20008000000 */
[----:B------:R-:W-:-:S02]  /*b5e0*/  UIMAD.WIDE.U32.X UR36, URZ, UR9, UR60, UP2 ;  /* 0x00000009ff2472a5 */ /* 0x000fc400090e043c */
[----:B------:R-:W-:Y:S02]  /*b5f0*/  UIMAD.WIDE.U32.X UR38, UR11, 0xfffff, UR52, UP1 ;  /* 0x000fffff0b2678a5 */ /* 0x000fe400088e0434 */
[----:B------:R-:W-:Y:S02]  /*b600*/  UIADD3 UR8, UPT, UPT, UR59, UR47, URZ ;  /* 0x0000002f3b087290 */ /* 0x000fe4000fffe0ff */
[----:B0-----:R-:W-:Y:S02]  /*b610*/  UIMAD UR9, UR23, 0x13, URZ ;  /* 0x00000013170978a4 */ /* 0x001fe4000f8e02ff */
[----:B------:R-:W-:Y:S02]  /*b620*/  UIMAD.WIDE.U32 UR60, UR22, 0x13, URZ ;  /* 0x00000013163c78a5 */ /* 0x000fe4000f8e00ff */
[----:B------:R-:W-:Y:S01]  /*b630*/  UIADD3 UR5, UP1, UPT, UR50, UR66, URZ ;  /* 0x0000004232057290 */ /* 0x000fe2000ff3e0ff */
[----:B------:R-:W-:Y:S01]  /*b640*/  UMOV UR42, UR41 ;  /* 0x00000029002a7c82 */ /* 0x000fe20008000000 */
[----:B------:R-:W-:-:S02]  /*b650*/  UIMAD.WIDE.U32 UR50, UR6, -0x2, URZ ;  /* 0xfffffffe063278a5 */ /* 0x000fc4000f8e00ff */
[----:B------:R-:W-:Y:S02]  /*b660*/  UIADD3 UR33, UP0, UPT, UR68, UR48, URZ ;  /* 0x0000003044217290 */ /* 0x000fe4000ff1e0ff */
[----:B------:R-:W-:Y:S02]  /*b670*/  UIADD3 UR29, UPT, UPT, UR49, UR46, URZ ;  /* 0x0000002e311d7290 */ /* 0x000fe4000fffe0ff */
[----:B------:R-:W-:Y:S02]  /*b680*/  UIMAD.WIDE.U32 UR26, UR10, -0x26, URZ ;  /* 0xffffffda0a1a78a5 */ /* 0x000fe4000f8e00ff */
[----:B------:R-:W-:Y:S02]  /*b690*/  UIMAD UR72, UR10, 0x12fffff, UR72 ;  /* 0x012fffff0a4878a4 */ /* 0x000fe4000f8e0248 */
[----:B------:R-:W-:Y:S02]  /*b6a0*/  UIMAD.WIDE.U32.X UR40, URZ, UR11, UR42, UP3 ;  /* 0x0000000bff2872a5 */ /* 0x000fe400098e042a */
[----:B------:R-:W-:-:S02]  /*b6b0*/  UIADD3 UR7, UPT, UPT, UR57, UR7, URZ ;  /* 0x0000000739077290 */ /* 0x000fc4000fffe0ff */
[----:B------:R-:W-:Y:S02]  /*b6c0*/  UIMAD.WIDE.U32 UR48, UR8, -0x2, URZ ;  /* 0xfffffffe083078a5 */ /* 0x000fe4000f8e00ff */
[----:B------:R-:W-:Y:S02]  /*b6d0*/  UIMAD.WIDE.U32 UR10, UR44, -0x2, URZ ;  /* 0xfffffffe2c0a78a5 */ /* 0x000fe4000f8e00ff */
[----:B------:R-:W-:Y:S02]  /*b6e0*/  UIADD3 UR9, UPT, UPT, UR61, UR9, URZ ;  /* 0x000000093d097290 */ /* 0x000fe4000fffe0ff */
[----:B------:R-:W-:Y:S02]  /*b6f0*/  UIMAD.WIDE.U32 UR44, UP4, UR44, 0xfffff, UR50 ;  /* 0x000fffff2c2c78a5 */ /* 0x000fe4000f880032 */
[----:B------:R-:W-:Y:S02]  /*b700*/  UIMAD.WIDE.U32 UR46, UR7, -0x2, URZ ;  /* 0xfffffffe072e78a5 */ /* 0x000fe4000f8e00ff */
[----:B------:R-:W-:-:S02]  /*b710*/  UIMAD.WIDE.U32 UR48, UP3, UR58, 0xfffff, UR48 ;  /* 0x000fffff3a3078a5 */ /* 0x000fc4000f860030 */
[----:B------:R-:W-:Y:S02]  /*b720*/  UIMAD.WIDE.U32 UR50, UR9, -0x2, URZ ;  /* 0xfffffffe093278a5 */ /* 0x000fe4000f8e00ff */
[----:B------:R-:W-:Y:S02]  /*b730*/  UIADD3.X UR63, UPT, UPT, URZ, URZ, URZ, UP4, !UPT ;  /* 0x000000ffff3f7290 */ /* 0x000fe4000a7fe4ff */
[----:B------:R-:W-:Y:S02]  /*b740*/  UIADD3 URZ, UP4, UPT, UR11, UR44, URZ ;  /* 0x0000002c0bff7290 */ /* 0x000fe4000ff9e0ff */
[----:B------:R-:W-:Y:S02]  /*b750*/  UIMAD.WIDE.U32 UR46, UP5, UR56, 0xfffff, UR46 ;  /* 0x000fffff382e78a5 */ /* 0x000fe4000f8a002e */
[----:B------:R-:W-:Y:S02]  /*b760*/  UIADD3.X UR67, UPT, UPT, URZ, URZ, URZ, UP3, !UPT ;  /* 0x000000ffff437290 */ /* 0x000fe40009ffe4ff */
[----:B------:R-:W-:-:S02]  /*b770*/  UIADD3.X UR11, UP1, UPT, UR69, UR54, URZ, UP1, !UPT ;  /* 0x00000036450b7290 */ /* 0x000fc40008f3e4ff */
[----:B------:R-:W-:Y:S02]  /*b780*/  UIMAD.WIDE.U32 UR50, UP3, UR60, 0xfffff, UR50 ;  /* 0x000fffff3c3278a5 */ /* 0x000fe4000f860032 */
[----:B------:R-:W-:Y:S02]  /*b790*/  UIADD3 UR10, UPT, UPT, UR65, UR55, URZ ;  /* 0x00000037410a7290 */ /* 0x000fe4000fffe0ff */
[----:B------:R-:W-:Y:S02]  /*b7a0*/  UIADD3.X UR65, UPT, UPT, URZ, URZ, URZ, UP5, !UPT ;  /* 0x000000ffff417290 */ /* 0x000fe4000affe4ff */
[----:B------:R-:W-:Y:S02]  /*b7b0*/  UIADD3.X UR16, UP1, UPT, UR18, UR16, URZ, UP1, !UPT ;  /* 0x0000001012107290 */ /* 0x000fe40008f3e4ff */
[----:B------:R-:W-:Y:S02]  /*b7c0*/  UIMAD.WIDE.U32 UR52, UR23, -0x27, URZ ;  /* 0xffffffd9173478a5 */ /* 0x000fe4000f8e00ff */
[----:B------:R-:W-:-:S02]  /*b7d0*/  UIADD3 UR31, UP5, UPT, UR5, UR64, URZ ;  /* 0x00000040051f7290 */ /* 0x000fc4000ffbe0ff */
[----:B------:R-:W-:Y:S02]  /*b7e0*/  UIADD3.X UR69, UPT, UPT, URZ, URZ, URZ, UP3, !UPT ;  /* 0x000000ffff457290 */ /* 0x000fe40009ffe4ff */
[----:B------:R-:W-:Y:S02]  /*b7f0*/  UIMAD.WIDE.U32 UR56, UR56, -0x2, URZ ;  /* 0xfffffffe383878a5 */ /* 0x000fe4000f8e00ff */
[----:B------:R-:W-:Y:S02]  /*b800*/  UIMAD.WIDE.U32 UR58, UR58, -0x2, URZ ;  /* 0xfffffffe3a3a78a5 */ /* 0x000fe4000f8e00ff */
[----:B------:R-:W-:Y:S02]  /*b810*/  UIADD3 UR5, UP3, UPT, UR5, UR62, URZ ;  /* 0x0000003e05057290 */ /* 0x000fe4000ff7e0ff */
[----:B------:R-:W-:Y:S01]  /*b820*/  UIMAD UR25, UR23, -0x26, URZ ;  /* 0xffffffda171978a4 */ /* 0x000fe2000f8e02ff */
[----:B------:R-:W-:Y:S01]  /*b830*/  UMOV UR62, UR45 ;  /* 0x0000002d003e7c82 */ /* 0x000fe20008000000 */
[----:B------:R-:W-:-:S02]  /*b840*/  UIADD3.X UR17, UPT, UPT, UR19, UR17, URZ, UP1, !UPT ;  /* 0x0000001113117290 */ /* 0x000fc40008ffe4ff */
[----:B------:R-:W-:Y:S02]  /*b850*/  UIMAD.WIDE.U32 UR52, UP6, UR22, 0xfffff, UR52 ;  /* 0x000fffff163478a5 */ /* 0x000fe4000f8c0034 */
[----:B------:R-:W-:Y:S02]  /*b860*/  UIADD3 URZ, UP1, UPT, UR57, UR46, URZ ;  /* 0x0000002e39ff7290 */ /* 0x000fe4000ff3e0ff */
[----:B------:R-:W-:Y:S02]  /*b870*/  UIMAD.WIDE.U32.X UR62, UR6, 0xfffff, UR62, UP4 ;  /* 0x000fffff063e78a5 */ /* 0x000fe4000a0e043e */
[----:B------:R-:W-:Y:S02]  /*b880*/  UIADD3 UR33, UP2, UPT, UR33, UR64, URZ ;  /* 0x0000004021217290 */ /* 0x000fe4000ff5e0ff */
[----:B------:R-:W-:Y:S02]  /*b890*/  UIADD3.X UR29, UP0, UPT, UR73, UR29, URZ, UP0, !UPT ;  /* 0x0000001d491d7290 */ /* 0x000fe4000871e4ff */
[----:B------:R-:W-:-:S02]  /*b8a0*/  UIADD3 URZ, UP4, UPT, UR59, UR48, URZ ;  /* 0x000000303bff7290 */ /* 0x000fc4000ff9e0ff */
[----:B------:R-:W-:Y:S02]  /*b8b0*/  UIMAD.WIDE.U32 UR42, UR22, -0x26, URZ ;  /* 0xffffffda162a78a5 */ /* 0x000fe4000f8e00ff */
[----:B------:R-:W-:Y:S02]  /*b8c0*/  UIMAD UR25, UR22, 0x12fffff, UR25 ;  /* 0x012fffff161978a4 */ /* 0x000fe4000f8e0219 */
[----:B------:R-:W-:Y:S02]  /*b8d0*/  UIMAD.WIDE.U32 UR54, UR22, -0x27, URZ ;  /* 0xffffffd9163678a5 */ /* 0x000fe4000f8e00ff */
[----:B------:R-:W-:Y:S01]  /*b8e0*/  UIMAD.WIDE.U32 UR60, UR60, -0x2, URZ ;  /* 0xfffffffe3c3c78a5 */ /* 0x000fe2000f8e00ff */
[----:B------:R-:W-:Y:S01]  /*b8f0*/  UMOV UR64, UR47 ;  /* 0x0000002f00407c82 */ /* 0x000fe20008000000 */
[----:B------:R-:W-:Y:S01]  /*b900*/  UIADD3 UR22, UPT, UPT, UR27, UR72, URZ ;  /* 0x000000481b167290 */ /* 0x000fe2000fffe0ff */
[----:B------:R-:W-:Y:S01]  /*b910*/  UMOV UR66, UR49 ;  /* 0x0000003100427c82 */ /* 0x000fe20008000000 */
[----:B------:R-:W-:-:S02]  /*b920*/  UIADD3.X UR27, UPT, UPT, URZ, URZ, URZ, UP6, !UPT ;  /* 0x000000ffff1b7290 */ /* 0x000fc4000b7fe4ff */
[----:B------:R-:W-:Y:S02]  /*b930*/  UIMAD.WIDE.U32.X UR64, UR7, 0xfffff, UR64, UP1 ;  /* 0x000fffff074078a5 */ /* 0x000fe400088e0440 */
[----:B------:R-:W-:Y:S02]  /*b940*/  UIMAD.WIDE.U32.X UR66, UR8, 0xfffff, UR66, UP4 ;  /* 0x000fffff084278a5 */ /* 0x000fe4000a0e0442 */
[----:B------:R-:W-:Y:S02]  /*b950*/  UIADD3.X UR7, UP6, UPT, UR29, UR10, URZ, UP2, !UPT ;  /* 0x0000000a1d077290 */ /* 0x000fe400097de4ff */
[----:B------:R-:W-:Y:S02]  /*b960*/  UIADD3 URZ, UP4, UPT, UR61, UR50, URZ ;  /* 0x000000323dff7290 */ /* 0x000fe4000ff9e0ff */
[----:B------:R-:W-:Y:S01]  /*b970*/  UIADD3 UR33, UP1, UPT, UR33, UR26, URZ ;  /* 0x0000001a21217290 */ /* 0x000fe2000ff3e0ff */
[----:B------:R-:W-:Y:S01]  /*b980*/  UMOV UR68, UR51 ;  /* 0x0000003300447c82 */ /* 0x000fe20008000000 */
[----:B------:R-:W-:-:S02]  /*b990*/  UIADD3.X UR14, UP0, UP6, UR66, UR62, UR14, UP6, UP0 ;  /* 0x0000003e420e7290 */ /* 0x000fc4000b60040e */
[----:B------:R-:W-:Y:S02]  /*b9a0*/  UIMAD.WIDE.U32.X UR68, UR9, 0xfffff, UR68, UP4 ;  /* 0x000fffff094478a5 */ /* 0x000fe4000a0e0444 */
[----:B------:R-:W-:Y:S02]  /*b9b0*/  UIADD3 UR25, UPT, UPT, UR43, UR25, URZ ;  /* 0x000000192b197290 */ /* 0x000fe4000fffe0ff */
[----:B------:R-:W-:Y:S02]  /*b9c0*/  UIADD3 UR6, UP4, UPT, UR33, UR42, URZ ;  /* 0x0000002a21067290 */ /* 0x000fe4000ff9e0ff */
[----:B------:R-:W-:Y:S02]  /*b9d0*/  UIADD3.X UR7, UP1, UPT, UR7, UR22, URZ, UP1, !UPT ;  /* 0x0000001607077290 */ /* 0x000fe40008f3e4ff */
[----:B------:R-:W-:Y:S02]  /*b9e0*/  UIADD3.X UR62, UPT, UPT, UR67, UR63, UR15, UP0, UP6 ;  /* 0x0000003f433e7290 */ /* 0x000fe400087ec40f */
[----:B------:R-:W-:-:S02]  /*b9f0*/  UIADD3 UR8, UP2, UPT, UR31, UR26, URZ ;  /* 0x0000001a1f087290 */ /* 0x000fc4000ff5e0ff */
[----:B------:R-:W-:Y:S02]  /*ba00*/  UIADD3 UR24, UP0, UPT, UR5, UR24, URZ ;  /* 0x0000001805187290 */ /* 0x000fe4000ff1e0ff */
[----:B------:R-:W-:Y:S02]  /*ba10*/  UIADD3.X UR9, UP5, UPT, UR11, UR10, URZ, UP5, !UPT ;  /* 0x0000000a0b097290 */ /* 0x000fe4000afbe4ff */
[----:B------:R-:W-:Y:S02]  /*ba20*/  UIADD3.X UR5, UP4, UPT, UR7, UR25, URZ, UP4, !UPT ;  /* 0x0000001907057290 */ /* 0x000fe4000a79e4ff */
[----:B------:R-:W-:Y:S02]  /*ba30*/  UIADD3.X UR9, UP2, UPT, UR9, UR22, URZ, UP2, !UPT ;  /* 0x0000001609097290 */ /* 0x000fe4000975e4ff */
[----:B------:R-:W-:Y:S02]  /*ba40*/  UIADD3.X UR15, UP4, UP6, UR68, UR14, UR64, UP4, UP1 ;  /* 0x0000000e440f7290 */ /* 0x000fe4000a682440 */
[----:B------:R-:W-:-:S02]  /*ba50*/  UIADD3.X UR11, UP3, UPT, UR11, UR71, URZ, UP3, !UPT ;  /* 0x000000470b0b7290 */ /* 0x000fc40009f7e4ff */
[----:B------:R-:W-:Y:S02]  /*ba60*/  UIADD3.X UR14, UP2, UP5, UR64, UR16, UR66, UP2, UP5 ;  /* 0x00000010400e7290 */ /* 0x000fe4000954a442 */
[----:B------:R-:W-:Y:S02]  /*ba70*/  UIADD3 UR8, UP1, UPT, UR8, UR42, URZ ;  /* 0x0000002a08087290 */ /* 0x000fe4000ff3e0ff */
[----:B------:R-:W-:Y:S02]  /*ba80*/  UIADD3.X UR10, UPT, UPT, UR69, UR62, UR65, UP4, UP6 ;  /* 0x0000003e450a7290 */ /* 0x000fe4000a7ec441 */
[----:B------:R-:W-:Y:S02]  /*ba90*/  USHF.L.W.U32.HI UR63, UR5, 0xd, UR15 ;  /* 0x0000000d053f7899 */ /* 0x000fe40008010e0f */
[----:B------:R-:W-:Y:S02]  /*baa0*/  UIADD3.X UR77, UP0, UPT, UR11, UR77, URZ, UP0, !UPT ;  /* 0x0000004d0b4d7290 */ /* 0x000fe4000871e4ff */
[----:B------:R-:W-:-:S02]  /*bab0*/  UIADD3.X UR66, UPT, UPT, UR65, UR17, UR67, UP2, UP5 ;  /* 0x0000001141427290 */ /* 0x000fc400097ea443 */
[----:B------:R-:W-:Y:S02]  /*bac0*/  UIADD3.X UR11, UP1, UPT, UR9, UR25, URZ, UP1, !UPT ;  /* 0x00000019090b7290 */ /* 0x000fe40008f3e4ff */
[----:B------:R-:W-:Y:S02]  /*bad0*/  USHF.L.W.U32.HI UR15, UR15, 0xd, UR10 ;  /* 0x0000000d0f0f7899 */ /* 0x000fe40008010e0a */
[----:B------:R-:W-:Y:S02]  /*bae0*/  UIADD3 UR63, UP5, UPT, UR63, UR8, URZ ;  /* 0x000000083f3f7290 */ /* 0x000fe4000ffbe0ff */
[----:B------:R-:W-:Y:S02]  /*baf0*/  UIADD3.X UR10, UP6, UP3, UR34, UR16, UR20, UP0, UP3 ;  /* 0x00000010220a7290 */ /* 0x000fe400083c6414 */
[----:B------:R-:W-:Y:S02]  /*bb00*/  UIADD3.X UR15, UP5, UPT, UR15, UR11, URZ, UP5, !UPT ;  /* 0x0000000b0f0f7290 */ /* 0x000fe4000afbe4ff */
        /* <DEDUP_REMOVED lines=44> */
[----:B------:R-:W-:Y:S01]  /*bdd0*/  UIADD3.X UR5, UPT, UPT, URZ, UR26, URZ, UP0, !UPT ;  /* 0x0000001aff057290 */ /* 0x000fe200087fe4ff */
[----:B------:R-:W0:Y:S01]  /*bde0*/  LDCU UR18, c[0x0][0x3b0] ;  /* 0x00007600ff1277ac */ /* 0x000e220008000800 */
[----:B------:R-:W1:Y:S01]  /*bdf0*/  LDCU UR17, c[0x0][0x3c8] ;  /* 0x00007900ff1177ac */ /* 0x000e620008000800 */
[----:B------:R-:W-:Y:S02]  /*be00*/  USHF.L.W.U32.HI UR10, UR64, 0xd, UR11 ;  /* 0x0000000d400a7899 */ /* 0x000fe40008010e0b */
[----:B------:R-:W-:Y:S02]  /*be10*/  USHF.L.W.U32.HI UR5, UR11, 0xd, UR5 ;  /* 0x0000000d0b057899 */ /* 0x000fe40008010e05 */
[----:B------:R-:W-:Y:S02]  /*be20*/  UIMAD.WIDE.U32 UR10, UR10, 0x13, UR6 ;  /* 0x000000130a0a78a5 */ /* 0x000fe4000f8e0006 */
[----:B------:R-:W-:Y:S02]  /*be30*/  UIMAD UR5, UR5, 0x13, URZ ;  /* 0x00000013050578a4 */ /* 0x000fe4000f8e02ff */
[----:B------:R-:W-:-:S02]  /*be40*/  ULOP3.LUT UR70, UR15, 0x7ffff, URZ, 0xc0, !UPT ;  /* 0x0007ffff0f467892 */ /* 0x000fc4000f8ec0ff */
[----:B------:R-:W-:Y:S02]  /*be50*/  UIADD3 UR65, UPT, UPT, UR11, UR5, URZ ;  /* 0x000000050b417290 */ /* 0x000fe4000fffe0ff */
[----:B0-----:R-:W-:Y:S02]  /*be60*/  UISETP.EQ.AND UP0, UPT, UR18, URZ, UPT ;  /* 0x000000ff1200728c */ /* 0x001fe4000bf02270 */
[----:B------:R-:W-:Y:S02]  /*be70*/  ULEA.HI UR63, UP1, UR65, UR63, URZ, 0xd ;  /* 0x0000003f413f7291 */ /* 0x000fe4000f8368ff */
[----:B------:R-:W-:Y:S02]  /*be80*/  ULOP3.LUT UR15, UR16, 0x7ffff, URZ, 0xc0, !UPT ;  /* 0x0007ffff100f7892 */ /* 0x000fe4000f8ec0ff */
[----:B------:R-:W-:Y:S02]  /*be90*/  UIADD3.X UR70, UPT, UPT, URZ, UR70, URZ, UP1, !UPT ;  /* 0x00000046ff467290 */ /* 0x000fe40008ffe4ff */
[----:B------:R-:W-:-:S02]  /*bea0*/  ULOP3.LUT UR62, UR62, 0x7ffff, URZ, 0xc0, !UPT ;  /* 0x0007ffff3e3e7892 */ /* 0x000fc4000f8ec0ff */
[----:B------:R-:W-:Y:S02]  /*beb0*/  ULOP3.LUT UR64, UR64, 0x7ffff, URZ, 0xc0, !UPT ;  /* 0x0007ffff40407892 */ /* 0x000fe4000f8ec0ff */
[----:B------:R-:W-:Y:S02]  /*bec0*/  ULOP3.LUT UR65, UR65, 0x7ffff, URZ, 0xc0, !UPT ;  /* 0x0007ffff41417892 */ /* 0x000fe4000f8ec0ff */
[----:B-1----:R-:W-:Y:S01]  /*bed0*/  UISETP.NE.AND UP1, UPT, UR17, URZ, UPT ;  /* 0x000000ff1100728c */ /* 0x002fe2000bf25270 */
[----:B------:R-:W-:-:S10]  /*bee0*/  UMOV UR5, URZ ;  /* 0x000000ff00057c82 */ /* 0x000fd40008000000 */
.L_x_125:
[----:B------:R-:W-:-:S09]  /*bef0*/  UISETP.NE.AND UP2, UPT, UR5, URZ, UPT ;  /* 0x000000ff0500728c */ /* 0x000fd2000bf45270 */
[----:B0----5:R-:W-:Y:S05]  /*bf00*/  BRA.U !UP2, `(.L_x_83) ;  /* 0x000000a90a107547 */ /* 0x021fea000b800000 */
[----:B------:R-:W2:Y:S04]  /*bf10*/  LDL.LU R98, [R1+0x100] ;  /* 0x0001000001627983 */ /* 0x000ea80000300800 */
[----:B------:R-:W3:Y:S04]  /*bf20*/  LDL.LU R97, [R1+0x104] ;  /* 0x0001040001617983 */ /* 0x000ee80000300800 */
[----:B------:R-:W4:Y:S04]  /*bf30*/  LDL.LU R96, [R1+0xf0] ;  /* 0x0000f00001607983 */ /* 0x000f280000300800 */
[----:B------:R-:W4:Y:S01]  /*bf40*/  LDL.LU R91, [R1+0xf4] ;  /* 0x0000f400015b7983 */ /* 0x000f220000300800 */
[----:B------:R-:W0:Y:S01]  /*bf50*/  S2UR UR7, SR_CgaCtaId ;  /* 0x00000000000779c3 */ /* 0x000e220000008800 */
[----:B------:R-:W-:Y:S01]  /*bf60*/  UMOV UR6, 0x400 ;  /* 0x0000040000067882 */ /* 0x000fe20000000000 */
[----:B-----5:R-:W-:Y:S01]  /*bf70*/  IADD3 R6, P2, P3, R124, -0x2, -R118 ;  /* 0xfffffffe7c067810 */ /* 0x020fe20007b5e876 */
[----:B------:R-:W4:Y:S01]  /*bf80*/  LDL.LU R99, [R1+0xd8] ;  /* 0x0000d80001637983 */ /* 0x000f220000300800 */
[----:B------:R-:W1:Y:S02]  /*bf90*/  LDCU.128 UR16, c[0x3][0x60] ;  /* 0x00c00c00ff1077ac */ /* 0x000e640008000c00 */
[----:B------:R-:W-:Y:S01]  /*bfa0*/  IADD3.X R32, PT, PT, R125, 0xfffff, ~R119, P2, P3 ;  /* 0x000fffff7d207810 */ /* 0x000fe200017e6c77 */
[----:B------:R-:W4:Y:S01]  /*bfb0*/  LDL.LU R100, [R1+0xd0] ;  /* 0x0000d00001647983 */ /* 0x000f220000300800 */
[----:B------:R-:W1:Y:S03]  /*bfc0*/  LDCU.64 UR34, c[0x3][0x70] ;  /* 0x00c00e00ff2277ac */ /* 0x000e660008000a00 */
[----:B------:R-:W4:Y:S01]  /*bfd0*/  LDL.LU R113, [R1+0xc8] ;  /* 0x0000c80001717983 */ /* 0x000f220000300800 */
[----:B------:R-:W1:Y:S03]  /*bfe0*/  LDCU.128 UR20, c[0x3][0x50] ;  /* 0x00c00a00ff1477ac */ /* 0x000e660008000c00 */
[----:B------:R-:W4:Y:S04]  /*bff0*/  LDL.LU R105, [R1+0xcc] ;  /* 0x0000cc0001697983 */ /* 0x000f280000300800 */
[----:B------:R-:W4:Y:S04]  /*c000*/  LDL.LU R103, [R1+0xf8] ;  /* 0x0000f80001677983 */ /* 0x000f280000300800 */
[----:B------:R-:W4:Y:S01]  /*c010*/  LDL.LU R101, [R1+0xfc] ;  /* 0x0000fc0001657983 */ /* 0x000f220000300800 */
[----:B0-----:R-:W-:-:S03]  /*c020*/  ULEA UR26, UR7, UR6, 0x18 ;  /* 0x00000006071a7291 */ /* 0x001fc6000f8ec0ff */
[----:B------:R-:W4:Y:S04]  /*c030*/  LDL.LU R104, [R1+0xe8] ;  /* 0x0000e80001687983 */ /* 0x000f280000300800 */
[----:B------:R-:W4:Y:S04]  /*c040*/  LDL.LU R102, [R1+0xec] ;  /* 0x0000ec0001667983 */ /* 0x000f280000300800 */
[----:B------:R-:W-:Y:S04]  /*c050*/  LDS.128 R20, [UR26] ;  /* 0x0000001aff147984 */ /* 0x000fe80008000c00 */
[----:B------:R-:W0:Y:S04]  /*c060*/  LDS.128 R8, [UR26+0x30] ;  /* 0x0000301aff087984 */ /* 0x000e280008000c00 */
[----:B------:R-:W1:Y:S04]  /*c070*/  LDS.128 R16, [UR26+0x20] ;  /* 0x0000201aff107984 */ /* 0x000e680008000c00 */
[----:B------:R-:W4:Y:S01]  /*c080*/  LDS.128 R12, [UR26+0x10] ;  /* 0x0000101aff0c7984 */ /* 0x000f220008000c00 */
[----:B0-----:R-:W-:-:S04]  /*c090*/  IADD3 R35, P0, P1, R8, -0x2, -R22 ;  /* 0xfffffffe08237810 */ /* 0x001fc8000791e816 */
[----:B------:R-:W-:Y:S01]  /*c0a0*/  IADD3.X R42, PT, PT, R9, 0xfffff, ~R23, P0, P1 ;  /* 0x000fffff092a7810 */ /* 0x000fe200007e2c17 */
[----:B------:R-:W-:Y:S01]  /*c0b0*/  IMAD.WIDE.U32 R76, R35, 0x13, RZ ;  /* 0x00000013234c7825 */ /* 0x000fe200078e00ff */
[----:B------:R-:W-:-:S03]  /*c0c0*/  IADD3 R34, P0, P1, R108, -0x2, -R122 ;  /* 0xfffffffe6c227810 */ /* 0x000fc6000791e87a */
[C---:B------:R-:W-:Y:S01]  /*c0d0*/  IMAD R33, R42.reuse, 0x13, RZ ;  /* 0x000000132a217824 */ /* 0x040fe200078e02ff */
[----:B------:R-:W-:Y:S01]  /*c0e0*/  IADD3.X R38, PT, PT, R109, 0xfffff, ~R123, P0, P1 ;  /* 0x000fffff6d267810 */ /* 0x000fe200007e2c7b */
[----:B------:R-:W-:-:S04]  /*c0f0*/  IMAD.WIDE.U32 R24, R42, R6, RZ ;  /* 0x000000062a187225 */ /* 0x000fc800078e00ff */
[----:B------:R-:W-:Y:S02]  /*c100*/  IMAD.IADD R33, R77, 0x1, R33 ;  /* 0x000000014d217824 */ /* 0x000fe400078e0221 */
[----:B------:R-:W-:-:S04]  /*c110*/  IMAD.WIDE.U32 R4, R42, R34, RZ ;  /* 0x000000222a047225 */ /* 0x000fc800078e00ff */
[----:B------:R-:W-:-:S04]  /*c120*/  IMAD.WIDE.U32 R36, P0, R35, R32, R24 ;  /* 0x0000002023247225 */ /* 0x000fc80007800018 */
[----:B------:R-:W-:-:S04]  /*c130*/  IMAD.WIDE.U32 R46, P1, R35, R38, R4 ;  /* 0x00000026232e7225 */ /* 0x000fc80007820004 */
[----:B------:R-:W-:Y:S01]  /*c140*/  IMAD.X R25, RZ, RZ, RZ, P0 ;  /* 0x000000ffff197224 */ /* 0x000fe200000e06ff */
[----:B------:R-:W-:Y:S01]  /*c150*/  IADD3.X R73, PT, PT, RZ, RZ, RZ, P1, !PT ;  /* 0x000000ffff497210 */ /* 0x000fe20000ffe4ff */
[----:B------:R-:W-:-:S04]  /*c160*/  IMAD.WIDE.U32 R26, R35, R6, RZ ;  /* 0x00000006231a7225 */ /* 0x000fc800078e00ff */
[----:B------:R-:W-:Y:S02]  /*c170*/  IMAD.MOV.U32 R24, RZ, RZ, R37 ;  /* 0x000000ffff187224 */ /* 0x000fe400078e0025 */
[----:B------:R-:W-:-:S04]  /*c180*/  IMAD.WIDE.U32 R80, R35, R34, RZ ;  /* 0x0000002223507225 */ /* 0x000fc800078e00ff */
[----:B------:R-:W-:Y:S01]  /*c190*/  IMAD.MOV.U32 R72, RZ, RZ, R47 ;  /* 0x000000ffff487224 */ /* 0x000fe200078e002f */
[----:B------:R-:W-:-:S05]  /*c1a0*/  IADD3 R83, P4, PT, R81, R46, RZ ;  /* 0x0000002e51537210 */ /* 0x000fca0007f9e0ff */
[----:B------:R-:W-:Y:S01]  /*c1b0*/  IMAD.WIDE.U32.X R72, R42, R38, R72, P4 ;  /* 0x000000262a487225 */ /* 0x000fe200020e0448 */
[----:B--2---:R-:W-:-:S04]  /*c1c0*/  IADD3 R41, P2, P3, R98, -0x2, -R120 ;  /* 0xfffffffe62297810 */ /* 0x004fc80007b5e878 */
[----:B---3--:R-:W-:Y:S01]  /*c1d0*/  IADD3.X R44, PT, PT, R97, 0xfffff, ~R121, P2, P3 ;  /* 0x000fffff612c7810 */ /* 0x008fe200017e6c79 */
[----:B------:R-:W-:Y:S01]  /*c1e0*/  IMAD.WIDE.U32 R28, R33, R41, RZ ;  /* 0x00000029211c7225 */ /* 0x000fe200078e00ff */
[----:B------:R-:W-:-:S03]  /*c1f0*/  IADD3 R5, P3, PT, R27, R36, RZ ;  /* 0x000000241b057210 */ /* 0x000fc60007f7e0ff */
[----:B------:R-:W-:Y:S01]  /*c200*/  IMAD.WIDE.U32 R30, P0, R44, R76, R28 ;  /* 0x0000004c2c1e7225 */ /* 0x000fe2000780001c */
[----:B-1----:R-:W-:-:S03]  /*c210*/  IADD3 R28, P5, P6, R18, -0x26, -R20 ;  /* 0xffffffda121c7810 */ /* 0x002fc60007ebe814 */
[----:B------:R-:W-:Y:S01]  /*c220*/  IMAD.X R37, RZ, RZ, RZ, P0 ;  /* 0x000000ffff257224 */ /* 0x000fe200000e06ff */
[----:B----4-:R-:W-:Y:S01]  /*c230*/  IADD3 R29, P0, P1, R96, -0x2, -R110 ;  /* 0xfffffffe601d7810 */ /* 0x010fe2000791e86e */
[----:B------:R-:W-:Y:S01]  /*c240*/  IMAD.MOV.U32 R36, RZ, RZ, R31 ;  /* 0x000000ffff247224 */ /* 0x000fe200078e001f */
[----:B------:R-:W-:Y:S01]  /*c250*/  IADD3.X R43, PT, PT, R19, 0xfffff, ~R21, P5, P6 ;  /* 0x000fffff132b7810 */ /* 0x000fe20002fecc15 */
[----:B------:R-:W-:Y:S01]  /*c260*/  IMAD.WIDE.U32 R76, R76, R41, RZ ;  /* 0x000000294c4c7225 */ /* 0x000fe200078e00ff */
[----:B------:R-:W-:Y:S02]  /*c270*/  IADD3.X R31, PT, PT, R91, 0xfffff, ~R111, P0, P1 ;  /* 0x000fffff5b1f7810 */ /* 0x000fe400007e2c6f */
[----:B------:R-:W-:Y:S01]  /*c280*/  IADD3 R7, P0, P1, R10, -0x2, -R12 ;  /* 0xfffffffe0a077810 */ /* 0x000fe2000791e80c */
[-C--:B------:R-:W-:Y:S01]  /*c290*/  IMAD.WIDE.U32 R46, R43, R29.reuse, RZ ;  /* 0x0000001d2b2e7225 */ /* 0x080fe200078e00ff */
[----:B------:R-:W-:Y:S02]  /*c2a0*/  IADD3 R30, P2, PT, R77, R30, RZ ;  /* 0x0000001e4d1e7210 */ /* 0x000fe40007f5e0ff */
[----:B------:R-:W-:Y:S01]  /*c2b0*/  IADD3.X R40, PT, PT, R11, 0xfffff, ~R13, P0, P1 ;  /* 0x000fffff0b287810 */ /* 0x000fe200007e2c0d */
[----:B------:R-:W-:Y:S01]  /*c2c0*/  IMAD.WIDE.U32 R48, R28, R29, RZ ;  /* 0x0000001d1c307225 */ /* 0x000fe200078e00ff */
[----:B------:R-:W-:-:S03]  /*c2d0*/  IADD3 R4, P5, P6, R106, -0x26, -R114 ;  /* 0xffffffda6a047810 */ /* 0x000fc60007ebe872 */
[----:B------:R-:W-:-:S04]  /*c2e0*/  IMAD.WIDE.U32 R52, R40, R34, RZ ;  /* 0x0000002228347225 */ /* 0x000fc800078e00ff */
[----:B------:R-:W-:Y:S01]  /*c2f0*/  IMAD.WIDE.U32.X R36, R33, R44, R36, P2 ;  /* 0x0000002c21247225 */ /* 0x000fe200010e0424 */
[----:B------:R-:W-:Y:S02]  /*c300*/  IADD3.X R33, PT, PT, R107, 0xfffff, ~R115, P5, P6 ;  /* 0x000fffff6b217810 */ /* 0x000fe40002fecc73 */
[----:B------:R-:W-:Y:S01]  /*c310*/  IADD3 R39, P2, PT, R26, R48, RZ ;  /* 0x000000301a277210 */ /* 0x000fe20007f5e0ff */
[----:B------:R-:W-:-:S04]  /*c320*/  IMAD.WIDE.U32 R46, P5, R28, R31, R46 ;  /* 0x0000001f1c2e7225 */ /* 0x000fc800078a002e */
[----:B------:R-:W-:Y:S01]  /*c330*/  IMAD.WIDE.U32 R70, R7, R34, RZ ;  /* 0x0000002207467225 */ /* 0x000fe200078e00ff */
[----:B------:R-:W-:Y:S02]  /*c340*/  IADD3.X R27, PT, PT, RZ, RZ, RZ, P5, !PT ;  /* 0x000000ffff1b7210 */ /* 0x000fe40002ffe4ff */
[----:B------:R-:W-:Y:S01]  /*c350*/  IADD3 R48, P5, PT, R49, R46, RZ ;  /* 0x0000002e31307210 */ /* 0x000fe20007fbe0ff */
[----:B------:R-:W-:-:S03]  /*c360*/  IMAD.WIDE.U32 R52, P6, R7, R38, R52 ;  /* 0x0000002607347225 */ /* 0x000fc600078c0034 */
[----:B------:R-:W-:Y:S01]  /*c370*/  IADD3.X R85, P2, PT, R48, R5, RZ, P2, !PT ;  /* 0x0000000530557210 */ /* 0x000fe2000175e4ff */
[----:B------:R-:W-:Y:S02]  /*c380*/  IMAD.MOV.U32 R26, RZ, RZ, R47 ;  /* 0x000000ffff1a7224 */ /* 0x000fe400078e002f */
[----:B------:R-:W-:Y:S01]  /*c390*/  IMAD.WIDE.U32.X R24, R42, R32, R24, P3 ;  /* 0x000000202a187225 */ /* 0x000fe200018e0418 */
[----:B------:R-:W-:-:S03]  /*c3a0*/  IADD3 R84, P3, PT, R39, R70, RZ ;  /* 0x0000004627547210 */ /* 0x000fc60007f7e0ff */
        /* <DEDUP_REMOVED lines=8> */
[----:B------:R-:W-:Y:S01]  /*c430*/  IMAD R5, R40, 0x13, RZ ;  /* 0x0000001328057824 */ /* 0x000fe200078e02ff */
[----:B------:R-:W-:Y:S01]  /*c440*/  IADD3.X R86, PT, PT, R47, R25, R27, P2, P3 ;  /* 0x000000192f567210 */ /* 0x000fe200017e641b */
[----:B------:R-:W-:Y:S01]  /*c450*/  IMAD.WIDE.U32 R48, R43, R6, RZ ;  /* 0x000000062b307225 */ /* 0x000fe200078e00ff */
[----:B------:R-:W0:Y:S02]  /*c460*/  LDS.128 R24, [UR26+0x40] ;  /* 0x0000401aff187984 */ /* 0x000e240008000c00 */
[----:B------:R-:W-:Y:S01]  /*c470*/  IADD3 R5, PT, PT, R53, R5, RZ ;  /* 0x0000000535057210 */ /* 0x000fe20007ffe0ff */
[----:B------:R-:W-:-:S04]  /*c480*/  IMAD.WIDE.U32 R56, R43, R4, RZ ;  /* 0x000000042b387225 */ /* 0x000fc800078e00ff */
[----:B------:R-:W-:-:S04]  /*c490*/  IMAD.WIDE.U32 R54, R28, R6, RZ ;  /* 0x000000061c367225 */ /* 0x000fc800078e00ff */
[----:B------:R-:W-:Y:S01]  /*c4a0*/  IMAD.WIDE.U32 R48, P5, R28, R32, R48 ;  /* 0x000000201c307225 */ /* 0x000fe200078a0030 */
[----:B------:R-:W-:-:S03]  /*c4b0*/  IADD3 R80, P0, PT, R80, R54, RZ ;  /* 0x0000003650507210 */ /* 0x000fc60007f1e0ff */
[----:B------:R-:W-:-:S04]  /*c4c0*/  IMAD.WIDE.U32 R70, R5, R29, RZ ;  /* 0x0000001d05467225 */ /* 0x000fc800078e00ff */
        /* <DEDUP_REMOVED lines=8> */
[----:B------:R-:W-:Y:S01]  /*c550*/  IMAD.WIDE.U32 R48, R42, R4, RZ ;  /* 0x000000042a307225 */ /* 0x000fe200078e00ff */
[----:B------:R-:W-:Y:S02]  /*c560*/  IADD3.X R83, P0, PT, R54, R83, RZ, P0, !PT ;  /* 0x0000005336537210 */ /* 0x000fe4000071e4ff */
[----:B------:R-:W-:Y:S01]  /*c570*/  IADD3.X R30, P1, PT, R59, R30, RZ, P1, !PT ;  /* 0x0000001e3b1e7210 */ /* 0x000fe20000f3e4ff */
[----:B------:R-:W-:-:S04]  /*c580*/  IMAD.WIDE.U32 R70, P2, R31, R52, R70 ;  /* 0x000000341f467225 */ /* 0x000fc80007840046 */
[----:B------:R-:W-:Y:S01]  /*c590*/  IMAD.WIDE.U32 R46, R40, R4, RZ ;  /* 0x00000004282e7225 */ /* 0x000fe200078e00ff */
[----:B------:R-:W-:-:S03]  /*c5a0*/  MOV R56, R71 ;  /* 0x0000004700387202 */ /* 0x000fc60000000f00 */
[----:B------:R-:W-:Y:S02]  /*c5b0*/  IMAD.MOV.U32 R50, RZ, RZ, R57 ;  /* 0x000000ffff327224 */ /* 0x000fe400078e0039 */
[----:B------:R-:W-:-:S04]  /*c5c0*/  IMAD.WIDE.U32 R54, R52, R29, RZ ;  /* 0x0000001d34367225 */ /* 0x000fc800078e00ff */
[----:B------:R-:W-:Y:S01]  /*c5d0*/  IMAD.X R57, RZ, RZ, RZ, P2 ;  /* 0x000000ffff397224 */ /* 0x000fe200010e06ff */
[----:B------:R-:W-:Y:S01]  /*c5e0*/  IADD3 R39, P3, PT, R55, R70, RZ ;  /* 0x0000004637277210 */ /* 0x000fe20007f7e0ff */
[----:B------:R-:W-:-:S04]  /*c5f0*/  IMAD.WIDE.U32 R58, R7, R4, RZ ;  /* 0x00000004073a7225 */ /* 0x000fc800078e00ff */
[----:B------:R-:W-:-:S04]  /*c600*/  IMAD.WIDE.U32 R48, P2, R35, R33, R48 ;  /* 0x0000002123307225 */ /* 0x000fc80007840030 */
[----:B------:R-:W-:-:S04]  /*c610*/  IMAD.WIDE.U32.X R50, R43, R33, R50, P6 ;  /* 0x000000212b327225 */ /* 0x000fc800030e0432 */
        /* <DEDUP_REMOVED lines=10> */
[----:B------:R-:W-:Y:S01]  /*c6c0*/  MOV R54, R49 ;  /* 0x0000003100367202 */ /* 0x000fe20000000f00 */
[----:B------:R-:W-:-:S04]  /*c6d0*/  IMAD.WIDE.U32 R70, P4, R28, R38, R70 ;  /* 0x000000261c467225 */ /* 0x000fc80007880046 */
[----:B------:R-:W-:-:S04]  /*c6e0*/  IMAD.WIDE.U32 R78, R28, R34, RZ ;  /* 0x000000221c4e7225 */ /* 0x000fc800078e00ff */
[----:B------:R-:W-:-:S04]  /*c6f0*/  IMAD.WIDE.U32 R58, R35, R4, RZ ;  /* 0x00000004233a7225 */ /* 0x000fc800078e00ff */
[----:B------:R-:W-:Y:S01]  /*c700*/  IMAD.WIDE.U32.X R76, R40, R33, R76, P6 ;  /* 0x00000021284c7225 */ /* 0x000fe200030e044c */
[----:B------:R-:W-:Y:S02]  /*c710*/  IADD3 R88, P6, PT, R79, R70, RZ ;  /* 0x000000464f587210 */ /* 0x000fe40007fde0ff */
[----:B------:R-:W-:Y:S01]  /*c720*/  IADD3.X R70, P3, PT, R30, R39, RZ, P3, !PT ;  /* 0x000000271e467210 */ /* 0x000fe20001f7e4ff */
[----:B------:R-:W-:Y:S01]  /*c730*/  IMAD.WIDE.U32.X R74, R43, R32, R74, P5 ;  /* 0x000000202b4a7225 */ /* 0x000fe200028e044a */
[----:B------:R-:W-:Y:S02]  /*c740*/  IADD3 R47, P5, PT, R59, R48, RZ ;  /* 0x000000303b2f7210 */ /* 0x000fe40007fbe0ff */
[----:B------:R-:W-:Y:S01]  /*c750*/  IADD3.X R95, P1, P3, R56, R36, R50, P3, P1 ;  /* 0x00000024385f7210 */ /* 0x000fe20001b22432 */
[----:B------:R-:W-:Y:S01]  /*c760*/  IMAD.X R59, RZ, RZ, RZ, P4 ;  /* 0x000000ffff3b7224 */ /* 0x000fe200020e06ff */
[----:B------:R-:W-:Y:S01]  /*c770*/  IADD3 R48, P4, PT, R58, R78, RZ ;  /* 0x0000004e3a307210 */ /* 0x000fe20007f9e0ff */
[----:B------:R-:W-:Y:S01]  /*c780*/  IMAD.WIDE.U32 R78, R5, R41, RZ ;  /* 0x00000029054e7225 */ /* 0x000fe200078e00ff */
[----:B------:R-:W-:-:S02]  /*c790*/  IADD3.X R82, P0, P2, R76, R72, R74, P2, P0 ;  /* 0x000000484c527210 */ /* 0x000fc4000120044a */
[----:B------:R-:W-:Y:S01]  /*c7a0*/  IADD3.X R94, PT, PT, R57, R37, R51, P1, P3 ;  /* 0x00000025395e7210 */ /* 0x000fe20000fe6433 */
[----:B------:R-:W-:Y:S01]  /*c7b0*/  IMAD.MOV.U32 R58, RZ, RZ, R71 ;  /* 0x000000ffff3a7224 */ /* 0x000fe200078e0047 */
[----:B------:R-:W-:Y:S01]  /*c7c0*/  IADD3.X R81, PT, PT, R77, R73, R75, P0, P2 ;  /* 0x000000494d517210 */ /* 0x000fe200007e444b */
[----:B------:R-:W-:Y:S01]  /*c7d0*/  IMAD.WIDE.U32 R78, P0, R44, R52, R78 ;  /* 0x000000342c4e7225 */ /* 0x000fe2000780004e */
[----:B0-----:R-:W-:Y:S02]  /*c7e0*/  IADD3 R30, P1, P2, R26, -0x2, -R16 ;  /* 0xfffffffe1a1e7810 */ /* 0x001fe40007a3e810 */
[----:B------:R-:W-:Y:S01]  /*c7f0*/  IADD3.X R47, P4, PT, R88, R47, RZ, P4, !PT ;  /* 0x0000002f582f7210 */ /* 0x000fe2000279e4ff */
[----:B------:R-:W-:Y:S01]  /*c800*/  IMAD.WIDE.U32 R52, R52, R41, RZ ;  /* 0x0000002934347225 */ /* 0x000fe200078e00ff */
[----:B------:R-:W-:Y:S02]  /*c810*/  IADD3.X R36, PT, PT, R27, 0xfffff, ~R17, P1, P2 ;  /* 0x000fffff1b247810 */ /* 0x000fe40000fe4c11 */
[----:B------:R-:W-:Y:S01]  /*c820*/  IADD3 R39, P1, P2, R24, -0x2, -R14 ;  /* 0xfffffffe18277810 */ /* 0x000fe20007a3e80e */
[----:B------:R-:W-:Y:S01]  /*c830*/  IMAD.X R49, RZ, RZ, RZ, P0 ;  /* 0x000000ffff317224 */ /* 0x000fe200000e06ff */
[----:B------:R-:W-:Y:S01]  /*c840*/  IADD3 R77, P0, PT, R48, R52, RZ ;  /* 0x00000034304d7210 */ /* 0x000fe20007f1e0ff */
[----:B------:R-:W-:Y:S01]  /*c850*/  IMAD.MOV.U32 R48, RZ, RZ, R79 ;  /* 0x000000ffff307224 */ /* 0x000fe200078e004f */
[----:B------:R-:W-:Y:S01]  /*c860*/  IADD3 R76, P3, PT, R53, R78, RZ ;  /* 0x0000004e354c7210 */ /* 0x000fe20007f7e0ff */
[----:B------:R-:W-:Y:S01]  /*c870*/  IMAD.WIDE.U32.X R54, R42, R33, R54, P5 ;  /* 0x000000212a367225 */ /* 0x000fe200028e0436 */
[----:B------:R-:W-:-:S02]  /*c880*/  IADD3.X R37, PT, PT, R25, 0xfffff, ~R15, P1, P2 ;  /* 0x000fffff19257810 */ /* 0x000fc40000fe4c0f */
[----:B------:R-:W-:Y:S01]  /*c890*/  IADD3.X R76, P0, PT, R47, R76, RZ, P0, !PT ;  /* 0x0000004c2f4c7210 */ /* 0x000fe2000071e4ff */
[----:B------:R-:W-:-:S04]  /*c8a0*/  IMAD.WIDE.U32.X R48, R5, R44, R48, P3 ;  /* 0x0000002c05307225 */ /* 0x000fc800018e0430 */
[----:B------:R-:W-:-:S04]  /*c8b0*/  IMAD.WIDE.U32.X R58, R43, R38, R58, P6 ;  /* 0x000000262b3a7225 */ /* 0x000fc800030e043a */
[----:B------:R-:W-:Y:S01]  /*c8c0*/  IMAD.WIDE.U32 R52, R39, 0x13, RZ ;  /* 0x0000001327347825 */ /* 0x000fe200078e00ff */
[----:B------:R-:W-:-:S03]  /*c8d0*/  IADD3.X R88, P0, P4, R48, R54, R58, P0, P4 ;  /* 0x0000003630587210 */ /* 0x000fc6000040843a */
[----:B------:R-:W-:Y:S01]  /*c8e0*/  IMAD R5, R37, 0x13, RZ ;  /* 0x0000001325057824 */ /* 0x000fe200078e02ff */
[----:B------:R-:W-:Y:S01]  /*c8f0*/  IADD3.X R89, PT, PT, R49, R55, R59, P0, P4 ;  /* 0x0000003731597210 */ /* 0x000fe200007e843b */
[----:B------:R-:W-:-:S03]  /*c900*/  IMAD.WIDE.U32 R50, R30, 0x13, RZ ;  /* 0x000000131e327825 */ /* 0x000fc600078e00ff */
[----:B------:R-:W-:Y:S01]  /*c910*/  IADD3 R5, PT, PT, R53, R5, RZ ;  /* 0x0000000535057210 */ /* 0x000fe20007ffe0ff */
[----:B------:R-:W-:Y:S02]  /*c920*/  IMAD R47, R36, 0x13, RZ ;  /* 0x00000013242f7824 */ /* 0x000fe400078e02ff */
[----:B------:R-:W-:-:S04]  /*c930*/  IMAD.WIDE.U32 R58, R52, R6, RZ ;  /* 0x00000006343a7225 */ /* 0x000fc800078e00ff */
[----:B------:R-:W-:-:S04]  /*c940*/  IMAD.WIDE.U32 R54, R5, R6, RZ ;  /* 0x0000000605367225 */ /* 0x000fc800078e00ff */
[----:B------:R-:W-:Y:S01]  /*c950*/  IMAD.IADD R47, R51, 0x1, R47 ;  /* 0x00000001332f7824 */ /* 0x000fe200078e022f */
[----:B------:R-:W-:Y:S01]  /*c960*/  IADD3 R51, P0, PT, R46, R58, RZ ;  /* 0x0000003a2e337210 */ /* 0x000fe20007f1e0ff */
[----:B------:R-:W-:-:S04]  /*c970*/  IMAD.WIDE.U32 R48, R50, R34, RZ ;  /* 0x0000002232307225 */ /* 0x000fc800078e00ff */
[----:B------:R-:W-:Y:S01]  /*c980*/  IMAD.WIDE.U32 R56, R47, R34, RZ ;  /* 0x000000222f387225 */ /* 0x000fe200078e00ff */
[----:B------:R-:W-:-:S03]  /*c990*/  IADD3 R46, P2, PT, R51, R48, RZ ;  /* 0x00000030332e7210 */ /* 0x000fc60007f5e0ff */
[----:B------:R-:W-:-:S04]  /*c9a0*/  IMAD.WIDE.U32 R54, P4, R32, R52, R54 ;  /* 0x0000003420367225 */ /* 0x000fc80007880036 */
[----:B------:R-:W-:Y:S01]  /*c9b0*/  IMAD.WIDE.U32 R56, P1, R38, R50, R56 ;  /* 0x0000003226387225 */ /* 0x000fe20007820038 */
[----:B------:R-:W-:-:S03]  /*c9c0*/  IADD3 R51, P5, PT, R59, R54, RZ ;  /* 0x000000363b337210 */ /* 0x000fc60007fbe0ff */
[----:B------:R-:W-:Y:S01]  /*c9d0*/  IMAD.WIDE.U32 R58, R47, R6, RZ ;  /* 0x000000062f3a7225 */ /* 0x000fe200078e00ff */
[----:B------:R-:W-:Y:S02]  /*c9e0*/  IADD3 R92, P3, PT, R49, R56, RZ ;  /* 0x00000038315c7210 */ /* 0x000fe40007f7e0ff */
[----:B------:R-:W-:Y:S01]  /*c9f0*/  IADD3.X R90, P0, PT, R70, R51, RZ, P0, !PT ;  /* 0x00000033465a7210 */ /* 0x000fe2000071e4ff */
[----:B------:R-:W-:Y:S02]  /*ca00*/  IMAD.X R49, RZ, RZ, RZ, P1 ;  /* 0x000000ffff317224 */ /* 0x000fe400008e06ff */
[----:B------:R-:W-:-:S04]  /*ca10*/  IMAD.WIDE.U32 R58, P1, R32, R50, R58 ;  /* 0x00000032203a7225 */ /* 0x000fc8000782003a */
[----:B------:R-:W-:-:S04]  /*ca20*/  IMAD.WIDE.U32 R70, R5, R41, RZ ;  /* 0x0000002905467225 */ /* 0x000fc800078e00ff */
[----:B------:R-:W-:Y:S01]  /*ca30*/  IMAD.MOV.U32 R56, RZ, RZ, R55 ;  /* 0x000000ffff387224 */ /* 0x000fe200078e0037 */
[----:B------:R-:W-:Y:S01]  /*ca40*/  IADD3.X R55, PT, PT, RZ, RZ, RZ, P1, !PT ;  /* 0x000000ffff377210 */ /* 0x000fe20000ffe4ff */
[----:B------:R-:W-:-:S04]  /*ca50*/  IMAD.WIDE.U32 R78, R50, R6, RZ ;  /* 0x00000006324e7225 */ /* 0x000fc800078e00ff */
[----:B------:R-:W-:Y:S01]  /*ca60*/  IMAD.WIDE.U32 R70, P1, R44, R52, R70 ;  /* 0x000000342c467225 */ /* 0x000fe20007820046 */
[----:B------:R-:W-:-:S03]  /*ca70*/  IADD3 R79, P6, PT, R79, R58, RZ ;  /* 0x0000003a4f4f7210 */ /* 0x000fc60007fde0ff */
[----:B------:R-:W-:-:S04]  /*ca80*/  IMAD.WIDE.U32 R72, R52, R41, RZ ;  /* 0x0000002934487225 */ /* 0x000fc800078e00ff */
[----:B------:R-:W-:Y:S02]  /*ca90*/  IMAD.MOV.U32 R54, RZ, RZ, R59 ;  /* 0x000000ffff367224 */ /* 0x000fe400078e003b */
[----:B------:R-:W-:Y:S02]  /*caa0*/  IMAD.MOV.U32 R48, RZ, RZ, R57 ;  /* 0x000000ffff307224 */ /* 0x000fe400078e0039 */
[----:B------:R-:W-:Y:S01]  /*cab0*/  IMAD.X R59, RZ, RZ, RZ, P1 ;  /* 0x000000ffff3b7224 */ /* 0x000fe200008e06ff */
[----:B------:R-:W-:Y:S01]  /*cac0*/  IADD3 R80, P1, PT, R80, R72, RZ ;  /* 0x0000004850507210 */ /* 0x000fe20007f3e0ff */
        /* <DEDUP_REMOVED lines=9> */
[----:B------:R-:W-:Y:S01]  /*cb60*/  IMAD.X R73, RZ, RZ, RZ, P4 ;  /* 0x000000ffff497224 */ /* 0x000fe200020e06ff */
[----:B------:R-:W-:Y:S01]  /*cb70*/  IADD3 R70, P4, PT, R75, R70, RZ ;  /* 0x000000464b467210 */ /* 0x000fe20007f9e0ff */
[----:B------:R-:W-:-:S04]  /*cb80*/  IMAD.WIDE.U32.X R48, R47, R38, R48, P3 ;  /* 0x000000262f307225 */ /* 0x000fc800018e0430 */
        /* <DEDUP_REMOVED lines=27> */
[----:B------:R-:W-:-:S03]  /*cd40*/  IADD3 R75, P6, PT, R84, R74, RZ ;  /* 0x0000004a544b7210 */ /* 0x000fc60007fde0ff */
[----:B------:R-:W-:Y:S01]  /*cd50*/  IMAD.WIDE.U32.X R58, R37, R33, R58, P3 ;  /* 0x00000021253a7225 */ /* 0x000fe200018e043a */
[----:B------:R-:W-:Y:S02]  /*cd60*/  IADD3 R75, P3, PT, R75, R50, RZ ;  /* 0x000000324b4b7210 */ /* 0x000fe40007f7e0ff */
[----:B------:R-:W-:-:S04]  /*cd70*/  IADD3.X R70, P6, PT, R85, R70, RZ, P6, !PT ;  /* 0x0000004655467210 */ /* 0x000fc800037de4ff */
[----:B------:R-:W-:Y:S01]  /*cd80*/  IADD3.X R74, P3, PT, R70, R51, RZ, P3, !PT ;  /* 0x00000033464a7210 */ /* 0x000fe20001f7e4ff */
[----:B------:R-:W-:-:S03]  /*cd90*/  IMAD.WIDE.U32 R50, R42, R29, RZ ;  /* 0x0000001d2a327225 */ /* 0x000fc600078e00ff */
[----:B------:R-:W-:Y:S01]  /*cda0*/  IADD3.X R87, P3, P6, R72, R87, R58, P3, P6 ;  /* 0x0000005748577210 */ /* 0x000fe20001e6c43a */
[----:B------:R-:W-:-:S03]  /*cdb0*/  IMAD.WIDE.U32 R70, R35, R29, RZ ;  /* 0x0000001d23467225 */ /* 0x000fc600078e00ff */
[----:B------:R-:W-:Y:S01]  /*cdc0*/  IADD3.X R86, PT, PT, R73, R86, R59, P3, P6 ;  /* 0x0000005649567210 */ /* 0x000fe20001fec43b */
[----:B------:R-:W-:-:S04]  /*cdd0*/  IMAD.WIDE.U32 R58, R43, R41, RZ ;  /* 0x000000292b3a7225 */ /* 0x000fc800078e00ff */
[----:B------:R-:W-:-:S04]  /*cde0*/  IMAD.WIDE.U32 R50, P3, R35, R31, R50 ;  /* 0x0000001f23327225 */ /* 0x000fc80007860032 */
[----:B------:R-:W-:Y:S01]  /*cdf0*/  IMAD.X R73, RZ, RZ, RZ, P3 ;  /* 0x000000ffff497224 */ /* 0x000fe200018e06ff */
[----:B------:R-:W-:Y:S01]  /*ce00*/  IADD3 R35, P3, PT, R71, R50, RZ ;  /* 0x0000003247237210 */ /* 0x000fe20007f7e0ff */
        /* <DEDUP_REMOVED lines=9> */
[----:B------:R-:W-:-:S03]  /*cea0*/  IADD3.X R35, P3, PT, R41, R35, RZ, P3, !PT ;  /* 0x0000002329237210 */ /* 0x000fc60001f7e4ff */
        /* <DEDUP_REMOVED lines=18> */
[----:B------:R-:W-:Y:S01]  /*cfd0*/  IMAD.X R107, R107, 0x1, R115, P3 ;  /* 0x000000016b6b7824 */ /* 0x000fe200018e0673 */
[----:B------:R-:W-:Y:S01]  /*cfe0*/  IADD3 R35, P3, PT, R35, R28, RZ ;  /* 0x0000001c23237210 */ /* 0x000fe20007f7e0ff */
[----:B------:R-:W-:Y:S01]  /*cff0*/  IMAD.MOV.U32 R40, RZ, RZ, R29 ;  /* 0x000000ffff287224 */ /* 0x000fe200078e001d */
[----:B------:R-:W-:Y:S01]  /*d000*/  IADD3.X R121, PT, PT, R97, R121, RZ, P6, !PT ;  /* 0x0000007961797210 */ /* 0x000fe200037fe4ff */
[----:B------:R-:W-:Y:S01]  /*d010*/  IMAD.WIDE.U32 R28, R30, R4, RZ ;  /* 0x000000041e1c7225 */ /* 0x000fe200078e00ff */
[----:B------:R-:W-:Y:S01]  /*d020*/  IADD3 R6, P6, PT, R18, R20, RZ ;  /* 0x0000001412067210 */ /* 0x000fe20007fde0ff */
[----:B------:R-:W2:Y:S02]  /*d030*/  LDL.LU R98, [R1+0xd4] ;  /* 0x0000d40001627983 */ /* 0x000ea40000300800 */
[----:B------:R-:W-:-:S04]  /*d040*/  IMAD.WIDE.U32.X R38, R37, R38, R40, P3 ;  /* 0x0000002625267225 */ /* 0x000fc800018e0428 */
[----:B------:R-:W-:-:S04]  /*d050*/  IMAD.WIDE.U32 R42, P3, R30, R33, R42 ;  /* 0x000000211e2a7225 */ /* 0x000fc8000786002a */
[----:B------:R-:W-:Y:S01]  /*d060*/  IMAD.X R18, R19, 0x1, R21, P6 ;  /* 0x0000000113127824 */ /* 0x000fe200030e0615 */
[----:B------:R-:W-:Y:S01]  /*d070*/  IADD3 R4, P6, PT, R8, R22, RZ ;  /* 0x0000001608047210 */ /* 0x000fe20007fde0ff */
[----:B------:R-:W-:Y:S01]  /*d080*/  IMAD.X R21, RZ, RZ, RZ, P3 ;  /* 0x000000ffff157224 */ /* 0x000fe200018e06ff */
[----:B------:R-:W-:Y:S02]  /*d090*/  IADD3 R29, P3, PT, R29, R42, RZ ;  /* 0x0000002a1d1d7210 */ /* 0x000fe40007f7e0ff */
[----:B------:R-:W-:Y:S01]  /*d0a0*/  MOV R20, R43 ;  /* 0x0000002b00147202 */ /* 0x000fe20000000f00 */
[----:B------:R-:W-:Y:S01]  /*d0b0*/  IMAD.X R8, R9, 0x1, R23, P6 ;  /* 0x0000000109087824 */ /* 0x000fe200030e0617 */
[----:B------:R-:W-:-:S03]  /*d0c0*/  IADD3 R47, P6, PT, R47, R34, RZ ;  /* 0x000000222f2f7210 */ /* 0x000fc60007fde0ff */
[----:B------:R-:W-:Y:S01]  /*d0d0*/  IMAD.WIDE.U32.X R20, R36, R33, R20, P3 ;  /* 0x0000002124147225 */ /* 0x000fe200018e0414 */
[----:B------:R-:W-:Y:S02]  /*d0e0*/  IADD3 R9, P3, PT, R12, R10, RZ ;  /* 0x0000000a0c097210 */ /* 0x000fe40007f7e0ff */
[----:B------:R-:W-:Y:S01]  /*d0f0*/  IADD3.X R10, P6, PT, R44, R35, RZ, P6, !PT ;  /* 0x000000232c0a7210 */ /* 0x000fe200037de4ff */
[----:B------:R-:W-:-:S04]  /*d100*/  IMAD.WIDE.U32 R36, R4, 0x13, RZ ;  /* 0x0000001304247825 */ /* 0x000fc800078e00ff */
[----:B------:R-:W-:Y:S01]  /*d110*/  IMAD.X R13, R13, 0x1, R11, P3 ;  /* 0x000000010d0d7824 */ /* 0x000fe200018e060b */
[----:B------:R-:W-:Y:S01]  /*d120*/  IADD3 R11, P3, PT, R47, R28, RZ ;  /* 0x0000001c2f0b7210 */ /* 0x000fe20007f7e0ff */
[----:B------:R-:W-:Y:S02]  /*d130*/  IMAD R19, R8, 0x13, RZ ;  /* 0x0000001308137824 */ /* 0x000fe400078e02ff */
[----:B------:R-:W-:Y:S01]  /*d140*/  IMAD R33, R13, 0x13, RZ ;  /* 0x000000130d217824 */ /* 0x000fe200078e02ff */
[----:B------:R-:W-:Y:S01]  /*d150*/  IADD3.X R10, P3, PT, R10, R29, RZ, P3, !PT ;  /* 0x0000001d0a0a7210 */ /* 0x000fe20001f7e4ff */
[----:B------:R-:W-:Y:S02]  /*d160*/  IMAD.IADD R19, R37, 0x1, R19 ;  /* 0x0000000125137824 */ /* 0x000fe400078e0213 */
[----:B------:R-:W-:Y:S01]  /*d170*/  IMAD.WIDE.U32 R28, R9, 0x13, RZ ;  /* 0x00000013091c7825 */ /* 0x000fe200078e00ff */
[----:B------:R-:W-:-:S03]  /*d180*/  IADD3.X R7, P3, P6, R20, R7, R38, P3, P6 ;  /* 0x0000000714077210 */ /* 0x000fc60001e6c426 */
[----:B------:R-:W-:Y:S01]  /*d190*/  IMAD.WIDE.U32 R22, R19, R120, RZ ;  /* 0x0000007813167225 */ /* 0x000fe200078e00ff */
[----:B------:R-:W-:Y:S02]  /*d1a0*/  IADD3.X R12, PT, PT, R21, R50, R39, P3, P6 ;  /* 0x00000032150c7210 */ /* 0x000fe40001fec427 */
[----:B------:R-:W-:Y:S01]  /*d1b0*/  IADD3 R110, P6, PT, R96, R110, RZ ;  /* 0x0000006e606e7210 */ /* 0x000fe20007fde0ff */
[----:B------:R-:W-:Y:S01]  /*d1c0*/  IMAD.WIDE.U32 R34, R18, R106, RZ ;  /* 0x0000006a12227225 */ /* 0x000fe200078e00ff */
[----:B------:R-:W-:Y:S01]  /*d1d0*/  IADD3.X R90, P2, PT, R90, R92, RZ, P2, !PT ;  /* 0x0000005c5a5a7210 */ /* 0x000fe2000175e4ff */
[----:B------:R-:W3:Y:S02]  /*d1e0*/  LDL.LU R96, [R1+0xdc] ;  /* 0x0000dc0001607983 */ /* 0x000ee40000300800 */
[----:B------:R-:W-:-:S04]  /*d1f0*/  IMAD.WIDE.U32 R20, P3, R121, R36, R22 ;  /* 0x0000002479147225 */ /* 0x000fc80007860016 */
[----:B------:R-:W-:Y:S01]  /*d200*/  IMAD.WIDE.U32 R36, R36, R120, RZ ;  /* 0x0000007824247225 */ /* 0x000fe200078e00ff */
[----:B------:R-:W-:-:S03]  /*d210*/  IADD3.X R43, PT, PT, RZ, RZ, RZ, P3, !PT ;  /* 0x000000ffff2b7210 */ /* 0x000fc60001ffe4ff */
[----:B------:R-:W-:Y:S01]  /*d220*/  IMAD.IADD R23, R29, 0x1, R33 ;  /* 0x000000011d177824 */ /* 0x000fe200078e0221 */
[----:B------:R-:W-:Y:S01]  /*d230*/  IADD3 R22, P3, PT, R37, R20, RZ ;  /* 0x0000001425167210 */ /* 0x000fe20007f7e0ff */
[----:B------:R-:W-:Y:S02]  /*d240*/  IMAD.X R111, R91, 0x1, R111, P6 ;  /* 0x000000015b6f7824 */ /* 0x000fe400030e066f */
[----:B------:R-:W-:-:S04]  /*d250*/  IMAD.WIDE.U32 R34, P6, R6, R107, R34 ;  /* 0x0000006b06227225 */ /* 0x000fc800078c0022 */
[----:B------:R-:W-:-:S04]  /*d260*/  IMAD.WIDE.U32 R38, R6, R106, RZ ;  /* 0x0000006a06267225 */ /* 0x000fc800078e00ff */
[----:B------:R-:W-:Y:S02]  /*d270*/  IMAD.MOV.U32 R42, RZ, RZ, R21 ;  /* 0x000000ffff2a7224 */ /* 0x000fe400078e0015 */
[----:B------:R-:W-:-:S04]  /*d280*/  IMAD.WIDE.U32 R40, R23, R110, RZ ;  /* 0x0000006e17287225 */ /* 0x000fc800078e00ff */
[----:B------:R-:W-:Y:S01]  /*d290*/  IMAD.WIDE.U32.X R20, R19, R121, R42, P3 ;  /* 0x0000007913147225 */ /* 0x000fe200018e042a */
[----:B------:R-:W-:-:S03]  /*d2a0*/  IADD3 R19, P3, PT, R39, R34, RZ ;  /* 0x0000002227137210 */ /* 0x000fc60007f7e0ff */
[----:B------:R-:W-:Y:S02]  /*d2b0*/  IMAD.X R51, RZ, RZ, RZ, P6 ;  /* 0x000000ffff337224 */ /* 0x000fe400030e06ff */
[----:B------:R-:W-:Y:S02]  /*d2c0*/  IMAD.MOV.U32 R50, RZ, RZ, R35 ;  /* 0x000000ffff327224 */ /* 0x000fe400078e0023 */
[----:B------:R-:W-:-:S04]  /*d2d0*/  IMAD.WIDE.U32 R40, P6, R111, R28, R40 ;  /* 0x0000001c6f287225 */ /* 0x000fc800078c0028 */
[----:B------:R-:W-:-:S04]  /*d2e0*/  IMAD.WIDE.U32 R42, R28, R110, RZ ;  /* 0x0000006e1c2a7225 */ /* 0x000fc800078e00ff */
[----:B------:R-:W-:Y:S01]  /*d2f0*/  IMAD.WIDE.U32.X R34, R18, R107, R50, P3 ;  /* 0x0000006b12227225 */ /* 0x000fe200018e0432 */
[----:B------:R-:W-:Y:S02]  /*d300*/  IADD3 R39, P3, PT, R38, R36, RZ ;  /* 0x0000002426277210 */ /* 0x000fe40007f7e0ff */
[----:B------:R-:W-:Y:S01]  /*d310*/  MOV R36, R41 ;  /* 0x0000002900247202 */ /* 0x000fe20000000f00 */
[----:B------:R-:W-:Y:S01]  /*d320*/  IMAD.X R37, RZ, RZ, RZ, P6 ;  /* 0x000000ffff257224 */ /* 0x000fe200030e06ff */
[----:B------:R-:W-:Y:S02]  /*d330*/  IADD3 R30, P6, PT, R43, R40, RZ ;  /* 0x000000282b1e7210 */ /* 0x000fe40007fde0ff */
        /* <DEDUP_REMOVED lines=11> */
[----:B------:R-:W-:Y:S02]  /*d3f0*/  IMAD.X R109, R109, 0x1, R123, P6 ;  /* 0x000000016d6d7824 */ /* 0x000fe400030e067b */
[----:B------:R-:W-:Y:S01]  /*d400*/  IMAD.X R51, RZ, RZ, RZ, P3 ;  /* 0x000000ffff337224 */ /* 0x000fe200018e06ff */
[----:B------:R-:W-:Y:S01]  /*d410*/  IADD3 R33, P3, PT, R39, R34, RZ ;  /* 0x0000002227217210 */ /* 0x000fe20007f7e0ff */
[----:B------:R-:W-:-:S04]  /*d420*/  IMAD.WIDE.U32 R42, R23, R120, RZ ;  /* 0x00000078172a7225 */ /* 0x000fc800078e00ff */
[----:B------:R-:W-:-:S04]  /*d430*/  IMAD.WIDE.U32 R40, P6, R6, R109, R40 ;  /* 0x0000006d06287225 */ /* 0x000fc800078c0028 */
[----:B------:R-:W-:Y:S02]  /*d440*/  IMAD.MOV.U32 R50, RZ, RZ, R35 ;  /* 0x000000ffff327224 */ /* 0x000fe400078e0023 */
[----:B------:R-:W-:-:S04]  /*d450*/  IMAD.WIDE.U32 R36, R6, R108, RZ ;  /* 0x0000006c06247225 */ /* 0x000fc800078e00ff */
[----:B------:R-:W-:Y:S02]  /*d460*/  IMAD.X R29, RZ, RZ, RZ, P6 ;  /* 0x000000ffff1d7224 */ /* 0x000fe400030e06ff */
[----:B------:R-:W-:Y:S01]  /*d470*/  IMAD.WIDE.U32.X R34, R8, R107, R50, P3 ;  /* 0x0000006b08227225 */ /* 0x000fe200018e0432 */
[----:B------:R-:W-:-:S03]  /*d480*/  IADD3 R30, P3, PT, R37, R40, RZ ;  /* 0x00000028251e7210 */ /* 0x000fc60007f7e0ff */
[----:B------:R-:W-:-:S04]  /*d490*/  IMAD.WIDE.U32 R42, P6, R121, R28, R42 ;  /* 0x0000001c792a7225 */ /* 0x000fc800078c002a */
[----:B------:R-:W-:Y:S01]  /*d4a0*/  IMAD.WIDE.U32 R50, R28, R120, RZ ;  /* 0x000000781c327225 */ /* 0x000fe200078e00ff */
[----:B------:R-:W-:-:S03]  /*d4b0*/  MOV R28, R41 ;  /* 0x00000029001c7202 */ /* 0x000fc60000000f00 */
        /* <DEDUP_REMOVED lines=14> */
[----:B------:R-:W-:Y:S02]  /*d5a0*/  IMAD.X R119, R125, 0x1, R119, P6 ;  /* 0x000000017d777824 */ /* 0x000fe400030e0677 */
[----:B------:R-:W-:Y:S01]  /*d5b0*/  IMAD.X R15, R25, 0x1, R15, P3 ;  /* 0x00000001190f7824 */ /* 0x000fe200018e060f */
[----:B------:R-:W-:Y:S01]  /*d5c0*/  IADD3 R16, P3, PT, R26, R16, RZ ;  /* 0x000000101a107210 */ /* 0x000fe20007f7e0ff */
[----:B------:R-:W-:-:S04]  /*d5d0*/  IMAD.WIDE.U32 R24, P6, R4, R109, R34 ;  /* 0x0000006d04187225 */ /* 0x000fc800078c0022 */
[----:B------:R-:W-:-:S04]  /*d5e0*/  IMAD.WIDE.U32 R40, R18, R118, RZ ;  /* 0x0000007612287225 */ /* 0x000fc800078e00ff */
[----:B------:R-:W-:Y:S01]  /*d5f0*/  IMAD.WIDE.U32 R34, R4, R108, RZ ;  /* 0x0000006c04227225 */ /* 0x000fe200078e00ff */
[----:B------:R-:W-:-:S03]  /*d600*/  IADD3.X R17, PT, PT, R27, R17, RZ, P3, !PT ;  /* 0x000000111b117210 */ /* 0x000fc60001ffe4ff */
[----:B------:R-:W-:Y:S01]  /*d610*/  IMAD.X R43, RZ, RZ, RZ, P6 ;  /* 0x000000ffff2b7224 */ /* 0x000fe200030e06ff */
[----:B------:R-:W-:Y:S01]  /*d620*/  IADD3 R44, P3, PT, R35, R24, RZ ;  /* 0x00000018232c7210 */ /* 0x000fe20007f7e0ff */
[----:B------:R-:W-:-:S04]  /*d630*/  IMAD.WIDE.U32 R38, R13, R106, RZ ;  /* 0x0000006a0d267225 */ /* 0x000fc800078e00ff */
[----:B------:R-:W-:-:S04]  /*d640*/  IMAD.WIDE.U32 R40, P6, R6, R119, R40 ;  /* 0x0000007706287225 */ /* 0x000fc800078c0028 */
        /* <DEDUP_REMOVED lines=13> */
[----:B------:R-:W-:Y:S01]  /*d720*/  IADD3.X R47, P3, PT, R47, R44, RZ, P3, !PT ;  /* 0x0000002c2f2f7210 */ /* 0x000fe20001f7e4ff */
[----:B------:R-:W-:-:S04]  /*d730*/  IMAD.WIDE.U32 R26, R14, 0x13, RZ ;  /* 0x000000130e1a7825 */ /* 0x000fc800078e00ff */
[----:B------:R-:W-:Y:S02]  /*d740*/  IMAD R33, R15, 0x13, RZ ;  /* 0x000000130f217824 */ /* 0x000fe400078e02ff */
[----:B------:R-:W-:Y:S01]  /*d750*/  IMAD.WIDE.U32.X R38, R13, R107, R34, P6 ;  /* 0x0000006b0d267225 */ /* 0x000fe200030e0422 */
[----:B------:R-:W-:-:S03]  /*d760*/  IADD3 R51, P6, PT, R51, R40, RZ ;  /* 0x0000002833337210 */ /* 0x000fc60007fde0ff */
[----:B------:R-:W-:Y:S01]  /*d770*/  IMAD.WIDE.U32 R34, R16, 0x13, RZ ;  /* 0x0000001310227825 */ /* 0x000fe200078e00ff */
[----:B------:R-:W-:-:S03]  /*d780*/  IADD3.X R47, P6, PT, R47, R42, RZ, P6, !PT ;  /* 0x0000002a2f2f7210 */ /* 0x000fc600037de4ff */
[----:B------:R-:W-:Y:S02]  /*d790*/  IMAD R41, R17, 0x13, RZ ;  /* 0x0000001311297824 */ /* 0x000fe400078e02ff */
[----:B------:R-:W-:Y:S02]  /*d7a0*/  IMAD.IADD R44, R27, 0x1, R33 ;  /* 0x000000011b2c7824 */ /* 0x000fe400078e0221 */
[----:B------:R-:W-:Y:S01]  /*d7b0*/  IMAD.IADD R33, R35, 0x1, R41 ;  /* 0x0000000123217824 */ /* 0x000fe200078e0229 */
[----:B------:R-:W-:Y:S01]  /*d7c0*/  IADD3.X R35, P3, P6, R38, R24, R36, P6, P3 ;  /* 0x0000001826237210 */ /* 0x000fe20003666424 */
[----:B------:R-:W-:-:S03]  /*d7d0*/  IMAD.WIDE.U32 R42, R44, R120, RZ ;  /* 0x000000782c2a7225 */ /* 0x000fc600078e00ff */
[----:B------:R-:W-:Y:S01]  /*d7e0*/  IADD3.X R59, PT, PT, R39, R25, R37, P3, P6 ;  /* 0x00000019273b7210 */ /* 0x000fe20001fec425 */
        /* <DEDUP_REMOVED lines=8> */
[----:B------:R-:W-:Y:S01]  /*d870*/  IMAD.X R39, RZ, RZ, RZ, P3 ;  /* 0x000000ffff277224 */ /* 0x000fe200018e06ff */
[----:B------:R-:W-:Y:S01]  /*d880*/  IADD3 R25, P3, PT, R25, R40, RZ ;  /* 0x0000002819197210 */ /* 0x000fe20007f7e0ff */
[----:B------:R-:W-:Y:S01]  /*d890*/  IMAD.WIDE.U32.X R36, R44, R121, R36, P6 ;  /* 0x000000792c247225 */ /* 0x000fe200030e0424 */
[----:B------:R-:W-:-:S03]  /*d8a0*/  IADD3 R27, P6, PT, R51, R38, RZ ;  /* 0x00000026331b7210 */ /* 0x000fc60007fde0ff */
[----:B------:R-:W-:-:S04]  /*d8b0*/  IMAD.MOV.U32 R38, RZ, RZ, R41 ;  /* 0x000000ffff267224 */ /* 0x000fc800078e0029 */
[----:B------:R-:W-:Y:S01]  /*d8c0*/  IMAD.WIDE.U32.X R38, R33, R111, R38, P3 ;  /* 0x0000006f21267225 */ /* 0x000fe200018e0426 */
[----:B------:R-:W-:Y:S02]  /*d8d0*/  IADD3 R27, P3, PT, R27, R24, RZ ;  /* 0x000000181b1b7210 */ /* 0x000fe40007f7e0ff */
[----:B------:R-:W-:Y:S01]  /*d8e0*/  IADD3.X R24, P6, PT, R47, R42, RZ, P6, !PT ;  /* 0x0000002a2f187210 */ /* 0x000fe200037de4ff */
[----:B------:R-:W-:-:S03]  /*d8f0*/  IMAD.WIDE.U32 R42, R8, R118, RZ ;  /* 0x00000076082a7225 */ /* 0x000fc600078e00ff */
[----:B------:R-:W-:-:S04]  /*d900*/  IADD3.X R24, P3, PT, R24, R25, RZ, P3, !PT ;  /* 0x0000001918187210 */ /* 0x000fc80001f7e4ff */
[----:B------:R-:W-:-:S04]  /*d910*/  IADD3.X R25, P3, P6, R38, R35, R36, P3, P6 ;  /* 0x0000002326197210 */ /* 0x000fc80001e6c424 */
[----:B------:R-:W-:Y:S01]  /*d920*/  IADD3.X R35, PT, PT, R39, R59, R37, P3, P6 ;  /* 0x0000003b27237210 */ /* 0x000fe20001fec425 */
[----:B------:R-:W-:-:S04]  /*d930*/  IMAD.WIDE.U32 R38, R18, R110, RZ ;  /* 0x0000006e12267225 */ /* 0x000fc800078e00ff */
[----:B------:R-:W-:-:S04]  /*d940*/  IMAD.WIDE.U32 R42, P3, R4, R119, R42 ;  /* 0x00000077042a7225 */ /* 0x000fc8000786002a */
[----:B------:R-:W-:-:S04]  /*d950*/  IMAD.WIDE.U32 R36, R4, R118, RZ ;  /* 0x0000007604247225 */ /* 0x000fc800078e00ff */
[----:B------:R-:W-:Y:S01]  /*d960*/  IMAD.X R51, RZ, RZ, RZ, P3 ;  /* 0x000000ffff337224 */ /* 0x000fe200018e06ff */
[----:B------:R-:W-:Y:S01]  /*d970*/  IADD3 R47, P3, PT, R37, R42, RZ ;  /* 0x0000002a252f7210 */ /* 0x000fe20007f7e0ff */
        /* <DEDUP_REMOVED lines=23> */
[----:B------:R-:W-:Y:S01]  /*daf0*/  IMAD.WIDE.U32 R40, R4, R110, RZ ;  /* 0x0000006e04287225 */ /* 0x000fe200078e00ff */
[----:B------:R-:W-:-:S03]  /*db00*/  IADD3.X R76, P3, PT, R76, R79, RZ, P3, !PT ;  /* 0x0000004f4c4c7210 */ /* 0x000fc60001f7e4ff */
[----:B------:R-:W-:-:S04]  /*db10*/  IMAD.WIDE.U32 R36, P6, R4, R111, R36 ;  /* 0x0000006f04247225 */ /* 0x000fc800078c0024 */
[----:B------:R-:W-:Y:S01]  /*db20*/  IMAD.WIDE.U32 R42, R44, R110, RZ ;  /* 0x0000006e2c2a7225 */ /* 0x000fe200078e00ff */
[----:B------:R-:W-:-:S03]  /*db30*/  MOV R38, R37 ;  /* 0x0000002500267202 */ /* 0x000fc60000000f00 */
[----:B------:R-:W-:Y:S01]  /*db40*/  IMAD.WIDE.U32.X R52, R5, R31, R52, P4 ;  /* 0x0000001f05347225 */ /* 0x000fe200020e0434 */
[----:B------:R-:W-:-:S03]  /*db50*/  IADD3 R31, P4, PT, R41, R36, RZ ;  /* 0x00000024291f7210 */ /* 0x000fc60007f9e0ff */
[----:B------:R-:W-:Y:S01]  /*db60*/  IMAD.X R39, RZ, RZ, RZ, P6 ;  /* 0x000000ffff277224 */ /* 0x000fe200030e06ff */
[----:B------:R-:W-:Y:S01]  /*db70*/  IADD3.X R4, P1, P3, R54, R88, R52, P3, P1 ;  /* 0x0000005836047210 */ /* 0x000fe20001b22434 */
[----:B------:R-:W-:-:S04]  /*db80*/  IMAD.WIDE.U32 R36, R26, R110, RZ ;  /* 0x0000006e1a247225 */ /* 0x000fc800078e00ff */
[----:B------:R-:W-:-:S04]  /*db90*/  IMAD.WIDE.U32 R42, P6, R111, R26, R42 ;  /* 0x0000001a6f2a7225 */ /* 0x000fc800078c002a */
[----:B------:R-:W-:-:S04]  /*dba0*/  IMAD.WIDE.U32 R50, R33, R118, RZ ;  /* 0x0000007621327225 */ /* 0x000fc800078e00ff */
[----:B------:R-:W-:Y:S01]  /*dbb0*/  IMAD.WIDE.U32.X R38, R8, R111, R38, P4 ;  /* 0x0000006f08267225 */ /* 0x000fe200020e0426 */
[----:B------:R-:W-:Y:S02]  /*dbc0*/  IADD3.X R8, PT, PT, R55, R89, R53, P1, P3 ;  /* 0x0000005937087210 */ /* 0x000fe40000fe6435 */
[----:B------:R-:W-:Y:S01]  /*dbd0*/  IADD3 R41, P4, PT, R37, R42, RZ ;  /* 0x0000002a25297210 */ /* 0x000fe20007f9e0ff */
[----:B------:R-:W-:Y:S01]  /*dbe0*/  IMAD.WIDE.U32 R54, R18, R120, RZ ;  /* 0x0000007812367225 */ /* 0x000fe200078e00ff */
[----:B------:R-:W-:-:S03]  /*dbf0*/  IADD3 R23, P1, PT, R23, R36, RZ ;  /* 0x0000002417177210 */ /* 0x000fc60007f3e0ff */
[----:B------:R-:W-:-:S04]  /*dc00*/  IMAD.WIDE.U32 R50, P3, R119, R34, R50 ;  /* 0x0000002277327225 */ /* 0x000fc80007860032 */
[----:B------:R-:W-:-:S04]  /*dc10*/  IMAD.WIDE.U32 R36, R34, R118, RZ ;  /* 0x0000007622247225 */ /* 0x000fc800078e00ff */
[----:B------:R-:W-:Y:S02]  /*dc20*/  IMAD.X R53, RZ, RZ, RZ, P6 ;  /* 0x000000ffff357224 */ /* 0x000fe400030e06ff */
[----:B------:R-:W-:Y:S01]  /*dc30*/  IMAD.MOV.U32 R52, RZ, RZ, R43 ;  /* 0x000000ffff347224 */ /* 0x000fe200078e002b */
[----:B------:R-:W-:Y:S01]  /*dc40*/  IADD3 R71, P6, PT, R37, R50, RZ ;  /* 0x0000003225477210 */ /* 0x000fe20007fde0ff */
[----:B------:R-:W-:Y:S01]  /*dc50*/  IMAD.X R43, RZ, RZ, RZ, P3 ;  /* 0x000000ffff2b7224 */ /* 0x000fe200018e06ff */
[----:B------:R-:W-:Y:S01]  /*dc60*/  IADD3 R91, P3, PT, R23, R36, RZ ;  /* 0x00000024175b7210 */ /* 0x000fe20007f7e0ff */
[----:B------:R-:W-:-:S04]  /*dc70*/  IMAD.WIDE.U32.X R52, R44, R111, R52, P4 ;  /* 0x0000006f2c347225 */ /* 0x000fc800020e0434 */
[----:B------:R-:W-:-:S04]  /*dc80*/  IMAD.WIDE.U32 R54, P4, R6, R121, R54 ;  /* 0x0000007906367225 */ /* 0x000fc80007880036 */
[----:B------:R-:W-:Y:S01]  /*dc90*/  IMAD.WIDE.U32 R36, R6, R120, RZ ;  /* 0x0000007806247225 */ /* 0x000fe200078e00ff */
[----:B------:R-:W-:-:S03]  /*dca0*/  IADD3.X R6, P1, PT, R28, R41, RZ, P1, !PT ;  /* 0x000000291c067210 */ /* 0x000fc60000f3e4ff */
[----:B------:R-:W-:Y:S01]  /*dcb0*/  IMAD.MOV.U32 R42, RZ, RZ, R51 ;  /* 0x000000ffff2a7224 */ /* 0x000fe200078e0033 */
[----:B------:R-:W-:-:S03]  /*dcc0*/  IADD3.X R6, P3, PT, R6, R71, RZ, P3, !PT ;  /* 0x0000004706067210 */ /* 0x000fc60001f7e4ff */
[----:B------:R-:W-:Y:S01]  /*dcd0*/  IMAD.WIDE.U32.X R42, R33, R119, R42, P6 ;  /* 0x00000077212a7225 */ /* 0x000fe200030e042a */
[----:B------:R-:W-:Y:S02]  /*dce0*/  IADD3.X R41, PT, PT, RZ, RZ, RZ, P4, !PT ;  /* 0x000000ffff297210 */ /* 0x000fe400027fe4ff */
[----:B------:R-:W-:Y:S02]  /*dcf0*/  IADD3 R23, P4, PT, R40, R36, RZ ;  /* 0x0000002428177210 */ /* 0x000fe40007f9e0ff */
[----:B------:R-:W-:Y:S01]  /*dd00*/  IADD3 R50, P6, PT, R37, R54, RZ ;  /* 0x0000003625327210 */ /* 0x000fe20007fde0ff */
[----:B------:R-:W-:Y:S01]  /*dd10*/  IMAD.WIDE.U32 R36, R44, R118, RZ ;  /* 0x000000762c247225 */ /* 0x000fe200078e00ff */
[----:B------:R-:W-:-:S03]  /*dd20*/  IADD3.X R54, P1, P3, R42, R29, R52, P3, P1 ;  /* 0x0000001d2a367210 */ /* 0x000fc60001b22434 */
[----:B------:R-:W-:Y:S01]  /*dd30*/  IMAD.WIDE.U32 R28, R13, R118, RZ ;  /* 0x000000760d1c7225 */ /* 0x000fe200078e00ff */
[----:B------:R-:W-:-:S03]  /*dd40*/  IADD3.X R71, P4, PT, R50, R31, RZ, P4, !PT ;  /* 0x0000001f32477210 */ /* 0x000fc6000279e4ff */
[----:B------:R-:W-:Y:S01]  /*dd50*/  IMAD.MOV.U32 R40, RZ, RZ, R55 ;  /* 0x000000ffff287224 */ /* 0x000fe200078e0037 */
[----:B------:R-:W-:Y:S01]  /*dd60*/  IADD3.X R55, PT, PT, R43, R30, R53, P1, P3 ;  /* 0x0000001e2b377210 */ /* 0x000fe20000fe6435 */
[----:B------:R-:W-:-:S04]  /*dd70*/  IMAD.WIDE.U32 R36, P3, R119, R26, R36 ;  /* 0x0000001a77247225 */ /* 0x000fc80007860024 */
[----:B------:R-:W-:-:S04]  /*dd80*/  IMAD.WIDE.U32 R30, R26, R118, RZ ;  /* 0x000000761a1e7225 */ /* 0x000fc800078e00ff */
[----:B------:R-:W-:-:S04]  /*dd90*/  IMAD.WIDE.U32 R42, R9, R118, RZ ;  /* 0x00000076092a7225 */ /* 0x000fc800078e00ff */
[----:B------:R-:W-:-:S04]  /*dda0*/  IMAD.WIDE.U32 R28, P1, R9, R119, R28 ;  /* 0x00000077091c7225 */ /* 0x000fc8000782001c */
[----:B------:R-:W-:Y:S01]  /*ddb0*/  IMAD.WIDE.U32.X R40, R18, R121, R40, P6 ;  /* 0x0000007912287225 */ /* 0x000fe200030e0428 */
[----:B------:R-:W-:-:S03]  /*ddc0*/  IADD3 R18, P6, PT, R31, R36, RZ ;  /* 0x000000241f127210 */ /* 0x000fc60007fde0ff */
[----:B------:R-:W-:Y:S01]  /*ddd0*/  IMAD.WIDE.U32.X R56, R5, R32, R56, P5 ;  /* 0x0000002005387225 */ /* 0x000fe200028e0438 */
[----:B------:R-:W-:-:S03]  /*dde0*/  IADD3 R5, P5, PT, R23, R42, RZ ;  /* 0x0000002a17057210 */ /* 0x000fc60007fbe0ff */
[----:B------:R-:W-:-:S04]  /*ddf0*/  IMAD.WIDE.U32 R52, R33, R108, RZ ;  /* 0x0000006c21347225 */ /* 0x000fc800078e00ff */
[----:B------:R-:W-:Y:S02]  /*de00*/  IMAD.X R51, RZ, RZ, RZ, P3 ;  /* 0x000000ffff337224 */ /* 0x000fe400018e06ff */
[----:B------:R-:W-:Y:S02]  /*de10*/  IMAD.MOV.U32 R50, RZ, RZ, R37 ;  /* 0x000000ffff327224 */ /* 0x000fe400078e0025 */
[----:B------:R-:W-:Y:S01]  /*de20*/  IMAD.X R23, RZ, RZ, RZ, P1 ;  /* 0x000000ffff177224 */ /* 0x000fe200008e06ff */
[----:B------:R-:W-:Y:S01]  /*de30*/  IADD3 R31, P1, PT, R22, R30, RZ ;  /* 0x0000001e161f7210 */ /* 0x000fe20007f3e0ff */
[----:B------:R-:W-:Y:S01]  /*de40*/  IMAD.WIDE.U32.X R50, R44, R119, R50, P6 ;  /* 0x000000772c327225 */ /* 0x000fe200030e0432 */
[----:B------:R-:W-:Y:S02]  /*de50*/  IADD3 R42, P3, PT, R43, R28, RZ ;  /* 0x0000001c2b2a7210 */ /* 0x000fe40007f7e0ff */
[----:B------:R-:W-:Y:S01]  /*de60*/  MOV R22, R29 ;  /* 0x0000001d00167202 */ /* 0x000fe20000000f00 */
[----:B------:R-:W-:-:S04]  /*de70*/  IMAD.WIDE.U32 R52, P6, R109, R34, R52 ;  /* 0x000000226d347225 */ /* 0x000fc800078c0034 */
[----:B------:R-:W-:Y:S01]  /*de80*/  IMAD.WIDE.U32 R36, R34, R108, RZ ;  /* 0x0000006c22247225 */ /* 0x000fe200078e00ff */
[----:B------:R-:W-:-:S03]  /*de90*/  IADD3.X R71, P5, PT, R71, R42, RZ, P5, !PT ;  /* 0x0000002a47477210 */ /* 0x000fc60002fbe4ff */
[----:B------:R-:W-:Y:S01]  /*dea0*/  IMAD.WIDE.U32.X R28, R13, R119, R22, P3 ;  /* 0x000000770d1c7225 */ /* 0x000fe200018e0416 */
[----:B------:R-:W-:-:S03]  /*deb0*/  IADD3 R26, P3, PT, R31, R36, RZ ;  /* 0x000000241f1a7210 */ /* 0x000fc60007f7e0ff */
[----:B------:R-:W-:Y:S01]  /*dec0*/  IMAD.X R23, RZ, RZ, RZ, P6 ;  /* 0x000000ffff177224 */ /* 0x000fe200030e06ff */
[----:B------:R-:W-:Y:S01]  /*ded0*/  IADD3 R32, P6, PT, R37, R52, RZ ;  /* 0x0000003425207210 */ /* 0x000fe20007fde0ff */
[----:B------:R-:W-:Y:S01]  /*dee0*/  IMAD.MOV.U32 R22, RZ, RZ, R53 ;  /* 0x000000ffff167224 */ /* 0x000fe200078e0035 */
[----:B------:R-:W-:Y:S01]  /*def0*/  IADD3.X R19, P1, PT, R19, R18, RZ, P1, !PT ;  /* 0x0000001213137210 */ /* 0x000fe20000f3e4ff */
[----:B------:R-:W-:Y:S01]  /*df00*/  IMAD.WIDE.U32 R36, R15, R106, RZ ;  /* 0x0000006a0f247225 */ /* 0x000fe200078e00ff */
[----:B------:R-:W-:Y:S02]  /*df10*/  IADD3.X R9, P5, P4, R28, R38, R40, P5, P4 ;  /* 0x000000261c097210 */ /* 0x000fe40002ca8428 */
[----:B------:R-:W-:Y:S01]  /*df20*/  IADD3.X R32, P3, PT, R19, R32, RZ, P3, !PT ;  /* 0x0000002013207210 */ /* 0x000fe20001f7e4ff */
[----:B------:R-:W-:Y:S01]  /*df30*/  IMAD.WIDE.U32.X R22, R33, R109, R22, P6 ;  /* 0x0000006d21167225 */ /* 0x000fe200030e0416 */
[----:B------:R-:W-:Y:S02]  /*df40*/  IADD3.X R95, P0, P2, R48, R95, R56, P2, P0 ;  /* 0x0000005f305f7210 */ /* 0x000fe40001200438 */
[----:B------:R-:W-:Y:S01]  /*df50*/  IADD3.X R41, PT, PT, R29, R39, R41, P5, P4 ;  /* 0x000000271d297210 */ /* 0x000fe20002fe8429 */
[----:B------:R-:W-:Y:S01]  /*df60*/  IMAD.WIDE.U32 R18, R14, R106, RZ ;  /* 0x0000006a0e127225 */ /* 0x000fe200078e00ff */
[----:B------:R-:W-:-:S03]  /*df70*/  IADD3.X R53, P1, P4, R22, R20, R50, P3, P1 ;  /* 0x0000001416357210 */ /* 0x000fc60001c22432 */
[----:B------:R-:W-:-:S04]  /*df80*/  IMAD.WIDE.U32 R30, R15, R108, RZ ;  /* 0x0000006c0f1e7225 */ /* 0x000fc800078e00ff */
[----:B------:R-:W-:Y:S01]  /*df90*/  IMAD.WIDE.U32 R36, P6, R14, R107, R36 ;  /* 0x0000006b0e247225 */ /* 0x000fe200078c0024 */
[----:B------:R-:W-:Y:S02]  /*dfa0*/  IADD3.X R94, PT, PT, R49, R94, R57, P0, P2 ;  /* 0x0000005e315e7210 */ /* 0x000fe400007e4439 */
[----:B------:R-:W-:Y:S01]  /*dfb0*/  IADD3 R49, P0, PT, R70, R18, RZ ;  /* 0x0000001246317210 */ /* 0x000fe20007f1e0ff */
[C---:B------:R-:W-:Y:S01]  /*dfc0*/  IMAD.WIDE.U32 R30, P3, R14.reuse, R109, R30 ;  /* 0x0000006d0e1e7225 */ /* 0x040fe2000786001e */
[----:B------:R-:W-:Y:S02]  /*dfd0*/  IADD3 R13, P2, PT, R19, R36, RZ ;  /* 0x00000024130d7210 */ /* 0x000fe40007f5e0ff */
[----:B------:R-:W-:Y:S01]  /*dfe0*/  IADD3.X R50, PT, PT, R23, R21, R51, P1, P4 ;  /* 0x0000001517327210 */ /* 0x000fe20000fe8433 */
[----:B------:R-:W-:-:S04]  /*dff0*/  IMAD.WIDE.U32 R18, R14, R108, RZ ;  /* 0x0000006c0e127225 */ /* 0x000fc800078e00ff */
[----:B------:R-:W-:Y:S01]  /*e000*/  IMAD.WIDE.U32 R22, R17, R106, RZ ;  /* 0x0000006a11167225 */ /* 0x000fe200078e00ff */
[----:B------:R-:W-:Y:S02]  /*e010*/  IADD3 R5, P1, PT, R5, R18, RZ ;  /* 0x0000001205057210 */ /* 0x000fe40007f3e0ff */
[----:B------:R-:W-:Y:S01]  /*e020*/  IADD3 R14, P5, PT, R19, R30, RZ ;  /* 0x0000001e130e7210 */ /* 0x000fe20007fbe0ff */
[----:B------:R-:W-:Y:S01]  /*e030*/  IMAD.X R21, RZ, RZ, RZ, P6 ;  /* 0x000000ffff157224 */ /* 0x000fe200030e06ff */
[----:B------:R-:W-:Y:S01]  /*e040*/  SHF.L.W.U32.HI R40, R90, 0xd, R95 ;  /* 0x0000000d5a287819 */ /* 0x000fe20000010e5f */
[----:B------:R-:W-:Y:S01]  /*e050*/  IMAD.WIDE.U32 R22, P6, R16, R107, R22 ;  /* 0x0000006b10167225 */ /* 0x000fe200078c0016 */
[----:B------:R-:W-:-:S03]  /*e060*/  SHF.L.W.U32.HI R95, R95, 0xd, R94 ;  /* 0x0000000d5f5f7819 */ /* 0x000fc60000010e5e */
[----:B------:R-:W-:-:S04]  /*e070*/  IMAD.WIDE.U32 R18, R16, R106, RZ ;  /* 0x0000006a10127225 */ /* 0x000fc800078e00ff */
[----:B------:R-:W-:Y:S01]  /*e080*/  IMAD.MOV.U32 R20, RZ, RZ, R37 ;  /* 0x000000ffff147224 */ /* 0x000fe200078e0025 */
[----:B------:R-:W-:Y:S01]  /*e090*/  IADD3.X R37, PT, PT, RZ, RZ, RZ, P3, !PT ;  /* 0x000000ffff257210 */ /* 0x000fe20001ffe4ff */
[----:B------:R-:W-:Y:S01]  /*e0a0*/  IMAD.WIDE.U32 R38, R33, R120, RZ ;  /* 0x0000007821267225 */ /* 0x000fe200078e00ff */
[----:B------:R-:W-:-:S03]  /*e0b0*/  IADD3 R40, P3, PT, R40, R77, RZ ;  /* 0x0000004d28287210 */ /* 0x000fc60007f7e0ff */
[----:B------:R-:W-:Y:S01]  /*e0c0*/  IMAD.X R43, RZ, RZ, RZ, P6 ;  /* 0x000000ffff2b7224 */ /* 0x000fe200030e06ff */
[----:B------:R-:W-:Y:S01]  /*e0d0*/  IADD3 R51, P6, PT, R19, R22, RZ ;  /* 0x0000001613337210 */ /* 0x000fe20007fde0ff */
[----:B------:R-:W-:Y:S01]  /*e0e0*/  IMAD.WIDE.U32.X R20, R15, R107, R20, P2 ;  /* 0x0000006b0f147225 */ /* 0x000fe200010e0414 */
[----:B------:R-:W-:Y:S02]  /*e0f0*/  IADD3 R19, P2, PT, R5, R18, RZ ;  /* 0x0000001205137210 */ /* 0x000fe40007f5e0ff */
[----:B------:R-:W-:Y:S01]  /*e100*/  IADD3.X R18, P3, PT, R95, R76, RZ, P3, !PT ;  /* 0x0000004c5f127210 */ /* 0x000fe20001f7e4ff */
[----:B------:R-:W-:Y:S01]  /*e110*/  IMAD.MOV.U32 R36, RZ, RZ, R31 ;  /* 0x000000ffff247224 */ /* 0x000fe200078e001f */
[----:B------:R-:W-:Y:S01]  /*e120*/  SHF.L.W.U32.HI R16, R32, 0xd, R53 ;  /* 0x0000000d20107819 */ /* 0x000fe20000010e35 */
[----:B------:R-:W-:-:S04]  /*e130*/  IMAD.WIDE.U32 R38, P4, R121, R34, R38 ;  /* 0x0000002279267225 */ /* 0x000fc80007880026 */
[----:B------:R-:W-:Y:S01]  /*e140*/  IMAD.WIDE.U32.X R36, R15, R109, R36, P5 ;  /* 0x0000006d0f247225 */ /* 0x000fe200028e0424 */
[----:B------:R-:W-:-:S03]  /*e150*/  IADD3.X R15, P3, PT, RZ, R4, RZ, P3, !PT ;  /* 0x00000004ff0f7210 */ /* 0x000fc60001f7e4ff */
[----:B------:R-:W-:Y:S01]  /*e160*/  IMAD.WIDE.U32 R28, R34, R120, RZ ;  /* 0x00000078221c7225 */ /* 0x000fe200078e00ff */
[----:B------:R-:W-:Y:S02]  /*e170*/  SHF.L.W.U32.HI R53, R53, 0xd, R50 ;  /* 0x0000000d35357819 */ /* 0x000fe40000010e32 */
[----:B------:R-:W-:Y:S01]  /*e180*/  IADD3.X R8, PT, PT, RZ, R8, RZ, P3, !PT ;  /* 0x00000008ff087210 */ /* 0x000fe20001ffe4ff */
[----:B------:R-:W-:Y:S02]  /*e190*/  IMAD.MOV.U32 R42, RZ, RZ, R23 ;  /* 0x000000ffff2a7224 */ /* 0x000fe400078e0017 */
[----:B------:R-:W-:Y:S01]  /*e1a0*/  IMAD.X R5, RZ, RZ, RZ, P4 ;  /* 0x000000ffff057224 */ /* 0x000fe200020e06ff */
[----:B------:R-:W-:Y:S02]  /*e1b0*/  IADD3 R91, P4, PT, R16, R91, RZ ;  /* 0x0000005b105b7210 */ /* 0x000fe40007f9e0ff */
[----:B------:R-:W-:Y:S01]  /*e1c0*/  IADD3 R49, P3, PT, R49, R28, RZ ;  /* 0x0000001c31317210 */ /* 0x000fe20007f7e0ff */
[----:B------:R-:W-:Y:S01]  /*e1d0*/  IMAD.WIDE.U32.X R42, R17, R107, R42, P6 ;  /* 0x0000006b112a7225 */ /* 0x000fe200030e042a */
[----:B------:R-:W-:-:S02]  /*e1e0*/  IADD3 R28, P5, PT, R29, R38, RZ ;  /* 0x000000261d1c7210 */ /* 0x000fc40007fbe0ff */
[----:B------:R-:W-:Y:S01]  /*e1f0*/  IADD3.X R17, P4, PT, R53, R6, RZ, P4, !PT ;  /* 0x0000000635117210 */ /* 0x000fe2000279e4ff */
[----:B------:R-:W-:Y:S01]  /*e200*/  IMAD.MOV.U32 R4, RZ, RZ, R39 ;  /* 0x000000ffff047224 */ /* 0x000fe200078e0027 */
[----:B------:R-:W-:-:S03]  /*e210*/  SHF.L.W.U32.HI R6, R18, 0xd, R15 ;  /* 0x0000000d12067819 */ /* 0x000fc60000010e0f */
[----:B------:R-:W-:Y:S01]  /*e220*/  IMAD.WIDE.U32.X R4, R33, R121, R4, P5 ;  /* 0x0000007921047225 */ /* 0x000fe200028e0404 */
[----:B------:R-:W-:Y:S02]  /*e230*/  IADD3.X R54, P5, PT, RZ, R54, RZ, P4, !PT ;  /* 0x00000036ff367210 */ /* 0x000fe400027be4ff */
[----:B------:R-:W-:Y:S02]  /*e240*/  SHF.L.W.U32.HI R15, R15, 0xd, R8 ;  /* 0x0000000d0f0f7819 */ /* 0x000fe40000010e08 */
[----:B------:R-:W-:Y:S01]  /*e250*/  IADD3 R34, P4, PT, R6, R93, RZ ;  /* 0x0000005d06227210 */ /* 0x000fe20007f9e0ff */
[----:B------:R-:W-:Y:S01]  /*e260*/  IMAD.X R55, RZ, RZ, R55, P5 ;  /* 0x000000ffff377224 */ /* 0x000fe200028e0637 */
[----:B------:R-:W-:Y:S02]  /*e270*/  IADD3.X R13, P0, PT, R58, R13, RZ, P0, !PT ;  /* 0x0000000d3a0d7210 */ /* 0x000fe4000071e4ff */
[----:B------:R-:W-:Y:S02]  /*e280*/  SHF.L.W.U32.HI R6, R17, 0xd, R54 ;  /* 0x0000000d11067819 */ /* 0x000fe40000010e36 */
[----:B------:R-:W-:-:S02]  /*e290*/  IADD3.X R31, P6, PT, R15, R80, RZ, P4, !PT ;  /* 0x000000500f1f7210 */ /* 0x000fc400027de4ff */
[----:B------:R-:W-:Y:S02]  /*e2a0*/  IADD3.X R29, P5, PT, R13, R28, RZ, P3, !PT ;  /* 0x0000001c0d1d7210 */ /* 0x000fe40001fbe4ff */
[----:B------:R-:W-:Y:S02]  /*e2b0*/  SHF.L.W.U32.HI R13, R54, 0xd, R55 ;  /* 0x0000000d360d7819 */ /* 0x000fe40000010e37 */
[----:B------:R-:W-:Y:S02]  /*e2c0*/  IADD3 R27, P4, PT, R6, R27, RZ ;  /* 0x0000001b061b7210 */ /* 0x000fe40007f9e0ff */
[----:B------:R-:W-:Y:S02]  /*e2d0*/  IADD3.X R47, P5, P0, R4, R47, R20, P5, P0 ;  /* 0x0000002f042f7210 */ /* 0x000fe400028a0414 */
[----:B------:R-:W-:Y:S02]  /*e2e0*/  IADD3.X R30, P4, PT, R13, R24, RZ, P4, !PT ;  /* 0x000000180d1e7210 */ /* 0x000fe4000279e4ff */
[----:B------:R-:W-:-:S02]  /*e2f0*/  IADD3.X R82, P3, PT, RZ, R82, RZ, P6, !PT ;  /* 0x00000052ff527210 */ /* 0x000fc4000377e4ff */
[----:B------:R-:W-:Y:S02]  /*e300*/  IADD3.X R14, P1, PT, R71, R14, RZ, P1, !PT ;  /* 0x0000000e470e7210 */ /* 0x000fe40000f3e4ff */
[----:B------:R-:W-:Y:S02]  /*e310*/  IADD3.X R24, PT, PT, R5, R59, R21, P5, P0 ;  /* 0x0000003b05187210 */ /* 0x000fe40002fe0415 */
[----:B------:R-:W-:Y:S01]  /*e320*/  IADD3.X R25, P0, PT, RZ, R25, RZ, P4, !PT ;  /* 0x00000019ff197210 */ /* 0x000fe2000271e4ff */
[----:B------:R-:W-:Y:S01]  /*e330*/  IMAD.X R81, RZ, RZ, R81, P3 ;  /* 0x000000ffff517224 */ /* 0x000fe200018e0651 */
[----:B------:R-:W-:Y:S01]  /*e340*/  IADD3.X R16, P2, PT, R14, R51, RZ, P2, !PT ;  /* 0x000000330e107210 */ /* 0x000fe2000175e4ff */
[----:B------:R-:W0:Y:S01]  /*e350*/  LDS.128 R20, [UR26+0x70] ;  /* 0x0000701aff147984 */ /* 0x000e220008000c00 */
[----:B------:R-:W-:Y:S01]  /*e360*/  SHF.L.W.U32.HI R4, R31, 0xd, R82 ;  /* 0x0000000d1f047819 */ /* 0x000fe20000010e52 */
[----:B------:R-:W-:Y:S01]  /*e370*/  IMAD.X R8, RZ, RZ, R35, P0 ;  /* 0x000000ffff087224 */ /* 0x000fe200000e0623 */
[----:B------:R-:W-:-:S02]  /*e380*/  IADD3.X R28, P1, P2, R42, R9, R36, P2, P1 ;  /* 0x000000092a1c7210 */ /* 0x000fc40001222424 */
[----:B------:R-:W-:Y:S02]  /*e390*/  SHF.L.W.U32.HI R6, R30, 0xd, R25 ;  /* 0x0000000d1e067819 */ /* 0x000fe40000010e19 */
[----:B------:R-:W-:Y:S02]  /*e3a0*/  SHF.L.W.U32.HI R5, R82, 0xd, R81 ;  /* 0x0000000d52057819 */ /* 0x000fe40000010e51 */
[----:B------:R-:W-:Y:S02]  /*e3b0*/  IADD3 R36, P0, PT, R4, R75, RZ ;  /* 0x0000004b04247210 */ /* 0x000fe40007f1e0ff */
[----:B------:R-:W-:Y:S02]  /*e3c0*/  IADD3.X R41, PT, PT, R43, R41, R37, P1, P2 ;  /* 0x000000292b297210 */ /* 0x000fe40000fe4425 */
[----:B------:R-:W-:Y:S02]  /*e3d0*/  SHF.L.W.U32.HI R4, R25, 0xd, R8 ;  /* 0x0000000d19047819 */ /* 0x000fe40000010e08 */
[----:B------:R-:W-:-:S02]  /*e3e0*/  IADD3 R15, P1, PT, R6, R49, RZ ;  /* 0x00000031060f7210 */ /* 0x000fc40007f3e0ff */
[----:B------:R-:W-:Y:S02]  /*e3f0*/  IADD3.X R74, P0, PT, R5, R74, RZ, P0, !PT ;  /* 0x0000004a054a7210 */ /* 0x000fe4000071e4ff */
[----:B------:R-:W-:Y:S02]  /*e400*/  LOP3.LUT R97, R30, 0x7ffff, RZ, 0xc0, !PT ;  /* 0x0007ffff1e617812 */ /* 0x000fe400078ec0ff */
[----:B------:R-:W-:Y:S02]  /*e410*/  IADD3.X R30, P1, PT, R4, R29, RZ, P1, !PT ;  /* 0x0000001d041e7210 */ /* 0x000fe40000f3e4ff */
[----:B------:R-:W-:Y:S02]  /*e420*/  IADD3 R9, P2, P3, R27, -0x2, -R34 ;  /* 0xfffffffe1b097810 */ /* 0x000fe40007b5e822 */
[----:B------:R-:W-:Y:S02]  /*e430*/  LOP3.LUT R6, R31, 0x7ffff, RZ, 0xc0, !PT ;  /* 0x0007ffff1f067812 */ /* 0x000fe400078ec0ff */
[----:B------:R-:W-:-:S02]  /*e440*/  IADD3.X R87, P0, PT, RZ, R87, RZ, P0, !PT ;  /* 0x00000057ff577210 */ /* 0x000fc4000071e4ff */
[----:B------:R-:W-:Y:S02]  /*e450*/  IADD3 R4, P4, PT, R27, R34, RZ ;  /* 0x000000221b047210 */ /* 0x000fe40007f9e0ff */
[----:B------:R-:W-:Y:S01]  /*e460*/  IADD3.X R5, P1, PT, RZ, R47, RZ, P1, !PT ;  /* 0x0000002fff057210 */ /* 0x000fe20000f3e4ff */
[----:B------:R-:W-:Y:S01]  /*e470*/  IMAD.X R86, RZ, RZ, R86, P0 ;  /* 0x000000ffff567224 */ /* 0x000fe200000e0656 */
[C---:B------:R-:W-:Y:S02]  /*e480*/  IADD3.X R8, PT, PT, R97.reuse, 0xfffff, ~R6, P2, P3 ;  /* 0x000fffff61087810 */ /* 0x040fe400017e6c06 */
[----:B------:R-:W-:Y:S02]  /*e490*/  IADD3.X R97, PT, PT, R97, R6, RZ, P4, !PT ;  /* 0x0000000661617210 */ /* 0x000fe400027fe4ff */
[----:B------:R-:W-:Y:S01]  /*e4a0*/  SHF.L.W.U32.HI R6, R74, 0xd, R87 ;  /* 0x0000000d4a067819 */ /* 0x000fe20000010e57 */
[----:B------:R-:W-:Y:S01]  /*e4b0*/  IMAD.X R24, RZ, RZ, R24, P1 ;  /* 0x000000ffff187224 */ /* 0x000fe200008e0618 */
[----:B------:R-:W-:-:S02]  /*e4c0*/  SHF.L.W.U32.HI R13, R87, 0xd, R86 ;  /* 0x0000000d570d7819 */ /* 0x000fc40000010e56 */
[----:B------:R-:W-:Y:S02]  /*e4d0*/  IADD3 R111, P1, PT, R6, R11, RZ ;  /* 0x0000000b066f7210 */ /* 0x000fe40007f3e0ff */
[----:B------:R-:W-:Y:S02]  /*e4e0*/  SHF.L.W.U32.HI R14, R30, 0xd, R5 ;  /* 0x0000000d1e0e7819 */ /* 0x000fe40000010e05 */
[----:B------:R-:W-:Y:S02]  /*e4f0*/  SHF.L.W.U32.HI R11, R5, 0xd, R24 ;  /* 0x0000000d050b7819 */ /* 0x000fe40000010e18 */
[----:B------:R-:W-:Y:S02]  /*e500*/  IADD3.X R24, P1, PT, R13, R10, RZ, P1, !PT ;  /* 0x0000000a0d187210 */ /* 0x000fe40000f3e4ff */
[----:B------:R-:W-:Y:S02]  /*e510*/  IADD3 R14, P0, PT, R14, R19, RZ ;  /* 0x000000130e0e7210 */ /* 0x000fe40007f1e0ff */
[----:B------:R-:W-:-:S02]  /*e520*/  IADD3 R6, P3, P4, R15, -0x2, -R36 ;  /* 0xfffffffe0f067810 */ /* 0x000fc40007c7e824 */
[----:B------:R-:W-:Y:S02]  /*e530*/  LOP3.LUT R34, R74, 0x7ffff, RZ, 0xc0, !PT ;  /* 0x0007ffff4a227812 */ /* 0x000fe400078ec0ff */
[----:B------:R-:W-:Y:S02]  /*e540*/  LOP3.LUT R119, R30, 0x7ffff, RZ, 0xc0, !PT ;  /* 0x0007ffff1e777812 */ /* 0x000fe400078ec0ff */
[----:B------:R-:W-:Y:S02]  /*e550*/  IADD3 R5, P2, PT, R15, R36, RZ ;  /* 0x000000240f057210 */ /* 0x000fe40007f5e0ff */
[----:B------:R-:W-:Y:S02]  /*e560*/  IADD3.X R15, P1, PT, RZ, R7, RZ, P1, !PT ;  /* 0x00000007ff0f7210 */ /* 0x000fe40000f3e4ff */
[----:B------:R-:W-:Y:S02]  /*e570*/  IADD3.X R39, P0, PT, R11, R16, RZ, P0, !PT ;  /* 0x000000100b277210 */ /* 0x000fe4000071e4ff */
[----:B------:R-:W-:Y:S01]  /*e580*/  IADD3.X R11, PT, PT, R119, 0xfffff, ~R34, P3, P4 ;  /* 0x000fffff770b7810 */ /* 0x000fe20001fe8c22 */
[----:B------:R-:W-:Y:S01]  /*e590*/  IMAD.X R12, RZ, RZ, R12, P1 ;  /* 0x000000ffff0c7224 */ /* 0x000fe200008e060c */
[----:B------:R-:W-:-:S02]  /*e5a0*/  IADD3 R10, P3, P4, R14, -0x2, -R111 ;  /* 0xfffffffe0e0a7810 */ /* 0x000fc40007c7e86f */
[----:B------:R-:W-:Y:S02]  /*e5b0*/  LOP3.LUT R16, R24, 0x7ffff, RZ, 0xc0, !PT ;  /* 0x0007ffff18107812 */ /* 0x000fe400078ec0ff */
[----:B------:R-:W-:Y:S02]  /*e5c0*/  LOP3.LUT R13, R39, 0x7ffff, RZ, 0xc0, !PT ;  /* 0x0007ffff270d7812 */ /* 0x000fe400078ec0ff */
[----:B------:R-:W-:Y:S02]  /*e5d0*/  IADD3 R111, P5, PT, R14, R111, RZ ;  /* 0x0000006f0e6f7210 */ /* 0x000fe40007fbe0ff */
[C---:B------:R-:W-:Y:S02]  /*e5e0*/  IADD3.X R7, PT, PT, R13.reuse, 0xfffff, ~R16, P3, P4 ;  /* 0x000fffff0d077810 */ /* 0x040fe40001fe8c10 */
[----:B------:R-:W-:Y:S02]  /*e5f0*/  IADD3.X R122, PT, PT, R13, R16, RZ, P5, !PT ;  /* 0x000000100d7a7210 */ /* 0x000fe40002ffe4ff */
[----:B------:R-:W-:-:S02]  /*e600*/  SHF.L.W.U32.HI R19, R24, 0xd, R15 ;  /* 0x0000000d18137819 */ /* 0x000fc40000010e0f */
[----:B------:R-:W-:Y:S02]  /*e610*/  SHF.L.W.U32.HI R16, R15, 0xd, R12 ;  /* 0x0000000d0f107819 */ /* 0x000fe40000010e0c */
[----:B------:R-:W1:Y:S01]  /*e620*/  LDS.128 R12, [UR26+0x80] ;  /* 0x0000801aff0c7984 */ /* 0x000e620008000c00 */
[----:B------:R-:W-:Y:S01]  /*e630*/  LOP3.LUT R47, R90, 0x7ffff, RZ, 0xc0, !PT ;  /* 0x0007ffff5a2f7812 */ /* 0x000fe200078ec0ff */
[----:B0-----:R-:W-:Y:S01]  /*e640*/  IMAD.WIDE.U32 R24, R23, R68, RZ ;  /* 0x0000004417187225 */ /* 0x001fe200078e00ff */
[----:B------:R-:W-:Y:S02]  /*e650*/  IADD3.X R28, P0, PT, RZ, R28, RZ, P0, !PT ;  /* 0x0000001cff1c7210 */ /* 0x000fe4000071e4ff */
[----:B------:R-:W-:Y:S01]  /*e660*/  LOP3.LUT R27, R32, 0x7ffff, RZ, 0xc0, !PT ;  /* 0x0007ffff201b7812 */ /* 0x000fe200078ec0ff */
[----:B------:R-:W-:Y:S01]  /*e670*/  IMAD.WIDE.U32 R46, R19, 0x13, R46 ;  /* 0x00000013132e7825 */ /* 0x000fe200078e002e */
[----:B------:R-:W-:-:S03]  /*e680*/  SHF.L.W.U32.HI R39, R39, 0xd, R28 ;  /* 0x0000000d27277819 */ /* 0x000fc60000010e1c */
[----:B------:R-:W-:Y:S02]  /*e690*/  IMAD.X R19, RZ, RZ, R41, P0 ;  /* 0x000000ffff137224 */ /* 0x000fe400000e0629 */
[----:B------:R-:W-:-:S04]  /*e6a0*/  IMAD.WIDE.U32 R32, R23, R66, RZ ;  /* 0x0000004217207225 */ /* 0x000fc800078e00ff */
[----:B------:R-:W-:-:S04]  /*e6b0*/  IMAD.WIDE.U32 R30, P0, R22, R69, R24 ;  /* 0x00000045161e7225 */ /* 0x000fc80007800018 */
[----:B------:R-:W-:-:S04]  /*e6c0*/  IMAD.WIDE.U32 R24, R22, R68, RZ ;  /* 0x0000004416187225 */ /* 0x000fc800078e00ff */
[----:B------:R-:W-:-:S04]  /*e6d0*/  IMAD.WIDE.U32 R38, R39, 0x13, R26 ;  /* 0x0000001327267825 */ /* 0x000fc800078e001a */
[----:B------:R-:W-:Y:S02]  /*e6e0*/  IMAD.X R119, R119, 0x1, R34, P2 ;  /* 0x0000000177777824 */ /* 0x000fe400010e0622 */
[----:B------:R-:W-:-:S04]  /*e6f0*/  IMAD.WIDE.U32 R26, P1, R22, R67, R32 ;  /* 0x00000043161a7225 */ /* 0x000fc80007820020 */
[----:B------:R-:W-:Y:S01]  /*e700*/  IMAD.X R51, RZ, RZ, RZ, P0 ;  /* 0x000000ffff337224 */ /* 0x000fe200000e06ff */
[----:B------:R-:W-:Y:S01]  /*e710*/  IADD3 R33, P0, PT, R25, R30, RZ ;  /* 0x0000001e19217210 */ /* 0x000fe20007f1e0ff */
[----:B------:R-:W-:-:S04]  /*e720*/  IMAD.WIDE.U32 R80, R22, R66, RZ ;  /* 0x0000004216507225 */ /* 0x000fc800078e00ff */
[----:B------:R-:W-:-:S04]  /*e730*/  IMAD.WIDE.U32 R34, R23, R64, RZ ;  /* 0x0000004017227225 */ /* 0x000fc800078e00ff */
[----:B------:R-:W-:Y:S02]  /*e740*/  IMAD.MOV.U32 R50, RZ, RZ, R31 ;  /* 0x000000ffff327224 */ /* 0x000fe400078e001f */
[----:B------:R-:W-:Y:S01]  /*e750*/  IMAD.WIDE.U32 R30, R23, R62, RZ ;  /* 0x0000003e171e7225 */ /* 0x000fe200078e00ff */
[----:B------:R-:W-:-:S03]  /*e760*/  MOV R48, R27 ;  /* 0x0000001b00307202 */ /* 0x000fc60000000f00 */
[----:B------:R-:W-:Y:S01]  /*e770*/  IMAD.X R49, RZ, RZ, RZ, P1 ;  /* 0x000000ffff317224 */ /* 0x000fe200008e06ff */
[----:B------:R-:W-:Y:S01]  /*e780*/  IADD3 R73, P1, PT, R81, R26, RZ ;  /* 0x0000001a51497210 */ /* 0x000fe20007f3e0ff */
[----:B------:R-:W-:-:S04]  /*e790*/  IMAD.WIDE.U32 R52, R23, R60, RZ ;  /* 0x0000003c17347225 */ /* 0x000fc800078e00ff */
[----:B------:R-:W-:-:S04]  /*e7a0*/  IMAD.WIDE.U32 R26, P2, R22, R65, R34 ;  /* 0x00000041161a7225 */ /* 0x000fc80007840022 */
        /* <DEDUP_REMOVED lines=8> */
[----:B-1----:R-:W-:-:S04]  /*e830*/  IMAD.WIDE.U32 R36, R12, R66, RZ ;  /* 0x000000420c247225 */ /* 0x002fc800078e00ff */
[----:B------:R-:W-:Y:S01]  /*e840*/  IMAD.X R71, RZ, RZ, RZ, P2 ;  /* 0x000000ffff477224 */ /* 0x000fe200010e06ff */
[----:B------:R-:W-:Y:S01]  /*e850*/  IADD3 R25, P2, PT, R43, R26, RZ ;  /* 0x0000001a2b197210 */ /* 0x000fe20007f5e0ff */
[----:B------:R-:W-:Y:S01]  /*e860*/  IMAD.X R57, RZ, RZ, RZ, P4 ;  /* 0x000000ffff397224 */ /* 0x000fe200020e06ff */
[----:B------:R-:W-:Y:S01]  /*e870*/  IADD3 R54, P4, PT, R31, R54, RZ ;  /* 0x000000361f367210 */ /* 0x000fe20007f9e0ff */
[----:B------:R-:W-:Y:S01]  /*e880*/  IMAD.WIDE.U32.X R48, R23, R67, R48, P1 ;  /* 0x0000004317307225 */ /* 0x000fe200008e0430 */
[----:B------:R-:W-:-:S03]  /*e890*/  IADD3 R31, P1, PT, R36, R42, RZ ;  /* 0x0000002a241f7210 */ /* 0x000fc60007f3e0ff */
[----:B------:R-:W-:-:S04]  /*e8a0*/  IMAD.WIDE.U32 R74, R15, R68, RZ ;  /* 0x000000440f4a7225 */ /* 0x000fc800078e00ff */
[----:B------:R-:W-:-:S04]  /*e8b0*/  IMAD.WIDE.U32 R76, R13, R66, RZ ;  /* 0x000000420d4c7225 */ /* 0x000fc800078e00ff */
[----:B------:R-:W-:Y:S02]  /*e8c0*/  IMAD.MOV.U32 R70, RZ, RZ, R27 ;  /* 0x000000ffff467224 */ /* 0x000fe400078e001b */
[----:B------:R-:W-:Y:S02]  /*e8d0*/  IMAD.MOV.U32 R56, RZ, RZ, R55 ;  /* 0x000000ffff387224 */ /* 0x000fe400078e0037 */
[----:B------:R-:W-:-:S04]  /*e8e0*/  IMAD.WIDE.U32 R42, R13, R64, RZ ;  /* 0x000000400d2a7225 */ /* 0x000fc800078e00ff */
[----:B------:R-:W-:-:S04]  /*e8f0*/  IMAD.WIDE.U32.X R50, R23, R69, R50, P0 ;  /* 0x0000004517327225 */ /* 0x000fc800000e0432 */
[----:B------:R-:W-:-:S04]  /*e900*/  IMAD.WIDE.U32.X R70, R23, R65, R70, P2 ;  /* 0x0000004117467225 */ /* 0x000fc800010e0446 */
[----:B------:R-:W-:-:S04]  /*e910*/  IMAD.WIDE.U32.X R26, R23, R63, R52, P3 ;  /* 0x0000003f171a7225 */ /* 0x000fc800018e0434 */
[----:B------:R-:W-:-:S04]  /*e920*/  IMAD.WIDE.U32.X R56, R23, R61, R56, P4 ;  /* 0x0000003d17387225 */ /* 0x000fc800020e0438 */
[----:B------:R-:W-:-:S04]  /*e930*/  IMAD.WIDE.U32 R52, R12, R64, RZ ;  /* 0x000000400c347225 */ /* 0x000fc800078e00ff */
[----:B------:R-:W-:-:S04]  /*e940*/  IMAD.WIDE.U32 R58, R15, R66, RZ ;  /* 0x000000420f3a7225 */ /* 0x000fc800078e00ff */
[----:B------:R-:W-:-:S04]  /*e950*/  IMAD.WIDE.U32 R74, P2, R69, R14, R74 ;  /* 0x0000000e454a7225 */ /* 0x000fc8000784004a */
[----:B------:R-:W-:-:S04]  /*e960*/  IMAD.WIDE.U32 R22, R14, R68, RZ ;  /* 0x000000440e167225 */ /* 0x000fc800078e00ff */
[----:B------:R-:W-:Y:S01]  /*e970*/  IMAD.WIDE.U32 R76, P3, R12, R67, R76 ;  /* 0x000000430c4c7225 */ /* 0x000fe2000786004c */
[----:B------:R-:W-:-:S03]  /*e980*/  SHF.L.W.U32.HI R28, R28, 0xd, R19 ;  /* 0x0000000d1c1c7819 */ /* 0x000fc60000010e13 */
[----:B------:R-:W-:Y:S01]  /*e990*/  IMAD.WIDE.U32 R42, P5, R12, R65, R42 ;  /* 0x000000410c2a7225 */ /* 0x000fe200078a002a */
[----:B------:R-:W-:-:S03]  /*e9a0*/  IADD3 R19, P0, PT, R52, R34, RZ ;  /* 0x0000002234137210 */ /* 0x000fc60007f1e0ff */
[----:B------:R-:W-:Y:S01]  /*e9b0*/  IMAD.X R83, RZ, RZ, RZ, P3 ;  /* 0x000000ffff537224 */ /* 0x000fe200018e06ff */
[----:B------:R-:W-:Y:S01]  /*e9c0*/  IADD3 R32, P3, PT, R23, R74, RZ ;  /* 0x0000004a17207210 */ /* 0x000fe20007f7e0ff */
[----:B------:R-:W-:-:S04]  /*e9d0*/  IMAD.WIDE.U32 R34, P4, R67, R14, R58 ;  /* 0x0000000e43227225 */ /* 0x000fc8000788003a */
[----:B------:R-:W-:Y:S01]  /*e9e0*/  IMAD.X R23, RZ, RZ, RZ, P5 ;  /* 0x000000ffff177224 */ /* 0x000fe200028e06ff */
[----:B------:R-:W-:Y:S01]  /*e9f0*/  IADD3 R36, P5, PT, R37, R76, RZ ;  /* 0x0000004c25247210 */ /* 0x000fe20007fbe0ff */
[----:B------:R-:W-:Y:S02]  /*ea00*/  IMAD.X R79, RZ, RZ, RZ, P2 ;  /* 0x000000ffff4f7224 */ /* 0x000fe400010e06ff */
[----:B------:R-:W-:-:S04]  /*ea10*/  IMAD.WIDE.U32 R58, R14, R66, RZ ;  /* 0x000000420e3a7225 */ /* 0x000fc800078e00ff */
[----:B------:R-:W-:Y:S02]  /*ea20*/  IMAD.MOV.U32 R78, RZ, RZ, R75 ;  /* 0x000000ffff4e7224 */ /* 0x000fe400078e004b */
[----:B------:R-:W-:Y:S01]  /*ea30*/  IMAD.MOV.U32 R82, RZ, RZ, R77 ;  /* 0x000000ffff527224 */ /* 0x000fe200078e004d */
[----:B------:R-:W-:Y:S01]  /*ea40*/  IADD3 R72, P2, PT, R31, R22, RZ ;  /* 0x000000161f487210 */ /* 0x000fe20007f5e0ff */
[----:B------:R-:W-:Y:S01]  /*ea50*/  IMAD.WIDE.U32.X R74, R69, R15, R78, P3 ;  /* 0x0000000f454a7225 */ /* 0x000fe200018e044e */
[----:B------:R-:W-:Y:S02]  /*ea60*/  IADD3.X R37, PT, PT, RZ, RZ, RZ, P4, !PT ;  /* 0x000000ffff257210 */ /* 0x000fe400027fe4ff */
[----:B------:R-:W-:Y:S01]  /*ea70*/  IADD3.X R25, P1, PT, R25, R36, RZ, P1, !PT ;  /* 0x0000002419197210 */ /* 0x000fe20000f3e4ff */
[----:B------:R-:W-:Y:S01]  /*ea80*/  IMAD.WIDE.U32.X R82, R13, R67, R82, P5 ;  /* 0x000000430d527225 */ /* 0x000fe200028e0452 */
[----:B------:R-:W-:Y:S02]  /*ea90*/  IADD3 R52, P4, PT, R53, R42, RZ ;  /* 0x0000002a35347210 */ /* 0x000fe40007f9e0ff */
[----:B------:R-:W-:Y:S01]  /*eaa0*/  IADD3 R19, P3, PT, R19, R58, RZ ;  /* 0x0000003a13137210 */ /* 0x000fe20007f7e0ff */
[----:B------:R-:W-:Y:S01]  /*eab0*/  IMAD.MOV.U32 R22, RZ, RZ, R43 ;  /* 0x000000ffff167224 */ /* 0x000fe200078e002b */
[----:B------:R-:W-:Y:S01]  /*eac0*/  IADD3 R58, P5, PT, R59, R34, RZ ;  /* 0x000000223b3a7210 */ /* 0x000fe20007fbe0ff */
[----:B------:R-:W-:Y:S01]  /*ead0*/  IMAD.MOV.U32 R36, RZ, RZ, R35 ;  /* 0x000000ffff247224 */ /* 0x000fe200078e0023 */
[----:B------:R-:W-:Y:S01]  /*eae0*/  IADD3.X R78, P2, PT, R25, R32, RZ, P2, !PT ;  /* 0x00000020194e7210 */ /* 0x000fe2000175e4ff */
[----:B------:R-:W-:Y:S01]  /*eaf0*/  IMAD.WIDE.U32 R34, R12, 0x13, RZ ;  /* 0x000000130c227825 */ /* 0x000fe200078e00ff */
[----:B------:R-:W-:-:S03]  /*eb00*/  IADD3.X R29, P0, PT, R29, R52, RZ, P0, !PT ;  /* 0x000000341d1d7210 */ /* 0x000fc6000071e4ff */
[----:B------:R-:W-:Y:S01]  /*eb10*/  IMAD.WIDE.U32.X R22, R13, R65, R22, P4 ;  /* 0x000000410d167225 */ /* 0x000fe200020e0416 */
[----:B------:R-:W-:-:S03]  /*eb20*/  IADD3.X R31, P3, PT, R29, R58, RZ, P3, !PT ;  /* 0x0000003a1d1f7210 */ /* 0x000fc60001f7e4ff */
[----:B------:R-:W-:Y:S01]  /*eb30*/  IMAD.WIDE.U32.X R36, R67, R15, R36, P5 ;  /* 0x0000000f43247225 */ /* 0x000fe200028e0424 */
[----:B------:R-:W-:-:S03]  /*eb40*/  IADD3.X R32, P4, P5, R74, R82, R70, P2, P1 ;  /* 0x000000524a207210 */ /* 0x000fc60001582446 */
[----:B------:R-:W-:Y:S01]  /*eb50*/  IMAD.WIDE.U32 R42, R15, R64, RZ ;  /* 0x000000400f2a7225 */ /* 0x000fe200078e00ff */
[----:B------:R-:W-:-:S03]  /*eb60*/  IADD3.X R29, PT, PT, R75, R83, R71, P4, P5 ;  /* 0x000000534b1d7210 */ /* 0x000fc600027ea447 */
[----:B------:R-:W-:Y:S01]  /*eb70*/  IMAD.WIDE.U32 R52, R12, R62, RZ ;  /* 0x0000003e0c347225 */ /* 0x000fe200078e00ff */
[----:B------:R-:W-:-:S03]  /*eb80*/  IADD3.X R22, P3, P4, R36, R22, R26, P3, P0 ;  /* 0x0000001624167210 */ /* 0x000fc60001c6041a */
[----:B------:R-:W-:Y:S01]  /*eb90*/  IMAD.WIDE.U32 R58, R34, R60, RZ ;  /* 0x0000003c223a7225 */ /* 0x000fe200078e00ff */
[----:B------:R-:W-:Y:S02]  /*eba0*/  IADD3 R41, P2, PT, R52, R30, RZ ;  /* 0x0000001e34297210 */ /* 0x000fe40007f5e0ff */
[----:B------:R-:W-:Y:S02]  /*ebb0*/  IADD3.X R30, PT, PT, R37, R23, R27, P3, P4 ;  /* 0x00000017251e7210 */ /* 0x000fe40001fe841b */
[----:B------:R-:W-:Y:S01]  /*ebc0*/  IADD3 R44, P0, PT, R24, R58, RZ ;  /* 0x0000003a182c7210 */ /* 0x000fe20007f1e0ff */
[----:B------:R-:W-:-:S04]  /*ebd0*/  IMAD.WIDE.U32 R24, P5, R65, R14, R42 ;  /* 0x0000000e41187225 */ /* 0x000fc800078a002a */
[----:B------:R-:W-:Y:S01]  /*ebe0*/  IMAD.WIDE.U32 R26, R14, R64, RZ ;  /* 0x000000400e1a7225 */ /* 0x000fe200078e00ff */
[----:B------:R-:W-:-:S03]  /*ebf0*/  IADD3.X R71, PT, PT, RZ, RZ, RZ, P5, !PT ;  /* 0x000000ffff477210 */ /* 0x000fc60002ffe4ff */
[----:B------:R-:W-:Y:S01]  /*ec00*/  IMAD.WIDE.U32 R42, R13, R62, RZ ;  /* 0x0000003e0d2a7225 */ /* 0x000fe200078e00ff */
[----:B------:R-:W-:Y:S02]  /*ec10*/  IADD3 R23, P3, PT, R41, R26, RZ ;  /* 0x0000001a29177210 */ /* 0x000fe40007f7e0ff */
[----:B------:R-:W-:Y:S01]  /*ec20*/  IADD3 R81, P5, PT, R27, R24, RZ ;  /* 0x000000181b517210 */ /* 0x000fe20007fbe0ff */
[----:B------:R-:W-:Y:S02]  /*ec30*/  IMAD.MOV.U32 R70, RZ, RZ, R25 ;  /* 0x000000ffff467224 */ /* 0x000fe400078e0019 */
[----:B------:R-:W0:Y:S01]  /*ec40*/  LDS.128 R24, [UR26+0x90] ;  /* 0x0000901aff187984 */ /* 0x000e220008000c00 */
[----:B------:R-:W-:Y:S02]  /*ec50*/  IMAD R55, R13, 0x13, RZ ;  /* 0x000000130d377824 */ /* 0x000fe400078e02ff */
[----:B------:R-:W-:-:S04]  /*ec60*/  IMAD.WIDE.U32 R42, P4, R12, R63, R42 ;  /* 0x0000003f0c2a7225 */ /* 0x000fc8000788002a */
[----:B------:R-:W-:Y:S02]  /*ec70*/  IMAD.IADD R41, R35, 0x1, R55 ;  /* 0x0000000123297824 */ /* 0x000fe400078e0237 */
[----:B------:R-:W-:Y:S01]  /*ec80*/  IMAD.WIDE.U32.X R70, R65, R15, R70, P5 ;  /* 0x0000000f41467225 */ /* 0x000fe200028e0446 */
[----:B------:R-:W-:-:S03]  /*ec90*/  IADD3 R79, P5, PT, R53, R42, RZ ;  /* 0x0000002a354f7210 */ /* 0x000fc60007fbe0ff */
[----:B------:R-:W-:Y:S01]  /*eca0*/  IMAD.WIDE.U32 R36, R13, R68, RZ ;  /* 0x000000440d247225 */ /* 0x000fe200078e00ff */
[----:B------:R-:W-:-:S03]  /*ecb0*/  MOV R74, R43 ;  /* 0x0000002b004a7202 */ /* 0x000fc60000000f00 */
[----:B------:R-:W-:Y:S02]  /*ecc0*/  IMAD R35, R15, 0x13, RZ ;  /* 0x000000130f237824 */ /* 0x000fe400078e02ff */
[----:B------:R-:W-:Y:S01]  /*ecd0*/  IMAD.WIDE.U32 R52, R14, 0x13, RZ ;  /* 0x000000130e347825 */ /* 0x000fe200078e00ff */
[----:B------:R-:W-:-:S03]  /*ece0*/  IADD3.X R54, P2, PT, R54, R79, RZ, P2, !PT ;  /* 0x0000004f36367210 */ /* 0x000fc6000175e4ff */
[----:B------:R-:W-:-:S04]  /*ecf0*/  IMAD.WIDE.U32 R14, R41, R60, RZ ;  /* 0x0000003c290e7225 */ /* 0x000fc800078e00ff */
[----:B------:R-:W-:Y:S02]  /*ed00*/  IMAD.X R75, RZ, RZ, RZ, P4 ;  /* 0x000000ffff4b7224 */ /* 0x000fe400020e06ff */
[----:B------:R-:W-:-:S04]  /*ed10*/  IMAD.WIDE.U32 R76, R12, R68, RZ ;  /* 0x000000440c4c7225 */ /* 0x000fc800078e00ff */
[----:B------:R-:W-:Y:S01]  /*ed20*/  IMAD.WIDE.U32 R36, P4, R12, R69, R36 ;  /* 0x000000450c247225 */ /* 0x000fe20007880024 */
[----:B------:R-:W-:-:S03]  /*ed30*/  IADD3 R80, P1, PT, R76, R80, RZ ;  /* 0x000000504c507210 */ /* 0x000fc60007f3e0ff */
[----:B------:R-:W-:Y:S02]  /*ed40*/  IMAD.IADD R58, R53, 0x1, R35 ;  /* 0x00000001353a7824 */ /* 0x000fe400078e0223 */
[----:B------:R-:W-:-:S04]  /*ed50*/  IMAD.WIDE.U32.X R74, R13, R63, R74, P5 ;  /* 0x0000003f0d4a7225 */ /* 0x000fc800028e044a */
[----:B------:R-:W-:Y:S01]  /*ed60*/  IMAD.WIDE.U32 R34, P5, R61, R34, R14 ;  /* 0x000000223d227225 */ /* 0x000fe200078a000e */
[----:B------:R-:W-:-:S03]  /*ed70*/  IADD3.X R14, P3, PT, R54, R81, RZ, P3, !PT ;  /* 0x00000051360e7210 */ /* 0x000fc60001f7e4ff */
[----:B------:R-:W-:Y:S01]  /*ed80*/  IMAD.X R55, RZ, RZ, RZ, P4 ;  /* 0x000000ffff377224 */ /* 0x000fe200020e06ff */
[----:B------:R-:W-:Y:S01]  /*ed90*/  IADD3 R76, P4, PT, R77, R36, RZ ;  /* 0x000000244d4c7210 */ /* 0x000fe20007f9e0ff */
[----:B------:R-:W-:Y:S01]  /*eda0*/  IMAD.MOV.U32 R54, RZ, RZ, R37 ;  /* 0x000000ffff367224 */ /* 0x000fe200078e0025 */
[----:B------:R-:W-:Y:S01]  /*edb0*/  IADD3.X R12, P2, P6, R70, R74, R56, P3, P2 ;  /* 0x0000004a460c7210 */ /* 0x000fe20001e44438 */
[----:B------:R-:W-:-:S04]  /*edc0*/  IMAD.WIDE.U32 R36, R58, R62, RZ ;  /* 0x0000003e3a247225 */ /* 0x000fc800078e00ff */
[----:B------:R-:W-:Y:S01]  /*edd0*/  IMAD.WIDE.U32 R42, R58, R60, RZ ;  /* 0x0000003c3a2a7225 */ /* 0x000fe200078e00ff */
[----:B------:R-:W-:-:S03]  /*ede0*/  IADD3.X R15, PT, PT, R71, R75, R57, P2, P6 ;  /* 0x0000004b470f7210 */ /* 0x000fc600017ec439 */
[----:B------:R-:W-:Y:S01]  /*edf0*/  IMAD.WIDE.U32.X R54, R13, R69, R54, P4 ;  /* 0x000000450d367225 */ /* 0x000fe200020e0436 */
[----:B------:R-:W-:-:S03]  /*ee00*/  IADD3 R34, P3, PT, R59, R34, RZ ;  /* 0x000000223b227210 */ /* 0x000fc60007f7e0ff */
[----:B------:R-:W-:Y:S01]  /*ee10*/  IMAD.WIDE.U32 R56, R52, R62, RZ ;  /* 0x0000003e34387225 */ /* 0x000fe200078e00ff */
[----:B------:R-:W-:-:S03]  /*ee20*/  MOV R70, R35 ;  /* 0x0000002300467202 */ /* 0x000fc60000000f00 */
[----:B------:R-:W-:-:S04]  /*ee30*/  IMAD.WIDE.U32 R36, P6, R63, R52, R36 ;  /* 0x000000343f247225 */ /* 0x000fc800078c0024 */
[----:B------:R-:W-:-:S04]  /*ee40*/  IMAD.WIDE.U32 R42, P4, R61, R52, R42 ;  /* 0x000000343d2a7225 */ /* 0x000fc8000788002a */
[----:B------:R-:W-:Y:S01]  /*ee50*/  IMAD.WIDE.U32 R52, R52, R60, RZ ;  /* 0x0000003c34347225 */ /* 0x000fe200078e00ff */
[----:B------:R-:W-:-:S03]  /*ee60*/  IADD3 R44, P2, PT, R44, R56, RZ ;  /* 0x000000382c2c7210 */ /* 0x000fc60007f5e0ff */
[----:B------:R-:W-:Y:S02]  /*ee70*/  IMAD.X R71, RZ, RZ, RZ, P5 ;  /* 0x000000ffff477224 */ /* 0x000fe400028e06ff */
[----:B------:R-:W-:Y:S01]  /*ee80*/  IMAD.X R75, RZ, RZ, RZ, P6 ;  /* 0x000000ffff4b7224 */ /* 0x000fe200030e06ff */
[----:B------:R-:W-:Y:S01]  /*ee90*/  IADD3 R80, P6, PT, R80, R52, RZ ;  /* 0x0000003450507210 */ /* 0x000fe20007fde0ff */
[----:B------:R-:W-:Y:S01]  /*eea0*/  IMAD.X R35, RZ, RZ, RZ, P4 ;  /* 0x000000ffff237224 */ /* 0x000fe200020e06ff */
[----:B------:R-:W-:Y:S01]  /*eeb0*/  IADD3.X R73, P1, PT, R73, R76, RZ, P1, !PT ;  /* 0x0000004c49497210 */ /* 0x000fe20000f3e4ff */
[----:B------:R-:W-:Y:S01]  /*eec0*/  IMAD.WIDE.U32.X R70, R41, R61, R70, P3 ;  /* 0x0000003d29467225 */ /* 0x000fe200018e0446 */
[----:B------:R-:W-:Y:S02]  /*eed0*/  IADD3 R56, P5, PT, R57, R36, RZ ;  /* 0x0000002439387210 */ /* 0x000fe40007fbe0ff */
[----:B------:R-:W-:Y:S01]  /*eee0*/  IADD3 R52, P4, PT, R53, R42, RZ ;  /* 0x0000002a35347210 */ /* 0x000fe20007f9e0ff */
[----:B------:R-:W-:Y:S01]  /*eef0*/  IMAD.MOV.U32 R74, RZ, RZ, R37 ;  /* 0x000000ffff4a7224 */ /* 0x000fe200078e0025 */
[----:B------:R-:W-:Y:S01]  /*ef00*/  IADD3.X R33, P3, PT, R33, R34, RZ, P0, !PT ;  /* 0x0000002221217210 */ /* 0x000fe2000077e4ff */
[----:B------:R-:W-:Y:S01]  /*ef10*/  IMAD.MOV.U32 R34, RZ, RZ, R43 ;  /* 0x000000ffff227224 */ /* 0x000fe200078e002b */
[----:B------:R-:W-:Y:S01]  /*ef20*/  IADD3.X R41, P0, PT, R73, R52, RZ, P6, !PT ;  /* 0x0000003449297210 */ /* 0x000fe2000371e4ff */
[----:B0-----:R-:W-:-:S04]  /*ef30*/  IMAD.WIDE.U32 R52, R27, R68, RZ ;  /* 0x000000441b347225 */ /* 0x001fc800078e00ff */
[----:B------:R-:W-:-:S04]  /*ef40*/  IMAD.WIDE.U32.X R74, R58, R63, R74, P5 ;  /* 0x0000003f3a4a7225 */ /* 0x000fc800028e044a */
[----:B------:R-:W-:Y:S01]  /*ef50*/  IMAD.WIDE.U32.X R58, R58, R61, R34, P4 ;  /* 0x0000003d3a3a7225 */ /* 0x000fe200020e0422 */
[----:B------:R-:W-:-:S03]  /*ef60*/  IADD3.X R37, P2, PT, R33, R56, RZ, P2, !PT ;  /* 0x0000003821257210 */ /* 0x000fc6000175e4ff */
[----:B------:R-:W-:Y:S01]  /*ef70*/  IMAD R81, R25, 0x13, RZ ;  /* 0x0000001319517824 */ /* 0x000fe200078e02ff */
[----:B------:R-:W-:Y:S01]  /*ef80*/  IADD3.X R13, P0, P1, R58, R54, R48, P0, P1 ;  /* 0x000000363a0d7210 */ /* 0x000fe20000102430 */
[----:B------:R-:W-:Y:S01]  /*ef90*/  IMAD.WIDE.U32 R56, R24, 0x13, RZ ;  /* 0x0000001318387825 */ /* 0x000fe200078e00ff */
[----:B------:R-:W-:-:S03]  /*efa0*/  IADD3.X R35, P2, P3, R74, R70, R50, P2, P3 ;  /* 0x000000464a237210 */ /* 0x000fc60001346432 */
[----:B------:R-:W-:-:S04]  /*efb0*/  IMAD.WIDE.U32 R52, P4, R69, R26, R52 ;  /* 0x0000001a45347225 */ /* 0x000fc80007880034 */
[C---:B------:R-:W-:Y:S01]  /*efc0*/  IMAD.WIDE.U32 R42, R26.reuse, R68, RZ ;  /* 0x000000441a2a7225 */ /* 0x040fe200078e00ff */
[----:B------:R-:W-:Y:S02]  /*efd0*/  IADD3.X R34, PT, PT, R59, R55, R49, P0, P1 ;  /* 0x000000373b227210 */ /* 0x000fe400007e2431 */
[----:B------:R-:W-:Y:S01]  /*efe0*/  IADD3.X R55, PT, PT, RZ, RZ, RZ, P4, !PT ;  /* 0x000000ffff377210 */ /* 0x000fe200027fe4ff */
[----:B------:R-:W-:Y:S01]  /*eff0*/  IMAD.IADD R81, R57, 0x1, R81 ;  /* 0x0000000139517824 */ /* 0x000fe200078e0251 */
[----:B------:R-:W-:Y:S01]  /*f000*/  IADD3 R33, P0, PT, R43, R52, RZ ;  /* 0x000000342b217210 */ /* 0x000fe20007f1e0ff */
[----:B------:R-:W-:Y:S01]  /*f010*/  IMAD.MOV.U32 R54, RZ, RZ, R53 ;  /* 0x000000ffff367224 */ /* 0x000fe200078e0035 */
[----:B------:R-:W-:Y:S01]  /*f020*/  IADD3.X R36, PT, PT, R75, R71, R51, P2, P3 ;  /* 0x000000474b247210 */ /* 0x000fe200017e6433 */
[----:B------:R-:W-:Y:S02]  /*f030*/  IMAD R43, R27, 0x13, RZ ;  /* 0x000000131b2b7824 */ /* 0x000fe400078e02ff */
[----:B------:R-:W-:-:S04]  /*f040*/  IMAD.WIDE.U32 R48, R26, 0x13, RZ ;  /* 0x000000131a307825 */ /* 0x000fc800078e00ff */
[----:B------:R-:W-:-:S04]  /*f050*/  IMAD.WIDE.U32 R50, R81, R64, RZ ;  /* 0x0000004051327225 */ /* 0x000fc800078e00ff */
[----:B------:R-:W-:-:S04]  /*f060*/  IMAD.WIDE.U32.X R26, R69, R27, R54, P0 ;  /* 0x0000001b451a7225 */ /* 0x000fc800000e0436 */
[----:B------:R-:W-:Y:S02]  /*f070*/  IMAD.IADD R43, R49, 0x1, R43 ;  /* 0x00000001312b7824 */ /* 0x000fe400078e022b */
[----:B------:R-:W-:-:S04]  /*f080*/  IMAD.WIDE.U32 R52, R81, R62, RZ ;  /* 0x0000003e51347225 */ /* 0x000fc800078e00ff */
[----:B------:R-:W-:-:S04]  /*f090*/  IMAD.WIDE.U32 R54, R81, R60, RZ ;  /* 0x0000003c51367225 */ /* 0x000fc800078e00ff */
[----:B------:R-:W-:-:S04]  /*f0a0*/  IMAD.WIDE.U32 R58, R56, R64, RZ ;  /* 0x00000040383a7225 */ /* 0x000fc800078e00ff */
[----:B------:R-:W-:-:S04]  /*f0b0*/  IMAD.WIDE.U32 R50, P4, R65, R56, R50 ;  /* 0x0000003841327225 */ /* 0x000fc80007880032 */
[----:B------:R-:W-:Y:S01]  /*f0c0*/  IMAD.WIDE.U32 R70, R43, R62, RZ ;  /* 0x0000003e2b467225 */ /* 0x000fe200078e00ff */
[----:B------:R-:W-:-:S03]  /*f0d0*/  IADD3 R49, P3, PT, R59, R50, RZ ;  /* 0x000000323b317210 */ /* 0x000fc60007f7e0ff */
[----:B------:R-:W-:-:S04]  /*f0e0*/  IMAD.WIDE.U32 R74, R56, R62, RZ ;  /* 0x0000003e384a7225 */ /* 0x000fc800078e00ff */
[----:B------:R-:W-:-:S04]  /*f0f0*/  IMAD.WIDE.U32 R52, P5, R63, R56, R52 ;  /* 0x000000383f347225 */ /* 0x000fc800078a0034 */
[----:B------:R-:W-:-:S04]  /*f100*/  IMAD.WIDE.U32 R54, P1, R61, R56, R54 ;  /* 0x000000383d367225 */ /* 0x000fc80007820036 */
[----:B------:R-:W-:Y:S01]  /*f110*/  IMAD.WIDE.U32 R56, R56, R60, RZ ;  /* 0x0000003c38387225 */ /* 0x000fe200078e00ff */
[----:B------:R-:W-:-:S03]  /*f120*/  IADD3.X R77, PT, PT, RZ, RZ, RZ, P1, !PT ;  /* 0x000000ffff4d7210 */ /* 0x000fc60000ffe4ff */
[----:B------:R-:W-:Y:S02]  /*f130*/  IMAD.X R59, RZ, RZ, RZ, P4 ;  /* 0x000000ffff3b7224 */ /* 0x000fe400020e06ff */
[----:B------:R-:W-:Y:S01]  /*f140*/  IMAD.WIDE.U32 R70, P4, R63, R48, R70 ;  /* 0x000000303f467225 */ /* 0x000fe20007880046 */
[----:B------:R-:W-:Y:S02]  /*f150*/  IADD3 R80, P0, PT, R80, R74, RZ ;  /* 0x0000004a50507210 */ /* 0x000fe40007f1e0ff */
[----:B------:R-:W-:Y:S01]  /*f160*/  IADD3 R83, P1, PT, R72, R56, RZ ;  /* 0x0000003848537210 */ /* 0x000fe20007f3e0ff */
        /* <DEDUP_REMOVED lines=12> */
[----:B------:R-:W-:-:S03]  /*f230*/  MOV R78, R71 ;  /* 0x00000047004e7202 */ /* 0x000fc60000000f00 */
[----:B------:R-:W-:Y:S01]  /*f240*/  IMAD.WIDE.U32.X R58, R81, R65, R58, P3 ;  /* 0x00000041513a7225 */ /* 0x000fe200018e043a */
[----:B------:R-:W-:-:S03]  /*f250*/  IADD3 R74, P3, PT, R83, R74, RZ ;  /* 0x0000004a534a7210 */ /* 0x000fc60007f7e0ff */
[----:B------:R-:W-:Y:S02]  /*f260*/  IMAD.MOV.U32 R76, RZ, RZ, R55 ;  /* 0x000000ffff4c7224 */ /* 0x000fe400078e0037 */
[----:B------:R-:W-:Y:S01]  /*f270*/  IMAD.WIDE.U32 R52, R43, R64, RZ ;  /* 0x000000402b347225 */ /* 0x000fe200078e00ff */
[----:B------:R-:W-:-:S03]  /*f280*/  IADD3.X R75, P3, PT, R75, R56, RZ, P3, !PT ;  /* 0x000000384b4b7210 */ /* 0x000fc60001f7e4ff */
[----:B------:R-:W-:-:S04]  /*f290*/  IMAD.WIDE.U32.X R78, R43, R63, R78, P5 ;  /* 0x0000003f2b4e7225 */ /* 0x000fc800028e044e */
[----:B------:R-:W-:-:S04]  /*f2a0*/  IMAD.WIDE.U32.X R76, R81, R61, R76, P4 ;  /* 0x0000003d514c7225 */ /* 0x000fc800020e044c */
[----:B------:R-:W-:-:S04]  /*f2b0*/  IMAD.WIDE.U32 R54, P5, R67, R48, R50 ;  /* 0x0000003043367225 */ /* 0x000fc800078a0032 */
[----:B------:R-:W-:-:S04]  /*f2c0*/  IMAD.WIDE.U32 R50, R48, R64, RZ ;  /* 0x0000004030327225 */ /* 0x000fc800078e00ff */
[----:B------:R-:W-:-:S04]  /*f2d0*/  IMAD.WIDE.U32 R62, P4, R65, R48, R52 ;  /* 0x00000030413e7225 */ /* 0x000fc80007880034 */
[----:B------:R-:W-:Y:S01]  /*f2e0*/  IMAD.X R53, RZ, RZ, RZ, P5 ;  /* 0x000000ffff357224 */ /* 0x000fe200028e06ff */
[----:B------:R-:W-:Y:S01]  /*f2f0*/  IADD3.X R32, P3, P5, R78, R32, R76, P3, P1 ;  /* 0x000000204e207210 */ /* 0x000fe20001d6244c */
[----:B------:R-:W-:Y:S01]  /*f300*/  IMAD.WIDE.U32 R56, R48, R66, RZ ;  /* 0x0000004230387225 */ /* 0x000fe200078e00ff */
[----:B------:R-:W-:-:S03]  /*f310*/  IADD3 R80, P1, PT, R80, R50, RZ ;  /* 0x0000003250507210 */ /* 0x000fc60007f3e0ff */
[----:B------:R-:W-:Y:S01]  /*f320*/  IMAD.X R71, RZ, RZ, RZ, P4 ;  /* 0x000000ffff477224 */ /* 0x000fe200020e06ff */
[----:B------:R-:W-:Y:S01]  /*f330*/  IADD3 R78, P4, PT, R51, R62, RZ ;  /* 0x0000003e334e7210 */ /* 0x000fe20007f9e0ff */
[----:B------:R-:W-:Y:S01]  /*f340*/  IMAD.MOV.U32 R70, RZ, RZ, R63 ;  /* 0x000000ffff467224 */ /* 0x000fe200078e003f */
[----:B------:R-:W-:Y:S01]  /*f350*/  IADD3.X R76, PT, PT, R79, R29, R77, P3, P5 ;  /* 0x0000001d4f4c7210 */ /* 0x000fe20001fea44d */
[----:B------:R-:W-:Y:S01]  /*f360*/  IMAD.MOV.U32 R52, RZ, RZ, R55 ;  /* 0x000000ffff347224 */ /* 0x000fe200078e0037 */
[----:B------:R-:W-:Y:S02]  /*f370*/  IADD3 R54, P3, PT, R57, R54, RZ ;  /* 0x0000003639367210 */ /* 0x000fe40007f7e0ff */
[----:B------:R-:W-:Y:S01]  /*f380*/  IADD3.X R41, P0, PT, R41, R82, RZ, P0, !PT ;  /* 0x0000005229297210 */ /* 0x000fe2000071e4ff */
[----:B------:R-:W-:Y:S01]  /*f390*/  IMAD.WIDE.U32.X R70, R43, R65, R70, P4 ;  /* 0x000000412b467225 */ /* 0x000fe200020e0446 */
[----:B------:R-:W-:Y:S02]  /*f3a0*/  IADD3 R56, P5, PT, R44, R56, RZ ;  /* 0x000000382c387210 */ /* 0x000fe40007fbe0ff */
[----:B------:R-:W-:Y:S01]  /*f3b0*/  IADD3.X R29, P2, PT, R37, R49, RZ, P2, !PT ;  /* 0x00000031251d7210 */ /* 0x000fe2000175e4ff */
[----:B------:R-:W-:Y:S01]  /*f3c0*/  IMAD.WIDE.U32.X R64, R43, R67, R52, P3 ;  /* 0x000000432b407225 */ /* 0x000fe200018e0434 */
[----:B------:R-:W-:-:S02]  /*f3d0*/  IADD3.X R78, P1, PT, R41, R78, RZ, P1, !PT ;  /* 0x0000004e294e7210 */ /* 0x000fc40000f3e4ff */
[----:B------:R-:W-:Y:S01]  /*f3e0*/  IADD3.X R29, P5, PT, R29, R54, RZ, P5, !PT ;  /* 0x000000361d1d7210 */ /* 0x000fe20002fbe4ff */
[----:B------:R-:W-:Y:S01]  /*f3f0*/  IMAD.WIDE.U32 R54, R43, R60, RZ ;  /* 0x0000003c2b367225 */ /* 0x000fe200078e00ff */
[----:B------:R-:W-:-:S03]  /*f400*/  IADD3.X R44, P0, P1, R70, R13, R72, P1, P0 ;  /* 0x0000000d462c7210 */ /* 0x000fc60000900448 */
[----:B------:R-:W-:Y:S01]  /*f410*/  IMAD.WIDE.U32 R62, R24, R68, RZ ;  /* 0x00000044183e7225 */ /* 0x000fe200078e00ff */
[----:B------:R-:W-:-:S03]  /*f420*/  IADD3.X R58, P5, P2, R64, R35, R58, P5, P2 ;  /* 0x00000023403a7210 */ /* 0x000fc60002aa443a */
[----:B------:R-:W-:Y:S01]  /*f430*/  IMAD.WIDE.U32 R50, R25, R68, RZ ;  /* 0x0000004419327225 */ /* 0x000fe200078e00ff */
[----:B------:R-:W-:Y:S02]  /*f440*/  IADD3.X R70, PT, PT, R71, R34, R73, P0, P1 ;  /* 0x0000002247467210 */ /* 0x000fe400007e2449 */
[----:B------:R-:W-:Y:S01]  /*f450*/  IADD3 R13, P0, PT, R19, R62, RZ ;  /* 0x0000003e130d7210 */ /* 0x000fe20007f1e0ff */
[----:B------:R-:W-:Y:S01]  /*f460*/  IMAD.WIDE.U32 R52, R48, R60, RZ ;  /* 0x0000003c30347225 */ /* 0x000fe200078e00ff */
[----:B------:R-:W-:Y:S02]  /*f470*/  IADD3.X R19, PT, PT, R65, R36, R59, P5, P2 ;  /* 0x0000002441137210 */ /* 0x000fe40002fe443b */
[----:B------:R-:W-:Y:S01]  /*f480*/  SHF.L.W.U32.HI R59, R29, 0xd, R58 ;  /* 0x0000000d1d3b7819 */ /* 0x000fe20000010e3a */
[----:B------:R-:W-:-:S04]  /*f490*/  IMAD.WIDE.U32 R54, P3, R61, R48, R54 ;  /* 0x000000303d367225 */ /* 0x000fc80007860036 */
[----:B------:R-:W-:-:S04]  /*f4a0*/  IMAD.WIDE.U32 R50, P4, R24, R69, R50 ;  /* 0x0000004518327225 */ /* 0x000fc80007880032 */
[----:B------:R-:W-:Y:S01]  /*f4b0*/  IMAD.WIDE.U32 R48, R25, R66, RZ ;  /* 0x0000004219307225 */ /* 0x000fe200078e00ff */
[----:B------:R-:W-:Y:S02]  /*f4c0*/  SHF.L.W.U32.HI R19, R58, 0xd, R19 ;  /* 0x0000000d3a137819 */ /* 0x000fe40000010e13 */
[----:B------:R-:W-:Y:S02]  /*f4d0*/  IADD3 R59, P2, PT, R59, R80, RZ ;  /* 0x000000503b3b7210 */ /* 0x000fe40007f5e0ff */
[----:B------:R-:W-:Y:S01]  /*f4e0*/  IADD3 R50, P6, PT, R63, R50, RZ ;  /* 0x000000323f327210 */ /* 0x000fe20007fde0ff */
[----:B------:R-:W-:Y:S01]  /*f4f0*/  IMAD.WIDE.U32 R48, P1, R24, R67, R48 ;  /* 0x0000004318307225 */ /* 0x000fe20007820030 */
[----:B------:R-:W-:-:S03]  /*f500*/  IADD3.X R19, P5, PT, R19, R78, RZ, P2, !PT ;  /* 0x0000004e13137210 */ /* 0x000fc600017be4ff */
[----:B------:R-:W-:Y:S01]  /*f510*/  IMAD.WIDE.U32 R62, R24, R66, RZ ;  /* 0x00000042183e7225 */ /* 0x000fe200078e00ff */
[----:B------:R-:W-:-:S03]  /*f520*/  IADD3.X R24, P5, PT, RZ, R44, RZ, P5, !PT ;  /* 0x0000002cff187210 */ /* 0x000fc60002fbe4ff */
[----:B------:R-:W-:Y:S01]  /*f530*/  IMAD.X R35, RZ, RZ, RZ, P1 ;  /* 0x000000ffff237224 */ /* 0x000fe200008e06ff */
[----:B------:R-:W-:Y:S01]  /*f540*/  IADD3 R23, P1, PT, R23, R62, RZ ;  /* 0x0000003e17177210 */ /* 0x000fe20007f3e0ff */
[----:B------:R-:W-:Y:S01]  /*f550*/  IMAD.MOV.U32 R34, RZ, RZ, R49 ;  /* 0x000000ffff227224 */ /* 0x000fe200078e0031 */
[----:B------:R-:W-:Y:S01]  /*f560*/  IADD3.X R37, PT, PT, RZ, RZ, RZ, P4, !PT ;  /* 0x000000ffff257210 */ /* 0x000fe200027fe4ff */
[----:B------:R-:W-:Y:S01]  /*f570*/  IMAD.X R49, RZ, RZ, RZ, P3 ;  /* 0x000000ffff317224 */ /* 0x000fe200018e06ff */
[----:B------:R-:W-:Y:S02]  /*f580*/  IADD3 R41, P2, PT, R23, R42, RZ ;  /* 0x0000002a17297210 */ /* 0x000fe40007f5e0ff */
[----:B------:R-:W-:Y:S02]  /*f590*/  IADD3 R44, P3, PT, R13, R52, RZ ;  /* 0x000000340d2c7210 */ /* 0x000fe40007f7e0ff */
[----:B------:R-:W-:Y:S01]  /*f5a0*/  IADD3.X R23, PT, PT, RZ, R70, RZ, P5, !PT ;  /* 0x00000046ff177210 */ /* 0x000fe20002ffe4ff */
[----:B------:R-:W-:Y:S01]  /*f5b0*/  IMAD.MOV.U32 R36, RZ, RZ, R51 ;  /* 0x000000ffff247224 */ /* 0x000fe200078e0033 */
[----:B------:R-:W-:Y:S01]  /*f5c0*/  IADD3 R57, P4, PT, R63, R48, RZ ;  /* 0x000000303f397210 */ /* 0x000fe20007f9e0ff */
[----:B------:R-:W-:Y:S01]  /*f5d0*/  IMAD.MOV.U32 R48, RZ, RZ, R55 ;  /* 0x000000ffff307224 */ /* 0x000fe200078e0037 */
[----:B------:R-:W-:-:S02]  /*f5e0*/  IADD3 R52, P5, PT, R53, R54, RZ ;  /* 0x0000003635347210 */ /* 0x000fc40007fbe0ff */
[----:B------:R-:W-:Y:S02]  /*f5f0*/  IADD3.X R31, P0, PT, R31, R50, RZ, P0, !PT ;  /* 0x000000321f1f7210 */ /* 0x000fe4000071e4ff */
[----:B------:R-:W-:Y:S01]  /*f600*/  SHF.L.W.U32.HI R13, R19, 0xd, R24 ;  /* 0x0000000d130d7819 */ /* 0x000fe20000010e18 */
[----:B------:R-:W-:Y:S01]  /*f610*/  IMAD.WIDE.U32.X R36, R25, R69, R36, P6 ;  /* 0x0000004519247225 */ /* 0x000fe200030e0424 */
[----:B------:R-:W-:-:S03]  /*f620*/  IADD3.X R42, P1, PT, R14, R57, RZ, P1, !PT ;  /* 0x000000390e2a7210 */ /* 0x000fc60000f3e4ff */
[----:B------:R-:W-:Y:S01]  /*f630*/  IMAD.WIDE.U32.X R48, R43, R61, R48, P5 ;  /* 0x0000003d2b307225 */ /* 0x000fe200028e0430 */
[----:B------:R-:W-:Y:S02]  /*f640*/  IADD3.X R69, P5, PT, R31, R52, RZ, P3, !PT ;  /* 0x000000341f457210 */ /* 0x000fe40001fbe4ff */
[----:B------:R-:W-:Y:S02]  /*f650*/  SHF.L.W.U32.HI R14, R24, 0xd, R23 ;  /* 0x0000000d180e7819 */ /* 0x000fe40000010e17 */
[----:B------:R-:W-:Y:S02]  /*f660*/  IADD3 R74, P3, PT, R13, R74, RZ ;  /* 0x0000004a0d4a7210 */ /* 0x000fe40007f7e0ff */
[----:B------:R-:W-:Y:S02]  /*f670*/  IADD3.X R58, P0, P5, R48, R22, R36, P5, P0 ;  /* 0x00000016303a7210 */ /* 0x000fe40002d00424 */
[----:B------:R-:W-:Y:S02]  /*f680*/  IADD3.X R75, P3, PT, R14, R75, RZ, P3, !PT ;  /* 0x0000004b0e4b7210 */ /* 0x000fe40001f7e4ff */
[----:B------:R-:W-:-:S02]  /*f690*/  IADD3.X R48, PT, PT, R49, R30, R37, P0, P5 ;  /* 0x0000001e31307210 */ /* 0x000fc400007ea425 */
[----:B------:R-:W-:Y:S01]  /*f6a0*/  IADD3.X R32, P0, PT, RZ, R32, RZ, P3, !PT ;  /* 0x00000020ff207210 */ /* 0x000fe20001f1e4ff */
[----:B------:R-:W-:Y:S01]  /*f6b0*/  UIMAD.WIDE.U32 UR32, UR18, 0x13, URZ ;  /* 0x00000013122078a5 */ /* 0x000fe2000f8e00ff */
[C---:B------:R-:W-:Y:S01]  /*f6c0*/  LOP3.LUT R55, R75.reuse, 0x7ffff, RZ, 0xc0, !PT ;  /* 0x0007ffff4b377812 */ /* 0x040fe200078ec0ff */
[----:B------:R-:W-:Y:S01]  /*f6d0*/  UIMAD UR6, UR19, 0x13, URZ ;  /* 0x00000013130678a4 */ /* 0x000fe2000f8e02ff */
[----:B------:R-:W-:Y:S01]  /*f6e0*/  SHF.L.W.U32.HI R71, R75, 0xd, R32 ;  /* 0x0000000d4b477819 */ /* 0x000fe20000010e20 */
[----:B------:R-:W-:Y:S01]  /*f6f0*/  IMAD.X R13, RZ, RZ, R76, P0 ;  /* 0x000000ffff0d7224 */ /* 0x000fe200000e064c */
[----:B------:R-:W-:Y:S01]  /*f700*/  IADD3.X R51, P2, PT, R42, R33, RZ, P2, !PT ;  /* 0x000000212a337210 */ /* 0x000fe2000175e4ff */
[----:B------:R-:W-:Y:S01]  /*f710*/  IMAD.WIDE.U32.X R24, R25, R67, R34, P4 ;  /* 0x0000004319187225 */ /* 0x000fe200020e0422 */
[----:B------:R-:W-:Y:S01]  /*f720*/  UIMAD.WIDE.U32 UR36, UR34, 0x13, URZ ;  /* 0x00000013222478a5 */ /* 0x000fe2000f8e00ff */
[----:B------:R-:W-:Y:S01]  /*f730*/  IADD3 R71, P0, PT, R71, R44, RZ ;  /* 0x0000002c47477210 */ /* 0x000fe20007f1e0ff */
[----:B------:R-:W-:Y:S01]  /*f740*/  UIADD3 UR24, UPT, UPT, UR33, UR6, URZ ;  /* 0x0000000621187290 */ /* 0x000fe2000fffe0ff */
[----:B------:R-:W-:Y:S01]  /*f750*/  IMAD.WIDE.U32 R22, R55, UR32, RZ ;  /* 0x0000002037167c25 */ /* 0x000fe2000f8e00ff */
[----:B------:R-:W-:Y:S01]  /*f760*/  SHF.L.W.U32.HI R14, R32, 0xd, R13 ;  /* 0x0000000d200e7819 */ /* 0x000fe20000010e0d */
[----:B------:R-:W-:Y:S01]  /*f770*/  UIMAD UR7, UR35, 0x13, URZ ;  /* 0x00000013230778a4 */ /* 0x000fe2000f8e02ff */
[----:B------:R-:W-:Y:S01]  /*f780*/  IADD3.X R57, P1, P2, R26, R12, R24, P2, P1 ;  /* 0x0000000c1a397210 */ /* 0x000fe20001222418 */
[----:B------:R-:W-:Y:S01]  /*f790*/  UIMAD.WIDE.U32 UR30, UR16, 0x13, URZ ;  /* 0x00000013101e78a5 */ /* 0x000fe2000f8e00ff */
[----:B------:R-:W-:Y:S01]  /*f7a0*/  IADD3.X R69, P0, PT, R14, R69, RZ, P0, !PT ;  /* 0x000000450e457210 */ /* 0x000fe2000071e4ff */
[----:B------:R-:W-:Y:S01]  /*f7b0*/  UIADD3 UR25, UPT, UPT, UR37, UR7, URZ ;  /* 0x0000000725197290 */ /* 0x000fe2000fffe0ff */
[----:B------:R-:W-:Y:S01]  /*f7c0*/  IMAD.WIDE.U32 R12, P3, R74, UR24, R22 ;  /* 0x000000184a0c7c25 */ /* 0x000fe2000f860016 */
[----:B------:R-:W-:-:S03]  /*f7d0*/  IADD3.X R66, PT, PT, R27, R15, R25, P1, P2 ;  /* 0x0000000f1b427210 */ /* 0x000fc60000fe4419 */
[----:B------:R-:W-:Y:S01]  /*f7e0*/  IMAD.WIDE.U32 R30, R55, UR36, RZ ;  /* 0x00000024371e7c25 */ /* 0x000fe2000f8e00ff */
[----:B------:R-:W-:-:S03]  /*f7f0*/  IADD3.X R58, P1, PT, RZ, R58, RZ, P0, !PT ;  /* 0x0000003aff3a7210 */ /* 0x000fc6000073e4ff */
[----:B------:R-:W-:-:S04]  /*f800*/  IMAD.WIDE.U32 R22, R74, UR32, RZ ;  /* 0x000000204a167c25 */ /* 0x000fc8000f8e00ff */
[----:B------:R-:W-:Y:S01]  /*f810*/  IMAD.WIDE.U32 R14, R71, UR30, RZ ;  /* 0x0000001e470e7c25 */ /* 0x000fe2000f8e00ff */
[----:B------:R-:W-:-:S03]  /*f820*/  IADD3 R44, P2, PT, R23, R12, RZ ;  /* 0x0000000c172c7210 */ /* 0x000fc60007f5e0ff */
[----:B------:R-:W-:Y:S01]  /*f830*/  IMAD.X R81, RZ, RZ, RZ, P3 ;  /* 0x000000ffff517224 */ /* 0x000fe200018e06ff */
[----:B------:R-:W-:Y:S01]  /*f840*/  IADD3 R53, P0, PT, R22, R14, RZ ;  /* 0x0000000e16357210 */ /* 0x000fe20007f1e0ff */
[----:B------:R-:W-:Y:S01]  /*f850*/  IMAD.WIDE.U32 R30, P3, R74, UR25, R30 ;  /* 0x000000194a1e7c25 */ /* 0x000fe2000f86001e */
[----:B------:R-:W-:-:S03]  /*f860*/  SHF.L.W.U32.HI R14, R69, 0xd, R58 ;  /* 0x0000000d450e7819 */ /* 0x000fc60000010e3a */
[----:B------:R-:W-:-:S04]  /*f870*/  IMAD.WIDE.U32 R34, R55, UR22, RZ ;  /* 0x0000001637227c25 */ /* 0x000fc8000f8e00ff */
[----:B------:R-:W-:Y:S01]  /*f880*/  IMAD.X R23, RZ, RZ, R48, P1 ;  /* 0x000000ffff177224 */ /* 0x000fe200008e0630 */
[----:B------:R-:W-:Y:S01]  /*f890*/  IADD3.X R33, PT, PT, RZ, RZ, RZ, P3, !PT ;  /* 0x000000ffff217210 */ /* 0x000fe20001ffe4ff */
[C---:B------:R-:W-:Y:S01]  /*f8a0*/  IMAD.WIDE.U32 R24, R55.reuse, UR16, RZ ;  /* 0x0000001037187c25 */ /* 0x040fe2000f8e00ff */
[----:B------:R-:W-:Y:S01]  /*f8b0*/  IADD3 R41, P3, PT, R14, R41, RZ ;  /* 0x000000290e297210 */ /* 0x000fe20007f7e0ff */
[----:B------:R-:W-:Y:S01]  /*f8c0*/  UIMAD UR6, UR17, 0x13, URZ ;  /* 0x00000013110678a4 */ /* 0x000fe2000f8e02ff */
[----:B------:R-:W-:Y:S01]  /*f8d0*/  SHF.L.W.U32.HI R58, R58, 0xd, R23 ;  /* 0x0000000d3a3a7819 */ /* 0x000fe20000010e17 */
[----:B------:R-:W-:Y:S01]  /*f8e0*/  IMAD.WIDE.U32 R36, R55, UR20, RZ ;  /* 0x0000001437247c25 */ /* 0x000fe2000f8e00ff */
[----:B------:R-:W-:-:S03]  /*f8f0*/  LOP3.LUT R69, R69, 0x7ffff, RZ, 0xc0, !PT ;  /* 0x0007ffff45457812 */ /* 0x000fc600078ec0ff */
[----:B------:R-:W-:Y:S01]  /*f900*/  IMAD.WIDE.U32 R34, P1, R74, UR23, R34 ;  /* 0x000000174a227c25 */ /* 0x000fe2000f820022 */
[----:B------:R-:W-:Y:S01]  /*f910*/  IADD3.X R58, P3, PT, R58, R51, RZ, P3, !PT ;  /* 0x000000333a3a7210 */ /* 0x000fe20001f7e4ff */
[----:B------:R-:W-:Y:S02]  /*f920*/  UIADD3 UR7, UPT, UPT, UR31, UR6, URZ ;  /* 0x000000061f077290 */ /* 0x000fe4000fffe0ff */
[----:B------:R-:W-:Y:S02]  /*f930*/  IMAD.MOV.U32 R80, RZ, RZ, R13 ;  /* 0x000000ffff507224 */ /* 0x000fe400078e000d */
[----:B------:R-:W-:-:S04]  /*f940*/  IMAD.WIDE.U32 R12, R74, UR36, RZ ;  /* 0x000000244a0c7c25 */ /* 0x000fc8000f8e00ff */
[----:B------:R-:W-:Y:S02]  /*f950*/  IMAD.X R23, RZ, RZ, RZ, P1 ;  /* 0x000000ffff177224 */ /* 0x000fe400008e06ff */
[----:B------:R-:W-:-:S04]  /*f960*/  IMAD.WIDE.U32 R24, P1, R74, UR17, R24 ;  /* 0x000000114a187c25 */ /* 0x000fc8000f820018 */
[----:B------:R-:W-:Y:S01]  /*f970*/  IMAD.WIDE.U32 R50, R69, UR30, RZ ;  /* 0x0000001e45327c25 */ /* 0x000fe2000f8e00ff */
[----:B------:R-:W-:-:S03]  /*f980*/  IADD3 R67, P5, PT, R13, R30, RZ ;  /* 0x0000001e0d437210 */ /* 0x000fc60007fbe0ff */
[----:B------:R-:W-:-:S04]  /*f990*/  IMAD.WIDE.U32 R36, P4, R74, UR21, R36 ;  /* 0x000000154a247c25 */ /* 0x000fc8000f880024 */
[C---:B------:R-:W-:Y:S01]  /*f9a0*/  IMAD.WIDE.U32 R60, R74.reuse, UR20, RZ ;  /* 0x000000144a3c7c25 */ /* 0x040fe2000f8e00ff */
[----:B------:R-:W-:Y:S01]  /*f9b0*/  IADD3.X R13, PT, PT, RZ, RZ, RZ, P1, !PT ;  /* 0x000000ffff0d7210 */ /* 0x000fe20000ffe4ff */
[----:B------:R-:W-:Y:S02]  /*f9c0*/  UIMAD.WIDE.U32 UR28, UR22, 0x13, URZ ;  /* 0x00000013161c78a5 */ /* 0x000fe4000f8e00ff */
[----:B------:R-:W-:Y:S01]  /*f9d0*/  IMAD.WIDE.U32 R26, R74, UR22, RZ ;  /* 0x000000164a1a7c25 */ /* 0x000fe2000f8e00ff */
[----:B------:R-:W-:Y:S01]  /*f9e0*/  IADD3 R68, P6, PT, R61, R36, RZ ;  /* 0x000000243d447210 */ /* 0x000fe20007fde0ff */
[----:B------:R-:W-:Y:S01]  /*f9f0*/  UIMAD UR6, UR23, 0x13, URZ ;  /* 0x00000013170678a4 */ /* 0x000fe2000f8e02ff */
[----:B------:R-:W-:Y:S01]  /*fa00*/  LOP3.LUT R36, R58, 0x7ffff, RZ, 0xc0, !PT ;  /* 0x0007ffff3a247812 */ /* 0x000fe200078ec0ff */
[----:B------:R-:W-:Y:S02]  /*fa10*/  IMAD.WIDE.U32 R50, P1, R71, UR7, R50 ;  /* 0x0000000747327c25 */ /* 0x000fe4000f820032 */
[----:B------:R-:W-:-:S02]  /*fa20*/  UIADD3 UR6, UPT, UPT, UR29, UR6, URZ ;  /* 0x000000061d067290 */ /* 0x000fc4000fffe0ff */
[----:B------:R-:W-:Y:S01]  /*fa30*/  IMAD.X R49, RZ, RZ, RZ, P1 ;  /* 0x000000ffff317224 */ /* 0x000fe200008e06ff */
[----:B------:R-:W-:Y:S01]  /*fa40*/  IADD3 R70, P1, PT, R27, R34, RZ ;  /* 0x000000221b467210 */ /* 0x000fe20007f3e0ff */
[----:B------:R-:W-:Y:S02]  /*fa50*/  IMAD.MOV.U32 R22, RZ, RZ, R35 ;  /* 0x000000ffff167224 */ /* 0x000fe400078e0023 */
[----:B------:R-:W-:-:S04]  /*fa60*/  IMAD.WIDE.U32 R34, R36, UR28, RZ ;  /* 0x0000001c24227c25 */ /* 0x000fc8000f8e00ff */
[----:B------:R-:W-:Y:S02]  /*fa70*/  IMAD.MOV.U32 R32, RZ, RZ, R31 ;  /* 0x000000ffff207224 */ /* 0x000fe400078e001f */
[----:B------:R-:W-:-:S04]  /*fa80*/  IMAD.WIDE.U32 R42, R71, UR32, RZ ;  /* 0x00000020472a7c25 */ /* 0x000fc8000f8e00ff */
[----:B------:R-:W-:Y:S01]  /*fa90*/  IMAD.WIDE.U32.X R80, R55, UR24, R80, P2 ;  /* 0x0000001837507c25 */ /* 0x000fe200090e0450 */
[----:B------:R-:W-:-:S03]  /*faa0*/  IADD3 R15, P2, PT, R15, R50, RZ ;  /* 0x000000320f0f7210 */ /* 0x000fc60007f5e0ff */
[----:B------:R-:W-:Y:S02]  /*fab0*/  IMAD.MOV.U32 R48, RZ, RZ, R51 ;  /* 0x000000ffff307224 */ /* 0x000fe400078e0033 */
[----:B------:R-:W-:-:S04]  /*fac0*/  IMAD.WIDE.U32.X R32, R55, UR25, R32, P5 ;  /* 0x0000001937207c25 */ /* 0x000fc8000a8e0420 */
[----:B------:R-:W-:-:S04]  /*fad0*/  IMAD.WIDE.U32 R50, R41, UR28, RZ ;  /* 0x0000001c29327c25 */ /* 0x000fc8000f8e00ff */
[----:B------:R-:W-:-:S04]  /*fae0*/  IMAD.WIDE.U32 R34, P5, R41, UR6, R34 ;  /* 0x0000000629227c25 */ /* 0x000fc8000f8a0022 */
[----:B------:R-:W-:Y:S01]  /*faf0*/  IMAD.X R31, RZ, RZ, RZ, P4 ;  /* 0x000000ffff1f7224 */ /* 0x000fe200020e06ff */
[----:B------:R-:W-:Y:S01]  /*fb00*/  IADD3 R65, P4, PT, R12, R42, RZ ;  /* 0x0000002a0c417210 */ /* 0x000fe20007f9e0ff */
[----:B------:R-:W-:Y:S01]  /*fb10*/  IMAD.MOV.U32 R30, RZ, RZ, R37 ;  /* 0x000000ffff1e7224 */ /* 0x000fe200078e0025 */
[----:B------:R-:W-:Y:S01]  /*fb20*/  IADD3.X R42, P0, PT, R44, R15, RZ, P0, !PT ;  /* 0x0000000f2c2a7210 */ /* 0x000fe2000071e4ff */
[----:B------:R-:W-:Y:S01]  /*fb30*/  IMAD.WIDE.U32.X R22, R55, UR23, R22, P1 ;  /* 0x0000001737167c25 */ /* 0x000fe200088e0416 */
[----:B------:R-:W-:Y:S02]  /*fb40*/  IADD3 R37, P1, PT, R53, R50, RZ ;  /* 0x0000003235257210 */ /* 0x000fe40007f3e0ff */
[----:B------:R-:W-:Y:S01]  /*fb50*/  IADD3.X R53, PT, PT, RZ, RZ, RZ, P5, !PT ;  /* 0x000000ffff357210 */ /* 0x000fe20002ffe4ff */
[----:B------:R-:W-:Y:S01]  /*fb60*/  IMAD.WIDE.U32 R14, R74, UR16, RZ ;  /* 0x000000104a0e7c25 */ /* 0x000fe2000f8e00ff */
[----:B------:R-:W-:-:S03]  /*fb70*/  IADD3 R51, P5, PT, R51, R34, RZ ;  /* 0x0000002233337210 */ /* 0x000fc60007fbe0ff */
[----:B------:R-:W-:Y:S02]  /*fb80*/  IMAD.MOV.U32 R52, RZ, RZ, R35 ;  /* 0x000000ffff347224 */ /* 0x000fe400078e0023 */
[----:B------:R-:W-:Y:S01]  /*fb90*/  IMAD.WIDE.U32.X R48, R69, UR7, R48, P2 ;  /* 0x0000000745307c25 */ /* 0x000fe200090e0430 */
[----:B------:R-:W-:-:S03]  /*fba0*/  IADD3 R44, P2, PT, R15, R24, RZ ;  /* 0x000000180f2c7210 */ /* 0x000fc60007f5e0ff */
[----:B------:R-:W-:Y:S01]  /*fbb0*/  IMAD.MOV.U32 R12, RZ, RZ, R25 ;  /* 0x000000ffff0c7224 */ /* 0x000fe200078e0019 */
[----:B------:R-:W-:Y:S01]  /*fbc0*/  IADD3.X R42, P1, PT, R42, R51, RZ, P1, !PT ;  /* 0x000000332a2a7210 */ /* 0x000fe20000f3e4ff */
[----:B------:R-:W-:-:S04]  /*fbd0*/  IMAD.WIDE.U32.X R52, R36, UR6, R52, P5 ;  /* 0x0000000624347c25 */ /* 0x000fc8000a8e0434 */
[----:B------:R-:W-:Y:S01]  /*fbe0*/  IMAD.WIDE.U32.X R30, R55, UR21, R30, P6 ;  /* 0x00000015371e7c25 */ /* 0x000fe2000b0e041e */
[----:B------:R-:W-:-:S03]  /*fbf0*/  IADD3.X R77, P0, P1, R52, R48, R80, P1, P0 ;  /* 0x00000030344d7210 */ /* 0x000fc60000900450 */
[----:B------:R-:W-:-:S04]  /*fc00*/  IMAD.WIDE.U32 R50, R69, UR32, RZ ;  /* 0x0000002045327c25 */ /* 0x000fc8000f8e00ff */
[----:B------:R-:W-:-:S04]  /*fc10*/  IMAD.WIDE.U32.X R12, R55, UR17, R12, P2 ;  /* 0x00000011370c7c25 */ /* 0x000fc800090e040c */
[----:B------:R-:W-:-:S04]  /*fc20*/  IMAD.WIDE.U32 R34, R71, UR36, RZ ;  /* 0x0000002447227c25 */ /* 0x000fc8000f8e00ff */
[----:B------:R-:W-:Y:S01]  /*fc30*/  IMAD.WIDE.U32 R54, R69, UR36, RZ ;  /* 0x0000002445367c25 */ /* 0x000fe2000f8e00ff */
[----:B------:R-:W-:Y:S02]  /*fc40*/  IADD3 R64, P2, PT, R60, R34, RZ ;  /* 0x000000223c407210 */ /* 0x000fe40007f5e0ff */
[----:B------:R-:W-:Y:S01]  /*fc50*/  IADD3.X R80, PT, PT, R53, R49, R81, P0, P1 ;  /* 0x0000003135507210 */ /* 0x000fe200007e2451 */
[----:B------:R-:W-:-:S04]  /*fc60*/  IMAD.WIDE.U32 R50, P5, R71, UR24, R50 ;  /* 0x0000001847327c25 */ /* 0x000fc8000f8a0032 */
[----:B------:R-:W-:-:S04]  /*fc70*/  IMAD.WIDE.U32 R60, R69, UR22, RZ ;  /* 0x00000016453c7c25 */ /* 0x000fc8000f8e00ff */
[----:B------:R-:W-:-:S04]  /*fc80*/  IMAD.WIDE.U32 R24, R69, UR20, RZ ;  /* 0x0000001445187c25 */ /* 0x000fc8000f8e00ff */
[----:B------:R-:W-:Y:S01]  /*fc90*/  IMAD.WIDE.U32 R54, P0, R71, UR25, R54 ;  /* 0x0000001947367c25 */ /* 0x000fe2000f800036 */
[----:B------:R-:W-:Y:S02]  /*fca0*/  IADD3 R72, P1, PT, R43, R50, RZ ;  /* 0x000000322b487210 */ /* 0x000fe40007f3e0ff */
[----:B------:R-:W-:Y:S01]  /*fcb0*/  MOV R48, R51 ;  /* 0x0000003300307202 */ /* 0x000fe20000000f00 */
[----:B------:R-:W-:Y:S01]  /*fcc0*/  IMAD.X R49, RZ, RZ, RZ, P5 ;  /* 0x000000ffff317224 */ /* 0x000fe200028e06ff */
[----:B------:R-:W-:Y:S01]  /*fcd0*/  IADD3 R43, P5, PT, R35, R54, RZ ;  /* 0x00000036232b7210 */ /* 0x000fe20007fbe0ff */
[----:B------:R-:W-:Y:S02]  /*fce0*/  IMAD.X R53, RZ, RZ, RZ, P0 ;  /* 0x000000ffff357224 */ /* 0x000fe400000e06ff */
[----:B------:R-:W-:-:S04]  /*fcf0*/  IMAD.WIDE.U32 R50, P0, R71, UR23, R60 ;  /* 0x0000001747327c25 */ /* 0x000fc8000f80003c */
[----:B------:R-:W-:-:S04]  /*fd00*/  IMAD.WIDE.U32 R62, R36, UR30, RZ ;  /* 0x0000001e243e7c25 */ /* 0x000fc8000f8e00ff */
[----:B------:R-:W-:-:S04]  /*fd10*/  IMAD.WIDE.U32 R24, P6, R71, UR21, R24 ;  /* 0x0000001547187c25 */ /* 0x000fc8000f8c0018 */
[----:B------:R-:W-:-:S04]  /*fd20*/  IMAD.WIDE.U32 R60, R71, UR20, RZ ;  /* 0x00000014473c7c25 */ /* 0x000fc8000f8e00ff */
[----:B------:R-:W-:Y:S02]  /*fd30*/  IMAD.MOV.U32 R52, RZ, RZ, R55 ;  /* 0x000000ffff347224 */ /* 0x000fe400078e0037 */
[----:B------:R-:W-:-:S04]  /*fd40*/  IMAD.WIDE.U32 R54, R71, UR22, RZ ;  /* 0x0000001647367c25 */ /* 0x000fc8000f8e00ff */
[----:B------:R-:W-:Y:S01]  /*fd50*/  IMAD.X R15, RZ, RZ, RZ, P0 ;  /* 0x000000ffff0f7224 */ /* 0x000fe200000e06ff */
[----:B------:R-:W-:Y:S01]  /*fd60*/  IADD3 R73, P0, PT, R61, R24, RZ ;  /* 0x000000183d497210 */ /* 0x000fe20007f1e0ff */
[----:B------:R-:W-:Y:S01]  /*fd70*/  IMAD.WIDE.U32.X R48, R69, UR24, R48, P1 ;  /* 0x0000001845307c25 */ /* 0x000fe200088e0430 */
[----:B------:R-:W-:-:S03]  /*fd80*/  IADD3 R71, P1, PT, R26, R60, RZ ;  /* 0x0000003c1a477210 */ /* 0x000fc60007f3e0ff */
[----:B------:R-:W-:-:S04]  /*fd90*/  IMAD.WIDE.U32.X R34, R69, UR25, R52, P5 ;  /* 0x0000001945227c25 */ /* 0x000fc8000a8e0434 */
[----:B------:R-:W-:-:S04]  /*fda0*/  IMAD.WIDE.U32 R52, P5, R41, UR7, R62 ;  /* 0x0000000729347c25 */ /* 0x000fc8000f8a003e */
[----:B------:R-:W-:Y:S02]  /*fdb0*/  IMAD.X R27, RZ, RZ, RZ, P6 ;  /* 0x000000ffff1b7224 */ /* 0x000fe400030e06ff */
[----:B------:R-:W-:Y:S01]  /*fdc0*/  IMAD.MOV.U32 R26, RZ, RZ, R25 ;  /* 0x000000ffff1a7224 */ /* 0x000fe200078e0019 */
[----:B------:R-:W-:Y:S02]  /*fdd0*/  IADD3.X R25, PT, PT, RZ, RZ, RZ, P5, !PT ;  /* 0x000000ffff197210 */ /* 0x000fe40002ffe4ff */
[----:B------:R-:W-:Y:S01]  /*fde0*/  IADD3 R79, P5, PT, R55, R50, RZ ;  /* 0x00000032374f7210 */ /* 0x000fe20007fbe0ff */
[----:B------:R-:W-:Y:S01]  /*fdf0*/  IMAD.WIDE.U32.X R26, R69, UR21, R26, P0 ;  /* 0x00000015451a7c25 */ /* 0x000fe200080e041a */
[----:B------:R-:W-:-:S03]  /*fe00*/  IADD3 R61, P0, PT, R14, R54, RZ ;  /* 0x000000360e3d7210 */ /* 0x000fc60007f1e0ff */
[----:B------:R-:W-:Y:S01]  /*fe10*/  IMAD.WIDE.U32 R54, R41, UR30, RZ ;  /* 0x0000001e29367c25 */ /* 0x000fe2000f8e00ff */
[----:B------:R-:W-:-:S03]  /*fe20*/  IADD3.X R60, P4, PT, R67, R72, RZ, P4, !PT ;  /* 0x00000048433c7210 */ /* 0x000fc6000279e4ff */
[----:B------:R-:W-:Y:S01]  /*fe30*/  IMAD.MOV.U32 R14, RZ, RZ, R51 ;  /* 0x000000ffff0e7224 */ /* 0x000fe200078e0033 */
[----:B------:R-:W-:Y:S01]  /*fe40*/  IADD3.X R67, P3, PT, RZ, R57, RZ, P3, !PT ;  /* 0x00000039ff437210 */ /* 0x000fe20001f7e4ff */
[----:B------:R-:W-:Y:S01]  /*fe50*/  IMAD.MOV.U32 R24, RZ, RZ, R53 ;  /* 0x000000ffff187224 */ /* 0x000fe200078e0035 */
[----:B------:R-:W-:Y:S01]  /*fe60*/  IADD3 R55, P6, PT, R55, R52, RZ ;  /* 0x0000003437377210 */ /* 0x000fe20007fde0ff */
[----:B------:R-:W-:Y:S01]  /*fe70*/  IMAD.WIDE.U32.X R14, R69, UR23, R14, P5 ;  /* 0x00000017450e7c25 */ /* 0x000fe2000a8e040e */
[----:B------:R-:W-:Y:S02]  /*fe80*/  IADD3.X R68, P2, PT, R68, R43, RZ, P2, !PT ;  /* 0x0000002b44447210 */ /* 0x000fe4000175e4ff */
[----:B------:R-:W-:Y:S01]  /*fe90*/  IADD3 R43, P5, PT, R65, R54, RZ ;  /* 0x00000036412b7210 */ /* 0x000fe20007fbe0ff */
[----:B------:R-:W-:-:S04]  /*fea0*/  IMAD.WIDE.U32 R50, R36, UR32, RZ ;  /* 0x0000002024327c25 */ /* 0x000fc8000f8e00ff */
[----:B------:R-:W-:Y:S01]  /*feb0*/  IMAD.X R66, RZ, RZ, R66, P3 ;  /* 0x000000ffff427224 */ /* 0x000fe200018e0642 */
[----:B------:R-:W-:Y:S01]  /*fec0*/  IADD3.X R60, P3, PT, R60, R55, RZ, P5, !PT ;  /* 0x000000373c3c7210 */ /* 0x000fe20002f7e4ff */
[----:B------:R-:W-:Y:S01]  /*fed0*/  IMAD.WIDE.U32.X R62, R36, UR7, R24, P6 ;  /* 0x00000007243e7c25 */ /* 0x000fe2000b0e0418 */
[----:B------:R-:W-:-:S03]  /*fee0*/  IADD3.X R70, P1, PT, R70, R73, RZ, P1, !PT ;  /* 0x0000004946467210 */ /* 0x000fc60000f3e4ff */
[----:B------:R-:W-:Y:S01]  /*fef0*/  IMAD.WIDE.U32 R50, P5, R41, UR24, R50 ;  /* 0x0000001829327c25 */ /* 0x000fe2000f8a0032 */
[----:B------:R-:W-:-:S03]  /*ff00*/  IADD3.X R75, P3, P4, R62, R48, R32, P3, P4 ;  /* 0x000000303e4b7210 */ /* 0x000fc60001c68420 */
[----:B------:R-:W-:Y:S01]  /*ff10*/  IMAD.WIDE.U32 R52, R41, UR32, RZ ;  /* 0x0000002029347c25 */ /* 0x000fe2000f8e00ff */
[----:B------:R-:W-:Y:S02]  /*ff20*/  LOP3.LUT R57, R29, 0x7ffff, RZ, 0xc0, !PT ;  /* 0x0007ffff1d397812 */ /* 0x000fe400078ec0ff */
[----:B------:R-:W-:Y:S01]  /*ff30*/  SHF.L.W.U32.HI R25, R58, 0xd, R67 ;  /* 0x0000000d3a197819 */ /* 0x000fe20000010e43 */
[----:B------:R-:W-:Y:S01]  /*ff40*/  IMAD.WIDE.U32 R54, R36, UR36, RZ ;  /* 0x0000002424367c25 */ /* 0x000fe2000f8e00ff */
[----:B------:R-:W-:Y:S02]  /*ff50*/  IADD3.X R73, PT, PT, R63, R49, R33, P3, P4 ;  /* 0x000000313f497210 */ /* 0x000fe40001fe8421 */
[----:B------:R-:W-:Y:S01]  /*ff60*/  IADD3 R63, P3, PT, R53, R50, RZ ;  /* 0x00000032353f7210 */ /* 0x000fe20007f7e0ff */
[----:B------:R-:W-:Y:S01]  /*ff70*/  IMAD.X R49, RZ, RZ, RZ, P5 ;  /* 0x000000ffff317224 */ /* 0x000fe200028e06ff */
[----:B------:R-:W-:Y:S01]  /*ff80*/  MOV R48, R51 ;  /* 0x0000003300307202 */ /* 0x000fe20000000f00 */
[----:B------:R-:W-:Y:S01]  /*ff90*/  IMAD.WIDE.U32 R24, R25, 0x13, R56 ;  /* 0x0000001319187825 */ /* 0x000fe200078e0038 */
[----:B------:R-:W-:-:S02]  /*ffa0*/  SHF.L.W.U32.HI R29, R67, 0xd, R66 ;  /* 0x0000000d431d7819 */ /* 0x000fc40000010e42 */
[----:B------:R-:W-:Y:S01]  /*ffb0*/  IADD3 R33, P4, PT, R64, R52, RZ ;  /* 0x0000003440217210 */ /* 0x000fe20007f9e0ff */
[----:B------:R-:W-:-:S03]  /*ffc0*/  IMAD.WIDE.U32 R56, R41, UR36, RZ ;  /* 0x0000002429387c25 */ /* 0x000fc6000f8e00ff */
[----:B------:R-:W-:Y:S01]  /*ffd0*/  IADD3.X R32, P4, PT, R68, R63, RZ, P4, !PT ;  /* 0x0000003f44207210 */ /* 0x000fe2000279e4ff */
[----:B------:R-:W-:-:S04]  /*ffe0*/  IMAD.WIDE.U32 R52, P5, R41, UR25, R54 ;  /* 0x0000001929347c25 */ /* 0x000fc8000f8a0036 */
[----:B------:R-:W-:Y:S01]  /*fff0*/  IMAD.WIDE.U32.X R50, R36, UR24, R48, P3 ;  /* 0x0000001824327c25 */ /* 0x000fe200098e0430 */
[----:B------:R-:W-:-:S03]  /*10000*/  IADD3 R69, P3, PT, R71, R56, RZ ;  /* 0x0000003847457210 */ /* 0x000fc60007f7e0ff */
[----:B------:R-:W-:Y:S01]  /*10010*/  IMAD R29, R29, 0x13, RZ ;  /* 0x000000131d1d7824 */ /* 0x000fe200078e02ff */
[----:B------:R-:W-:Y:S01]  /*10020*/  IADD3.X R71, P2, P4, R50, R34, R30, P4, P2 ;  /* 0x0000002232477210 */ /* 0x000fe2000244441e */
[----:B------:R-:W-:Y:S01]  /*10030*/  IMAD.X R49, RZ, RZ, RZ, P5 ;  /* 0x000000ffff317224 */ /* 0x000fe200028e06ff */
[----:B------:R-:W-:Y:S01]  /*10040*/  IADD3 R55, P5, PT, R57, R52, RZ ;  /* 0x0000003439377210 */ /* 0x000fe20007fbe0ff */
[----:B------:R-:W-:-:S04]  /*10050*/  IMAD.WIDE.U32 R56, R36, UR20, RZ ;  /* 0x0000001424387c25 */ /* 0x000fc8000f8e00ff */
[----:B------:R-:W-:Y:S01]  /*10060*/  IMAD.IADD R30, R25, 0x1, R29 ;  /* 0x00000001191e7824 */ /* 0x000fe200078e021d */
[----:B------:R-:W-:Y:S01]  /*10070*/  IADD3.X R67, PT, PT, R51, R35, R31, P2, P4 ;  /* 0x0000002333437210 */ /* 0x000fe200017e841f */
[----:B------:R-:W-:Y:S02]  /*10080*/  IMAD.MOV.U32 R48, RZ, RZ, R53 ;  /* 0x000000ffff307224 */ /* 0x000fe400078e0035 */
[----:B------:R-:W-:Y:S01]  /*10090*/  IMAD.WIDE.U32 R34, P2, R41, UR21, R56 ;  /* 0x0000001529227c25 */ /* 0x000fe2000f840038 */
[----:B------:R-:W-:-:S03]  /*100a0*/  LOP3.LUT R65, R30, 0x7ffff, RZ, 0xc0, !PT ;  /* 0x0007ffff1e417812 */ /* 0x000fc600078ec0ff */
[----:B------:R-:W-:Y:S01]  /*100b0*/  IMAD.WIDE.U32 R50, R41, UR20, RZ ;  /* 0x0000001429327c25 */ /* 0x000fe2000f8e00ff */
[----:B------:R-:W-:Y:S02]  /*100c0*/  LOP3.LUT R19, R19, 0x7ffff, RZ, 0xc0, !PT ;  /* 0x0007ffff13137812 */ /* 0x000fe400078ec0ff */
[----:B------:R-:W-:Y:S01]  /*100d0*/  LEA.HI R59, P4, R30, R59, RZ, 0xd ;  /* 0x0000003b1e3b7211 */ /* 0x000fe200078968ff */
[----:B------:R-:W-:Y:S01]  /*100e0*/  IMAD.X R31, RZ, RZ, RZ, P2 ;  /* 0x000000ffff1f7224 */ /* 0x000fe200010e06ff */
[----:B------:R-:W-:Y:S01]  /*100f0*/  IADD3.X R54, P3, PT, R70, R55, RZ, P3, !PT ;  /* 0x0000003746367210 */ /* 0x000fe20001f7e4ff */
[----:B------:R-:W-:Y:S01]  /*10100*/  IMAD.WIDE.U32.X R48, R36, UR25, R48, P5 ;  /* 0x0000001924307c25 */ /* 0x000fe2000a8e0430 */
[----:B------:R-:W-:-:S03]  /*10110*/  IADD3 R55, P2, PT, R61, R50, RZ ;  /* 0x000000323d377210 */ /* 0x000fc60007f5e0ff */
[----:B------:R-:W-:Y:S01]  /*10120*/  IMAD.WIDE.U32 R56, R65, UR20, RZ ;  /* 0x0000001441387c25 */ /* 0x000fe2000f8e00ff */
[----:B------:R-:W-:Y:S02]  /*10130*/  IADD3.X R61, PT, PT, RZ, R19, RZ, P4, !PT ;  /* 0x00000013ff3d7210 */ /* 0x000fe400027fe4ff */
[----:B------:R-:W-:Y:S01]  /*10140*/  IADD3 R19, P4, PT, R51, R34, RZ ;  /* 0x0000002233137210 */ /* 0x000fe20007f9e0ff */
[----:B------:R-:W-:Y:S01]  /*10150*/  IMAD.MOV.U32 R30, RZ, RZ, R35 ;  /* 0x000000ffff1e7224 */ /* 0x000fe200078e0023 */
[----:B------:R-:W-:Y:S01]  /*10160*/  IADD3.X R41, P1, P5, R48, R26, R22, P3, P1 ;  /* 0x0000001a30297210 */ /* 0x000fe20001d22416 */
[----:B------:R-:W-:Y:S01]  /*10170*/  IMAD.WIDE.U32 R50, R24, UR20, RZ ;  /* 0x0000001418327c25 */ /* 0x000fe2000f8e00ff */
[----:B------:R-:W-:-:S03]  /*10180*/  IADD3.X R44, P0, PT, R44, R79, RZ, P0, !PT ;  /* 0x0000004f2c2c7210 */ /* 0x000fc6000071e4ff */
[----:B------:R-:W-:Y:S01]  /*10190*/  IMAD.WIDE.U32 R34, P3, R24, UR21, R56 ;  /* 0x0000001518227c25 */ /* 0x000fe2000f860038 */
[----:B------:R-:W-:-:S03]  /*101a0*/  IADD3.X R58, P2, PT, R44, R19, RZ, P2, !PT ;  /* 0x000000132c3a7210 */ /* 0x000fc6000175e4ff */
[----:B------:R-:W-:Y:S01]  /*101b0*/  IMAD.WIDE.U32 R52, R61, UR36, RZ ;  /* 0x000000243d347c25 */ /* 0x000fe2000f8e00ff */
[----:B------:R-:W-:Y:S02]  /*101c0*/  IADD3.X R49, PT, PT, R49, R27, R23, P1, P5 ;  /* 0x0000001b31317210 */ /* 0x000fe40000fea417 */
[----:B------:R-:W-:Y:S02]  /*101d0*/  IADD3 R19, P1, PT, R37, R50, RZ ;  /* 0x0000003225137210 */ /* 0x000fe40007f3e0ff */
[----:B------:R-:W-:Y:S01]  /*101e0*/  IADD3 R25, P5, PT, R51, R34, RZ ;  /* 0x0000002233197210 */ /* 0x000fe20007fbe0ff */
[----:B------:R-:W-:-:S04]  /*101f0*/  IMAD.WIDE.U32 R50, R59, UR36, RZ ;  /* 0x000000243b327c25 */ /* 0x000fc8000f8e00ff */
[----:B------:R-:W-:-:S04]  /*10200*/  IMAD.WIDE.U32 R26, P6, R59, UR25, R52 ;  /* 0x000000193b1a7c25 */ /* 0x000fc8000f8c0034 */
[----:B------:R-:W-:Y:S01]  /*10210*/  IMAD.X R23, RZ, RZ, RZ, P3 ;  /* 0x000000ffff177224 */ /* 0x000fe200018e06ff */
[----:B------:R-:W-:Y:S01]  /*10220*/  IADD3 R52, P3, PT, R19, R50, RZ ;  /* 0x0000003213347210 */ /* 0x000fe20007f7e0ff */
[----:B------:R-:W-:Y:S01]  /*10230*/  IMAD.WIDE.U32.X R30, R36, UR21, R30, P4 ;  /* 0x00000015241e7c25 */ /* 0x000fe2000a0e041e */
[----:B------:R-:W-:Y:S02]  /*10240*/  IADD3 R19, P4, PT, R51, R26, RZ ;  /* 0x0000001a33137210 */ /* 0x000fe40007f9e0ff */
[----:B------:R-:W-:Y:S01]  /*10250*/  MOV R36, R27 ;  /* 0x0000001b00247202 */ /* 0x000fe20000000f00 */
[----:B------:R-:W-:Y:S01]  /*10260*/  IMAD.X R37, RZ, RZ, RZ, P6 ;  /* 0x000000ffff257224 */ /* 0x000fe200030e06ff */
[----:B------:R-:W-:Y:S01]  /*10270*/  IADD3.X R42, P1, PT, R42, R25, RZ, P1, !PT ;  /* 0x000000192a2a7210 */ /* 0x000fe20000f3e4ff */
[----:B------:R-:W-:Y:S01]  /*10280*/  IMAD.MOV.U32 R22, RZ, RZ, R35 ;  /* 0x000000ffff167224 */ /* 0x000fe200078e0023 */
[----:B------:R-:W-:Y:S01]  /*10290*/  IADD3.X R53, P0, P2, R30, R14, R12, P2, P0 ;  /* 0x0000000e1e357210 */ /* 0x000fe2000120040c */
[----:B------:R-:W-:Y:S01]  /*102a0*/  IMAD.WIDE.U32.X R36, R61, UR25, R36, P4 ;  /* 0x000000193d247c25 */ /* 0x000fe2000a0e0424 */
[----:B------:R-:W-:-:S03]  /*102b0*/  IADD3.X R19, P3, PT, R42, R19, RZ, P3, !PT ;  /* 0x000000132a137210 */ /* 0x000fc60001f7e4ff */
[----:B------:R-:W-:Y:S01]  /*102c0*/  IMAD.WIDE.U32.X R34, R65, UR21, R22, P5 ;  /* 0x0000001541227c25 */ /* 0x000fe2000a8e0416 */
[----:B------:R-:W-:-:S03]  /*102d0*/  IADD3.X R89, PT, PT, R31, R15, R13, P0, P2 ;  /* 0x0000000f1f597210 */ /* 0x000fc600007e440d */
[----:B------:R-:W-:Y:S01]  /*102e0*/  IMAD R63, R16, 0x13, RZ ;  /* 0x00000013103f7824 */ /* 0x000fe200078e02ff */
[----:B------:R-:W-:Y:S01]  /*102f0*/  IADD3.X R77, P1, P3, R36, R77, R34, P3, P1 ;  /* 0x0000004d244d7210 */ /* 0x000fe20001b22422 */
[----:B------:R-:W-:Y:S02]  /*10300*/  IMAD R13, R28, 0x13, RZ ;  /* 0x000000131c0d7824 */ /* 0x000fe400078e02ff */
[----:B------:R-:W-:Y:S01]  /*10310*/  IMAD.WIDE.U32 R50, R65, UR22, RZ ;  /* 0x0000001641327c25 */ /* 0x000fe2000f8e00ff */
[----:B------:R-:W-:-:S03]  /*10320*/  IADD3.X R80, PT, PT, R37, R80, R35, P1, P3 ;  /* 0x0000005025507210 */ /* 0x000fc60000fe6423 */
[----:B------:R-:W-:Y:S02]  /*10330*/  IMAD.IADD R63, R47, 0x1, R63 ;  /* 0x000000012f3f7824 */ /* 0x000fe400078e023f */
[----:B------:R-:W-:Y:S01]  /*10340*/  IMAD.IADD R37, R39, 0x1, R13 ;  /* 0x0000000127257824 */ /* 0x000fe200078e020d */
[----:B------:R-:W-:Y:S01]  /*10350*/  IADD3 R15, P1, P4, R38, -0x26, -R46 ;  /* 0xffffffda260f7810 */ /* 0x000fe20007c3e82e */
[C---:B------:R-:W-:Y:S01]  /*10360*/  IMAD.WIDE.U32 R26, R24.reuse, UR22, RZ ;  /* 0x00000016181a7c25 */ /* 0x040fe2000f8e00ff */
[----:B------:R-:W-:Y:S02]  /*10370*/  LOP3.LUT R25, R63, 0x7ffff, RZ, 0xc0, !PT ;  /* 0x0007ffff3f197812 */ /* 0x000fe400078ec0ff */
[----:B------:R-:W-:Y:S01]  /*10380*/  LOP3.LUT R36, R37, 0x7ffff, RZ, 0xc0, !PT ;  /* 0x0007ffff25247812 */ /* 0x000fe200078ec0ff */
[----:B------:R-:W-:-:S04]  /*10390*/  IMAD.WIDE.U32 R22, P0, R24, UR23, R50 ;  /* 0x0000001718167c25 */ /* 0x000fc8000f800032 */
[----:B------:R-:W-:Y:S01]  /*103a0*/  IMAD.WIDE.U32 R12, R65, UR16, RZ ;  /* 0x00000010410c7c25 */ /* 0x000fe2000f8e00ff */
[----:B------:R-:W-:Y:S02]  /*103b0*/  IADD3 R79, P2, PT, R43, R26, RZ ;  /* 0x0000001a2b4f7210 */ /* 0x000fe40007f5e0ff */
[----:B------:R-:W-:Y:S01]  /*103c0*/  IADD3 R81, P5, PT, R27, R22, RZ ;  /* 0x000000161b517210 */ /* 0x000fe20007fbe0ff */
[----:B------:R-:W-:Y:S01]  /*103d0*/  IMAD.WIDE.U32 R50, R61, UR20, RZ ;  /* 0x000000143d327c25 */ /* 0x000fe2000f8e00ff */
[----:B------:R-:W-:-:S03]  /*103e0*/  IADD3.X R16, PT, PT, R36, 0xfffff, ~R25, P1, P4 ;  /* 0x000fffff24107810 */ /* 0x000fc60000fe8c19 */
[----:B------:R-:W-:-:S04]  /*103f0*/  IMAD.WIDE.U32 R28, R24, UR16, RZ ;  /* 0x00000010181c7c25 */ /* 0x000fc8000f8e00ff */
[----:B------:R-:W-:-:S04]  /*10400*/  IMAD.WIDE.U32 R26, R61, UR22, RZ ;  /* 0x000000163d1a7c25 */ /* 0x000fc8000f8e00ff */
[----:B------:R-:W-:Y:S01]  /*10410*/  IMAD.WIDE.U32 R12, P4, R24, UR17, R12 ;  /* 0x00000011180c7c25 */ /* 0x000fe2000f88000c */
[----:B------:R-:W-:-:S03]  /*10420*/  IADD3 R39, P3, PT, R33, R28, RZ ;  /* 0x0000001c21277210 */ /* 0x000fc60007f7e0ff */
[----:B------:R-:W-:-:S04]  /*10430*/  IMAD.WIDE.U32 R50, P1, R59, UR21, R50 ;  /* 0x000000153b327c25 */ /* 0x000fc8000f820032 */
[----:B------:R-:W-:Y:S01]  /*10440*/  IMAD.X R35, RZ, RZ, RZ, P4 ;  /* 0x000000ffff237224 */ /* 0x000fe200020e06ff */
[----:B------:R-:W-:Y:S01]  /*10450*/  IADD3 R47, P4, PT, R29, R12, RZ ;  /* 0x0000000c1d2f7210 */ /* 0x000fe20007f9e0ff */
[----:B------:R-:W-:Y:S01]  /*10460*/  IMAD.WIDE.U32 R30, R59, UR20, RZ ;  /* 0x000000143b1e7c25 */ /* 0x000fe2000f8e00ff */
[----:B------:R-:W-:-:S03]  /*10470*/  IADD3.X R43, PT, PT, RZ, RZ, RZ, P1, !PT ;  /* 0x000000ffff2b7210 */ /* 0x000fc60000ffe4ff */
[----:B------:R-:W-:Y:S02]  /*10480*/  IMAD.X R57, RZ, RZ, RZ, P0 ;  /* 0x000000ffff397224 */ /* 0x000fe400000e06ff */
[----:B------:R-:W-:-:S04]  /*10490*/  IMAD.WIDE.U32 R26, P6, R59, UR23, R26 ;  /* 0x000000173b1a7c25 */ /* 0x000fc8000f8c001a */
[----:B------:R-:W-:-:S04]  /*104a0*/  IMAD.WIDE.U32 R28, R59, UR22, RZ ;  /* 0x000000163b1c7c25 */ /* 0x000fc8000f8e00ff */
[----:B------:R-:W-:Y:S01]  /*104b0*/  IMAD.MOV.U32 R56, RZ, RZ, R23 ;  /* 0x000000ffff387224 */ /* 0x000fe200078e0017 */
[----:B------:R-:W-:Y:S01]  /*104c0*/  IADD3 R31, P1, PT, R31, R50, RZ ;  /* 0x000000321f1f7210 */ /* 0x000fe20007f3e0ff */
[----:B------:R-:W-:Y:S02]  /*104d0*/  IMAD.MOV.U32 R42, RZ, RZ, R51 ;  /* 0x000000ffff2a7224 */ /* 0x000fe400078e0033 */
[----:B------:R-:W-:Y:S01]  /*104e0*/  IMAD.WIDE.U32.X R22, R65, UR23, R56, P5 ;  /* 0x0000001741167c25 */ /* 0x000fe2000a8e0438 */
[----:B------:R-:W-:Y:S02]  /*104f0*/  IADD3 R29, P5, PT, R29, R26, RZ ;  /* 0x0000001a1d1d7210 */ /* 0x000fe40007fbe0ff */
[----:B------:R-:W-:Y:S01]  /*10500*/  IADD3.X R26, P3, PT, R32, R47, RZ, P3, !PT ;  /* 0x0000002f201a7210 */ /* 0x000fe20001f7e4ff */
[----:B------:R-:W-:Y:S01]  /*10510*/  IMAD.X R33, RZ, RZ, RZ, P6 ;  /* 0x000000ffff217224 */ /* 0x000fe200030e06ff */
[----:B------:R-:W-:Y:S01]  /*10520*/  MOV R34, R13 ;  /* 0x0000000d00227202 */ /* 0x000fe20000000f00 */
[----:B------:R-:W-:-:S02]  /*10530*/  IMAD.MOV.U32 R32, RZ, RZ, R27 ;  /* 0x000000ffff207224 */ /* 0x000fc400078e001b */
[----:B------:R-:W-:Y:S01]  /*10540*/  IMAD.WIDE.U32.X R42, R61, UR21, R42, P1 ;  /* 0x000000153d2a7c25 */ /* 0x000fe200088e042a */
[----:B------:R-:W-:Y:S02]  /*10550*/  IADD3 R39, P1, PT, R39, R28, RZ ;  /* 0x0000001c27277210 */ /* 0x000fe40007f3e0ff */
[----:B------:R-:W-:Y:S01]  /*10560*/  IADD3 R76, P0, PT, R79, R30, RZ ;  /* 0x0000001e4f4c7210 */ /* 0x000fe20007f1e0ff */
[----:B------:R-:W-:Y:S01]  /*10570*/  IMAD.WIDE.U32.X R32, R61, UR23, R32, P5 ;  /* 0x000000173d207c25 */ /* 0x000fe2000a8e0420 */
[----:B------:R-:W-:Y:S02]  /*10580*/  IADD3.X R12, P2, PT, R60, R81, RZ, P2, !PT ;  /* 0x000000513c0c7210 */ /* 0x000fe4000175e4ff */
[----:B------:R-:W-:Y:S01]  /*10590*/  IADD3 R14, P5, PT, R46, R38, RZ ;  /* 0x000000262e0e7210 */ /* 0x000fe20007fbe0ff */
[----:B------:R-:W-:Y:S01]  /*105a0*/  IMAD.WIDE.U32.X R34, R65, UR17, R34, P4 ;  /* 0x0000001141227c25 */ /* 0x000fe2000a0e0422 */
[----:B------:R-:W-:Y:S02]  /*105b0*/  IADD3.X R38, P1, PT, R26, R29, RZ, P1, !PT ;  /* 0x0000001d1a267210 */ /* 0x000fe40000f3e4ff */
[----:B------:R-:W-:Y:S01]  /*105c0*/  IADD3.X R12, P0, PT, R12, R31, RZ, P0, !PT ;  /* 0x0000001f0c0c7210 */ /* 0x000fe2000071e4ff */
[----:B------:R-:W-:Y:S01]  /*105d0*/  IMAD.X R13, R36, 0x1, R25, P5 ;  /* 0x00000001240d7824 */ /* 0x000fe200028e0619 */
[----:B------:R-:W0:Y:S01]  /*105e0*/  LDS.128 R28, [UR26+0x50] ;  /* 0x0000501aff1c7984 */ /* 0x000e220008000c00 */
[----:B------:R-:W-:-:S04]  /*105f0*/  IADD3.X R25, P3, P5, R32, R71, R34, P1, P3 ;  /* 0x0000004720197210 */ /* 0x000fc80000d66422 */
[----:B------:R-:W-:Y:S02]  /*10600*/  IADD3.X R44, PT, PT, R33, R67, R35, P3, P5 ;  /* 0x00000043212c7210 */ /* 0x000fe40001fea423 */
[----:B------:R-:W1:Y:S01]  /*10610*/  LDS.128 R32, [UR26+0x60] ;  /* 0x0000601aff207984 */ /* 0x000e620008000c00 */
[----:B------:R-:W-:Y:S01]  /*10620*/  IMAD.WIDE.U32 R26, R65, UR18, RZ ;  /* 0x00000012411a7c25 */ /* 0x000fe2000f8e00ff */
[----:B------:R-:W-:-:S03]  /*10630*/  IADD3.X R48, P0, P2, R42, R75, R22, P0, P2 ;  /* 0x0000004b2a307210 */ /* 0x000fc60000204416 */
[----:B------:R-:W-:Y:S01]  /*10640*/  IMAD.WIDE.U32 R50, R65, UR34, RZ ;  /* 0x0000002241327c25 */ /* 0x000fe2000f8e00ff */
[----:B------:R-:W-:-:S03]  /*10650*/  IADD3.X R36, PT, PT, R43, R73, R23, P0, P2 ;  /* 0x000000492b247210 */ /* 0x000fc600007e4417 */
[----:B------:R-:W-:-:S04]  /*10660*/  IMAD.WIDE.U32 R46, R24, UR18, RZ ;  /* 0x00000012182e7c25 */ /* 0x000fc8000f8e00ff */
[----:B------:R-:W-:-:S04]  /*10670*/  IMAD.WIDE.U32 R26, P4, R24, UR19, R26 ;  /* 0x00000013181a7c25 */ /* 0x000fc8000f88001a */
[----:B------:R-:W-:Y:S01]  /*10680*/  IMAD.WIDE.U32 R22, P1, R24, UR35, R50 ;  /* 0x0000002318167c25 */ /* 0x000fe2000f820032 */
[----:B------:R-:W-:-:S03]  /*10690*/  IADD3 R69, P0, PT, R69, R46, RZ ;  /* 0x0000002e45457210 */ /* 0x000fc60007f1e0ff */
[----:B------:R-:W-:Y:S01]  /*106a0*/  IMAD.WIDE.U32 R42, R24, UR34, RZ ;  /* 0x00000022182a7c25 */ /* 0x000fe2000f8e00ff */
[----:B------:R-:W-:-:S03]  /*106b0*/  IADD3 R71, P2, PT, R47, R26, RZ ;  /* 0x0000001a2f477210 */ /* 0x000fc60007f5e0ff */
[----:B------:R-:W-:Y:S01]  /*106c0*/  IMAD.WIDE.U32 R50, R61, UR16, RZ ;  /* 0x000000103d327c25 */ /* 0x000fe2000f8e00ff */
[----:B------:R-:W-:-:S03]  /*106d0*/  IADD3 R87, P3, PT, R55, R42, RZ ;  /* 0x0000002a37577210 */ /* 0x000fc60007f7e0ff */
[----:B------:R-:W-:Y:S01]  /*106e0*/  IMAD.X R57, RZ, RZ, RZ, P4 ;  /* 0x000000ffff397224 */ /* 0x000fe200020e06ff */
[----:B------:R-:W-:Y:S01]  /*106f0*/  IADD3 R73, P4, PT, R43, R22, RZ ;  /* 0x000000162b497210 */ /* 0x000fe20007f9e0ff */
[----:B------:R-:W-:-:S04]  /*10700*/  IMAD.WIDE.U32 R46, R61, UR18, RZ ;  /* 0x000000123d2e7c25 */ /* 0x000fc8000f8e00ff */
[----:B------:R-:W-:-:S04]  /*10710*/  IMAD.WIDE.U32 R42, P6, R59, UR17, R50 ;  /* 0x000000113b2a7c25 */ /* 0x000fc8000f8c0032 */
[----:B------:R-:W-:Y:S02]  /*10720*/  IMAD.MOV.U32 R56, RZ, RZ, R27 ;  /* 0x000000ffff387224 */ /* 0x000fe400078e001b */
[----:B------:R-:W-:Y:S01]  /*10730*/  IMAD.WIDE.U32 R50, R59, UR16, RZ ;  /* 0x000000103b327c25 */ /* 0x000fe2000f8e00ff */
[----:B------:R-:W-:-:S03]  /*10740*/  IADD3.X R60, P0, PT, R54, R71, RZ, P0, !PT ;  /* 0x00000047363c7210 */ /* 0x000fc6000071e4ff */
[----:B------:R-:W-:Y:S01]  /*10750*/  IMAD.WIDE.U32 R26, P5, R59, UR19, R46 ;  /* 0x000000133b1a7c25 */ /* 0x000fe2000f8a002e */
[----:B------:R-:W-:-:S03]  /*10760*/  IADD3.X R88, P3, PT, R58, R73, RZ, P3, !PT ;  /* 0x000000493a587210 */ /* 0x000fc60001f7e4ff */
[----:B------:R-:W-:Y:S01]  /*10770*/  IMAD.WIDE.U32 R46, R59, UR18, RZ ;  /* 0x000000123b2e7c25 */ /* 0x000fe2000f8e00ff */
[----:B------:R-:W-:-:S03]  /*10780*/  IADD3.X R59, PT, PT, RZ, RZ, RZ, P6, !PT ;  /* 0x000000ffff3b7210 */ /* 0x000fc600037fe4ff */
[----:B------:R-:W-:Y:S01]  /*10790*/  IMAD.WIDE.U32.X R56, R65, UR19, R56, P2 ;  /* 0x0000001341387c25 */ /* 0x000fe200090e0438 */
[----:B------:R-:W-:-:S03]  /*107a0*/  IADD3 R67, P2, PT, R51, R42, RZ ;  /* 0x0000002a33437210 */ /* 0x000fc60007f5e0ff */
[----:B------:R-:W-:Y:S02]  /*107b0*/  IMAD.X R55, RZ, RZ, RZ, P1 ;  /* 0x000000ffff377224 */ /* 0x000fe400008e06ff */
[----:B------:R-:W-:Y:S02]  /*107c0*/  IMAD.MOV.U32 R54, RZ, RZ, R23 ;  /* 0x000000ffff367224 */ /* 0x000fe400078e0017 */
[----:B------:R-:W-:Y:S01]  /*107d0*/  IMAD.MOV.U32 R58, RZ, RZ, R43 ;  /* 0x000000ffff3a7224 */ /* 0x000fe200078e002b */
[----:B------:R-:W-:Y:S01]  /*107e0*/  IADD3 R24, P1, PT, R69, R50, RZ ;  /* 0x0000003245187210 */ /* 0x000fe20007f3e0ff */
[----:B------:R-:W-:Y:S01]  /*107f0*/  IMAD.X R51, RZ, RZ, RZ, P5 ;  /* 0x000000ffff337224 */ /* 0x000fe200028e06ff */
[----:B------:R-:W-:Y:S01]  /*10800*/  IADD3 R47, P5, PT, R47, R26, RZ ;  /* 0x0000001a2f2f7210 */ /* 0x000fe20007fbe0ff */
[----:B------:R-:W-:Y:S01]  /*10810*/  IMAD.WIDE.U32.X R22, R65, UR35, R54, P4 ;  /* 0x0000002341167c25 */ /* 0x000fe2000a0e0436 */
[----:B------:R-:W-:-:S03]  /*10820*/  IADD3 R87, P4, PT, R87, R46, RZ ;  /* 0x0000002e57577210 */ /* 0x000fc60007f9e0ff */
[----:B------:R-:W-:Y:S01]  /*10830*/  IMAD.WIDE.U32.X R58, R61, UR17, R58, P2 ;  /* 0x000000113d3a7c25 */ /* 0x000fe200090e043a */
[----:B------:R-:W-:-:S03]  /*10840*/  LEA.HI R26, P2, R63, R40, RZ, 0xd ;  /* 0x000000283f1a7211 */ /* 0x000fc600078568ff */
[----:B------:R-:W-:Y:S01]  /*10850*/  IMAD.MOV.U32 R50, RZ, RZ, R27 ;  /* 0x000000ffff327224 */ /* 0x000fe200078e001b */
[----:B------:R-:W-:Y:S02]  /*10860*/  IADD3.X R40, P1, PT, R60, R67, RZ, P1, !PT ;  /* 0x000000433c287210 */ /* 0x000fe40000f3e4ff */
[----:B------:R-:W-:Y:S01]  /*10870*/  IADD3.X R88, P4, PT, R88, R47, RZ, P4, !PT ;  /* 0x0000002f58587210 */ /* 0x000fe2000279e4ff */
[----:B------:R-:W-:Y:S01]  /*10880*/  IMAD.WIDE.U32.X R42, R61, UR19, R50, P5 ;  /* 0x000000133d2a7c25 */ /* 0x000fe2000a8e0432 */
[----:B------:R-:W-:-:S03]  /*10890*/  IADD3.X R41, P0, P1, R58, R41, R56, P1, P0 ;  /* 0x000000293a297210 */ /* 0x000fc60000900438 */
[----:B0-----:R-:W-:Y:S01]  /*108a0*/  IMAD.WIDE.U32 R60, R29, R99, RZ ;  /* 0x000000631d3c7225 */ /* 0x001fe200078e00ff */
[----:B------:R-:W-:Y:S02]  /*108b0*/  IADD3.X R90, P3, P4, R42, R53, R22, P4, P3 ;  /* 0x000000352a5a7210 */ /* 0x000fe40002466416 */
[----:B------:R-:W-:Y:S01]  /*108c0*/  IADD3.X R42, PT, PT, R59, R49, R57, P0, P1 ;  /* 0x000000313b2a7210 */ /* 0x000fe200007e2439 */
[----:B------:R-:W-:-:S04]  /*108d0*/  IMAD.WIDE.U32 R46, R31, R100, RZ ;  /* 0x000000641f2e7225 */ /* 0x000fc800078e00ff */
[----:B---3--:R-:W-:-:S04]  /*108e0*/  IMAD.WIDE.U32 R58, P1, R28, R96, R60 ;  /* 0x000000601c3a7225 */ /* 0x008fc8000782003c */
[----:B-1----:R-:W-:Y:S01]  /*108f0*/  IMAD.WIDE.U32 R60, R33, R113, RZ ;  /* 0x00000071213c7225 */ /* 0x002fe200078e00ff */
[----:B------:R-:W-:-:S03]  /*10900*/  IADD3.X R89, PT, PT, R43, R89, R23, P3, P4 ;  /* 0x000000592b597210 */ /* 0x000fc60001fe8417 */
[----:B------:R-:W-:-:S04]  /*10910*/  IMAD.WIDE.U32 R50, R30, R100, RZ ;  /* 0x000000641e327225 */ /* 0x000fc800078e00ff */
[----:B------:R-:W-:-:S04]  /*10920*/  IMAD.WIDE.U32 R54, R28, R99, RZ ;  /* 0x000000631c367225 */ /* 0x000fc800078e00ff */
[----:B--2---:R-:W-:Y:S01]  /*10930*/  IMAD.WIDE.U32 R46, P5, R98, R30, R46 ;  /* 0x0000001e622e7225 */ /* 0x004fe200078a002e */
[----:B------:R-:W-:-:S03]  /*10940*/  IADD3 R27, P0, PT, R50, R54, RZ ;  /* 0x00000036321b7210 */ /* 0x000fc60007f1e0ff */
[----:B------:R-:W-:Y:S02]  /*10950*/  IMAD R49, R31, 0x13, RZ ;  /* 0x000000131f317824 */ /* 0x000fe400078e02ff */
[----:B------:R-:W-:Y:S01]  /*10960*/  IMAD.WIDE.U32 R64, R30, 0x13, RZ ;  /* 0x000000131e407825 */ /* 0x000fe200078e00ff */
[----:B------:R-:W-:-:S03]  /*10970*/  IADD3 R50, P4, PT, R51, R46, RZ ;  /* 0x0000002e33327210 */ /* 0x000fc60007f9e0ff */
[----:B------:R-:W-:Y:S01]  /*10980*/  IMAD.WIDE.U32 R62, R32, R113, RZ ;  /* 0x00000071203e7225 */ /* 0x000fe200078e00ff */
[----:B------:R-:W-:-:S03]  /*10990*/  IADD3 R43, P6, PT, R55, R58, RZ ;  /* 0x0000003a372b7210 */ /* 0x000fc60007fde0ff */
[----:B------:R-:W-:Y:S01]  /*109a0*/  IMAD.WIDE.U32 R60, P3, R32, R105, R60 ;  /* 0x00000069203c7225 */ /* 0x000fe2000786003c */
[----:B------:R-:W-:-:S03]  /*109b0*/  IADD3.X R57, PT, PT, RZ, RZ, RZ, P5, !PT ;  /* 0x000000ffff397210 */ /* 0x000fc60002ffe4ff */
[----:B------:R-:W-:Y:S01]  /*109c0*/  IMAD.IADD R49, R65, 0x1, R49 ;  /* 0x0000000141317824 */ /* 0x000fe200078e0231 */
[----:B------:R-:W-:Y:S01]  /*109d0*/  IADD3 R46, P5, PT, R63, R60, RZ ;  /* 0x0000003c3f2e7210 */ /* 0x000fe20007fbe0ff */
[----:B------:R-:W-:Y:S01]  /*109e0*/  IMAD.X R23, RZ, RZ, RZ, P1 ;  /* 0x000000ffff177224 */ /* 0x000fe200008e06ff */
[----:B------:R-:W-:Y:S01]  /*109f0*/  IADD3 R51, P1, PT, R27, R62, RZ ;  /* 0x0000003e1b337210 */ /* 0x000fe20007f3e0ff */
[----:B------:R-:W-:Y:S01]  /*10a00*/  IMAD.WIDE.U32 R62, R49, R103, RZ ;  /* 0x00000067313e7225 */ /* 0x000fe200078e00ff */
[----:B------:R-:W-:-:S03]  /*10a10*/  IADD3.X R43, P0, PT, R43, R50, RZ, P0, !PT ;  /* 0x000000322b2b7210 */ /* 0x000fc6000071e4ff */
[----:B------:R-:W-:Y:S02]  /*10a20*/  IMAD.X R55, RZ, RZ, RZ, P3 ;  /* 0x000000ffff377224 */ /* 0x000fe400018e06ff */
[----:B------:R-:W-:Y:S01]  /*10a30*/  IMAD.MOV.U32 R56, RZ, RZ, R47 ;  /* 0x000000ffff387224 */ /* 0x000fe200078e002f */
[----:B------:R-:W-:Y:S01]  /*10a40*/  IADD3.X R47, P3, PT, R43, R46, RZ, P1, !PT ;  /* 0x0000002e2b2f7210 */ /* 0x000fe20000f7e4ff */
[----:B------:R-:W-:Y:S01]  /*10a50*/  IMAD.WIDE.U32 R62, P1, R101, R64, R62 ;  /* 0x00000040653e7225 */ /* 0x000fe2000782003e */
[----:B------:R-:W-:-:S03]  /*10a60*/  MOV R22, R59 ;  /* 0x0000003b00167202 */ /* 0x000fc60000000f00 */
[----:B------:R-:W-:-:S04]  /*10a70*/  IMAD.WIDE.U32 R74, R29, R113, RZ ;  /* 0x000000711d4a7225 */ /* 0x000fc800078e00ff */
[----:B------:R-:W-:Y:S02]  /*10a80*/  IMAD.MOV.U32 R54, RZ, RZ, R61 ;  /* 0x000000ffff367224 */ /* 0x000fe400078e003d */
[----:B------:R-:W-:-:S04]  /*10a90*/  IMAD.WIDE.U32 R64, R64, R103, RZ ;  /* 0x0000006740407225 */ /* 0x000fc800078e00ff */
[----:B------:R-:W-:-:S04]  /*10aa0*/  IMAD.WIDE.U32.X R56, R98, R31, R56, P4 ;  /* 0x0000001f62387225 */ /* 0x000fc800020e0438 */
[----:B------:R-:W-:-:S04]  /*10ab0*/  IMAD.WIDE.U32 R60, R28, R113, RZ ;  /* 0x000000711c3c7225 */ /* 0x000fc800078e00ff */
[----:B------:R-:W-:-:S04]  /*10ac0*/  IMAD.WIDE.U32.X R22, R29, R96, R22, P6 ;  /* 0x000000601d167225 */ /* 0x000fc800030e0416 */
[----:B------:R-:W-:Y:S01]  /*10ad0*/  IMAD.WIDE.U32.X R54, R33, R105, R54, P5 ;  /* 0x0000006921367225 */ /* 0x000fe200028e0436 */
[----:B------:R-:W-:-:S03]  /*10ae0*/  IADD3 R27, P5, PT, R65, R62, RZ ;  /* 0x0000003e411b7210 */ /* 0x000fc60007fbe0ff */
[----:B------:R-:W-:-:S04]  /*10af0*/  IMAD.WIDE.U32 R74, P4, R28, R105, R74 ;  /* 0x000000691c4a7225 */ /* 0x000fc8000788004a */
[----:B------:R-:W-:Y:S01]  /*10b00*/  IMAD.WIDE.U32 R70, R21, R113, RZ ;  /* 0x0000007115467225 */ /* 0x000fe200078e00ff */
[----:B------:R-:W-:-:S03]  /*10b10*/  IADD3.X R86, P3, P6, R54, R56, R22, P3, P0 ;  /* 0x0000003836567210 */ /* 0x000fc60001e60416 */
[----:B------:R-:W-:Y:S02]  /*10b20*/  IMAD.X R59, RZ, RZ, RZ, P1 ;  /* 0x000000ffff3b7224 */ /* 0x000fe400008e06ff */
[----:B------:R-:W-:Y:S01]  /*10b30*/  IMAD.MOV.U32 R58, RZ, RZ, R63 ;  /* 0x000000ffff3a7224 */ /* 0x000fe200078e003f */
[----:B------:R-:W-:Y:S01]  /*10b40*/  IADD3 R43, P1, PT, R60, R64, RZ ;  /* 0x000000403c2b7210 */ /* 0x000fe20007f3e0ff */
[----:B------:R-:W-:Y:S01]  /*10b50*/  IMAD.WIDE.U32 R84, R31, R99, RZ ;  /* 0x000000631f547225 */ /* 0x000fe200078e00ff */
[----:B------:R-:W-:-:S03]  /*10b60*/  IADD3 R46, P0, PT, R61, R74, RZ ;  /* 0x0000004a3d2e7210 */ /* 0x000fc60007f1e0ff */
[----:B------:R-:W-:Y:S01]  /*10b70*/  IMAD.WIDE.U32.X R58, R49, R101, R58, P5 ;  /* 0x00000065313a7225 */ /* 0x000fe200028e043a */
[----:B------:R-:W-:-:S03]  /*10b80*/  IADD3.X R81, PT, PT, R55, R57, R23, P3, P6 ;  /* 0x0000003937517210 */ /* 0x000fc60001fec417 */
[----:B------:R-:W-:-:S04]  /*10b90*/  IMAD.WIDE.U32 R64, R29, R104, RZ ;  /* 0x000000681d407225 */ /* 0x000fc800078e00ff */
[----:B------:R-:W-:-:S04]  /*10ba0*/  IMAD.WIDE.U32 R70, P5, R105, R20, R70 ;  /* 0x0000001469467225 */ /* 0x000fc800078a0046 */
[----:B------:R-:W-:Y:S02]  /*10bb0*/  IMAD R79, R33, 0x13, RZ ;  /* 0x00000013214f7824 */ /* 0x000fe400078e02ff */
[----:B------:R-:W-:-:S04]  /*10bc0*/  IMAD.WIDE.U32 R60, R32, 0x13, RZ ;  /* 0x00000013203c7825 */ /* 0x000fc800078e00ff */
[----:B------:R-:W-:Y:S01]  /*10bd0*/  IMAD.WIDE.U32 R56, R33, R100, RZ ;  /* 0x0000006421387225 */ /* 0x000fe200078e00ff */
[----:B------:R-:W-:-:S03]  /*10be0*/  IADD3 R79, PT, PT, R61, R79, RZ ;  /* 0x0000004f3d4f7210 */ /* 0x000fc60007ffe0ff */
[----:B------:R-:W-:Y:S02]  /*10bf0*/  IMAD.X R55, RZ, RZ, RZ, P5 ;  /* 0x000000ffff377224 */ /* 0x000fe400028e06ff */
[----:B------:R-:W-:-:S04]  /*10c00*/  IMAD.WIDE.U32 R68, R30, R99, RZ ;  /* 0x000000631e447225 */ /* 0x000fc800078e00ff */
[----:B------:R-:W-:-:S04]  /*10c10*/  IMAD.WIDE.U32 R84, P3, R96, R30, R84 ;  /* 0x0000001e60547225 */ /* 0x000fc80007860054 */
[----:B------:R-:W-:-:S04]  /*10c20*/  IMAD.WIDE.U32 R64, P5, R28, R102, R64 ;  /* 0x000000661c407225 */ /* 0x000fc800078a0040 */
[----:B------:R-:W-:Y:S02]  /*10c30*/  IMAD.X R63, RZ, RZ, RZ, P4 ;  /* 0x000000ffff3f7224 */ /* 0x000fe400020e06ff */
[----:B------:R-:W-:-:S04]  /*10c40*/  IMAD.WIDE.U32 R82, R28, R104, RZ ;  /* 0x000000681c527225 */ /* 0x000fc800078e00ff */
[----:B------:R-:W-:-:S04]  /*10c50*/  IMAD.WIDE.U32 R56, P4, R32, R98, R56 ;  /* 0x0000006220387225 */ /* 0x000fc80007880038 */
[----:B------:R-:W-:Y:S01]  /*10c60*/  IMAD.X R67, RZ, RZ, RZ, P5 ;  /* 0x000000ffff437224 */ /* 0x000fe200028e06ff */
[----:B------:R-:W-:Y:S01]  /*10c70*/  IADD3 R53, P5, PT, R69, R84, RZ ;  /* 0x0000005445357210 */ /* 0x000fe20007fbe0ff */
[----:B------:R-:W-:Y:S01]  /*10c80*/  IMAD.WIDE.U32 R72, R79, R104, RZ ;  /* 0x000000684f487225 */ /* 0x000fe200078e00ff */
[----:B------:R-:W-:-:S03]  /*10c90*/  MOV R62, R75 ;  /* 0x0000004b003e7202 */ /* 0x000fc60000000f00 */
[----:B------:R-:W-:Y:S02]  /*10ca0*/  IMAD.X R23, RZ, RZ, RZ, P3 ;  /* 0x000000ffff177224 */ /* 0x000fe400018e06ff */
[----:B------:R-:W-:Y:S02]  /*10cb0*/  IMAD.MOV.U32 R22, RZ, RZ, R85 ;  /* 0x000000ffff167224 */ /* 0x000fe400078e0055 */
[----:B------:R-:W-:Y:S01]  /*10cc0*/  IMAD.X R69, RZ, RZ, RZ, P4 ;  /* 0x000000ffff457224 */ /* 0x000fe200020e06ff */
[----:B------:R-:W-:Y:S01]  /*10cd0*/  IADD3 R50, P4, PT, R83, R64, RZ ;  /* 0x0000004053327210 */ /* 0x000fe20007f9e0ff */
[----:B------:R-:W-:Y:S01]  /*10ce0*/  IMAD.WIDE.U32 R74, R32, R100, RZ ;  /* 0x00000064204a7225 */ /* 0x000fe200078e00ff */
[----:B------:R-:W-:-:S03]  /*10cf0*/  IADD3 R49, P3, PT, R68, R82, RZ ;  /* 0x0000005244317210 */ /* 0x000fc60007f7e0ff */
[----:B------:R-:W-:-:S04]  /*10d00*/  IMAD.WIDE.U32.X R22, R96, R31, R22, P5 ;  /* 0x0000001f60167225 */ /* 0x000fc800028e0416 */
[----:B------:R-:W-:Y:S02]  /*10d10*/  IMAD.MOV.U32 R66, RZ, RZ, R65 ;  /* 0x000000ffff427224 */ /* 0x000fe400078e0041 */
[----:B------:R-:W-:Y:S01]  /*10d20*/  IMAD.WIDE.U32 R72, P5, R102, R60, R72 ;  /* 0x0000003c66487225 */ /* 0x000fe200078a0048 */
[----:B------:R-:W-:-:S03]  /*10d30*/  IADD3.X R50, P3, PT, R50, R53, RZ, P3, !PT ;  /* 0x0000003532327210 */ /* 0x000fc60001f7e4ff */
[----:B------:R-:W-:Y:S01]  /*10d40*/  IMAD.WIDE.U32.X R66, R29, R102, R66, P4 ;  /* 0x000000661d427225 */ /* 0x000fe200020e0442 */
[----:B------:R-:W-:-:S03]  /*10d50*/  IADD3 R78, P4, PT, R49, R74, RZ ;  /* 0x0000004a314e7210 */ /* 0x000fc60007f9e0ff */
[----:B------:R-:W-:Y:S01]  /*10d60*/  IMAD.X R65, RZ, RZ, RZ, P5 ;  /* 0x000000ffff417224 */ /* 0x000fe200028e06ff */
[----:B------:R-:W-:Y:S01]  /*10d70*/  IADD3 R49, P5, PT, R75, R56, RZ ;  /* 0x000000384b317210 */ /* 0x000fe20007fbe0ff */
[----:B------:R-:W-:-:S04]  /*10d80*/  IMAD.WIDE.U32 R74, R60, R104, RZ ;  /* 0x000000683c4a7225 */ /* 0x000fc800078e00ff */
[----:B------:R-:W-:Y:S01]  /*10d90*/  IMAD.MOV.U32 R68, RZ, RZ, R57 ;  /* 0x000000ffff447224 */ /* 0x000fe200078e0039 */
[----:B------:R-:W-:Y:S01]  /*10da0*/  IADD3.X R50, P4, PT, R50, R49, RZ, P4, !PT ;  /* 0x0000003132327210 */ /* 0x000fe2000279e4ff */
[----:B------:R-:W-:Y:S01]  /*10db0*/  IMAD.WIDE.U32 R56, R20, R113, RZ ;  /* 0x0000007114387225 */ /* 0x000fe200078e00ff */
[----:B------:R-:W-:-:S03]  /*10dc0*/  MOV R64, R73 ;  /* 0x0000004900407202 */ /* 0x000fc60000000f00 */
[----:B------:R-:W-:Y:S01]  /*10dd0*/  IMAD.WIDE.U32.X R68, R33, R98, R68, P5 ;  /* 0x0000006221447225 */ /* 0x000fe200028e0444 */
[----:B------:R-:W-:Y:S02]  /*10de0*/  IADD3 R49, P5, PT, R75, R72, RZ ;  /* 0x000000484b317210 */ /* 0x000fe40007fbe0ff */
[----:B------:R-:W-:Y:S01]  /*10df0*/  IADD3.X R46, P1, PT, R46, R27, RZ, P1, !PT ;  /* 0x0000001b2e2e7210 */ /* 0x000fe20000f3e4ff */
[----:B------:R-:W-:Y:S01]  /*10e00*/  IMAD.WIDE.U32.X R62, R29, R105, R62, P0 ;  /* 0x000000691d3e7225 */ /* 0x000fe200000e043e */
[----:B------:R-:W-:Y:S02]  /*10e10*/  IADD3 R43, P0, PT, R43, R74, RZ ;  /* 0x0000004a2b2b7210 */ /* 0x000fe40007f1e0ff */
[----:B------:R-:W-:Y:S01]  /*10e20*/  IADD3.X R27, P4, P3, R68, R22, R66, P4, P3 ;  /* 0x00000016441b7210 */ /* 0x000fe20002386442 */
[----:B------:R-:W-:Y:S01]  /*10e30*/  IMAD.WIDE.U32.X R64, R79, R102, R64, P5 ;  /* 0x000000664f407225 */ /* 0x000fe200028e0440 */
[----:B------:R-:W-:Y:S02]  /*10e40*/  IADD3 R22, P5, PT, R57, R70, RZ ;  /* 0x0000004639167210 */ /* 0x000fe40007fbe0ff */
[----:B------:R-:W-:Y:S01]  /*10e50*/  IADD3.X R49, P0, PT, R46, R49, RZ, P0, !PT ;  /* 0x000000312e317210 */ /* 0x000fe2000071e4ff */
[----:B------:R-:W-:-:S02]  /*10e60*/  IMAD.MOV.U32 R54, RZ, RZ, R71 ;  /* 0x000000ffff367224 */ /* 0x000fc400078e0047 */
[----:B------:R-:W-:Y:S01]  /*10e70*/  IMAD.WIDE.U32 R72, R31, R113, RZ ;  /* 0x000000711f487225 */ /* 0x000fe200078e00ff */
[----:B------:R-:W-:-:S03]  /*10e80*/  IADD3.X R46, P0, P1, R64, R58, R62, P0, P1 ;  /* 0x0000003a402e7210 */ /* 0x000fc6000010243e */
[----:B------:R-:W-:Y:S01]  /*10e90*/  IMAD.WIDE.U32 R70, R29, R100, RZ ;  /* 0x000000641d467225 */ /* 0x000fe200078e00ff */
[----:B------:R-:W-:-:S03]  /*10ea0*/  IADD3.X R53, PT, PT, R65, R59, R63, P0, P1 ;  /* 0x0000003b41357210 */ /* 0x000fc600007e243f */
[----:B------:R-:W-:Y:S02]  /*10eb0*/  IMAD R57, R21, 0x13, RZ ;  /* 0x0000001315397824 */ /* 0x000fe400078e02ff */
[----:B------:R-:W-:-:S04]  /*10ec0*/  IMAD.WIDE.U32.X R54, R105, R21, R54, P5 ;  /* 0x0000001569367225 */ /* 0x000fc800028e0436 */
[----:B------:R-:W-:-:S04]  /*10ed0*/  IMAD.WIDE.U32 R20, R20, 0x13, RZ ;  /* 0x0000001314147825 */ /* 0x000fc800078e00ff */
[----:B------:R-:W-:Y:S01]  /*10ee0*/  IMAD.WIDE.U32 R64, R79, R103, RZ ;  /* 0x000000674f407225 */ /* 0x000fe200078e00ff */
[----:B------:R-:W-:-:S03]  /*10ef0*/  IADD3.X R23, PT, PT, R69, R23, R67, P4, P3 ;  /* 0x0000001745177210 */ /* 0x000fc600027e6443 */
        /* <DEDUP_REMOVED lines=11> */
[----:B------:R-:W-:Y:S01]  /*10fb0*/  IMAD.WIDE.U32 R60, R60, R103, RZ ;  /* 0x000000673c3c7225 */ /* 0x000fe200078e00ff */
[----:B------:R-:W-:-:S03]  /*10fc0*/  IADD3.X R75, PT, PT, RZ, RZ, RZ, P3, !PT ;  /* 0x000000ffff4b7210 */ /* 0x000fc60001ffe4ff */
[----:B------:R-:W-:Y:S01]  /*10fd0*/  IMAD.X R69, RZ, RZ, RZ, P1 ;  /* 0x000000ffff457224 */ /* 0x000fe200008e06ff */
[----:B------:R-:W-:Y:S01]  /*10fe0*/  IADD3 R83, P3, PT, R61, R64, RZ ;  /* 0x000000403d537210 */ /* 0x000fe20007f7e0ff */
[----:B------:R-:W-:Y:S01]  /*10ff0*/  IMAD.WIDE.U32 R66, P1, R102, R20, R66 ;  /* 0x0000001466427225 */ /* 0x000fe20007820042 */
[----:B------:R-:W-:-:S03]  /*11000*/  MOV R62, R71 ;  /* 0x00000047003e7202 */ /* 0x000fc60000000f00 */
[----:B------:R-:W-:-:S04]  /*11010*/  IMAD.WIDE.U32 R58, R20, R104, RZ ;  /* 0x00000068143a7225 */ /* 0x000fc800078e00ff */
[----:B------:R-:W-:Y:S02]  /*11020*/  IMAD.MOV.U32 R74, RZ, RZ, R65 ;  /* 0x000000ffff4a7224 */ /* 0x000fe400078e0041 */
[----:B------:R-:W-:Y:S02]  /*11030*/  IMAD.X R63, RZ, RZ, RZ, P6 ;  /* 0x000000ffff3f7224 */ /* 0x000fe400030e06ff */
        /* <DEDUP_REMOVED lines=12> */
[----:B------:R-:W-:-:S03]  /*11100*/  IADD3.X R80, P0, P1, R64, R66, R70, P1, P0 ;  /* 0x0000004240507210 */ /* 0x000fc60000900446 */
[----:B------:R-:W-:-:S04]  /*11110*/  IMAD.WIDE.U32 R72, R21, R103, RZ ;  /* 0x0000006715487225 */ /* 0x000fc800078e00ff */
[----:B------:R-:W-:Y:S01]  /*11120*/  IMAD.WIDE.U32 R68, R35, R113, RZ ;  /* 0x0000007123447225 */ /* 0x000fe200078e00ff */
[----:B------:R-:W-:-:S03]  /*11130*/  IADD3.X R83, PT, PT, R65, R67, R71, P0, P1 ;  /* 0x0000004341537210 */ /* 0x000fc600007e2447 */
[----:B------:R-:W-:Y:S01]  /*11140*/  IMAD.IADD R63, R63, 0x1, R75 ;  /* 0x000000013f3f7824 */ /* 0x000fe200078e024b */
[----:B------:R-:W-:Y:S01]  /*11150*/  SHF.L.W.U32.HI R77, R19, 0xd, R77 ;  /* 0x0000000d134d7819 */ /* 0x000fe20000010e4d */
[----:B------:R-:W-:-:S04]  /*11160*/  IMAD.WIDE.U32 R72, P5, R101, R20, R72 ;  /* 0x0000001465487225 */ /* 0x000fc800078a0048 */
[----:B------:R-:W-:-:S04]  /*11170*/  IMAD.WIDE.U32 R64, R20, R103, RZ ;  /* 0x0000006714407225 */ /* 0x000fc800078e00ff */
[----:B------:R-:W-:-:S04]  /*11180*/  IMAD.WIDE.U32 R74, R63, R103, RZ ;  /* 0x000000673f4a7225 */ /* 0x000fc800078e00ff */
[----:B------:R-:W-:-:S04]  /*11190*/  IMAD.WIDE.U32 R68, P0, R105, R34, R68 ;  /* 0x0000002269447225 */ /* 0x000fc80007800044 */
[----:B------:R-:W-:Y:S01]  /*111a0*/  IMAD.WIDE.U32 R70, R34, R113, RZ ;  /* 0x0000007122467225 */ /* 0x000fe200078e00ff */
[----:B------:R-:W-:Y:S02]  /*111b0*/  IADD3 R112, P4, PT, R77, R76, RZ ;  /* 0x0000004c4d707210 */ /* 0x000fe40007f9e0ff */
[----:B------:R-:W-:Y:S01]  /*111c0*/  IADD3 R65, P6, PT, R65, R72, RZ ;  /* 0x0000004841417210 */ /* 0x000fe20007fde0ff */
[----:B------:R-:W-:Y:S01]  /*111d0*/  IMAD.MOV.U32 R66, RZ, RZ, R73 ;  /* 0x000000ffff427224 */ /* 0x000fe200078e0049 */
[----:B------:R-:W-:Y:S01]  /*111e0*/  MOV R72, R69 ;  /* 0x0000004500487202 */ /* 0x000fe20000000f00 */
[----:B------:R-:W-:Y:S01]  /*111f0*/  IMAD.X R73, RZ, RZ, RZ, P0 ;  /* 0x000000ffff497224 */ /* 0x000fe200000e06ff */
[----:B------:R-:W-:Y:S01]  /*11200*/  IADD3 R71, P0, PT, R71, R68, RZ ;  /* 0x0000004447477210 */ /* 0x000fe20007f1e0ff */
        /* <DEDUP_REMOVED lines=11> */
[----:B------:R-:W-:Y:S01]  /*112c0*/  IADD3.X R51, P4, PT, RZ, R48, RZ, P4, !PT ;  /* 0x00000030ff337210 */ /* 0x000fe2000279e4ff */
[----:B------:R-:W-:Y:S01]  /*112d0*/  IMAD.MOV.U32 R58, RZ, RZ, R75 ;  /* 0x000000ffff3a7224 */ /* 0x000fe200078e004b */
[----:B------:R-:W-:-:S03]  /*112e0*/  IADD3.X R70, P1, PT, R47, R70, RZ, P1, !PT ;  /* 0x000000462f467210 */ /* 0x000fc60000f3e4ff */
[----:B------:R-:W-:Y:S01]  /*112f0*/  IMAD.WIDE.U32.X R58, R63, R101, R58, P5 ;  /* 0x000000653f3a7225 */ /* 0x000fe200028e043a */
[----:B------:R-:W-:Y:S02]  /*11300*/  IADD3.X R79, P3, PT, R70, R79, RZ, P3, !PT ;  /* 0x0000004f464f7210 */ /* 0x000fe40001f7e4ff */
[----:B------:R-:W-:Y:S01]  /*11310*/  IADD3.X R50, P0, PT, R50, R71, RZ, P0, !PT ;  /* 0x0000004732327210 */ /* 0x000fe2000071e4ff */
[----:B------:R-:W-:Y:S01]  /*11320*/  IMAD.X R74, RZ, RZ, R36, P4 ;  /* 0x000000ffff4a7224 */ /* 0x000fe200020e0624 */
[----:B------:R-:W-:Y:S02]  /*11330*/  IADD3 R47, P4, PT, R69, R64, RZ ;  /* 0x00000040452f7210 */ /* 0x000fe40007f9e0ff */
[----:B------:R-:W-:Y:S01]  /*11340*/  LEA.HI R91, P5, R37, R91, RZ, 0xd ;  /* 0x0000005b255b7211 */ /* 0x000fe200078b68ff */
[C---:B------:R-:W-:Y:S01]  /*11350*/  IMAD.WIDE.U32 R36, R21.reuse, R100, RZ ;  /* 0x0000006415247225 */ /* 0x040fe200078e00ff */
[----:B------:R-:W-:Y:S02]  /*11360*/  IADD3.X R86, P1, P3, R60, R86, R58, P3, P1 ;  /* 0x000000563c567210 */ /* 0x000fe40001b2243a */
[----:B------:R-:W-:Y:S01]  /*11370*/  IADD3.X R70, P4, PT, R50, R65, RZ, P4, !PT ;  /* 0x0000004132467210 */ /* 0x000fe2000279e4ff */
[----:B------:R-:W-:Y:S01]  /*11380*/  IMAD.WIDE.U32.X R66, R21, R101, R66, P6 ;  /* 0x0000006515427225 */ /* 0x000fe200030e0442 */
[----:B------:R-:W-:-:S02]  /*11390*/  SHF.L.W.U32.HI R48, R12, 0xd, R51 ;  /* 0x0000000d0c307819 */ /* 0x000fc40000010e33 */
[----:B------:R-:W-:Y:S02]  /*113a0*/  SHF.L.W.U32.HI R71, R51, 0xd, R74 ;  /* 0x0000000d33477819 */ /* 0x000fe40000010e4a */
[----:B------:R-:W-:Y:S01]  /*113b0*/  IADD3.X R81, PT, PT, R61, R81, R59, P1, P3 ;  /* 0x000000513d517210 */ /* 0x000fe20000fe643b */
[----:B------:R-:W-:Y:S01]  /*113c0*/  IMAD.WIDE.U32 R50, P3, R98, R20, R36 ;  /* 0x0000001462327225 */ /* 0x000fe20007860024 */
[----:B------:R-:W-:-:S03]  /*113d0*/  IADD3.X R27, P0, P4, R66, R27, R72, P4, P0 ;  /* 0x0000001b421b7210 */ /* 0x000fc60002400448 */
[----:B------:R-:W-:Y:S01]  /*113e0*/  IMAD.WIDE.U32 R36, R21, R99, RZ ;  /* 0x0000006315247225 */ /* 0x000fe200078e00ff */
[----:B------:R-:W-:-:S03]  /*113f0*/  IADD3.X R72, PT, PT, R67, R23, R73, P0, P4 ;  /* 0x0000001743487210 */ /* 0x000fc600007e8449 */
[----:B------:R-:W-:Y:S01]  /*11400*/  IMAD.WIDE.U32 R58, R63, R99, RZ ;  /* 0x000000633f3a7225 */ /* 0x000fe200078e00ff */
[----:B------:R-:W-:-:S03]  /*11410*/  IADD3 R69, P1, PT, R48, R39, RZ ;  /* 0x0000002730457210 */ /* 0x000fc60007f3e0ff */
[----:B------:R-:W-:Y:S01]  /*11420*/  IMAD.WIDE.U32 R66, R20, R100, RZ ;  /* 0x0000006414427225 */ /* 0x000fe200078e00ff */
[----:B------:R-:W-:-:S03]  /*11430*/  MOV R60, R51 ;  /* 0x00000033003c7202 */ /* 0x000fc60000000f00 */
[----:B------:R-:W-:-:S04]  /*11440*/  IMAD.WIDE.U32 R64, R62, R99, RZ ;  /* 0x000000633e407225 */ /* 0x000fc800078e00ff */
[----:B------:R-:W-:-:S04]  /*11450*/  IMAD.WIDE.U32 R36, P0, R96, R20, R36 ;  /* 0x0000001460247225 */ /* 0x000fc80007800024 */
[----:B------:R-:W-:Y:S01]  /*11460*/  IMAD.WIDE.U32 R58, P4, R96, R62, R58 ;  /* 0x0000003e603a7225 */ /* 0x000fe2000788003a */
[----:B------:R-:W-:-:S03]  /*11470*/  IADD3.X R71, P1, PT, R71, R38, RZ, P1, !PT ;  /* 0x0000002647477210 */ /* 0x000fc60000f3e4ff */
[----:B------:R-:W-:Y:S01]  /*11480*/  IMAD.X R61, RZ, RZ, RZ, P3 ;  /* 0x000000ffff3d7224 */ /* 0x000fe200018e06ff */
[----:B------:R-:W-:Y:S01]  /*11490*/  IADD3 R48, P3, PT, R67, R50, RZ ;  /* 0x0000003243307210 */ /* 0x000fe20007f7e0ff */
[----:B------:R-:W-:Y:S01]  /*114a0*/  IMAD.X R39, RZ, RZ, RZ, P0 ;  /* 0x000000ffff277224 */ /* 0x000fe200000e06ff */
[----:B------:R-:W-:Y:S01]  /*114b0*/  IADD3 R43, P0, PT, R43, R64, RZ ;  /* 0x000000402b2b7210 */ /* 0x000fe20007f1e0ff */
[----:B------:R-:W-:Y:S01]  /*114c0*/  IMAD.X R51, RZ, RZ, RZ, P4 ;  /* 0x000000ffff337224 */ /* 0x000fe200020e06ff */
[----:B------:R-:W-:Y:S01]  /*114d0*/  IADD3 R38, P4, PT, R65, R58, RZ ;  /* 0x0000003a41267210 */ /* 0x000fe20007f9e0ff */
[----:B------:R-:W-:-:S04]  /*114e0*/  IMAD.WIDE.U32 R64, R20, R99, RZ ;  /* 0x0000006314407225 */ /* 0x000fc800078e00ff */
[----:B------:R-:W-:Y:S02]  /*114f0*/  IMAD.MOV.U32 R50, RZ, RZ, R59 ;  /* 0x000000ffff327224 */ /* 0x000fe400078e003b */
[----:B------:R-:W-:Y:S01]  /*11500*/  IMAD.WIDE.U32.X R60, R21, R98, R60, P3 ;  /* 0x00000062153c7225 */ /* 0x000fe200018e043c */
[----:B------:R-:W-:Y:S02]  /*11510*/  IADD3 R66, P3, PT, R43, R66, RZ ;  /* 0x000000422b427210 */ /* 0x000fe40007f7e0ff */
[----:B------:R-:W-:Y:S01]  /*11520*/  IADD3.X R43, P0, PT, R49, R38, RZ, P0, !PT ;  /* 0x00000026312b7210 */ /* 0x000fe2000071e4ff */
[----:B------:R-:W-:Y:S01]  /*11530*/  IMAD.WIDE.U32.X R50, R63, R96, R50, P4 ;  /* 0x000000603f327225 */ /* 0x000fe200020e0432 */
[----:B------:R-:W-:-:S03]  /*11540*/  IADD3 R59, P4, PT, R65, R36, RZ ;  /* 0x00000024413b7210 */ /* 0x000fc60007f9e0ff */
[----:B------:R-:W-:Y:S02]  /*11550*/  IMAD.MOV.U32 R38, RZ, RZ, R37 ;  /* 0x000000ffff267224 */ /* 0x000fe400078e0025 */
[----:B------:R-:W-:Y:S01]  /*11560*/  IMAD.WIDE.U32 R36, R63, R104, RZ ;  /* 0x000000683f247225 */ /* 0x000fe200078e00ff */
[----:B------:R-:W-:Y:S02]  /*11570*/  IADD3.X R43, P3, PT, R43, R48, RZ, P3, !PT ;  /* 0x000000302b2b7210 */ /* 0x000fe40001f7e4ff */
[----:B------:R-:W-:Y:S01]  /*11580*/  IADD3.X R20, P1, PT, RZ, R25, RZ, P1, !PT ;  /* 0x00000019ff147210 */ /* 0x000fe20000f3e4ff */
[----:B------:R-:W-:Y:S01]  /*11590*/  IMAD.WIDE.U32 R48, R62, R104, RZ ;  /* 0x000000683e307225 */ /* 0x000fe200078e00ff */
[----:B------:R-:W-:-:S03]  /*115a0*/  IADD3.X R46, P0, P3, R60, R46, R50, P3, P0 ;  /* 0x0000002e3c2e7210 */ /* 0x000fc60001b00432 */
[----:B------:R-:W-:Y:S01]  /*115b0*/  IMAD.WIDE.U32.X R38, R21, R96, R38, P4 ;  /* 0x0000006015267225 */ /* 0x000fe200020e0426 */
[----:B------:R-:W-:-:S03]  /*115c0*/  IADD3.X R21, PT, PT, RZ, R44, RZ, P1, !PT ;  /* 0x0000002cff157210 */ /* 0x000fc60000ffe4ff */
[----:B------:R-:W-:Y:S01]  /*115d0*/  IMAD.WIDE.U32 R36, P6, R102, R62, R36 ;  /* 0x0000003e66247225 */ /* 0x000fe200078c0024 */
[----:B------:R-:W-:Y:S02]  /*115e0*/  SHF.L.W.U32.HI R23, R71, 0xd, R20 ;  /* 0x0000000d47177819 */ /* 0x000fe40000010e14 */
[----:B------:R-:W-:Y:S02]  /*115f0*/  IADD3.X R51, PT, PT, R61, R53, R51, P0, P3 ;  /* 0x000000353d337210 */ /* 0x000fe400007e6433 */
[----:B------:R-:W-:Y:S02]  /*11600*/  IADD3 R57, P1, PT, R57, R48, RZ ;  /* 0x0000003039397210 */ /* 0x000fe40007f3e0ff */
[----:B------:R-:W-:Y:S01]  /*11610*/  SHF.L.W.U32.HI R53, R20, 0xd, R21 ;  /* 0x0000000d14357819 */ /* 0x000fe20000010e15 */
[----:B------:R-:W-:Y:S01]  /*11620*/  IMAD.WIDE.U32 R20, R31, R104, RZ ;  /* 0x000000681f147225 */ /* 0x000fe200078e00ff */
[----:B------:R-:W-:Y:S02]  /*11630*/  IADD3 R49, P4, PT, R49, R36, RZ ;  /* 0x0000002431317210 */ /* 0x000fe40007f9e0ff */
[----:B------:R-:W-:Y:S01]  /*11640*/  IADD3 R44, P0, PT, R23, R24, RZ ;  /* 0x00000018172c7210 */ /* 0x000fe20007f1e0ff */
[----:B------:R-:W-:-:S02]  /*11650*/  IMAD.X R25, RZ, RZ, RZ, P6 ;  /* 0x000000ffff197224 */ /* 0x000fc400030e06ff */
[----:B------:R-:W-:Y:S01]  /*11660*/  IMAD.MOV.U32 R24, RZ, RZ, R37 ;  /* 0x000000ffff187224 */ /* 0x000fe200078e0025 */
[----:B------:R-:W-:Y:S02]  /*11670*/  IADD3 R64, P3, PT, R57, R64, RZ ;  /* 0x0000004039407210 */ /* 0x000fe40007f7e0ff */
[----:B------:R-:W-:Y:S01]  /*11680*/  IADD3.X R82, P1, PT, R82, R49, RZ, P1, !PT ;  /* 0x0000003152527210 */ /* 0x000fe20000f3e4ff */
[----:B------:R-:W-:Y:S01]  /*11690*/  IMAD.WIDE.U32.X R36, R63, R102, R24, P4 ;  /* 0x000000663f247225 */ /* 0x000fe200020e0418 */
[----:B------:R-:W-:-:S03]  /*116a0*/  SHF.L.W.U32.HI R57, R43, 0xd, R46 ;  /* 0x0000000d2b397819 */ /* 0x000fc60000010e2e */
[----:B------:R-:W-:Y:S01]  /*116b0*/  IMAD.WIDE.U32 R48, P4, R102, R30, R20 ;  /* 0x0000001e66307225 */ /* 0x000fe20007880014 */
[----:B------:R-:W-:Y:S02]  /*116c0*/  IADD3.X R20, P3, PT, R82, R59, RZ, P3, !PT ;  /* 0x0000003b52147210 */ /* 0x000fe40001f7e4ff */
[----:B------:R-:W-:Y:S01]  /*116d0*/  SHF.L.W.U32.HI R23, R46, 0xd, R51 ;  /* 0x0000000d2e177819 */ /* 0x000fe20000010e33 */
[----:B------:R-:W-:Y:S01]  /*116e0*/  IMAD.X R21, RZ, RZ, RZ, P4 ;  /* 0x000000ffff157224 */ /* 0x000fe200020e06ff */
[----:B------:R-:W-:Y:S02]  /*116f0*/  IADD3.X R80, P1, P3, R38, R80, R36, P3, P1 ;  /* 0x0000005026507210 */ /* 0x000fe40001b22424 */
[----:B------:R-:W-:Y:S02]  /*11700*/  IADD3 R57, P4, PT, R57, R64, RZ ;  /* 0x0000004039397210 */ /* 0x000fe40007f9e0ff */
[----:B------:R-:W-:Y:S02]  /*11710*/  IADD3.X R46, P0, PT, R53, R40, RZ, P0, !PT ;  /* 0x00000028352e7210 */ /* 0x000fe4000071e4ff */
[----:B------:R-:W-:-:S02]  /*11720*/  IADD3.X R53, PT, PT, R39, R83, R37, P1, P3 ;  /* 0x0000005327357210 */ /* 0x000fc40000fe6425 */
[----:B------:R-:W-:Y:S01]  /*11730*/  IADD3.X R23, P1, PT, R23, R20, RZ, P4, !PT ;  /* 0x0000001417177210 */ /* 0x000fe2000273e4ff */
[----:B------:R-:W-:-:S03]  /*11740*/  IMAD.WIDE.U32 R50, R30, R104, RZ ;  /* 0x000000681e327225 */ /* 0x000fc600078e00ff */
[----:B------:R-:W-:Y:S01]  /*11750*/  IADD3.X R30, P1, PT, RZ, R80, RZ, P1, !PT ;  /* 0x00000050ff1e7210 */ /* 0x000fe20000f3e4ff */
[----:B------:R-:W-:Y:S01]  /*11760*/  IMAD.WIDE.U32 R24, R29, R103, RZ ;  /* 0x000000671d187225 */ /* 0x000fe200078e00ff */
[----:B------:R-:W-:Y:S02]  /*11770*/  IADD3 R40, P3, PT, R51, R48, RZ ;  /* 0x0000003033287210 */ /* 0x000fe40007f7e0ff */
[----:B------:R-:W-:Y:S01]  /*11780*/  SHF.L.W.U32.HI R51, R23, 0xd, R30 ;  /* 0x0000000d17337819 */ /* 0x000fe20000010e1e */
[----:B------:R-:W-:Y:S02]  /*11790*/  IMAD.X R53, RZ, RZ, R53, P1 ;  /* 0x000000ffff357224 */ /* 0x000fe400008e0635 */
[----:B------:R-:W-:Y:S01]  /*117a0*/  IMAD.WIDE.U32 R24, P4, R28, R101, R24 ;  /* 0x000000651c187225 */ /* 0x000fe20007880018 */
[----:B------:R-:W-:-:S03]  /*117b0*/  IADD3 R68, P1, PT, R51, R68, RZ ;  /* 0x0000004433447210 */ /* 0x000fc60007f3e0ff */
[----:B------:R-:W-:Y:S01]  /*117c0*/  IMAD.WIDE.U32 R36, R28, R103, RZ ;  /* 0x000000671c247225 */ /* 0x000fe200078e00ff */
[----:B------:R-:W-:-:S03]  /*117d0*/  SHF.L.W.U32.HI R30, R30, 0xd, R53 ;  /* 0x0000000d1e1e7819 */ /* 0x000fc60000010e35 */
[----:B------:R-:W-:Y:S01]  /*117e0*/  IMAD.MOV.U32 R20, RZ, RZ, R49 ;  /* 0x000000ffff147224 */ /* 0x000fe200078e0031 */
[----:B------:R-:W-:Y:S01]  /*117f0*/  IADD3.X R39, PT, PT, RZ, RZ, RZ, P4, !PT ;  /* 0x000000ffff277210 */ /* 0x000fe200027fe4ff */
[----:B------:R-:W-:Y:S01]  /*11800*/  IMAD.MOV.U32 R38, RZ, RZ, R25 ;  /* 0x000000ffff267224 */ /* 0x000fe200078e0019 */
[----:B------:R-:W-:Y:S01]  /*11810*/  IADD3 R59, P4, PT, R37, R24, RZ ;  /* 0x00000018253b7210 */ /* 0x000fe20007f9e0ff */
[----:B------:R-:W-:-:S04]  /*11820*/  IMAD.WIDE.U32 R48, R35, R100, RZ ;  /* 0x0000006423307225 */ /* 0x000fc800078e00ff */
[----:B------:R-:W-:-:S04]  /*11830*/  IMAD.WIDE.U32 R24, R33, R99, RZ ;  /* 0x0000006321187225 */ /* 0x000fc800078e00ff */
[----:B------:R-:W-:Y:S01]  /*11840*/  IMAD.WIDE.U32.X R20, R102, R31, R20, P3 ;  /* 0x0000001f66147225 */ /* 0x000fe200018e0414 */
[----:B------:R-:W-:Y:S02]  /*11850*/  IADD3.X R79, P3, PT, R30, R79, RZ, P1, !PT ;  /* 0x0000004f1e4f7210 */ /* 0x000fe40000f7e4ff */
[----:B------:R-:W-:Y:S01]  /*11860*/  IADD3 R53, P1, PT, R50, R36, RZ ;  /* 0x0000002432357210 */ /* 0x000fe20007f3e0ff */
[----:B------:R-:W-:Y:S01]  /*11870*/  IMAD.WIDE.U32.X R28, R29, R101, R38, P4 ;  /* 0x000000651d1c7225 */ /* 0x000fe200020e0426 */
[----:B------:R-:W-:-:S03]  /*11880*/  IADD3.X R86, P3, PT, RZ, R86, RZ, P3, !PT ;  /* 0x00000056ff567210 */ /* 0x000fc60001f7e4ff */
[----:B------:R-:W-:-:S04]  /*11890*/  IMAD.WIDE.U32 R48, P6, R98, R34, R48 ;  /* 0x0000002262307225 */ /* 0x000fc800078c0030 */
[----:B------:R-:W-:-:S04]  /*118a0*/  IMAD.WIDE.U32 R30, R34, R100, RZ ;  /* 0x00000064221e7225 */ /* 0x000fc800078e00ff */
[----:B------:R-:W-:-:S04]  /*118b0*/  IMAD.WIDE.U32 R24, P4, R32, R96, R24 ;  /* 0x0000006020187225 */ /* 0x000fc80007880018 */
[----:B------:R-:W-:Y:S01]  /*118c0*/  IMAD.WIDE.U32 R36, R32, R99, RZ ;  /* 0x0000006320247225 */ /* 0x000fe200078e00ff */
[----:B------:R-:W-:-:S03]  /*118d0*/  MOV R38, R49 ;  /* 0x0000003100267202 */ /* 0x000fc60000000f00 */
[----:B------:R-:W-:Y:S01]  /*118e0*/  IMAD.X R51, RZ, RZ, RZ, P4 ;  /* 0x000000ffff337224 */ /* 0x000fe200020e06ff */
[----:B------:R-:W-:Y:S01]  /*118f0*/  IADD3 R61, P4, PT, R31, R48, RZ ;  /* 0x000000301f3d7210 */ /* 0x000fe20007f9e0ff */
[----:B------:R-:W-:Y:S01]  /*11900*/  IMAD.X R81, RZ, RZ, R81, P3 ;  /* 0x000000ffff517224 */ /* 0x000fe200018e0651 */
[----:B------:R-:W-:Y:S01]  /*11910*/  IADD3 R37, P3, PT, R37, R24, RZ ;  /* 0x0000001825257210 */ /* 0x000fe20007f7e0ff */
[----:B------:R-:W-:Y:S01]  /*11920*/  IMAD.X R39, RZ, RZ, RZ, P6 ;  /* 0x000000ffff277224 */ /* 0x000fe200030e06ff */
[----:B------:R-:W-:Y:S01]  /*11930*/  SHF.L.W.U32.HI R24, R79, 0xd, R86 ;  /* 0x0000000d4f187819 */ /* 0x000fe20000010e56 */
[----:B------:R-:W-:Y:S01]  /*11940*/  IMAD.MOV.U32 R50, RZ, RZ, R25 ;  /* 0x000000ffff327224 */ /* 0x000fe200078e0019 */
[----:B------:R-:W-:Y:S01]  /*11950*/  SHF.L.W.U32.HI R25, R86, 0xd, R81 ;  /* 0x0000000d56197819 */ /* 0x000fe20000010e51 */
[----:B------:R-:W-:Y:S01]  /*11960*/  IMAD.WIDE.U32.X R34, R98, R35, R38, P4 ;  /* 0x0000002362227225 */ /* 0x000fe200020e0426 */
[----:B------:R-:W-:Y:S02]  /*11970*/  IADD3 R47, P6, PT, R24, R47, RZ ;  /* 0x0000002f182f7210 */ /* 0x000fe40007fde0ff */
[----:B------:R-:W-:Y:S01]  /*11980*/  IADD3.X R41, P4, PT, RZ, R41, RZ, P0, !PT ;  /* 0x00000029ff297210 */ /* 0x000fe2000079e4ff */
[----:B------:R-:W-:Y:S01]  /*11990*/  IMAD.WIDE.U32.X R32, R33, R96, R50, P3 ;  /* 0x0000006021207225 */ /* 0x000fe200018e0432 */
[----:B------:R-:W-:-:S02]  /*119a0*/  IADD3 R31, P3, PT, R53, R36, RZ ;  /* 0x00000024351f7210 */ /* 0x000fc40007f7e0ff */
[----:B------:R-:W-:Y:S01]  /*119b0*/  IADD3.X R70, P0, PT, R25, R70, RZ, P6, !PT ;  /* 0x0000004619467210 */ /* 0x000fe2000371e4ff */
[----:B------:R-:W-:Y:S01]  /*119c0*/  IMAD.X R42, RZ, RZ, R42, P4 ;  /* 0x000000ffff2a7224 */ /* 0x000fe200020e062a */
[----:B------:R-:W-:Y:S02]  /*119d0*/  IADD3 R31, P4, PT, R31, R30, RZ ;  /* 0x0000001e1f1f7210 */ /* 0x000fe40007f9e0ff */
[----:B------:R-:W-:Y:S02]  /*119e0*/  IADD3.X R24, P1, PT, R59, R40, RZ, P1, !PT ;  /* 0x000000283b187210 */ /* 0x000fe40000f3e4ff */
[----:B------:R-:W-:Y:S02]  /*119f0*/  IADD3.X R30, P0, PT, RZ, R27, RZ, P0, !PT ;  /* 0x0000001bff1e7210 */ /* 0x000fe4000071e4ff */
[----:B------:R-:W-:Y:S02]  /*11a00*/  LOP3.LUT R25, R18, 0x7ffff, RZ, 0xc0, !PT ;  /* 0x0007ffff12197812 */ /* 0x000fe400078ec0ff */
[----:B------:R-:W-:-:S02]  /*11a10*/  SHF.L.W.U32.HI R18, R46, 0xd, R41 ;  /* 0x0000000d2e127819 */ /* 0x000fc40000010e29 */
[----:B------:R-:W-:Y:S02]  /*11a20*/  LOP3.LUT R36, R17, 0x7ffff, RZ, 0xc0, !PT ;  /* 0x0007ffff11247812 */ /* 0x000fe400078ec0ff */
[----:B------:R-:W-:Y:S01]  /*11a30*/  IADD3.X R24, P3, PT, R24, R37, RZ, P3, !PT ;  /* 0x0000002518187210 */ /* 0x000fe20001f7e4ff */
[----:B------:R-:W-:Y:S01]  /*11a40*/  IMAD.X R37, RZ, RZ, R72, P0 ;  /* 0x000000ffff257224 */ /* 0x000fe200000e0648 */
[----:B------:R-:W-:Y:S02]  /*11a50*/  SHF.L.W.U32.HI R17, R41, 0xd, R42 ;  /* 0x0000000d29117819 */ /* 0x000fe40000010e2a */
[----:B------:R-:W-:Y:S01]  /*11a60*/  IADD3 R87, P0, PT, R18, R87, RZ ;  /* 0x0000005712577210 */ /* 0x000fe20007f1e0ff */
[----:B------:R-:W-:Y:S01]  /*11a70*/  IMAD.X R36, RZ, RZ, R36, P5 ;  /* 0x000000ffff247224 */ /* 0x000fe200028e0624 */
[----:B------:R-:W-:Y:S02]  /*11a80*/  IADD3.X R41, PT, PT, RZ, R25, RZ, P2, !PT ;  /* 0x00000019ff297210 */ /* 0x000fe400017fe4ff */
[----:B------:R-:W-:-:S02]  /*11a90*/  IADD3 R27, P5, P6, R91, -0x2, -R26 ;  /* 0xfffffffe5b1b7810 */ /* 0x000fc40007ebe81a */
[----:B------:R-:W-:Y:S02]  /*11aa0*/  IADD3.X R88, P0, PT, R17, R88, RZ, P0, !PT ;  /* 0x0000005811587210 */ /* 0x000fe4000071e4ff */
[----:B------:R-:W-:Y:S02]  /*11ab0*/  IADD3 R56, P2, PT, R31, R56, RZ ;  /* 0x000000381f387210 */ /* 0x000fe40007f5e0ff */
[----:B------:R-:W-:Y:S02]  /*11ac0*/  SHF.L.W.U32.HI R17, R70, 0xd, R30 ;  /* 0x0000000d46117819 */ /* 0x000fe40000010e1e */
[----:B------:R-:W-:Y:S02]  /*11ad0*/  IADD3.X R31, P4, PT, R24, R61, RZ, P4, !PT ;  /* 0x0000003d181f7210 */ /* 0x000fe4000279e4ff */
[----:B------:R-:W-:Y:S02]  /*11ae0*/  IADD3.X R25, PT, PT, R36, 0xfffff, ~R41, P5, P6 ;  /* 0x000fffff24197810 */ /* 0x000fe40002fecc29 */
[----:B------:R-:W-:-:S02]  /*11af0*/  IADD3.X R39, P3, P6, R32, R20, R28, P3, P1 ;  /* 0x0000001420277210 */ /* 0x000fc40001e6241c */
[----:B------:R-:W-:Y:S02]  /*11b00*/  SHF.L.W.U32.HI R18, R30, 0xd, R37 ;  /* 0x0000000d1e127819 */ /* 0x000fe40000010e25 */
[----:B------:R-:W-:Y:S02]  /*11b10*/  IADD3 R37, P1, PT, R17, R56, RZ ;  /* 0x0000003811257210 */ /* 0x000fe40007f3e0ff */
[----:B------:R-:W-:Y:S02]  /*11b20*/  IADD3.X R31, P2, PT, R31, R22, RZ, P2, !PT ;  /* 0x000000161f1f7210 */ /* 0x000fe4000175e4ff */
[----:B------:R-:W-:Y:S02]  /*11b30*/  IADD3.X R17, P0, PT, RZ, R90, RZ, P0, !PT ;  /* 0x0000005aff117210 */ /* 0x000fe4000071e4ff */
[----:B------:R-:W-:Y:S02]  /*11b40*/  IADD3.X R32, P1, PT, R18, R31, RZ, P1, !PT ;  /* 0x0000001f12207210 */ /* 0x000fe40000f3e4ff */
[----:B------:R-:W-:Y:S01]  /*11b50*/  IADD3.X R21, PT, PT, R33, R21, R29, P3, P6 ;  /* 0x0000001521157210 */ /* 0x000fe20001fec41d */
[----:B------:R-:W-:Y:S01]  /*11b60*/  IMAD.X R20, RZ, RZ, R89, P0 ;  /* 0x000000ffff147224 */ /* 0x000fe200000e0659 */
[----:B------:R-:W-:-:S02]  /*11b70*/  IADD3.X R18, P2, P4, R54, R39, R34, P2, P4 ;  /* 0x0000002736127210 */ /* 0x000fc40001448422 */
[----:B------:R-:W-:Y:S02]  /*11b80*/  LOP3.LUT R53, R19, 0x7ffff, RZ, 0xc0, !PT ;  /* 0x0007ffff13357812 */ /* 0x000fe400078ec0ff */
[----:B------:R-:W-:Y:S02]  /*11b90*/  IADD3 R26, P5, PT, R91, R26, RZ ;  /* 0x0000001a5b1a7210 */ /* 0x000fe40007fbe0ff */
[----:B------:R-:W-:Y:S02]  /*11ba0*/  IADD3.X R19, PT, PT, R55, R21, R35, P2, P4 ;  /* 0x0000001537137210 */ /* 0x000fe400017e8423 */
[----:B------:R-:W-:Y:S02]  /*11bb0*/  SHF.L.W.U32.HI R21, R17, 0xd, R20 ;  /* 0x0000000d11157819 */ /* 0x000fe40000010e14 */
[----:B------:R-:W-:Y:S01]  /*11bc0*/  SHF.L.U32 R20, R68, 0x1, RZ ;  /* 0x0000000144147819 */ /* 0x000fe200000006ff */
[----:B------:R-:W-:Y:S01]  /*11bd0*/  IMAD.X R24, R36, 0x1, R41, P5 ;  /* 0x0000000124187824 */ /* 0x000fe200028e0629 */
[----:B------:R-:W-:-:S02]  /*11be0*/  IADD3.X R18, P0, PT, RZ, R18, RZ, P1, !PT ;  /* 0x00000012ff127210 */ /* 0x000fc40000f1e4ff */
[----:B------:R-:W-:Y:S02]  /*11bf0*/  SHF.L.U64.HI R36, R68, 0x1, R79 ;  /* 0x0000000144247819 */ /* 0x000fe4000001024f */
[----:B------:R-:W-:Y:S01]  /*11c00*/  LOP3.LUT R20, R20, 0xfffffffe, RZ, 0xc0, !PT ;  /* 0xfffffffe14147812 */ /* 0x000fe200078ec0ff */
[----:B------:R-:W-:Y:S01]  /*11c10*/  IMAD.X R19, RZ, RZ, R19, P0 ;  /* 0x000000ffff137224 */ /* 0x000fe200000e0613 */
[----:B------:R-:W-:Y:S02]  /*11c20*/  LOP3.LUT R67, R43, 0x7ffff, RZ, 0xc0, !PT ;  /* 0x0007ffff2b437812 */ /* 0x000fe400078ec0ff */
[----:B------:R-:W-:Y:S02]  /*11c30*/  IADD3 R43, P0, P1, R20, -0x2, -R69 ;  /* 0xfffffffe142b7810 */ /* 0x000fe4000791e845 */
[----:B------:R-:W-:Y:S02]  /*11c40*/  LOP3.LUT R36, R36, 0xfffff, RZ, 0xc0, !PT ;  /* 0x000fffff24247812 */ /* 0x000fe400078ec0ff */
[----:B------:R-:W-:-:S02]  /*11c50*/  LOP3.LUT R71, R71, 0x7ffff, RZ, 0xc0, !PT ;  /* 0x0007ffff47477812 */ /* 0x000fc400078ec0ff */
[----:B------:R-:W-:Y:S02]  /*11c60*/  IADD3 R31, P2, PT, R20, R69, RZ ;  /* 0x00000045141f7210 */ /* 0x000fe40007f5e0ff */
[----:B------:R-:W-:Y:S02]  /*11c70*/  SHF.L.W.U32.HI R41, R88, 0xd, R17 ;  /* 0x0000000d58297819 */ /* 0x000fe40000010e11 */
[----:B------:R-:W-:Y:S02]  /*11c80*/  IADD3.X R22, PT, PT, R36, 0xfffff, ~R71, P0, P1 ;  /* 0x000fffff24167810 */ /* 0x000fe400007e2c47 */
[----:B------:R-:W-:Y:S02]  /*11c90*/  SHF.L.W.U32.HI R17, R32, 0xd, R18 ;  /* 0x0000000d20117819 */ /* 0x000fe40000010e12 */
[----:B------:R-:W-:Y:S02]  /*11ca0*/  SHF.L.W.U32.HI R18, R18, 0xd, R19 ;  /* 0x0000000d12127819 */ /* 0x000fe40000010e13 */
[C---:B------:R-:W-:Y:S01]  /*11cb0*/  SHF.L.U64.HI R42, R47.reuse, 0x1, R70 ;  /* 0x000000012f2a7819 */ /* 0x040fe20000010246 */
[----:B------:R-:W-:-:S02]  /*11cc0*/  IMAD.SHL.U32 R47, R47, 0x2, RZ ;  /* 0x000000022f2f7824 */ /* 0x000fc400078e00ff */
[----:B------:R-:W-:Y:S02]  /*11cd0*/  IMAD.X R36, R36, 0x1, R71, P2 ;  /* 0x0000000124247824 */ /* 0x000fe400010e0647 */
[----:B------:R-:W-:Y:S01]  /*11ce0*/  IMAD.WIDE.U32 R70, R43, 0x13, RZ ;  /* 0x000000132b467825 */ /* 0x000fe200078e00ff */
[----:B------:R-:W-:-:S03]  /*11cf0*/  LOP3.LUT R47, R47, 0xfffffffe, RZ, 0xc0, !PT ;  /* 0xfffffffe2f2f7812 */ /* 0x000fc600078ec0ff */
[----:B------:R-:W-:Y:S02]  /*11d00*/  IMAD R61, R22, 0x13, RZ ;  /* 0x00000013163d7824 */ /* 0x000fe400078e02ff */
[----:B------:R-:W-:-:S04]  /*11d10*/  IMAD.WIDE.U32 R66, R17, 0x13, R66 ;  /* 0x0000001311427825 */ /* 0x000fc800078e0042 */
[----:B------:R-:W-:Y:S02]  /*11d20*/  IMAD R17, R18, 0x13, RZ ;  /* 0x0000001312117824 */ /* 0x000fe400078e02ff */
[----:B------:R-:W-:Y:S01]  /*11d30*/  IMAD.WIDE.U32 R18, R22, R27, RZ ;  /* 0x0000001b16127225 */ /* 0x000fe200078e00ff */
[----:B------:R-:W-:-:S03]  /*11d40*/  LOP3.LUT R42, R42, 0xfffff, RZ, 0xc0, !PT ;  /* 0x000fffff2a2a7812 */ /* 0x000fc600078ec0ff */
[----:B------:R-:W-:Y:S01]  /*11d50*/  IMAD.IADD R61, R71, 0x1, R61 ;  /* 0x00000001473d7824 */ /* 0x000fe200078e023d */
[----:B------:R-:W-:Y:S01]  /*11d60*/  LOP3.LUT R33, R46, 0x7ffff, RZ, 0xc0, !PT ;  /* 0x0007ffff2e217812 */ /* 0x000fe200078ec0ff */
[----:B------:R-:W-:Y:S01]  /*11d70*/  IMAD.IADD R30, R67, 0x1, R17 ;  /* 0x00000001431e7824 */ /* 0x000fe200078e0211 */
[----:B------:R-:W-:Y:S01]  /*11d80*/  IADD3 R17, P0, P1, R47, -0x2, -R44 ;  /* 0xfffffffe2f117810 */ /* 0x000fe2000791e82c */
[----:B------:R-:W-:Y:S01]  /*11d90*/  IMAD.WIDE.U32 R48, R61, R6, RZ ;  /* 0x000000063d307225 */ /* 0x000fe200078e00ff */
[----:B------:R-:W-:-:S03]  /*11da0*/  IADD3 R47, P2, PT, R47, R44, RZ ;  /* 0x0000002c2f2f7210 */ /* 0x000fc60007f5e0ff */
[----:B------:R-:W-:Y:S01]  /*11db0*/  IMAD.WIDE.U32 R28, P4, R43, R25, R18 ;  /* 0x000000192b1c7225 */ /* 0x000fe20007880012 */
[----:B------:R-:W-:-:S03]  /*11dc0*/  IADD3.X R19, PT, PT, R42, 0xfffff, ~R33, P0, P1 ;  /* 0x000fffff2a137810 */ /* 0x000fc600007e2c21 */
[----:B------:R-:W-:Y:S02]  /*11dd0*/  IMAD.SHL.U32 R44, R37, 0x2, RZ ;  /* 0x00000002252c7824 */ /* 0x000fe400078e00ff */
[----:B------:R-:W-:Y:S01]  /*11de0*/  IMAD.WIDE.U32 R48, P0, R11, R70, R48 ;  /* 0x000000460b307225 */ /* 0x000fe20007800030 */
[----:B------:R-:W-:-:S03]  /*11df0*/  SHF.L.U64.HI R20, R66, 0x1, R30 ;  /* 0x0000000142147819 */ /* 0x000fc6000001021e */
[----:B------:R-:W-:Y:S01]  /*11e00*/  IMAD.WIDE.U32 R64, R43, R27, RZ ;  /* 0x0000001b2b407225 */ /* 0x000fe200078e00ff */
[----:B------:R-:W-:-:S03]  /*11e10*/  SHF.L.U64.HI R32, R37, 0x1, R32 ;  /* 0x0000000125207819 */ /* 0x000fc60000010220 */
[----:B------:R-:W-:Y:S02]  /*11e20*/  IMAD.MOV.U32 R56, RZ, RZ, R29 ;  /* 0x000000ffff387224 */ /* 0x000fe400078e001d */
[----:B------:R-:W-:Y:S01]  /*11e30*/  IMAD.WIDE.U32 R54, R70, R6, RZ ;  /* 0x0000000646367225 */ /* 0x000fe200078e00ff */
[----:B------:R-:W-:-:S03]  /*11e40*/  LOP3.LUT R44, R44, 0xfffffffe, RZ, 0xc0, !PT ;  /* 0xfffffffe2c2c7812 */ /* 0x000fc600078ec0ff */
[----:B------:R-:W-:Y:S01]  /*11e50*/  IMAD.WIDE.U32 R34, R17, 0x13, RZ ;  /* 0x0000001311227825 */ /* 0x000fe200078e00ff */
[----:B------:R-:W-:-:S03]  /*11e60*/  LEA.HI R30, P3, R30, R57, RZ, 0xd ;  /* 0x000000391e1e7211 */ /* 0x000fc600078768ff */
[----:B------:R-:W-:Y:S01]  /*11e70*/  IMAD R29, R19, 0x13, RZ ;  /* 0x00000013131d7824 */ /* 0x000fe200078e02ff */
[----:B------:R-:W-:Y:S01]  /*11e80*/  IADD3.X R42, PT, PT, R42, R33, RZ, P2, !PT ;  /* 0x000000212a2a7210 */ /* 0x000fe200017fe4ff */
[----:B------:R-:W-:Y:S01]  /*11e90*/  IMAD.WIDE.U32 R50, R61, R10, RZ ;  /* 0x0000000a3d327225 */ /* 0x000fe200078e00ff */
[----:B------:R-:W-:Y:S02]  /*11ea0*/  IADD3.X R33, PT, PT, RZ, RZ, RZ, P0, !PT ;  /* 0x000000ffff217210 */ /* 0x000fe400007fe4ff */
[----:B------:R-:W-:Y:S01]  /*11eb0*/  IADD3 R46, P0, PT, R55, R48, RZ ;  /* 0x00000030372e7210 */ /* 0x000fe20007f1e0ff */
[----:B------:R-:W-:Y:S02]  /*11ec0*/  IMAD.SHL.U32 R39, R66, 0x2, RZ ;  /* 0x0000000242277824 */ /* 0x000fe400078e00ff */
[----:B------:R-:W-:Y:S01]  /*11ed0*/  IMAD.X R57, RZ, RZ, RZ, P4 ;  /* 0x000000ffff397224 */ /* 0x000fe200020e06ff */
[----:B------:R-:W-:Y:S01]  /*11ee0*/  IADD3 R18, P4, PT, R65, R28, RZ ;  /* 0x0000001c41127210 */ /* 0x000fe20007f9e0ff */
[----:B------:R-:W-:Y:S01]  /*11ef0*/  IMAD.IADD R66, R35, 0x1, R29 ;  /* 0x0000000123427824 */ /* 0x000fe200078e021d */
[----:B------:R-:W-:-:S02]  /*11f00*/  LOP3.LUT R28, R32, 0xfffff, RZ, 0xc0, !PT ;  /* 0x000fffff201c7812 */ /* 0x000fc400078ec0ff */
[----:B------:R-:W-:Y:S02]  /*11f10*/  IADD3 R48, P1, P2, R44, -0x2, -R87 ;  /* 0xfffffffe2c307810 */ /* 0x000fe40007a3e857 */
[----:B------:R-:W-:Y:S01]  /*11f20*/  LOP3.LUT R35, R88, 0x7ffff, RZ, 0xc0, !PT ;  /* 0x0007ffff58237812 */ /* 0x000fe200078ec0ff */
[----:B------:R-:W-:-:S03]  /*11f30*/  IMAD.WIDE.U32 R40, R41, 0x13, R52 ;  /* 0x0000001329287825 */ /* 0x000fc600078e0034 */
[----:B------:R-:W-:Y:S01]  /*11f40*/  IADD3.X R38, PT, PT, R28, 0xfffff, ~R35, P1, P2 ;  /* 0x000fffff1c267810 */ /* 0x000fe20000fe4c23 */
[----:B------:R-:W-:-:S04]  /*11f50*/  IMAD.WIDE.U32 R50, P5, R7, R70, R50 ;  /* 0x0000004607327225 */ /* 0x000fc800078a0032 */
[----:B------:R-:W-:-:S04]  /*11f60*/  IMAD.WIDE.U32 R52, R34, R9, RZ ;  /* 0x0000000922347225 */ /* 0x000fc800078e00ff */
[----:B------:R-:W-:-:S04]  /*11f70*/  IMAD.WIDE.U32 R70, R70, R10, RZ ;  /* 0x0000000a46467225 */ /* 0x000fc800078e00ff */
[----:B------:R-:W-:Y:S01]  /*11f80*/  IMAD.X R89, RZ, RZ, RZ, P5 ;  /* 0x000000ffff597224 */ /* 0x000fe200028e06ff */
[----:B------:R-:W-:Y:S01]  /*11f90*/  IADD3 R113, P5, PT, R52, R54, RZ ;  /* 0x0000003634717210 */ /* 0x000fe20007fbe0ff */
[----:B------:R-:W-:Y:S01]  /*11fa0*/  IMAD.WIDE.U32 R58, R66, R9, RZ ;  /* 0x00000009423a7225 */ /* 0x000fe200078e00ff */
[----:B------:R-:W-:-:S03]  /*11fb0*/  IADD3 R37, P2, PT, R71, R50, RZ ;  /* 0x0000003247257210 */ /* 0x000fc60007f5e0ff */
[----:B------:R-:W-:-:S04]  /*11fc0*/  IMAD.WIDE.U32 R54, R48, 0x13, RZ ;  /* 0x0000001330367825 */ /* 0x000fc800078e00ff */
[----:B------:R-:W-:Y:S02]  /*11fd0*/  IMAD R29, R38, 0x13, RZ ;  /* 0x00000013261d7824 */ /* 0x000fe400078e02ff */
[----:B------:R-:W-:Y:S02]  /*11fe0*/  IMAD.MOV.U32 R88, RZ, RZ, R51 ;  /* 0x000000ffff587224 */ /* 0x000fe400078e0033 */
[----:B------:R-:W-:Y:S01]  /*11ff0*/  IMAD.WIDE.U32 R50, P1, R8, R34, R58 ;  /* 0x0000002208327225 */ /* 0x000fe2000782003a */
[----:B------:R-:W-:-:S03]  /*12000*/  IADD3 R29, PT, PT, R55, R29, RZ ;  /* 0x0000001d371d7210 */ /* 0x000fc60007ffe0ff */
[----:B------:R-:W-:-:S04]  /*12010*/  IMAD.WIDE.U32 R68, R66, R6, RZ ;  /* 0x0000000642447225 */ /* 0x000fc800078e00ff */
[----:B------:R-:W-:Y:S02]  /*12020*/  IMAD.MOV.U32 R32, RZ, RZ, R49 ;  /* 0x000000ffff207224 */ /* 0x000fe400078e0031 */
[----:B------:R-:W-:Y:S01]  /*12030*/  IMAD.X R59, RZ, RZ, RZ, P1 ;  /* 0x000000ffff3b7224 */ /* 0x000fe200008e06ff */
[----:B------:R-:W-:Y:S01]  /*12040*/  IADD3 R49, P1, PT, R53, R50, RZ ;  /* 0x0000003235317210 */ /* 0x000fe20007f3e0ff */
[----:B------:R-:W-:-:S04]  /*12050*/  IMAD.WIDE.U32.X R32, R61, R11, R32, P0 ;  /* 0x0000000b3d207225 */ /* 0x000fc800000e0420 */
[----:B------:R-:W-:-:S04]  /*12060*/  IMAD.WIDE.U32 R68, P0, R11, R34, R68 ;  /* 0x000000220b447225 */ /* 0x000fc80007800044 */
[----:B------:R-:W-:-:S04]  /*12070*/  IMAD.WIDE.U32 R62, R34, R6, RZ ;  /* 0x00000006223e7225 */ /* 0x000fc800078e00ff */
[----:B------:R-:W-:-:S04]  /*12080*/  IMAD.WIDE.U32 R52, R29, R27, RZ ;  /* 0x0000001b1d347225 */ /* 0x000fc800078e00ff */
[----:B------:R-:W-:Y:S01]  /*12090*/  IMAD.X R75, RZ, RZ, RZ, P0 ;  /* 0x000000ffff4b7224 */ /* 0x000fe200000e06ff */
[----:B------:R-:W-:Y:S01]  /*120a0*/  IADD3 R72, P0, PT, R63, R68, RZ ;  /* 0x000000443f487210 */ /* 0x000fe20007f1e0ff */
[----:B------:R-:W-:-:S04]  /*120b0*/  IMAD.WIDE.U32.X R88, R61, R7, R88, P2 ;  /* 0x000000073d587225 */ /* 0x000fc800010e0458 */
[----:B------:R-:W-:Y:S02]  /*120c0*/  IMAD.MOV.U32 R58, RZ, RZ, R51 ;  /* 0x000000ffff3a7224 */ /* 0x000fe400078e0033 */
[----:B------:R-:W-:-:S04]  /*120d0*/  IMAD.WIDE.U32 R60, R54, R27, RZ ;  /* 0x0000001b363c7225 */ /* 0x000fc800078e00ff */
[----:B------:R-:W-:-:S04]  /*120e0*/  IMAD.WIDE.U32 R52, P6, R25, R54, R52 ;  /* 0x0000003619347225 */ /* 0x000fc800078c0034 */
[----:B------:R-:W-:-:S04]  /*120f0*/  IMAD.WIDE.U32 R50, R29, R9, RZ ;  /* 0x000000091d327225 */ /* 0x000fc800078e00ff */
[----:B------:R-:W-:Y:S01]  /*12100*/  IMAD.MOV.U32 R74, RZ, RZ, R69 ;  /* 0x000000ffff4a7224 */ /* 0x000fe200078e0045 */
[----:B------:R-:W-:Y:S01]  /*12110*/  IADD3 R113, P2, PT, R113, R60, RZ ;  /* 0x0000003c71717210 */ /* 0x000fe20007f5e0ff */
[----:B------:R-:W-:Y:S01]  /*12120*/  IMAD.MOV.U32 R68, RZ, RZ, R53 ;  /* 0x000000ffff447224 */ /* 0x000fe200078e0035 */
[----:B------:R-:W-:Y:S01]  /*12130*/  IADD3.X R69, PT, PT, RZ, RZ, RZ, P6, !PT ;  /* 0x000000ffff457210 */ /* 0x000fe200037fe4ff */
[----:B------:R-:W-:Y:S01]  /*12140*/  IMAD.WIDE.U32.X R74, R66, R11, R74, P0 ;  /* 0x0000000b424a7225 */ /* 0x000fe200000e044a */
[----:B------:R-:W-:Y:S02]  /*12150*/  IADD3 R55, P0, PT, R61, R52, RZ ;  /* 0x000000343d377210 */ /* 0x000fe40007f1e0ff */
[----:B------:R-:W-:Y:S01]  /*12160*/  IADD3.X R46, P5, PT, R46, R49, RZ, P5, !PT ;  /* 0x000000312e2e7210 */ /* 0x000fe20002fbe4ff */
[----:B------:R-:W-:-:S04]  /*12170*/  IMAD.WIDE.U32 R50, P6, R8, R54, R50 ;  /* 0x0000003608327225 */ /* 0x000fc800078c0032 */
[----:B------:R-:W-:Y:S01]  /*12180*/  IMAD.WIDE.U32 R60, R54, R9, RZ ;  /* 0x00000009363c7225 */ /* 0x000fe200078e00ff */
[----:B------:R-:W-:-:S03]  /*12190*/  IADD3.X R116, P2, PT, R46, R55, RZ, P2, !PT ;  /* 0x000000372e747210 */ /* 0x000fc6000175e4ff */
        /* <DEDUP_REMOVED lines=8> */
[----:B------:R-:W-:-:S03]  /*12220*/  IADD3.X R118, P5, P2, R68, R58, R32, P2, P5 ;  /* 0x0000003a44767210 */ /* 0x000fc600012aa420 */
[----:B------:R-:W-:Y:S02]  /*12230*/  IMAD.MOV.U32 R76, RZ, RZ, R51 ;  /* 0x000000ffff4c7224 */ /* 0x000fe400078e0033 */
[----:B------:R-:W-:Y:S01]  /*12240*/  IMAD.WIDE.U32 R52, R5, 0x13, RZ ;  /* 0x0000001305347825 */ /* 0x000fe200078e00ff */
[----:B------:R-:W-:-:S03]  /*12250*/  IADD3.X R78, P0, PT, R37, R78, RZ, P0, !PT ;  /* 0x0000004e254e7210 */ /* 0x000fc6000071e4ff */
[----:B------:R-:W-:Y:S01]  /*12260*/  IMAD.WIDE.U32.X R76, R29, R8, R76, P6 ;  /* 0x000000081d4c7225 */ /* 0x000fe200030e044c */
[----:B------:R-:W-:-:S03]  /*12270*/  IADD3.X R117, PT, PT, R69, R59, R33, P5, P2 ;  /* 0x0000003b45757210 */ /* 0x000fc60002fe4421 */
[----:B------:R-:W-:Y:S02]  /*12280*/  IMAD R49, R119, 0x13, RZ ;  /* 0x0000001377317824 */ /* 0x000fe400078e02ff */
[----:B------:R-:W-:Y:S01]  /*12290*/  IMAD.WIDE.U32 R70, P6, R43, R8, R70 ;  /* 0x000000082b467225 */ /* 0x000fe200078c0046 */
[----:B------:R-:W-:-:S03]  /*122a0*/  IADD3.X R76, P0, P1, R76, R74, R88, P0, P1 ;  /* 0x0000004a4c4c7210 */ /* 0x000fc60000102458 */
[----:B------:R-:W-:Y:S01]  /*122b0*/  IMAD.WIDE.U32 R60, R43, R9, RZ ;  /* 0x000000092b3c7225 */ /* 0x000fe200078e00ff */
[----:B------:R-:W-:-:S03]  /*122c0*/  IADD3 R50, PT, PT, R53, R49, RZ ;  /* 0x0000003135327210 */ /* 0x000fc60007ffe0ff */
[----:B------:R-:W-:-:S04]  /*122d0*/  IMAD.WIDE.U32 R72, R36, R52, RZ ;  /* 0x0000003424487225 */ /* 0x000fc800078e00ff */
[----:B------:R-:W-:Y:S01]  /*122e0*/  IMAD.WIDE.U32 R58, R19, R27, RZ ;  /* 0x0000001b133a7225 */ /* 0x000fe200078e00ff */
[----:B------:R-:W-:-:S03]  /*122f0*/  IADD3.X R88, PT, PT, R77, R75, R89, P0, P1 ;  /* 0x0000004b4d587210 */ /* 0x000fc600007e2459 */
[----:B------:R-:W-:Y:S01]  /*12300*/  IMAD.X R63, RZ, RZ, RZ, P6 ;  /* 0x000000ffff3f7224 */ /* 0x000fe200030e06ff */
[----:B------:R-:W-:Y:S01]  /*12310*/  IADD3 R46, P6, PT, R61, R70, RZ ;  /* 0x000000463d2e7210 */ /* 0x000fe20007fde0ff */
[----:B------:R-:W-:Y:S02]  /*12320*/  IMAD.MOV.U32 R62, RZ, RZ, R71 ;  /* 0x000000ffff3e7224 */ /* 0x000fe400078e0047 */
[----:B------:R-:W-:Y:S01]  /*12330*/  IMAD.WIDE.U32 R70, R17, R27, RZ ;  /* 0x0000001b11467225 */ /* 0x000fe200078e00ff */
[----:B------:R-:W-:-:S03]  /*12340*/  IADD3 R32, P2, PT, R44, R87, RZ ;  /* 0x000000572c207210 */ /* 0x000fc60007f5e0ff */
[----:B------:R-:W-:Y:S01]  /*12350*/  IMAD.WIDE.U32 R72, P5, R50, R31, R72 ;  /* 0x0000001f32487225 */ /* 0x000fe200078a0048 */
[----:B------:R-:W-:-:S03]  /*12360*/  IADD3 R37, P1, PT, R70, R60, RZ ;  /* 0x0000003c46257210 */ /* 0x000fc60007f3e0ff */
[----:B------:R-:W-:-:S04]  /*12370*/  IMAD.WIDE.U32 R68, R31, R52, RZ ;  /* 0x000000341f447225 */ /* 0x000fc800078e00ff */
[----:B------:R-:W-:-:S04]  /*12380*/  IMAD.WIDE.U32 R58, P0, R17, R25, R58 ;  /* 0x00000019113a7225 */ /* 0x000fc8000780003a */
[----:B------:R-:W-:-:S04]  /*12390*/  IMAD.WIDE.U32 R74, R38, R15, RZ ;  /* 0x0000000f264a7225 */ /* 0x000fc800078e00ff */
[----:B------:R-:W-:-:S04]  /*123a0*/  IMAD.WIDE.U32 R106, R4, 0x13, RZ ;  /* 0x00000013046a7825 */ /* 0x000fc800078e00ff */
[----:B------:R-:W-:Y:S01]  /*123b0*/  IMAD.X R61, RZ, RZ, RZ, P5 ;  /* 0x000000ffff3d7224 */ /* 0x000fe200028e06ff */
[----:B------:R-:W-:Y:S01]  /*123c0*/  IADD3 R33, P5, PT, R69, R72, RZ ;  /* 0x0000004845217210 */ /* 0x000fe20007fbe0ff */
[----:B------:R-:W-:Y:S01]  /*123d0*/  IMAD.MOV.U32 R60, RZ, RZ, R73 ;  /* 0x000000ffff3c7224 */ /* 0x000fe200078e0049 */
[----:B------:R-:W-:Y:S01]  /*123e0*/  IADD3.X R73, PT, PT, RZ, RZ, RZ, P0, !PT ;  /* 0x000000ffff497210 */ /* 0x000fe200007fe4ff */
[----:B------:R-:W-:Y:S01]  /*123f0*/  IMAD.X R35, R28, 0x1, R35, P2 ;  /* 0x000000011c237824 */ /* 0x000fe200010e0623 */
[----:B------:R-:W-:Y:S01]  /*12400*/  IADD3 R71, P0, PT, R71, R58, RZ ;  /* 0x0000003a47477210 */ /* 0x000fe20007f1e0ff */
[----:B------:R-:W-:Y:S02]  /*12410*/  IMAD R49, R97, 0x13, RZ ;  /* 0x0000001361317824 */ /* 0x000fe400078e02ff */
[----:B------:R-:W-:Y:S02]  /*12420*/  IMAD.MOV.U32 R72, RZ, RZ, R59 ;  /* 0x000000ffff487224 */ /* 0x000fe400078e003b */
[----:B------:R-:W-:-:S04]  /*12430*/  IMAD.WIDE.U32 R74, P2, R48, R16, R74 ;  /* 0x00000010304a7225 */ /* 0x000fc8000784004a */
[----:B------:R-:W-:Y:S01]  /*12440*/  IMAD.WIDE.U32 R58, R48, R15, RZ ;  /* 0x0000000f303a7225 */ /* 0x000fe200078e00ff */
[----:B------:R-:W-:-:S03]  /*12450*/  IADD3.X R44, P1, PT, R46, R71, RZ, P1, !PT ;  /* 0x000000472e2c7210 */ /* 0x000fc60000f3e4ff */
[----:B------:R-:W-:-:S04]  /*12460*/  IMAD.WIDE.U32 R80, R42, R106, RZ ;  /* 0x0000006a2a507225 */ /* 0x000fc800078e00ff */
[----:B------:R-:W-:Y:S02]  /*12470*/  IMAD.IADD R28, R107, 0x1, R49 ;  /* 0x000000016b1c7824 */ /* 0x000fe400078e0231 */
[----:B------:R-:W-:Y:S01]  /*12480*/  IMAD.WIDE.U32.X R72, R19, R25, R72, P0 ;  /* 0x0000001913487225 */ /* 0x000fe200000e0448 */
[----:B------:R-:W-:-:S03]  /*12490*/  IADD3 R107, P0, PT, R59, R74, RZ ;  /* 0x0000004a3b6b7210 */ /* 0x000fc60007f1e0ff */
[----:B------:R-:W-:Y:S01]  /*124a0*/  IMAD.X R71, RZ, RZ, RZ, P2 ;  /* 0x000000ffff477224 */ /* 0x000fe200010e06ff */
[----:B------:R-:W-:Y:S01]  /*124b0*/  IADD3 R108, P2, PT, R37, R58, RZ ;  /* 0x0000003a256c7210 */ /* 0x000fe20007f5e0ff */
[----:B------:R-:W-:-:S04]  /*124c0*/  IMAD.WIDE.U32.X R62, R22, R8, R62, P6 ;  /* 0x00000008163e7225 */ /* 0x000fc800030e043e */
[----:B------:R-:W-:Y:S02]  /*124d0*/  IMAD.MOV.U32 R70, RZ, RZ, R75 ;  /* 0x000000ffff467224 */ /* 0x000fe400078e004b */
[----:B------:R-:W-:Y:S01]  /*124e0*/  IMAD.WIDE.U32 R58, P6, R28, R47, R80 ;  /* 0x0000002f1c3a7225 */ /* 0x000fe200078c0050 */
[----:B------:R-:W-:-:S03]  /*124f0*/  IADD3.X R107, P2, PT, R44, R107, RZ, P2, !PT ;  /* 0x0000006b2c6b7210 */ /* 0x000fc6000175e4ff */
[----:B------:R-:W-:-:S04]  /*12500*/  IMAD.WIDE.U32 R74, R47, R106, RZ ;  /* 0x0000006a2f4a7225 */ /* 0x000fc800078e00ff */
[----:B------:R-:W-:Y:S01]  /*12510*/  IMAD.WIDE.U32 R114, R26, 0x13, RZ ;  /* 0x000000131a727825 */ /* 0x000fe200078e00ff */
[----:B------:R-:W-:-:S03]  /*12520*/  IADD3.X R69, PT, PT, RZ, RZ, RZ, P6, !PT ;  /* 0x000000ffff457210 */ /* 0x000fc600037fe4ff */
[----:B------:R-:W-:Y:S01]  /*12530*/  IMAD.WIDE.U32.X R70, R38, R16, R70, P0 ;  /* 0x0000001026467225 */ /* 0x000fe200000e0446 */
[----:B------:R-:W-:Y:S02]  /*12540*/  IADD3 R51, P0, PT, R68, R74, RZ ;  /* 0x0000004a44337210 */ /* 0x000fe40007f1e0ff */
[----:B------:R-:W-:Y:S01]  /*12550*/  IADD3 R46, P6, PT, R75, R58, RZ ;  /* 0x0000003a4b2e7210 */ /* 0x000fe20007fde0ff */
[----:B------:R-:W-:Y:S01]  /*12560*/  IMAD R37, R24, 0x13, RZ ;  /* 0x0000001318257824 */ /* 0x000fe200078e02ff */
[----:B------:R-:W-:Y:S01]  /*12570*/  IADD3.X R110, P1, P2, R70, R72, R62, P2, P1 ;  /* 0x00000048466e7210 */ /* 0x000fe2000122243e */
[----:B------:R-:W-:-:S04]  /*12580*/  IMAD.WIDE.U32 R74, R35, R114, RZ ;  /* 0x00000072234a7225 */ /* 0x000fc800078e00ff */
[----:B------:R-:W-:Y:S01]  /*12590*/  IMAD.IADD R37, R115, 0x1, R37 ;  /* 0x0000000173257824 */ /* 0x000fe200078e0225 */
[----:B------:R-:W-:Y:S01]  /*125a0*/  IADD3.X R109, PT, PT, R71, R73, R63, P1, P2 ;  /* 0x00000049476d7210 */ /* 0x000fe20000fe443f */
[----:B------:R-:W-:Y:S02]  /*125b0*/  IMAD.MOV.U32 R68, RZ, RZ, R59 ;  /* 0x000000ffff447224 */ /* 0x000fe400078e003b */
[----:B------:R-:W-:-:S04]  /*125c0*/  IMAD.WIDE.U32 R58, R111, 0x13, RZ ;  /* 0x000000136f3a7825 */ /* 0x000fc800078e00ff */
[----:B------:R-:W-:-:S04]  /*125d0*/  IMAD.WIDE.U32 R62, P1, R37, R32, R74 ;  /* 0x00000020253e7225 */ /* 0x000fc8000782004a */
[----:B------:R-:W-:Y:S01]  /*125e0*/  IMAD.WIDE.U32 R70, R32, R114, RZ ;  /* 0x0000007220467225 */ /* 0x000fe200078e00ff */
[----:B------:R-:W-:-:S03]  /*125f0*/  IADD3.X R33, P0, PT, R33, R46, RZ, P0, !PT ;  /* 0x0000002e21217210 */ /* 0x000fc6000071e4ff */
[----:B------:R-:W-:Y:S02]  /*12600*/  IMAD R49, R122, 0x13, RZ ;  /* 0x000000137a317824 */ /* 0x000fe400078e02ff */
[----:B------:R-:W-:Y:S01]  /*12610*/  IMAD.X R75, RZ, RZ, RZ, P1 ;  /* 0x000000ffff4b7224 */ /* 0x000fe200008e06ff */
[----:B------:R-:W-:Y:S01]  /*12620*/  IADD3 R90, P1, PT, R51, R70, RZ ;  /* 0x00000046335a7210 */ /* 0x000fe20007f3e0ff */
[----:B------:R-:W-:Y:S01]  /*12630*/  IMAD.WIDE.U32 R82, R36, R58, RZ ;  /* 0x0000003a24527225 */ /* 0x000fe200078e00ff */
[----:B------:R-:W-:Y:S02]  /*12640*/  IADD3 R70, P2, PT, R71, R62, RZ ;  /* 0x0000003e47467210 */ /* 0x000fe40007f5e0ff */
[----:B------:R-:W-:Y:S01]  /*12650*/  MOV R74, R63 ;  /* 0x0000003f004a7202 */ /* 0x000fe20000000f00 */
[----:B------:R-:W-:Y:S01]  /*12660*/  IMAD.IADD R49, R59, 0x1, R49 ;  /* 0x000000013b317824 */ /* 0x000fe200078e0231 */
[----:B------:R-:W-:Y:S01]  /*12670*/  IADD3.X R89, P1, PT, R33, R70, RZ, P1, !PT ;  /* 0x0000004621597210 */ /* 0x000fe20000f3e4ff */
[----:B------:R-:W-:-:S04]  /*12680*/  IMAD.WIDE.U32.X R60, R50, R36, R60, P5 ;  /* 0x00000024323c7225 */ /* 0x000fc800028e043c */
[----:B------:R-:W-:-:S04]  /*12690*/  IMAD.WIDE.U32 R82, P5, R49, R31, R82 ;  /* 0x0000001f31527225 */ /* 0x000fc800078a0052 */
[----:B------:R-:W-:-:S04]  /*126a0*/  IMAD.WIDE.U32 R72, R42, R52, RZ ;  /* 0x000000342a487225 */ /* 0x000fc800078e00ff */
[----:B------:R-:W-:-:S04]  /*126b0*/  IMAD.WIDE.U32 R70, R31, R58, RZ ;  /* 0x0000003a1f467225 */ /* 0x000fc800078e00ff */
[----:B------:R-:W-:-:S04]  /*126c0*/  IMAD.WIDE.U32.X R68, R28, R42, R68, P6 ;  /* 0x0000002a1c447225 */ /* 0x000fc800030e0444 */
[----:B------:R-:W-:Y:S01]  /*126d0*/  IMAD.WIDE.U32.X R74, R37, R35, R74, P2 ;  /* 0x00000023254a7225 */ /* 0x000fe200010e044a */
[----:B------:R-:W-:-:S03]  /*126e0*/  IADD3 R98, P2, PT, R71, R82, RZ ;  /* 0x0000005247627210 */ /* 0x000fc60007f5e0ff */
[----:B------:R-:W-:Y:S02]  /*126f0*/  IMAD.X R63, RZ, RZ, RZ, P5 ;  /* 0x000000ffff3f7224 */ /* 0x000fe400028e06ff */
[----:B------:R-:W-:Y:S01]  /*12700*/  IMAD.WIDE.U32 R80, R47, R52, RZ ;  /* 0x000000342f507225 */ /* 0x000fe200078e00ff */
[----:B------:R-:W-:-:S03]  /*12710*/  IADD3.X R93, P1, P6, R74, R68, R60, P1, P0 ;  /* 0x000000444a5d7210 */ /* 0x000fc60000e2043c */
[----:B------:R-:W-:Y:S02]  /*12720*/  IMAD.MOV.U32 R62, RZ, RZ, R83 ;  /* 0x000000ffff3e7224 */ /* 0x000fe400078e0053 */
[----:B------:R-:W-:-:S04]  /*12730*/  IMAD.WIDE.U32 R72, P5, R50, R47, R72 ;  /* 0x0000002f32487225 */ /* 0x000fc800078a0048 */
[----:B------:R-:W-:Y:S01]  /*12740*/  IMAD.WIDE.U32 R82, R35, R106, RZ ;  /* 0x0000006a23527225 */ /* 0x000fe200078e00ff */
[----:B------:R-:W-:Y:S02]  /*12750*/  IADD3 R103, P0, PT, R70, R80, RZ ;  /* 0x0000005046677210 */ /* 0x000fe40007f1e0ff */
[----:B------:R-:W-:Y:S01]  /*12760*/  IADD3.X R91, PT, PT, R75, R69, R61, P1, P6 ;  /* 0x000000454b5b7210 */ /* 0x000fe20000fec43d */
[----:B------:R-:W-:Y:S01]  /*12770*/  IMAD.X R71, RZ, RZ, RZ, P5 ;  /* 0x000000ffff477224 */ /* 0x000fe200028e06ff */
[----:B------:R-:W-:Y:S01]  /*12780*/  IADD3 R81, P5, PT, R81, R72, RZ ;  /* 0x0000004851517210 */ /* 0x000fe20007fbe0ff */
[----:B------:R-:W-:Y:S02]  /*12790*/  IMAD.MOV.U32 R70, RZ, RZ, R73 ;  /* 0x000000ffff467224 */ /* 0x000fe400078e0049 */
[----:B------:R-:W-:-:S04]  /*127a0*/  IMAD.WIDE.U32 R68, P1, R28, R32, R82 ;  /* 0x000000201c447225 */ /* 0x000fc80007820052 */
[----:B------:R-:W-:Y:S01]  /*127b0*/  IMAD.WIDE.U32 R72, R32, R106, RZ ;  /* 0x0000006a20487225 */ /* 0x000fe200078e00ff */
[----:B------:R-:W-:-:S03]  /*127c0*/  IADD3.X R75, PT, PT, RZ, RZ, RZ, P1, !PT ;  /* 0x000000ffff4b7210 */ /* 0x000fc60000ffe4ff */
[----:B------:R-:W-:Y:S01]  /*127d0*/  IMAD.WIDE.U32 R82, R36, R14, RZ ;  /* 0x0000000e24527225 */ /* 0x000fe200078e00ff */
[----:B------:R-:W-:-:S03]  /*127e0*/  IADD3.X R98, P0, PT, R98, R81, RZ, P0, !PT ;  /* 0x0000005162627210 */ /* 0x000fc6000071e4ff */
[----:B------:R-:W-:Y:S01]  /*127f0*/  IMAD.WIDE.U32.X R60, R49, R36, R62, P2 ;  /* 0x00000024313c7225 */ /* 0x000fe200010e043e */
[----:B------:R-:W-:Y:S02]  /*12800*/  IADD3 R33, P2, PT, R73, R68, RZ ;  /* 0x0000004449217210 */ /* 0x000fe40007f5e0ff */
[----:B------:R-:W-:Y:S01]  /*12810*/  IADD3 R103, P1, PT, R103, R72, RZ ;  /* 0x0000004867677210 */ /* 0x000fe20007f3e0ff */
[----:B------:R-:W-:Y:S02]  /*12820*/  IMAD.MOV.U32 R74, RZ, RZ, R69 ;  /* 0x000000ffff4a7224 */ /* 0x000fe400078e0045 */
[----:B------:R-:W-:Y:S01]  /*12830*/  IMAD.WIDE.U32 R82, P6, R13, R31, R82 ;  /* 0x0000001f0d527225 */ /* 0x000fe200078c0052 */
[----:B------:R-:W-:-:S03]  /*12840*/  IADD3.X R98, P1, PT, R98, R33, RZ, P1, !PT ;  /* 0x0000002162627210 */ /* 0x000fc60000f3e4ff */
[----:B------:R-:W-:-:S04]  /*12850*/  IMAD.WIDE.U32 R62, R31, R14, RZ ;  /* 0x0000000e1f3e7225 */ /* 0x000fc800078e00ff */
[----:B------:R-:W-:-:S04]  /*12860*/  IMAD.WIDE.U32.X R70, R50, R42, R70, P5 ;  /* 0x0000002a32467225 */ /* 0x000fc800028e0446 */
[----:B------:R-:W-:Y:S01]  /*12870*/  IMAD.WIDE.U32.X R74, R28, R35, R74, P2 ;  /* 0x000000231c4a7225 */ /* 0x000fe200010e044a */
[----:B------:R-:W-:-:S03]  /*12880*/  IADD3 R100, P2, PT, R63, R82, RZ ;  /* 0x000000523f647210 */ /* 0x000fc60007f5e0ff */
[----:B------:R-:W-:-:S04]  /*12890*/  IMAD.WIDE.U32 R72, R42, R58, RZ ;  /* 0x0000003a2a487225 */ /* 0x000fc800078e00ff */
[----:B------:R-:W-:Y:S02]  /*128a0*/  IMAD.MOV.U32 R68, RZ, RZ, R83 ;  /* 0x000000ffff447224 */ /* 0x000fe400078e0053 */
[----:B------:R-:W-:Y:S01]  /*128b0*/  IMAD.X R69, RZ, RZ, RZ, P6 ;  /* 0x000000ffff457224 */ /* 0x000fe200030e06ff */
[----:B------:R-:W-:Y:S01]  /*128c0*/  IADD3.X R105, P1, P6, R74, R70, R60, P1, P0 ;  /* 0x000000464a697210 */ /* 0x000fe20000e2043c */
[----:B------:R-:W-:-:S04]  /*128d0*/  IMAD.WIDE.U32 R82, R35, R52, RZ ;  /* 0x0000003423527225 */ /* 0x000fc800078e00ff */
[----:B------:R-:W-:Y:S01]  /*128e0*/  IMAD.WIDE.U32 R80, R47, R58, RZ ;  /* 0x0000003a2f507225 */ /* 0x000fe200078e00ff */
[----:B------:R-:W-:-:S03]  /*128f0*/  IADD3.X R99, PT, PT, R75, R71, R61, P1, P6 ;  /* 0x000000474b637210 */ /* 0x000fc60000fec43d */
[----:B------:R-:W-:Y:S01]  /*12900*/  IMAD.WIDE.U32 R72, P5, R49, R47, R72 ;  /* 0x0000002f31487225 */ /* 0x000fe200078a0048 */
[----:B------:R-:W-:-:S03]  /*12910*/  IADD3 R101, P0, PT, R62, R80, RZ ;  /* 0x000000503e657210 */ /* 0x000fc60007f1e0ff */
[----:B------:R-:W-:Y:S01]  /*12920*/  IMAD.WIDE.U32 R70, P1, R50, R32, R82 ;  /* 0x0000002032467225 */ /* 0x000fe20007820052 */
[----:B------:R-:W-:-:S03]  /*12930*/  MOV R62, R73 ;  /* 0x00000049003e7202 */ /* 0x000fc60000000f00 */
[----:B------:R-:W-:-:S04]  /*12940*/  IMAD.WIDE.U32 R74, R32, R52, RZ ;  /* 0x00000034204a7225 */ /* 0x000fc800078e00ff */
[----:B------:R-:W-:Y:S01]  /*12950*/  IMAD.X R63, RZ, RZ, RZ, P5 ;  /* 0x000000ffff3f7224 */ /* 0x000fe200028e06ff */
[----:B------:R-:W-:Y:S01]  /*12960*/  IADD3 R81, P5, PT, R81, R72, RZ ;  /* 0x0000004851517210 */ /* 0x000fe20007fbe0ff */
[----:B------:R-:W-:-:S04]  /*12970*/  IMAD.WIDE.U32 R82, R36, R26, RZ ;  /* 0x0000001a24527225 */ /* 0x000fc800078e00ff */
[----:B------:R-:W-:Y:S01]  /*12980*/  IMAD.WIDE.U32.X R60, R13, R36, R68, P2 ;  /* 0x000000240d3c7225 */ /* 0x000fe200010e0444 */
[----:B------:R-:W-:-:S03]  /*12990*/  IADD3 R75, P2, PT, R75, R70, RZ ;  /* 0x000000464b4b7210 */ /* 0x000fc60007f5e0ff */
[----:B------:R-:W-:Y:S01]  /*129a0*/  IMAD.WIDE.U32 R68, R42, R14, RZ ;  /* 0x0000000e2a447225 */ /* 0x000fe200078e00ff */
[----:B------:R-:W-:-:S03]  /*129b0*/  IADD3.X R100, P0, PT, R100, R81, RZ, P0, !PT ;  /* 0x0000005164647210 */ /* 0x000fc6000071e4ff */
[----:B------:R-:W-:Y:S01]  /*129c0*/  IMAD.X R73, RZ, RZ, RZ, P1 ;  /* 0x000000ffff497224 */ /* 0x000fe200008e06ff */
[----:B------:R-:W-:Y:S01]  /*129d0*/  IADD3 R101, P1, PT, R101, R74, RZ ;  /* 0x0000004a65657210 */ /* 0x000fe20007f3e0ff */
[----:B------:R-:W-:Y:S02]  /*129e0*/  IMAD.MOV.U32 R72, RZ, RZ, R71 ;  /* 0x000000ffff487224 */ /* 0x000fe400078e0047 */
[----:B------:R-:W-:Y:S01]  /*129f0*/  IMAD.WIDE.U32 R82, P6, R24, R31, R82 ;  /* 0x0000001f18527225 */ /* 0x000fe200078c0052 */
[----:B------:R-:W-:-:S03]  /*12a00*/  IADD3.X R100, P1, PT, R100, R75, RZ, P1, !PT ;  /* 0x0000004b64647210 */ /* 0x000fc60000f3e4ff */
[----:B------:R-:W-:-:S04]  /*12a10*/  IMAD.WIDE.U32 R80, R31, R26, RZ ;  /* 0x0000001a1f507225 */ /* 0x000fc800078e00ff */
[----:B------:R-:W-:-:S04]  /*12a20*/  IMAD.WIDE.U32.X R62, R49, R42, R62, P5 ;  /* 0x0000002a313e7225 */ /* 0x000fc800028e043e */
[----:B------:R-:W-:-:S04]  /*12a30*/  IMAD.WIDE.U32 R68, P5, R13, R47, R68 ;  /* 0x0000002f0d447225 */ /* 0x000fc800078a0044 */
[----:B------:R-:W-:Y:S01]  /*12a40*/  IMAD.WIDE.U32.X R72, R50, R35, R72, P2 ;  /* 0x0000002332487225 */ /* 0x000fe200010e0448 */
[----:B------:R-:W-:Y:S02]  /*12a50*/  IADD3 R92, P2, PT, R81, R82, RZ ;  /* 0x00000052515c7210 */ /* 0x000fe40007f5e0ff */
[----:B------:R-:W-:Y:S01]  /*12a60*/  IADD3.X R81, PT, PT, RZ, RZ, RZ, P5, !PT ;  /* 0x000000ffff517210 */ /* 0x000fe20002ffe4ff */
[----:B------:R-:W-:Y:S01]  /*12a70*/  IMAD.X R71, RZ, RZ, RZ, P6 ;  /* 0x000000ffff477224 */ /* 0x000fe200030e06ff */
[----:B------:R-:W-:Y:S01]  /*12a80*/  IADD3.X R104, P5, P6, R72, R62, R60, P1, P0 ;  /* 0x0000003e48687210 */ /* 0x000fe20000ea043c */
[----:B------:R-:W-:Y:S02]  /*12a90*/  IMAD.MOV.U32 R70, RZ, RZ, R83 ;  /* 0x000000ffff467224 */ /* 0x000fe400078e0053 */
[----:B------:R-:W-:-:S04]  /*12aa0*/  IMAD.WIDE.U32 R74, R47, R14, RZ ;  /* 0x0000000e2f4a7225 */ /* 0x000fc800078e00ff */
[----:B------:R-:W-:Y:S01]  /*12ab0*/  IMAD.WIDE.U32 R82, R35, R58, RZ ;  /* 0x0000003a23527225 */ /* 0x000fe200078e00ff */
[----:B------:R-:W-:Y:S02]  /*12ac0*/  IADD3.X R96, PT, PT, R73, R63, R61, P5, P6 ;  /* 0x0000003f49607210 */ /* 0x000fe40002fec43d */
[----:B------:R-:W-:Y:S01]  /*12ad0*/  IADD3 R95, P0, PT, R80, R74, RZ ;  /* 0x0000004a505f7210 */ /* 0x000fe20007f1e0ff */
[----:B------:R-:W-:Y:S01]  /*12ae0*/  IMAD.WIDE.U32 R84, R36, R4, RZ ;  /* 0x0000000424547225 */ /* 0x000fe200078e00ff */
[----:B------:R-:W-:-:S03]  /*12af0*/  IADD3 R75, P1, PT, R75, R68, RZ ;  /* 0x000000444b4b7210 */ /* 0x000fc60007f3e0ff */
[----:B------:R-:W-:Y:S01]  /*12b00*/  IMAD.WIDE.U32 R62, R32, R58, RZ ;  /* 0x0000003a203e7225 */ /* 0x000fe200078e00ff */
[----:B------:R-:W-:-:S03]  /*12b10*/  IADD3.X R92, P0, PT, R92, R75, RZ, P0, !PT ;  /* 0x0000004b5c5c7210 */ /* 0x000fc6000071e4ff */
[----:B------:R-:W-:-:S04]  /*12b20*/  IMAD.WIDE.U32 R60, P5, R49, R32, R82 ;  /* 0x00000020313c7225 */ /* 0x000fc800078a0052 */
[----:B------:R-:W-:-:S04]  /*12b30*/  IMAD.WIDE.U32 R82, R42, R26, RZ ;  /* 0x0000001a2a527225 */ /* 0x000fc800078e00ff */
[----:B------:R-:W-:Y:S02]  /*12b40*/  IMAD.MOV.U32 R80, RZ, RZ, R69 ;  /* 0x000000ffff507224 */ /* 0x000fe400078e0045 */
[----:B------:R-:W-:Y:S01]  /*12b50*/  IMAD.WIDE.U32.X R70, R24, R36, R70, P2 ;  /* 0x0000002418467225 */ /* 0x000fe200010e0446 */
[----:B------:R-:W-:-:S03]  /*12b60*/  IADD3 R95, P2, PT, R95, R62, RZ ;  /* 0x0000003e5f5f7210 */ /* 0x000fc60007f5e0ff */
[----:B------:R-:W-:-:S04]  /*12b70*/  IMAD.WIDE.U32 R72, R35, R14, RZ ;  /* 0x0000000e23487225 */ /* 0x000fc800078e00ff */
[----:B------:R-:W-:Y:S01]  /*12b80*/  IMAD.X R75, RZ, RZ, RZ, P5 ;  /* 0x000000ffff4b7224 */ /* 0x000fe200028e06ff */
[----:B------:R-:W-:Y:S01]  /*12b90*/  IADD3 R62, P5, PT, R63, R60, RZ ;  /* 0x0000003c3f3e7210 */ /* 0x000fe20007fbe0ff */
[----:B------:R-:W-:-:S04]  /*12ba0*/  IMAD.WIDE.U32 R84, P6, R97, R31, R84 ;  /* 0x0000001f61547225 */ /* 0x000fc800078c0054 */
[----:B------:R-:W-:Y:S02]  /*12bb0*/  IMAD.MOV.U32 R74, RZ, RZ, R61 ;  /* 0x000000ffff4a7224 */ /* 0x000fe400078e003d */
[----:B------:R-:W-:-:S04]  /*12bc0*/  IMAD.WIDE.U32 R60, R31, R4, RZ ;  /* 0x000000041f3c7225 */ /* 0x000fc800078e00ff */
[----:B------:R-:W-:Y:S01]  /*12bd0*/  IMAD.WIDE.U32.X R80, R13, R42, R80, P1 ;  /* 0x0000002a0d507225 */ /* 0x000fe200008e0450 */
[----:B------:R-:W-:-:S03]  /*12be0*/  IADD3.X R92, P2, PT, R92, R62, RZ, P2, !PT ;  /* 0x0000003e5c5c7210 */ /* 0x000fc6000175e4ff */
[----:B------:R-:W-:Y:S02]  /*12bf0*/  IMAD.X R63, RZ, RZ, RZ, P6 ;  /* 0x000000ffff3f7224 */ /* 0x000fe400030e06ff */
[----:B------:R-:W-:-:S04]  /*12c00*/  IMAD.WIDE.U32 R82, P1, R24, R47, R82 ;  /* 0x0000002f18527225 */ /* 0x000fc80007820052 */
[----:B------:R-:W-:-:S04]  /*12c10*/  IMAD.WIDE.U32 R86, R47, R26, RZ ;  /* 0x0000001a2f567225 */ /* 0x000fc800078e00ff */
[----:B------:R-:W-:-:S04]  /*12c20*/  IMAD.WIDE.U32 R72, P6, R13, R32, R72 ;  /* 0x000000200d487225 */ /* 0x000fc800078c0048 */
[----:B------:R-:W-:Y:S01]  /*12c30*/  IMAD.WIDE.U32.X R74, R49, R35, R74, P5 ;  /* 0x00000023314a7225 */ /* 0x000fe200028e044a */
[----:B------:R-:W-:Y:S02]  /*12c40*/  IADD3 R84, P5, PT, R61, R84, RZ ;  /* 0x000000543d547210 */ /* 0x000fe40007fbe0ff */
[----:B------:R-:W-:Y:S01]  /*12c50*/  IADD3.X R61, PT, PT, RZ, RZ, RZ, P1, !PT ;  /* 0x000000ffff3d7210 */ /* 0x000fe20000ffe4ff */
[----:B------:R-:W-:Y:S01]  /*12c60*/  IMAD.X R69, RZ, RZ, RZ, P6 ;  /* 0x000000ffff457224 */ /* 0x000fe200030e06ff */
[----:B------:R-:W-:Y:S02]  /*12c70*/  IADD3 R33, P1, PT, R60, R86, RZ ;  /* 0x000000563c217210 */ /* 0x000fe40007f3e0ff */
[----:B------:R-:W-:Y:S01]  /*12c80*/  IADD3 R51, P6, PT, R87, R82, RZ ;  /* 0x0000005257337210 */ /* 0x000fe20007fde0ff */
[----:B------:R-:W-:Y:S01]  /*12c90*/  IMAD.WIDE.U32 R86, R32, R14, RZ ;  /* 0x0000000e20567225 */ /* 0x000fe200078e00ff */
[----:B------:R-:W-:-:S04]  /*12ca0*/  IADD3.X R102, P0, P2, R74, R80, R70, P2, P0 ;  /* 0x000000504a667210 */ /* 0x000fc80001200446 */
[----:B------:R-:W-:Y:S01]  /*12cb0*/  IADD3.X R94, PT, PT, R75, R81, R71, P0, P2 ;  /* 0x000000514b5e7210 */ /* 0x000fe200007e4447 */
[----:B------:R-:W-:Y:S01]  /*12cc0*/  IMAD.MOV.U32 R62, RZ, RZ, R85 ;  /* 0x000000ffff3e7224 */ /* 0x000fe200078e0055 */
[----:B------:R-:W-:Y:S01]  /*12cd0*/  IADD3 R87, P0, PT, R87, R72, RZ ;  /* 0x0000004857577210 */ /* 0x000fe20007f1e0ff */
[----:B------:R-:W-:Y:S01]  /*12ce0*/  IMAD.MOV.U32 R60, RZ, RZ, R83 ;  /* 0x000000ffff3c7224 */ /* 0x000fe200078e0053 */
[----:B------:R-:W-:Y:S01]  /*12cf0*/  IADD3.X R84, P1, PT, R84, R51, RZ, P1, !PT ;  /* 0x0000003354547210 */ /* 0x000fe20000f3e4ff */
        /* <DEDUP_REMOVED lines=13> */
[----:B------:R-:W-:-:S03]  /*12dd0*/  IADD3.X R69, PT, PT, RZ, RZ, RZ, P5, !PT ;  /* 0x000000ffff457210 */ /* 0x000fc60002ffe4ff */
[----:B------:R-:W-:Y:S01]  /*12de0*/  IMAD.WIDE.U32 R62, R29, R6, RZ ;  /* 0x000000061d3e7225 */ /* 0x000fe200078e00ff */
[----:B------:R-:W-:Y:S02]  /*12df0*/  IADD3 R44, P0, PT, R72, R64, RZ ;  /* 0x00000040482c7210 */ /* 0x000fe40007f1e0ff */
[----:B------:R-:W-:Y:S01]  /*12e00*/  IADD3 R53, P5, PT, R73, R80, RZ ;  /* 0x0000005049357210 */ /* 0x000fe20007fbe0ff */
[----:B------:R-:W-:-:S04]  /*12e10*/  IMAD.WIDE.U32 R72, R29, R10, RZ ;  /* 0x0000000a1d487225 */ /* 0x000fc800078e00ff */
[----:B------:R-:W-:Y:S02]  /*12e20*/  IMAD.MOV.U32 R60, RZ, RZ, R81 ;  /* 0x000000ffff3c7224 */ /* 0x000fe400078e0051 */
[----:B------:R-:W-:-:S04]  /*12e30*/  IMAD.WIDE.U32 R70, R43, R15, RZ ;  /* 0x0000000f2b467225 */ /* 0x000fc800078e00ff */
[----:B------:R-:W-:-:S04]  /*12e40*/  IMAD.WIDE.U32 R62, P1, R11, R54, R62 ;  /* 0x000000360b3e7225 */ /* 0x000fc8000782003e */
[----:B------:R-:W-:Y:S01]  /*12e50*/  IMAD.WIDE.U32 R80, R54, R6, RZ ;  /* 0x0000000636507225 */ /* 0x000fe200078e00ff */
[----:B------:R-:W-:-:S03]  /*12e60*/  IADD3 R33, P2, PT, R71, R74, RZ ;  /* 0x0000004a47217210 */ /* 0x000fc60007f5e0ff */
[----:B------:R-:W-:Y:S01]  /*12e70*/  IMAD.WIDE.U32.X R56, R22, R25, R56, P4 ;  /* 0x0000001916387225 */ /* 0x000fe200020e0438 */
[----:B------:R-:W-:-:S03]  /*12e80*/  MOV R82, R63 ;  /* 0x0000003f00527202 */ /* 0x000fc60000000f00 */
[----:B------:R-:W-:Y:S01]  /*12e90*/  IMAD.WIDE.U32 R64, R54, R10, RZ ;  /* 0x0000000a36407225 */ /* 0x000fe200078e00ff */
[----:B------:R-:W-:-:S03]  /*12ea0*/  IADD3.X R53, P0, PT, R18, R53, RZ, P0, !PT ;  /* 0x0000003512357210 */ /* 0x000fc6000071e4ff */
[----:B------:R-:W-:Y:S01]  /*12eb0*/  IMAD.X R61, RZ, RZ, RZ, P6 ;  /* 0x000000ffff3d7224 */ /* 0x000fe200030e06ff */
[----:B------:R-:W-:Y:S01]  /*12ec0*/  IADD3 R46, P6, PT, R81, R62, RZ ;  /* 0x0000003e512e7210 */ /* 0x000fe20007fde0ff */
[----:B------:R-:W-:-:S04]  /*12ed0*/  IMAD.WIDE.U32 R72, P4, R7, R54, R72 ;  /* 0x0000003607487225 */ /* 0x000fc80007880048 */
[----:B------:R-:W-:Y:S02]  /*12ee0*/  IMAD.MOV.U32 R68, RZ, RZ, R75 ;  /* 0x000000ffff447224 */ /* 0x000fe400078e004b */
[----:B------:R-:W-:Y:S02]  /*12ef0*/  IMAD.X R83, RZ, RZ, RZ, P1 ;  /* 0x000000ffff537224 */ /* 0x000fe400008e06ff */
[----:B------:R-:W-:Y:S01]  /*12f00*/  IMAD.WIDE.U32 R74, R34, R10, RZ ;  /* 0x0000000a224a7225 */ /* 0x000fe200078e00ff */
[----:B------:R-:W-:-:S03]  /*12f10*/  IADD3 R18, P1, PT, R44, R64, RZ ;  /* 0x000000402c127210 */ /* 0x000fc60007f3e0ff */
[----:B------:R-:W-:Y:S01]  /*12f20*/  IMAD.WIDE.U32.X R60, R19, R16, R60, P5 ;  /* 0x00000010133c7225 */ /* 0x000fe200028e043c */
[----:B------:R-:W-:-:S03]  /*12f30*/  IADD3 R44, P5, PT, R65, R72, RZ ;  /* 0x00000048412c7210 */ /* 0x000fc60007fbe0ff */
[----:B------:R-:W-:-:S04]  /*12f40*/  IMAD.WIDE.U32 R64, R66, R10, RZ ;  /* 0x0000000a42407225 */ /* 0x000fc800078e00ff */
[----:B------:R-:W-:Y:S01]  /*12f50*/  IMAD.WIDE.U32.X R62, R29, R11, R82, P6 ;  /* 0x0000000b1d3e7225 */ /* 0x000fe200030e0452 */
[----:B------:R-:W-:-:S03]  /*12f60*/  IADD3 R77, P6, PT, R70, R74, RZ ;  /* 0x0000004a464d7210 */ /* 0x000fc60007fde0ff */
[----:B------:R-:W-:Y:S02]  /*12f70*/  IMAD.X R71, RZ, RZ, RZ, P4 ;  /* 0x000000ffff477224 */ /* 0x000fe400020e06ff */
[----:B------:R-:W-:Y:S01]  /*12f80*/  IMAD.MOV.U32 R70, RZ, RZ, R73 ;  /* 0x000000ffff467224 */ /* 0x000fe200078e0049 */
[----:B------:R-:W-:Y:S01]  /*12f90*/  IADD3.X R53, P1, PT, R53, R44, RZ, P1, !PT ;  /* 0x0000002c35357210 */ /* 0x000fe20000f3e4ff */
[----:B------:R-:W-:-:S04]  /*12fa0*/  IMAD.WIDE.U32 R64, P4, R7, R34, R64 ;  /* 0x0000002207407225 */ /* 0x000fc80007880040 */
[----:B------:R-:W-:Y:S01]  /*12fb0*/  IMAD.WIDE.U32.X R70, R29, R7, R70, P5 ;  /* 0x000000071d467225 */ /* 0x000fe200028e0446 */
[----:B------:R-:W-:-:S03]  /*12fc0*/  MOV R72, R65 ;  /* 0x0000004100487202 */ /* 0x000fc60000000f00 */
[----:B------:R-:W-:Y:S01]  /*12fd0*/  IMAD.X R73, RZ, RZ, RZ, P4 ;  /* 0x000000ffff497224 */ /* 0x000fe200020e06ff */
[----:B------:R-:W-:Y:S01]  /*12fe0*/  IADD3 R74, P4, PT, R75, R64, RZ ;  /* 0x000000404b4a7210 */ /* 0x000fe20007f9e0ff */
[----:B------:R-:W-:Y:S01]  /*12ff0*/  IMAD R21, R21, 0x13, RZ ;  /* 0x0000001315157824 */ /* 0x000fe200078e02ff */
[----:B------:R-:W-:Y:S02]  /*13000*/  IADD3.X R54, P0, P1, R70, R60, R56, P1, P0 ;  /* 0x0000003c46367210 */ /* 0x000fe40000900438 */
[----:B------:R-:W-:Y:S01]  /*13010*/  LOP3.LUT R39, R39, 0xfffffffe, RZ, 0xc0, !PT ;  /* 0xfffffffe27277812 */ /* 0x000fe200078ec0ff */
[----:B------:R-:W-:Y:S01]  /*13020*/  IMAD.IADD R34, R41, 0x1, R21 ;  /* 0x0000000129227824 */ /* 0x000fe200078e0215 */
[----:B------:R-:W-:Y:S01]  /*13030*/  IADD3 R77, P5, PT, R77, R80, RZ ;  /* 0x000000504d4d7210 */ /* 0x000fe20007fbe0ff */
[----:B------:R-:W-:Y:S01]  /*13040*/  IMAD R21, R42, 0x13, RZ ;  /* 0x000000132a157824 */ /* 0x000fe200078e02ff */
[----:B------:R-:W-:Y:S01]  /*13050*/  IADD3.X R59, PT, PT, R71, R61, R57, P0, P1 ;  /* 0x0000003d473b7210 */ /* 0x000fe200007e2439 */
[----:B------:R-:W-:Y:S01]  /*13060*/  IMAD.WIDE.U32 R56, R47, 0x13, RZ ;  /* 0x000000132f387825 */ /* 0x000fe200078e00ff */
[----:B------:R-:W-:-:S02]  /*13070*/  IADD3.X R33, P6, PT, R33, R74, RZ, P6, !PT ;  /* 0x0000004a21217210 */ /* 0x000fc400037de4ff */
[C---:B------:R-:W-:Y:S01]  /*13080*/  IADD3 R44, P1, P0, R39.reuse, -0x26, -R40 ;  /* 0xffffffda272c7810 */ /* 0x040fe2000783e828 */
[----:B------:R-:W-:Y:S01]  /*13090*/  IMAD.WIDE.U32.X R66, R66, R7, R72, P4 ;  /* 0x0000000742427225 */ /* 0x000fe200020e0448 */
[----:B------:R-:W-:Y:S02]  /*130a0*/  IADD3 R39, P4, PT, R39, R40, RZ ;  /* 0x0000002827277210 */ /* 0x000fe40007f9e0ff */
[----:B------:R-:W-:Y:S01]  /*130b0*/  IADD3.X R75, P5, PT, R33, R46, RZ, P5, !PT ;  /* 0x0000002e214b7210 */ /* 0x000fe20002fbe4ff */
[----:B------:R-:W-:Y:S01]  /*130c0*/  IMAD.WIDE.U32 R60, R31, 0x13, RZ ;  /* 0x000000131f3c7825 */ /* 0x000fe200078e00ff */
[----:B------:R-:W-:Y:S02]  /*130d0*/  LOP3.LUT R33, R20, 0xfffff, RZ, 0xc0, !PT ;  /* 0x000fffff14217812 */ /* 0x000fe400078ec0ff */
[----:B------:R-:W-:Y:S01]  /*130e0*/  LOP3.LUT R46, R34, 0x7ffff, RZ, 0xc0, !PT ;  /* 0x0007ffff222e7812 */ /* 0x000fe200078ec0ff */
[----:B------:R-:W-:Y:S02]  /*130f0*/  IMAD R51, R36, 0x13, RZ ;  /* 0x0000001324337824 */ /* 0x000fe400078e02ff */
[----:B------:R-:W-:-:S04]  /*13100*/  IMAD.WIDE.U32.X R68, R22, R16, R68, P2 ;  /* 0x0000001016447225 */ /* 0x000fc800010e0444 */
[----:B------:R-:W-:Y:S01]  /*13110*/  IMAD.IADD R40, R57, 0x1, R21 ;  /* 0x0000000139287824 */ /* 0x000fe200078e0215 */
[----:B------:R-:W-:Y:S01]  /*13120*/  IADD3.X R29, PT, PT, R33, 0xfffff, ~R46, P1, P0 ;  /* 0x000fffff211d7810 */ /* 0x000fe20000fe0c2e */
[----:B------:R-:W-:Y:S01]  /*13130*/  IMAD.IADD R51, R61, 0x1, R51 ;  /* 0x000000013d337824 */ /* 0x000fe200078e0233 */
[----:B------:R-:W-:Y:S01]  /*13140*/  IADD3.X R61, P5, P6, R62, R66, R68, P5, P6 ;  /* 0x000000423e3d7210 */ /* 0x000fe20002eac444 */
[----:B------:R-:W-:-:S04]  /*13150*/  IMAD.WIDE.U32 R20, R19, R60, RZ ;  /* 0x0000003c13147225 */ /* 0x000fc800078e00ff */
[----:B------:R-:W-:Y:S01]  /*13160*/  IMAD.WIDE.U32 R64, R40, R43, RZ ;  /* 0x0000002b28407225 */ /* 0x000fe200078e00ff */
[----:B------:R-:W-:-:S03]  /*13170*/  IADD3.X R57, PT, PT, R63, R67, R69, P5, P6 ;  /* 0x000000433f397210 */ /* 0x000fc60002fec445 */
[----:B------:R-:W-:-:S04]  /*13180*/  IMAD.WIDE.U32 R62, R17, R60, RZ ;  /* 0x0000003c113e7225 */ /* 0x000fc800078e00ff */
[----:B------:R-:W-:-:S04]  /*13190*/  IMAD.WIDE.U32 R66, R56, R43, RZ ;  /* 0x0000002b38427225 */ /* 0x000fc800078e00ff */
[----:B------:R-:W-:Y:S01]  /*131a0*/  IMAD.WIDE.U32 R70, R29, R39, RZ ;  /* 0x000000271d467225 */ /* 0x000fe200078e00ff */
[----:B------:R-:W-:-:S03]  /*131b0*/  LOP3.LUT R81, R23, 0x7ffff, RZ, 0xc0, !PT ;  /* 0x0007ffff17517812 */ /* 0x000fc600078ec0ff */
[----:B------:R-:W-:-:S04]  /*131c0*/  IMAD.WIDE.U32 R20, P1, R51, R17, R20 ;  /* 0x0000001133147225 */ /* 0x000fc80007820014 */
[----:B------:R-:W-:Y:S01]  /*131d0*/  IMAD.WIDE.U32 R64, P5, R22, R56, R64 ;  /* 0x0000003816407225 */ /* 0x000fe200078a0040 */
[----:B------:R-:W-:-:S03]  /*131e0*/  IADD3 R23, P0, PT, R66, R62, RZ ;  /* 0x0000003e42177210 */ /* 0x000fc60007f1e0ff */
[----:B------:R-:W-:Y:S01]  /*131f0*/  IMAD.X R33, R33, 0x1, R46, P4 ;  /* 0x0000000121217824 */ /* 0x000fe200020e062e */
[----:B------:R-:W-:Y:S01]  /*13200*/  IADD3 R41, P2, PT, R63, R20, RZ ;  /* 0x000000143f297210 */ /* 0x000fe20007f5e0ff */
[----:B------:R-:W-:Y:S01]  /*13210*/  IMAD.WIDE.U32 R72, R44, R39, RZ ;  /* 0x000000272c487225 */ /* 0x000fe200078e00ff */
[----:B------:R-:W-:-:S03]  /*13220*/  IADD3 R66, P4, PT, R67, R64, RZ ;  /* 0x0000004043427210 */ /* 0x000fc60007f9e0ff */
[----:B------:R-:W-:Y:S01]  /*13230*/  IMAD.WIDE.U32 R70, P6, R33, R44, R70 ;  /* 0x0000002c21467225 */ /* 0x000fe200078c0046 */
[----:B------:R-:W-:Y:S02]  /*13240*/  IADD3.X R81, PT, PT, RZ, R81, RZ, P3, !PT ;  /* 0x00000051ff517210 */ /* 0x000fe40001ffe4ff */
[----:B------:R-:W-:Y:S01]  /*13250*/  IADD3.X R41, P0, PT, R41, R66, RZ, P0, !PT ;  /* 0x0000004229297210 */ /* 0x000fe2000071e4ff */
[----:B------:R-:W-:Y:S01]  /*13260*/  IMAD.X R63, RZ, RZ, RZ, P1 ;  /* 0x000000ffff3f7224 */ /* 0x000fe200008e06ff */
[----:B------:R-:W-:Y:S01]  /*13270*/  IADD3 R20, P1, PT, R23, R72, RZ ;  /* 0x0000004817147210 */ /* 0x000fe20007f3e0ff */
[----:B------:R-:W-:Y:S01]  /*13280*/  IMAD.X R67, RZ, RZ, RZ, P5 ;  /* 0x000000ffff437224 */ /* 0x000fe200028e06ff */
[----:B------:R-:W-:Y:S01]  /*13290*/  LEA.HI R112, P3, R34, R112, RZ, 0xd ;  /* 0x0000007022707211 */ /* 0x000fe200078768ff */
[----:B------:R-:W-:Y:S01]  /*132a0*/  IMAD.MOV.U32 R62, RZ, RZ, R21 ;  /* 0x000000ffff3e7224 */ /* 0x000fe200078e0015 */
[----:B------:R-:W-:Y:S01]  /*132b0*/  IADD3 R72, P5, PT, R73, R70, RZ ;  /* 0x0000004649487210 */ /* 0x000fe20007fbe0ff */
[----:B------:R-:W-:Y:S01]  /*132c0*/  IMAD.X R69, RZ, RZ, RZ, P6 ;  /* 0x000000ffff457224 */ /* 0x000fe200030e06ff */
[----:B------:R-:W-:Y:S01]  /*132d0*/  MOV R66, R65 ;  /* 0x0000004100427202 */ /* 0x000fe20000000f00 */
[----:B------:R-:W-:Y:S01]  /*132e0*/  IMAD.MOV.U32 R68, RZ, RZ, R71 ;  /* 0x000000ffff447224 */ /* 0x000fe200078e0047 */
[----:B------:R-:W-:Y:S01]  /*132f0*/  LOP3.LUT R12, R12, 0x7ffff, RZ, 0xc0, !PT ;  /* 0x0007ffff0c0c7812 */ /* 0x000fe200078ec0ff */
[C---:B------:R-:W-:Y:S01]  /*13300*/  IMAD.SHL.U32 R21, R30.reuse, 0x2, RZ ;  /* 0x000000021e157824 */ /* 0x040fe200078e00ff */
[----:B------:R-:W-:Y:S01]  /*13310*/  SHF.L.U64.HI R23, R30, 0x1, R81 ;  /* 0x000000011e177819 */ /* 0x000fe20000010251 */
[----:B------:R-:W-:Y:S01]  /*13320*/  IMAD.WIDE.U32.X R62, R51, R19, R62, P2 ;  /* 0x00000013333e7225 */ /* 0x000fe200010e043e */
[----:B------:R-:W-:-:S03]  /*13330*/  IADD3.X R41, P1, PT, R41, R72, RZ, P1, !PT ;  /* 0x0000004829297210 */ /* 0x000fc60000f3e4ff */
[----:B------:R-:W-:-:S04]  /*13340*/  IMAD.WIDE.U32.X R66, R40, R22, R66, P4 ;  /* 0x0000001628427225 */ /* 0x000fc800020e0442 */
[----:B------:R-:W-:-:S04]  /*13350*/  IMAD.WIDE.U32.X R68, R33, R29, R68, P5 ;  /* 0x0000001d21447225 */ /* 0x000fc800028e0444 */
[----:B------:R-:W-:Y:S01]  /*13360*/  IMAD.X R12, RZ, RZ, R12, P3 ;  /* 0x000000ffff0c7224 */ /* 0x000fe200018e060c */
[----:B------:R-:W-:Y:S02]  /*13370*/  IADD3 R30, P2, P3, R21, -0x2, -R112 ;  /* 0xfffffffe151e7810 */ /* 0x000fe40007b5e870 */
[----:B------:R-:W-:Y:S02]  /*13380*/  IADD3.X R74, P0, P1, R68, R66, R62, P1, P0 ;  /* 0x00000042444a7210 */ /* 0x000fe4000090043e */
[----:B------:R-:W-:Y:S01]  /*13390*/  IADD3.X R46, PT, PT, R23, 0xfffff, ~R12, P2, P3 ;  /* 0x000fffff172e7810 */ /* 0x000fe200017e6c0c */
[----:B------:R-:W-:Y:S01]  /*133a0*/  IMAD.WIDE.U32 R64, R29, R27, RZ ;  /* 0x0000001b1d407225 */ /* 0x000fe200078e00ff */
[----:B------:R-:W-:-:S03]  /*133b0*/  IADD3.X R34, PT, PT, R69, R67, R63, P0, P1 ;  /* 0x0000004345227210 */ /* 0x000fc600007e243f */
[----:B------:R-:W-:Y:S01]  /*133c0*/  IMAD.WIDE.U32 R62, R46, R15, RZ ;  /* 0x0000000f2e3e7225 */ /* 0x000fe200078e00ff */
[----:B------:R-:W-:-:S03]  /*133d0*/  IADD3 R21, P2, PT, R21, R112, RZ ;  /* 0x0000007015157210 */ /* 0x000fc60007f5e0ff */
[----:B------:R-:W-:-:S04]  /*133e0*/  IMAD.WIDE.U32 R68, R44, R27, RZ ;  /* 0x0000001b2c447225 */ /* 0x000fc800078e00ff */
[----:B------:R-:W-:Y:S01]  /*133f0*/  IMAD.WIDE.U32 R64, P4, R44, R25, R64 ;  /* 0x000000192c407225 */ /* 0x000fe20007880040 */
[----:B------:R-:W-:-:S03]  /*13400*/  IADD3 R79, P0, PT, R79, R68, RZ ;  /* 0x000000444f4f7210 */ /* 0x000fc60007f1e0ff */
[----:B------:R-:W-:-:S04]  /*13410*/  IMAD.WIDE.U32 R66, R30, R15, RZ ;  /* 0x0000000f1e427225 */ /* 0x000fc800078e00ff */
[----:B------:R-:W-:Y:S01]  /*13420*/  IMAD.WIDE.U32 R62, P3, R30, R16, R62 ;  /* 0x000000101e3e7225 */ /* 0x000fe2000786003e */
[----:B------:R-:W-:-:S03]  /*13430*/  IADD3 R82, P1, PT, R79, R66, RZ ;  /* 0x000000424f527210 */ /* 0x000fc60007f3e0ff */
[----:B------:R-:W-:Y:S01]  /*13440*/  IMAD.X R23, R23, 0x1, R12, P2 ;  /* 0x0000000117177824 */ /* 0x000fe200010e060c */
        /* <DEDUP_REMOVED lines=19> */
[----:B------:R-:W-:Y:S02]  /*13580*/  MOV R70, R65 ;  /* 0x0000004100467202 */ /* 0x000fe40000000f00 */
[----:B------:R-:W-:Y:S01]  /*13590*/  IADD3.X R75, P0, PT, R75, R68, RZ, P2, !PT ;  /* 0x000000444b4b7210 */ /* 0x000fe2000171e4ff */
[----:B------:R-:W-:-:S04]  /*135a0*/  IMAD.WIDE.U32 R64, R30, R27, RZ ;  /* 0x0000001b1e407225 */ /* 0x000fc800078e00ff */
[----:B------:R-:W-:-:S04]  /*135b0*/  IMAD.WIDE.U32 R66, P6, R30, R25, R66 ;  /* 0x000000191e427225 */ /* 0x000fc800078c0042 */
[----:B------:R-:W-:-:S04]  /*135c0*/  IMAD.WIDE.U32 R62, P1, R13, R39, R62 ;  /* 0x000000270d3e7225 */ /* 0x000fc8000782003e */
[----:B------:R-:W-:-:S04]  /*135d0*/  IMAD.WIDE.U32 R68, R39, R14, RZ ;  /* 0x0000000e27447225 */ /* 0x000fc800078e00ff */
[----:B------:R-:W-:Y:S01]  /*135e0*/  IMAD.X R71, RZ, RZ, RZ, P4 ;  /* 0x000000ffff477224 */ /* 0x000fe200020e06ff */
[----:B------:R-:W-:Y:S01]  /*135f0*/  IADD3 R12, P4, PT, R65, R66, RZ ;  /* 0x00000042410c7210 */ /* 0x000fe20007f9e0ff */
[----:B------:R-:W-:Y:S01]  /*13600*/  IMAD.X R65, RZ, RZ, RZ, P1 ;  /* 0x000000ffff417224 */ /* 0x000fe200008e06ff */
[----:B------:R-:W-:Y:S01]  /*13610*/  IADD3 R62, P5, PT, R69, R62, RZ ;  /* 0x0000003e453e7210 */ /* 0x000fe20007fbe0ff */
[----:B------:R-:W-:Y:S01]  /*13620*/  IMAD.WIDE.U32 R72, R23, R58, RZ ;  /* 0x0000003a17487225 */ /* 0x000fe200078e00ff */
[----:B------:R-:W-:Y:S02]  /*13630*/  IADD3 R90, P1, PT, R90, R68, RZ ;  /* 0x000000445a5a7210 */ /* 0x000fe40007f3e0ff */
[----:B------:R-:W-:Y:S01]  /*13640*/  IADD3 R80, P2, PT, R77, R64, RZ ;  /* 0x000000404d507210 */ /* 0x000fe20007f5e0ff */
[----:B------:R-:W-:Y:S01]  /*13650*/  IMAD.MOV.U32 R64, RZ, RZ, R63 ;  /* 0x000000ffff407224 */ /* 0x000fe200078e003f */
[----:B------:R-:W-:Y:S01]  /*13660*/  IADD3.X R81, P1, PT, R89, R62, RZ, P1, !PT ;  /* 0x0000003e59517210 */ /* 0x000fe20000f3e4ff */
[----:B------:R-:W-:Y:S01]  /*13670*/  IMAD.X R63, RZ, RZ, RZ, P6 ;  /* 0x000000ffff3f7224 */ /* 0x000fe200030e06ff */
[----:B------:R-:W-:Y:S01]  /*13680*/  MOV R62, R67 ;  /* 0x00000043003e7202 */ /* 0x000fe20000000f00 */
[----:B------:R-:W-:-:S04]  /*13690*/  IMAD.WIDE.U32 R72, P6, R49, R21, R72 ;  /* 0x0000001531487225 */ /* 0x000fc800078c0048 */
[----:B------:R-:W-:-:S04]  /*136a0*/  IMAD.WIDE.U32 R68, R21, R58, RZ ;  /* 0x0000003a15447225 */ /* 0x000fc800078e00ff */
[----:B------:R-:W-:Y:S01]  /*136b0*/  IMAD.X R67, RZ, RZ, RZ, P6 ;  /* 0x000000ffff437224 */ /* 0x000fe200030e06ff */
[----:B------:R-:W-:Y:S01]  /*136c0*/  IADD3 R72, P6, PT, R69, R72, RZ ;  /* 0x0000004845487210 */ /* 0x000fe20007fde0ff */
[----:B------:R-:W-:Y:S01]  /*136d0*/  IMAD.MOV.U32 R77, RZ, RZ, R82 ;  /* 0x000000ffff4d7224 */ /* 0x000fe200078e0052 */
[----:B------:R-:W-:Y:S01]  /*136e0*/  IADD3.X R82, P2, PT, R75, R12, RZ, P2, !PT ;  /* 0x0000000c4b527210 */ /* 0x000fe2000175e4ff */
[----:B------:R-:W-:Y:S01]  /*136f0*/  IMAD.WIDE.U32.X R70, R29, R8, R70, P3 ;  /* 0x000000081d467225 */ /* 0x000fe200018e0446 */
[----:B------:R-:W-:-:S03]  /*13700*/  IADD3 R12, P3, PT, R90, R68, RZ ;  /* 0x000000445a0c7210 */ /* 0x000fc60007f7e0ff */
[----:B------:R-:W-:-:S04]  /*13710*/  IMAD.WIDE.U32.X R62, R46, R25, R62, P4 ;  /* 0x000000192e3e7225 */ /* 0x000fc800020e043e */
[----:B------:R-:W-:Y:S01]  /*13720*/  IMAD.MOV.U32 R66, RZ, RZ, R73 ;  /* 0x000000ffff427224 */ /* 0x000fe200078e0049 */
[----:B------:R-:W-:Y:S01]  /*13730*/  IADD3.X R125, P0, P2, R62, R61, R70, P2, P0 ;  /* 0x0000003d3e7d7210 */ /* 0x000fe20001200446 */
[----:B------:R-:W-:Y:S01]  /*13740*/  IMAD.WIDE.U32.X R64, R13, R33, R64, P5 ;  /* 0x000000210d407225 */ /* 0x000fe200028e0440 */
[----:B------:R-:W-:-:S03]  /*13750*/  IADD3.X R81, P3, PT, R81, R72, RZ, P3, !PT ;  /* 0x0000004851517210 */ /* 0x000fc60001f7e4ff */
        /* <DEDUP_REMOVED lines=12> */
[----:B------:R-:W-:-:S03]  /*13820*/  IADD3.X R53, P0, PT, R53, R64, RZ, P0, !PT ;  /* 0x0000004035357210 */ /* 0x000fc6000071e4ff */
        /* <DEDUP_REMOVED lines=18> */
[----:B------:R-:W-:-:S04]  /*13950*/  IMAD.WIDE.U32 R68, R46, R6, RZ ;  /* 0x000000062e447225 */ /* 0x000fc800078e00ff */
[----:B------:R-:W-:Y:S02]  /*13960*/  IMAD.MOV.U32 R66, RZ, RZ, R63 ;  /* 0x000000ffff427224 */ /* 0x000fe400078e003f */
[----:B------:R-:W-:Y:S01]  /*13970*/  IMAD.WIDE.U32 R62, R30, R6, RZ ;  /* 0x000000061e3e7225 */ /* 0x000fe200078e00ff */
[----:B------:R-:W-:-:S03]  /*13980*/  IADD3.X R107, P0, PT, R107, R18, RZ, P2, !PT ;  /* 0x000000126b6b7210 */ /* 0x000fc6000171e4ff */
[----:B------:R-:W-:Y:S01]  /*13990*/  IMAD.WIDE.U32 R64, P1, R24, R39, R64 ;  /* 0x0000002718407225 */ /* 0x000fe20007820040 */
[----:B------:R-:W-:-:S03]  /*139a0*/  IADD3 R120, P2, PT, R108, R62, RZ ;  /* 0x0000003e6c787210 */ /* 0x000fc60007f5e0ff */
        /* <DEDUP_REMOVED lines=8> */
[----:B------:R-:W-:Y:S01]  /*13a30*/  IADD3 R103, P1, PT, R103, R70, RZ ;  /* 0x0000004667677210 */ /* 0x000fe20007f3e0ff */
[----:B------:R-:W-:-:S03]  /*13a40*/  IMAD.WIDE.U32 R68, R23, R14, RZ ;  /* 0x0000000e17447225 */ /* 0x000fc600078e00ff */
[----:B------:R-:W-:Y:S01]  /*13a50*/  IADD3.X R98, P1, PT, R98, R65, RZ, P1, !PT ;  /* 0x0000004162627210 */ /* 0x000fe20000f3e4ff */
[----:B------:R-:W-:Y:S02]  /*13a60*/  IMAD.X R65, RZ, RZ, RZ, P6 ;  /* 0x000000ffff417224 */ /* 0x000fe400030e06ff */
[----:B------:R-:W-:-:S04]  /*13a70*/  IMAD.WIDE.U32 R68, P6, R13, R21, R68 ;  /* 0x000000150d447225 */ /* 0x000fc800078c0044 */
[----:B------:R-:W-:-:S04]  /*13a80*/  IMAD.WIDE.U32 R72, R21, R14, RZ ;  /* 0x0000000e15487225 */ /* 0x000fc800078e00ff */
[----:B------:R-:W-:Y:S02]  /*13a90*/  IMAD.X R71, RZ, RZ, RZ, P6 ;  /* 0x000000ffff477224 */ /* 0x000fe400030e06ff */
[----:B------:R-:W-:Y:S01]  /*13aa0*/  IMAD.MOV.U32 R70, RZ, RZ, R69 ;  /* 0x000000ffff467224 */ /* 0x000fe200078e0045 */
[----:B------:R-:W-:Y:S01]  /*13ab0*/  IADD3 R69, P6, PT, R73, R68, RZ ;  /* 0x0000004449457210 */ /* 0x000fe20007fde0ff */
[----:B------:R-:W-:Y:S01]  /*13ac0*/  IMAD.WIDE.U32.X R66, R29, R7, R66, P3 ;  /* 0x000000071d427225 */ /* 0x000fe200018e0442 */
[----:B------:R-:W-:Y:S02]  /*13ad0*/  IADD3 R103, P3, PT, R103, R72, RZ ;  /* 0x0000004867677210 */ /* 0x000fe40007f7e0ff */
[----:B------:R-:W-:Y:S01]  /*13ae0*/  IADD3.X R108, P2, PT, R107, R108, RZ, P2, !PT ;  /* 0x0000006c6b6c7210 */ /* 0x000fe2000175e4ff */
[----:B------:R-:W-:Y:S01]  /*13af0*/  IMAD.WIDE.U32.X R64, R46, R11, R64, P4 ;  /* 0x0000000b2e407225 */ /* 0x000fe200020e0440 */
[----:B------:R-:W-:-:S03]  /*13b00*/  IADD3.X R98, P3, PT, R98, R69, RZ, P3, !PT ;  /* 0x0000004562627210 */ /* 0x000fc60001f7e4ff */
        /* <DEDUP_REMOVED lines=14> */
[----:B------:R-:W-:Y:S02]  /*13bf0*/  IADD3.X R90, P0, PT, R100, R63, RZ, P0, !PT ;  /* 0x0000003f645a7210 */ /* 0x000fe4000071e4ff */
[----:B------:R-:W-:Y:S01]  /*13c00*/  IADD3.X R65, PT, PT, RZ, RZ, RZ, P1, !PT ;  /* 0x000000ffff417210 */ /* 0x000fe20000ffe4ff */
[----:B------:R-:W-:Y:S01]  /*13c10*/  IMAD.X R63, RZ, RZ, RZ, P3 ;  /* 0x000000ffff3f7224 */ /* 0x000fe200018e06ff */
[----:B------:R-:W-:Y:S01]  /*13c20*/  IADD3 R71, P3, PT, R71, R66, RZ ;  /* 0x0000004247477210 */ /* 0x000fe20007f7e0ff */
[----:B------:R-:W-:Y:S01]  /*13c30*/  IMAD.MOV.U32 R64, RZ, RZ, R69 ;  /* 0x000000ffff407224 */ /* 0x000fe200078e0045 */
        /* <DEDUP_REMOVED lines=14> */
[----:B------:R-:W-:-:S03]  /*13d20*/  MOV R66, R69 ;  /* 0x0000004500427202 */ /* 0x000fc60000000f00 */
[----:B------:R-:W-:Y:S01]  /*13d30*/  IMAD.WIDE.U32 R68, R21, R4, RZ ;  /* 0x0000000415447225 */ /* 0x000fe200078e00ff */
[----:B------:R-:W-:-:S03]  /*13d40*/  IADD3.X R88, P0, PT, R92, R53, RZ, P2, !PT ;  /* 0x000000355c587210 */ /* 0x000fc6000171e4ff */
[----:B------:R-:W-:Y:S01]  /*13d50*/  IMAD.WIDE.U32 R64, P6, R97, R21, R64 ;  /* 0x0000001561407225 */ /* 0x000fe200078c0040 */
[----:B------:R-:W-:-:S03]  /*13d60*/  IADD3 R89, P2, PT, R89, R68, RZ ;  /* 0x0000004459597210 */ /* 0x000fc60007f5e0ff */
        /* <DEDUP_REMOVED lines=8> */
[----:B------:R-:W-:Y:S02]  /*13df0*/  IMAD.MOV.U32 R62, RZ, RZ, R65 ;  /* 0x000000ffff3e7224 */ /* 0x000fe400078e0041 */
[----:B------:R-:W-:Y:S01]  /*13e00*/  IMAD.WIDE.U32 R64, R23, R5, RZ ;  /* 0x0000000517407225 */ /* 0x000fe200078e00ff */
[----:B------:R-:W-:-:S03]  /*13e10*/  IADD3.X R84, P1, PT, R84, R63, RZ, P1, !PT ;  /* 0x0000003f54547210 */ /* 0x000fc60000f3e4ff */
[----:B------:R-:W-:Y:S02]  /*13e20*/  IMAD.X R63, RZ, RZ, RZ, P6 ;  /* 0x000000ffff3f7224 */ /* 0x000fe400030e06ff */
[----:B------:R-:W-:-:S04]  /*13e30*/  IMAD.WIDE.U32 R64, P6, R119, R21, R64 ;  /* 0x0000001577407225 */ /* 0x000fc800078c0040 */
[----:B------:R-:W-:Y:S01]  /*13e40*/  IMAD.WIDE.U32 R72, R21, R5, RZ ;  /* 0x0000000515487225 */ /* 0x000fe200078e00ff */
[----:B------:R-:W-:Y:S02]  /*13e50*/  IADD3.X R71, PT, PT, RZ, RZ, RZ, P6, !PT ;  /* 0x000000ffff477210 */ /* 0x000fe400037fe4ff */
[----:B------:R-:W-:Y:S01]  /*13e60*/  IADD3.X R88, P2, PT, R88, R53, RZ, P2, !PT ;  /* 0x0000003558587210 */ /* 0x000fe2000175e4ff */
        /* <DEDUP_REMOVED lines=8> */
[----:B------:R-:W-:Y:S01]  /*13ef0*/  IMAD.WIDE.U32.X R70, R119, R23, R70, P6 ;  /* 0x0000001777467225 */ /* 0x000fe200030e0446 */
[----:B------:R-:W-:-:S03]  /*13f00*/  IADD3.X R94, PT, PT, R63, R94, R67, P0, P2 ;  /* 0x0000005e3f5e7210 */ /* 0x000fc600007e4443 */
[----:B------:R-:W-:Y:S01]  /*13f10*/  IMAD.WIDE.U32 R62, R29, R15, RZ ;  /* 0x0000000f1d3e7225 */ /* 0x000fe200078e00ff */
[----:B------:R-:W-:-:S03]  /*13f20*/  IADD3.X R85, P1, P3, R70, R85, R68, P3, P1 ;  /* 0x0000005546557210 */ /* 0x000fc60001b22444 */
[----:B------:R-:W-:Y:S01]  /*13f30*/  IMAD R53, R46, 0x13, RZ ;  /* 0x000000132e357824 */ /* 0x000fe200078e02ff */
[----:B------:R-:W-:Y:S01]  /*13f40*/  IADD3.X R84, PT, PT, R71, R55, R69, P1, P3 ;  /* 0x0000003747547210 */ /* 0x000fe20000fe6445 */
[----:B------:R-:W-:-:S04]  /*13f50*/  IMAD.WIDE.U32 R54, R30, 0x13, RZ ;  /* 0x000000131e367825 */ /* 0x000fc800078e00ff */
[----:B------:R-:W-:-:S04]  /*13f60*/  IMAD.WIDE.U32 R62, P0, R44, R16, R62 ;  /* 0x000000102c3e7225 */ /* 0x000fc8000780003e */
[----:B------:R-:W-:-:S04]  /*13f70*/  IMAD.WIDE.U32 R66, R44, R15, RZ ;  /* 0x0000000f2c427225 */ /* 0x000fc800078e00ff */
[----:B------:R-:W-:Y:S01]  /*13f80*/  IMAD.IADD R53, R55, 0x1, R53 ;  /* 0x0000000137357824 */ /* 0x000fe200078e0235 */
[----:B------:R-:W-:Y:S01]  /*13f90*/  IADD3 R57, P2, PT, R67, R62, RZ ;  /* 0x0000003e43397210 */ /* 0x000fe20007f5e0ff */
[----:B------:R-:W-:Y:S02]  /*13fa0*/  IMAD.MOV.U32 R64, RZ, RZ, R63 ;  /* 0x000000ffff407224 */ /* 0x000fe400078e003f */
[----:B------:R-:W-:-:S04]  /*13fb0*/  IMAD.WIDE.U32 R62, R53, R10, RZ ;  /* 0x0000000a353e7225 */ /* 0x000fc800078e00ff */
[----:B------:R-:W-:-:S04]  /*13fc0*/  IMAD.WIDE.U32 R62, P3, R7, R54, R62 ;  /* 0x00000036073e7225 */ /* 0x000fc8000786003e */
[----:B------:R-:W-:Y:S01]  /*13fd0*/  IMAD.WIDE.U32 R54, R54, R10, RZ ;  /* 0x0000000a36367225 */ /* 0x000fe200078e00ff */
[----:B------:R-:W-:-:S03]  /*13fe0*/  IADD3.X R67, PT, PT, RZ, RZ, RZ, P3, !PT ;  /* 0x000000ffff437210 */ /* 0x000fc60001ffe4ff */
[----:B------:R-:W-:Y:S01]  /*13ff0*/  IMAD.X R65, RZ, RZ, RZ, P0 ;  /* 0x000000ffff417224 */ /* 0x000fe200000e06ff */
[----:B------:R-:W-:Y:S01]  /*14000*/  IADD3 R113, P0, PT, R113, R66, RZ ;  /* 0x0000004271717210 */ /* 0x000fe20007f1e0ff */
[----:B------:R-:W-:Y:S01]  /*14010*/  IMAD.MOV.U32 R66, RZ, RZ, R63 ;  /* 0x000000ffff427224 */ /* 0x000fe200078e003f */
[----:B------:R-:W-:Y:S02]  /*14020*/  IADD3 R62, P4, PT, R55, R62, RZ ;  /* 0x0000003e373e7210 */ /* 0x000fe40007f9e0ff */
[----:B------:R-:W-:Y:S02]  /*14030*/  IADD3 R18, P1, PT, R113, R54, RZ ;  /* 0x0000003671127210 */ /* 0x000fe40007f3e0ff */
[----:B------:R-:W-:Y:S01]  /*14040*/  IADD3.X R57, P0, PT, R116, R57, RZ, P0, !PT ;  /* 0x0000003974397210 */ /* 0x000fe2000071e4ff */
[----:B------:R-:W-:-:S04]  /*14050*/  IMAD.WIDE.U32 R54, R38, R60, RZ ;  /* 0x0000003c26367225 */ /* 0x000fc800078e00ff */
[----:B------:R-:W-:Y:S01]  /*14060*/  IMAD.WIDE.U32.X R66, R53, R7, R66, P4 ;  /* 0x0000000735427225 */ /* 0x000fe200020e0442 */
[----:B------:R-:W-:-:S03]  /*14070*/  IADD3.X R53, P1, PT, R57, R62, RZ, P1, !PT ;  /* 0x0000003e39357210 */ /* 0x000fc60000f3e4ff */
[----:B------:R-:W-:-:S04]  /*14080*/  IMAD.WIDE.U32.X R64, R29, R16, R64, P2 ;  /* 0x000000101d407225 */ /* 0x000fc800010e0440 */
[----:B------:R-:W-:Y:S01]  /*14090*/  IMAD.WIDE.U32 R54, P2, R51, R48, R54 ;  /* 0x0000003033367225 */ /* 0x000fe20007840036 */
[----:B------:R-:W-:-:S03]  /*140a0*/  IADD3.X R57, P0, P1, R66, R118, R64, P1, P0 ;  /* 0x0000007642397210 */ /* 0x000fc60000900440 */
[----:B------:R-:W-:Y:S01]  /*140b0*/  IMAD.WIDE.U32 R60, R48, R60, RZ ;  /* 0x0000003c303c7225 */ /* 0x000fe200078e00ff */
[----:B------:R-:W-:Y:S02]  /*140c0*/  IADD3.X R59, PT, PT, R67, R117, R65, P0, P1 ;  /* 0x00000075433b7210 */ /* 0x000fe400007e2441 */
[----:B------:R-:W-:Y:S01]  /*140d0*/  MOV R62, R55 ;  /* 0x00000037003e7202 */ /* 0x000fe20000000f00 */
[----:B------:R-:W-:Y:S01]  /*140e0*/  IMAD.WIDE.U32 R66, R21, 0x13, RZ ;  /* 0x0000001315427825 */ /* 0x000fe200078e00ff */
[----:B------:R-:W-:-:S03]  /*140f0*/  IADD3 R61, P0, PT, R61, R54, RZ ;  /* 0x000000363d3d7210 */ /* 0x000fc60007f1e0ff */
[----:B------:R-:W-:Y:S02]  /*14100*/  IMAD R65, R23, 0x13, RZ ;  /* 0x0000001317417824 */ /* 0x000fe400078e02ff */
[----:B------:R-:W-:Y:S02]  /*14110*/  IMAD.X R63, RZ, RZ, RZ, P2 ;  /* 0x000000ffff3f7224 */ /* 0x000fe400010e06ff */
[----:B------:R-:W-:-:S04]  /*14120*/  IMAD.WIDE.U32 R54, R32, 0x13, RZ ;  /* 0x0000001320367825 */ /* 0x000fc800078e00ff */
[----:B------:R-:W-:Y:S02]  /*14130*/  IMAD R69, R35, 0x13, RZ ;  /* 0x0000001323457824 */ /* 0x000fe400078e02ff */
[----:B------:R-:W-:Y:S02]  /*14140*/  IMAD.IADD R72, R67, 0x1, R65 ;  /* 0x0000000143487824 */ /* 0x000fe400078e0241 */
[----:B------:R-:W-:-:S04]  /*14150*/  IMAD.WIDE.U32.X R62, R51, R38, R62, P0 ;  /* 0x00000026333e7225 */ /* 0x000fc800000e043e */
[----:B------:R-:W-:Y:S02]  /*14160*/  IMAD.IADD R51, R55, 0x1, R69 ;  /* 0x0000000137337824 */ /* 0x000fe400078e0245 */
[----:B------:R-:W-:-:S04]  /*14170*/  IMAD.WIDE.U32 R68, R46, R54, RZ ;  /* 0x000000362e447225 */ /* 0x000fc800078e00ff */
[----:B------:R-:W-:-:S04]  /*14180*/  IMAD.WIDE.U32 R64, R72, R48, RZ ;  /* 0x0000003048407225 */ /* 0x000fc800078e00ff */
[----:B------:R-:W-:-:S04]  /*14190*/  IMAD.WIDE.U32 R70, R30, R54, RZ ;  /* 0x000000361e467225 */ /* 0x000fc800078e00ff */
[----:B------:R-:W-:Y:S01]  /*141a0*/  IMAD.WIDE.U32 R68, P5, R51, R30, R68 ;  /* 0x0000001e33447225 */ /* 0x000fe200078a0044 */
[----:B------:R-:W-:-:S03]  /*141b0*/  IADD3 R73, P0, PT, R20, R70, RZ ;  /* 0x0000004614497210 */ /* 0x000fc60007f1e0ff */
[----:B------:R-:W-:-:S04]  /*141c0*/  IMAD.WIDE.U32 R64, P1, R38, R66, R64 ;  /* 0x0000004226407225 */ /* 0x000fc80007820040 */
[----:B------:R-:W-:Y:S01]  /*141d0*/  IMAD.WIDE.U32 R66, R66, R48, RZ ;  /* 0x0000003042427225 */ /* 0x000fe200078e00ff */
[----:B------:R-:W-:Y:S02]  /*141e0*/  IADD3 R55, P3, PT, R71, R68, RZ ;  /* 0x0000004447377210 */ /* 0x000fe40007f7e0ff */
[----:B------:R-:W-:Y:S01]  /*141f0*/  IADD3 R20, P2, PT, R73, R66, RZ ;  /* 0x0000004249147210 */ /* 0x000fe20007f5e0ff */
[----:B------:R-:W-:Y:S01]  /*14200*/  IMAD.MOV.U32 R66, RZ, RZ, R65 ;  /* 0x000000ffff427224 */ /* 0x000fe200078e0041 */
[----:B------:R-:W-:Y:S01]  /*14210*/  IADD3 R68, P4, PT, R67, R64, RZ ;  /* 0x0000004043447210 */ /* 0x000fe20007f9e0ff */
[----:B------:R-:W-:-:S04]  /*14220*/  IMAD.X R67, RZ, RZ, RZ, P1 ;  /* 0x000000ffff437224 */ /* 0x000fc800008e06ff */
[----:B------:R-:W-:-:S04]  /*14230*/  IMAD.WIDE.U32.X R64, R72, R38, R66, P4 ;  /* 0x0000002648407225 */ /* 0x000fc800020e0442 */
[----:B------:R-:W-:-:S04]  /*14240*/  IMAD.WIDE.U32 R66, R40, R17, RZ ;  /* 0x0000001128427225 */ /* 0x000fc800078e00ff */
[----:B------:R-:W-:-:S04]  /*14250*/  IMAD.WIDE.U32 R70, R56, R17, RZ ;  /* 0x0000001138467225 */ /* 0x000fc800078e00ff */
[----:B------:R-:W-:Y:S01]  /*14260*/  IMAD.WIDE.U32 R66, P6, R19, R56, R66 ;  /* 0x0000003813427225 */ /* 0x000fe200078c0042 */
[----:B------:R-:W-:Y:S02]  /*14270*/  IADD3 R72, P1, PT, R70, R60, RZ ;  /* 0x0000003c46487210 */ /* 0x000fe40007f3e0ff */
[----:B------:R-:W-:Y:S02]  /*14280*/  IADD3 R70, P4, PT, R71, R66, RZ ;  /* 0x0000004247467210 */ /* 0x000fe40007f9e0ff */
[----:B------:R-:W-:Y:S02]  /*14290*/  IADD3.X R41, P0, PT, R41, R55, RZ, P0, !PT ;  /* 0x0000003729297210 */ /* 0x000fe4000071e4ff */
[----:B------:R-:W-:Y:S01]  /*142a0*/  IADD3.X R75, P1, PT, R70, R61, RZ, P1, !PT ;  /* 0x0000003d464b7210 */ /* 0x000fe20000f3e4ff */
[----:B------:R-:W-:Y:S02]  /*142b0*/  IMAD.MOV.U32 R70, RZ, RZ, R67 ;  /* 0x000000ffff467224 */ /* 0x000fe400078e0043 */
[----:B------:R-:W-:Y:S01]  /*142c0*/  IMAD.WIDE.U32 R66, R51, R43, RZ ;  /* 0x0000002b33427225 */ /* 0x000fe200078e00ff */
[----:B------:R-:W-:-:S02]  /*142d0*/  IADD3.X R41, P2, PT, R41, R68, RZ, P2, !PT ;  /* 0x0000004429297210 */ /* 0x000fc4000175e4ff */
[----:B------:R-:W-:Y:S01]  /*142e0*/  IADD3.X R71, PT, PT, RZ, RZ, RZ, P6, !PT ;  /* 0x000000ffff477210 */ /* 0x000fe200037fe4ff */
[----:B------:R-:W-:Y:S02]  /*142f0*/  IMAD.MOV.U32 R60, RZ, RZ, R69 ;  /* 0x000000ffff3c7224 */ /* 0x000fe400078e0045 */
[----:B------:R-:W-:-:S04]  /*14300*/  IMAD.WIDE.U32 R68, R54, R43, RZ ;  /* 0x0000002b36447225 */ /* 0x000fc800078e00ff */
[----:B------:R-:W-:-:S04]  /*14310*/  IMAD.WIDE.U32 R66, P6, R22, R54, R66 ;  /* 0x0000003616427225 */ /* 0x000fc800078c0042 */
[----:B------:R-:W-:Y:S01]  /*14320*/  IMAD.X R61, RZ, RZ, RZ, P5 ;  /* 0x000000ffff3d7224 */ /* 0x000fe200028e06ff */
[----:B------:R-:W-:Y:S01]  /*14330*/  IADD3 R55, P5, PT, R72, R68, RZ ;  /* 0x0000004448377210 */ /* 0x000fe20007fbe0ff */
[----:B------:R-:W-:Y:S01]  /*14340*/  IMAD.X R73, RZ, RZ, RZ, P6 ;  /* 0x000000ffff497224 */ /* 0x000fe200030e06ff */
[----:B------:R-:W-:Y:S02]  /*14350*/  IADD3 R68, P6, PT, R69, R66, RZ ;  /* 0x0000004245447210 */ /* 0x000fe40007fde0ff */
[----:B------:R-:W-:Y:S01]  /*14360*/  MOV R72, R67 ;  /* 0x0000004300487202 */ /* 0x000fe20000000f00 */
[----:B------:R-:W-:Y:S01]  /*14370*/  IMAD.WIDE.U32.X R70, R40, R19, R70, P4 ;  /* 0x0000001328467225 */ /* 0x000fe200020e0446 */
[----:B------:R-:W-:-:S03]  /*14380*/  IADD3.X R68, P5, PT, R75, R68, RZ, P5, !PT ;  /* 0x000000444b447210 */ /* 0x000fc60002fbe4ff */
[----:B------:R-:W-:-:S04]  /*14390*/  IMAD.WIDE.U32.X R72, R51, R22, R72, P6 ;  /* 0x0000001633487225 */ /* 0x000fc800030e0448 */
[----:B------:R-:W-:Y:S01]  /*143a0*/  IMAD.MOV.U32 R100, RZ, RZ, R80 ;  /* 0x000000ffff647224 */ /* 0x000fe200078e0050 */
[----:B------:R-:W-:Y:S01]  /*143b0*/  IADD3.X R80, P1, P5, R72, R62, R70, P5, P1 ;  /* 0x0000003e48507210 */ /* 0x000fe20002d22446 */
[----:B------:R-:W-:Y:S01]  /*143c0*/  IMAD.WIDE.U32 R66, R46, R39, RZ ;  /* 0x000000272e427225 */ /* 0x000fe200078e00ff */
[----:B------:R-:W-:Y:S02]  /*143d0*/  MOV R101, R79 ;  /* 0x0000004f00657202 */ /* 0x000fe40000000f00 */
[----:B------:R-:W-:Y:S01]  /*143e0*/  IADD3.X R79, PT, PT, R73, R63, R71, P1, P5 ;  /* 0x0000003f494f7210 */ /* 0x000fe20000fea447 */
[----:B------:R-:W-:-:S04]  /*143f0*/  IMAD.WIDE.U32 R62, R30, R39, RZ ;  /* 0x000000271e3e7225 */ /* 0x000fc800078e00ff */
[----:B------:R-:W-:Y:S01]  /*14400*/  IMAD.WIDE.U32 R66, P4, R33, R30, R66 ;  /* 0x0000001e21427225 */ /* 0x000fe20007880042 */
[----:B------:R-:W-:-:S03]  /*14410*/  IADD3 R55, P1, PT, R55, R62, RZ ;  /* 0x0000003e37377210 */ /* 0x000fc60007f3e0ff */
[----:B------:R-:W-:Y:S01]  /*14420*/  IMAD.MOV.U32 R62, RZ, RZ, R67 ;  /* 0x000000ffff3e7224 */ /* 0x000fe200078e0043 */
[----:B------:R-:W-:Y:S01]  /*14430*/  IADD3 R63, P6, PT, R63, R66, RZ ;  /* 0x000000423f3f7210 */ /* 0x000fe20007fde0ff */
[----:B------:R-:W-:-:S04]  /*14440*/  IMAD.WIDE.U32 R66, R23, R44, RZ ;  /* 0x0000002c17427225 */ /* 0x000fc800078e00ff */
[----:B------:R-:W-:Y:S01]  /*14450*/  IMAD.MOV.U32 R110, RZ, RZ, R82 ;  /* 0x000000ffff6e7224 */ /* 0x000fe200078e0052 */
[----:B------:R-:W-:Y:S01]  /*14460*/  IADD3.X R82, P1, PT, R68, R63, RZ, P1, !PT ;  /* 0x0000003f44527210 */ /* 0x000fe20000f3e4ff */
[----:B------:R-:W-:-:S04]  /*14470*/  IMAD.WIDE.U32 R66, P5, R21, R29, R66 ;  /* 0x0000001d15427225 */ /* 0x000fc800078a0042 */
[----:B------:R-:W-:-:S04]  /*14480*/  IMAD.WIDE.U32 R68, R21, R44, RZ ;  /* 0x0000002c15447225 */ /* 0x000fc800078e00ff */
[----:B------:R-:W-:Y:S01]  /*14490*/  IMAD.X R71, RZ, RZ, RZ, P5 ;  /* 0x000000ffff477224 */ /* 0x000fe200028e06ff */
[----:B------:R-:W-:Y:S01]  /*144a0*/  IADD3 R69, P5, PT, R69, R66, RZ ;  /* 0x0000004245457210 */ /* 0x000fe20007fbe0ff */
[----:B------:R-:W-:Y:S02]  /*144b0*/  IMAD.MOV.U32 R117, RZ, RZ, R83 ;  /* 0x000000ffff757224 */ /* 0x000fe400078e0053 */
[----:B------:R-:W-:Y:S01]  /*144c0*/  IMAD.X R63, RZ, RZ, RZ, P4 ;  /* 0x000000ffff3f7224 */ /* 0x000fe200020e06ff */
[----:B------:R-:W-:Y:S01]  /*144d0*/  IADD3 R83, P4, PT, R55, R68, RZ ;  /* 0x0000004437537210 */ /* 0x000fe20007f9e0ff */
[----:B------:R-:W-:Y:S02]  /*144e0*/  IMAD.MOV.U32 R70, RZ, RZ, R67 ;  /* 0x000000ffff467224 */ /* 0x000fe400078e0043 */
[----:B------:R-:W-:Y:S01]  /*144f0*/  IMAD.WIDE.U32.X R60, R51, R46, R60, P3 ;  /* 0x0000002e333c7225 */ /* 0x000fe200018e043c */
[----:B------:R-:W-:-:S03]  /*14500*/  IADD3.X R82, P4, PT, R82, R69, RZ, P4, !PT ;  /* 0x0000004552527210 */ /* 0x000fc6000279e4ff */
[----:B------:R-:W-:Y:S01]  /*14510*/  IMAD.WIDE.U32.X R62, R33, R46, R62, P6 ;  /* 0x0000002e213e7225 */ /* 0x000fe200030e043e */
[----:B------:R-:W-:-:S03]  /*14520*/  IADD3.X R74, P0, P2, R64, R74, R60, P2, P0 ;  /* 0x0000004a404a7210 */ /* 0x000fc6000120043c */
[----:B------:R-:W-:Y:S01]  /*14530*/  IMAD.WIDE.U32.X R70, R23, R29, R70, P5 ;  /* 0x0000001d17467225 */ /* 0x000fe200028e0446 */
[----:B------:R-:W-:Y:S02]  /*14540*/  IADD3.X R34, PT, PT, R65, R34, R61, P0, P2 ;  /* 0x0000002241227210 */ /* 0x000fe400007e443d */
[----:B------:R-:W-:Y:S01]  /*14550*/  IADD3.X R80, P1, P4, R70, R80, R62, P4, P1 ;  /* 0x0000005046507210 */ /* 0x000fe2000242243e */
[----:B------:R-:W-:-:S03]  /*14560*/  IMAD.WIDE.U32 R60, R38, R56, RZ ;  /* 0x00000038263c7225 */ /* 0x000fc600078e00ff */
[----:B------:R-:W-:Y:S01]  /*14570*/  IADD3.X R79, PT, PT, R71, R79, R63, P1, P4 ;  /* 0x0000004f474f7210 */ /* 0x000fe20000fe843f */
        /* <DEDUP_REMOVED lines=8> */
[----:B------:R-:W-:-:S04]  /*14600*/  IADD3 R67, P3, PT, R67, R62, RZ ;  /* 0x0000003e43437210 */ /* 0x000fc80007f7e0ff */
[----:B------:R-:W-:Y:S01]  /*14610*/  IADD3.X R56, P0, PT, R56, R67, RZ, P0, !PT ;  /* 0x0000004338387210 */ /* 0x000fe2000071e4ff */
[----:B------:R-:W-:Y:S01]  /*14620*/  IMAD.WIDE.U32 R64, P4, R36, R44, R64 ;  /* 0x0000002c24407225 */ /* 0x000fe20007880040 */
[----:B------:R-:W-:-:S03]  /*14630*/  IADD3.X R69, PT, PT, RZ, RZ, RZ, P5, !PT ;  /* 0x000000ffff457210 */ /* 0x000fc60002ffe4ff */
[----:B------:R-:W-:-:S04]  /*14640*/  IMAD.WIDE.U32 R66, R44, R31, RZ ;  /* 0x0000001f2c427225 */ /* 0x000fc800078e00ff */
[----:B------:R-:W-:Y:S01]  /*14650*/  IMAD.MOV.U32 R68, RZ, RZ, R61 ;  /* 0x000000ffff447224 */ /* 0x000fe200078e003d */
[----:B------:R-:W-:Y:S02]  /*14660*/  IADD3 R55, P6, PT, R55, R66, RZ ;  /* 0x0000004237377210 */ /* 0x000fe40007fde0ff */
[----:B------:R-:W-:Y:S01]  /*14670*/  IADD3 R67, P5, PT, R67, R64, RZ ;  /* 0x0000004043437210 */ /* 0x000fe20007fbe0ff */
[----:B------:R-:W-:Y:S01]  /*14680*/  IMAD.WIDE.U32.X R68, R40, R38, R68, P1 ;  /* 0x0000002628447225 */ /* 0x000fe200008e0444 */
[----:B------:R-:W-:Y:S02]  /*14690*/  MOV R66, R65 ;  /* 0x0000004100427202 */ /* 0x000fe40000000f00 */
[----:B------:R-:W-:Y:S01]  /*146a0*/  IADD3.X R40, P1, PT, R56, R67, RZ, P6, !PT ;  /* 0x0000004338287210 */ /* 0x000fe2000373e4ff */
[----:B------:R-:W-:Y:S02]  /*146b0*/  IMAD.X R61, RZ, RZ, RZ, P2 ;  /* 0x000000ffff3d7224 */ /* 0x000fe400010e06ff */
[----:B------:R-:W-:-:S02]  /*146c0*/  IMAD.X R67, RZ, RZ, RZ, P4 ;  /* 0x000000ffff437224 */ /* 0x000fc400020e06ff */
        /* <DEDUP_REMOVED lines=16> */
[----:B------:R-:W-:Y:S02]  /*147d0*/  IMAD.MOV.U32 R116, RZ, RZ, R78 ;  /* 0x000000ffff747224 */ /* 0x000fe400078e004e */
[----:B------:R-:W-:Y:S01]  /*147e0*/  IMAD.X R67, RZ, RZ, RZ, P4 ;  /* 0x000000ffff437224 */ /* 0x000fe200020e06ff */
[----:B------:R-:W-:Y:S01]  /*147f0*/  IADD3.X R78, P1, PT, R40, R65, RZ, P1, !PT ;  /* 0x00000041284e7210 */ /* 0x000fe20000f3e4ff */
[----:B------:R-:W-:-:S02]  /*14800*/  IMAD.X R65, RZ, RZ, RZ, P2 ;  /* 0x000000ffff417224 */ /* 0x000fc400010e06ff */
[----:B------:R-:W-:Y:S02]  /*14810*/  IMAD.MOV.U32 R64, RZ, RZ, R61 ;  /* 0x000000ffff407224 */ /* 0x000fe400078e003d */
[----:B------:R-:W-:Y:S02]  /*14820*/  IMAD.MOV.U32 R66, RZ, RZ, R63 ;  /* 0x000000ffff427224 */ /* 0x000fe400078e003f */
[----:B------:R-:W-:-:S04]  /*14830*/  IMAD.WIDE.U32.X R64, R33, R22, R64, P3 ;  /* 0x0000001621407225 */ /* 0x000fc800018e0440 */
[----:B------:R-:W-:-:S03]  /*14840*/  IMAD.WIDE.U32.X R66, R23, R46, R66, P5 ;  /* 0x0000002e17427225 */ /* 0x000fc600028e0442 */
[----:B------:R-:W-:Y:S01]  /*14850*/  IADD3.X R56, P0, P1, R66, R56, R64, P1, P0 ;  /* 0x0000003842387210 */ /* 0x000fe20000900440 */
[----:B------:R-:W-:-:S03]  /*14860*/  IMAD.WIDE.U32 R60, R51, R48, RZ ;  /* 0x00000030333c7225 */ /* 0x000fc600078e00ff */
[----:B------:R-:W-:Y:S01]  /*14870*/  IADD3.X R40, PT, PT, R67, R69, R65, P0, P1 ;  /* 0x0000004543287210 */ /* 0x000fe200007e2441 */
[----:B------:R-:W-:-:S04]  /*14880*/  IMAD.WIDE.U32 R64, R29, R47, RZ ;  /* 0x0000002f1d407225 */ /* 0x000fc800078e00ff */
[----:B------:R-:W-:-:S04]  /*14890*/  IMAD.WIDE.U32 R60, P6, R38, R54, R60 ;  /* 0x00000036263c7225 */ /* 0x000fc800078c003c */
[----:B------:R-:W-:-:S04]  /*148a0*/  IMAD.WIDE.U32 R62, R54, R48, RZ ;  /* 0x00000030363e7225 */ /* 0x000fc800078e00ff */
[----:B------:R-:W-:-:S04]  /*148b0*/  IMAD.WIDE.U32 R54, P2, R42, R44, R64 ;  /* 0x0000002c2a367225 */ /* 0x000fc80007840040 */
[----:B------:R-:W-:Y:S01]  /*148c0*/  IMAD.WIDE.U32 R64, R44, R47, RZ ;  /* 0x0000002f2c407225 */ /* 0x000fe200078e00ff */
[----:B------:R-:W-:Y:S02]  /*148d0*/  IADD3 R60, P3, PT, R63, R60, RZ ;  /* 0x0000003c3f3c7210 */ /* 0x000fe40007f7e0ff */
[----:B------:R-:W-:Y:S01]  /*148e0*/  IADD3 R71, P1, PT, R64, R62, RZ ;  /* 0x0000003e40477210 */ /* 0x000fe20007f3e0ff */
[----:B------:R-:W-:Y:S01]  /*148f0*/  IMAD.WIDE.U32 R62, R33, R17, RZ ;  /* 0x00000011213e7225 */ /* 0x000fe200078e00ff */
[----:B------:R-:W-:-:S03]  /*14900*/  IADD3 R54, P4, PT, R65, R54, RZ ;  /* 0x0000003641367210 */ /* 0x000fc60007f9e0ff */
[----:B------:R-:W-:-:S04]  /*14910*/  IMAD.WIDE.U32 R64, R39, R17, RZ ;  /* 0x0000001127407225 */ /* 0x000fc800078e00ff */
[----:B------:R-:W-:Y:S01]  /*14920*/  IMAD.WIDE.U32 R62, P5, R39, R19, R62 ;  /* 0x00000013273e7225 */ /* 0x000fe200078a003e */
[----:B------:R-:W-:Y:S02]  /*14930*/  IADD3.X R67, PT, PT, RZ, RZ, RZ, P6, !PT ;  /* 0x000000ffff437210 */ /* 0x000fe400037fe4ff */
[----:B------:R-:W-:Y:S02]  /*14940*/  IADD3 R71, P0, PT, R71, R64, RZ ;  /* 0x0000004047477210 */ /* 0x000fe40007f1e0ff */
[----:B------:R-:W-:Y:S02]  /*14950*/  IADD3 R70, P6, PT, R65, R62, RZ ;  /* 0x0000003e41467210 */ /* 0x000fe40007fde0ff */
[----:B------:R-:W-:Y:S01]  /*14960*/  IADD3.X R65, P1, PT, R60, R54, RZ, P1, !PT ;  /* 0x000000363c417210 */ /* 0x000fe20000f3e4ff */
[----:B------:R-:W-:Y:S01]  /*14970*/  IMAD.MOV.U32 R66, RZ, RZ, R61 ;  /* 0x000000ffff427224 */ /* 0x000fe200078e003d */
[----:B------:R-:W-:Y:S01]  /*14980*/  MOV R64, R63 ;  /* 0x0000003f00407202 */ /* 0x000fe20000000f00 */
[----:B------:R-:W-:Y:S01]  /*14990*/  IMAD.X R61, RZ, RZ, RZ, P2 ;  /* 0x000000ffff3d7224 */ /* 0x000fe200010e06ff */
[----:B------:R-:W-:Y:S01]  /*149a0*/  IADD3.X R70, P0, PT, R65, R70, RZ, P0, !PT ;  /* 0x0000004641467210 */ /* 0x000fe2000071e4ff */
[----:B------:R-:W-:-:S02]  /*149b0*/  IMAD.X R65, RZ, RZ, RZ, P5 ;  /* 0x000000ffff417224 */ /* 0x000fc400028e06ff */
[----:B------:R-:W-:Y:S02]  /*149c0*/  IMAD.MOV.U32 R60, RZ, RZ, R55 ;  /* 0x000000ffff3c7224 */ /* 0x000fe400078e0037 */
[----:B------:R-:W-:-:S04]  /*149d0*/  IMAD.WIDE.U32.X R66, R51, R38, R66, P3 ;  /* 0x0000002633427225 */ /* 0x000fc800018e0442 */
        /* <DEDUP_REMOVED lines=8> */
[----:B------:R-:W-:Y:S01]  /*14a60*/  IADD3 R54, P4, PT, R61, R54, RZ ;  /* 0x000000363d367210 */ /* 0x000fe20007f9e0ff */
[----:B------:R-:W-:-:S04]  /*14a70*/  IMAD.WIDE.U32 R60, R23, R43, RZ ;  /* 0x0000002b173c7225 */ /* 0x000fc800078e00ff */
[----:B------:R-:W-:-:S04]  /*14a80*/  IMAD.WIDE.U32 R62, R29, R32, RZ ;  /* 0x000000201d3e7225 */ /* 0x000fc800078e00ff */
[----:B------:R-:W-:-:S04]  /*14a90*/  IMAD.WIDE.U32 R60, P0, R21, R22, R60 ;  /* 0x00000016153c7225 */ /* 0x000fc8000780003c */
[----:B------:R-:W-:-:S04]  /*14aa0*/  IMAD.WIDE.U32 R66, R21, R43, RZ ;  /* 0x0000002b15427225 */ /* 0x000fc800078e00ff */
[----:B------:R-:W-:-:S04]  /*14ab0*/  IMAD.WIDE.U32 R62, P6, R35, R44, R62 ;  /* 0x0000002c233e7225 */ /* 0x000fc800078c003e */
[----:B------:R-:W-:Y:S01]  /*14ac0*/  IMAD.WIDE.U32 R64, R44, R32, RZ ;  /* 0x000000202c407225 */ /* 0x000fe200078e00ff */
[----:B------:R-:W-:Y:S02]  /*14ad0*/  IADD3 R44, P5, PT, R67, R60, RZ ;  /* 0x0000003c432c7210 */ /* 0x000fe40007fbe0ff */
[----:B------:R-:W-:Y:S01]  /*14ae0*/  IADD3 R32, P1, PT, R71, R66, RZ ;  /* 0x0000004247207210 */ /* 0x000fe20007f3e0ff */
[----:B------:R-:W-:Y:S01]  /*14af0*/  IMAD.X R67, RZ, RZ, RZ, P6 ;  /* 0x000000ffff437224 */ /* 0x000fe200030e06ff */
[----:B------:R-:W-:Y:S01]  /*14b00*/  IADD3 R75, P6, PT, R65, R62, RZ ;  /* 0x0000003e414b7210 */ /* 0x000fe20007fde0ff */
[----:B------:R-:W-:Y:S02]  /*14b10*/  IMAD.MOV.U32 R66, RZ, RZ, R63 ;  /* 0x000000ffff427224 */ /* 0x000fe400078e003f */
[----:B------:R-:W-:Y:S02]  /*14b20*/  IMAD.MOV.U32 R62, RZ, RZ, R55 ;  /* 0x000000ffff3e7224 */ /* 0x000fe400078e0037 */
[----:B------:R-:W-:Y:S01]  /*14b30*/  IMAD.WIDE.U32.X R66, R35, R29, R66, P6 ;  /* 0x0000001d23427225 */ /* 0x000fe200030e0442 */
[----:B------:R-:W-:-:S03]  /*14b40*/  IADD3.X R29, P2, PT, R70, R54, RZ, P2, !PT ;  /* 0x00000036461d7210 */ /* 0x000fc6000175e4ff */
[----:B------:R-:W-:-:S04]  /*14b50*/  IMAD.WIDE.U32 R54, R22, R31, RZ ;  /* 0x0000001f16367225 */ /* 0x000fc800078e00ff */
[----:B------:R-:W-:-:S04]  /*14b60*/  IMAD.WIDE.U32 R72, R43, R31, RZ ;  /* 0x0000001f2b487225 */ /* 0x000fc800078e00ff */
[----:B------:R-:W-:Y:S01]  /*14b70*/  IMAD.X R63, RZ, RZ, RZ, P3 ;  /* 0x000000ffff3f7224 */ /* 0x000fe200018e06ff */
[----:B------:R-:W-:Y:S01]  /*14b80*/  IADD3 R35, P3, PT, R64, R72, RZ ;  /* 0x0000004840237210 */ /* 0x000fe20007f7e0ff */
[----:B------:R-:W-:Y:S01]  /*14b90*/  IMAD.WIDE.U32 R54, P6, R36, R43, R54 ;  /* 0x0000002b24367225 */ /* 0x000fe200078c0036 */
[----:B------:R-:W-:-:S03]  /*14ba0*/  IADD3.X R71, PT, PT, RZ, RZ, RZ, P0, !PT ;  /* 0x000000ffff477210 */ /* 0x000fc600007fe4ff */
[----:B------:R-:W-:Y:S01]  /*14bb0*/  IMAD.WIDE.U32 R64, R33, R48, RZ ;  /* 0x0000003021407225 */ /* 0x000fe200078e00ff */
[----:B------:R-:W-:-:S03]  /*14bc0*/  IADD3 R31, P0, PT, R73, R54, RZ ;  /* 0x00000036491f7210 */ /* 0x000fc60007f1e0ff */
[----:B------:R-:W-:Y:S02]  /*14bd0*/  IMAD.MOV.U32 R70, RZ, RZ, R61 ;  /* 0x000000ffff467224 */ /* 0x000fe400078e003d */
[----:B------:R-:W-:Y:S02]  /*14be0*/  IMAD.X R61, RZ, RZ, RZ, P6 ;  /* 0x000000ffff3d7224 */ /* 0x000fe400030e06ff */
        /* <DEDUP_REMOVED lines=8> */
[----:B------:R-:W-:-:S03]  /*14c70*/  IADD3.X R31, P3, PT, R31, R75, RZ, P3, !PT ;  /* 0x0000004b1f1f7210 */ /* 0x000fc60001f7e4ff */
[----:B------:R-:W-:Y:S01]  /*14c80*/  IMAD.WIDE.U32.X R38, R33, R38, R54, P6 ;  /* 0x0000002621267225 */ /* 0x000fe200030e0436 */
        /* <DEDUP_REMOVED lines=8> */
[----:B------:R-:W-:Y:S01]  /*14d10*/  IMAD.MOV.U32 R54, RZ, RZ, R39 ;  /* 0x000000ffff367224 */ /* 0x000fe200078e0027 */
[----:B------:R-:W-:Y:S01]  /*14d20*/  IADD3 R30, P3, PT, R65, R38, RZ ;  /* 0x00000026411e7210 */ /* 0x000fe20007f7e0ff */
[----:B------:R-:W-:-:S04]  /*14d30*/  IMAD.WIDE.U32 R64, R11, R106, RZ ;  /* 0x0000006a0b407225 */ /* 0x000fc800078e00ff */
[----:B------:R-:W-:-:S04]  /*14d40*/  IMAD.WIDE.U32.X R38, R36, R46, R62, P4 ;  /* 0x0000002e24267225 */ /* 0x000fc800020e043e */
[----:B------:R-:W-:-:S04]  /*14d50*/  IMAD.WIDE.U32 R62, R50, R9, RZ ;  /* 0x00000009323e7225 */ /* 0x000fc800078e00ff */
[----:B------:R-:W-:-:S04]  /*14d60*/  IMAD.WIDE.U32.X R42, R42, R46, R54, P3 ;  /* 0x0000002e2a2a7225 */ /* 0x000fc800018e0436 */
[----:B------:R-:W-:-:S04]  /*14d70*/  IMAD.WIDE.U32 R64, P6, R28, R6, R64 ;  /* 0x000000061c407225 */ /* 0x000fc800078c0040 */
        /* <DEDUP_REMOVED lines=8> */
[----:B------:R-:W-:-:S03]  /*14e00*/  IMAD.MOV.U32 R66, RZ, RZ, R63 ;  /* 0x000000ffff427224 */ /* 0x000fc600078e003f */
[----:B------:R-:W-:Y:S01]  /*14e10*/  IADD3.X R48, P3, PT, R48, R55, RZ, P3, !PT ;  /* 0x0000003730307210 */ /* 0x000fe20001f7e4ff */
[----:B------:R-:W-:Y:S01]  /*14e20*/  IMAD.WIDE.U32 R54, R16, R14, RZ ;  /* 0x0000000e10367225 */ /* 0x000fe200078e00ff */
[----:B------:R-:W-:-:S03]  /*14e30*/  MOV R46, R65 ;  /* 0x00000041002e7202 */ /* 0x000fc60000000f00 */
        /* <DEDUP_REMOVED lines=9> */
[----:B------:R-:W-:-:S04]  /*14ed0*/  IMAD.WIDE.U32.X R64, R13, R16, R64, P6 ;  /* 0x000000100d407225 */ /* 0x000fc800030e0440 */
[----:B------:R-:W-:Y:S01]  /*14ee0*/  IMAD.WIDE.U32 R54, R37, R10, RZ ;  /* 0x0000000a25367225 */ /* 0x000fe200078e00ff */
[----:B------:R-:W-:-:S04]  /*14ef0*/  IADD3.X R60, P3, P4, R64, R66, R46, P4, P3 ;  /* 0x00000042403c7210 */ /* 0x000fc8000246642e */
[----:B------:R-:W-:Y:S01]  /*14f00*/  IADD3.X R66, PT, PT, R65, R67, R47, P3, P4 ;  /* 0x0000004341427210 */ /* 0x000fe20001fe842f */
        /* <DEDUP_REMOVED lines=16> */
[----:B------:R-:W-:-:S03]  /*15010*/  IADD3.X R36, P3, PT, R36, R47, RZ, P3, !PT ;  /* 0x0000002f24247210 */ /* 0x000fc60001f7e4ff */
[----:B------:R-:W-:Y:S01]  /*15020*/  IMAD.WIDE.U32 R64, R7, R106, RZ ;  /* 0x0000006a07407225 */ /* 0x000fe200078e00ff */
[----:B------:R-:W-:-:S04]  /*15030*/  IADD3.X R37, P3, P4, R54, R60, R62, P3, P4 ;  /* 0x0000003c36257210 */ /* 0x000fc80001c6843e */
[----:B------:R-:W-:Y:S01]  /*15040*/  IADD3.X R47, PT, PT, R55, R66, R63, P3, P4 ;  /* 0x00000042372f7210 */ /* 0x000fe20001fe843f */
[----:B------:R-:W-:-:S04]  /*15050*/  IMAD.WIDE.U32 R64, P3, R28, R10, R64 ;  /* 0x0000000a1c407225 */ /* 0x000fc80007860040 */
[----:B------:R-:W-:-:S04]  /*15060*/  IMAD.WIDE.U32 R54, R10, R106, RZ ;  /* 0x0000006a0a367225 */ /* 0x000fc800078e00ff */
[----:B------:R-:W-:-:S04]  /*15070*/  IMAD.WIDE.U32 R62, R50, R6, RZ ;  /* 0x00000006323e7225 */ /* 0x000fc800078e00ff */
[----:B------:R-:W-:Y:S01]  /*15080*/  IMAD.X R67, RZ, RZ, RZ, P3 ;  /* 0x000000ffff437224 */ /* 0x000fe200018e06ff */
[----:B------:R-:W-:Y:S01]  /*15090*/  IADD3 R48, P3, PT, R55, R64, RZ ;  /* 0x0000004037307210 */ /* 0x000fe20007f7e0ff */
[----:B------:R-:W-:Y:S02]  /*150a0*/  IMAD.MOV.U32 R66, RZ, RZ, R65 ;  /* 0x000000ffff427224 */ /* 0x000fe400078e0041 */
[----:B------:R-:W-:-:S04]  /*150b0*/  IMAD.WIDE.U32 R64, R52, R6, RZ ;  /* 0x0000000634407225 */ /* 0x000fc800078e00ff */
[----:B------:R-:W-:-:S04]  /*150c0*/  IMAD.WIDE.U32 R62, P6, R11, R52, R62 ;  /* 0x000000340b3e7225 */ /* 0x000fc800078c003e */
[----:B------:R-:W-:Y:S01]  /*150d0*/  IMAD.WIDE.U32.X R66, R28, R7, R66, P3 ;  /* 0x000000071c427225 */ /* 0x000fe200018e0442 */
[----:B------:R-:W-:Y:S02]  /*150e0*/  IADD3 R28, P3, PT, R64, R54, RZ ;  /* 0x00000036401c7210 */ /* 0x000fe40007f7e0ff */
[----:B------:R-:W-:Y:S01]  /*150f0*/  IADD3 R65, P4, PT, R65, R62, RZ ;  /* 0x0000003e41417210 */ /* 0x000fe20007f9e0ff */
[----:B------:R-:W-:-:S03]  /*15100*/  IMAD.WIDE.U32 R54, R49, R9, RZ ;  /* 0x0000000931367225 */ /* 0x000fc600078e00ff */
[----:B------:R-:W-:Y:S01]  /*15110*/  IADD3.X R48, P3, PT, R65, R48, RZ, P3, !PT ;  /* 0x0000003041307210 */ /* 0x000fe20001f7e4ff */
[----:B------:R-:W-:Y:S01]  /*15120*/  IMAD.MOV.U32 R64, RZ, RZ, R63 ;  /* 0x000000ffff407224 */ /* 0x000fe200078e003f */
[----:B------:R-:W-:Y:S01]  /*15130*/  IADD3.X R65, PT, PT, RZ, RZ, RZ, P6, !PT ;  /* 0x000000ffff417210 */ /* 0x000fe200037fe4ff */
        /* <DEDUP_REMOVED lines=17> */
[----:B------:R-:W-:Y:S01]  /*15250*/  IMAD.X R55, RZ, RZ, RZ, P6 ;  /* 0x000000ffff377224 */ /* 0x000fe200030e06ff */
[----:B------:R-:W-:Y:S01]  /*15260*/  MOV R54, R63 ;  /* 0x0000003f00367202 */ /* 0x000fe20000000f00 */
[----:B------:R-:W-:-:S04]  /*15270*/  IMAD.WIDE.U32 R64, P6, R26, R16, R64 ;  /* 0x000000101a407225 */ /* 0x000fc800078c0040 */
[----:B------:R-:W-:Y:S01]  /*15280*/  IMAD.WIDE.U32 R62, R26, R15, RZ ;  /* 0x0000000f1a3e7225 */ /* 0x000fe200078e00ff */
[----:B------:R-:W-:-:S03]  /*15290*/  IADD3.X R48, P4, PT, R48, R66, RZ, P4, !PT ;  /* 0x0000004230307210 */ /* 0x000fc6000279e4ff */
[----:B------:R-:W-:Y:S01]  /*152a0*/  IMAD.X R67, RZ, RZ, RZ, P6 ;  /* 0x000000ffff437224 */ /* 0x000fe200030e06ff */
[----:B------:R-:W-:Y:S01]  /*152b0*/  IADD3 R63, P6, PT, R63, R64, RZ ;  /* 0x000000403f3f7210 */ /* 0x000fe20007fde0ff */
[----:B------:R-:W-:Y:S01]  /*152c0*/  IMAD.WIDE.U32.X R54, R13, R25, R54, P3 ;  /* 0x000000190d367225 */ /* 0x000fe200018e0436 */
[----:B------:R-:W-:-:S03]  /*152d0*/  IADD3 R28, P3, PT, R28, R62, RZ ;  /* 0x0000003e1c1c7210 */ /* 0x000fc60007f7e0ff */
[----:B------:R-:W-:Y:S01]  /*152e0*/  IMAD.MOV.U32 R66, RZ, RZ, R65 ;  /* 0x000000ffff427224 */ /* 0x000fe200078e0041 */
[----:B------:R-:W-:-:S03]  /*152f0*/  IADD3.X R48, P3, PT, R48, R63, RZ, P3, !PT ;  /* 0x0000003f30307210 */ /* 0x000fc60001f7e4ff */
        /* <DEDUP_REMOVED lines=29> */
[----:B------:R-:W-:Y:S01]  /*154d0*/  IMAD.MOV.U32 R113, RZ, RZ, R76 ;  /* 0x000000ffff717224 */ /* 0x000fe200078e004c */
[----:B------:R-:W-:Y:S01]  /*154e0*/  IADD3.X R76, P3, P4, R72, R66, R64, P4, P3 ;  /* 0x00000042484c7210 */ /* 0x000fe20002466440 */
[----:B------:R-:W-:-:S04]  /*154f0*/  IMAD.WIDE.U32 R54, P6, R14, R8, R54 ;  /* 0x000000080e367225 */ /* 0x000fc800078c0036 */
[----:B------:R-:W-:Y:S01]  /*15500*/  IMAD.WIDE.U32 R62, R14, R9, RZ ;  /* 0x000000090e3e7225 */ /* 0x000fe200078e00ff */
[----:B------:R-:W-:-:S03]  /*15510*/  MOV R64, R55 ;  /* 0x0000003700407202 */ /* 0x000fc60000000f00 */
[----:B------:R-:W-:Y:S01]  /*15520*/  IMAD.MOV.U32 R118, RZ, RZ, R77 ;  /* 0x000000ffff767224 */ /* 0x000fe200078e004d */
[----:B------:R-:W-:Y:S02]  /*15530*/  IADD3.X R77, PT, PT, R73, R67, R65, P3, P4 ;  /* 0x00000043494d7210 */ /* 0x000fe40001fe8441 */
[----:B------:R-:W-:Y:S01]  /*15540*/  IADD3 R66, P3, PT, R63, R54, RZ ;  /* 0x000000363f427210 */ /* 0x000fe20007f7e0ff */
[----:B------:R-:W-:Y:S01]  /*15550*/  IMAD.WIDE.U32 R54, R25, R26, RZ ;  /* 0x0000001a19367225 */ /* 0x000fe200078e00ff */
[----:B------:R-:W-:-:S03]  /*15560*/  IADD3 R50, P4, PT, R50, R62, RZ ;  /* 0x0000003e32327210 */ /* 0x000fc60007f9e0ff */
[----:B------:R-:W-:Y:S02]  /*15570*/  IMAD.X R65, RZ, RZ, RZ, P6 ;  /* 0x000000ffff417224 */ /* 0x000fe400030e06ff */
        /* <DEDUP_REMOVED lines=19> */
[----:B------:R-:W-:-:S04]  /*156b0*/  IMAD.WIDE.U32.X R54, R49, R7, R64, P3 ;  /* 0x0000000731367225 */ /* 0x000fc800018e0440 */
[----:B------:R-:W-:Y:S01]  /*156c0*/  IMAD.WIDE.U32 R64, R16, R5, RZ ;  /* 0x0000000510407225 */ /* 0x000fe200078e00ff */
[----:B------:R-:W-:-:S03]  /*156d0*/  IADD3 R72, P4, PT, R66, R62, RZ ;  /* 0x0000003e42487210 */ /* 0x000fc60007f9e0ff */
[----:B------:R-:W-:-:S04]  /*156e0*/  IMAD.WIDE.U32 R62, R13, R6, RZ ;  /* 0x000000060d3e7225 */ /* 0x000fc800078e00ff */
[----:B------:R-:W-:-:S04]  /*156f0*/  IMAD.WIDE.U32 R64, P6, R119, R15, R64 ;  /* 0x0000000f77407225 */ /* 0x000fc800078c0040 */
[----:B------:R-:W-:Y:S01]  /*15700*/  IMAD.MOV.U32 R66, RZ, RZ, R65 ;  /* 0x000000ffff427224 */ /* 0x000fe200078e0041 */
[----:B------:R-:W-:Y:S01]  /*15710*/  IADD3 R49, P3, PT, R67, R64, RZ ;  /* 0x0000004043317210 */ /* 0x000fe20007f7e0ff */
[----:B------:R-:W-:Y:S01]  /*15720*/  IMAD.WIDE.U32 R64, R14, R6, RZ ;  /* 0x000000060e407225 */ /* 0x000fe200078e00ff */
[----:B------:R-:W-:-:S03]  /*15730*/  IADD3.X R67, PT, PT, RZ, RZ, RZ, P6, !PT ;  /* 0x000000ffff437210 */ /* 0x000fc600037fe4ff */
[----:B------:R-:W-:Y:S01]  /*15740*/  IMAD.WIDE.U32 R62, P6, R14, R11, R62 ;  /* 0x0000000b0e3e7225 */ /* 0x000fe200078c003e */
        /* <DEDUP_REMOVED lines=15> */
[----:B------:R-:W-:Y:S01]  /*15840*/  MOV R64, R55 ;  /* 0x0000003700407202 */ /* 0x000fe20000000f00 */
[----:B------:R-:W-:-:S04]  /*15850*/  IMAD.WIDE.U32 R54, R24, R9, RZ ;  /* 0x0000000918367225 */ /* 0x000fc800078e00ff */
        /* <DEDUP_REMOVED lines=10> */
[----:B------:R-:W-:Y:S01]  /*15900*/  IMAD.WIDE.U32.X R66, R24, R8, R66, P6 ;  /* 0x0000000818427225 */ /* 0x000fe200030e0442 */
[----:B------:R-:W-:Y:S02]  /*15910*/  SHF.L.W.U32.HI R49, R36, 0xd, R37 ;  /* 0x0000000d24317819 */ /* 0x000fe40000010e25 */
[----:B------:R-:W-:Y:S01]  /*15920*/  IADD3.X R73, P3, P4, R66, R92, R64, P3, P4 ;  /* 0x0000005c42497210 */ /* 0x000fe20001c68440 */
[----:B------:R-:W-:Y:S01]  /*15930*/  IMAD.WIDE.U32 R54, R8, R4, RZ ;  /* 0x0000000408367225 */ /* 0x000fe200078e00ff */
[----:B------:R-:W-:Y:S02]  /*15940*/  SHF.L.W.U32.HI R37, R37, 0xd, R47 ;  /* 0x0000000d25257819 */ /* 0x000fe40000010e2f */
[----:B------:R-:W-:Y:S02]  /*15950*/  IADD3.X R65, PT, PT, R67, R95, R65, P3, P4 ;  /* 0x0000005f43417210 */ /* 0x000fe40001fe8441 */
[----:B------:R-:W-:Y:S01]  /*15960*/  IADD3 R28, P3, PT, R49, R28, RZ ;  /* 0x0000001c311c7210 */ /* 0x000fe20007f7e0ff */
[----:B------:R-:W-:-:S03]  /*15970*/  IMAD.WIDE.U32 R54, P4, R97, R9, R54 ;  /* 0x0000000961367225 */ /* 0x000fc60007880036 */
[----:B------:R-:W-:Y:S01]  /*15980*/  IADD3.X R37, P3, PT, R37, R48, RZ, P3, !PT ;  /* 0x0000003025257210 */ /* 0x000fe20001f7e4ff */
[----:B------:R-:W-:-:S04]  /*15990*/  IMAD.WIDE.U32 R48, R9, R4, RZ ;  /* 0x0000000409307225 */ /* 0x000fc800078e00ff */
[----:B------:R-:W-:Y:S01]  /*159a0*/  IMAD.X R63, RZ, RZ, RZ, P4 ;  /* 0x000000ffff3f7224 */ /* 0x000fe200020e06ff */
[----:B------:R-:W-:Y:S01]  /*159b0*/  IADD3 R4, P4, PT, R49, R54, RZ ;  /* 0x0000003631047210 */ /* 0x000fe20007f9e0ff */
[----:B------:R-:W-:Y:S02]  /*159c0*/  IMAD.MOV.U32 R62, RZ, RZ, R55 ;  /* 0x000000ffff3e7224 */ /* 0x000fe400078e0037 */
[----:B------:R-:W-:Y:S01]  /*159d0*/  IMAD.WIDE.U32 R54, R16, R111, RZ ;  /* 0x0000006f10367225 */ /* 0x000fe200078e00ff */
[----:B------:R-:W-:-:S03]  /*159e0*/  LEA.HI.X R60, P3, R47, R60, RZ, 0xd, P3 ;  /* 0x0000003c2f3c7211 */ /* 0x000fc60001876cff */
[----:B------:R-:W-:Y:S01]  /*159f0*/  IMAD.WIDE.U32.X R8, R97, R8, R62, P4 ;  /* 0x0000000861087225 */ /* 0x000fe200020e043e */
[----:B------:R-:W-:-:S03]  /*15a00*/  SHF.L.W.U32.HI R47, R37, 0xd, R60 ;  /* 0x0000000d252f7819 */ /* 0x000fc60000010e3c */
[----:B------:R-:W-:Y:S01]  /*15a10*/  IMAD.WIDE.U32 R54, P4, R117, R15, R54 ;  /* 0x0000000f75367225 */ /* 0x000fe20007880036 */
[----:B------:R-:W-:-:S03]  /*15a20*/  IADD3.X R75, PT, PT, RZ, R75, RZ, P3, !PT ;  /* 0x0000004bff4b7210 */ /* 0x000fc60001ffe4ff */
[----:B------:R-:W-:Y:S01]  /*15a30*/  IMAD.WIDE.U32 R62, R15, R111, RZ ;  /* 0x0000006f0f3e7225 */ /* 0x000fe200078e00ff */
[----:B------:R-:W-:-:S03]  /*15a40*/  IADD3 R64, P3, PT, R47, R50, RZ ;  /* 0x000000322f407210 */ /* 0x000fc60007f7e0ff */
[----:B------:R-:W-:Y:S01]  /*15a50*/  IMAD.X R67, RZ, RZ, RZ, P4 ;  /* 0x000000ffff437224 */ /* 0x000fe200020e06ff */
[----:B------:R-:W-:Y:S01]  /*15a60*/  IADD3 R47, P4, PT, R63, R54, RZ ;  /* 0x000000363f2f7210 */ /* 0x000fe20007f9e0ff */
[----:B------:R-:W-:Y:S01]  /*15a70*/  IMAD.MOV.U32 R66, RZ, RZ, R55 ;  /* 0x000000ffff427224 */ /* 0x000fe200078e0037 */
[----:B------:R-:W-:Y:S01]  /*15a80*/  SHF.L.W.U32.HI R15, R60, 0xd, R75 ;  /* 0x0000000d3c0f7819 */ /* 0x000fe20000010e4b */
[----:B------:R-:W-:-:S03]  /*15a90*/  IMAD.WIDE.U32 R54, R13, R10, RZ ;  /* 0x0000000a0d367225 */ /* 0x000fc600078e00ff */
[----:B------:R-:W-:Y:S01]  /*15aa0*/  IADD3.X R52, P3, PT, R15, R52, RZ, P3, !PT ;  /* 0x000000340f347210 */ /* 0x000fe20001f7e4ff */
[----:B------:R-:W-:-:S04]  /*15ab0*/  IMAD.WIDE.U32.X R66, R117, R16, R66, P4 ;  /* 0x0000001075427225 */ /* 0x000fc800020e0442 */
[----:B------:R-:W-:Y:S01]  /*15ac0*/  IMAD.WIDE.U32 R54, P6, R14, R7, R54 ;  /* 0x000000070e367225 */ /* 0x000fe200078c0036 */
[----:B------:R-:W-:-:S03]  /*15ad0*/  LEA.HI.X R76, P4, R75, R76, RZ, 0xd, P3 ;  /* 0x0000004c4b4c7211 */ /* 0x000fc60001896cff */
[----:B------:R-:W-:Y:S01]  /*15ae0*/  IMAD.WIDE.U32 R14, R14, R10, RZ ;  /* 0x0000000a0e0e7225 */ /* 0x000fe200078e00ff */
[----:B------:R-:W-:Y:S02]  /*15af0*/  IADD3 R75, P3, PT, R62, R48, RZ ;  /* 0x000000303e4b7210 */ /* 0x000fe40007f7e0ff */
[----:B------:R-:W-:Y:S01]  /*15b00*/  MOV R62, R55 ;  /* 0x00000037003e7202 */ /* 0x000fe20000000f00 */
[----:B------:R-:W-:Y:S01]  /*15b10*/  IMAD.X R63, RZ, RZ, RZ, P6 ;  /* 0x000000ffff3f7224 */ /* 0x000fe200030e06ff */
[----:B------:R-:W-:Y:S01]  /*15b20*/  IADD3 R50, P6, PT, R15, R54, RZ ;  /* 0x000000360f327210 */ /* 0x000fe20007fde0ff */
[----:B------:R-:W-:Y:S01]  /*15b30*/  IMAD.WIDE.U32 R48, R25, R5, RZ ;  /* 0x0000000519307225 */ /* 0x000fe200078e00ff */
[----:B------:R-:W-:-:S03]  /*15b40*/  IADD3.X R47, P3, PT, R4, R47, RZ, P3, !PT ;  /* 0x0000002f042f7210 */ /* 0x000fc60001f7e4ff */
[----:B------:R-:W-:Y:S01]  /*15b50*/  IMAD.X R16, RZ, RZ, R77, P4 ;  /* 0x000000ffff107224 */ /* 0x000fe200020e064d */
[----:B------:R-:W-:Y:S01]  /*15b60*/  IADD3 R10, P4, PT, R75, R14, RZ ;  /* 0x0000000e4b0a7210 */ /* 0x000fe20007f9e0ff */
[----:B------:R-:W-:Y:S01]  /*15b70*/  IMAD.WIDE.U32.X R14, R13, R7, R62, P6 ;  /* 0x000000070d0e7225 */ /* 0x000fe200030e043e */
[----:B------:R-:W-:Y:S02]  /*15b80*/  SHF.L.W.U32.HI R7, R52, 0xd, R76 ;  /* 0x0000000d34077819 */ /* 0x000fe40000010e4c */
[----:B------:R-:W-:Y:S01]  /*15b90*/  IADD3.X R13, P4, PT, R47, R50, RZ, P4, !PT ;  /* 0x000000322f0d7210 */ /* 0x000fe2000279e4ff */
[----:B------:R-:W-:-:S03]  /*15ba0*/  IMAD.WIDE.U32 R48, P6, R119, R27, R48 ;  /* 0x0000001b77307225 */ /* 0x000fc600078c0030 */
[----:B------:R-:W-:Y:S01]  /*15bb0*/  IADD3.X R8, P3, P4, R14, R66, R8, P4, P3 ;  /* 0x000000420e087210 */ /* 0x000fe20002466408 */
[----:B------:R-:W-:Y:S01]  /*15bc0*/  IMAD.X R55, RZ, RZ, RZ, P6 ;  /* 0x000000ffff377224 */ /* 0x000fe200030e06ff */
[----:B------:R-:W-:Y:S01]  /*15bd0*/  IADD3 R62, P6, PT, R7, R58, RZ ;  /* 0x0000003a073e7210 */ /* 0x000fe20007fde0ff */
[----:B------:R-:W-:Y:S01]  /*15be0*/  IMAD.WIDE.U32 R4, R27, R5, RZ ;  /* 0x000000051b047225 */ /* 0x000fe200078e00ff */
[----:B------:R-:W-:-:S03]  /*15bf0*/  SHF.L.W.U32.HI R7, R76, 0xd, R16 ;  /* 0x0000000d4c077819 */ /* 0x000fc60000010e10 */
[----:B------:R-:W-:Y:S01]  /*15c00*/  IMAD.WIDE.U32 R76, R24, R6, RZ ;  /* 0x00000006184c7225 */ /* 0x000fe200078e00ff */
[----:B------:R-:W-:Y:S02]  /*15c10*/  IADD3.X R9, PT, PT, R15, R67, R9, P3, P4 ;  /* 0x000000430f097210 */ /* 0x000fe40001fe8409 */
[----:B------:R-:W-:Y:S01]  /*15c20*/  IADD3.X R72, P3, PT, R7, R72, RZ, P6, !PT ;  /* 0x0000004807487210 */ /* 0x000fe2000377e4ff */
[----:B------:R-:W-:Y:S01]  /*15c30*/  IMAD.MOV.U32 R54, RZ, RZ, R49 ;  /* 0x000000ffff367224 */ /* 0x000fe200078e0031 */
[----:B------:R-:W-:Y:S01]  /*15c40*/  IADD3 R14, P4, PT, R5, R48, RZ ;  /* 0x00000030050e7210 */ /* 0x000fe20007f9e0ff */
[----:B------:R-:W-:Y:S01]  /*15c50*/  IMAD.WIDE.U32 R76, P6, R26, R11, R76 ;  /* 0x0000000b1a4c7225 */ /* 0x000fe200078c004c */
[----:B------:R-:W-:-:S03]  /*15c60*/  LEA.HI.X R73, P3, R16, R73, RZ, 0xd, P3 ;  /* 0x0000004910497211 */ /* 0x000fc60001876cff */
[----:B------:R-:W-:-:S04]  /*15c70*/  IMAD.WIDE.U32 R6, R26, R6, RZ ;  /* 0x000000061a067225 */ /* 0x000fc800078e00ff */
[----:B------:R-:W-:Y:S01]  /*15c80*/  IMAD.WIDE.U32.X R54, R119, R25, R54, P4 ;  /* 0x0000001977367225 */ /* 0x000fe200020e0436 */
[----:B------:R-:W-:Y:S02]  /*15c90*/  IADD3 R15, P4, PT, R10, R4, RZ ;  /* 0x000000040a0f7210 */ /* 0x000fe40007f9e0ff */
[----:B------:R-:W-:Y:S01]  /*15ca0*/  MOV R4, R77 ;  /* 0x0000004d00047202 */ /* 0x000fe20000000f00 */
[----:B------:R-:W-:Y:S01]  /*15cb0*/  IMAD.X R5, RZ, RZ, RZ, P6 ;  /* 0x000000ffff057224 */ /* 0x000fe200030e06ff */
[----:B------:R-:W-:Y:S01]  /*15cc0*/  IADD3 R16, P6, PT, R7, R76, RZ ;  /* 0x0000004c07107210 */ /* 0x000fe20007fde0ff */
[----:B------:R-:W-:Y:S01]  /*15cd0*/  IMAD.X R10, RZ, RZ, R65, P3 ;  /* 0x000000ffff0a7224 */ /* 0x000fe200018e0641 */
[----:B------:R-:W-:Y:S02]  /*15ce0*/  IADD3 R7, P3, PT, R15, R6, RZ ;  /* 0x000000060f077210 */ /* 0x000fe40007f7e0ff */
[----:B------:R-:W-:Y:S02]  /*15cf0*/  IADD3.X R13, P4, PT, R13, R14, RZ, P4, !PT ;  /* 0x0000000e0d0d7210 */ /* 0x000fe4000279e4ff */
[----:B------:R-:W-:Y:S01]  /*15d00*/  SHF.L.W.U32.HI R60, R72, 0xd, R73 ;  /* 0x0000000d483c7819 */ /* 0x000fe20000010e49 */
[----:B------:R-:W-:Y:S01]  /*15d10*/  IMAD.WIDE.U32.X R4, R24, R11, R4, P6 ;  /* 0x0000000b18047225 */ /* 0x000fe200030e0404 */
[----:B------:R-:W-:-:S02]  /*15d20*/  IADD3.X R13, P6, PT, R13, R16, RZ, P3, !PT ;  /* 0x000000100d0d7210 */ /* 0x000fc40001fde4ff */
[----:B------:R-:W-:Y:S02]  /*15d30*/  IADD3 R60, P3, PT, R60, R7, RZ ;  /* 0x000000073c3c7210 */ /* 0x000fe40007f7e0ff */
        /* <DEDUP_REMOVED lines=8> */
[----:B------:R-:W-:-:S03]  /*15dc0*/  IMAD.WIDE.U32 R4, P4, R21, R19, R4 ;  /* 0x0000001315047225 */ /* 0x000fc60007880004 */
[----:B------:R-:W-:Y:S01]  /*15dd0*/  SHF.L.W.U32.HI R9, R11, 0xd, R10 ;  /* 0x0000000d0b097819 */ /* 0x000fe20000010e0a */
[----:B------:R-:W-:Y:S01]  /*15de0*/  IMAD.WIDE.U32.X R70, R23, R22, R70, P5 ;  /* 0x0000001617467225 */ /* 0x000fe200028e0446 */
[----:B------:R-:W-:Y:S02]  /*15df0*/  IADD3 R10, P5, PT, R7, R4, RZ ;  /* 0x00000004070a7210 */ /* 0x000fe40007fbe0ff */
[----:B------:R-:W-:Y:S01]  /*15e00*/  IADD3 R35, P3, PT, R35, R6, RZ ;  /* 0x0000000623237210 */ /* 0x000fe20007f7e0ff */
[----:B------:R-:W-:Y:S01]  /*15e10*/  IMAD.X R7, RZ, RZ, RZ, P4 ;  /* 0x000000ffff077224 */ /* 0x000fe200020e06ff */
[----:B------:R-:W-:Y:S01]  /*15e20*/  IADD3.X R29, P4, PT, R29, R44, RZ, P1, !PT ;  /* 0x0000002c1d1d7210 */ /* 0x000fe20000f9e4ff */
[----:B------:R-:W-:Y:S01]  /*15e30*/  IMAD.MOV.U32 R6, RZ, RZ, R5 ;  /* 0x000000ffff067224 */ /* 0x000fe200078e0005 */
[----:B------:R-:W-:Y:S02]  /*15e40*/  SHF.L.W.U32.HI R4, R81, 0xd, R93 ;  /* 0x0000000d51047819 */ /* 0x000fe40000010e5d */
[----:B------:R-:W-:Y:S01]  /*15e50*/  IADD3.X R5, P0, PT, R33, R30, RZ, P0, !PT ;  /* 0x0000001e21057210 */ /* 0x000fe2000071e4ff */
[----:B------:R-:W-:Y:S01]  /*15e60*/  IMAD.WIDE.U32.X R6, R23, R19, R6, P5 ;  /* 0x0000001317067225 */ /* 0x000fe200028e0406 */
[----:B------:R-:W-:-:S02]  /*15e70*/  IADD3.X R51, P2, P4, R70, R51, R38, P4, P2 ;  /* 0x0000003346337210 */ /* 0x000fc40002444426 */
[----:B------:R-:W-:Y:S02]  /*15e80*/  IADD3 R103, P1, PT, R4, R103, RZ ;  /* 0x0000006704677210 */ /* 0x000fe40007f3e0ff */
[----:B------:R-:W-:Y:S02]  /*15e90*/  SHF.L.W.U32.HI R93, R93, 0xd, R91 ;  /* 0x0000000d5d5d7819 */ /* 0x000fe40000010e5b */
[----:B------:R-:W-:Y:S02]  /*15ea0*/  IADD3.X R5, P3, PT, R5, R10, RZ, P3, !PT ;  /* 0x0000000a05057210 */ /* 0x000fe40001f7e4ff */
[----:B------:R-:W-:Y:S02]  /*15eb0*/  IADD3.X R69, PT, PT, R71, R69, R39, P2, P4 ;  /* 0x0000004547457210 */ /* 0x000fe400017e8427 */
[----:B------:R-:W-:Y:S02]  /*15ec0*/  IADD3.X R98, P2, PT, R93, R98, RZ, P1, !PT ;  /* 0x000000625d627210 */ /* 0x000fe40000f5e4ff */
[----:B------:R-:W-:-:S02]  /*15ed0*/  IADD3.X R31, P3, P1, R6, R31, R42, P3, P0 ;  /* 0x0000001f061f7210 */ /* 0x000fc4000196042a */
[----:B------:R-:W-:Y:S02]  /*15ee0*/  SHF.L.W.U32.HI R4, R53, 0xd, R57 ;  /* 0x0000000d35047819 */ /* 0x000fe40000010e39 */
[----:B------:R-:W-:Y:S02]  /*15ef0*/  LOP3.LUT R47, R36, 0x7ffff, RZ, 0xc0, !PT ;  /* 0x0007ffff242f7812 */ /* 0x000fe400078ec0ff */
[----:B------:R-:W-:Y:S02]  /*15f00*/  SHF.L.W.U32.HI R11, R8, 0xd, R11 ;  /* 0x0000000d080b7819 */ /* 0x000fe40000010e0b */
[----:B------:R-:W-:Y:S02]  /*15f10*/  SHF.L.W.U32.HI R10, R41, 0xd, R74 ;  /* 0x0000000d290a7819 */ /* 0x000fe40000010e4a */
[----:B------:R-:W-:Y:S02]  /*15f20*/  IADD3.X R61, PT, PT, R7, R61, R43, P3, P1 ;  /* 0x0000003d073d7210 */ /* 0x000fe40001fe242b */
[----:B------:R-:W-:-:S02]  /*15f30*/  IADD3 R4, P0, PT, R4, R118, RZ ;  /* 0x0000007604047210 */ /* 0x000fc40007f1e0ff */
[----:B------:R-:W-:Y:S02]  /*15f40*/  SHF.L.W.U32.HI R6, R57, 0xd, R59 ;  /* 0x0000000d39067819 */ /* 0x000fe40000010e3b */
[----:B------:R-:W-:Y:S01]  /*15f50*/  LEA.HI.X R105, P1, R91, R105, RZ, 0xd, P2 ;  /* 0x000000695b697211 */ /* 0x000fe20001036cff */
[----:B------:R-:W-:Y:S01]  /*15f60*/  IMAD.WIDE.U32 R46, R11, 0x13, R46 ;  /* 0x000000130b2e7825 */ /* 0x000fe200078e002e */
[----:B------:R-:W-:Y:S02]  /*15f70*/  IADD3 R83, P2, PT, R10, R83, RZ ;  /* 0x000000530a537210 */ /* 0x000fe40007f5e0ff */
[----:B------:R-:W-:Y:S01]  /*15f80*/  SHF.L.W.U32.HI R11, R74, 0xd, R34 ;  /* 0x0000000d4a0b7819 */ /* 0x000fe20000010e22 */
[----:B------:R-:W-:Y:S01]  /*15f90*/  IMAD.X R99, RZ, RZ, R99, P1 ;  /* 0x000000ffff637224 */ /* 0x000fe200008e0663 */
[----:B------:R-:W-:Y:S02]  /*15fa0*/  IADD3.X R6, P0, PT, R6, R116, RZ, P0, !PT ;  /* 0x0000007406067210 */ /* 0x000fe4000071e4ff */
[----:B------:R-:W-:-:S02]  /*15fb0*/  SHF.L.W.U32.HI R7, R98, 0xd, R105 ;  /* 0x0000000d62077819 */ /* 0x000fc40000010e69 */
[----:B------:R-:W-:Y:S02]  /*15fc0*/  IADD3.X R82, P2, PT, R11, R82, RZ, P2, !PT ;  /* 0x000000520b527210 */ /* 0x000fe4000175e4ff */
[----:B------:R-:W-:Y:S02]  /*15fd0*/  LEA.HI.X R59, P0, R59, R113, RZ, 0xd, P0 ;  /* 0x000000713b3b7211 */ /* 0x000fe40000016cff */
[----:B------:R-:W-:Y:S02]  /*15fe0*/  IADD3 R124, P1, PT, R7, R124, RZ ;  /* 0x0000007c077c7210 */ /* 0x000fe40007f3e0ff */
[----:B------:R-:W-:Y:S02]  /*15ff0*/  SHF.L.W.U32.HI R7, R105, 0xd, R99 ;  /* 0x0000000d69077819 */ /* 0x000fe40000010e63 */
[----:B------:R-:W-:Y:S02]  /*16000*/  LEA.HI.X R11, P2, R34, R80, RZ, 0xd, P2 ;  /* 0x00000050220b7211 */ /* 0x000fe40001056cff */
[----:B------:R-:W-:-:S02]  /*16010*/  SHF.L.W.U32.HI R118, R6, 0xd, R59 ;  /* 0x0000000d06767819 */ /* 0x000fc40000010e3b */
[----:B------:R-:W-:Y:S02]  /*16020*/  IADD3.X R14, PT, PT, RZ, R101, RZ, P0, !PT ;  /* 0x00000065ff0e7210 */ /* 0x000fe400007fe4ff */
[----:B------:R-:W-:Y:S01]  /*16030*/  IADD3.X R90, P1, PT, R7, R90, RZ, P1, !PT ;  /* 0x0000005a075a7210 */ /* 0x000fe20000f3e4ff */
[----:B------:R-:W-:Y:S01]  /*16040*/  IMAD.X R79, RZ, RZ, R79, P2 ;  /* 0x000000ffff4f7224 */ /* 0x000fe200010e064f */
[----:B------:R-:W-:Y:S02]  /*16050*/  SHF.L.W.U32.HI R7, R82, 0xd, R11 ;  /* 0x0000000d52077819 */ /* 0x000fe40000010e0b */
[----:B------:R-:W-:Y:S02]  /*16060*/  IADD3 R118, P0, PT, R118, R100, RZ ;  /* 0x0000006476767210 */ /* 0x000fe40007f1e0ff */
[----:B------:R-:W-:Y:S02]  /*16070*/  SHF.L.W.U32.HI R119, R59, 0xd, R14 ;  /* 0x0000000d3b777819 */ /* 0x000fe40000010e0e */
[----:B------:R-:W-:-:S02]  /*16080*/  LEA.HI.X R13, P1, R99, R104, RZ, 0xd, P1 ;  /* 0x00000068630d7211 */ /* 0x000fc40000836cff */
[----:B------:R-:W-:Y:S02]  /*16090*/  IADD3 R10, P2, PT, R7, R68, RZ ;  /* 0x00000044070a7210 */ /* 0x000fe40007f5e0ff */
[----:B------:R-:W-:Y:S02]  /*160a0*/  IADD3.X R119, P0, PT, R119, R110, RZ, P0, !PT ;  /* 0x0000006e77777210 */ /* 0x000fe4000071e4ff */
[----:B------:R-:W-:Y:S01]  /*160b0*/  SHF.L.W.U32.HI R7, R11, 0xd, R79 ;  /* 0x0000000d0b077819 */ /* 0x000fe20000010e4f */
[----:B------:R-:W-:Y:S01]  /*160c0*/  IMAD.X R96, RZ, RZ, R96, P1 ;  /* 0x000000ffff607224 */ /* 0x000fe200008e0660 */
[----:B------:R0:W-:Y:S01]  /*160d0*/  STL [R1+0xd8], R10 ;  /* 0x0000d80a01007387 */ /* 0x0001e20000100800 */
[----:B------:R-:W-:Y:S02]  /*160e0*/  LEA.HI.X R14, P0, R14, R125, RZ, 0xd, P0 ;  /* 0x0000007d0e0e7211 */ /* 0x000fe40000016cff */
[----:B------:R-:W-:Y:S02]  /*160f0*/  IADD3.X R78, P2, PT, R7, R78, RZ, P2, !PT ;  /* 0x0000004e074e7210 */ /* 0x000fe4000175e4ff */
[----:B------:R-:W-:-:S02]  /*16100*/  SHF.L.W.U32.HI R11, R13, 0xd, R96 ;  /* 0x0000000d0d0b7819 */ /* 0x000fc40000010e60 */
[----:B------:R-:W-:Y:S02]  /*16110*/  SHF.L.W.U32.HI R7, R119, 0xd, R14 ;  /* 0x0000000d77077819 */ /* 0x000fe40000010e0e */
[----:B0-----:R-:W-:Y:S01]  /*16120*/  SHF.L.W.U32.HI R10, R90, 0xd, R13 ;  /* 0x0000000d5a0a7819 */ /* 0x001fe20000010e0d */
[----:B------:R-:W-:Y:S01]  /*16130*/  IMAD.X R123, RZ, RZ, R123, P0 ;  /* 0x000000ffff7b7224 */ /* 0x000fe200000e067b */
[----:B------:R-:W-:Y:S02]  /*16140*/  LEA.HI.X R13, P2, R79, R56, RZ, 0xd, P2 ;  /* 0x000000384f0d7211 */ /* 0x000fe40001056cff */
[----:B------:R-:W-:Y:S02]  /*16150*/  IADD3 R10, P1, PT, R10, R89, RZ ;  /* 0x000000590a0a7210 */ /* 0x000fe40007f3e0ff */
[----:B------:R-:W-:Y:S02]  /*16160*/  IADD3 R110, P0, PT, R7, R122, RZ ;  /* 0x0000007a076e7210 */ /* 0x000fe40007f1e0ff */
[----:B------:R-:W-:Y:S01]  /*16170*/  SHF.L.W.U32.HI R7, R78, 0xd, R13 ;  /* 0x0000000d4e077819 */ /* 0x000fe20000010e0d */
[----:B------:R0:W-:Y:S01]  /*16180*/  STL [R1+0xf0], R10 ;  /* 0x0000f00a01007387 */ /* 0x0001e20000100800 */
[----:B------:R-:W-:Y:S01]  /*16190*/  IADD3.X R88, P1, PT, R11, R88, RZ, P1, !PT ;  /* 0x000000580b587210 */ /* 0x000fe20000f3e4ff */
[----:B------:R-:W-:Y:S01]  /*161a0*/  IMAD.X R40, RZ, RZ, R40, P2 ;  /* 0x000000ffff287224 */ /* 0x000fe200010e0628 */
[----:B------:R-:W-:-:S02]  /*161b0*/  IADD3 R7, P2, PT, R7, R32, RZ ;  /* 0x0000002007077210 */ /* 0x000fc40007f5e0ff */
[----:B------:R-:W-:Y:S02]  /*161c0*/  LEA.HI.X R11, P1, R96, R102, RZ, 0xd, P1 ;  /* 0x00000066600b7211 */ /* 0x000fe40000836cff */
[----:B0-----:R-:W-:Y:S01]  /*161d0*/  SHF.L.W.U32.HI R10, R14, 0xd, R123 ;  /* 0x0000000d0e0a7819 */ /* 0x001fe20000010e7b */
[----:B------:R0:W-:Y:S03]  /*161e0*/  STL [R1+0xe8], R7 ;  /* 0x0000e80701007387 */ /* 0x0001e60000100800 */
[----:B------:R-:W-:Y:S02]  /*161f0*/  IADD3.X R121, P0, PT, R10, R121, RZ, P0, !PT ;  /* 0x000000790a797210 */ /* 0x000fe4000071e4ff */
[----:B------:R-:W-:Y:S02]  /*16200*/  SHF.L.W.U32.HI R10, R13, 0xd, R40 ;  /* 0x0000000d0d0a7819 */ /* 0x000fe40000010e28 */
[----:B------:R-:W-:-:S02]  /*16210*/  IADD3.X R94, PT, PT, RZ, R94, RZ, P1, !PT ;  /* 0x0000005eff5e7210 */ /* 0x000fc40000ffe4ff */
[----:B------:R-:W-:Y:S02]  /*16220*/  LEA.HI.X R14, P0, R123, R115, RZ, 0xd, P0 ;  /* 0x000000737b0e7211 */ /* 0x000fe40000016cff */
[----:B0-----:R-:W-:Y:S02]  /*16230*/  SHF.L.W.U32.HI R7, R88, 0xd, R11 ;  /* 0x0000000d58077819 */ /* 0x001fe40000010e0b */
[----:B------:R-:W-:Y:S02]  /*16240*/  IADD3.X R22, P2, PT, R10, R29, RZ, P2, !PT ;  /* 0x0000001d0a167210 */ /* 0x000fe4000175e4ff */
[----:B------:R-:W-:Y:S02]  /*16250*/  IADD3 R13, P1, PT, R7, R86, RZ ;  /* 0x00000056070d7210 */ /* 0x000fe40007f3e0ff */
[----:B------:R-:W-:Y:S01]  /*16260*/  SHF.L.W.U32.HI R10, R11, 0xd, R94 ;  /* 0x0000000d0b0a7819 */ /* 0x000fe20000010e5e */
[----:B------:R-:W-:Y:S01]  /*16270*/  IMAD.X R112, RZ, RZ, R112, P0 ;  /* 0x000000ffff707224 */ /* 0x000fe200000e0670 */
[----:B------:R-:W-:-:S02]  /*16280*/  LEA.HI.X R51, P2, R40, R51, RZ, 0xd, P2 ;  /* 0x0000003328337211 */ /* 0x000fc40001056cff */
[----:B------:R-:W-:Y:S02]  /*16290*/  SHF.L.W.U32.HI R7, R121, 0xd, R14 ;  /* 0x0000000d79077819 */ /* 0x000fe40000010e0e */
[----:B------:R-:W-:Y:S02]  /*162a0*/  IADD3.X R24, P1, PT, R10, R87, RZ, P1, !PT ;  /* 0x000000570a187210 */ /* 0x000fe40000f3e4ff */
[----:B------:R-:W-:Y:S02]  /*162b0*/  SHF.L.W.U32.HI R10, R22, 0xd, R51 ;  /* 0x0000000d160a7819 */ /* 0x000fe40000010e33 */
[----:B------:R-:W-:Y:S01]  /*162c0*/  IADD3 R120, P0, PT, R7, R120, RZ ;  /* 0x0000007807787210 */ /* 0x000fe20007f1e0ff */
[----:B------:R-:W-:Y:S01]  /*162d0*/  IMAD.X R16, RZ, RZ, R69, P2 ;  /* 0x000000ffff107224 */ /* 0x000fe200010e0645 */
[----:B------:R-:W-:Y:S02]  /*162e0*/  SHF.L.W.U32.HI R7, R14, 0xd, R112 ;  /* 0x0000000d0e077819 */ /* 0x000fe40000010e70 */
[----:B------:R-:W-:-:S02]  /*162f0*/  IADD3 R10, P2, PT, R10, R35, RZ ;  /* 0x000000230a0a7210 */ /* 0x000fc40007f5e0ff */
[----:B------:R-:W-:-:S03]  /*16300*/  IADD3.X R108, P0, PT, R7, R108, RZ, P0, !PT ;  /* 0x0000006c076c7210 */ /* 0x000fc6000071e4ff */
[----:B------:R0:W-:Y:S01]  /*16310*/  STL [R1+0xf8], R10 ;  /* 0x0000f80a01007387 */ /* 0x0001e20000100800 */
[----:B------:R-:W-:Y:S02]  /*16320*/  LEA.HI.X R115, P0, R112, R107, RZ, 0xd, P0 ;  /* 0x0000006b70737211 */ /* 0x000fe40000016cff */
[----:B0-----:R-:W-:-:S04]  /*16330*/  SHF.L.W.U32.HI R10, R51, 0xd, R16 ;  /* 0x0000000d330a7819 */ /* 0x001fc80000010e10 */
[----:B------:R-:W-:Y:S01]  /*16340*/  IADD3.X R14, P2, PT, R10, R5, RZ, P2, !PT ;  /* 0x000000050a0e7210 */ /* 0x000fe2000175e4ff */
[----:B------:R-:W-:Y:S01]  /*16350*/  IMAD.X R10, RZ, RZ, R109, P0 ;  /* 0x000000ffff0a7224 */ /* 0x000fe200000e066d */
[----:B------:R-:W-:Y:S02]  /*16360*/  LOP3.LUT R19, R53, 0x7ffff, RZ, 0xc0, !PT ;  /* 0x0007ffff35137812 */ /* 0x000fe400078ec0ff */
[----:B------:R-:W-:Y:S02]  /*16370*/  LEA.HI.X R31, P0, R16, R31, RZ, 0xd, P2 ;  /* 0x0000001f101f7211 */ /* 0x000fe40001016cff */
[----:B------:R-:W-:Y:S02]  /*16380*/  SHF.L.W.U32.HI R5, R115, 0xd, R10 ;  /* 0x0000000d73057819 */ /* 0x000fe40000010e0a */
[----:B------:R-:W-:Y:S02]  /*16390*/  SHF.L.W.U32.HI R115, R108, 0xd, R115 ;  /* 0x0000000d6c737819 */ /* 0x000fe40000010e73 */
[----:B------:R-:W-:Y:S01]  /*163a0*/  LEA.HI.X R85, P1, R94, R85, RZ, 0xd, P1 ;  /* 0x000000555e557211 */ /* 0x000fe20000836cff */
[----:B------:R-:W-:Y:S01]  /*163b0*/  IMAD R5, R5, 0x13, RZ ;  /* 0x0000001305057824 */ /* 0x000fe200078e02ff */
[----:B------:R-:W-:Y:S01]  /*163c0*/  IADD3.X R10, PT, PT, RZ, R61, RZ, P0, !PT ;  /* 0x0000003dff0a7210 */ /* 0x000fe200007fe4ff */
[----:B------:R-:W-:Y:S01]  /*163d0*/  IMAD.WIDE.U32 R114, R115, 0x13, R18 ;  /* 0x0000001373727825 */ /* 0x000fe200078e0012 */
[----:B------:R-:W-:-:S03]  /*163e0*/  LOP3.LUT R21, R41, 0x7ffff, RZ, 0xc0, !PT ;  /* 0x0007ffff29157812 */ /* 0x000fc600078ec0ff */
[----:B------:R-:W-:Y:S01]  /*163f0*/  IMAD R69, R9, 0x13, RZ ;  /* 0x0000001309457824 */ /* 0x000fe200078e02ff */
[----:B------:R-:W-:Y:S01]  /*16400*/  SHF.L.W.U32.HI R11, R14, 0xd, R31 ;  /* 0x0000000d0e0b7819 */ /* 0x000fe20000010e1f */
[----:B------:R-:W-:Y:S01]  /*16410*/  IMAD.X R84, RZ, RZ, R84, P1 ;  /* 0x000000ffff547224 */ /* 0x000fe200008e0654 */
[----:B------:R-:W-:Y:S01]  /*16420*/  SHF.L.W.U32.HI R9, R31, 0xd, R10 ;  /* 0x0000000d1f097819 */ /* 0x000fe20000010e0a */
[----:B------:R-:W-:Y:S01]  /*16430*/  IMAD.IADD R115, R115, 0x1, R5 ;  /* 0x0000000173737824 */ /* 0x000fe200078e0205 */
[----:B------:R-:W-:Y:S01]  /*16440*/  LOP3.LUT R5, R78, 0x7ffff, RZ, 0xc0, !PT ;  /* 0x0007ffff4e057812 */ /* 0x000fe200078ec0ff */
[----:B------:R-:W-:Y:S01]  /*16450*/  IMAD.IADD R69, R47, 0x1, R69 ;  /* 0x000000012f457824 */ /* 0x000fe200078e0245 */
[----:B------:R0:W-:Y:S01]  /*16460*/  STL [R1+0x100], R13 ;  /* 0x0001000d01007387 */ /* 0x0001e20000100800 */
[----:B------:R-:W-:Y:S01]  /*16470*/  SHF.L.W.U32.HI R107, R24, 0xd, R85 ;  /* 0x0000000d186b7819 */ /* 0x000fe20000010e55 */
[----:B------:R-:W-:Y:S01]  /*16480*/  IMAD.WIDE.U32 R20, R11, 0x13, R20 ;  /* 0x000000130b147825 */ /* 0x000fe200078e0014 */
[----:B------:R-:W-:Y:S01]  /*16490*/  SHF.L.W.U32.HI R7, R85, 0xd, R84 ;  /* 0x0000000d55077819 */ /* 0x000fe20000010e54 */
[----:B------:R1:W-:Y:S02]  /*164a0*/  STL [R1+0xdc], R5 ;  /* 0x0000dc0501007387 */ /* 0x0003e40000100800 */
[----:B------:R-:W-:Y:S01]  /*164b0*/  IMAD R9, R9, 0x13, RZ ;  /* 0x0000001309097824 */ /* 0x000fe200078e02ff */
[----:B------:R-:W-:-:S02]  /*164c0*/  LOP3.LUT R37, R37, 0x7ffff, RZ, 0xc0, !PT ;  /* 0x0007ffff25257812 */ /* 0x000fc400078ec0ff */
[----:B0-----:R-:W-:Y:S02]  /*164d0*/  LOP3.LUT R13, R81, 0x7ffff, RZ, 0xc0, !PT ;  /* 0x0007ffff510d7812 */ /* 0x001fe400078ec0ff */
[----:B------:R-:W-:Y:S01]  /*164e0*/  LEA.HI R66, P0, R69, R28, RZ, 0xd ;  /* 0x0000001c45427211 */ /* 0x000fe200078168ff */
[----:B------:R-:W-:Y:S01]  /*164f0*/  IMAD R7, R7, 0x13, RZ ;  /* 0x0000001307077824 */ /* 0x000fe200078e02ff */
[----:B-1----:R-:W-:Y:S01]  /*16500*/  LOP3.LUT R5, R22, 0x7ffff, RZ, 0xc0, !PT ;  /* 0x0007ffff16057812 */ /* 0x002fe200078ec0ff */
[----:B------:R-:W-:Y:S01]  /*16510*/  IMAD.WIDE.U32 R106, R107, 0x13, R12 ;  /* 0x000000136b6a7825 */ /* 0x000fe200078e000c */
[----:B------:R-:W-:-:S03]  /*16520*/  IADD3 R10, PT, PT, R21, R9, RZ ;  /* 0x00000009150a7210 */ /* 0x000fc60007ffe0ff */
[----:B------:R-:W-:Y:S01]  /*16530*/  IMAD.X R67, RZ, RZ, R37, P0 ;  /* 0x000000ffff437224 */ /* 0x000fe200000e0625 */
[----:B------:R0:W-:Y:S01]  /*16540*/  STL [R1+0xec], R5 ;  /* 0x0000ec0501007387 */ /* 0x0001e20000100800 */
[----:B------:R-:W-:Y:S01]  /*16550*/  IMAD.IADD R12, R107, 0x1, R7 ;  /* 0x000000016b0c7824 */ /* 0x000fe200078e0207 */
[----:B------:R-:W-:Y:S02]  /*16560*/  LEA.HI R122, P0, R115, R4, RZ, 0xd ;  /* 0x00000004737a7211 */ /* 0x000fe400078168ff */
[----:B------:R-:W-:Y:S02]  /*16570*/  LOP3.LUT R7, R88, 0x7ffff, RZ, 0xc0, !PT ;  /* 0x0007ffff58077812 */ /* 0x000fe400078ec0ff */
[----:B------:R-:W-:Y:S02]  /*16580*/  LEA.HI R4, P2, R10, R83, RZ, 0xd ;  /* 0x000000530a047211 */ /* 0x000fe400078568ff */
[----:B------:R-:W-:Y:S02]  /*16590*/  LOP3.LUT R82, R82, 0x7ffff, RZ, 0xc0, !PT ;  /* 0x0007ffff52527812 */ /* 0x000fe400078ec0ff */
[----:B0-----:R-:W-:Y:S01]  /*165a0*/  LOP3.LUT R5, R14, 0x7ffff, RZ, 0xc0, !PT ;  /* 0x0007ffff0e057812 */ /* 0x001fe200078ec0ff */
[----:B------:R0:W-:Y:S04]  /*165b0*/  STL [R1+0xf4], R7 ;  /* 0x0000f40701007387 */ /* 0x0001e80000100800 */
[----:B------:R1:W-:Y:S04]  /*165c0*/  STL [R1+0xfc], R5 ;  /* 0x0000fc0501007387 */ /* 0x0003e80000100800 */
[----:B------:R2:W-:Y:S01]  /*165d0*/  STL [R1+0xd0], R4 ;  /* 0x0000d00401007387 */ /* 0x0005e20000100800 */
[----:B0-----:R-:W-:-:S02]  /*165e0*/  LOP3.LUT R7, R24, 0x7ffff, RZ, 0xc0, !PT ;  /* 0x0007ffff18077812 */ /* 0x001fc400078ec0ff */
[----:B-1----:R-:W-:Y:S01]  /*165f0*/  LOP3.LUT R5, R10, 0x7ffff, RZ, 0xc0, !PT ;  /* 0x0007ffff0a057812 */ /* 0x002fe200078ec0ff */
[----:B--2---:R-:W-:Y:S01]  /*16600*/  IMAD.X R4, RZ, RZ, R82, P2 ;  /* 0x000000ffff047224 */ /* 0x004fe200010e0652 */
[----:B------:R0:W-:Y:S04]  /*16610*/  STL [R1+0xc8], R20 ;  /* 0x0000c81401007387 */ /* 0x0001e80000100800 */
[----:B------:R0:W-:Y:S04]  /*16620*/  STL [R1+0x104], R7 ;  /* 0x0001040701007387 */ /* 0x0001e80000100800 */
[----:B------:R0:W-:Y:S04]  /*16630*/  STL [R1+0xcc], R5 ;  /* 0x0000cc0501007387 */ /* 0x0001e80000100800 */
[----:B------:R0:W-:Y:S01]  /*16640*/  STL [R1+0xd4], R4 ;  /* 0x0000d40401007387 */ /* 0x0001e20000100800 */
[----:B------:R-:W-:-:S02]  /*16650*/  LOP3.LUT R111, R121, 0x7ffff, RZ, 0xc0, !PT ;  /* 0x0007ffff796f7812 */ /* 0x000fc400078ec0ff */
[----:B------:R-:W-:Y:S02]  /*16660*/  LOP3.LUT R121, R108, 0x7ffff, RZ, 0xc0, !PT ;  /* 0x0007ffff6c797812 */ /* 0x000fe400078ec0ff */
[----:B------:R-:W-:Y:S02]  /*16670*/  LOP3.LUT R98, R98, 0x7ffff, RZ, 0xc0, !PT ;  /* 0x0007ffff62627812 */ /* 0x000fe400078ec0ff */
[----:B------:R-:W-:Y:S02]  /*16680*/  LOP3.LUT R6, R6, 0x7ffff, RZ, 0xc0, !PT ;  /* 0x0007ffff06067812 */ /* 0x000fe400078ec0ff */
[----:B------:R-:W-:Y:S01]  /*16690*/  LEA.HI R108, P1, R12, R103, RZ, 0xd ;  /* 0x000000670c6c7211 */ /* 0x000fe200078368ff */
[----:B------:R-:W-:Y:S01]  /*166a0*/  IMAD.MOV.U32 R68, RZ, RZ, R46 ;  /* 0x000000ffff447224 */ /* 0x000fe200078e002e */
[----:B------:R-:W-:Y:S01]  /*166b0*/  LOP3.LUT R65, R52, 0x7ffff, RZ, 0xc0, !PT ;  /* 0x0007ffff34417812 */ /* 0x000fe200078ec0ff */
[----:B------:R-:W-:Y:S01]  /*166c0*/  IMAD.X R123, RZ, RZ, R6, P0 ;  /* 0x000000ffff7b7224 */ /* 0x000fe200000e0606 */
[----:B------:R-:W-:Y:S01]  /*166d0*/  LOP3.LUT R63, R72, 0x7ffff, RZ, 0xc0, !PT ;  /* 0x0007ffff483f7812 */ /* 0x000fe200078ec0ff */
[----:B------:R-:W-:Y:S01]  /*166e0*/  IMAD.X R109, RZ, RZ, R98, P1 ;  /* 0x000000ffff6d7224 */ /* 0x000fe200008e0662 */
[----:B------:R-:W-:-:S02]  /*166f0*/  LOP3.LUT R61, R8, 0x7ffff, RZ, 0xc0, !PT ;  /* 0x0007ffff083d7812 */ /* 0x000fc400078ec0ff */
[----:B------:R-:W-:Y:S02]  /*16700*/  LOP3.LUT R69, R69, 0x7ffff, RZ, 0xc0, !PT ;  /* 0x0007ffff45457812 */ /* 0x000fe400078ec0ff */
[----:B------:R-:W-:Y:S02]  /*16710*/  LOP3.LUT R125, R90, 0x7ffff, RZ, 0xc0, !PT ;  /* 0x0007ffff5a7d7812 */ /* 0x000fe400078ec0ff */
[----:B------:R-:W-:Y:S02]  /*16720*/  LOP3.LUT R119, R119, 0x7ffff, RZ, 0xc0, !PT ;  /* 0x0007ffff77777812 */ /* 0x000fe400078ec0ff */
[----:B------:R-:W-:Y:S02]  /*16730*/  LOP3.LUT R107, R12, 0x7ffff, RZ, 0xc0, !PT ;  /* 0x0007ffff0c6b7812 */ /* 0x000fe400078ec0ff */
[----:B0-----:R-:W-:-:S07]  /*16740*/  LOP3.LUT R115, R115, 0x7ffff, RZ, 0xc0, !PT ;  /* 0x0007ffff73737812 */ /* 0x001fce00078ec0ff */
.L_x_83:
[----:B------:R-:W2:Y:S04]  /*16750*/  LDL R7, [R1+0xd0] ;  /* 0x0000d00001077983 */ /* 0x000ea80000100800 */
[----:B------:R-:W3:Y:S04]  /*16760*/  LDL R8, [R1+0xc8] ;  /* 0x0000c80001087983 */ /* 0x000ee80000100800 */
[----:B------:R-:W4:Y:S04]  /*16770*/  LDL R4, [R1+0xd4] ;  /* 0x0000d40001047983 */ /* 0x000f280000100800 */
        /* <DEDUP_REMOVED lines=10> */
[----:B------:R-:W4:Y:S01]  /*16820*/  LDL R25, [R1+0xfc] ;  /* 0x0000fc0001197983 */ /* 0x000f220000100800 */
[----:B-----5:R-:W-:-:S04]  /*16830*/  IMAD.WIDE.U32 R10, R109, R122, RZ ;  /* 0x0000007a6d0a7225 */ /* 0x020fc800078e00ff */
[----:B------:R-:W-:-:S04]  /*16840*/  IMAD.WIDE.U32 R16, R108, R122, RZ ;  /* 0x0000007a6c107225 */ /* 0x000fc800078e00ff */
[----:B------:R-:W-:-:S04]  /*16850*/  IMAD.WIDE.U32 R14, R106, R118, RZ ;  /* 0x000000766a0e7225 */ /* 0x000fc800078e00ff */
[----:B------:R-:W-:Y:S01]  /*16860*/  IMAD.WIDE.U32 R10, P0, R108, R123, R10 ;  /* 0x0000007b6c0a7225 */ /* 0x000fe2000780000a */
[----:B------:R-:W-:Y:S02]  /*16870*/  IADD3 R13, P2, PT, R16, R14, RZ ;  /* 0x0000000e100d7210 */ /* 0x000fe40007f5e0ff */
[----:B------:R-:W-:Y:S01]  /*16880*/  IADD3 R16, P6, PT, R17, R10, RZ ;  /* 0x0000000a11107210 */ /* 0x000fe20007fde0ff */
[----:B------:R-:W-:Y:S02]  /*16890*/  IMAD.X R41, RZ, RZ, RZ, P0 ;  /* 0x000000ffff297224 */ /* 0x000fe400000e06ff */
[----:B------:R-:W-:-:S04]  /*168a0*/  IMAD.MOV.U32 R40, RZ, RZ, R11 ;  /* 0x000000ffff287224 */ /* 0x000fc800078e000b */
[----:B------:R-:W-:-:S04]  /*168b0*/  IMAD.WIDE.U32.X R40, R109, R123, R40, P6 ;  /* 0x0000007b6d287225 */ /* 0x000fc800030e0428 */
[----:B------:R-:W-:-:S04]  /*168c0*/  IMAD.WIDE.U32 R54, R124, R114, RZ ;  /* 0x000000727c367225 */ /* 0x000fc800078e00ff */
[----:B------:R-:W-:Y:S01]  /*168d0*/  IMAD R57, R125, 0x13, RZ ;  /* 0x000000137d397824 */ /* 0x000fe200078e02ff */
[C---:B--2---:R-:W-:Y:S02]  /*168e0*/  IADD3 R26, P3, P4, R7.reuse, -0x2, -R108 ;  /* 0xfffffffe071a7810 */ /* 0x044fe40007c7e86c */
[----:B---3--:R-:W-:Y:S02]  /*168f0*/  IADD3 R38, P1, P5, R8, -0x26, -R106 ;  /* 0xffffffda08267810 */ /* 0x008fe40007d3e86a */
[----:B----4-:R-:W-:Y:S02]  /*16900*/  IADD3.X R46, PT, PT, R4, 0xfffff, ~R109, P3, P4 ;  /* 0x000fffff042e7810 */ /* 0x010fe40001fe8c6d */
[----:B------:R-:W-:Y:S02]  /*16910*/  IADD3 R7, P4, PT, R7, R108, RZ ;  /* 0x0000006c07077210 */ /* 0x000fe40007f9e0ff */
[----:B------:R-:W-:Y:S02]  /*16920*/  IADD3 R9, P3, PT, R6, R124, RZ ;  /* 0x0000007c06097210 */ /* 0x000fe40007f7e0ff */
[----:B------:R-:W-:-:S02]  /*16930*/  IADD3.X R4, PT, PT, R4, R109, RZ, P4, !PT ;  /* 0x0000006d04047210 */ /* 0x000fc400027fe4ff */
[----:B------:R-:W-:Y:S02]  /*16940*/  IADD3.X R24, PT, PT, R5, 0xfffff, ~R107, P1, P5 ;  /* 0x000fffff05187810 */ /* 0x000fe40000feac6b */
[----:B------:R-:W-:Y:S01]  /*16950*/  IADD3 R56, P4, P5, R6, -0x2, -R124 ;  /* 0xfffffffe06387810 */ /* 0x000fe20007d9e87c */
[----:B------:R-:W-:Y:S01]  /*16960*/  IMAD.WIDE.U32 R18, R46, R7, RZ ;  /* 0x000000072e127225 */ /* 0x000fe200078e00ff */
[----:B------:R-:W-:-:S03]  /*16970*/  IADD3 R8, P1, PT, R8, R106, RZ ;  /* 0x0000006a08087210 */ /* 0x000fc60007f3e0ff */
[----:B------:R-:W-:Y:S01]  /*16980*/  IMAD.WIDE.U32 R30, R24, R9, RZ ;  /* 0x00000009181e7225 */ /* 0x000fe200078e00ff */
[----:B------:R-:W-:-:S03]  /*16990*/  IADD3.X R39, PT, PT, R22, 0xfffff, ~R125, P4, P5 ;  /* 0x000fffff16277810 */ /* 0x000fc600027eac7d */
[----:B------:R-:W-:Y:S01]  /*169a0*/  IMAD.X R6, R22, 0x1, R125, P3 ;  /* 0x0000000116067824 */ /* 0x000fe200018e067d */
[----:B------:R-:W-:Y:S01]  /*169b0*/  IADD3 R42, P3, PT, R99, R96, RZ ;  /* 0x00000060632a7210 */ /* 0x000fe20007f7e0ff */
[----:B------:R-:W-:-:S04]  /*169c0*/  IMAD.WIDE.U32 R20, R26, R7, RZ ;  /* 0x000000071a147225 */ /* 0x000fc800078e00ff */
[----:B------:R-:W-:-:S04]  /*169d0*/  IMAD.WIDE.U32 R28, R38, R9, RZ ;  /* 0x00000009261c7225 */ /* 0x000fc800078e00ff */
[----:B------:R-:W-:-:S04]  /*169e0*/  IMAD.WIDE.U32 R22, P5, R26, R4, R18 ;  /* 0x000000041a167225 */ /* 0x000fc800078a0012 */
[----:B------:R-:W-:-:S04]  /*169f0*/  IMAD.WIDE.U32 R34, P4, R38, R6, R30 ;  /* 0x0000000626227225 */ /* 0x000fc8000788001e */
[----:B------:R-:W-:-:S04]  /*16a00*/  IMAD.WIDE.U32 R18, R39, R8, RZ ;  /* 0x0000000827127225 */ /* 0x000fc800078e00ff */
[----:B------:R-:W-:Y:S01]  /*16a10*/  IMAD.X R5, R5, 0x1, R107, P1 ;  /* 0x0000000105057824 */ /* 0x000fe200008e066b */
[----:B------:R-:W-:Y:S01]  /*16a20*/  IADD3 R17, P1, PT, R20, R28, RZ ;  /* 0x0000001c14117210 */ /* 0x000fe20007f3e0ff */
[----:B------:R-:W-:Y:S01]  /*16a30*/  IMAD.X R49, RZ, RZ, RZ, P4 ;  /* 0x000000ffff317224 */ /* 0x000fe200020e06ff */
[----:B------:R-:W-:Y:S01]  /*16a40*/  IADD3 R43, P4, PT, R29, R34, RZ ;  /* 0x000000221d2b7210 */ /* 0x000fe20007f9e0ff */
[----:B------:R-:W-:Y:S02]  /*16a50*/  IMAD.MOV.U32 R93, RZ, RZ, R32 ;  /* 0x000000ffff5d7224 */ /* 0x000fe400078e0020 */
[----:B------:R-:W-:Y:S02]  /*16a60*/  IMAD.X R31, R98, 0x1, R94, P3 ;  /* 0x00000001621f7824 */ /* 0x000fe400018e065e */
[----:B------:R-:W-:Y:S01]  /*16a70*/  IMAD.WIDE.U32 R28, R56, R8, RZ ;  /* 0x00000008381c7225 */ /* 0x000fe200078e00ff */
[----:B------:R-:W-:-:S03]  /*16a80*/  MOV R36, R23 ;  /* 0x0000001700247202 */ /* 0x000fc60000000f00 */
[----:B------:R-:W-:Y:S01]  /*16a90*/  IMAD.X R37, RZ, RZ, RZ, P5 ;  /* 0x000000ffff257224 */ /* 0x000fe200028e06ff */
[----:B------:R-:W-:Y:S01]  /*16aa0*/  IADD3 R10, P5, PT, R21, R22, RZ ;  /* 0x00000016150a7210 */ /* 0x000fe20007fbe0ff */
[----:B------:R-:W-:-:S04]  /*16ab0*/  IMAD.WIDE.U32 R32, P3, R56, R5, R18 ;  /* 0x0000000538207225 */ /* 0x000fc80007860012 */
[----:B------:R-:W-:Y:S01]  /*16ac0*/  IMAD.MOV.U32 R48, RZ, RZ, R35 ;  /* 0x000000ffff307224 */ /* 0x000fe200078e0023 */
[----:B------:R-:W-:Y:S01]  /*16ad0*/  IADD3 R74, P0, PT, R17, R28, RZ ;  /* 0x0000001c114a7210 */ /* 0x000fe20007f1e0ff */
[----:B------:R-:W-:Y:S01]  /*16ae0*/  IMAD.WIDE.U32 R20, R107, R118, RZ ;  /* 0x000000766b147225 */ /* 0x000fe200078e00ff */
[----:B------:R-:W-:Y:S02]  /*16af0*/  IADD3.X R43, P1, PT, R43, R10, RZ, P1, !PT ;  /* 0x0000000a2b2b7210 */ /* 0x000fe40000f3e4ff */
[----:B------:R-:W-:Y:S01]  /*16b00*/  MOV R34, R33 ;  /* 0x0000002100227202 */ /* 0x000fe20000000f00 */
[----:B------:R-:W-:Y:S01]  /*16b10*/  IMAD.WIDE.U32.X R22, R24, R6, R48, P4 ;  /* 0x0000000618167225 */ /* 0x000fe200020e0430 */
[----:B------:R-:W-:-:S03]  /*16b20*/  IADD3 R28, P4, PT, R29, R32, RZ ;  /* 0x000000201d1c7210 */ /* 0x000fc60007f9e0ff */
[----:B------:R-:W-:Y:S01]  /*16b30*/  IMAD.X R35, RZ, RZ, RZ, P3 ;  /* 0x000000ffff237224 */ /* 0x000fe200018e06ff */
[----:B------:R-:W-:Y:S01]  /*16b40*/  IADD3.X R43, P0, PT, R43, R28, RZ, P0, !PT ;  /* 0x0000001c2b2b7210 */ /* 0x000fe2000071e4ff */
[----:B------:R-:W-:-:S04]  /*16b50*/  IMAD.WIDE.U32 R18, P3, R119, R106, R20 ;  /* 0x0000006a77127225 */ /* 0x000fc80007860014 */
[----:B------:R-:W-:-:S04]  /*16b60*/  IMAD.WIDE.U32.X R20, R46, R4, R36, P5 ;  /* 0x000000042e147225 */ /* 0x000fc800028e0424 */
[----:B------:R-:W-:-:S04]  /*16b70*/  IMAD.WIDE.U32 R10, R46, R9, RZ ;  /* 0x000000092e0a7225 */ /* 0x000fc800078e00ff */
[----:B------:R-:W-:-:S04]  /*16b80*/  IMAD.WIDE.U32.X R28, R39, R5, R34, P4 ;  /* 0x00000005271c7225 */ /* 0x000fc800020e0422 */
[----:B------:R-:W-:Y:S01]  /*16b90*/  IMAD.WIDE.U32 R34, R24, R42, RZ ;  /* 0x0000002a18227225 */ /* 0x000fe200078e00ff */
[----:B------:R-:W-:-:S03]  /*16ba0*/  IADD3.X R28, P0, P4, R28, R20, R22, P0, P1 ;  /* 0x000000141c1c7210 */ /* 0x000fc60000402416 */
[----:B------:R-:W-:Y:S02]  /*16bb0*/  IMAD.X R37, RZ, RZ, RZ, P3 ;  /* 0x000000ffff257224 */ /* 0x000fe400018e06ff */
[----:B------:R-:W-:-:S04]  /*16bc0*/  IMAD.WIDE.U32 R32, R26, R9, RZ ;  /* 0x000000091a207225 */ /* 0x000fc800078e00ff */
[----:B------:R-:W-:Y:S01]  /*16bd0*/  IMAD.WIDE.U32 R10, P1, R26, R6, R10 ;  /* 0x000000061a0a7225 */ /* 0x000fe2000782000a */
[----:B------:R-:W-:-:S03]  /*16be0*/  IADD3.X R29, PT, PT, R29, R21, R23, P0, P4 ;  /* 0x000000151d1d7210 */ /* 0x000fc600007e8417 */
[----:B------:R-:W-:Y:S02]  /*16bf0*/  IMAD.MOV.U32 R95, RZ, RZ, R27 ;  /* 0x000000ffff5f7224 */ /* 0x000fe400078e001b */
[----:B------:R-:W-:Y:S02]  /*16c00*/  IMAD.MOV.U32 R97, RZ, RZ, R12 ;  /* 0x000000ffff617224 */ /* 0x000fe400078e000c */
[C---:B------:R-:W-:Y:S01]  /*16c10*/  IMAD.WIDE.U32 R34, P3, R38.reuse, R31, R34 ;  /* 0x0000001f26227225 */ /* 0x040fe20007860022 */
[----:B------:R-:W-:Y:S02]  /*16c20*/  IADD3 R12, P5, PT, R15, R18, RZ ;  /* 0x000000120f0c7210 */ /* 0x000fe40007fbe0ff */
[----:B------:R-:W-:Y:S01]  /*16c30*/  IADD3 R17, P0, PT, R33, R10, RZ ;  /* 0x0000000a21117210 */ /* 0x000fe20007f1e0ff */
[----:B------:R-:W-:Y:S01]  /*16c40*/  IMAD.WIDE.U32 R14, R38, R42, RZ ;  /* 0x0000002a260e7225 */ /* 0x000fe200078e00ff */
[----:B------:R-:W-:-:S03]  /*16c50*/  MOV R72, R25 ;  /* 0x0000001900487202 */ /* 0x000fc60000000f00 */
[----:B------:R-:W-:Y:S01]  /*16c60*/  IMAD.X R51, RZ, RZ, RZ, P3 ;  /* 0x000000ffff337224 */ /* 0x000fe200018e06ff */
[----:B------:R-:W-:Y:S01]  /*16c70*/  IADD3 R10, P3, PT, R97, R95, RZ ;  /* 0x0000005f610a7210 */ /* 0x000fe20007f7e0ff */
[----:B------:R-:W-:Y:S01]  /*16c80*/  IMAD.WIDE.U32 R20, R39, R7, RZ ;  /* 0x0000000727147225 */ /* 0x000fe200078e00ff */
[----:B------:R-:W-:Y:S02]  /*16c90*/  IADD3 R30, P4, PT, R32, R14, RZ ;  /* 0x0000000e201e7210 */ /* 0x000fe40007f9e0ff */
[----:B------:R-:W-:Y:S01]  /*16ca0*/  MOV R86, R11 ;  /* 0x0000000b00567202 */ /* 0x000fe20000000f00 */
[----:B------:R-:W-:Y:S02]  /*16cb0*/  IMAD.X R11, R72, 0x1, R93, P3 ;  /* 0x00000001480b7824 */ /* 0x000fe400018e065d */
[----:B------:R-:W-:-:S04]  /*16cc0*/  IMAD.WIDE.U32 R32, R46, R42, RZ ;  /* 0x0000002a2e207225 */ /* 0x000fc800078e00ff */
[----:B------:R-:W-:Y:S02]  /*16cd0*/  IMAD.X R87, RZ, RZ, RZ, P1 ;  /* 0x000000ffff577224 */ /* 0x000fe400008e06ff */
[----:B------:R-:W-:-:S04]  /*16ce0*/  IMAD.WIDE.U32 R84, R56, R7, RZ ;  /* 0x0000000738547225 */ /* 0x000fc800078e00ff */
[----:B------:R-:W-:Y:S01]  /*16cf0*/  IMAD.WIDE.U32 R20, P3, R56, R4, R20 ;  /* 0x0000000438147225 */ /* 0x000fe20007860014 */
[----:B------:R-:W-:-:S03]  /*16d00*/  IADD3 R25, P1, PT, R15, R34, RZ ;  /* 0x000000220f197210 */ /* 0x000fc60007f3e0ff */
[----:B------:R-:W-:Y:S01]  /*16d10*/  IMAD.X R53, RZ, RZ, RZ, P3 ;  /* 0x000000ffff357224 */ /* 0x000fe200018e06ff */
[----:B------:R-:W-:Y:S01]  /*16d20*/  IADD3 R15, P3, PT, R85, R20, RZ ;  /* 0x00000014550f7210 */ /* 0x000fe20007f7e0ff */
[----:B------:R-:W-:-:S04]  /*16d30*/  IMAD.WIDE.U32.X R86, R46, R6, R86, P0 ;  /* 0x000000062e567225 */ /* 0x000fc800000e0456 */
[----:B------:R-:W-:Y:S02]  /*16d40*/  IMAD.MOV.U32 R36, RZ, RZ, R19 ;  /* 0x000000ffff247224 */ /* 0x000fe400078e0013 */
[----:B------:R-:W-:Y:S02]  /*16d50*/  IMAD.MOV.U32 R50, RZ, RZ, R35 ;  /* 0x000000ffff327224 */ /* 0x000fe400078e0023 */
[----:B------:R-:W-:-:S04]  /*16d60*/  IMAD.WIDE.U32 R32, P0, R26, R31, R32 ;  /* 0x0000001f1a207225 */ /* 0x000fc80007800020 */
[----:B------:R-:W-:-:S04]  /*16d70*/  IMAD.WIDE.U32 R48, R26, R42, RZ ;  /* 0x0000002a1a307225 */ /* 0x000fc800078e00ff */
[----:B------:R-:W-:-:S04]  /*16d80*/  IMAD.WIDE.U32 R34, R24, R10, RZ ;  /* 0x0000000a18227225 */ /* 0x000fc800078e00ff */
[----:B------:R-:W-:-:S04]  /*16d90*/  IMAD.WIDE.U32 R18, R38, R10, RZ ;  /* 0x0000000a26127225 */ /* 0x000fc800078e00ff */
[----:B------:R-:W-:Y:S01]  /*16da0*/  IMAD.MOV.U32 R52, RZ, RZ, R21 ;  /* 0x000000ffff347224 */ /* 0x000fe200078e0015 */
[----:B------:R-:W-:Y:S01]  /*16db0*/  IADD3.X R23, PT, PT, RZ, RZ, RZ, P0, !PT ;  /* 0x000000ffff177210 */ /* 0x000fe200007fe4ff */
[----:B------:R-:W-:Y:S01]  /*16dc0*/  IMAD.WIDE.U32.X R50, R24, R31, R50, P1 ;  /* 0x0000001f18327225 */ /* 0x000fe200008e0432 */
[----:B------:R-:W-:-:S03]  /*16dd0*/  IADD3 R27, P0, PT, R48, R18, RZ ;  /* 0x00000012301b7210 */ /* 0x000fc60007f1e0ff */
[----:B------:R-:W-:Y:S01]  /*16de0*/  IMAD.WIDE.U32.X R52, R39, R4, R52, P3 ;  /* 0x0000000427347225 */ /* 0x000fe200018e0434 */
[----:B------:R-:W-:-:S03]  /*16df0*/  IADD3 R14, P3, PT, R49, R32, RZ ;  /* 0x00000020310e7210 */ /* 0x000fc60007f7e0ff */
[----:B------:R-:W-:-:S04]  /*16e00*/  IMAD.WIDE.U32 R34, P1, R38, R11, R34 ;  /* 0x0000000b26227225 */ /* 0x000fc80007820022 */
[----:B------:R-:W-:-:S04]  /*16e10*/  IMAD.WIDE.U32 R48, R39, R9, RZ ;  /* 0x0000000927307225 */ /* 0x000fc800078e00ff */
[----:B------:R-:W-:Y:S02]  /*16e20*/  IMAD.MOV.U32 R22, RZ, RZ, R33 ;  /* 0x000000ffff167224 */ /* 0x000fe400078e0021 */
[----:B------:R-:W-:Y:S01]  /*16e30*/  IMAD.X R21, RZ, RZ, RZ, P1 ;  /* 0x000000ffff157224 */ /* 0x000fe200008e06ff */
[----:B------:R-:W-:Y:S01]  /*16e40*/  IADD3 R44, P1, PT, R19, R34, RZ ;  /* 0x00000022132c7210 */ /* 0x000fe20007f3e0ff */
[----:B------:R-:W-:-:S04]  /*16e50*/  IMAD.WIDE.U32.X R22, R46, R31, R22, P3 ;  /* 0x0000001f2e167225 */ /* 0x000fc800018e0416 */
[----:B------:R-:W-:Y:S02]  /*16e60*/  IMAD.MOV.U32 R20, RZ, RZ, R35 ;  /* 0x000000ffff147224 */ /* 0x000fe400078e0023 */
[----:B------:R-:W-:-:S04]  /*16e70*/  IMAD.WIDE.U32 R48, P3, R56, R6, R48 ;  /* 0x0000000638307225 */ /* 0x000fc80007860030 */
[----:B------:R-:W-:-:S04]  /*16e80*/  IMAD.WIDE.U32 R18, R56, R9, RZ ;  /* 0x0000000938127225 */ /* 0x000fc800078e00ff */
[----:B------:R-:W-:Y:S01]  /*16e90*/  IMAD.WIDE.U32 R34, R125, R114, RZ ;  /* 0x000000727d227225 */ /* 0x000fe200078e00ff */
[----:B------:R-:W-:Y:S02]  /*16ea0*/  IADD3 R90, P6, PT, R19, R48, RZ ;  /* 0x00000030135a7210 */ /* 0x000fe40007fde0ff */
[----:B------:R-:W-:Y:S01]  /*16eb0*/  MOV R32, R49 ;  /* 0x0000003100207202 */ /* 0x000fe20000000f00 */
[----:B------:R-:W-:-:S04]  /*16ec0*/  IMAD.WIDE.U32.X R20, R24, R11, R20, P1 ;  /* 0x0000000b18147225 */ /* 0x000fc800008e0414 */
[----:B------:R-:W-:Y:S02]  /*16ed0*/  IMAD.X R33, RZ, RZ, RZ, P3 ;  /* 0x000000ffff217224 */ /* 0x000fe400018e06ff */
[----:B------:R-:W-:Y:S01]  /*16ee0*/  IMAD.WIDE.U32 R34, P1, R124, R115, R34 ;  /* 0x000000737c227225 */ /* 0x000fe20007820022 */
        /* <DEDUP_REMOVED lines=11> */
[----:B------:R-:W-:-:S03]  /*16fa0*/  IADD3 R13, P3, PT, R13, R54, RZ ;  /* 0x000000360d0d7210 */ /* 0x000fc60007f7e0ff */
[----:B------:R-:W-:Y:S01]  /*16fb0*/  IMAD.WIDE.U32 R16, R108, 0x13, RZ ;  /* 0x000000136c107825 */ /* 0x000fe200078e00ff */
[----:B------:R-:W-:Y:S02]  /*16fc0*/  IADD3.X R25, P0, PT, R44, R14, RZ, P0, !PT ;  /* 0x0000000e2c197210 */ /* 0x000fe4000071e4ff */
[----:B------:R-:W-:Y:S01]  /*16fd0*/  IADD3.X R91, P4, P6, R52, R86, R50, P6, P4 ;  /* 0x00000056345b7210 */ /* 0x000fe20003688432 */
[----:B------:R-:W-:Y:S01]  /*16fe0*/  IMAD.WIDE.U32.X R14, R125, R115, R18, P5 ;  /* 0x000000737d0e7225 */ /* 0x000fe200028e0412 */
[----:B------:R-:W-:Y:S02]  /*16ff0*/  IADD3.X R12, P3, PT, R12, R55, RZ, P3, !PT ;  /* 0x000000370c0c7210 */ /* 0x000fe40001f7e4ff */
[----:B------:R-:W-:Y:S01]  /*17000*/  IADD3.X R90, P1, PT, R25, R90, RZ, P1, !PT ;  /* 0x0000005a195a7210 */ /* 0x000fe20000f3e4ff */
[----:B------:R-:W-:Y:S01]  /*17010*/  IMAD.WIDE.U32 R48, R106, R114, RZ ;  /* 0x000000726a307225 */ /* 0x000fe200078e00ff */
[----:B------:R-:W-:-:S03]  /*17020*/  IADD3.X R86, PT, PT, R53, R87, R51, P4, P6 ;  /* 0x0000005735567210 */ /* 0x000fc600027ec433 */
[----:B------:R-:W-:-:S04]  /*17030*/  IMAD.WIDE.U32 R34, P5, R106, R115, R34 ;  /* 0x000000736a227225 */ /* 0x000fc800078a0022 */
[----:B------:R-:W-:Y:S01]  /*17040*/  IMAD.WIDE.U32 R18, R16, R120, RZ ;  /* 0x0000007810127225 */ /* 0x000fe200078e00ff */
[----:B------:R-:W-:Y:S02]  /*17050*/  IADD3.X R27, P4, P6, R14, R40, R36, P3, P2 ;  /* 0x000000280e1b7210 */ /* 0x000fe40001e84424 */
[----:B------:R-:W-:Y:S01]  /*17060*/  IADD3 R25, P3, PT, R49, R34, RZ ;  /* 0x0000002231197210 */ /* 0x000fe20007f7e0ff */
[C---:B------:R-:W-:Y:S01]  /*17070*/  IMAD R53, R109.reuse, 0x13, RZ ;  /* 0x000000136d357824 */ /* 0x040fe200078e02ff */
[----:B------:R-:W-:Y:S01]  /*17080*/  IADD3 R30, P2, PT, R48, R18, RZ ;  /* 0x00000012301e7210 */ /* 0x000fe20007f5e0ff */
[----:B------:R-:W-:Y:S01]  /*17090*/  IMAD.WIDE.U32 R48, R109, R114, RZ ;  /* 0x000000726d307225 */ /* 0x000fe200078e00ff */
[----:B------:R-:W-:-:S03]  /*170a0*/  IADD3.X R88, P0, P1, R32, R22, R20, P1, P0 ;  /* 0x0000001620587210 */ /* 0x000fc60000900414 */
[----:B------:R-:W-:Y:S01]  /*170b0*/  IMAD.IADD R53, R17, 0x1, R53 ;  /* 0x0000000111357824 */ /* 0x000fe200078e0235 */
[----:B------:R-:W-:Y:S01]  /*170c0*/  IADD3.X R87, PT, PT, R33, R23, R21, P0, P1 ;  /* 0x0000001721577210 */ /* 0x000fe200007e2415 */
[----:B------:R-:W-:Y:S01]  /*170d0*/  IMAD.WIDE.U32 R22, R124, 0x13, RZ ;  /* 0x000000137c167825 */ /* 0x000fe200078e00ff */
[----:B------:R-:W-:-:S03]  /*170e0*/  IADD3.X R44, PT, PT, R15, R41, R37, P4, P6 ;  /* 0x000000290f2c7210 */ /* 0x000fc600027ec425 */
[----:B------:R-:W-:-:S04]  /*170f0*/  IMAD.WIDE.U32 R20, R108, R114, RZ ;  /* 0x000000726c147225 */ /* 0x000fc800078e00ff */
[----:B------:R-:W-:-:S04]  /*17100*/  IMAD.WIDE.U32 R50, R107, R122, RZ ;  /* 0x0000007a6b327225 */ /* 0x000fc800078e00ff */
[----:B------:R-:W-:-:S04]  /*17110*/  IMAD.WIDE.U32 R36, R106, R122, RZ ;  /* 0x0000007a6a247225 */ /* 0x000fc800078e00ff */
[----:B------:R-:W-:-:S04]  /*17120*/  IMAD.WIDE.U32 R48, P4, R108, R115, R48 ;  /* 0x000000736c307225 */ /* 0x000fc80007880030 */
[----:B------:R-:W-:Y:S01]  /*17130*/  IMAD.WIDE.U32 R14, R53, R120, RZ ;  /* 0x00000078350e7225 */ /* 0x000fe200078e00ff */
[----:B------:R-:W-:-:S03]  /*17140*/  IADD3 R47, P1, PT, R20, R36, RZ ;  /* 0x00000024142f7210 */ /* 0x000fc60007f3e0ff */
[----:B------:R-:W-:Y:S01]  /*17150*/  IMAD.IADD R57, R23, 0x1, R57 ;  /* 0x0000000117397824 */ /* 0x000fe200078e0239 */
[----:B------:R-:W-:Y:S01]  /*17160*/  IADD3 R55, P0, PT, R21, R48, RZ ;  /* 0x0000003015377210 */ /* 0x000fe20007f1e0ff */
[----:B------:R-:W-:Y:S01]  /*17170*/  IMAD.WIDE.U32 R50, P6, R123, R106, R50 ;  /* 0x0000006a7b327225 */ /* 0x000fe200078c0032 */
[----:B------:R-:W-:-:S03]  /*17180*/  IADD3.X R41, PT, PT, RZ, RZ, RZ, P5, !PT ;  /* 0x000000ffff297210 */ /* 0x000fc60002ffe4ff */
[----:B------:R-:W-:-:S04]  /*17190*/  IMAD.WIDE.U32 R20, R57, R110, RZ ;  /* 0x0000006e39147225 */ /* 0x000fc800078e00ff */
[----:B------:R-:W-:-:S04]  /*171a0*/  IMAD.WIDE.U32 R14, P5, R121, R16, R14 ;  /* 0x00000010790e7225 */ /* 0x000fc800078a000e */
[----:B------:R-:W-:Y:S01]  /*171b0*/  IMAD.X R33, RZ, RZ, RZ, P4 ;  /* 0x000000ffff217224 */ /* 0x000fe200020e06ff */
[----:B------:R-:W-:Y:S01]  /*171c0*/  IADD3 R50, P4, PT, R37, R50, RZ ;  /* 0x0000003225327210 */ /* 0x000fe20007f9e0ff */
[----:B------:R-:W-:Y:S02]  /*171d0*/  IMAD.MOV.U32 R40, RZ, RZ, R35 ;  /* 0x000000ffff287224 */ /* 0x000fe400078e0023 */
[----:B------:R-:W-:Y:S01]  /*171e0*/  IMAD.X R17, RZ, RZ, RZ, P6 ;  /* 0x000000ffff117224 */ /* 0x000fe200030e06ff */
[----:B------:R-:W-:Y:S01]  /*171f0*/  IADD3 R14, P6, PT, R19, R14, RZ ;  /* 0x0000000e130e7210 */ /* 0x000fe20007fde0ff */
[----:B------:R-:W-:Y:S02]  /*17200*/  IMAD.X R35, RZ, RZ, RZ, P5 ;  /* 0x000000ffff237224 */ /* 0x000fe400028e06ff */
[----:B------:R-:W-:-:S04]  /*17210*/  IMAD.WIDE.U32 R20, P5, R111, R22, R20 ;  /* 0x000000166f147225 */ /* 0x000fc800078a0014 */
[----:B------:R-:W-:-:S04]  /*17220*/  IMAD.WIDE.U32 R36, R22, R110, RZ ;  /* 0x0000006e16247225 */ /* 0x000fc800078e00ff */
[----:B------:R-:W-:Y:S02]  /*17230*/  IMAD.MOV.U32 R34, RZ, RZ, R15 ;  /* 0x000000ffff227224 */ /* 0x000fe400078e000f */
[----:B------:R-:W-:Y:S02]  /*17240*/  IMAD.MOV.U32 R32, RZ, RZ, R49 ;  /* 0x000000ffff207224 */ /* 0x000fe400078e0031 */
[----:B------:R-:W-:Y:S01]  /*17250*/  IMAD.X R49, RZ, RZ, RZ, P5 ;  /* 0x000000ffff317224 */ /* 0x000fe200028e06ff */
[----:B------:R-:W-:Y:S01]  /*17260*/  IADD3 R36, P5, PT, R30, R36, RZ ;  /* 0x000000241e247210 */ /* 0x000fe20007fbe0ff */
[----:B------:R-:W-:Y:S01]  /*17270*/  IMAD.WIDE.U32.X R18, R53, R121, R34, P6 ;  /* 0x0000007935127225 */ /* 0x000fe200030e0422 */
[----:B------:R-:W-:Y:S02]  /*17280*/  IADD3 R30, P6, PT, R37, R20, RZ ;  /* 0x00000014251e7210 */ /* 0x000fe40007fde0ff */
[----:B------:R-:W-:Y:S01]  /*17290*/  IADD3.X R25, P2, PT, R25, R14, RZ, P2, !PT ;  /* 0x0000000e19197210 */ /* 0x000fe2000175e4ff */
[----:B------:R-:W-:-:S02]  /*172a0*/  IMAD.MOV.U32 R48, RZ, RZ, R21 ;  /* 0x000000ffff307224 */ /* 0x000fc400078e0015 */
[----:B------:R-:W-:Y:S02]  /*172b0*/  IMAD R71, R94, 0x13, RZ ;  /* 0x000000135e477824 */ /* 0x000fe400078e02ff */
[----:B------:R-:W-:Y:S01]  /*172c0*/  IMAD.WIDE.U32 R20, R96, 0x13, RZ ;  /* 0x0000001360147825 */ /* 0x000fe200078e00ff */
[----:B------:R-:W-:-:S03]  /*172d0*/  IADD3.X R25, P5, PT, R25, R30, RZ, P5, !PT ;  /* 0x0000001e19197210 */ /* 0x000fc60002fbe4ff */
[----:B------:R-:W-:Y:S01]  /*172e0*/  IMAD.WIDE.U32 R14, R57, R120, RZ ;  /* 0x00000078390e7225 */ /* 0x000fe200078e00ff */
[----:B------:R-:W-:-:S03]  /*172f0*/  MOV R16, R51 ;  /* 0x0000003300107202 */ /* 0x000fc60000000f00 */
[----:B------:R-:W-:Y:S01]  /*17300*/  IMAD.WIDE.U32.X R40, R107, R115, R40, P3 ;  /* 0x000000736b287225 */ /* 0x000fe200018e0428 */
[----:B------:R-:W-:-:S03]  /*17310*/  IADD3 R71, PT, PT, R21, R71, RZ ;  /* 0x0000004715477210 */ /* 0x000fc60007ffe0ff */
[----:B------:R-:W-:-:S04]  /*17320*/  IMAD.WIDE.U32.X R48, R57, R111, R48, P6 ;  /* 0x0000006f39307225 */ /* 0x000fc800030e0430 */
[----:B------:R-:W-:Y:S02]  /*17330*/  IMAD R51, R93, 0x13, RZ ;  /* 0x000000135d337824 */ /* 0x000fe400078e02ff */
[----:B------:R-:W-:Y:S01]  /*17340*/  IMAD.WIDE.U32 R58, R95, 0x13, RZ ;  /* 0x000000135f3a7825 */ /* 0x000fe200078e00ff */
[----:B------:R-:W-:-:S03]  /*17350*/  IADD3.X R30, P2, P3, R48, R18, R40, P5, P2 ;  /* 0x00000012301e7210 */ /* 0x000fc60002b44428 */
[----:B------:R-:W-:Y:S01]  /*17360*/  IMAD.WIDE.U32 R14, P5, R121, R22, R14 ;  /* 0x00000016790e7225 */ /* 0x000fe200078a000e */
[----:B------:R-:W-:-:S03]  /*17370*/  IADD3.X R50, P1, PT, R50, R55, RZ, P1, !PT ;  /* 0x0000003732327210 */ /* 0x000fc60000f3e4ff */
[----:B------:R-:W-:-:S04]  /*17380*/  IMAD.WIDE.U32 R22, R22, R120, RZ ;  /* 0x0000007816167225 */ /* 0x000fc800078e00ff */
[----:B------:R-:W-:-:S04]  /*17390*/  IMAD.WIDE.U32 R34, R71, R110, RZ ;  /* 0x0000006e47227225 */ /* 0x000fc800078e00ff */
[----:B------:R-:W-:Y:S01]  /*173a0*/  IMAD.IADD R48, R59, 0x1, R51 ;  /* 0x000000013b307824 */ /* 0x000fe200078e0233 */
[----:B------:R-:W-:Y:S01]  /*173b0*/  IADD3.X R37, PT, PT, R49, R19, R41, P2, P3 ;  /* 0x0000001331257210 */ /* 0x000fe200017e6429 */
[----:B------:R-:W-:Y:S01]  /*173c0*/  IMAD.WIDE.U32 R18, R20, R110, RZ ;  /* 0x0000006e14127225 */ /* 0x000fe200078e00ff */
[----:B------:R-:W-:Y:S02]  /*173d0*/  IADD3 R47, P3, PT, R47, R22, RZ ;  /* 0x000000162f2f7210 */ /* 0x000fe40007f7e0ff */
[----:B------:R-:W-:Y:S01]  /*173e0*/  IADD3 R21, P6, PT, R23, R14, RZ ;  /* 0x0000000e17157210 */ /* 0x000fe20007fde0ff */
[----:B------:R-:W-:-:S04]  /*173f0*/  IMAD.WIDE.U32 R54, R48, R118, RZ ;  /* 0x0000007630367225 */ /* 0x000fc800078e00ff */
[----:B------:R-:W-:Y:S01]  /*17400*/  IMAD.WIDE.U32 R22, P2, R111, R20, R34 ;  /* 0x000000146f167225 */ /* 0x000fe20007840022 */
[----:B------:R-:W-:-:S03]  /*17410*/  IADD3.X R50, P3, PT, R50, R21, RZ, P3, !PT ;  /* 0x0000001532327210 */ /* 0x000fc60001f7e4ff */
[----:B------:R-:W-:Y:S01]  /*17420*/  IMAD.WIDE.U32.X R32, R109, R115, R32, P0 ;  /* 0x000000736d207225 */ /* 0x000fe200000e0420 */
[----:B------:R-:W-:-:S03]  /*17430*/  IADD3 R85, P0, PT, R47, R18, RZ ;  /* 0x000000122f557210 */ /* 0x000fc60007f1e0ff */
[----:B------:R-:W-:Y:S01]  /*17440*/  IMAD.WIDE.U32 R34, R58, R118, RZ ;  /* 0x000000763a227225 */ /* 0x000fe200078e00ff */
[----:B------:R-:W-:-:S03]  /*17450*/  MOV R52, R15 ;  /* 0x0000000f00347202 */ /* 0x000fc60000000f00 */
[----:B------:R-:W-:Y:S02]  /*17460*/  IMAD.X R53, RZ, RZ, RZ, P5 ;  /* 0x000000ffff357224 */ /* 0x000fe400028e06ff */
[----:B------:R-:W-:Y:S01]  /*17470*/  IMAD.WIDE.U32.X R16, R123, R107, R16, P4 ;  /* 0x0000006b7b107225 */ /* 0x000fe200020e0410 */
[----:B------:R-:W-:-:S03]  /*17480*/  IADD3 R83, P4, PT, R19, R22, RZ ;  /* 0x0000001613537210 */ /* 0x000fc60007f9e0ff */
[----:B------:R-:W-:Y:S01]  /*17490*/  IMAD.WIDE.U32 R54, P5, R119, R58, R54 ;  /* 0x0000003a77367225 */ /* 0x000fe200078a0036 */
[----:B------:R-:W-:-:S03]  /*174a0*/  IADD3.X R83, P0, PT, R50, R83, RZ, P0, !PT ;  /* 0x0000005332537210 */ /* 0x000fc6000071e4ff */
[----:B------:R-:W-:-:S04]  /*174b0*/  IMAD.WIDE.U32 R18, R26, 0x13, RZ ;  /* 0x000000131a127825 */ /* 0x000fc800078e00ff */
[----:B------:R-:W-:Y:S02]  /*174c0*/  IMAD R47, R46, 0x13, RZ ;  /* 0x000000132e2f7824 */ /* 0x000fe400078e02ff */
[----:B------:R-:W-:Y:S01]  /*174d0*/  IMAD.X R41, RZ, RZ, RZ, P2 ;  /* 0x000000ffff297224 */ /* 0x000fe200010e06ff */
[----:B------:R-:W-:Y:S01]  /*174e0*/  IADD3 R85, P2, PT, R85, R34, RZ ;  /* 0x0000002255557210 */ /* 0x000fe20007f5e0ff */
[----:B------:R-:W-:Y:S01]  /*174f0*/  IMAD.X R51, RZ, RZ, RZ, P5 ;  /* 0x000000ffff337224 */ /* 0x000fe200028e06ff */
[----:B------:R-:W-:Y:S01]  /*17500*/  IADD3 R34, P5, PT, R35, R54, RZ ;  /* 0x0000003623227210 */ /* 0x000fe20007fbe0ff */
[----:B------:R-:W-:Y:S02]  /*17510*/  IMAD.MOV.U32 R40, RZ, RZ, R23 ;  /* 0x000000ffff287224 */ /* 0x000fe400078e0017 */
[----:B------:R-:W-:Y:S02]  /*17520*/  IMAD.IADD R47, R19, 0x1, R47 ;  /* 0x00000001132f7824 */ /* 0x000fe400078e022f */
[----:B------:R-:W-:-:S02]  /*17530*/  IMAD.MOV.U32 R50, RZ, RZ, R55 ;  /* 0x000000ffff327224 */ /* 0x000fc400078e0037 */
[----:B------:R-:W-:Y:S01]  /*17540*/  IMAD.WIDE.U32.X R22, R57, R121, R52, P6 ;  /* 0x0000007939167225 */ /* 0x000fe200030e0434 */
[----:B------:R-:W-:-:S03]  /*17550*/  IADD3.X R83, P2, PT, R83, R34, RZ, P2, !PT ;  /* 0x0000002253537210 */ /* 0x000fc6000175e4ff */
[----:B------:R-:W-:-:S04]  /*17560*/  IMAD.WIDE.U32 R14, R47, R10, RZ ;  /* 0x0000000a2f0e7225 */ /* 0x000fc800078e00ff */
[----:B------:R-:W-:-:S04]  /*17570*/  IMAD.WIDE.U32.X R40, R71, R111, R40, P4 ;  /* 0x0000006f47287225 */ /* 0x000fc800020e0428 */
[----:B------:R-:W-:Y:S01]  /*17580*/  IMAD.WIDE.U32.X R50, R48, R119, R50, P5 ;  /* 0x0000007730327225 */ /* 0x000fe200028e0432 */
[----:B------:R-:W-:-:S03]  /*17590*/  IADD3.X R21, P4, P5, R22, R32, R16, P3, P1 ;  /* 0x0000002016157210 */ /* 0x000fc60001d82410 */
[-C--:B------:R-:W-:Y:S01]  /*175a0*/  IMAD.WIDE.U32 R52, R24, R8.reuse, RZ ;  /* 0x0000000818347225 */ /* 0x080fe200078e00ff */
[----:B------:R-:W-:Y:S02]  /*175b0*/  IADD3.X R81, PT, PT, R23, R33, R17, P4, P5 ;  /* 0x0000002117517210 */ /* 0x000fe400027ea411 */
[----:B------:R-:W-:Y:S01]  /*175c0*/  IADD3.X R82, P4, P5, R50, R21, R40, P2, P0 ;  /* 0x0000001532527210 */ /* 0x000fe20001580428 */
[----:B------:R-:W-:-:S04]  /*175d0*/  IMAD.WIDE.U32 R34, R38, R8, RZ ;  /* 0x0000000826227225 */ /* 0x000fc800078e00ff */
[----:B------:R-:W-:-:S04]  /*175e0*/  IMAD.WIDE.U32 R14, P1, R11, R18, R14 ;  /* 0x000000120b0e7225 */ /* 0x000fc8000782000e */
[----:B------:R-:W-:Y:S01]  /*175f0*/  IMAD.WIDE.U32 R54, R18, R10, RZ ;  /* 0x0000000a12367225 */ /* 0x000fe200078e00ff */
[----:B------:R-:W-:-:S03]  /*17600*/  IADD3.X R81, PT, PT, R51, R81, R41, P4, P5 ;  /* 0x0000005133517210 */ /* 0x000fc600027ea429 */
[----:B------:R-:W-:Y:S01]  /*17610*/  IMAD.WIDE.U32 R18, P3, R38, R5, R52 ;  /* 0x0000000526127225 */ /* 0x000fe20007860034 */
[----:B------:R-:W-:Y:S02]  /*17620*/  IADD3 R21, P0, PT, R34, R54, RZ ;  /* 0x0000003622157210 */ /* 0x000fe40007f1e0ff */
[----:B------:R-:W-:Y:S01]  /*17630*/  IADD3 R52, P5, PT, R55, R14, RZ ;  /* 0x0000000e37347210 */ /* 0x000fe20007fbe0ff */
[----:B------:R-:W-:Y:S01]  /*17640*/  IMAD.WIDE.U32 R54, R56, 0x13, RZ ;  /* 0x0000001338367825 */ /* 0x000fe200078e00ff */
[----:B------:R-:W-:-:S03]  /*17650*/  IADD3 R49, P2, PT, R35, R18, RZ ;  /* 0x0000001223317210 */ /* 0x000fc60007f5e0ff */
[----:B------:R-:W-:Y:S01]  /*17660*/  IMAD R41, R39, 0x13, RZ ;  /* 0x0000001327297824 */ /* 0x000fe200078e02ff */
[----:B------:R-:W-:Y:S01]  /*17670*/  MOV R32, R15 ;  /* 0x0000000f00207202 */ /* 0x000fe20000000f00 */
[----:B------:R-:W-:-:S04]  /*17680*/  IMAD.WIDE.U32 R22, R71, R120, RZ ;  /* 0x0000007847167225 */ /* 0x000fc800078e00ff */
[----:B------:R-:W-:-:S04]  /*17690*/  IMAD.WIDE.U32 R34, R48, R110, RZ ;  /* 0x0000006e30227225 */ /* 0x000fc800078e00ff */
[----:B------:R-:W-:Y:S02]  /*176a0*/  IMAD.X R33, RZ, RZ, RZ, P1 ;  /* 0x000000ffff217224 */ /* 0x000fe400008e06ff */
[----:B------:R-:W-:Y:S02]  /*176b0*/  IMAD.IADD R56, R55, 0x1, R41 ;  /* 0x0000000137387824 */ /* 0x000fe400078e0229 */
[----:B------:R-:W-:-:S04]  /*176c0*/  IMAD.WIDE.U32 R16, R20, R120, RZ ;  /* 0x0000007814107225 */ /* 0x000fc800078e00ff */
[----:B------:R-:W-:-:S04]  /*176d0*/  IMAD.WIDE.U32.X R14, R47, R11, R32, P5 ;  /* 0x0000000b2f0e7225 */ /* 0x000fc800028e0420 */
[----:B------:R-:W-:-:S04]  /*176e0*/  IMAD.WIDE.U32 R22, P6, R121, R20, R22 ;  /* 0x0000001479167225 */ /* 0x000fc800078c0016 */
[----:B------:R-:W-:-:S04]  /*176f0*/  IMAD.WIDE.U32 R34, P5, R111, R58, R34 ;  /* 0x0000003a6f227225 */ /* 0x000fc800078a0022 */
[----:B------:R-:W-:Y:S01]  /*17700*/  IMAD.WIDE.U32 R32, R56, R42, RZ ;  /* 0x0000002a38207225 */ /* 0x000fe200078e00ff */
[----:B------:R-:W-:-:S03]  /*17710*/  IADD3 R39, P1, PT, R13, R16, RZ ;  /* 0x000000100d277210 */ /* 0x000fc60007f3e0ff */
[----:B------:R-:W-:Y:S01]  /*17720*/  IMAD.WIDE.U32 R50, R58, R110, RZ ;  /* 0x0000006e3a327225 */ /* 0x000fe200078e00ff */
[----:B------:R-:W-:-:S03]  /*17730*/  IADD3 R13, P4, PT, R17, R22, RZ ;  /* 0x00000016110d7210 */ /* 0x000fc60007f9e0ff */
[----:B------:R-:W-:Y:S01]  /*17740*/  IMAD.MOV.U32 R40, RZ, RZ, R19 ;  /* 0x000000ffff287224 */ /* 0x000fe200078e0013 */
[----:B------:R-:W-:Y:S01]  /*17750*/  IADD3.X R19, PT, PT, RZ, RZ, RZ, P5, !PT ;  /* 0x000000ffff137210 */ /* 0x000fe20002ffe4ff */
[----:B------:R-:W-:Y:S02]  /*17760*/  IMAD.MOV.U32 R16, RZ, RZ, R23 ;  /* 0x000000ffff107224 */ /* 0x000fe400078e0017 */
[----:B------:R-:W-:Y:S01]  /*17770*/  IMAD.WIDE.U32 R22, P5, R31, R54, R32 ;  /* 0x000000361f167225 */ /* 0x000fe200078a0020 */
[----:B------:R-:W-:-:S03]  /*17780*/  IADD3.X R13, P1, PT, R12, R13, RZ, P1, !PT ;  /* 0x0000000d0c0d7210 */ /* 0x000fc60000f3e4ff */
[----:B------:R-:W-:Y:S01]  /*17790*/  IMAD.X R41, RZ, RZ, RZ, P3 ;  /* 0x000000ffff297224 */ /* 0x000fe200018e06ff */
[----:B------:R-:W-:Y:S01]  /*177a0*/  IADD3 R80, P3, PT, R39, R50, RZ ;  /* 0x0000003227507210 */ /* 0x000fe20007f7e0ff */
        /* <DEDUP_REMOVED lines=9> */
[----:B------:R-:W-:Y:S01]  /*17840*/  IADD3.X R13, P0, PT, R49, R52, RZ, P0, !PT ;  /* 0x00000034310d7210 */ /* 0x000fe2000071e4ff */
[----:B------:R-:W-:-:S02]  /*17850*/  IMAD.MOV.U32 R18, RZ, RZ, R35 ;  /* 0x000000ffff127224 */ /* 0x000fc400078e0023 */
[----:B------:R-:W-:Y:S01]  /*17860*/  IMAD.WIDE.U32.X R50, R56, R31, R50, P5 ;  /* 0x0000001f38327225 */ /* 0x000fe200028e0432 */
[----:B------:R-:W-:-:S03]  /*17870*/  IADD3.X R13, P2, PT, R13, R32, RZ, P2, !PT ;  /* 0x000000200d0d7210 */ /* 0x000fc6000175e4ff */
[----:B------:R-:W-:Y:S01]  /*17880*/  IMAD.WIDE.U32 R34, R109, R118, RZ ;  /* 0x000000766d227225 */ /* 0x000fe200078e00ff */
[----:B------:R-:W-:-:S03]  /*17890*/  IADD3.X R78, P0, P2, R50, R14, R40, P2, P0 ;  /* 0x0000000e324e7210 */ /* 0x000fc60001200428 */
[----:B------:R-:W-:Y:S01]  /*178a0*/  IMAD.WIDE.U32 R52, R107, R110, RZ ;  /* 0x0000006e6b347225 */ /* 0x000fe200078e00ff */
[----:B------:R-:W-:-:S03]  /*178b0*/  IADD3.X R77, PT, PT, R51, R15, R41, P0, P2 ;  /* 0x0000000f334d7210 */ /* 0x000fc600007e4429 */
[----:B------:R-:W-:-:S04]  /*178c0*/  IMAD.WIDE.U32 R22, R108, R118, RZ ;  /* 0x000000766c167225 */ /* 0x000fc800078e00ff */
[----:B------:R-:W-:-:S04]  /*178d0*/  IMAD.WIDE.U32 R32, R106, R110, RZ ;  /* 0x0000006e6a207225 */ /* 0x000fc800078e00ff */
[----:B------:R-:W-:-:S04]  /*178e0*/  IMAD.WIDE.U32 R34, P5, R119, R108, R34 ;  /* 0x0000006c77227225 */ /* 0x000fc800078a0022 */
[----:B------:R-:W-:-:S04]  /*178f0*/  IMAD.WIDE.U32.X R18, R48, R111, R18, P6 ;  /* 0x0000006f30127225 */ /* 0x000fc800030e0412 */
[----:B------:R-:W-:Y:S01]  /*17900*/  IMAD.WIDE.U32 R14, P6, R111, R106, R52 ;  /* 0x0000006a6f0e7225 */ /* 0x000fe200078c0034 */
[----:B------:R-:W-:-:S03]  /*17910*/  IADD3 R39, P2, PT, R22, R32, RZ ;  /* 0x0000002016277210 */ /* 0x000fc60007f5e0ff */
[----:B------:R-:W-:Y:S01]  /*17920*/  IMAD.WIDE.U32.X R16, R71, R121, R16, P4 ;  /* 0x0000007947107225 */ /* 0x000fe200020e0410 */
[----:B------:R-:W-:Y:S02]  /*17930*/  IADD3 R21, P0, PT, R23, R34, RZ ;  /* 0x0000002217157210 */ /* 0x000fe40007f1e0ff */
[----:B------:R-:W-:Y:S01]  /*17940*/  IADD3 R14, P4, PT, R33, R14, RZ ;  /* 0x0000000e210e7210 */ /* 0x000fe20007f9e0ff */
[----:B------:R-:W-:Y:S01]  /*17950*/  IMAD.WIDE.U32 R22, R125, R122, RZ ;  /* 0x0000007a7d167225 */ /* 0x000fe200078e00ff */
[----:B------:R-:W-:-:S03]  /*17960*/  IADD3.X R76, P1, P3, R18, R27, R16, P3, P1 ;  /* 0x0000001b124c7210 */ /* 0x000fc60001b22410 */
[----:B------:R-:W-:Y:S01]  /*17970*/  IMAD.WIDE.U32 R32, R94, R114, RZ ;  /* 0x000000725e207225 */ /* 0x000fe200078e00ff */
[----:B------:R-:W-:-:S03]  /*17980*/  IADD3.X R44, PT, PT, R19, R44, R17, P1, P3 ;  /* 0x0000002c132c7210 */ /* 0x000fc60000fe6411 */
[----:B------:R-:W-:Y:S01]  /*17990*/  IMAD.WIDE.U32 R40, R124, R122, RZ ;  /* 0x0000007a7c287225 */ /* 0x000fe200078e00ff */
[----:B------:R-:W-:-:S03]  /*179a0*/  IADD3.X R51, PT, PT, RZ, RZ, RZ, P5, !PT ;  /* 0x000000ffff337210 */ /* 0x000fc60002ffe4ff */
[----:B------:R-:W-:Y:S01]  /*179b0*/  IMAD.WIDE.U32 R22, P3, R124, R123, R22 ;  /* 0x0000007b7c167225 */ /* 0x000fe20007860016 */
[----:B------:R-:W-:-:S03]  /*179c0*/  IADD3 R39, P1, PT, R39, R40, RZ ;  /* 0x0000002827277210 */ /* 0x000fc60007f3e0ff */
[----:B------:R-:W-:-:S04]  /*179d0*/  IMAD.WIDE.U32 R16, R96, R114, RZ ;  /* 0x0000007260107225 */ /* 0x000fc800078e00ff */
[----:B------:R-:W-:-:S04]  /*179e0*/  IMAD.WIDE.U32 R32, P5, R96, R115, R32 ;  /* 0x0000007360207225 */ /* 0x000fc800078a0020 */
[----:B------:R-:W-:Y:S01]  /*179f0*/  IMAD.MOV.U32 R50, RZ, RZ, R35 ;  /* 0x000000ffff327224 */ /* 0x000fe200078e0023 */
        /* <DEDUP_REMOVED lines=8> */
[----:B------:R-:W-:-:S02]  /*17a80*/  IMAD.MOV.U32 R18, RZ, RZ, R15 ;  /* 0x000000ffff127224 */ /* 0x000fc400078e000f */
[----:B------:R-:W-:-:S04]  /*17a90*/  IMAD.WIDE.U32 R16, R46, R8, RZ ;  /* 0x000000082e107225 */ /* 0x000fc800078e00ff */
[----:B------:R-:W-:-:S04]  /*17aa0*/  IMAD.WIDE.U32 R14, R24, R7, RZ ;  /* 0x00000007180e7225 */ /* 0x000fc800078e00ff */
[----:B------:R-:W-:-:S04]  /*17ab0*/  IMAD.WIDE.U32.X R18, R111, R107, R18, P4 ;  /* 0x0000006b6f127225 */ /* 0x000fc800020e0412 */
[----:B------:R-:W-:Y:S01]  /*17ac0*/  IMAD.WIDE.U32.X R34, R125, R123, R34, P6 ;  /* 0x0000007b7d227225 */ /* 0x000fe200030e0422 */
[----:B------:R-:W-:-:S03]  /*17ad0*/  IADD3.X R41, P6, PT, R21, R41, RZ, P1, !PT ;  /* 0x0000002915297210 */ /* 0x000fc60000fde4ff */
[----:B------:R-:W-:Y:S02]  /*17ae0*/  IMAD.X R23, RZ, RZ, RZ, P5 ;  /* 0x000000ffff177224 */ /* 0x000fe400028e06ff */
[----:B------:R-:W-:Y:S01]  /*17af0*/  IMAD.WIDE.U32 R16, P5, R26, R5, R16 ;  /* 0x000000051a107225 */ /* 0x000fe200078a0010 */
[----:B------:R-:W-:-:S03]  /*17b00*/  IADD3.X R73, P2, P6, R34, R50, R18, P6, P2 ;  /* 0x0000003222497210 */ /* 0x000fc60003644412 */
[----:B------:R-:W-:-:S04]  /*17b10*/  IMAD.WIDE.U32 R26, R26, R8, RZ ;  /* 0x000000081a1a7225 */ /* 0x000fc800078e00ff */
[----:B------:R-:W-:Y:S01]  /*17b20*/  IMAD.WIDE.U32 R14, P4, R38, R4, R14 ;  /* 0x00000004260e7225 */ /* 0x000fe2000788000e */
[----:B------:R-:W-:-:S03]  /*17b30*/  IADD3.X R50, PT, PT, R35, R51, R19, P2, P6 ;  /* 0x0000003323327210 */ /* 0x000fc600017ec413 */
[----:B------:R-:W-:Y:S01]  /*17b40*/  IMAD.WIDE.U32 R38, R38, R7, RZ ;  /* 0x0000000726267225 */ /* 0x000fe200078e00ff */
[----:B------:R-:W-:-:S03]  /*17b50*/  MOV R32, R17 ;  /* 0x0000001100207202 */ /* 0x000fc60000000f00 */
[----:B------:R-:W-:Y:S02]  /*17b60*/  IMAD.MOV.U32 R22, RZ, RZ, R33 ;  /* 0x000000ffff167224 */ /* 0x000fe400078e0021 */
[----:B------:R-:W-:Y:S01]  /*17b70*/  IMAD.X R33, RZ, RZ, RZ, P5 ;  /* 0x000000ffff217224 */ /* 0x000fe200028e06ff */
[----:B------:R-:W-:Y:S01]  /*17b80*/  IADD3 R49, P5, PT, R27, R16, RZ ;  /* 0x000000101b317210 */ /* 0x000fe20007fbe0ff */
[----:B------:R-:W-:Y:S01]  /*17b90*/  IMAD.X R27, RZ, RZ, RZ, P4 ;  /* 0x000000ffff1b7224 */ /* 0x000fe200020e06ff */
[----:B------:R-:W-:Y:S01]  /*17ba0*/  IADD3 R70, P4, PT, R39, R14, RZ ;  /* 0x0000000e27467210 */ /* 0x000fe20007f9e0ff */
[----:B------:R-:W-:Y:S01]  /*17bb0*/  IMAD.WIDE.U32 R34, R71, R118, RZ ;  /* 0x0000007647227225 */ /* 0x000fe200078e00ff */
[----:B------:R-:W-:Y:S02]  /*17bc0*/  IADD3 R14, P2, P6, R99, -0x2, -R96 ;  /* 0xfffffffe630e7810 */ /* 0x000fe40007e5e860 */
[----:B------:R-:W-:Y:S01]  /*17bd0*/  IADD3 R57, P1, PT, R26, R38, RZ ;  /* 0x000000261a397210 */ /* 0x000fe20007f3e0ff */
[----:B------:R-:W-:-:S04]  /*17be0*/  IMAD.WIDE.U32 R18, R48, R120, RZ ;  /* 0x0000007830127225 */ /* 0x000fc800078e00ff */
[----:B------:R-:W-:Y:S01]  /*17bf0*/  IMAD.MOV.U32 R26, RZ, RZ, R15 ;  /* 0x000000ffff1a7224 */ /* 0x000fe200078e000f */
[----:B------:R-:W-:Y:S01]  /*17c00*/  IADD3.X R15, PT, PT, R98, 0xfffff, ~R94, P2, P6 ;  /* 0x000fffff620f7810 */ /* 0x000fe200017ecc5e */
[----:B------:R-:W-:Y:S01]  /*17c10*/  IMAD.WIDE.U32.X R32, R46, R5, R32, P5 ;  /* 0x000000052e207225 */ /* 0x000fe200028e0420 */
[----:B------:R-:W-:-:S03]  /*17c20*/  IADD3 R16, P2, P6, R97, -0x2, -R95 ;  /* 0xfffffffe61107810 */ /* 0x000fc60007e5e85f */
[----:B------:R-:W-:-:S04]  /*17c30*/  IMAD.WIDE.U32 R34, P5, R119, R20, R34 ;  /* 0x0000001477227225 */ /* 0x000fc800078a0022 */
[----:B------:R-:W-:Y:S01]  /*17c40*/  IMAD.WIDE.U32 R20, R20, R118, RZ ;  /* 0x0000007614147225 */ /* 0x000fe200078e00ff */
[----:B------:R-:W-:-:S03]  /*17c50*/  IADD3.X R17, PT, PT, R72, 0xfffff, ~R93, P2, P6 ;  /* 0x000fffff48117810 */ /* 0x000fc600017ecc5d */
[----:B------:R-:W-:Y:S01]  /*17c60*/  IMAD.WIDE.U32.X R26, R24, R4, R26, P4 ;  /* 0x00000004181a7225 */ /* 0x000fe200020e041a */
[----:B------:R-:W-:-:S03]  /*17c70*/  IADD3 R24, P6, PT, R21, R34, RZ ;  /* 0x0000002215187210 */ /* 0x000fc60007fde0ff */
[----:B------:R-:W-:-:S04]  /*17c80*/  IMAD.WIDE.U32 R18, P4, R121, R58, R18 ;  /* 0x0000003a79127225 */ /* 0x000fc80007880012 */
[----:B------:R-:W-:Y:S01]  /*17c90*/  IMAD.WIDE.U32 R38, R58, R120, RZ ;  /* 0x000000783a267225 */ /* 0x000fe200078e00ff */
[----:B------:R-:W-:-:S03]  /*17ca0*/  IADD3.X R40, P0, PT, R41, R40, RZ, P0, !PT ;  /* 0x0000002829287210 */ /* 0x000fc6000071e4ff */
[----:B------:R-:W-:Y:S01]  /*17cb0*/  IMAD.X R47, RZ, RZ, RZ, P5 ;  /* 0x000000ffff2f7224 */ /* 0x000fe200028e06ff */
[----:B------:R-:W-:Y:S01]  /*17cc0*/  IADD3 R39, P5, PT, R39, R18, RZ ;  /* 0x0000001227277210 */ /* 0x000fe20007fbe0ff */
[----:B------:R-:W-:Y:S01]  /*17cd0*/  IMAD.X R21, RZ, RZ, RZ, P4 ;  /* 0x000000ffff157224 */ /* 0x000fe200020e06ff */
[----:B------:R-:W-:Y:S01]  /*17ce0*/  IADD3 R75, P4, PT, R75, R38, RZ ;  /* 0x000000264b4b7210 */ /* 0x000fe20007f9e0ff */
[----:B------:R-:W-:Y:S01]  /*17cf0*/  IMAD.MOV.U32 R46, RZ, RZ, R35 ;  /* 0x000000ffff2e7224 */ /* 0x000fe200078e0023 */
[----:B------:R-:W-:Y:S01]  /*17d00*/  IADD3 R36, P2, PT, R36, R20, RZ ;  /* 0x0000001424247210 */ /* 0x000fe20007f5e0ff */
[----:B------:R-:W-:Y:S01]  /*17d10*/  IMAD.WIDE.U32 R34, R14, 0x13, RZ ;  /* 0x000000130e227825 */ /* 0x000fe200078e00ff */
[----:B------:R-:W-:Y:S02]  /*17d20*/  MOV R20, R19 ;  /* 0x0000001300147202 */ /* 0x000fe40000000f00 */
[----:B------:R-:W-:Y:S01]  /*17d30*/  IADD3.X R72, P4, PT, R40, R39, RZ, P4, !PT ;  /* 0x0000002728487210 */ /* 0x000fe2000279e4ff */
[----:B------:R-:W-:-:S02]  /*17d40*/  IMAD R51, R15, 0x13, RZ ;  /* 0x000000130f337824 */ /* 0x000fc400078e02ff */
[----:B------:R-:W-:-:S04]  /*17d50*/  IMAD.WIDE.U32 R40, R56, R10, RZ ;  /* 0x0000000a38287225 */ /* 0x000fc800078e00ff */
[----:B------:R-:W-:Y:S02]  /*17d60*/  IMAD.IADD R18, R35, 0x1, R51 ;  /* 0x0000000123127824 */ /* 0x000fe400078e0233 */
[----:B------:R-:W-:-:S04]  /*17d70*/  IMAD.WIDE.U32.X R22, R94, R115, R22, P3 ;  /* 0x000000735e167225 */ /* 0x000fc800018e0416 */
[----:B------:R-:W-:-:S04]  /*17d80*/  IMAD.WIDE.U32.X R20, R48, R121, R20, P5 ;  /* 0x0000007930147225 */ /* 0x000fc800028e0414 */
[----:B------:R-:W-:Y:S01]  /*17d90*/  IMAD.WIDE.U32 R38, R16, 0x13, RZ ;  /* 0x0000001310267825 */ /* 0x000fe200078e00ff */
[----:B------:R-:W-:-:S03]  /*17da0*/  IADD3.X R73, P0, P4, R20, R73, R22, P4, P0 ;  /* 0x0000004914497210 */ /* 0x000fc60002400416 */
[----:B------:R-:W-:Y:S02]  /*17db0*/  IMAD R19, R17, 0x13, RZ ;  /* 0x0000001311137824 */ /* 0x000fe400078e02ff */
[----:B------:R-:W-:-:S04]  /*17dc0*/  IMAD.WIDE.U32 R40, P3, R11, R54, R40 ;  /* 0x000000360b287225 */ /* 0x000fc80007860028 */
[----:B------:R-:W-:-:S04]  /*17dd0*/  IMAD.WIDE.U32 R54, R54, R10, RZ ;  /* 0x0000000a36367225 */ /* 0x000fc800078e00ff */
[----:B------:R-:W-:Y:S01]  /*17de0*/  IMAD.WIDE.U32 R52, R18, R10, RZ ;  /* 0x0000000a12347225 */ /* 0x000fe200078e00ff */
[----:B------:R-:W-:-:S03]  /*17df0*/  IADD3 R20, P5, PT, R57, R54, RZ ;  /* 0x0000003639147210 */ /* 0x000fc60007fbe0ff */
[----:B------:R-:W-:Y:S01]  /*17e00*/  IMAD.IADD R19, R39, 0x1, R19 ;  /* 0x0000000127137824 */ /* 0x000fe200078e0213 */
[----:B------:R-:W-:Y:S01]  /*17e10*/  IADD3.X R21, PT, PT, R21, R50, R23, P0, P4 ;  /* 0x0000003215157210 */ /* 0x000fe200007e8417 */
[----:B------:R-:W-:Y:S01]  /*17e20*/  IMAD.X R51, RZ, RZ, RZ, P3 ;  /* 0x000000ffff337224 */ /* 0x000fe200018e06ff */
[----:B------:R-:W-:Y:S01]  /*17e30*/  IADD3 R35, P3, PT, R55, R40, RZ ;  /* 0x0000002837237210 */ /* 0x000fe20007f7e0ff */
[----:B------:R-:W-:-:S04]  /*17e40*/  IMAD.WIDE.U32 R54, R19, R42, RZ ;  /* 0x0000002a13367225 */ /* 0x000fc800078e00ff */
[----:B------:R-:W-:-:S04]  /*17e50*/  IMAD.WIDE.U32 R52, P0, R11, R34, R52 ;  /* 0x000000220b347225 */ /* 0x000fc80007800034 */
[----:B------:R-:W-:Y:S02]  /*17e60*/  IMAD.MOV.U32 R50, RZ, RZ, R41 ;  /* 0x000000ffff327224 */ /* 0x000fe400078e0029 */
[----:B------:R-:W-:-:S04]  /*17e70*/  IMAD.WIDE.U32 R22, R34, R10, RZ ;  /* 0x0000000a22167225 */ /* 0x000fc800078e00ff */
[----:B------:R-:W-:Y:S01]  /*17e80*/  IMAD.WIDE.U32.X R40, R56, R11, R50, P3 ;  /* 0x0000000b38287225 */ /* 0x000fe200018e0432 */
[----:B------:R-:W-:-:S03]  /*17e90*/  IADD3.X R51, PT, PT, RZ, RZ, RZ, P0, !PT ;  /* 0x000000ffff337210 */ /* 0x000fc600007fe4ff */
[----:B------:R-:W-:Y:S01]  /*17ea0*/  IMAD.WIDE.U32 R56, R48, R122, RZ ;  /* 0x0000007a30387225 */ /* 0x000fe200078e00ff */
[----:B------:R-:W-:Y:S02]  /*17eb0*/  IADD3 R74, P4, PT, R74, R22, RZ ;  /* 0x000000164a4a7210 */ /* 0x000fe40007f9e0ff */
[----:B------:R-:W-:Y:S01]  /*17ec0*/  IADD3 R39, P3, PT, R23, R52, RZ ;  /* 0x0000003417277210 */ /* 0x000fe20007f7e0ff */
[----:B------:R-:W-:-:S04]  /*17ed0*/  IMAD.WIDE.U32 R54, P0, R31, R38, R54 ;  /* 0x000000261f367225 */ /* 0x000fc80007800036 */
[----:B------:R-:W-:-:S04]  /*17ee0*/  IMAD.WIDE.U32 R22, R38, R42, RZ ;  /* 0x0000002a26167225 */ /* 0x000fc800078e00ff */
[----:B------:R-:W-:Y:S02]  /*17ef0*/  IMAD.MOV.U32 R50, RZ, RZ, R53 ;  /* 0x000000ffff327224 */ /* 0x000fe400078e0035 */
[----:B------:R-:W-:Y:S02]  /*17f00*/  IMAD.X R53, RZ, RZ, RZ, P0 ;  /* 0x000000ffff357224 */ /* 0x000fe400000e06ff */
[----:B------:R-:W-:-:S04]  /*17f10*/  IMAD.WIDE.U32 R56, P0, R123, R58, R56 ;  /* 0x0000003a7b387225 */ /* 0x000fc80007800038 */
[----:B------:R-:W-:Y:S01]  /*17f20*/  IMAD.WIDE.U32.X R46, R71, R119, R46, P6 ;  /* 0x00000077472e7225 */ /* 0x000fe200030e042e */
[----:B------:R-:W-:-:S03]  /*17f30*/  IADD3 R71, P6, PT, R23, R54, RZ ;  /* 0x0000003617477210 */ /* 0x000fc60007fde0ff */
[----:B------:R-:W-:Y:S01]  /*17f40*/  IMAD.WIDE.U32 R58, R58, R122, RZ ;  /* 0x0000007a3a3a7225 */ /* 0x000fe200078e00ff */
[----:B------:R-:W-:-:S03]  /*17f50*/  IADD3.X R23, P1, PT, R70, R49, RZ, P1, !PT ;  /* 0x0000003146177210 */ /* 0x000fc60000f3e4ff */
[----:B------:R-:W-:Y:S02]  /*17f60*/  IMAD.MOV.U32 R52, RZ, RZ, R55 ;  /* 0x000000ffff347224 */ /* 0x000fe400078e0037 */
[----:B------:R-:W-:Y:S01]  /*17f70*/  IMAD.X R55, RZ, RZ, RZ, P0 ;  /* 0x000000ffff377224 */ /* 0x000fe200000e06ff */
[----:B------:R-:W-:Y:S01]  /*17f80*/  IADD3 R36, P0, PT, R36, R58, RZ ;  /* 0x0000003a24247210 */ /* 0x000fe20007f1e0ff */
[----:B------:R-:W-:Y:S01]  /*17f90*/  IMAD.WIDE.U32.X R50, R18, R11, R50, P3 ;  /* 0x0000000b12327225 */ /* 0x000fe200018e0432 */
[----:B------:R-:W-:Y:S02]  /*17fa0*/  IADD3 R22, P3, PT, R74, R22, RZ ;  /* 0x000000164a167210 */ /* 0x000fe40007f7e0ff */
[----:B------:R-:W-:Y:S01]  /*17fb0*/  IADD3.X R58, P4, PT, R43, R39, RZ, P4, !PT ;  /* 0x000000272b3a7210 */ /* 0x000fe2000279e4ff */
[----:B------:R-:W-:Y:S01]  /*17fc0*/  IMAD.WIDE.U32.X R52, R19, R31, R52, P6 ;  /* 0x0000001f13347225 */ /* 0x000fe200030e0434 */
[----:B------:R-:W-:Y:S02]  /*17fd0*/  IADD3 R56, P6, PT, R59, R56, RZ ;  /* 0x000000383b387210 */ /* 0x000fe40007fde0ff */
[----:B------:R-:W-:-:S02]  /*17fe0*/  MOV R54, R57 ;  /* 0x0000003900367202 */ /* 0x000fc40000000f00 */
[----:B------:R-:W-:Y:S02]  /*17ff0*/  IADD3.X R23, P5, PT, R23, R35, RZ, P5, !PT ;  /* 0x0000002317177210 */ /* 0x000fe40002fbe4ff */
[----:B------:R-:W-:Y:S02]  /*18000*/  IADD3.X R35, P2, PT, R25, R24, RZ, P2, !PT ;  /* 0x0000001819237210 */ /* 0x000fe4000175e4ff */
[----:B------:R-:W-:Y:S01]  /*18010*/  IADD3.X R25, P3, PT, R58, R71, RZ, P3, !PT ;  /* 0x000000473a197210 */ /* 0x000fe20001f7e4ff */
[----:B------:R-:W-:Y:S01]  /*18020*/  IMAD.WIDE.U32.X R48, R48, R123, R54, P6 ;  /* 0x0000007b30307225 */ /* 0x000fe200030e0436 */
[----:B------:R-:W-:Y:S02]  /*18030*/  IADD3.X R24, P5, P1, R40, R32, R26, P5, P1 ;  /* 0x0000002028187210 */ /* 0x000fe400029a241a */
[----:B------:R-:W-:Y:S01]  /*18040*/  IADD3.X R28, P3, P4, R52, R28, R50, P3, P4 ;  /* 0x0000001c341c7210 */ /* 0x000fe20001c68432 */
[----:B------:R-:W-:Y:S01]  /*18050*/  IMAD.WIDE.U32 R54, R18, R42, RZ ;  /* 0x0000002a12367225 */ /* 0x000fe200078e00ff */
[----:B------:R-:W-:-:S02]  /*18060*/  IADD3.X R26, P0, PT, R35, R56, RZ, P0, !PT ;  /* 0x00000038231a7210 */ /* 0x000fc4000071e4ff */
[----:B------:R-:W-:Y:S01]  /*18070*/  IADD3.X R27, PT, PT, R41, R33, R27, P5, P1 ;  /* 0x00000021291b7210 */ /* 0x000fe20002fe241b */
[----:B------:R-:W-:Y:S01]  /*18080*/  IMAD.WIDE.U32 R32, R109, R110, RZ ;  /* 0x0000006e6d207225 */ /* 0x000fe200078e00ff */
[----:B------:R-:W-:Y:S02]  /*18090*/  IADD3.X R29, PT, PT, R53, R29, R51, P3, P4 ;  /* 0x0000001d351d7210 */ /* 0x000fe40001fe8433 */
[----:B------:R-:W-:Y:S01]  /*180a0*/  IADD3.X R35, P4, P6, R48, R30, R46, P0, P2 ;  /* 0x0000001e30237210 */ /* 0x000fe2000068442e */
[----:B------:R-:W-:-:S04]  /*180b0*/  IMAD.WIDE.U32 R54, P5, R31, R34, R54 ;  /* 0x000000221f367225 */ /* 0x000fc800078a0036 */
[----:B------:R-:W-:Y:S01]  /*180c0*/  IMAD.WIDE.U32 R42, R34, R42, RZ ;  /* 0x0000002a222a7225 */ /* 0x000fe200078e00ff */
[----:B------:R-:W-:-:S03]  /*180d0*/  IADD3.X R37, PT, PT, R49, R37, R47, P4, P6 ;  /* 0x0000002531257210 */ /* 0x000fc600027ec42f */
[----:B------:R-:W-:Y:S01]  /*180e0*/  IMAD.WIDE.U32 R50, R108, R110, RZ ;  /* 0x0000006e6c327225 */ /* 0x000fe200078e00ff */
[----:B------:R-:W-:-:S03]  /*180f0*/  IADD3 R39, P4, PT, R43, R54, RZ ;  /* 0x000000362b277210 */ /* 0x000fc60007f9e0ff */
[----:B------:R-:W-:-:S04]  /*18100*/  IMAD.WIDE.U32 R52, R106, R120, RZ ;  /* 0x000000786a347225 */ /* 0x000fc800078e00ff */
[----:B------:R-:W-:-:S04]  /*18110*/  IMAD.WIDE.U32 R32, P1, R111, R108, R32 ;  /* 0x0000006c6f207225 */ /* 0x000fc80007820020 */
[----:B------:R-:W-:Y:S01]  /*18120*/  IMAD.WIDE.U32 R40, R107, R120, RZ ;  /* 0x000000786b287225 */ /* 0x000fe200078e00ff */
[----:B------:R-:W-:-:S03]  /*18130*/  IADD3 R52, P0, PT, R50, R52, RZ ;  /* 0x0000003432347210 */ /* 0x000fc60007f1e0ff */
[----:B------:R-:W-:Y:S02]  /*18140*/  IMAD.X R57, RZ, RZ, RZ, P5 ;  /* 0x000000ffff397224 */ /* 0x000fe400028e06ff */
[----:B------:R-:W-:Y:S02]  /*18150*/  IMAD.MOV.U32 R56, RZ, RZ, R55 ;  /* 0x000000ffff387224 */ /* 0x000fe400078e0037 */
[----:B------:R-:W-:Y:S01]  /*18160*/  IMAD.WIDE.U32 R48, R125, R118, RZ ;  /* 0x000000767d307225 */ /* 0x000fe200078e00ff */
[----:B------:R-:W-:-:S03]  /*18170*/  IADD3 R32, P2, PT, R51, R32, RZ ;  /* 0x0000002033207210 */ /* 0x000fc60007f5e0ff */
[----:B------:R-:W-:-:S04]  /*18180*/  IMAD.WIDE.U32 R50, R94, R122, RZ ;  /* 0x0000007a5e327225 */ /* 0x000fc800078e00ff */
[----:B------:R-:W-:-:S04]  /*18190*/  IMAD.WIDE.U32.X R30, R18, R31, R56, P4 ;  /* 0x0000001f121e7225 */ /* 0x000fc800020e0438 */
[----:B------:R-:W-:-:S04]  /*181a0*/  IMAD.WIDE.U32 R40, P3, R121, R106, R40 ;  /* 0x0000006a79287225 */ /* 0x000fc80007860028 */
[----:B------:R-:W-:Y:S01]  /*181b0*/  IMAD.WIDE.U32 R56, R19, R9, RZ ;  /* 0x0000000913387225 */ /* 0x000fe200078e00ff */
[----:B------:R-:W-:-:S03]  /*181c0*/  IADD3 R40, P5, PT, R53, R40, RZ ;  /* 0x0000002835287210 */ /* 0x000fc60007fbe0ff */
[----:B------:R-:W-:-:S04]  /*181d0*/  IMAD.WIDE.U32 R70, R124, R118, RZ ;  /* 0x000000767c467225 */ /* 0x000fc800078e00ff */
[----:B------:R-:W-:-:S04]  /*181e0*/  IMAD.WIDE.U32 R48, P6, R124, R119, R48 ;  /* 0x000000777c307225 */ /* 0x000fc800078c0030 */
[----:B------:R-:W-:Y:S01]  /*181f0*/  IMAD.WIDE.U32 R46, R96, R122, RZ ;  /* 0x0000007a602e7225 */ /* 0x000fe200078e00ff */
[----:B------:R-:W-:-:S03]  /*18200*/  IADD3.X R59, PT, PT, RZ, RZ, RZ, P6, !PT ;  /* 0x000000ffff3b7210 */ /* 0x000fc600037fe4ff */
[----:B------:R-:W-:Y:S01]  /*18210*/  IMAD.WIDE.U32 R50, P4, R96, R123, R50 ;  /* 0x0000007b60327225 */ /* 0x000fe20007880032 */
[----:B------:R-:W-:-:S03]  /*18220*/  IADD3 R74, P6, PT, R71, R48, RZ ;  /* 0x00000030474a7210 */ /* 0x000fc60007fde0ff */
[----:B------:R-:W-:Y:S02]  /*18230*/  IMAD.X R55, RZ, RZ, RZ, P3 ;  /* 0x000000ffff377224 */ /* 0x000fe400018e06ff */
[----:B------:R-:W-:Y:S01]  /*18240*/  IMAD.X R53, RZ, RZ, RZ, P1 ;  /* 0x000000ffff357224 */ /* 0x000fe200008e06ff */
[----:B------:R-:W-:Y:S01]  /*18250*/  IADD3 R52, P1, PT, R52, R70, RZ ;  /* 0x0000004634347210 */ /* 0x000fe20007f3e0ff */
[----:B------:R-:W-:-:S04]  /*18260*/  IMAD.WIDE.U32 R56, P3, R6, R38, R56 ;  /* 0x0000002606387225 */ /* 0x000fc80007860038 */
[----:B------:R-:W-:Y:S01]  /*18270*/  IMAD.X R71, RZ, RZ, RZ, P4 ;  /* 0x000000ffff477224 */ /* 0x000fe200020e06ff */
[----:B------:R-:W-:Y:S01]  /*18280*/  IADD3 R48, P4, PT, R47, R50, RZ ;  /* 0x000000322f307210 */ /* 0x000fe20007f9e0ff */
[----:B------:R-:W-:Y:S01]  /*18290*/  IMAD.X R43, RZ, RZ, RZ, P3 ;  /* 0x000000ffff2b7224 */ /* 0x000fe200018e06ff */
[----:B------:R-:W-:Y:S01]  /*182a0*/  IADD3 R50, P3, PT, R52, R46, RZ ;  /* 0x0000002e34327210 */ /* 0x000fe20007f7e0ff */
[----:B------:R-:W-:Y:S01]  /*182b0*/  IMAD.MOV.U32 R52, RZ, RZ, R33 ;  /* 0x000000ffff347224 */ /* 0x000fe200078e0021 */
[----:B------:R-:W-:Y:S01]  /*182c0*/  IADD3.X R40, P0, PT, R40, R32, RZ, P0, !PT ;  /* 0x0000002028287210 */ /* 0x000fe2000071e4ff */
[----:B------:R-:W-:Y:S01]  /*182d0*/  IMAD.WIDE.U32 R32, R38, R9, RZ ;  /* 0x0000000926207225 */ /* 0x000fe200078e00ff */
[----:B------:R-:W-:-:S03]  /*182e0*/  MOV R58, R49 ;  /* 0x00000031003a7202 */ /* 0x000fc60000000f00 */
[----:B------:R-:W-:Y:S02]  /*182f0*/  IMAD.MOV.U32 R54, RZ, RZ, R41 ;  /* 0x000000ffff367224 */ /* 0x000fe400078e0029 */
[----:B------:R-:W-:Y:S01]  /*18300*/  IMAD.WIDE.U32.X R52, R111, R109, R52, P2 ;  /* 0x0000006d6f347225 */ /* 0x000fe200010e0434 */
[----:B------:R-:W-:-:S03]  /*18310*/  IADD3 R49, P2, PT, R20, R42, RZ ;  /* 0x0000002a14317210 */ /* 0x000fc60007f5e0ff */
[----:B------:R-:W-:Y:S02]  /*18320*/  IMAD.MOV.U32 R70, RZ, RZ, R51 ;  /* 0x000000ffff467224 */ /* 0x000fe400078e0033 */
[----:B------:R-:W-:Y:S01]  /*18330*/  IMAD.WIDE.U32.X R58, R125, R119, R58, P6 ;  /* 0x000000777d3a7225 */ /* 0x000fe200030e043a */
[----:B------:R-:W-:Y:S02]  /*18340*/  IADD3 R51, P6, PT, R33, R56, RZ ;  /* 0x0000003821337210 */ /* 0x000fe40007fde0ff */
[----:B------:R-:W-:Y:S01]  /*18350*/  IADD3.X R20, P1, PT, R40, R74, RZ, P1, !PT ;  /* 0x0000004a28147210 */ /* 0x000fe20000f3e4ff */
[----:B------:R-:W-:Y:S01]  /*18360*/  IMAD.WIDE.U32.X R54, R121, R107, R54, P5 ;  /* 0x0000006b79367225 */ /* 0x000fe200028e0436 */
[----:B------:R-:W-:Y:S02]  /*18370*/  IADD3 R49, P5, PT, R49, R32, RZ ;  /* 0x0000002031317210 */ /* 0x000fe40007fbe0ff */
[----:B------:R-:W-:Y:S01]  /*18380*/  IADD3.X R23, P2, PT, R23, R39, RZ, P2, !PT ;  /* 0x0000002717177210 */ /* 0x000fe2000175e4ff */
[----:B------:R-:W-:-:S02]  /*18390*/  IMAD.MOV.U32 R42, RZ, RZ, R57 ;  /* 0x000000ffff2a7224 */ /* 0x000fc400078e0039 */
[----:B------:R-:W-:Y:S01]  /*183a0*/  IMAD.WIDE.U32 R32, R18, R9, RZ ;  /* 0x0000000912207225 */ /* 0x000fe200078e00ff */
        /* <DEDUP_REMOVED lines=13> */
[----:B------:R-:W-:Y:S02]  /*18480*/  IMAD.X R51, RZ, RZ, RZ, P6 ;  /* 0x000000ffff337224 */ /* 0x000fe400030e06ff */
[----:B------:R-:W-:Y:S02]  /*18490*/  IMAD.MOV.U32 R50, RZ, RZ, R33 ;  /* 0x000000ffff327224 */ /* 0x000fe400078e0021 */
[----:B------:R-:W-:-:S04]  /*184a0*/  IMAD.WIDE.U32 R54, P6, R4, R38, R54 ;  /* 0x0000002604367225 */ /* 0x000fc800078c0036 */
[----:B------:R-:W-:-:S04]  /*184b0*/  IMAD.WIDE.U32 R30, R38, R7, RZ ;  /* 0x00000007261e7225 */ /* 0x000fc800078e00ff */
[----:B------:R-:W-:-:S04]  /*184c0*/  IMAD.WIDE.U32 R40, P1, R95, R115, R40 ;  /* 0x000000735f287225 */ /* 0x000fc80007820028 */
[----:B------:R-:W-:Y:S01]  /*184d0*/  IMAD.WIDE.U32.X R50, R18, R6, R50, P0 ;  /* 0x0000000612327225 */ /* 0x000fe200000e0432 */
[----:B------:R-:W-:Y:S02]  /*184e0*/  IADD3 R47, P0, PT, R12, R46, RZ ;  /* 0x0000002e0c2f7210 */ /* 0x000fe40007f1e0ff */
[----:B------:R-:W-:Y:S01]  /*184f0*/  IADD3.X R18, P3, PT, R20, R48, RZ, P3, !PT ;  /* 0x0000003014127210 */ /* 0x000fe20001f7e4ff */
[----:B------:R-:W-:Y:S01]  /*18500*/  IMAD.X R43, RZ, RZ, RZ, P6 ;  /* 0x000000ffff2b7224 */ /* 0x000fe200030e06ff */
[----:B------:R-:W-:Y:S01]  /*18510*/  IADD3 R20, P6, PT, R31, R54, RZ ;  /* 0x000000361f147210 */ /* 0x000fe20007fde0ff */
[----:B------:R-:W-:Y:S01]  /*18520*/  IMAD.MOV.U32 R42, RZ, RZ, R55 ;  /* 0x000000ffff2a7224 */ /* 0x000fe200078e0037 */
[----:B------:R-:W-:Y:S02]  /*18530*/  IADD3.X R33, PT, PT, RZ, RZ, RZ, P1, !PT ;  /* 0x000000ffff217210 */ /* 0x000fe40000ffe4ff */
[----:B------:R-:W-:Y:S02]  /*18540*/  IADD3 R6, P1, PT, R47, R30, RZ ;  /* 0x0000001e2f067210 */ /* 0x000fe40007f3e0ff */
[----:B------:R-:W-:Y:S01]  /*18550*/  IADD3.X R13, P0, PT, R13, R32, RZ, P0, !PT ;  /* 0x000000200d0d7210 */ /* 0x000fe2000071e4ff */
[----:B------:R-:W-:Y:S01]  /*18560*/  IMAD.WIDE.U32.X R42, R19, R4, R42, P6 ;  /* 0x00000004132a7225 */ /* 0x000fe200030e042a */
[----:B------:R-:W-:-:S02]  /*18570*/  IADD3 R39, P5, PT, R53, R40, RZ ;  /* 0x0000002835277210 */ /* 0x000fc40007fbe0ff */
[----:B------:R-:W-:Y:S01]  /*18580*/  IADD3.X R20, P1, PT, R13, R20, RZ, P1, !PT ;  /* 0x000000140d147210 */ /* 0x000fe20000f3e4ff */
[----:B------:R-:W-:Y:S02]  /*18590*/  IMAD.MOV.U32 R32, RZ, RZ, R41 ;  /* 0x000000ffff207224 */ /* 0x000fe400078e0029 */
[----:B------:R-:W-:Y:S01]  /*185a0*/  IMAD.WIDE.U32 R40, R15, R8, RZ ;  /* 0x000000080f287225 */ /* 0x000fe200078e00ff */
[----:B------:R-:W-:-:S03]  /*185b0*/  IADD3.X R78, P0, P6, R42, R78, R50, P1, P0 ;  /* 0x0000004e2a4e7210 */ /* 0x000fc60000e00432 */
[----:B------:R-:W-:Y:S01]  /*185c0*/  IMAD.WIDE.U32 R52, R19, R10, RZ ;  /* 0x0000000a13347225 */ /* 0x000fe200078e00ff */
[----:B------:R-:W-:-:S03]  /*185d0*/  IADD3.X R18, P2, PT, R18, R39, RZ, P2, !PT ;  /* 0x0000002712127210 */ /* 0x000fc6000175e4ff */
        /* <DEDUP_REMOVED lines=8> */
[----:B------:R-:W-:-:S03]  /*18660*/  IADD3 R40, P2, PT, R31, R40, RZ ;  /* 0x000000281f287210 */ /* 0x000fc60007f5e0ff */
[----:B------:R-:W-:Y:S01]  /*18670*/  IMAD.WIDE.U32 R52, P4, R11, R38, R52 ;  /* 0x000000260b347225 */ /* 0x000fe20007880034 */
[----:B------:R-:W-:-:S03]  /*18680*/  IADD3.X R58, PT, PT, R33, R58, R71, P5, P6 ;  /* 0x0000003a213a7210 */ /* 0x000fc60002fec447 */
[----:B------:R-:W-:Y:S01]  /*18690*/  IMAD.WIDE.U32 R46, R15, R7, RZ ;  /* 0x000000070f2e7225 */ /* 0x000fe200078e00ff */
[----:B------:R-:W-:-:S03]  /*186a0*/  MOV R32, R53 ;  /* 0x0000003500207202 */ /* 0x000fc60000000f00 */
[----:B------:R-:W-:Y:S01]  /*186b0*/  IMAD.WIDE.U32 R30, R14, R7, RZ ;  /* 0x000000070e1e7225 */ /* 0x000fe200078e00ff */
[----:B------:R-:W-:-:S03]  /*186c0*/  IADD3 R7, P6, PT, R13, R52, RZ ;  /* 0x000000340d077210 */ /* 0x000fc60007fde0ff */
[----:B------:R-:W-:-:S04]  /*186d0*/  IMAD.WIDE.U32 R38, R17, R8, RZ ;  /* 0x0000000811267225 */ /* 0x000fc800078e00ff */
[----:B------:R-:W-:Y:S02]  /*186e0*/  IMAD.X R33, RZ, RZ, RZ, P4 ;  /* 0x000000ffff217224 */ /* 0x000fe400020e06ff */
[----:B------:R-:W-:Y:S01]  /*186f0*/  IMAD.X R9, RZ, RZ, RZ, P1 ;  /* 0x000000ffff097224 */ /* 0x000fe200008e06ff */
[----:B------:R-:W-:Y:S01]  /*18700*/  IADD3 R84, P1, PT, R84, R12, RZ ;  /* 0x0000000c54547210 */ /* 0x000fe20007f3e0ff */
[----:B------:R-:W-:Y:S01]  /*18710*/  IMAD.WIDE.U32.X R32, R19, R11, R32, P6 ;  /* 0x0000000b13207225 */ /* 0x000fe200030e0420 */
[----:B------:R-:W-:-:S03]  /*18720*/  SHF.L.W.U32.HI R12, R26, 0xd, R35 ;  /* 0x0000000d1a0c7819 */ /* 0x000fc60000010e23 */
[----:B------:R-:W-:-:S04]  /*18730*/  IMAD.WIDE.U32 R46, P3, R14, R4, R46 ;  /* 0x000000040e2e7225 */ /* 0x000fc8000786002e */
[----:B------:R-:W-:Y:S01]  /*18740*/  IMAD.WIDE.U32 R38, P6, R16, R5, R38 ;  /* 0x0000000510267225 */ /* 0x000fe200078c0026 */
[----:B------:R-:W-:-:S03]  /*18750*/  IADD3 R14, P5, PT, R31, R46, RZ ;  /* 0x0000002e1f0e7210 */ /* 0x000fc60007fbe0ff */
[----:B------:R-:W-:Y:S01]  /*18760*/  IMAD.WIDE.U32 R10, R16, R8, RZ ;  /* 0x00000008100a7225 */ /* 0x000fe200078e00ff */
[----:B------:R-:W-:-:S03]  /*18770*/  SHF.L.W.U32.HI R16, R35, 0xd, R37 ;  /* 0x0000000d23107819 */ /* 0x000fc60000010e25 */
        /* <DEDUP_REMOVED lines=8> */
[----:B------:R-:W-:Y:S01]  /*18800*/  IMAD.WIDE.U32.X R8, R15, R5, R8, P2 ;  /* 0x000000050f087225 */ /* 0x000fe200010e0408 */
[----:B------:R-:W-:Y:S02]  /*18810*/  MOV R30, R47 ;  /* 0x0000002f001e7202 */ /* 0x000fe40000000f00 */
[----:B------:R-:W-:Y:S01]  /*18820*/  IADD3 R89, P2, PT, R89, R10, RZ ;  /* 0x0000000a59597210 */ /* 0x000fe20007f5e0ff */
[----:B------:R-:W-:Y:S01]  /*18830*/  IMAD.WIDE.U32.X R12, R17, R5, R12, P3 ;  /* 0x00000005110c7225 */ /* 0x000fe200018e040c */
[----:B------:R-:W-:-:S02]  /*18840*/  SHF.L.W.U32.HI R10, R20, 0xd, R78 ;  /* 0x0000000d140a7819 */ /* 0x000fc40000010e4e */
[----:B------:R-:W-:Y:S01]  /*18850*/  IADD3.X R82, P3, PT, RZ, R82, RZ, P6, !PT ;  /* 0x00000052ff527210 */ /* 0x000fe2000377e4ff */
[----:B------:R-:W-:Y:S01]  /*18860*/  IMAD.WIDE.U32.X R30, R15, R4, R30, P5 ;  /* 0x000000040f1e7225 */ /* 0x000fe200028e041e */
[----:B------:R-:W-:Y:S02]  /*18870*/  SHF.L.W.U32.HI R78, R78, 0xd, R77 ;  /* 0x0000000d4e4e7819 */ /* 0x000fe40000010e4d */
[----:B------:R-:W-:Y:S01]  /*18880*/  IADD3 R49, P5, PT, R10, R49, RZ ;  /* 0x000000310a317210 */ /* 0x000fe20007fbe0ff */
[----:B------:R-:W-:Y:S01]  /*18890*/  IMAD.X R81, RZ, RZ, R81, P3 ;  /* 0x000000ffff517224 */ /* 0x000fe200018e0651 */
[----:B------:R-:W-:Y:S02]  /*188a0*/  IADD3.X R40, P0, PT, R92, R40, RZ, P0, !PT ;  /* 0x000000285c287210 */ /* 0x000fe4000071e4ff */
[----:B------:R-:W-:Y:S02]  /*188b0*/  SHF.L.W.U32.HI R5, R83, 0xd, R82 ;  /* 0x0000000d53057819 */ /* 0x000fe40000010e52 */
[----:B------:R-:W-:-:S02]  /*188c0*/  IADD3.X R23, P5, PT, R78, R23, RZ, P5, !PT ;  /* 0x000000174e177210 */ /* 0x000fc40002fbe4ff */
[----:B------:R-:W-:Y:S02]  /*188d0*/  IADD3.X R90, P4, PT, R90, R14, RZ, P4, !PT ;  /* 0x0000000e5a5a7210 */ /* 0x000fe4000279e4ff */
[----:B------:R-:W-:Y:S02]  /*188e0*/  IADD3.X R14, P3, PT, R40, R7, RZ, P1, !PT ;  /* 0x00000007280e7210 */ /* 0x000fe40000f7e4ff */
[----:B------:R-:W-:Y:S02]  /*188f0*/  SHF.L.W.U32.HI R4, R82, 0xd, R81 ;  /* 0x0000000d52047819 */ /* 0x000fe40000010e51 */
[----:B------:R-:W-:Y:S02]  /*18900*/  IADD3 R80, P1, PT, R5, R80, RZ ;  /* 0x0000005005507210 */ /* 0x000fe40007f3e0ff */
[----:B------:R-:W-:Y:S02]  /*18910*/  IADD3.X R24, P5, PT, RZ, R24, RZ, P5, !PT ;  /* 0x00000018ff187210 */ /* 0x000fe40002fbe4ff */
[----:B------:R-:W-:-:S03]  /*18920*/  IADD3.X R79, P1, PT, R4, R79, RZ, P1, !PT ;  /* 0x0000004f044f7210 */ /* 0x000fc60000f3e4ff */
[----:B------:R-:W-:Y:S01]  /*18930*/  IMAD.X R27, RZ, RZ, R27, P5 ;  /* 0x000000ffff1b7224 */ /* 0x000fe200028e061b */
[----:B------:R-:W-:Y:S02]  /*18940*/  IADD3.X R91, P3, P5, R32, R91, R8, P3, P0 ;  /* 0x0000005b205b7210 */ /* 0x000fe40001d60408 */
[----:B------:R-:W-:Y:S02]  /*18950*/  IADD3.X R76, P1, PT, RZ, R76, RZ, P1, !PT ;  /* 0x0000004cff4c7210 */ /* 0x000fe40000f3e4ff */
[----:B------:R-:W-:Y:S02]  /*18960*/  IADD3.X R7, P2, PT, R90, R11, RZ, P2, !PT ;  /* 0x0000000b5a077210 */ /* 0x000fe4000175e4ff */
[----:B------:R-:W-:Y:S02]  /*18970*/  SHF.L.W.U32.HI R5, R23, 0xd, R24 ;  /* 0x0000000d17057819 */ /* 0x000fe40000010e18 */
[----:B------:R-:W-:Y:S01]  /*18980*/  IADD3.X R86, PT, PT, R33, R86, R9, P3, P5 ;  /* 0x0000005621567210 */ /* 0x000fe20001fea409 */
[----:B------:R-:W-:Y:S01]  /*18990*/  IMAD.X R9, RZ, RZ, R44, P1 ;  /* 0x000000ffff097224 */ /* 0x000fe200008e062c */
[----:B------:R-:W-:-:S02]  /*189a0*/  SHF.L.W.U32.HI R4, R24, 0xd, R27 ;  /* 0x0000000d18047819 */ /* 0x000fc40000010e1b */
[----:B------:R-:W-:Y:S02]  /*189b0*/  IADD3 R93, P0, PT, R5, R22, RZ ;  /* 0x00000016055d7210 */ /* 0x000fe40007f1e0ff */
[----:B------:R-:W-:Y:S02]  /*189c0*/  IADD3.X R88, P2, P4, R12, R88, R30, P2, P4 ;  /* 0x000000580c587210 */ /* 0x000fe4000144841e */
[C---:B------:R-:W-:Y:S02]  /*189d0*/  SHF.L.W.U32.HI R8, R79.reuse, 0xd, R76 ;  /* 0x0000000d4f087819 */ /* 0x040fe40000010e4c */
[----:B------:R-:W-:Y:S02]  /*189e0*/  LOP3.LUT R96, R79, 0x7ffff, RZ, 0xc0, !PT ;  /* 0x0007ffff4f607812 */ /* 0x000fe400078ec0ff */
[----:B------:R-:W-:Y:S02]  /*189f0*/  IADD3.X R95, P0, PT, R4, R25, RZ, P0, !PT ;  /* 0x00000019045f7210 */ /* 0x000fe4000071e4ff */
[----:B------:R-:W-:-:S02]  /*18a00*/  IADD3.X R87, PT, PT, R13, R87, R31, P2, P4 ;  /* 0x000000570d577210 */ /* 0x000fc400017e841f */
[----:B------:R-:W-:Y:S02]  /*18a10*/  SHF.L.W.U32.HI R13, R76, 0xd, R9 ;  /* 0x0000000d4c0d7819 */ /* 0x000fe40000010e09 */
[----:B------:R-:W-:Y:S01]  /*18a20*/  IADD3 R75, P1, PT, R8, R75, RZ ;  /* 0x0000004b084b7210 */ /* 0x000fe20007f3e0ff */
[C---:B------:R-:W-:Y:S01]  /*18a30*/  IMAD.WIDE.U32 R4, R96.reuse, R80, RZ ;  /* 0x0000005060047225 */ /* 0x040fe200078e00ff */
[----:B------:R-:W-:Y:S02]  /*18a40*/  IADD3.X R28, P0, PT, RZ, R28, RZ, P0, !PT ;  /* 0x0000001cff1c7210 */ /* 0x000fe4000071e4ff */
[----:B------:R-:W-:Y:S02]  /*18a50*/  IADD3.X R72, P1, PT, R13, R72, RZ, P1, !PT ;  /* 0x000000480d487210 */ /* 0x000fe40000f3e4ff */
[----:B------:R-:W-:Y:S02]  /*18a60*/  IADD3.X R15, PT, PT, RZ, R29, RZ, P0, !PT ;  /* 0x0000001dff0f7210 */ /* 0x000fe400007fe4ff */
[----:B------:R-:W-:Y:S01]  /*18a70*/  SHF.L.W.U32.HI R9, R95, 0xd, R28 ;  /* 0x0000000d5f097819 */ /* 0x000fe20000010e1c */
[----:B------:R-:W-:Y:S01]  /*18a80*/  IMAD.WIDE.U32 R4, P2, R96, R80, R4 ;  /* 0x0000005060047225 */ /* 0x000fe20007840004 */
[----:B------:R-:W-:-:S02]  /*18a90*/  IADD3.X R73, P1, PT, RZ, R73, RZ, P1, !PT ;  /* 0x00000049ff497210 */ /* 0x000fc40000f3e4ff */
[----:B------:R-:W-:Y:S01]  /*18aa0*/  SHF.L.W.U32.HI R15, R28, 0xd, R15 ;  /* 0x0000000d1c0f7819 */ /* 0x000fe20000010e0f */
[----:B------:R-:W-:Y:S01]  /*18ab0*/  IMAD.WIDE.U32 R10, R80, R80, RZ ;  /* 0x00000050500a7225 */ /* 0x000fe200078e00ff */
[----:B------:R-:W-:Y:S02]  /*18ac0*/  IADD3 R74, P0, PT, R9, R84, RZ ;  /* 0x00000054094a7210 */ /* 0x000fe40007f1e0ff */
[----:B------:R-:W-:Y:S01]  /*18ad0*/  LOP3.LUT R59, R72, 0x7ffff, RZ, 0xc0, !PT ;  /* 0x0007ffff483b7812 */ /* 0x000fe200078ec0ff */
[----:B------:R-:W-:Y:S01]  /*18ae0*/  IMAD.WIDE.U32 R8, R80, 0x26, RZ ;  /* 0x0000002650087825 */ /* 0x000fe200078e00ff */
[----:B------:R-:W-:-:S03]  /*18af0*/  IADD3 R4, P5, PT, R11, R4, RZ ;  /* 0x000000040b047210 */ /* 0x000fc60007fbe0ff */
[----:B------:R-:W-:Y:S01]  /*18b00*/  IMAD.MOV.U32 R12, RZ, RZ, R5 ;  /* 0x000000ffff0c7224 */ /* 0x000fe200078e0005 */
[----:B------:R-:W-:Y:S01]  /*18b10*/  SHF.L.W.U32.HI R5, R72, 0xd, R73 ;  /* 0x0000000d48057819 */ /* 0x000fe20000010e49 */
[----:B------:R-:W-:Y:S01]  /*18b20*/  IMAD.X R16, RZ, RZ, R21, P1 ;  /* 0x000000ffff107224 */ /* 0x000fe200008e0615 */
[----:B------:R-:W-:Y:S01]  /*18b30*/  IADD3.X R57, P0, PT, R15, R14, RZ, P0, !PT ;  /* 0x0000000e0f397210 */ /* 0x000fe2000071e4ff */
[----:B------:R-:W-:Y:S01]  /*18b40*/  IMAD R11, R96, 0x26, RZ ;  /* 0x00000026600b7824 */ /* 0x000fe200078e02ff */
[----:B------:R-:W-:Y:S01]  /*18b50*/  IADD3 R48, P4, PT, R5, R34, RZ ;  /* 0x0000002205307210 */ /* 0x000fe20007f9e0ff */
[----:B------:R-:W-:Y:S01]  /*18b60*/  IMAD.WIDE.U32 R98, R75, 0x13, RZ ;  /* 0x000000134b627825 */ /* 0x000fe200078e00ff */
[----:B------:R-:W-:Y:S02]  /*18b70*/  SHF.L.W.U32.HI R17, R73, 0xd, R16 ;  /* 0x0000000d49117819 */ /* 0x000fe40000010e10 */
[----:B------:R-:W-:Y:S01]  /*18b80*/  IADD3.X R91, P0, PT, RZ, R91, RZ, P0, !PT ;  /* 0x0000005bff5b7210 */ /* 0x000fe2000071e4ff */
[----:B------:R-:W-:Y:S01]  /*18b90*/  IMAD.WIDE.U32 R14, R59, R8, RZ ;  /* 0x000000083b0e7225 */ /* 0x000fe200078e00ff */
[----:B------:R-:W-:-:S03]  /*18ba0*/  IADD3.X R21, P4, PT, R17, R18, RZ, P4, !PT ;  /* 0x0000001211157210 */ /* 0x000fc6000279e4ff */
[----:B------:R-:W-:Y:S02]  /*18bb0*/  IMAD.IADD R11, R9, 0x1, R11 ;  /* 0x00000001090b7824 */ /* 0x000fe400078e020b */
[C---:B------:R-:W-:Y:S01]  /*18bc0*/  IMAD R5, R59.reuse, 0x13, RZ ;  /* 0x000000133b057824 */ /* 0x040fe200078e02ff */
[----:B------:R-:W-:Y:S01]  /*18bd0*/  IADD3.X R28, PT, PT, RZ, R86, RZ, P0, !PT ;  /* 0x00000056ff1c7210 */ /* 0x000fe200007fe4ff */
[----:B------:R-:W-:Y:S01]  /*18be0*/  IMAD.WIDE.U32 R24, R59, R98, RZ ;  /* 0x000000623b187225 */ /* 0x000fe200078e00ff */
[----:B------:R-:W-:-:S03]  /*18bf0*/  SHF.L.W.U32.HI R18, R57, 0xd, R91 ;  /* 0x0000000d39127819 */ /* 0x000fc60000010e5b */
[----:B------:R-:W-:Y:S01]  /*18c00*/  IMAD.WIDE.U32 R16, R75, R8, RZ ;  /* 0x000000084b107225 */ /* 0x000fe200078e00ff */
[----:B------:R-:W-:-:S03]  /*18c10*/  SHF.L.W.U32.HI R28, R91, 0xd, R28 ;  /* 0x0000000d5b1c7819 */ /* 0x000fc60000010e1c */
[----:B------:R-:W-:Y:S01]  /*18c20*/  IMAD.WIDE.U32 R14, P1, R11, R75, R14 ;  /* 0x0000004b0b0e7225 */ /* 0x000fe2000782000e */
[----:B------:R-:W-:-:S03]  /*18c30*/  IADD3 R94, P0, PT, R18, R89, RZ ;  /* 0x00000059125e7210 */ /* 0x000fc60007f1e0ff */
[----:B------:R-:W-:Y:S01]  /*18c40*/  IMAD.IADD R56, R99, 0x1, R5 ;  /* 0x0000000163387824 */ /* 0x000fe200078e0205 */
[----:B------:R-:W-:Y:S01]  /*18c50*/  IADD3.X R42, P4, PT, RZ, R42, RZ, P4, !PT ;  /* 0x0000002aff2a7210 */ /* 0x000fe2000279e4ff */
[----:B------:R-:W-:Y:S01]  /*18c60*/  IMAD.X R13, RZ, RZ, RZ, P2 ;  /* 0x000000ffff0d7224 */ /* 0x000fe200010e06ff */
[----:B------:R-:W-:Y:S01]  /*18c70*/  IADD3 R5, P2, PT, R17, R14, RZ ;  /* 0x0000000e11057210 */ /* 0x000fe20007f5e0ff */
[----:B------:R-:W-:Y:S02]  /*18c80*/  IMAD.X R33, RZ, RZ, RZ, P1 ;  /* 0x000000ffff217224 */ /* 0x000fe400008e06ff */
[----:B------:R-:W-:Y:S02]  /*18c90*/  IMAD.MOV.U32 R32, RZ, RZ, R15 ;  /* 0x000000ffff207224 */ /* 0x000fe400078e000f */
[----:B------:R-:W-:Y:S01]  /*18ca0*/  IMAD.WIDE.U32 R24, P1, R56, R75, R24 ;  /* 0x0000004b38187225 */ /* 0x000fe20007820018 */
[----:B------:R-:W-:-:S03]  /*18cb0*/  IADD3.X R55, P0, PT, R28, R7, RZ, P0, !PT ;  /* 0x000000071c377210 */ /* 0x000fc6000071e4ff */
[----:B------:R-:W-:Y:S01]  /*18cc0*/  IMAD.WIDE.U32 R18, R75, R98, RZ ;  /* 0x000000624b127225 */ /* 0x000fe200078e00ff */
[----:B------:R-:W-:-:S03]  /*18cd0*/  IADD3.X R7, PT, PT, RZ, R58, RZ, P4, !PT ;  /* 0x0000003aff077210 */ /* 0x000fc600027fe4ff */
[----:B------:R-:W-:Y:S01]  /*18ce0*/  IMAD.WIDE.U32 R14, R48, R8, RZ ;  /* 0x00000008300e7225 */ /* 0x000fe200078e00ff */
[----:B------:R-:W-:-:S03]  /*18cf0*/  IADD3 R22, P3, PT, R19, R24, RZ ;  /* 0x0000001813167210 */ /* 0x000fc60007f7e0ff */
[----:B------:R-:W-:Y:S01]  /*18d00*/  IMAD.X R51, RZ, RZ, RZ, P1 ;  /* 0x000000ffff337224 */ /* 0x000fe200008e06ff */
[----:B------:R-:W-:Y:S02]  /*18d10*/  IADD3 R19, P1, PT, R14, R18, RZ ;  /* 0x000000120e137210 */ /* 0x000fe40007f3e0ff */
[C---:B------:R-:W-:Y:S02]  /*18d20*/  LOP3.LUT R70, R21.reuse, 0x7ffff, RZ, 0xc0, !PT ;  /* 0x0007ffff15467812 */ /* 0x040fe400078ec0ff */
[----:B------:R-:W-:Y:S02]  /*18d30*/  LOP3.LUT R37, R26, 0x7ffff, RZ, 0xc0, !PT ;  /* 0x0007ffff1a257812 */ /* 0x000fe400078ec0ff */
[----:B------:R-:W-:Y:S02]  /*18d40*/  SHF.L.W.U32.HI R17, R21, 0xd, R42 ;  /* 0x0000000d15117819 */ /* 0x000fe40000010e2a */
[----:B------:R-:W-:Y:S01]  /*18d50*/  SHF.L.W.U32.HI R14, R42, 0xd, R7 ;  /* 0x0000000d2a0e7819 */ /* 0x000fe20000010e07 */
[----:B------:R-:W-:Y:S01]  /*18d60*/  IMAD.WIDE.U32 R8, R70, R8, RZ ;  /* 0x0000000846087225 */ /* 0x000fe200078e00ff */
[----:B------:R-:W-:-:S03]  /*18d70*/  IADD3.X R88, P0, PT, RZ, R88, RZ, P0, !PT ;  /* 0x00000058ff587210 */ /* 0x000fc6000071e4ff */
[----:B------:R-:W-:-:S04]  /*18d80*/  IMAD.WIDE.U32 R78, R17, 0x13, R36 ;  /* 0x00000013114e7825 */ /* 0x000fc800078e0024 */
[----:B------:R-:W-:Y:S02]  /*18d90*/  IMAD R14, R14, 0x13, RZ ;  /* 0x000000130e0e7824 */ /* 0x000fe400078e02ff */
[----:B------:R-:W-:-:S04]  /*18da0*/  IMAD.WIDE.U32 R34, R75, 0x26, RZ ;  /* 0x000000264b227825 */ /* 0x000fc800078e00ff */
[----:B------:R-:W-:Y:S02]  /*18db0*/  IMAD.IADD R18, R79, 0x1, R14 ;  /* 0x000000014f127824 */ /* 0x000fe400078e020e */
[----:B------:R-:W-:Y:S01]  /*18dc0*/  IMAD.WIDE.U32 R8, P6, R11, R48, R8 ;  /* 0x000000300b087225 */ /* 0x000fe200078c0008 */
[----:B------:R-:W-:-:S03]  /*18dd0*/  LOP3.LUT R7, R20, 0x7ffff, RZ, 0xc0, !PT ;  /* 0x0007ffff14077812 */ /* 0x000fc600078ec0ff */
[----:B------:R-:W-:Y:S01]  /*18de0*/  IMAD R27, R59, 0x26, RZ ;  /* 0x000000263b1b7824 */ /* 0x000fe200078e02ff */
[----:B------:R-:W-:Y:S01]  /*18df0*/  LOP3.LUT R83, R83, 0x7ffff, RZ, 0xc0, !PT ;  /* 0x0007ffff53537812 */ /* 0x000fe200078ec0ff */
[----:B------:R-:W-:Y:S01]  /*18e00*/  IMAD.X R87, RZ, RZ, R87, P0 ;  /* 0x000000ffff577224 */ /* 0x000fe200000e0657 */
[----:B------:R-:W-:Y:S01]  /*18e10*/  LEA.HI R71, P0, R18, R85, RZ, 0xd ;  /* 0x0000005512477211 */ /* 0x000fe200078168ff */
[----:B------:R-:W-:Y:S01]  /*18e20*/  IMAD.WIDE.U32 R20, R70, R34, RZ ;  /* 0x0000002246147225 */ /* 0x000fe200078e00ff */
[----:B------:R-:W-:Y:S02]  /*18e30*/  IADD3 R31, P4, PT, R15, R8, RZ ;  /* 0x000000080f1f7210 */ /* 0x000fe40007f9e0ff */
[----:B------:R-:W-:Y:S01]  /*18e40*/  IADD3.X R47, PT, PT, RZ, RZ, RZ, P6, !PT ;  /* 0x000000ffff2f7210 */ /* 0x000fe200037fe4ff */
[----:B------:R-:W-:Y:S02]  /*18e50*/  IMAD.IADD R27, R35, 0x1, R27 ;  /* 0x00000001231b7824 */ /* 0x000fe400078e021b */
[----:B------:R-:W-:Y:S01]  /*18e60*/  IMAD.MOV.U32 R46, RZ, RZ, R9 ;  /* 0x000000ffff2e7224 */ /* 0x000fe200078e0009 */
[----:B------:R-:W-:Y:S01]  /*18e70*/  SHF.L.W.U32.HI R39, R55, 0xd, R88 ;  /* 0x0000000d37277819 */ /* 0x000fe20000010e58 */
[----:B------:R-:W-:-:S02]  /*18e80*/  IMAD.MOV.U32 R50, RZ, RZ, R25 ;  /* 0x000000ffff327224 */ /* 0x000fc400078e0019 */
[----:B------:R-:W-:-:S04]  /*18e90*/  IMAD.WIDE.U32 R14, R78, R78, RZ ;  /* 0x0000004e4e0e7225 */ /* 0x000fc800078e00ff */
[----:B------:R-:W-:Y:S02]  /*18ea0*/  IMAD.X R72, RZ, RZ, R83, P0 ;  /* 0x000000ffff487224 */ /* 0x000fe400000e0653 */
[----:B------:R-:W-:-:S04]  /*18eb0*/  IMAD.WIDE.U32 R24, R71, 0x26, RZ ;  /* 0x0000002647187825 */ /* 0x000fc800078e00ff */
[----:B------:R-:W-:-:S04]  /*18ec0*/  IMAD.WIDE.U32 R20, P6, R27, R48, R20 ;  /* 0x000000301b147225 */ /* 0x000fc800078c0014 */
[----:B------:R-:W-:Y:S01]  /*18ed0*/  IMAD.WIDE.U32 R34, R48, R34, RZ ;  /* 0x0000002230227225 */ /* 0x000fe200078e00ff */
[----:B------:R-:W-:-:S03]  /*18ee0*/  IADD3 R17, P0, PT, R14, R16, RZ ;  /* 0x000000100e117210 */ /* 0x000fc60007f1e0ff */
[----:B------:R-:W-:-:S04]  /*18ef0*/  IMAD.WIDE.U32.X R32, R11, R59, R32, P2 ;  /* 0x0000003b0b207225 */ /* 0x000fc800010e0420 */
[----:B------:R-:W-:Y:S01]  /*18f00*/  IMAD.WIDE.U32.X R46, R11, R70, R46, P4 ;  /* 0x000000460b2e7225 */ /* 0x000fe200020e042e */
[----:B------:R-:W-:-:S03]  /*18f10*/  SHF.L.U64.HI R11, R78, 0x1, R18 ;  /* 0x000000014e0b7819 */ /* 0x000fc60000010212 */
[----:B------:R-:W-:Y:S01]  /*18f20*/  IMAD R37, R72, 0x26, RZ ;  /* 0x0000002648257824 */ /* 0x000fe200078e02ff */
[----:B------:R-:W-:Y:S01]  /*18f30*/  MOV R28, R21 ;  /* 0x00000015001c7202 */ /* 0x000fe20000000f00 */
[----:B------:R-:W-:Y:S01]  /*18f40*/  IMAD.WIDE.U32 R38, R39, 0x13, R6 ;  /* 0x0000001327267825 */ /* 0x000fe200078e0006 */
[----:B------:R-:W-:-:S03]  /*18f50*/  IADD3.X R9, P1, PT, R31, R22, RZ, P1, !PT ;  /* 0x000000161f097210 */ /* 0x000fc60000f3e4ff */
[----:B------:R-:W-:Y:S01]  /*18f60*/  IMAD.X R29, RZ, RZ, RZ, P6 ;  /* 0x000000ffff1d7224 */ /* 0x000fe200030e06ff */
[----:B------:R-:W-:Y:S01]  /*18f70*/  IADD3 R16, P6, PT, R35, R20, RZ ;  /* 0x0000001423107210 */ /* 0x000fe20007fde0ff */
[----:B------:R-:W-:Y:S01]  /*18f80*/  IMAD.WIDE.U32 R6, R70, R24, RZ ;  /* 0x0000001846067225 */ /* 0x000fe200078e00ff */
[----:B------:R-:W-:Y:S02]  /*18f90*/  LOP3.LUT R11, R11, 0xfffff, RZ, 0xc0, !PT ;  /* 0x000fffff0b0b7812 */ /* 0x000fe400078ec0ff */
[----:B------:R-:W-:Y:S01]  /*18fa0*/  LOP3.LUT R44, R18, 0x7ffff, RZ, 0xc0, !PT ;  /* 0x0007ffff122c7812 */ /* 0x000fe200078ec0ff */
[----:B------:R-:W-:Y:S02]  /*18fb0*/  IMAD.IADD R31, R25, 0x1, R37 ;  /* 0x00000001191f7824 */ /* 0x000fe400078e0225 */
[----:B------:R-:W-:Y:S02]  /*18fc0*/  IMAD.SHL.U32 R20, R78, 0x2, RZ ;  /* 0x000000024e147824 */ /* 0x000fe400078e00ff */
[----:B------:R-:W-:-:S03]  /*18fd0*/  IMAD.WIDE.U32.X R28, R27, R70, R28, P6 ;  /* 0x000000461b1c7225 */ /* 0x000fc600030e041c */
[----:B------:R-:W-:Y:S01]  /*18fe0*/  LOP3.LUT R18, R20, 0xfffffffe, RZ, 0xc0, !PT ;  /* 0xfffffffe14127812 */ /* 0x000fe200078ec0ff */
[----:B------:R-:W-:-:S04]  /*18ff0*/  IMAD.WIDE.U32 R6, P2, R31, R48, R6 ;  /* 0x000000301f067225 */ /* 0x000fc80007840006 */
[----:B------:R-:W-:-:S04]  /*19000*/  IMAD.WIDE.U32 R24, R48, R24, RZ ;  /* 0x0000001830187225 */ /* 0x000fc800078e00ff */
[----:B------:R-:W-:-:S04]  /*19010*/  IMAD.WIDE.U32 R26, R11, R71, RZ ;  /* 0x000000470b1a7225 */ /* 0x000fc800078e00ff */
[----:B------:R-:W-:-:S04]  /*19020*/  IMAD.WIDE.U32 R20, R44, R78, RZ ;  /* 0x0000004e2c147225 */ /* 0x000fc800078e00ff */
[----:B------:R-:W-:Y:S01]  /*19030*/  IMAD.X R41, RZ, RZ, RZ, P2 ;  /* 0x000000ffff297224 */ /* 0x000fe200010e06ff */
[----:B------:R-:W-:Y:S01]  /*19040*/  IADD3 R14, P2, PT, R25, R6, RZ ;  /* 0x00000006190e7210 */ /* 0x000fe20007f5e0ff */
[----:B------:R-:W-:Y:S02]  /*19050*/  IMAD.MOV.U32 R40, RZ, RZ, R7 ;  /* 0x000000ffff287224 */ /* 0x000fe400078e0007 */
[----:B------:R-:W-:-:S04]  /*19060*/  IMAD.WIDE.U32 R76, R48, 0x13, RZ ;  /* 0x00000013304c7825 */ /* 0x000fc800078e00ff */
[----:B------:R-:W-:-:S04]  /*19070*/  IMAD.WIDE.U32 R6, R18, R71, RZ ;  /* 0x0000004712067225 */ /* 0x000fc800078e00ff */
[----:B------:R-:W-:-:S04]  /*19080*/  IMAD.WIDE.U32 R26, P4, R18, R72, R26 ;  /* 0x00000048121a7225 */ /* 0x000fc8000788001a */
[----:B------:R-:W-:Y:S02]  /*19090*/  IMAD R22, R70, 0x13, RZ ;  /* 0x0000001346167824 */ /* 0x000fe400078e02ff */
[----:B------:R-:W-:Y:S01]  /*190a0*/  IMAD.WIDE.U32.X R50, R56, R59, R50, P3 ;  /* 0x0000003b38327225 */ /* 0x000fe200018e0432 */
[----:B------:R-:W-:-:S03]  /*190b0*/  IADD3 R26, P6, PT, R7, R26, RZ ;  /* 0x0000001a071a7210 */ /* 0x000fc60007fde0ff */
[----:B------:R-:W-:Y:S01]  /*190c0*/  IMAD.WIDE.U32 R20, P3, R44, R78, R20 ;  /* 0x0000004e2c147225 */ /* 0x000fe20007860014 */
[----:B------:R-:W-:-:S03]  /*190d0*/  IADD3 R58, PT, PT, R77, R22, RZ ;  /* 0x000000164d3a7210 */ /* 0x000fc60007ffe0ff */
[----:B------:R-:W-:Y:S01]  /*190e0*/  IMAD.WIDE.U32.X R40, R31, R70, R40, P2 ;  /* 0x000000461f287225 */ /* 0x000fe200010e0428 */
[----:B------:R-:W-:-:S03]  /*190f0*/  IADD3 R6, P2, PT, R19, R6, RZ ;  /* 0x0000000613067210 */ /* 0x000fc60007f5e0ff */
[----:B------:R-:W-:-:S04]  /*19100*/  IMAD.WIDE.U32 R30, R70, R76, RZ ;  /* 0x0000004c461e7225 */ /* 0x000fc800078e00ff */
[----:B------:R-:W-:Y:S01]  /*19110*/  IMAD.X R53, RZ, RZ, RZ, P4 ;  /* 0x000000ffff357224 */ /* 0x000fe200020e06ff */
[----:B------:R-:W-:Y:S01]  /*19120*/  IADD3 R20, P4, PT, R15, R20, RZ ;  /* 0x000000140f147210 */ /* 0x000fe20007f9e0ff */
[----:B------:R-:W-:Y:S02]  /*19130*/  IMAD.MOV.U32 R52, RZ, RZ, R27 ;  /* 0x000000ffff347224 */ /* 0x000fe400078e001b */
[----:B------:R-:W-:Y:S01]  /*19140*/  IMAD.X R43, RZ, RZ, RZ, P3 ;  /* 0x000000ffff2b7224 */ /* 0x000fe200018e06ff */
[----:B------:R-:W-:Y:S01]  /*19150*/  IADD3.X R7, P0, PT, R5, R20, RZ, P0, !PT ;  /* 0x0000001405077210 */ /* 0x000fe2000071e4ff */
[----:B------:R-:W-:Y:S01]  /*19160*/  IMAD.WIDE.U32.X R52, R11, R72, R52, P6 ;  /* 0x000000480b347225 */ /* 0x000fe200030e0434 */
[----:B------:R-:W-:-:S03]  /*19170*/  IADD3.X R5, P2, PT, R9, R26, RZ, P2, !PT ;  /* 0x0000001a09057210 */ /* 0x000fc6000175e4ff */
[----:B------:R-:W-:Y:S01]  /*19180*/  IMAD.WIDE.U32 R30, P6, R58, R48, R30 ;  /* 0x000000303a1e7225 */ /* 0x000fe200078c001e */
[----:B------:R-:W-:-:S03]  /*19190*/  IADD3 R24, P3, PT, R17, R24, RZ ;  /* 0x0000001811187210 */ /* 0x000fc60007f7e0ff */
[----:B------:R-:W-:Y:S02]  /*191a0*/  IMAD.MOV.U32 R42, RZ, RZ, R21 ;  /* 0x000000ffff2a7224 */ /* 0x000fe400078e0015 */
[----:B------:R-:W-:Y:S01]  /*191b0*/  IMAD.WIDE.U32 R36, R48, R18, RZ ;  /* 0x0000001230247225 */ /* 0x000fe200078e00ff */
[----:B------:R-:W-:-:S03]  /*191c0*/  IADD3.X R14, P3, PT, R7, R14, RZ, P3, !PT ;  /* 0x0000000e070e7210 */ /* 0x000fc60001f7e4ff */
[----:B------:R-:W-:-:S04]  /*191d0*/  IMAD.WIDE.U32 R26, R48, R76, RZ ;  /* 0x0000004c301a7225 */ /* 0x000fc800078e00ff */
[----:B------:R-:W-:Y:S01]  /*191e0*/  IMAD.X R21, RZ, RZ, RZ, P6 ;  /* 0x000000ffff157224 */ /* 0x000fe200030e06ff */
[----:B------:R-:W-:Y:S01]  /*191f0*/  IADD3.X R9, P1, P6, R52, R50, R46, P2, P1 ;  /* 0x0000003234097210 */ /* 0x000fe2000162242e */
[----:B------:R-:W-:Y:S01]  /*19200*/  IMAD.WIDE.U32.X R42, R44, R44, R42, P4 ;  /* 0x0000002c2c2a7225 */ /* 0x000fe200020e042a */
[----:B------:R-:W-:Y:S02]  /*19210*/  IADD3 R15, P2, PT, R36, R10, RZ ;  /* 0x0000000a240f7210 */ /* 0x000fe40007f5e0ff */
[----:B------:R-:W-:Y:S02]  /*19220*/  IADD3 R7, P4, PT, R27, R30, RZ ;  /* 0x0000001e1b077210 */ /* 0x000fe40007f9e0ff */
[----:B------:R-:W-:Y:S01]  /*19230*/  MOV R20, R31 ;  /* 0x0000001f00147202 */ /* 0x000fe20000000f00 */
[----:B------:R-:W-:Y:S01]  /*19240*/  IMAD.WIDE.U32 R30, R96, R18, RZ ;  /* 0x00000012601e7225 */ /* 0x000fe200078e00ff */
[----:B------:R-:W-:Y:S02]  /*19250*/  IADD3.X R10, PT, PT, R53, R51, R47, P1, P6 ;  /* 0x00000033350a7210 */ /* 0x000fe40000fec42f */
[----:B------:R-:W-:Y:S01]  /*19260*/  IADD3.X R17, P0, P3, R40, R42, R32, P3, P0 ;  /* 0x0000002a28117210 */ /* 0x000fe20001b00420 */
[----:B------:R-:W-:-:S03]  /*19270*/  IMAD.WIDE.U32 R50, R72, R71, RZ ;  /* 0x0000004748327225 */ /* 0x000fc600078e00ff */
[----:B------:R-:W-:Y:S01]  /*19280*/  IADD3.X R25, PT, PT, R41, R43, R33, P0, P3 ;  /* 0x0000002b29197210 */ /* 0x000fe200007e6421 */
[----:B------:R-:W-:-:S04]  /*19290*/  IMAD.WIDE.U32 R40, R59, R18, RZ ;  /* 0x000000123b287225 */ /* 0x000fc800078e00ff */
[----:B------:R-:W-:-:S04]  /*192a0*/  IMAD.WIDE.U32 R32, R80, R18, RZ ;  /* 0x0000001250207225 */ /* 0x000fc800078e00ff */
[----:B------:R-:W-:-:S04]  /*192b0*/  IMAD.WIDE.U32 R30, P0, R11, R80, R30 ;  /* 0x000000500b1e7225 */ /* 0x000fc8000780001e */
[----:B------:R-:W-:-:S04]  /*192c0*/  IMAD.WIDE.U32 R50, P6, R71, R72, R50 ;  /* 0x0000004847327225 */ /* 0x000fc800078c0032 */
[----:B------:R-:W-:Y:S01]  /*192d0*/  IMAD.WIDE.U32 R46, R71, R71, RZ ;  /* 0x00000047472e7225 */ /* 0x000fe200078e00ff */
[----:B------:R-:W-:-:S03]  /*192e0*/  IADD3 R22, P1, PT, R33, R30, RZ ;  /* 0x0000001e21167210 */ /* 0x000fc60007f3e0ff */
[----:B------:R-:W-:Y:S01]  /*192f0*/  IMAD.X R35, RZ, RZ, RZ, P6 ;  /* 0x000000ffff237224 */ /* 0x000fe200030e06ff */
[----:B------:R-:W-:Y:S01]  /*19300*/  IADD3 R19, P3, PT, R46, R34, RZ ;  /* 0x000000222e137210 */ /* 0x000fe20007f7e0ff */
[----:B------:R-:W-:-:S04]  /*19310*/  IMAD.WIDE.U32 R42, R70, R18, RZ ;  /* 0x00000012462a7225 */ /* 0x000fc800078e00ff */
[----:B------:R-:W-:Y:S01]  /*19320*/  IMAD.WIDE.U32 R40, P6, R11, R75, R40 ;  /* 0x0000004b0b287225 */ /* 0x000fe200078c0028 */
[----:B------:R0:W-:Y:S03]  /*19330*/  STL [R1+0x1e8], R56 ;  /* 0x0001e83801007387 */ /* 0x0001e60000100800 */
[----:B------:R-:W-:Y:S02]  /*19340*/  IMAD.X R53, RZ, RZ, RZ, P0 ;  /* 0x000000ffff357224 */ /* 0x000fe400000e06ff */
[----:B------:R-:W-:Y:S01]  /*19350*/  IMAD.MOV.U32 R52, RZ, RZ, R31 ;  /* 0x000000ffff347224 */ /* 0x000fe200078e001f */
[----:B------:R-:W-:Y:S01]  /*19360*/  IADD3 R27, P0, PT, R47, R50, RZ ;  /* 0x000000322f1b7210 */ /* 0x000fe20007f1e0ff */
[----:B------:R-:W-:Y:S02]  /*19370*/  IMAD.X R47, RZ, RZ, RZ, P6 ;  /* 0x000000ffff2f7224 */ /* 0x000fe400030e06ff */
[----:B------:R-:W-:Y:S01]  /*19380*/  IMAD.WIDE.U32.X R30, R11, R96, R52, P1 ;  /* 0x000000600b1e7225 */ /* 0x000fe200008e0434 */
[----:B0-----:R-:W-:-:S03]  /*19390*/  IADD3 R56, P6, PT, R19, R32, RZ ;  /* 0x0000002013387210 */ /* 0x001fc60007fde0ff */
[----:B------:R-:W-:Y:S01]  /*193a0*/  IMAD.WIDE.U32 R42, P1, R11, R48, R42 ;  /* 0x000000300b2a7225 */ /* 0x000fe2000782002a */
[----:B------:R-:W-:-:S03]  /*193b0*/  MOV R34, R51 ;  /* 0x0000003300227202 */ /* 0x000fc60000000f00 */
[----:B------:R-:W-:Y:S01]  /*193c0*/  IMAD.WIDE.U32 R32, R75, R18, RZ ;  /* 0x000000124b207225 */ /* 0x000fe200078e00ff */
[----:B------:R0:W-:Y:S03]  /*193d0*/  STL [R1+0x1c8], R48 ;  /* 0x0001c83001007387 */ /* 0x0001e60000100800 */
[----:B------:R-:W-:Y:S01]  /*193e0*/  IMAD.X R19, RZ, RZ, RZ, P1 ;  /* 0x000000ffff137224 */ /* 0x000fe200008e06ff */
[----:B------:R-:W-:Y:S01]  /*193f0*/  IADD3 R33, P1, PT, R33, R40, RZ ;  /* 0x0000002821217210 */ /* 0x000fe20007f3e0ff */
[----:B------:R-:W-:Y:S01]  /*19400*/  IMAD.MOV.U32 R46, RZ, RZ, R41 ;  /* 0x000000ffff2e7224 */ /* 0x000fe200078e0029 */
[----:B------:R-:W-:Y:S01]  /*19410*/  IADD3.X R41, P3, PT, R16, R27, RZ, P3, !PT ;  /* 0x0000001b10297210 */ /* 0x000fe20001f7e4ff */
[----:B------:R1:W-:Y:S01]  /*19420*/  STL [R1+0x1d0], R44 ;  /* 0x0001d02c01007387 */ /* 0x0003e20000100800 */
[----:B------:R-:W-:Y:S01]  /*19430*/  IMAD.WIDE.U32.X R34, R72, R72, R34, P0 ;  /* 0x0000004848227225 */ /* 0x000fe200000e0422 */
[----:B------:R-:W-:-:S03]  /*19440*/  SHF.L.W.U32.HI R27, R14, 0xd, R17 ;  /* 0x0000000d0e1b7819 */ /* 0x000fc60000010e11 */
[----:B0-----:R-:W-:Y:S01]  /*19450*/  IMAD.SHL.U32 R48, R71, 0x2, RZ ;  /* 0x0000000247307824 */ /* 0x001fe200078e00ff */
[----:B-1----:R-:W-:Y:S02]  /*19460*/  IADD3 R44, P0, PT, R37, R42, RZ ;  /* 0x0000002a252c7210 */ /* 0x002fe40007f1e0ff */
[----:B------:R-:W-:Y:S01]  /*19470*/  SHF.L.W.U32.HI R42, R17, 0xd, R25 ;  /* 0x0000000d112a7819 */ /* 0x000fe20000010e19 */
[----:B------:R-:W-:Y:S01]  /*19480*/  IMAD.WIDE.U32.X R16, R11, R59, R46, P1 ;  /* 0x0000003b0b107225 */ /* 0x000fe200008e042e */
[----:B------:R-:W-:Y:S02]  /*19490*/  IADD3 R6, P1, PT, R27, R6, RZ ;  /* 0x000000061b067210 */ /* 0x000fe40007f3e0ff */
[----:B------:R-:W-:Y:S01]  /*194a0*/  SHF.L.U64.HI R25, R71, 0x1, R72 ;  /* 0x0000000147197819 */ /* 0x000fe20000010248 */
[----:B------:R-:W-:Y:S01]  /*194b0*/  IMAD.WIDE.U32 R36, R96, R48, RZ ;  /* 0x0000003060247225 */ /* 0x000fe200078e00ff */
[----:B------:R-:W-:-:S03]  /*194c0*/  IADD3.X R22, P6, PT, R41, R22, RZ, P6, !PT ;  /* 0x0000001629167210 */ /* 0x000fc600037de4ff */
[----:B------:R-:W-:Y:S01]  /*194d0*/  IMAD.MOV.U32 R18, RZ, RZ, R43 ;  /* 0x000000ffff127224 */ /* 0x000fe200078e002b */
[----:B------:R-:W-:Y:S01]  /*194e0*/  IADD3.X R5, P1, PT, R42, R5, RZ, P1, !PT ;  /* 0x000000052a057210 */ /* 0x000fe20000f3e4ff */
[----:B------:R-:W-:Y:S01]  /*194f0*/  IMAD.WIDE.U32 R42, R59, R48, RZ ;  /* 0x000000303b2a7225 */ /* 0x000fe200078e00ff */
[----:B------:R-:W-:-:S03]  /*19500*/  IADD3.X R34, P3, P6, R30, R34, R28, P6, P3 ;  /* 0x000000221e227210 */ /* 0x000fc6000366641c */
[----:B------:R-:W-:Y:S01]  /*19510*/  IMAD.WIDE.U32.X R18, R11, R70, R18, P0 ;  /* 0x000000460b127225 */ /* 0x000fe200000e0412 */
[----:B------:R-:W-:-:S03]  /*19520*/  IADD3.X R28, P1, PT, RZ, R9, RZ, P1, !PT ;  /* 0x00000009ff1c7210 */ /* 0x000fc60000f3e4ff */
[----:B------:R-:W-:Y:S01]  /*19530*/  IMAD.WIDE.U32 R40, P0, R25, R80, R36 ;  /* 0x0000005019287225 */ /* 0x000fe20007800024 */
[----:B------:R-:W-:-:S03]  /*19540*/  IADD3.X R35, PT, PT, R31, R35, R29, P3, P6 ;  /* 0x000000231f237210 */ /* 0x000fc60001fec41d */
[----:B------:R-:W-:Y:S01]  /*19550*/  IMAD.WIDE.U32 R36, R80, R48, RZ ;  /* 0x0000003050247225 */ /* 0x000fe200078e00ff */
[----:B------:R-:W-:Y:S02]  /*19560*/  IADD3.X R27, PT, PT, RZ, RZ, RZ, P0, !PT ;  /* 0x000000ffff1b7210 */ /* 0x000fe400007fe4ff */
[----:B------:R-:W-:Y:S01]  /*19570*/  IADD3 R47, P0, PT, R32, R26, RZ ;  /* 0x0000001a202f7210 */ /* 0x000fe20007f1e0ff */
[----:B------:R-:W-:Y:S01]  /*19580*/  IMAD.WIDE.U32 R42, P3, R25, R75, R42 ;  /* 0x0000004b192a7225 */ /* 0x000fe2000786002a */
[----:B------:R-:W-:Y:S02]  /*19590*/  IADD3 R9, P6, PT, R37, R40, RZ ;  /* 0x0000002825097210 */ /* 0x000fe40007fde0ff */
[----:B------:R-:W-:Y:S01]  /*195a0*/  SHF.L.W.U32.HI R11, R5, 0xd, R28 ;  /* 0x0000000d050b7819 */ /* 0x000fe20000010e1c */
[----:B------:R-:W-:Y:S02]  /*195b0*/  IMAD.MOV.U32 R26, RZ, RZ, R41 ;  /* 0x000000ffff1a7224 */ /* 0x000fe400078e0029 */
[----:B------:R-:W-:-:S02]  /*195c0*/  IMAD.X R37, RZ, RZ, R10, P1 ;  /* 0x000000ffff257224 */ /* 0x000fc400008e060a */
[----:B------:R-:W-:Y:S01]  /*195d0*/  IMAD.X R29, RZ, RZ, RZ, P3 ;  /* 0x000000ffff1d7224 */ /* 0x000fe200018e06ff */
[----:B------:R-:W-:Y:S01]  /*195e0*/  IADD3 R56, P3, PT, R11, R56, RZ ;  /* 0x000000380b387210 */ /* 0x000fe20007f7e0ff */
[----:B------:R-:W-:Y:S01]  /*195f0*/  IMAD.WIDE.U32.X R10, R25, R96, R26, P6 ;  /* 0x00000060190a7225 */ /* 0x000fe200030e041a */
[----:B------:R-:W-:Y:S02]  /*19600*/  SHF.L.W.U32.HI R27, R28, 0xd, R37 ;  /* 0x0000000d1c1b7819 */ /* 0x000fe40000010e25 */
[----:B------:R-:W-:Y:S01]  /*19610*/  SHF.L.W.U32.HI R8, R88, 0xd, R87 ;  /* 0x0000000d58087819 */ /* 0x000fe20000010e57 */
[----:B------:R-:W-:Y:S01]  /*19620*/  IMAD.WIDE.U32 R30, R75, R48, RZ ;  /* 0x000000304b1e7225 */ /* 0x000fe200078e00ff */
[----:B------:R-:W-:Y:S02]  /*19630*/  IADD3.X R51, P3, PT, R27, R22, RZ, P3, !PT ;  /* 0x000000161b337210 */ /* 0x000fe40001f7e4ff */
[----:B------:R-:W-:Y:S01]  /*19640*/  IADD3.X R22, P0, PT, R7, R33, RZ, P0, !PT ;  /* 0x0000002107167210 */ /* 0x000fe2000071e4ff */
[----:B------:R-:W-:Y:S01]  /*19650*/  IMAD R7, R8, 0x13, RZ ;  /* 0x0000001308077824 */ /* 0x000fe200078e02ff */
[----:B------:R-:W-:Y:S01]  /*19660*/  IADD3 R53, P6, PT, R31, R42, RZ ;  /* 0x0000002a1f357210 */ /* 0x000fe20007fde0ff */
[----:B------:R-:W-:Y:S01]  /*19670*/  IMAD.MOV.U32 R28, RZ, RZ, R43 ;  /* 0x000000ffff1c7224 */ /* 0x000fe200078e002b */
[----:B------:R-:W-:Y:S01]  /*19680*/  LEA.HI.X R34, P3, R37, R34, RZ, 0xd, P3 ;  /* 0x0000002225227211 */ /* 0x000fe20001876cff */
[----:B------:R-:W-:Y:S01]  /*19690*/  IMAD.IADD R8, R39, 0x1, R7 ;  /* 0x0000000127087824 */ /* 0x000fe200078e0207 */
[----:B------:R-:W-:Y:S01]  /*196a0*/  IADD3 R15, P1, PT, R15, R30, RZ ;  /* 0x0000001e0f0f7210 */ /* 0x000fe20007f3e0ff */
[----:B------:R-:W-:Y:S01]  /*196b0*/  IMAD.WIDE.U32.X R26, R25, R59, R28, P6 ;  /* 0x0000003b191a7225 */ /* 0x000fe200030e041c */
[----:B------:R-:W-:Y:S01]  /*196c0*/  IADD3.X R4, P2, PT, R4, R44, RZ, P2, !PT ;  /* 0x0000002c04047210 */ /* 0x000fe2000175e4ff */
[----:B------:R0:W-:Y:S01]  /*196d0*/  STL [R1+0x1b0], R59 ;  /* 0x0001b03b01007387 */ /* 0x0001e20000100800 */
[----:B------:R-:W-:Y:S01]  /*196e0*/  IADD3 R36, P6, PT, R47, R36, RZ ;  /* 0x000000242f247210 */ /* 0x000fe20007fde0ff */
[----:B------:R-:W-:-:S02]  /*196f0*/  IMAD.WIDE.U32.X R20, R58, R70, R20, P4 ;  /* 0x000000463a147225 */ /* 0x000fc400020e0414 */
[----:B------:R1:W-:Y:S01]  /*19700*/  STL [R1+0x1b8], R75 ;  /* 0x0001b84b01007387 */ /* 0x0003e20000100800 */
[----:B------:R-:W-:Y:S01]  /*19710*/  IADD3.X R53, P1, PT, R4, R53, RZ, P1, !PT ;  /* 0x0000003504357210 */ /* 0x000fe20000f3e4ff */
[----:B------:R-:W-:Y:S01]  /*19720*/  IMAD.WIDE.U32.X R12, R96, R96, R12, P5 ;  /* 0x00000060600c7225 */ /* 0x000fe200028e040c */
[----:B------:R-:W-:Y:S02]  /*19730*/  IADD3.X R9, P6, PT, R22, R9, RZ, P6, !PT ;  /* 0x0000000916097210 */ /* 0x000fe400037de4ff */
[C---:B0-----:R-:W-:Y:S02]  /*19740*/  SHF.L.W.U32.HI R59, R51.reuse, 0xd, R34 ;  /* 0x0000000d333b7819 */ /* 0x041fe40000010e22 */
[----:B------:R-:W-:Y:S02]  /*19750*/  LOP3.LUT R51, R51, 0x7ffff, RZ, 0xc0, !PT ;  /* 0x0007ffff33337812 */ /* 0x000fe400078ec0ff */
[----:B-1----:R-:W-:Y:S02]  /*19760*/  LEA.HI R75, P4, R8, R49, RZ, 0xd ;  /* 0x00000031084b7211 */ /* 0x002fe400078968ff */
[----:B------:R-:W-:Y:S01]  /*19770*/  LOP3.LUT R4, R23, 0x7ffff, RZ, 0xc0, !PT ;  /* 0x0007ffff17047812 */ /* 0x000fe200078ec0ff */
[----:B------:R0:W-:Y:S01]  /*19780*/  STL [R1+0x1dc], R58 ;  /* 0x0001dc3a01007387 */ /* 0x0001e20000100800 */
[----:B------:R-:W-:Y:S01]  /*19790*/  IADD3.X R35, PT, PT, RZ, R35, RZ, P3, !PT ;  /* 0x00000023ff237210 */ /* 0x000fe20001ffe4ff */
[----:B------:R-:W-:Y:S01]  /*197a0*/  IMAD.WIDE.U32 R22, R51, R75, RZ ;  /* 0x0000004b33167225 */ /* 0x000fe200078e00ff */
[----:B------:R-:W-:-:S02]  /*197b0*/  IADD3 R59, P3, PT, R59, R36, RZ ;  /* 0x000000243b3b7210 */ /* 0x000fc40007f7e0ff */
[----:B------:R-:W-:Y:S01]  /*197c0*/  IADD3.X R44, P1, P2, R26, R18, R12, P1, P2 ;  /* 0x000000121a2c7210 */ /* 0x000fe20000a2440c */
[----:B------:R-:W-:Y:S01]  /*197d0*/  IMAD.X R73, RZ, RZ, R4, P4 ;  /* 0x000000ffff497224 */ /* 0x000fe200020e0604 */
[----:B0-----:R-:W-:Y:S01]  /*197e0*/  IADD3.X R58, P0, P6, R10, R16, R20, P6, P0 ;  /* 0x000000100a3a7210 */ /* 0x001fe20003600414 */
[----:B------:R0:W-:Y:S01]  /*197f0*/  STL [R1+0x1c4], R70 ;  /* 0x0001c44601007387 */ /* 0x0001e20000100800 */
[----:B------:R-:W-:Y:S01]  /*19800*/  IADD3.X R25, PT, PT, R27, R19, R13, P1, P2 ;  /* 0x000000131b197210 */ /* 0x000fe20000fe440d */
[----:B------:R-:W-:Y:S01]  /*19810*/  IMAD.WIDE.U32 R12, R56, R75, RZ ;  /* 0x0000004b380c7225 */ /* 0x000fe200078e00ff */
[----:B------:R-:W-:Y:S01]  /*19820*/  IADD3.X R50, PT, PT, R11, R17, R21, P0, P6 ;  /* 0x000000110b327210 */ /* 0x000fe200007ec415 */
[----:B------:R1:W-:Y:S01]  /*19830*/  STL [R1+0x194], R72 ;  /* 0x0001944801007387 */ /* 0x0003e20000100800 */
[----:B------:R-:W-:Y:S01]  /*19840*/  SHF.L.W.U32.HI R42, R34, 0xd, R35 ;  /* 0x0000000d222a7819 */ /* 0x000fe20000010e23 */
[----:B------:R-:W-:-:S04]  /*19850*/  IMAD.WIDE.U32 R10, P0, R56, R73, R22 ;  /* 0x00000049380a7225 */ /* 0x000fc80007800016 */
[----:B------:R-:W-:Y:S01]  /*19860*/  IMAD.WIDE.U32 R40, R56, 0x13, RZ ;  /* 0x0000001338287825 */ /* 0x000fe200078e00ff */
[----:B0-----:R-:W-:-:S03]  /*19870*/  LOP3.LUT R70, R57, 0x7ffff, RZ, 0xc0, !PT ;  /* 0x0007ffff39467812 */ /* 0x001fc600078ec0ff */
[----:B------:R-:W-:Y:S01]  /*19880*/  IMAD.WIDE.U32 R32, R59, R38, RZ ;  /* 0x000000263b207225 */ /* 0x000fe200078e00ff */
[----:B-1----:R-:W-:-:S03]  /*19890*/  LOP3.LUT R72, R95, 0x7ffff, RZ, 0xc0, !PT ;  /* 0x0007ffff5f487812 */ /* 0x002fc600078ec0ff */
[----:B------:R-:W-:Y:S01]  /*198a0*/  IMAD.WIDE.U32 R16, R51, R93, RZ ;  /* 0x0000005d33107225 */ /* 0x000fe200078e00ff */
[----:B------:R-:W-:-:S03]  /*198b0*/  IADD3.X R42, P3, PT, R42, R9, RZ, P3, !PT ;  /* 0x000000092a2a7210 */ /* 0x000fc60001f7e4ff */
[----:B------:R-:W-:Y:S01]  /*198c0*/  IMAD R19, R51, 0x13, RZ ;  /* 0x0000001333137824 */ /* 0x000fe200078e02ff */
[----:B------:R-:W-:Y:S01]  /*198d0*/  IADD3 R7, P2, PT, R32, R12, RZ ;  /* 0x0000000c20077210 */ /* 0x000fe20007f5e0ff */
[----:B------:R-:W-:Y:S01]  /*198e0*/  IMAD.X R21, RZ, RZ, RZ, P0 ;  /* 0x000000ffff157224 */ /* 0x000fe200000e06ff */
[----:B------:R-:W-:Y:S01]  /*198f0*/  IADD3 R9, P0, PT, R13, R10, RZ ;  /* 0x0000000a0d097210 */ /* 0x000fe20007f1e0ff */
[----:B------:R-:W-:Y:S01]  /*19900*/  IMAD.MOV.U32 R20, RZ, RZ, R11 ;  /* 0x000000ffff147224 */ /* 0x000fe200078e000b */
[----:B------:R-:W-:Y:S01]  /*19910*/  IADD3 R32, PT, PT, R41, R19, RZ ;  /* 0x0000001329207210 */ /* 0x000fe20007ffe0ff */
[----:B------:R-:W-:Y:S01]  /*19920*/  IMAD.WIDE.U32 R12, R70, R40, RZ ;  /* 0x00000028460c7225 */ /* 0x000fe200078e00ff */
[----:B------:R0:W-:Y:S03]  /*19930*/  STL [R1+0x16c], R71 ;  /* 0x00016c4701007387 */ /* 0x0001e60000100800 */
[----:B------:R-:W-:Y:S01]  /*19940*/  IMAD.WIDE.U32 R10, P1, R72, R56, R16 ;  /* 0x00000038480a7225 */ /* 0x000fe20007820010 */
[----:B------:R-:W-:-:S02]  /*19950*/  LEA.HI.X R58, P5, R35, R58, RZ, 0xd, P3 ;  /* 0x0000003a233a7211 */ /* 0x000fc400018b6cff */
[----:B------:R-:W-:Y:S01]  /*19960*/  LOP3.LUT R52, R42, 0x7ffff, RZ, 0xc0, !PT ;  /* 0x0007ffff2a347812 */ /* 0x000fe200078ec0ff */
[----:B------:R-:W-:Y:S01]  /*19970*/  IMAD.X R49, RZ, RZ, RZ, P1 ;  /* 0x000000ffff317224 */ /* 0x000fe200008e06ff */
[----:B0-----:R-:W-:Y:S01]  /*19980*/  LOP3.LUT R71, R55, 0x7ffff, RZ, 0xc0, !PT ;  /* 0x0007ffff37477812 */ /* 0x001fe200078ec0ff */
[----:B------:R-:W-:Y:S01]  /*19990*/  IMAD.WIDE.U32 R12, P1, R32, R74, R12 ;  /* 0x0000004a200c7225 */ /* 0x000fe2000782000c */
[----:B------:R0:W-:Y:S03]  /*199a0*/  STL.64 [R1+0x178], R76 ;  /* 0x0001784c01007387 */ /* 0x0001e60000100a00 */
[----:B------:R-:W-:-:S04]  /*199b0*/  IMAD.WIDE.U32 R34, R59, 0x13, RZ ;  /* 0x000000133b227825 */ /* 0x000fc800078e00ff */
[----:B------:R-:W-:-:S04]  /*199c0*/  IMAD.WIDE.U32 R22, R71, R40, RZ ;  /* 0x0000002847167225 */ /* 0x000fc800078e00ff */
[----:B------:R-:W-:Y:S01]  /*199d0*/  IMAD.MOV.U32 R28, RZ, RZ, R13 ;  /* 0x000000ffff1c7224 */ /* 0x000fe200078e000d */
[----:B0-----:R-:W-:Y:S01]  /*199e0*/  LOP3.LUT R76, R8, 0x7ffff, RZ, 0xc0, !PT ;  /* 0x0007ffff084c7812 */ /* 0x001fe200078ec0ff */
[----:B------:R-:W-:-:S04]  /*199f0*/  IMAD.WIDE.U32 R26, R51, R38, RZ ;  /* 0x00000026331a7225 */ /* 0x000fc800078e00ff */
[----:B------:R-:W-:Y:S02]  /*19a00*/  IMAD R13, R52, 0x13, RZ ;  /* 0x00000013340d7824 */ /* 0x000fe400078e02ff */
[----:B------:R-:W-:Y:S01]  /*19a10*/  IMAD.WIDE.U32 R16, R56, R93, RZ ;  /* 0x0000005d38107225 */ /* 0x000fe200078e00ff */
[----:B------:R-:W-:-:S03]  /*19a20*/  IADD3.X R50, PT, PT, RZ, R50, RZ, P5, !PT ;  /* 0x00000032ff327210 */ /* 0x000fc60002ffe4ff */
[----:B------:R-:W-:Y:S01]  /*19a30*/  IMAD.WIDE.U32 R18, R59, R75, RZ ;  /* 0x0000004b3b127225 */ /* 0x000fe200078e00ff */
[----:B------:R0:W-:Y:S03]  /*19a40*/  STL [R1+0x1e4], R57 ;  /* 0x0001e43901007387 */ /* 0x0001e60000100800 */
[----:B------:R-:W-:-:S04]  /*19a50*/  IMAD.WIDE.U32 R36, R74, R40, RZ ;  /* 0x000000284a247225 */ /* 0x000fc800078e00ff */
[----:B------:R-:W-:Y:S02]  /*19a60*/  IMAD.X R29, RZ, RZ, RZ, P1 ;  /* 0x000000ffff1d7224 */ /* 0x000fe400008e06ff */
[----:B------:R-:W-:Y:S01]  /*19a70*/  IMAD.WIDE.U32 R30, R72, R34, RZ ;  /* 0x00000022481e7225 */ /* 0x000fe200078e00ff */
[----:B------:R1:W-:Y:S03]  /*19a80*/  STL [R1+0x1e0], R55 ;  /* 0x0001e03701007387 */ /* 0x0003e60000100800 */
[----:B------:R-:W-:Y:S01]  /*19a90*/  IMAD.WIDE.U32 R22, P1, R32, R94, R22 ;  /* 0x0000005e20167225 */ /* 0x000fe20007820016 */
[----:B------:R-:W-:-:S03]  /*19aa0*/  IADD3 R10, P6, PT, R17, R10, RZ ;  /* 0x0000000a110a7210 */ /* 0x000fc60007fde0ff */
[----:B------:R-:W-:Y:S02]  /*19ab0*/  IMAD.IADD R13, R35, 0x1, R13 ;  /* 0x00000001230d7824 */ /* 0x000fe400078e020d */
[----:B------:R-:W-:Y:S01]  /*19ac0*/  IMAD.MOV.U32 R48, RZ, RZ, R11 ;  /* 0x000000ffff307224 */ /* 0x000fe200078e000b */
[----:B------:R-:W-:Y:S01]  /*19ad0*/  IADD3 R11, P4, PT, R18, R16, RZ ;  /* 0x00000010120b7210 */ /* 0x000fe20007f9e0ff */
[----:B------:R-:W-:Y:S01]  /*19ae0*/  IMAD.WIDE.U32 R26, P5, R56, R76, R26 ;  /* 0x0000004c381a7225 */ /* 0x000fe200078a001a */
[----:B------:R-:W-:-:S03]  /*19af0*/  IADD3 R4, P3, PT, R37, R12, RZ ;  /* 0x0000000c25047210 */ /* 0x000fc60007f7e0ff */
[----:B0-----:R-:W-:-:S04]  /*19b00*/  IMAD.WIDE.U32 R56, R56, R38, RZ ;  /* 0x0000002638387225 */ /* 0x001fc800078e00ff */
[----:B-1----:R-:W-:Y:S02]  /*19b10*/  IMAD.X R55, RZ, RZ, RZ, P1 ;  /* 0x000000ffff377224 */ /* 0x002fe400008e06ff */
[----:B------:R-:W-:-:S04]  /*19b20*/  IMAD.WIDE.U32 R16, R52, R38, RZ ;  /* 0x0000002634107225 */ /* 0x000fc800078e00ff */
[----:B------:R-:W-:-:S04]  /*19b30*/  IMAD.WIDE.U32 R40, R94, R40, RZ ;  /* 0x000000285e287225 */ /* 0x000fc800078e00ff */
[----:B------:R-:W-:-:S04]  /*19b40*/  IMAD.WIDE.U32 R30, P1, R13, R93, R30 ;  /* 0x0000005d0d1e7225 */ /* 0x000fc8000782001e */
[----:B------:R-:W-:Y:S01]  /*19b50*/  IMAD.X R43, RZ, RZ, RZ, P5 ;  /* 0x000000ffff2b7224 */ /* 0x000fe200028e06ff */
[----:B------:R-:W-:Y:S01]  /*19b60*/  IADD3 R8, P5, PT, R57, R26, RZ ;  /* 0x0000001a39087210 */ /* 0x000fe20007fbe0ff */
[----:B------:R-:W-:Y:S01]  /*19b70*/  IMAD.WIDE.U32.X R28, R70, R32, R28, P3 ;  /* 0x00000020461c7225 */ /* 0x000fe200018e041c */
[----:B------:R-:W-:-:S03]  /*19b80*/  IADD3 R12, P3, PT, R41, R22, RZ ;  /* 0x00000016290c7210 */ /* 0x000fc60007f7e0ff */
[----:B------:R-:W-:Y:S02]  /*19b90*/  IMAD.X R57, RZ, RZ, RZ, P1 ;  /* 0x000000ffff397224 */ /* 0x000fe400008e06ff */
[----:B------:R-:W-:Y:S01]  /*19ba0*/  IMAD.WIDE.U32 R46, R52, R75, RZ ;  /* 0x0000004b342e7225 */ /* 0x000fe200078e00ff */
[----:B------:R-:W-:-:S03]  /*19bb0*/  SHF.L.W.U32.HI R18, R42, 0xd, R58 ;  /* 0x0000000d2a127819 */ /* 0x000fc60000010e3a */
[----:B------:R-:W-:Y:S01]  /*19bc0*/  IMAD.WIDE.U32 R16, P1, R59, R76, R16 ;  /* 0x0000004c3b107225 */ /* 0x000fe20007820010 */
[----:B------:R-:W-:-:S03]  /*19bd0*/  MOV R42, R27 ;  /* 0x0000001b002a7202 */ /* 0x000fc60000000f00 */
[----:B------:R-:W-:Y:S02]  /*19be0*/  IMAD.MOV.U32 R54, RZ, RZ, R23 ;  /* 0x000000ffff367224 */ /* 0x000fe400078e0017 */
[----:B------:R-:W-:Y:S01]  /*19bf0*/  IMAD.WIDE.U32.X R20, R51, R73, R20, P0 ;  /* 0x0000004933147225 */ /* 0x000fe200000e0414 */
[----:B------:R-:W-:-:S03]  /*19c00*/  IADD3 R16, P0, PT, R33, R16, RZ ;  /* 0x0000001021107210 */ /* 0x000fc60007f1e0ff */
[----:B------:R-:W-:-:S04]  /*19c10*/  IMAD.WIDE.U32.X R22, R71, R32, R54, P3 ;  /* 0x0000002047167225 */ /* 0x000fc800018e0436 */
[----:B------:R-:W-:Y:S02]  /*19c20*/  IMAD.X R27, RZ, RZ, RZ, P1 ;  /* 0x000000ffff1b7224 */ /* 0x000fe400008e06ff */
[----:B------:R-:W-:Y:S01]  /*19c30*/  IMAD.WIDE.U32 R46, P1, R59, R73, R46 ;  /* 0x000000493b2e7225 */ /* 0x000fe2000782002e */
[----:B------:R-:W-:-:S03]  /*19c40*/  IADD3 R15, P3, PT, R18, R15, RZ ;  /* 0x0000000f120f7210 */ /* 0x000fc60007f7e0ff */
[----:B------:R-:W-:Y:S01]  /*19c50*/  IMAD.WIDE.U32 R32, R93, R34, RZ ;  /* 0x000000225d207225 */ /* 0x000fe200078e00ff */
[----:B------:R-:W-:-:S03]  /*19c60*/  SHF.L.W.U32.HI R18, R58, 0xd, R50 ;  /* 0x0000000d3a127819 */ /* 0x000fc60000010e32 */
[----:B------:R-:W-:Y:S02]  /*19c70*/  IMAD.MOV.U32 R26, RZ, RZ, R17 ;  /* 0x000000ffff1a7224 */ /* 0x000fe400078e0011 */
        /* <DEDUP_REMOVED lines=8> */
[----:B------:R-:W-:Y:S02]  /*19d00*/  LOP3.LUT R32, R18, 0x7ffff, RZ, 0xc0, !PT ;  /* 0x0007ffff12207812 */ /* 0x000fe400078ec0ff */
[----:B------:R-:W-:Y:S01]  /*19d10*/  IADD3 R58, P0, PT, R54, R40, RZ ;  /* 0x00000028363a7210 */ /* 0x000fe20007f1e0ff */
[----:B------:R-:W-:-:S04]  /*19d20*/  IMAD.WIDE.U32 R46, R70, R34, RZ ;  /* 0x00000022462e7225 */ /* 0x000fc800078e00ff */
[----:B------:R-:W-:Y:S01]  /*19d30*/  IMAD.WIDE.U32 R40, R15, 0x13, RZ ;  /* 0x000000130f287825 */ /* 0x000fe200078e00ff */
[----:B------:R-:W-:-:S03]  /*19d40*/  LEA.HI.X R44, P3, R50, R44, RZ, 0xd, P3 ;  /* 0x0000002c322c7211 */ /* 0x000fc60001876cff */
[----:B------:R-:W-:Y:S02]  /*19d50*/  IMAD R35, R32, 0x13, RZ ;  /* 0x0000001320237824 */ /* 0x000fe400078e02ff */
[----:B------:R-:W-:-:S04]  /*19d60*/  IMAD.WIDE.U32.X R42, R51, R76, R42, P5 ;  /* 0x0000004c332a7225 */ /* 0x000fc800028e042a */
[----:B------:R-:W-:-:S04]  /*19d70*/  IMAD.WIDE.U32.X R48, R72, R51, R48, P6 ;  /* 0x0000003348307225 */ /* 0x000fc800030e0430 */
[----:B------:R-:W-:-:S04]  /*19d80*/  IMAD.WIDE.U32 R46, P5, R13, R74, R46 ;  /* 0x0000004a0d2e7225 */ /* 0x000fc800078a002e */
[----:B------:R-:W-:-:S04]  /*19d90*/  IMAD.WIDE.U32 R50, R72, R40, RZ ;  /* 0x0000002848327225 */ /* 0x000fc800078e00ff */
[----:B------:R-:W-:Y:S02]  /*19da0*/  IMAD.IADD R35, R41, 0x1, R35 ;  /* 0x0000000129237824 */ /* 0x000fe400078e0223 */
[----:B------:R-:W-:Y:S01]  /*19db0*/  IMAD.X R53, RZ, RZ, RZ, P5 ;  /* 0x000000ffff357224 */ /* 0x000fe200028e06ff */
[----:B------:R-:W-:Y:S01]  /*19dc0*/  IADD3 R41, P5, PT, R55, R46, RZ ;  /* 0x0000002e37297210 */ /* 0x000fe20007fbe0ff */
[----:B------:R-:W-:-:S04]  /*19dd0*/  IMAD.WIDE.U32 R54, R93, R40, RZ ;  /* 0x000000285d367225 */ /* 0x000fc800078e00ff */
[----:B------:R-:W-:-:S04]  /*19de0*/  IMAD.WIDE.U32 R50, P6, R35, R93, R50 ;  /* 0x0000005d23327225 */ /* 0x000fc800078c0032 */
[----:B------:R-:W-:Y:S02]  /*19df0*/  IMAD.MOV.U32 R52, RZ, RZ, R47 ;  /* 0x000000ffff347224 */ /* 0x000fe400078e002f */
[----:B------:R-:W-:Y:S01]  /*19e00*/  IMAD.X R25, RZ, RZ, R25, P3 ;  /* 0x000000ffff197224 */ /* 0x000fe200018e0619 */
[----:B------:R-:W-:Y:S01]  /*19e10*/  IADD3.X R41, P3, PT, R12, R41, RZ, P0, !PT ;  /* 0x000000290c297210 */ /* 0x000fe2000077e4ff */
[----:B------:R-:W-:Y:S01]  /*19e20*/  IMAD.WIDE.U32.X R52, R70, R13, R52, P5 ;  /* 0x0000000d46347225 */ /* 0x000fe200028e0434 */
[----:B------:R-:W-:Y:S02]  /*19e30*/  IADD3.X R47, PT, PT, RZ, RZ, RZ, P6, !PT ;  /* 0x000000ffff2f7210 */ /* 0x000fe400037fe4ff */
[----:B------:R-:W-:Y:S01]  /*19e40*/  IADD3 R50, P0, PT, R55, R50, RZ ;  /* 0x0000003237327210 */ /* 0x000fe20007f1e0ff */
[----:B------:R-:W-:Y:S01]  /*19e50*/  IMAD.MOV.U32 R46, RZ, RZ, R51 ;  /* 0x000000ffff2e7224 */ /* 0x000fe200078e0033 */
[----:B------:R-:W-:Y:S02]  /*19e60*/  IADD3 R12, P5, PT, R58, R54, RZ ;  /* 0x000000363a0c7210 */ /* 0x000fe40007fbe0ff */
[----:B------:R-:W-:-:S02]  /*19e70*/  SHF.L.W.U32.HI R58, R18, 0xd, R44 ;  /* 0x0000000d123a7819 */ /* 0x000fc40000010e2c */
[----:B------:R-:W-:Y:S01]  /*19e80*/  SHF.L.W.U32.HI R44, R44, 0xd, R25 ;  /* 0x0000000d2c2c7819 */ /* 0x000fe20000010e19 */
[----:B------:R-:W-:Y:S01]  /*19e90*/  IMAD.WIDE.U32.X R46, R72, R35, R46, P0 ;  /* 0x00000023482e7225 */ /* 0x000fe200000e042e */
[----:B------:R-:W-:Y:S02]  /*19ea0*/  LOP3.LUT R25, R14, 0x7ffff, RZ, 0xc0, !PT ;  /* 0x0007ffff0e197812 */ /* 0x000fe400078ec0ff */
[----:B------:R-:W-:Y:S01]  /*19eb0*/  IADD3.X R18, P5, PT, R41, R50, RZ, P5, !PT ;  /* 0x0000003229127210 */ /* 0x000fe20002fbe4ff */
[----:B------:R-:W-:-:S03]  /*19ec0*/  IMAD.WIDE.U32 R54, R94, R34, RZ ;  /* 0x000000225e367225 */ /* 0x000fc600078e00ff */
[----:B------:R-:W-:Y:S01]  /*19ed0*/  IADD3.X R22, P3, P5, R46, R52, R22, P5, P3 ;  /* 0x000000342e167210 */ /* 0x000fe20002d66416 */
[----:B------:R-:W-:Y:S01]  /*19ee0*/  IMAD.WIDE.U32 R24, R58, 0x13, R24 ;  /* 0x000000133a187825 */ /* 0x000fe200078e0018 */
[----:B------:R-:W-:-:S03]  /*19ef0*/  IADD3 R14, P0, PT, R56, R54, RZ ;  /* 0x00000036380e7210 */ /* 0x000fc60007f1e0ff */
[----:B------:R-:W-:Y:S02]  /*19f00*/  IMAD R44, R44, 0x13, RZ ;  /* 0x000000132c2c7824 */ /* 0x000fe400078e02ff */
[----:B------:R-:W-:Y:S01]  /*19f10*/  IMAD.WIDE.U32 R50, R35, R75, RZ ;  /* 0x0000004b23327225 */ /* 0x000fe200078e00ff */
[----:B------:R-:W-:Y:S02]  /*19f20*/  IADD3 R33, P6, PT, R33, R30, RZ ;  /* 0x0000001e21217210 */ /* 0x000fe40007fde0ff */
[----:B------:R-:W-:Y:S01]  /*19f30*/  IADD3.X R23, PT, PT, R47, R53, R23, P3, P5 ;  /* 0x000000352f177210 */ /* 0x000fe20001fea417 */
[----:B------:R-:W-:Y:S02]  /*19f40*/  IMAD.MOV.U32 R56, RZ, RZ, R31 ;  /* 0x000000ffff387224 */ /* 0x000fe400078e001f */
[----:B------:R-:W-:Y:S02]  /*19f50*/  IMAD.IADD R25, R25, 0x1, R44 ;  /* 0x0000000119197824 */ /* 0x000fe400078e022c */
[----:B------:R-:W-:Y:S01]  /*19f60*/  IMAD.WIDE.U32 R30, R32, R38, RZ ;  /* 0x00000026201e7225 */ /* 0x000fe200078e00ff */
[----:B------:R-:W-:-:S03]  /*19f70*/  LOP3.LUT R5, R5, 0x7ffff, RZ, 0xc0, !PT ;  /* 0x0007ffff05057812 */ /* 0x000fc600078ec0ff */
[----:B------:R-:W-:Y:S01]  /*19f80*/  IMAD.WIDE.U32 R50, P3, R73, R40, R50 ;  /* 0x0000002849327225 */ /* 0x000fe20007860032 */
[----:B------:R-:W-:-:S03]  /*19f90*/  LEA.HI R6, P5, R25, R6, RZ, 0xd ;  /* 0x0000000619067211 */ /* 0x000fc600078b68ff */
[----:B------:R-:W-:-:S04]  /*19fa0*/  IMAD.WIDE.U32 R46, R40, R75, RZ ;  /* 0x0000004b282e7225 */ /* 0x000fc800078e00ff */
[----:B------:R-:W-:Y:S01]  /*19fb0*/  IMAD.WIDE.U32 R58, R15, R38, RZ ;  /* 0x000000260f3a7225 */ /* 0x000fe200078e00ff */
[----:B------:R-:W-:-:S03]  /*19fc0*/  IADD3.X R5, PT, PT, RZ, R5, RZ, P5, !PT ;  /* 0x00000005ff057210 */ /* 0x000fc60002ffe4ff */
[----:B------:R-:W-:Y:S02]  /*19fd0*/  IMAD.X R53, RZ, RZ, RZ, P3 ;  /* 0x000000ffff357224 */ /* 0x000fe400018e06ff */
[----:B------:R-:W-:-:S04]  /*19fe0*/  IMAD.WIDE.U32.X R56, R72, R13, R56, P6 ;  /* 0x0000000d48387225 */ /* 0x000fc800030e0438 */
[----:B------:R-:W-:Y:S01]  /*19ff0*/  IMAD.WIDE.U32 R30, P3, R15, R76, R30 ;  /* 0x0000004c0f1e7225 */ /* 0x000fe2000786001e */
[----:B------:R-:W-:-:S03]  /*1a000*/  IADD3 R15, P6, PT, R47, R50, RZ ;  /* 0x000000322f0f7210 */ /* 0x000fc60007fde0ff */
[----:B------:R-:W-:Y:S02]  /*1a010*/  IMAD.MOV.U32 R52, RZ, RZ, R51 ;  /* 0x000000ffff347224 */ /* 0x000fe400078e0033 */
[----:B------:R-:W-:Y:S01]  /*1a020*/  IMAD.WIDE.U32 R50, R71, R34, RZ ;  /* 0x0000002247327225 */ /* 0x000fe200078e00ff */
[----:B------:R-:W-:Y:S02]  /*1a030*/  IADD3 R34, P5, PT, R11, R58, RZ ;  /* 0x0000003a0b227210 */ /* 0x000fe40007fbe0ff */
[----:B------:R-:W-:Y:S01]  /*1a040*/  IADD3.X R19, P4, PT, R10, R19, RZ, P4, !PT ;  /* 0x000000130a137210 */ /* 0x000fe2000279e4ff */
[----:B------:R-:W-:Y:S01]  /*1a050*/  IMAD.X R11, RZ, RZ, RZ, P3 ;  /* 0x000000ffff0b7224 */ /* 0x000fe200018e06ff */
[----:B------:R-:W-:Y:S01]  /*1a060*/  IADD3 R58, P3, PT, R59, R30, RZ ;  /* 0x0000001e3b3a7210 */ /* 0x000fe20007f7e0ff */
[----:B------:R-:W-:Y:S01]  /*1a070*/  IMAD.MOV.U32 R10, RZ, RZ, R31 ;  /* 0x000000ffff0a7224 */ /* 0x000fe200078e001f */
[----:B------:R-:W-:-:S03]  /*1a080*/  IADD3.X R4, P1, PT, R4, R33, RZ, P1, !PT ;  /* 0x0000002104047210 */ /* 0x000fc60000f3e4ff */
[----:B------:R-:W-:Y:S01]  /*1a090*/  IMAD.WIDE.U32.X R10, R32, R76, R10, P3 ;  /* 0x0000004c200a7225 */ /* 0x000fe200018e040a */
[----:B------:R-:W-:Y:S02]  /*1a0a0*/  IADD3 R46, P3, PT, R17, R46, RZ ;  /* 0x0000002e112e7210 */ /* 0x000fe40007f7e0ff */
[----:B------:R-:W-:Y:S01]  /*1a0b0*/  LOP3.LUT R25, R25, 0x7ffff, RZ, 0xc0, !PT ;  /* 0x0007ffff19197812 */ /* 0x000fe200078ec0ff */
[----:B------:R-:W-:Y:S01]  /*1a0c0*/  IMAD.WIDE.U32.X R52, R35, R73, R52, P6 ;  /* 0x0000004923347225 */ /* 0x000fe200030e0434 */
[----:B------:R-:W-:Y:S02]  /*1a0d0*/  IADD3.X R19, P5, PT, R19, R58, RZ, P5, !PT ;  /* 0x0000003a13137210 */ /* 0x000fe40002fbe4ff */
[----:B------:R-:W-:Y:S01]  /*1a0e0*/  IADD3.X R15, P3, PT, R4, R15, RZ, P3, !PT ;  /* 0x0000000f040f7210 */ /* 0x000fe20001f7e4ff */
[-C--:B------:R-:W-:Y:S01]  /*1a0f0*/  IMAD.WIDE.U32 R30, R25, R75.reuse, RZ ;  /* 0x0000004b191e7225 */ /* 0x080fe200078e00ff */
[----:B------:R-:W-:Y:S02]  /*1a100*/  IADD3.X R4, P4, P5, R10, R36, R48, P5, P4 ;  /* 0x000000240a047210 */ /* 0x000fe40002d88430 */
[----:B------:R-:W-:Y:S01]  /*1a110*/  IADD3.X R10, P1, P3, R52, R56, R28, P3, P1 ;  /* 0x00000038340a7210 */ /* 0x000fe20001b2241c */
[----:B------:R-:W-:Y:S01]  /*1a120*/  IMAD.WIDE.U32 R32, R24, R75, RZ ;  /* 0x0000004b18207225 */ /* 0x000fe200078e00ff */
[----:B------:R-:W-:-:S02]  /*1a130*/  IADD3.X R11, PT, PT, R11, R37, R49, P4, P5 ;  /* 0x000000250b0b7210 */ /* 0x000fc400027ea431 */
[----:B------:R-:W-:Y:S01]  /*1a140*/  IADD3.X R52, PT, PT, R53, R57, R29, P1, P3 ;  /* 0x0000003935347210 */ /* 0x000fe20000fe641d */
[----:B------:R-:W-:-:S04]  /*1a150*/  IMAD.WIDE.U32 R30, P4, R73, R24, R30 ;  /* 0x00000018491e7225 */ /* 0x000fc8000788001e */
[----:B------:R-:W-:Y:S01]  /*1a160*/  IMAD.WIDE.U32 R28, R5, R38, RZ ;  /* 0x00000026051c7225 */ /* 0x000fe200078e00ff */
[----:B------:R-:W-:-:S03]  /*1a170*/  IADD3 R41, P3, PT, R12, R32, RZ ;  /* 0x000000200c297210 */ /* 0x000fc60007f7e0ff */
[----:B------:R-:W-:-:S04]  /*1a180*/  IMAD.WIDE.U32 R48, R6, 0x13, RZ ;  /* 0x0000001306307825 */ /* 0x000fc800078e00ff */
[----:B------:R-:W-:Y:S01]  /*1a190*/  IMAD.X R37, RZ, RZ, RZ, P4 ;  /* 0x000000ffff257224 */ /* 0x000fe200020e06ff */
[----:B------:R-:W-:Y:S01]  /*1a1a0*/  IADD3 R12, P4, PT, R33, R30, RZ ;  /* 0x0000001e210c7210 */ /* 0x000fe20007f9e0ff */
[----:B------:R-:W-:Y:S02]  /*1a1b0*/  IMAD R47, R5, 0x13, RZ ;  /* 0x00000013052f7824 */ /* 0x000fe400078e02ff */
[----:B------:R-:W-:-:S04]  /*1a1c0*/  IMAD.WIDE.U32 R50, P6, R13, R94, R50 ;  /* 0x0000005e0d327225 */ /* 0x000fc800078c0032 */
[----:B------:R-:W-:-:S04]  /*1a1d0*/  IMAD.WIDE.U32 R32, P1, R6, R76, R28 ;  /* 0x0000004c06207225 */ /* 0x000fc8000782001c */
[----:B------:R-:W-:Y:S02]  /*1a1e0*/  IMAD.MOV.U32 R36, RZ, RZ, R31 ;  /* 0x000000ffff247224 */ /* 0x000fe400078e001f */
[----:B------:R-:W-:Y:S01]  /*1a1f0*/  IMAD.WIDE.U32 R28, R6, R38, RZ ;  /* 0x00000026061c7225 */ /* 0x000fe200078e00ff */
[----:B------:R-:W-:-:S03]  /*1a200*/  IADD3.X R9, P2, PT, R9, R16, RZ, P2, !PT ;  /* 0x0000001009097210 */ /* 0x000fc6000175e4ff */
[----:B------:R-:W-:Y:S01]  /*1a210*/  IMAD.WIDE.U32 R30, R71, R48, RZ ;  /* 0x00000030471e7225 */ /* 0x000fe200078e00ff */
[----:B------:R-:W-:-:S03]  /*1a220*/  MOV R16, R51 ;  /* 0x0000003300107202 */ /* 0x000fc60000000f00 */
[----:B------:R-:W-:Y:S02]  /*1a230*/  IMAD.IADD R44, R49, 0x1, R47 ;  /* 0x00000001312c7824 */ /* 0x000fe400078e022f */
[----:B------:R-:W-:Y:S01]  /*1a240*/  IMAD.X R17, RZ, RZ, RZ, P6 ;  /* 0x000000ffff117224 */ /* 0x000fe200030e06ff */
[----:B------:R-:W-:Y:S01]  /*1a250*/  IADD3 R55, P6, PT, R55, R50, RZ ;  /* 0x0000003237377210 */ /* 0x000fe20007fde0ff */
[----:B------:R-:W-:Y:S01]  /*1a260*/  IMAD.X R49, RZ, RZ, RZ, P1 ;  /* 0x000000ffff317224 */ /* 0x000fe200008e06ff */
[----:B------:R-:W-:Y:S01]  /*1a270*/  IADD3 R41, P1, PT, R41, R28, RZ ;  /* 0x0000001c29297210 */ /* 0x000fe20007f3e0ff */
[----:B------:R-:W-:Y:S01]  /*1a280*/  IMAD.WIDE.U32.X R36, R25, R73, R36, P4 ;  /* 0x0000004919247225 */ /* 0x000fe200020e0424 */
[----:B------:R-:W-:-:S03]  /*1a290*/  IADD3 R32, P4, PT, R29, R32, RZ ;  /* 0x000000201d207210 */ /* 0x000fc60007f9e0ff */
[----:B------:R-:W-:Y:S01]  /*1a2a0*/  IMAD.WIDE.U32 R30, P5, R44, R94, R30 ;  /* 0x0000005e2c1e7225 */ /* 0x000fe200078a001e */
[----:B------:R-:W-:-:S03]  /*1a2b0*/  IADD3.X R18, P3, PT, R18, R12, RZ, P3, !PT ;  /* 0x0000000c12127210 */ /* 0x000fc60001f7e4ff */
[----:B------:R-:W-:Y:S01]  /*1a2c0*/  IMAD.WIDE.U32 R28, R94, R48, RZ ;  /* 0x000000305e1c7225 */ /* 0x000fe200078e00ff */
[----:B------:R-:W-:-:S03]  /*1a2d0*/  MOV R48, R33 ;  /* 0x0000002100307202 */ /* 0x000fc60000000f00 */
[----:B------:R-:W-:Y:S01]  /*1a2e0*/  IMAD.WIDE.U32.X R16, R71, R13, R16, P6 ;  /* 0x0000000d47107225 */ /* 0x000fe200030e0410 */
[----:B------:R-:W-:-:S03]  /*1a2f0*/  IADD3.X R18, P1, PT, R18, R32, RZ, P1, !PT ;  /* 0x0000002012127210 */ /* 0x000fc60000f3e4ff */
[----:B------:R-:W-:Y:S01]  /*1a300*/  IMAD.X R13, RZ, RZ, RZ, P5 ;  /* 0x000000ffff0d7224 */ /* 0x000fe200028e06ff */
[----:B------:R-:W-:Y:S01]  /*1a310*/  IADD3 R29, P5, PT, R29, R30, RZ ;  /* 0x0000001e1d1d7210 */ /* 0x000fe20007fbe0ff */
[----:B------:R-:W-:-:S04]  /*1a320*/  IMAD.WIDE.U32.X R48, R5, R76, R48, P4 ;  /* 0x0000004c05307225 */ /* 0x000fc800020e0430 */
[----:B------:R-:W-:Y:S02]  /*1a330*/  IMAD.MOV.U32 R12, RZ, RZ, R31 ;  /* 0x000000ffff0c7224 */ /* 0x000fe400078e001f */
[----:B------:R-:W-:-:S04]  /*1a340*/  IMAD.WIDE.U32 R32, R25, R38, RZ ;  /* 0x0000002619207225 */ /* 0x000fc800078e00ff */
[----:B------:R-:W-:Y:S01]  /*1a350*/  IMAD.WIDE.U32.X R12, R71, R44, R12, P5 ;  /* 0x0000002c470c7225 */ /* 0x000fe200028e040c */
        /* <DEDUP_REMOVED lines=9> */
[----:B------:R-:W-:-:S03]  /*1a3f0*/  IADD3 R32, P1, PT, R14, R22, RZ ;  /* 0x000000160e207210 */ /* 0x000fc60007f3e0ff */
[----:B------:R-:W-:-:S04]  /*1a400*/  IMAD.WIDE.U32 R46, R71, R40, RZ ;  /* 0x00000028472e7225 */ /* 0x000fc800078e00ff */
[----:B------:R-:W-:Y:S02]  /*1a410*/  IMAD.X R37, RZ, RZ, RZ, P5 ;  /* 0x000000ffff257224 */ /* 0x000fe400028e06ff */
[----:B------:R-:W-:Y:S02]  /*1a420*/  IMAD.MOV.U32 R36, RZ, RZ, R33 ;  /* 0x000000ffff247224 */ /* 0x000fe400078e0021 */
[----:B------:R-:W-:Y:S01]  /*1a430*/  IMAD.X R31, RZ, RZ, RZ, P6 ;  /* 0x000000ffff1f7224 */ /* 0x000fe200030e06ff */
[----:B------:R-:W-:Y:S01]  /*1a440*/  IADD3 R14, P6, PT, R23, R50, RZ ;  /* 0x00000032170e7210 */ /* 0x000fe20007fde0ff */
[----:B------:R-:W-:Y:S01]  /*1a450*/  IMAD.WIDE.U32 R22, R94, R40, RZ ;  /* 0x000000285e167225 */ /* 0x000fe200078e00ff */
[----:B------:R-:W-:Y:S02]  /*1a460*/  MOV R30, R51 ;  /* 0x00000033001e7202 */ /* 0x000fe40000000f00 */
[----:B------:R-:W-:Y:S01]  /*1a470*/  IADD3 R40, P5, PT, R49, R28, RZ ;  /* 0x0000001c31287210 */ /* 0x000fe20007fbe0ff */
[----:B------:R-:W-:Y:S01]  /*1a480*/  IMAD.WIDE.U32.X R36, R25, R76, R36, P4 ;  /* 0x0000004c19247225 */ /* 0x000fe200020e0424 */
[----:B------:R-:W-:-:S03]  /*1a490*/  IADD3.X R50, P3, PT, R15, R53, RZ, P3, !PT ;  /* 0x000000350f327210 */ /* 0x000fc60001f7e4ff */
[----:B------:R-:W-:Y:S01]  /*1a4a0*/  IMAD.WIDE.U32 R46, P4, R35, R94, R46 ;  /* 0x0000005e232e7225 */ /* 0x000fe2000788002e */
[----:B------:R-:W-:Y:S02]  /*1a4b0*/  IADD3.X R8, P0, PT, R8, R55, RZ, P0, !PT ;  /* 0x0000003708087210 */ /* 0x000fe4000071e4ff */
[----:B------:R-:W-:Y:S01]  /*1a4c0*/  IADD3.X R29, P5, PT, R50, R29, RZ, P5, !PT ;  /* 0x0000001d321d7210 */ /* 0x000fe20002fbe4ff */
[----:B------:R-:W-:Y:S01]  /*1a4d0*/  IMAD.WIDE.U32.X R30, R70, R35, R30, P6 ;  /* 0x00000023461e7225 */ /* 0x000fe200030e041e */
[----:B------:R-:W-:-:S03]  /*1a4e0*/  IADD3 R7, P6, PT, R7, R22, RZ ;  /* 0x0000001607077210 */ /* 0x000fc60007fde0ff */
[----:B------:R-:W-:Y:S01]  /*1a4f0*/  IMAD.X R15, RZ, RZ, RZ, P4 ;  /* 0x000000ffff0f7224 */ /* 0x000fe200020e06ff */
[----:B------:R-:W-:Y:S01]  /*1a500*/  IADD3 R46, P4, PT, R23, R46, RZ ;  /* 0x0000002e172e7210 */ /* 0x000fe20007f9e0ff */
[----:B------:R-:W-:Y:S01]  /*1a510*/  IMAD.WIDE.U32 R22, R72, R24, RZ ;  /* 0x0000001848167225 */ /* 0x000fe200078e00ff */
[----:B------:R-:W-:Y:S02]  /*1a520*/  IADD3.X R28, P1, PT, R8, R14, RZ, P1, !PT ;  /* 0x0000000e081c7210 */ /* 0x000fe40000f3e4ff */
[----:B------:R-:W-:Y:S01]  /*1a530*/  IADD3.X R10, P3, P5, R12, R10, R36, P5, P3 ;  /* 0x0000000a0c0a7210 */ /* 0x000fe20002d66424 */
[----:B------:R-:W-:Y:S01]  /*1a540*/  IMAD.MOV.U32 R14, RZ, RZ, R47 ;  /* 0x000000ffff0e7224 */ /* 0x000fe200078e002f */
[----:B------:R-:W-:Y:S01]  /*1a550*/  IADD3.X R33, P6, PT, R9, R46, RZ, P6, !PT ;  /* 0x0000002e09217210 */ /* 0x000fe200037de4ff */
[----:B------:R-:W-:Y:S01]  /*1a560*/  IMAD.WIDE.U32 R8, R93, R24, RZ ;  /* 0x000000185d087225 */ /* 0x000fe200078e00ff */
[----:B------:R-:W-:-:S03]  /*1a570*/  IADD3.X R52, PT, PT, R13, R52, R37, P3, P5 ;  /* 0x000000340d347210 */ /* 0x000fc60001fea425 */
[----:B------:R-:W-:Y:S01]  /*1a580*/  IMAD.WIDE.U32.X R14, R71, R35, R14, P4 ;  /* 0x00000023470e7225 */ /* 0x000fe200020e040e */
[----:B------:R-:W-:-:S03]  /*1a590*/  IADD3.X R35, P0, P5, R30, R16, R42, P1, P0 ;  /* 0x000000101e237210 */ /* 0x000fc60000d0042a */
[----:B------:R-:W-:-:S04]  /*1a5a0*/  IMAD.WIDE.U32 R22, P4, R25, R93, R22 ;  /* 0x0000005d19167225 */ /* 0x000fc80007880016 */
[----:B------:R-:W-:Y:S01]  /*1a5b0*/  IMAD.WIDE.U32 R12, R70, R24, RZ ;  /* 0x00000018460c7225 */ /* 0x000fe200078e00ff */
[----:B------:R-:W-:Y:S02]  /*1a5c0*/  IADD3 R32, P1, PT, R32, R8, RZ ;  /* 0x0000000820207210 */ /* 0x000fe40007f3e0ff */
[----:B------:R-:W-:Y:S01]  /*1a5d0*/  IADD3 R36, P3, PT, R9, R22, RZ ;  /* 0x0000001609247210 */ /* 0x000fe20007f7e0ff */
[----:B------:R-:W-:Y:S01]  /*1a5e0*/  IMAD.WIDE.U32 R8, R74, R24, RZ ;  /* 0x000000184a087225 */ /* 0x000fe200078e00ff */
[----:B------:R-:W-:Y:S02]  /*1a5f0*/  IADD3.X R42, PT, PT, R31, R17, R43, P0, P5 ;  /* 0x000000111f2a7210 */ /* 0x000fe400007ea42b */
[----:B------:R-:W-:Y:S01]  /*1a600*/  IADD3.X R20, P2, P6, R14, R26, R20, P6, P2 ;  /* 0x0000001a0e147210 */ /* 0x000fe20003644414 */
[----:B------:R-:W-:-:S04]  /*1a610*/  IMAD.WIDE.U32 R12, P5, R25, R74, R12 ;  /* 0x0000004a190c7225 */ /* 0x000fc800078a000c */
[-C--:B------:R-:W-:Y:S01]  /*1a620*/  IMAD.WIDE.U32 R16, R5, R75.reuse, RZ ;  /* 0x0000004b05107225 */ /* 0x080fe200078e00ff */
[----:B------:R-:W-:Y:S02]  /*1a630*/  SHF.L.W.U32.HI R14, R29, 0xd, R10 ;  /* 0x0000000d1d0e7819 */ /* 0x000fe40000010e0a */
[----:B------:R-:W-:Y:S01]  /*1a640*/  IADD3 R22, P0, PT, R7, R8, RZ ;  /* 0x0000000807167210 */ /* 0x000fe20007f1e0ff */
[----:B------:R-:W-:Y:S01]  /*1a650*/  IMAD.X R31, RZ, RZ, RZ, P4 ;  /* 0x000000ffff1f7224 */ /* 0x000fe200020e06ff */
[----:B------:R-:W-:Y:S01]  /*1a660*/  IADD3 R12, P4, PT, R9, R12, RZ ;  /* 0x0000000c090c7210 */ /* 0x000fe20007f9e0ff */
[C---:B------:R-:W-:Y:S01]  /*1a670*/  IMAD.WIDE.U32 R8, R6.reuse, R75, RZ ;  /* 0x0000004b06087225 */ /* 0x040fe200078e00ff */
[----:B------:R-:W-:Y:S02]  /*1a680*/  IADD3.X R21, PT, PT, R15, R27, R21, P2, P6 ;  /* 0x0000001b0f157210 */ /* 0x000fe400017ec415 */
[----:B------:R-:W-:Y:S01]  /*1a690*/  MOV R30, R23 ;  /* 0x00000017001e7202 */ /* 0x000fe20000000f00 */
[----:B------:R-:W-:Y:S01]  /*1a6a0*/  IMAD.WIDE.U32 R16, P6, R6, R73, R16 ;  /* 0x0000004906107225 */ /* 0x000fe200078c0010 */
[----:B------:R-:W-:-:S02]  /*1a6b0*/  IADD3 R7, P2, PT, R14, R41, RZ ;  /* 0x000000290e077210 */ /* 0x000fc40007f5e0ff */
[----:B------:R-:W-:Y:S01]  /*1a6c0*/  SHF.L.W.U32.HI R23, R10, 0xd, R52 ;  /* 0x0000000d0a177819 */ /* 0x000fe20000010e34 */
[----:B------:R-:W-:Y:S01]  /*1a6d0*/  IMAD.X R15, RZ, RZ, RZ, P6 ;  /* 0x000000ffff0f7224 */ /* 0x000fe200030e06ff */
        /* <DEDUP_REMOVED lines=9> */
[----:B------:R-:W-:-:S04]  /*1a770*/  IMAD.WIDE.U32.X R26, R5, R73, R14, P6 ;  /* 0x00000049051a7225 */ /* 0x000fc800030e040e */
[----:B------:R-:W-:Y:S01]  /*1a780*/  IMAD.X R15, RZ, RZ, RZ, P5 ;  /* 0x000000ffff0f7224 */ /* 0x000fe200028e06ff */
[----:B------:R-:W-:Y:S01]  /*1a790*/  IADD3.X R35, P1, P3, R26, R35, R30, P3, P1 ;  /* 0x000000231a237210 */ /* 0x000fe20001b2241e */
[----:B------:R-:W-:Y:S01]  /*1a7a0*/  IMAD.WIDE.U32 R8, R94, R24, RZ ;  /* 0x000000185e087225 */ /* 0x000fe200078e00ff */
[----:B------:R-:W-:-:S03]  /*1a7b0*/  SHF.L.W.U32.HI R23, R10, 0xd, R113 ;  /* 0x0000000d0a177819 */ /* 0x000fc60000010e71 */
[----:B------:R-:W-:-:S04]  /*1a7c0*/  IMAD.WIDE.U32 R16, P5, R25, R94, R16 ;  /* 0x0000005e19107225 */ /* 0x000fc800078a0010 */
[----:B------:R-:W-:-:S04]  /*1a7d0*/  IMAD.WIDE.U32 R36, R72, R6, RZ ;  /* 0x0000000648247225 */ /* 0x000fc800078e00ff */
[----:B------:R-:W-:Y:S01]  /*1a7e0*/  IMAD.X R48, RZ, RZ, R48, P2 ;  /* 0x000000ffff307224 */ /* 0x000fe200010e0630 */
[----:B------:R-:W-:Y:S01]  /*1a7f0*/  IADD3.X R42, PT, PT, R27, R42, R31, P1, P3 ;  /* 0x0000002a1b2a7210 */ /* 0x000fe20000fe641f */
[----:B------:R-:W-:Y:S01]  /*1a800*/  IMAD.WIDE.U32 R36, P3, R5, R93, R36 ;  /* 0x0000005d05247225 */ /* 0x000fe20007860024 */
[----:B------:R-:W-:Y:S02]  /*1a810*/  IADD3 R34, P6, PT, R34, R8, RZ ;  /* 0x0000000822227210 */ /* 0x000fe40007fde0ff */
[----:B------:R-:W-:Y:S01]  /*1a820*/  IADD3 R26, P2, PT, R9, R16, RZ ;  /* 0x00000010091a7210 */ /* 0x000fe20007f5e0ff */
[----:B------:R-:W-:Y:S01]  /*1a830*/  IMAD.WIDE.U32 R8, R93, R6, RZ ;  /* 0x000000065d087225 */ /* 0x000fe200078e00ff */
[----:B------:R-:W-:Y:S02]  /*1a840*/  IADD3 R112, P1, PT, R23, R32, RZ ;  /* 0x0000002017707210 */ /* 0x000fe40007f3e0ff */
[----:B------:R-:W-:Y:S01]  /*1a850*/  SHF.L.W.U32.HI R113, R113, 0xd, R48 ;  /* 0x0000000d71717819 */ /* 0x000fe20000010e30 */
[----:B------:R-:W-:Y:S01]  /*1a860*/  IMAD.X R23, RZ, RZ, RZ, P3 ;  /* 0x000000ffff177224 */ /* 0x000fe200018e06ff */
[----:B------:R-:W-:-:S02]  /*1a870*/  MOV R14, R13 ;  /* 0x0000000d000e7202 */ /* 0x000fc40000000f00 */
[----:B------:R-:W-:Y:S01]  /*1a880*/  IADD3.X R113, P1, PT, R113, R18, RZ, P1, !PT ;  /* 0x0000001271717210 */ /* 0x000fe20000f3e4ff */
[----:B------:R-:W-:Y:S01]  /*1a890*/  IMAD.X R13, RZ, RZ, RZ, P5 ;  /* 0x000000ffff0d7224 */ /* 0x000fe200028e06ff */
[----:B------:R-:W-:Y:S02]  /*1a8a0*/  IADD3 R27, P3, PT, R22, R8, RZ ;  /* 0x00000008161b7210 */ /* 0x000fe40007f7e0ff */
[----:B------:R-:W-:Y:S02]  /*1a8b0*/  IADD3.X R33, P0, PT, R33, R12, RZ, P0, !PT ;  /* 0x0000000c21217210 */ /* 0x000fe4000071e4ff */
[----:B------:R-:W-:Y:S02]  /*1a8c0*/  IADD3 R8, P5, PT, R9, R36, RZ ;  /* 0x0000002409087210 */ /* 0x000fe40007fbe0ff */
[----:B------:R-:W-:Y:S01]  /*1a8d0*/  LEA.HI.X R24, P1, R48, R35, RZ, 0xd, P1 ;  /* 0x0000002330187211 */ /* 0x000fe20000836cff */
[----:B------:R-:W-:Y:S01]  /*1a8e0*/  IMAD.MOV.U32 R22, RZ, RZ, R37 ;  /* 0x000000ffff167224 */ /* 0x000fe200078e0025 */
[----:B------:R-:W-:-:S02]  /*1a8f0*/  IADD3.X R26, P6, PT, R19, R26, RZ, P6, !PT ;  /* 0x0000001a131a7210 */ /* 0x000fc400037de4ff */
[----:B------:R-:W-:Y:S01]  /*1a900*/  IADD3.X R19, P3, PT, R33, R8, RZ, P3, !PT ;  /* 0x0000000821137210 */ /* 0x000fe20001f7e4ff */
[C---:B------:R-:W-:Y:S01]  /*1a910*/  IMAD.WIDE.U32 R8, R70.reuse, R6, RZ ;  /* 0x0000000646087225 */ /* 0x040fe200078e00ff */
[----:B------:R-:W-:Y:S02]  /*1a920*/  SHF.L.W.U32.HI R16, R113, 0xd, R24 ;  /* 0x0000000d71107819 */ /* 0x000fe40000010e18 */
[----:B------:R-:W-:Y:S01]  /*1a930*/  IADD3.X R31, PT, PT, RZ, R42, RZ, P1, !PT ;  /* 0x0000002aff1f7210 */ /* 0x000fe20000ffe4ff */
[----:B------:R0:W-:Y:S01]  /*1a940*/  STL [R1+0x198], R80 ;  /* 0x0001985001007387 */ /* 0x0001e20000100800 */
[----:B------:R-:W-:Y:S02]  /*1a950*/  IMAD.WIDE.U32.X R14, R70, R25, R14, P4 ;  /* 0x00000019460e7225 */ /* 0x000fe400020e040e */
[----:B------:R-:W-:Y:S02]  /*1a960*/  SHF.L.W.U32.HI R24, R24, 0xd, R31 ;  /* 0x0000000d18187819 */ /* 0x000fe40000010e1f */
[----:B------:R-:W-:-:S04]  /*1a970*/  IMAD.WIDE.U32.X R22, R72, R5, R22, P5 ;  /* 0x0000000548167225 */ /* 0x000fc800028e0416 */
[----:B------:R-:W-:Y:S01]  /*1a980*/  IMAD.MOV.U32 R12, RZ, RZ, R17 ;  /* 0x000000ffff0c7224 */ /* 0x000fe200078e0011 */
[----:B0-----:R-:W-:Y:S01]  /*1a990*/  IADD3 R80, P1, PT, R16, R27, RZ ;  /* 0x0000001b10507210 */ /* 0x001fe20007f3e0ff */
[----:B------:R-:W-:Y:S01]  /*1a9a0*/  IMAD.WIDE.U32 R8, P4, R5, R74, R8 ;  /* 0x0000004a05087225 */ /* 0x000fe20007880008 */
[----:B------:R-:W-:-:S03]  /*1a9b0*/  IADD3.X R20, P3, P0, R22, R20, R14, P3, P0 ;  /* 0x0000001416147210 */ /* 0x000fc6000186040e */
[----:B------:R-:W-:Y:S01]  /*1a9c0*/  IMAD.WIDE.U32 R16, R74, R6, RZ ;  /* 0x000000064a107225 */ /* 0x000fe200078e00ff */
[----:B------:R-:W-:-:S03]  /*1a9d0*/  IADD3.X R24, P1, PT, R24, R19, RZ, P1, !PT ;  /* 0x0000001318187210 */ /* 0x000fc60000f3e4ff */
[----:B------:R-:W-:Y:S01]  /*1a9e0*/  IMAD.X R19, RZ, RZ, RZ, P4 ;  /* 0x000000ffff137224 */ /* 0x000fe200020e06ff */
[----:B------:R-:W-:Y:S02]  /*1a9f0*/  IADD3 R27, P4, PT, R17, R8, RZ ;  /* 0x00000008111b7210 */ /* 0x000fe40007f9e0ff */
[----:B------:R-:W-:Y:S02]  /*1aa00*/  LEA.HI.X R17, P1, R31, R20, RZ, 0xd, P1 ;  /* 0x000000141f117211 */ /* 0x000fe40000836cff */
[----:B------:R-:W-:Y:S01]  /*1aa10*/  IADD3.X R14, PT, PT, R23, R21, R15, P3, P0 ;  /* 0x00000015170e7210 */ /* 0x000fe20001fe040f */
[----:B------:R-:W-:Y:S01]  /*1aa20*/  IMAD.WIDE.U32.X R12, R71, R25, R12, P2 ;  /* 0x00000019470c7225 */ /* 0x000fe200010e040c */
[----:B------:R-:W-:Y:S02]  /*1aa30*/  IADD3 R25, P2, PT, R34, R16, RZ ;  /* 0x0000001022197210 */ /* 0x000fe40007f5e0ff */
[----:B------:R-:W-:Y:S01]  /*1aa40*/  SHF.L.W.U32.HI R6, R24, 0xd, R17 ;  /* 0x0000000d18067819 */ /* 0x000fe20000010e11 */
[----:B------:R-:W-:-:S02]  /*1aa50*/  IMAD.MOV.U32 R18, RZ, RZ, R9 ;  /* 0x000000ffff127224 */ /* 0x000fc400078e0009 */
[----:B------:R-:W-:Y:S01]  /*1aa60*/  IMAD.X R14, RZ, RZ, R14, P1 ;  /* 0x000000ffff0e7224 */ /* 0x000fe200008e060e */
[----:B------:R-:W-:Y:S01]  /*1aa70*/  IADD3 R82, P1, PT, R6, R25, RZ ;  /* 0x0000001906527210 */ /* 0x000fe20007f3e0ff */
[----:B------:R-:W-:Y:S01]  /*1aa80*/  IMAD.WIDE.U32.X R18, R70, R5, R18, P4 ;  /* 0x0000000546127225 */ /* 0x000fe200020e0412 */
[----:B------:R-:W-:Y:S02]  /*1aa90*/  IADD3.X R5, P0, PT, R26, R27, RZ, P2, !PT ;  /* 0x0000001b1a057210 */ /* 0x000fe4000171e4ff */
[----:B------:R-:W-:Y:S02]  /*1aaa0*/  SHF.L.W.U32.HI R6, R17, 0xd, R14 ;  /* 0x0000000d11067819 */ /* 0x000fe40000010e0e */
[----:B------:R-:W-:Y:S02]  /*1aab0*/  IADD3.X R4, P0, P6, R18, R4, R12, P0, P6 ;  /* 0x0000000412047210 */ /* 0x000fe4000060c40c */
[----:B------:R-:W-:Y:S02]  /*1aac0*/  IADD3.X R6, P1, PT, R6, R5, RZ, P1, !PT ;  /* 0x0000000506067210 */ /* 0x000fe40000f3e4ff */
[----:B------:R-:W-:-:S02]  /*1aad0*/  LOP3.LUT R113, R113, 0x7ffff, RZ, 0xc0, !PT ;  /* 0x0007ffff71717812 */ /* 0x000fc400078ec0ff */
[----:B------:R-:W-:Y:S02]  /*1aae0*/  IADD3.X R11, PT, PT, R19, R11, R13, P0, P6 ;  /* 0x0000000b130b7210 */ /* 0x000fe400007ec40d */
[----:B------:R-:W-:Y:S01]  /*1aaf0*/  LEA.HI.X R5, P0, R14, R4, RZ, 0xd, P1 ;  /* 0x000000040e057211 */ /* 0x000fe20000816cff */
[----:B------:R-:W-:-:S04]  /*1ab00*/  IMAD.WIDE.U32 R8, R113, R112, RZ ;  /* 0x0000007071087225 */ /* 0x000fc800078e00ff */
[----:B------:R-:W-:Y:S01]  /*1ab10*/  IMAD.X R4, RZ, RZ, R11, P0 ;  /* 0x000000ffff047224 */ /* 0x000fe200000e060b */
[----:B------:R-:W-:Y:S01]  /*1ab20*/  LOP3.LUT R41, R29, 0x7ffff, RZ, 0xc0, !PT ;  /* 0x0007ffff1d297812 */ /* 0x000fe200078ec0ff */
[----:B------:R-:W-:Y:S01]  /*1ab30*/  IMAD.WIDE.U32 R8, P2, R113, R112, R8 ;  /* 0x0000007071087225 */ /* 0x000fe20007840008 */
[----:B------:R-:W-:Y:S02]  /*1ab40*/  SHF.L.W.U32.HI R11, R6, 0xd, R5 ;  /* 0x0000000d060b7819 */ /* 0x000fe40000010e05 */
[----:B------:R-:W-:Y:S01]  /*1ab50*/  SHF.L.W.U32.HI R4, R5, 0xd, R4 ;  /* 0x0000000d05047819 */ /* 0x000fe20000010e04 */
[----:B------:R-:W-:Y:S02]  /*1ab60*/  IMAD.MOV.U32 R12, RZ, RZ, R9 ;  /* 0x000000ffff0c7224 */ /* 0x000fe400078e0009 */
[----:B------:R-:W-:-:S04]  /*1ab70*/  IMAD.WIDE.U32 R40, R11, 0x13, R40 ;  /* 0x000000130b287825 */ /* 0x000fc800078e0028 */
[----:B------:R-:W-:Y:S01]  /*1ab80*/  IMAD R9, R4, 0x13, RZ ;  /* 0x0000001304097824 */ /* 0x000fe200078e02ff */
[----:B------:R0:W-:Y:S01]  /*1ab90*/  STL.64 [R1+0x108], R78 ;  /* 0x0001084e01007387 */ /* 0x0001e20000100a00 */
[----:B------:R-:W-:-:S04]  /*1aba0*/  IMAD.WIDE.U32 R16, R112, 0x26, RZ ;  /* 0x0000002670107825 */ /* 0x000fc800078e00ff */
[----:B------:R-:W-:Y:S01]  /*1abb0*/  IMAD.IADD R28, R41, 0x1, R9 ;  /* 0x00000001291c7824 */ /* 0x000fe200078e0209 */
[----:B------:R1:W-:Y:S01]  /*1abc0*/  STL [R1+0x19c], R96 ;  /* 0x00019c6001007387 */ /* 0x0003e20000100800 */
[----:B------:R-:W-:Y:S01]  /*1abd0*/  IMAD R29, R113, 0x26, RZ ;  /* 0x00000026711d7824 */ /* 0x000fe200078e02ff */
[----:B0-----:R-:W-:Y:S02]  /*1abe0*/  LOP3.LUT R79, R24, 0x7ffff, RZ, 0xc0, !PT ;  /* 0x0007ffff184f7812 */ /* 0x001fe400078ec0ff */
[----:B------:R-:W-:Y:S02]  /*1abf0*/  LEA.HI R4, P0, R28, R7, RZ, 0xd ;  /* 0x000000071c047211 */ /* 0x000fe400078168ff */
[----:B-1----:R-:W-:Y:S01]  /*1ac00*/  LOP3.LUT R96, R10, 0x7ffff, RZ, 0xc0, !PT ;  /* 0x0007ffff0a607812 */ /* 0x002fe200078ec0ff */
[----:B------:R-:W-:Y:S01]  /*1ac10*/  IMAD.WIDE.U32 R10, R79, R16, RZ ;  /* 0x000000104f0a7225 */ /* 0x000fe200078e00ff */
[----:B------:R-:W-:-:S03]  /*1ac20*/  LOP3.LUT R81, R6, 0x7ffff, RZ, 0xc0, !PT ;  /* 0x0007ffff06517812 */ /* 0x000fc600078ec0ff */
[----:B------:R-:W-:-:S04]  /*1ac30*/  IMAD.WIDE.U32 R42, R80, 0x13, RZ ;  /* 0x00000013502a7825 */ /* 0x000fc800078e00ff */
[----:B------:R-:W-:Y:S02]  /*1ac40*/  IMAD.IADD R29, R17, 0x1, R29 ;  /* 0x00000001111d7824 */ /* 0x000fe400078e021d */
[----:B------:R-:W-:Y:S02]  /*1ac50*/  IMAD R15, R79, 0x13, RZ ;  /* 0x000000134f0f7824 */ /* 0x000fe400078e02ff */
[----:B------:R-:W-:Y:S02]  /*1ac60*/  IMAD.X R96, RZ, RZ, R96, P0 ;  /* 0x000000ffff607224 */ /* 0x000fe400000e0660 */
[----:B------:R-:W-:Y:S01]  /*1ac70*/  IMAD.WIDE.U32 R52, R4, 0x26, RZ ;  /* 0x0000002604347825 */ /* 0x000fe200078e00ff */
[----:B------:R-:W-:-:S03]  /*1ac80*/  IADD3 R84, PT, PT, R43, R15, RZ ;  /* 0x0000000f2b547210 */ /* 0x000fc60007ffe0ff */
[----:B------:R-:W-:-:S04]  /*1ac90*/  IMAD.WIDE.U32 R24, R80, R16, RZ ;  /* 0x0000001050187225 */ /* 0x000fc800078e00ff */
[----:B------:R-:W-:Y:S01]  /*1aca0*/  IMAD.WIDE.U32 R10, P1, R29, R80, R10 ;  /* 0x000000501d0a7225 */ /* 0x000fe2000782000a */
[----:B------:R-:W-:-:S03]  /*1acb0*/  IADD3.X R13, PT, PT, RZ, RZ, RZ, P2, !PT ;  /* 0x000000ffff0d7210 */ /* 0x000fc600017fe4ff */
[----:B------:R-:W-:Y:S01]  /*1acc0*/  IMAD.WIDE.U32 R18, R112, R112, RZ ;  /* 0x0000007070127225 */ /* 0x000fe200078e00ff */
[----:B------:R-:W-:-:S03]  /*1acd0*/  IADD3 R32, P2, PT, R25, R10, RZ ;  /* 0x0000000a19207210 */ /* 0x000fc60007f5e0ff */
[----:B------:R-:W-:-:S04]  /*1ace0*/  IMAD.WIDE.U32 R22, R79, R42, RZ ;  /* 0x0000002a4f167225 */ /* 0x000fc800078e00ff */
[----:B------:R-:W-:Y:S02]  /*1acf0*/  IMAD R15, R96, 0x26, RZ ;  /* 0x00000026600f7824 */ /* 0x000fe400078e02ff */
[----:B------:R-:W-:Y:S01]  /*1ad00*/  IMAD.WIDE.U32 R20, R81, R52, RZ ;  /* 0x0000003451147225 */ /* 0x000fe200078e00ff */
[----:B------:R-:W-:-:S03]  /*1ad10*/  IADD3 R5, P6, PT, R19, R8, RZ ;  /* 0x0000000813057210 */ /* 0x000fc60007fde0ff */
[----:B------:R-:W-:Y:S02]  /*1ad20*/  IMAD.IADD R25, R53, 0x1, R15 ;  /* 0x0000000135197824 */ /* 0x000fe400078e020f */
[----:B------:R-:W-:Y:S01]  /*1ad30*/  IMAD.WIDE.U32 R14, R82, R16, RZ ;  /* 0x00000010520e7225 */ /* 0x000fe200078e00ff */
[----:B------:R0:W-:Y:S03]  /*1ad40*/  STL.64 [R1+0x1a8], R98 ;  /* 0x0001a86201007387 */ /* 0x0001e60000100a00 */
[----:B------:R-:W-:-:S04]  /*1ad50*/  IMAD.WIDE.U32 R8, R80, R42, RZ ;  /* 0x0000002a50087225 */ /* 0x000fc800078e00ff */
[----:B------:R-:W-:-:S04]  /*1ad60*/  IMAD.WIDE.U32 R22, P0, R84, R80, R22 ;  /* 0x0000005054167225 */ /* 0x000fc80007800016 */
[----:B------:R-:W-:Y:S01]  /*1ad70*/  IMAD.WIDE.U32 R16, R81, R16, RZ ;  /* 0x0000001051107225 */ /* 0x000fe200078e00ff */
[----:B0-----:R-:W-:-:S03]  /*1ad80*/  LOP3.LUT R98, R28, 0x7ffff, RZ, 0xc0, !PT ;  /* 0x0007ffff1c627812 */ /* 0x001fc600078ec0ff */
[----:B------:R-:W-:Y:S01]  /*1ad90*/  IMAD.WIDE.U32 R20, P4, R25, R82, R20 ;  /* 0x0000005219147225 */ /* 0x000fe20007880014 */
[----:B------:R-:W-:-:S03]  /*1ada0*/  IADD3 R33, P3, PT, R9, R22, RZ ;  /* 0x0000001609217210 */ /* 0x000fc60007f7e0ff */
[----:B------:R-:W-:-:S04]  /*1adb0*/  IMAD.WIDE.U32 R52, R82, R52, RZ ;  /* 0x0000003452347225 */ /* 0x000fc800078e00ff */
[----:B------:R-:W-:Y:S02]  /*1adc0*/  IMAD.X R27, RZ, RZ, RZ, P0 ;  /* 0x000000ffff1b7224 */ /* 0x000fe400000e06ff */
[----:B------:R-:W-:Y:S01]  /*1add0*/  IMAD.MOV.U32 R26, RZ, RZ, R23 ;  /* 0x000000ffff1a7224 */ /* 0x000fe200078e0017 */
[----:B------:R-:W-:Y:S01]  /*1ade0*/  IADD3 R19, P5, PT, R53, R20, RZ ;  /* 0x0000001435137210 */ /* 0x000fe20007fbe0ff */
[----:B------:R-:W-:-:S04]  /*1adf0*/  IMAD.WIDE.U32 R16, P0, R29, R82, R16 ;  /* 0x000000521d107225 */ /* 0x000fc80007800010 */
[----:B------:R-:W-:-:S04]  /*1ae00*/  IMAD.WIDE.U32 R22, R80, 0x26, RZ ;  /* 0x0000002650167825 */ /* 0x000fc800078e00ff */
[----:B------:R-:W-:Y:S01]  /*1ae10*/  IMAD.MOV.U32 R6, RZ, RZ, R11 ;  /* 0x000000ffff067224 */ /* 0x000fe200078e000b */
[----:B------:R-:W-:Y:S01]  /*1ae20*/  IADD3.X R11, PT, PT, RZ, RZ, RZ, P4, !PT ;  /* 0x000000ffff0b7210 */ /* 0x000fe200027fe4ff */
[----:B------:R-:W-:Y:S02]  /*1ae30*/  IMAD.MOV.U32 R10, RZ, RZ, R21 ;  /* 0x000000ffff0a7224 */ /* 0x000fe400078e0015 */
[----:B------:R-:W-:Y:S01]  /*1ae40*/  IMAD.X R7, RZ, RZ, RZ, P1 ;  /* 0x000000ffff077224 */ /* 0x000fe200008e06ff */
[----:B------:R-:W-:Y:S01]  /*1ae50*/  IADD3 R9, P1, PT, R14, R8, RZ ;  /* 0x000000080e097210 */ /* 0x000fe20007f3e0ff */
[----:B------:R-:W-:Y:S01]  /*1ae60*/  IMAD.WIDE.U32 R20, R98, R40, RZ ;  /* 0x0000002862147225 */ /* 0x000fe200078e00ff */
[----:B------:R-:W-:-:S03]  /*1ae70*/  IADD3 R53, P4, PT, R15, R16, RZ ;  /* 0x000000100f357210 */ /* 0x000fc60007f9e0ff */
[----:B------:R-:W-:Y:S02]  /*1ae80*/  IMAD R8, R79, 0x26, RZ ;  /* 0x000000264f087824 */ /* 0x000fe400078e02ff */
[----:B------:R-:W-:-:S04]  /*1ae90*/  IMAD.WIDE.U32 R30, R40, R40, RZ ;  /* 0x00000028281e7225 */ /* 0x000fc800078e00ff */
[----:B------:R-:W-:-:S04]  /*1aea0*/  IMAD.WIDE.U32 R14, R81, R22, RZ ;  /* 0x00000016510e7225 */ /* 0x000fc800078e00ff */
[----:B------:R-:W-:-:S04]  /*1aeb0*/  IMAD.WIDE.U32.X R10, R25, R81, R10, P5 ;  /* 0x00000051190a7225 */ /* 0x000fc800028e040a */
        /* <DEDUP_REMOVED lines=8> */
[----:B------:R-:W-:Y:S01]  /*1af40*/  IMAD.WIDE.U32 R14, P2, R8, R82, R14 ;  /* 0x00000052080e7225 */ /* 0x000fe2000784000e */
[----:B------:R-:W-:-:S03]  /*1af50*/  SHF.L.U32 R34, R40, 0x1, RZ ;  /* 0x0000000128227819 */ /* 0x000fc600000006ff */
[----:B------:R-:W-:Y:S02]  /*1af60*/  IMAD.MOV.U32 R16, RZ, RZ, R21 ;  /* 0x000000ffff107224 */ /* 0x000fe400078e0015 */
[----:B------:R-:W-:Y:S01]  /*1af70*/  IMAD.WIDE.U32 R22, R82, R22, RZ ;  /* 0x0000001652167225 */ /* 0x000fe200078e00ff */
[----:B------:R-:W-:-:S03]  /*1af80*/  IADD3.X R32, P0, PT, R32, R31, RZ, P0, !PT ;  /* 0x0000001f20207210 */ /* 0x000fc6000071e4ff */
[----:B------:R-:W-:Y:S01]  /*1af90*/  IMAD.X R21, RZ, RZ, RZ, P2 ;  /* 0x000000ffff157224 */ /* 0x000fe200010e06ff */
[----:B------:R-:W-:Y:S01]  /*1afa0*/  IADD3 R52, P2, PT, R30, R52, RZ ;  /* 0x000000341e347210 */ /* 0x000fe20007f5e0ff */
[----:B------:R-:W-:Y:S01]  /*1afb0*/  IMAD.WIDE.U32.X R16, R98, R98, R16, P5 ;  /* 0x0000006262107225 */ /* 0x000fe200028e0410 */
[----:B------:R-:W-:Y:S02]  /*1afc0*/  LOP3.LUT R34, R34, 0xfffffffe, RZ, 0xc0, !PT ;  /* 0xfffffffe22227812 */ /* 0x000fe400078ec0ff */
[----:B------:R-:W-:Y:S01]  /*1afd0*/  IADD3 R54, P5, PT, R23, R14, RZ ;  /* 0x0000000e17367210 */ /* 0x000fe20007fbe0ff */
[----:B------:R-:W-:Y:S01]  /*1afe0*/  IMAD.MOV.U32 R20, RZ, RZ, R15 ;  /* 0x000000ffff147224 */ /* 0x000fe200078e000f */
[----:B------:R-:W-:Y:S01]  /*1aff0*/  SHF.L.U64.HI R55, R40, 0x1, R28 ;  /* 0x0000000128377819 */ /* 0x000fe2000001021c */
[----:B------:R-:W-:Y:S01]  /*1b000*/  IMAD.WIDE.U32 R14, R4, R4, RZ ;  /* 0x00000004040e7225 */ /* 0x000fe200078e00ff */
[----:B------:R-:W-:Y:S02]  /*1b010*/  IADD3.X R19, P2, PT, R32, R19, RZ, P2, !PT ;  /* 0x0000001320137210 */ /* 0x000fe4000175e4ff */
[----:B------:R-:W-:Y:S01]  /*1b020*/  LOP3.LUT R55, R55, 0xfffff, RZ, 0xc0, !PT ;  /* 0x000fffff37377812 */ /* 0x000fe200078ec0ff */
[----:B------:R-:W-:-:S04]  /*1b030*/  IMAD.WIDE.U32 R50, R113, R34, RZ ;  /* 0x0000002271327225 */ /* 0x000fc800078e00ff */
[----:B------:R-:W-:-:S04]  /*1b040*/  IMAD.WIDE.U32.X R24, R29, R81, R24, P4 ;  /* 0x000000511d187225 */ /* 0x000fc800020e0418 */
[----:B------:R-:W-:Y:S01]  /*1b050*/  IMAD.WIDE.U32.X R20, R8, R81, R20, P5 ;  /* 0x0000005108147225 */ /* 0x000fe200028e0414 */
[----:B------:R-:W-:Y:S02]  /*1b060*/  IADD3.X R8, P0, P4, R10, R16, R6, P2, P0 ;  /* 0x000000100a087210 */ /* 0x000fe40001400406 */
[----:B------:R-:W-:Y:S01]  /*1b070*/  IADD3 R14, P2, PT, R14, R22, RZ ;  /* 0x000000160e0e7210 */ /* 0x000fe20007f5e0ff */
[----:B------:R-:W-:Y:S01]  /*1b080*/  IMAD.WIDE.U32 R22, R79, R34, RZ ;  /* 0x000000224f167225 */ /* 0x000fe200078e00ff */
[----:B------:R-:W-:-:S03]  /*1b090*/  IADD3.X R53, P1, PT, R53, R33, RZ, P1, !PT ;  /* 0x0000002135357210 */ /* 0x000fc60000f3e4ff */
[----:B------:R-:W-:Y:S01]  /*1b0a0*/  IMAD.WIDE.U32 R28, R96, R4, RZ ;  /* 0x00000004601c7225 */ /* 0x000fe200078e00ff */
[----:B------:R-:W-:-:S03]  /*1b0b0*/  IADD3.X R7, PT, PT, R11, R17, R7, P0, P4 ;  /* 0x000000110b077210 */ /* 0x000fc600007e8407 */
[----:B------:R-:W-:-:S04]  /*1b0c0*/  IMAD.WIDE.U32 R32, R55, R4, RZ ;  /* 0x0000000437207225 */ /* 0x000fc800078e00ff */
[----:B------:R-:W-:-:S04]  /*1b0d0*/  IMAD.WIDE.U32 R36, R112, R34, RZ ;  /* 0x0000002270247225 */ /* 0x000fc800078e00ff */
[----:B------:R-:W-:-:S04]  /*1b0e0*/  IMAD.WIDE.U32 R50, P5, R55, R112, R50 ;  /* 0x0000007037327225 */ /* 0x000fc800078a0032 */
[----:B------:R-:W-:Y:S01]  /*1b0f0*/  IMAD.WIDE.U32 R16, R80, R34, RZ ;  /* 0x0000002250107225 */ /* 0x000fe200078e00ff */
[----:B------:R-:W-:-:S03]  /*1b100*/  MOV R46, R51 ;  /* 0x00000033002e7202 */ /* 0x000fc60000000f00 */
[----:B------:R-:W-:-:S04]  /*1b110*/  IMAD.WIDE.U32 R22, P0, R55, R80, R22 ;  /* 0x0000005037167225 */ /* 0x000fc80007800016 */
[----:B------:R-:W-:-:S04]  /*1b120*/  IMAD.WIDE.U32 R28, P4, R4, R96, R28 ;  /* 0x00000060041c7225 */ /* 0x000fc8000788001c */
[----:B------:R-:W-:Y:S01]  /*1b130*/  IMAD.X R47, RZ, RZ, RZ, P5 ;  /* 0x000000ffff2f7224 */ /* 0x000fe200028e06ff */
[----:B------:R-:W-:Y:S01]  /*1b140*/  IADD3 R44, P5, PT, R37, R50, RZ ;  /* 0x00000032252c7210 */ /* 0x000fe20007fbe0ff */
[----:B------:R-:W-:-:S04]  /*1b150*/  IMAD.WIDE.U32.X R26, R84, R79, R26, P3 ;  /* 0x0000004f541a7225 */ /* 0x000fc800018e041a */
        /* <DEDUP_REMOVED lines=14> */
[----:B------:R-:W-:Y:S01]  /*1b240*/  IMAD.WIDE.U32.X R10, R55, R79, R10, P4 ;  /* 0x0000004f370a7225 */ /* 0x000fe200020e040a */
[----:B------:R-:W-:Y:S01]  /*1b250*/  IADD3 R28, P4, PT, R15, R28, RZ ;  /* 0x0000001c0f1c7210 */ /* 0x000fe20007f9e0ff */
[----:B------:R0:W-:Y:S02]  /*1b260*/  STL [R1+0x190], R74 ;  /* 0x0001904a01007387 */ /* 0x0001e40000100800 */
[----:B------:R-:W-:Y:S01]  /*1b270*/  IMAD.X R15, RZ, RZ, RZ, P5 ;  /* 0x000000ffff0f7224 */ /* 0x000fe200028e06ff */
[----:B------:R-:W-:Y:S01]  /*1b280*/  IADD3 R17, P5, PT, R31, R46, RZ ;  /* 0x0000002e1f117210 */ /* 0x000fe20007fbe0ff */
[----:B------:R-:W-:Y:S01]  /*1b290*/  IMAD.WIDE.U32.X R34, R55, R96, R34, P0 ;  /* 0x0000006037227225 */ /* 0x000fe200000e0422 */
[----:B------:R-:W-:Y:S02]  /*1b2a0*/  IADD3.X R53, P3, PT, R53, R48, RZ, P3, !PT ;  /* 0x0000003035357210 */ /* 0x000fe40001f7e4ff */
[----:B0-----:R-:W-:Y:S01]  /*1b2b0*/  IADD3 R74, P0, PT, R14, R36, RZ ;  /* 0x000000240e4a7210 */ /* 0x001fe20007f1e0ff */
[----:B------:R-:W-:Y:S01]  /*1b2c0*/  IMAD.MOV.U32 R14, RZ, RZ, R47 ;  /* 0x000000ffff0e7224 */ /* 0x000fe200078e002f */
[----:B------:R-:W-:-:S03]  /*1b2d0*/  MOV R36, R29 ;  /* 0x0000001d00247202 */ /* 0x000fc60000000f00 */
[----:B------:R-:W-:Y:S01]  /*1b2e0*/  IMAD.WIDE.U32.X R14, R55, R81, R14, P5 ;  /* 0x00000051370e7225 */ /* 0x000fe200028e040e */
[----:B------:R-:W-:Y:S02]  /*1b2f0*/  IADD3.X R24, P3, P5, R34, R26, R24, P3, P1 ;  /* 0x0000001a22187210 */ /* 0x000fe40001d62418 */
[----:B------:R-:W-:Y:S01]  /*1b300*/  IADD3.X R28, P2, PT, R54, R28, RZ, P2, !PT ;  /* 0x0000001c361c7210 */ /* 0x000fe2000175e4ff */
[----:B------:R-:W-:Y:S01]  /*1b310*/  IMAD.WIDE.U32.X R36, R96, R96, R36, P4 ;  /* 0x0000006060247225 */ /* 0x000fe200020e0424 */
[----:B------:R-:W-:Y:S02]  /*1b320*/  IADD3.X R48, PT, PT, R35, R27, R25, P3, P5 ;  /* 0x0000001b23307210 */ /* 0x000fe40001fea419 */
[----:B------:R-:W-:Y:S01]  /*1b330*/  SHF.L.W.U32.HI R26, R19, 0xd, R8 ;  /* 0x0000000d131a7819 */ /* 0x000fe20000010e08 */
[----:B------:R-:W-:Y:S01]  /*1b340*/  IMAD.SHL.U32 R25, R4, 0x2, RZ ;  /* 0x0000000204197824 */ /* 0x000fe200078e00ff */
[----:B------:R-:W-:Y:S02]  /*1b350*/  IADD3.X R44, P0, PT, R28, R44, RZ, P0, !PT ;  /* 0x0000002c1c2c7210 */ /* 0x000fe4000071e4ff */
[----:B------:R-:W-:Y:S01]  /*1b360*/  SHF.L.W.U32.HI R8, R8, 0xd, R7 ;  /* 0x0000000d08087819 */ /* 0x000fe20000010e07 */
[----:B------:R-:W-:Y:S01]  /*1b370*/  IMAD.WIDE.U32 R28, R113, R25, RZ ;  /* 0x00000019711c7225 */ /* 0x000fe200078e00ff */
[----:B------:R-:W-:-:S02]  /*1b380*/  IADD3 R9, P3, PT, R26, R9, RZ ;  /* 0x000000091a097210 */ /* 0x000fc40007f7e0ff */
[----:B------:R-:W-:Y:S01]  /*1b390*/  IADD3.X R7, P0, P2, R22, R36, R20, P0, P2 ;  /* 0x0000002416077210 */ /* 0x000fe20000204414 */
[----:B------:R-:W-:Y:S01]  /*1b3a0*/  IMAD.WIDE.U32 R46, R82, 0x13, RZ ;  /* 0x00000013522e7825 */ /* 0x000fe200078e00ff */
[----:B------:R-:W-:-:S03]  /*1b3b0*/  SHF.L.U64.HI R36, R4, 0x1, R96 ;  /* 0x0000000104247819 */ /* 0x000fc60000010260 */
[----:B------:R-:W-:Y:S01]  /*1b3c0*/  IMAD R22, R81, 0x13, RZ ;  /* 0x0000001351167824 */ /* 0x000fe200078e02ff */
[----:B------:R-:W-:Y:S02]  /*1b3d0*/  IADD3.X R8, P3, PT, R8, R53, RZ, P3, !PT ;  /* 0x0000003508087210 */ /* 0x000fe40001f7e4ff */
[----:B------:R-:W-:Y:S01]  /*1b3e0*/  IADD3.X R37, PT, PT, R23, R37, R21, P0, P2 ;  /* 0x0000002517257210 */ /* 0x000fe200007e4415 */
[----:B------:R-:W-:Y:S01]  /*1b3f0*/  IMAD.IADD R83, R47, 0x1, R22 ;  /* 0x000000012f537824 */ /* 0x000fe200078e0216 */
[----:B------:R-:W-:Y:S01]  /*1b400*/  IADD3.X R24, P3, PT, RZ, R24, RZ, P3, !PT ;  /* 0x00000018ff187210 */ /* 0x000fe20001f7e4ff */
[----:B------:R-:W-:Y:S01]  /*1b410*/  IMAD.WIDE.U32 R20, P0, R36, R112, R28 ;  /* 0x0000007024147225 */ /* 0x000fe2000780001c */
[----:B------:R-:W-:-:S03]  /*1b420*/  IADD3 R18, P1, PT, R30, R18, RZ ;  /* 0x000000121e127210 */ /* 0x000fc60007f3e0ff */
[----:B------:R-:W-:-:S04]  /*1b430*/  IMAD.WIDE.U32 R22, R112, R25, RZ ;  /* 0x0000001970167225 */ /* 0x000fc800078e00ff */
[----:B------:R-:W-:Y:S01]  /*1b440*/  IMAD.WIDE.U32 R26, R81, R46, RZ ;  /* 0x0000002e511a7225 */ /* 0x000fe200078e00ff */
[----:B------:R-:W-:-:S03]  /*1b450*/  IADD3 R49, P4, PT, R23, R20, RZ ;  /* 0x0000001417317210 */ /* 0x000fc60007f9e0ff */
[----:B------:R-:W-:Y:S01]  /*1b460*/  IMAD.WIDE.U32 R30, R79, R25, RZ ;  /* 0x000000194f1e7225 */ /* 0x000fe200078e00ff */
[----:B------:R-:W-:-:S03]  /*1b470*/  SHF.L.W.U32.HI R23, R8, 0xd, R24 ;  /* 0x0000000d08177819 */ /* 0x000fc60000010e18 */
[----:B------:R-:W-:Y:S02]  /*1b480*/  IMAD.X R48, RZ, RZ, R48, P3 ;  /* 0x000000ffff307224 */ /* 0x000fe400018e0630 */
[----:B------:R-:W-:Y:S01]  /*1b490*/  IMAD.X R35, RZ, RZ, RZ, P0 ;  /* 0x000000ffff237224 */ /* 0x000fe200000e06ff */
[----:B------:R-:W-:Y:S01]  /*1b4a0*/  IADD3 R74, P3, PT, R23, R74, RZ ;  /* 0x0000004a174a7210 */ /* 0x000fe20007f7e0ff */
[----:B------:R-:W-:Y:S01]  /*1b4b0*/  IMAD.WIDE.U32 R32, R82, R46, RZ ;  /* 0x0000002e52207225 */ /* 0x000fe200078e00ff */
[----:B------:R-:W-:-:S03]  /*1b4c0*/  SHF.L.W.U32.HI R23, R24, 0xd, R48 ;  /* 0x0000000d18177819 */ /* 0x000fc60000010e30 */
[----:B------:R-:W-:-:S04]  /*1b4d0*/  IMAD.WIDE.U32 R26, P2, R83, R82, R26 ;  /* 0x00000052531a7225 */ /* 0x000fc8000784001a */
[----:B------:R-:W-:-:S04]  /*1b4e0*/  IMAD.WIDE.U32 R30, P0, R36, R80, R30 ;  /* 0x00000050241e7225 */ /* 0x000fc8000780001e */
[----:B------:R-:W-:Y:S01]  /*1b4f0*/  IMAD.WIDE.U32 R28, R80, R25, RZ ;  /* 0x00000019501c7225 */ /* 0x000fe200078e00ff */
[----:B------:R-:W-:Y:S02]  /*1b500*/  IADD3 R33, P5, PT, R33, R26, RZ ;  /* 0x0000001a21217210 */ /* 0x000fe40007fbe0ff */
[----:B------:R-:W-:Y:S01]  /*1b510*/  IADD3.X R25, PT, PT, RZ, RZ, RZ, P0, !PT ;  /* 0x000000ffff197210 */ /* 0x000fe200007fe4ff */
[----:B------:R-:W-:Y:S01]  /*1b520*/  IMAD.MOV.U32 R34, RZ, RZ, R21 ;  /* 0x000000ffff227224 */ /* 0x000fe200078e0015 */
[----:B------:R-:W-:Y:S01]  /*1b530*/  IADD3 R26, P0, PT, R29, R30, RZ ;  /* 0x0000001e1d1a7210 */ /* 0x000fe20007f1e0ff */
[----:B------:R-:W-:Y:S01]  /*1b540*/  IMAD.MOV.U32 R24, RZ, RZ, R31 ;  /* 0x000000ffff187224 */ /* 0x000fe200078e001f */
[----:B------:R-:W-:Y:S01]  /*1b550*/  IADD3.X R44, P3, PT, R23, R44, RZ, P3, !PT ;  /* 0x0000002c172c7210 */ /* 0x000fe20001f7e4ff */
[----:B------:R-:W-:Y:S01]  /*1b560*/  IMAD.WIDE.U32.X R20, R36, R113, R34, P4 ;  /* 0x0000007124147225 */ /* 0x000fe200020e0422 */
[----:B------:R-:W-:Y:S02]  /*1b570*/  IADD3 R16, P4, PT, R16, R32, RZ ;  /* 0x0000002010107210 */ /* 0x000fe40007f9e0ff */
[----:B------:R-:W-:Y:S01]  /*1b580*/  LEA.HI.X R7, P3, R48, R7, RZ, 0xd, P3 ;  /* 0x0000000730077211 */ /* 0x000fe20001876cff */
[----:B------:R-:W-:Y:S01]  /*1b590*/  IMAD.WIDE.U32.X R24, R36, R79, R24, P0 ;  /* 0x0000004f24187225 */ /* 0x000fe200000e0418 */
[----:B------:R-:W-:-:S02]  /*1b5a0*/  IADD3 R30, P0, PT, R18, R28, RZ ;  /* 0x0000001c121e7210 */ /* 0x000fc40007f1e0ff */
[----:B------:R-:W-:Y:S01]  /*1b5b0*/  IADD3.X R5, P1, PT, R5, R17, RZ, P1, !PT ;  /* 0x0000001105057210 */ /* 0x000fe20000f3e4ff */
[----:B------:R-:W-:Y:S01]  /*1b5c0*/  IMAD.X R23, RZ, RZ, RZ, P2 ;  /* 0x000000ffff177224 */ /* 0x000fe200010e06ff */
[----:B------:R-:W-:Y:S01]  /*1b5d0*/  IADD3 R16, P2, PT, R16, R22, RZ ;  /* 0x0000001610107210 */ /* 0x000fe20007f5e0ff */
[----:B------:R-:W-:Y:S01]  /*1b5e0*/  IMAD.MOV.U32 R22, RZ, RZ, R27 ;  /* 0x000000ffff167224 */ /* 0x000fe200078e001b */
[----:B------:R-:W-:Y:S02]  /*1b5f0*/  IADD3.X R6, P4, PT, R33, R6, RZ, P4, !PT ;  /* 0x0000000621067210 */ /* 0x000fe4000279e4ff */
[----:B------:R-:W-:Y:S02]  /*1b600*/  IADD3.X R37, PT, PT, RZ, R37, RZ, P3, !PT ;  /* 0x00000025ff257210 */ /* 0x000fe40001ffe4ff */
[----:B------:R-:W-:Y:S01]  /*1b610*/  IADD3.X R5, P0, PT, R5, R26, RZ, P0, !PT ;  /* 0x0000001a05057210 */ /* 0x000fe2000071e4ff */
[----:B------:R-:W-:Y:S01]  /*1b620*/  IMAD.WIDE.U32.X R26, R113, R113, R12, P6 ;  /* 0x00000071711a7225 */ /* 0x000fe200030e040c */
[----:B------:R-:W-:-:S02]  /*1b630*/  SHF.L.W.U32.HI R17, R44, 0xd, R7 ;  /* 0x0000000d2c117819 */ /* 0x000fc40000010e07 */
[----:B------:R-:W-:Y:S02]  /*1b640*/  IADD3.X R31, P2, PT, R6, R49, RZ, P2, !PT ;  /* 0x00000031061f7210 */ /* 0x000fe4000175e4ff */
[----:B------:R-:W-:Y:S01]  /*1b650*/  SHF.L.W.U32.HI R12, R7, 0xd, R37 ;  /* 0x0000000d070c7819 */ /* 0x000fe20000010e25 */
[----:B------:R-:W-:Y:S01]  /*1b660*/  IMAD.WIDE.U32.X R6, R83, R81, R22, P5 ;  /* 0x0000005153067225 */ /* 0x000fe200028e0416 */
[----:B------:R-:W-:-:S04]  /*1b670*/  IADD3 R78, P3, PT, R17, R16, RZ ;  /* 0x00000010114e7210 */ /* 0x000fc80007f7e0ff */
[----:B------:R-:W-:Y:S02]  /*1b680*/  IADD3.X R31, P3, PT, R12, R31, RZ, P3, !PT ;  /* 0x0000001f0c1f7210 */ /* 0x000fe40001f7e4ff */
[----:B------:R-:W-:Y:S02]  /*1b690*/  IADD3.X R10, P2, P4, R20, R10, R6, P2, P4 ;  /* 0x0000000a140a7210 */ /* 0x000fe40001448406 */
[----:B------:R-:W-:Y:S01]  /*1b6a0*/  LOP3.LUT R18, R44, 0x7ffff, RZ, 0xc0, !PT ;  /* 0x0007ffff2c127812 */ /* 0x000fe200078ec0ff */
[----:B------:R-:W-:Y:S01]  /*1b6b0*/  IMAD.WIDE.U32 R86, R112, 0x13, RZ ;  /* 0x0000001370567825 */ /* 0x000fe200078e00ff */
[----:B------:R-:W-:Y:S02]  /*1b6c0*/  IADD3.X R11, PT, PT, R21, R11, R7, P2, P4 ;  /* 0x0000000b150b7210 */ /* 0x000fe400017e8407 */
[----:B------:R-:W-:Y:S02]  /*1b6d0*/  LEA.HI.X R10, P3, R37, R10, RZ, 0xd, P3 ;  /* 0x0000000a250a7211 */ /* 0x000fe40001876cff */
[----:B------:R-:W-:Y:S01]  /*1b6e0*/  IADD3.X R13, P0, P1, R24, R14, R26, P0, P1 ;  /* 0x0000000e180d7210 */ /* 0x000fe2000010241a */
[----:B------:R-:W-:Y:S01]  /*1b6f0*/  IMAD.WIDE.U32 R16, R18, R42, RZ ;  /* 0x0000002a12107225 */ /* 0x000fe200078e00ff */
[----:B------:R-:W-:-:S02]  /*1b700*/  SHF.L.W.U32.HI R7, R31, 0xd, R10 ;  /* 0x0000000d1f077819 */ /* 0x000fc40000010e0a */
[----:B------:R-:W-:Y:S01]  /*1b710*/  IADD3.X R6, PT, PT, R25, R15, R27, P0, P1 ;  /* 0x0000000f19067210 */ /* 0x000fe200007e241b */
[----:B------:R-:W-:Y:S02]  /*1b720*/  IMAD.X R11, RZ, RZ, R11, P3 ;  /* 0x000000ffff0b7224 */ /* 0x000fe400018e060b */
[----:B------:R-:W-:Y:S01]  /*1b730*/  IMAD.WIDE.U32 R22, R74, R42, RZ ;  /* 0x0000002a4a167225 */ /* 0x000fe200078e00ff */
[----:B------:R-:W-:-:S03]  /*1b740*/  IADD3 R12, P2, PT, R7, R30, RZ ;  /* 0x0000001e070c7210 */ /* 0x000fc60007f5e0ff */
[----:B------:R-:W-:Y:S01]  /*1b750*/  IMAD.WIDE.U32 R14, R78, R86, RZ ;  /* 0x000000564e0e7225 */ /* 0x000fe200078e00ff */
[----:B------:R-:W-:-:S03]  /*1b760*/  SHF.L.W.U32.HI R10, R10, 0xd, R11 ;  /* 0x0000000d0a0a7819 */ /* 0x000fc60000010e0b */
[----:B------:R-:W-:Y:S01]  /*1b770*/  IMAD.WIDE.U32 R16, P5, R74, R84, R16 ;  /* 0x000000544a107225 */ /* 0x000fe200078a0010 */
[----:B------:R-:W-:Y:S02]  /*1b780*/  IADD3 R21, P0, PT, R22, R14, RZ ;  /* 0x0000000e16157210 */ /* 0x000fe40007f1e0ff */
[----:B------:R-:W-:Y:S01]  /*1b790*/  LOP3.LUT R14, R31, 0x7ffff, RZ, 0xc0, !PT ;  /* 0x0007ffff1f0e7812 */ /* 0x000fe200078ec0ff */
[----:B------:R-:W-:Y:S01]  /*1b7a0*/  IMAD R20, R113, 0x13, RZ ;  /* 0x0000001371147824 */ /* 0x000fe200078e02ff */
[----:B------:R-:W-:Y:S01]  /*1b7b0*/  IADD3.X R5, P2, PT, R10, R5, RZ, P2, !PT ;  /* 0x000000050a057210 */ /* 0x000fe2000175e4ff */
[----:B------:R-:W-:Y:S01]  /*1b7c0*/  IMAD.MOV.U32 R28, RZ, RZ, R17 ;  /* 0x000000ffff1c7224 */ /* 0x000fe200078e0011 */
[----:B------:R-:W-:Y:S01]  /*1b7d0*/  IADD3 R36, P1, PT, R23, R16, RZ ;  /* 0x0000001017247210 */ /* 0x000fe20007f3e0ff */
[----:B------:R-:W-:-:S04]  /*1b7e0*/  IMAD.WIDE.U32 R16, R18, R46, RZ ;  /* 0x0000002e12107225 */ /* 0x000fc800078e00ff */
[----:B------:R-:W-:-:S04]  /*1b7f0*/  IMAD.WIDE.U32 R32, R4, 0x13, RZ ;  /* 0x0000001304207825 */ /* 0x000fc800078e00ff */
[----:B------:R-:W-:Y:S01]  /*1b800*/  IMAD.IADD R85, R87, 0x1, R20 ;  /* 0x0000000157557824 */ /* 0x000fe200078e0214 */
[----:B------:R-:W-:Y:S01]  /*1b810*/  LOP3.LUT R20, R5, 0x7ffff, RZ, 0xc0, !PT ;  /* 0x0007ffff05147812 */ /* 0x000fe200078ec0ff */
[----:B------:R-:W-:-:S04]  /*1b820*/  IMAD.WIDE.U32 R22, R14, R86, RZ ;  /* 0x000000560e167225 */ /* 0x000fc800078e00ff */
[----:B------:R-:W-:Y:S02]  /*1b830*/  IMAD R7, R96, 0x13, RZ ;  /* 0x0000001360077824 */ /* 0x000fe400078e02ff */
[----:B------:R-:W-:-:S04]  /*1b840*/  IMAD.WIDE.U32 R16, P4, R74, R83, R16 ;  /* 0x000000534a107225 */ /* 0x000fc80007880010 */
[----:B------:R-:W-:Y:S01]  /*1b850*/  IMAD.WIDE.U32 R30, R74, R46, RZ ;  /* 0x0000002e4a1e7225 */ /* 0x000fe200078e00ff */
[----:B------:R-:W-:-:S03]  /*1b860*/  IADD3 R7, PT, PT, R33, R7, RZ ;  /* 0x0000000721077210 */ /* 0x000fc60007ffe0ff */
[----:B------:R-:W-:Y:S01]  /*1b870*/  IMAD.WIDE.U32 R26, R20, R32, RZ ;  /* 0x00000020141a7225 */ /* 0x000fe200078e00ff */
[----:B------:R-:W-:-:S03]  /*1b880*/  IADD3 R16, P6, PT, R31, R16, RZ ;  /* 0x000000101f107210 */ /* 0x000fc60007fde0ff */
[----:B------:R-:W-:-:S04]  /*1b890*/  IMAD.WIDE.U32 R22, P3, R85, R78, R22 ;  /* 0x0000004e55167225 */ /* 0x000fc80007860016 */
[----:B------:R-:W-:-:S04]  /*1b8a0*/  IMAD.WIDE.U32 R24, R78, R42, RZ ;  /* 0x0000002a4e187225 */ /* 0x000fc800078e00ff */
[----:B------:R-:W-:Y:S02]  /*1b8b0*/  IMAD.X R31, RZ, RZ, RZ, P3 ;  /* 0x000000ffff1f7224 */ /* 0x000fe400018e06ff */
[----:B------:R-:W-:Y:S02]  /*1b8c0*/  IMAD.X R29, RZ, RZ, RZ, P5 ;  /* 0x000000ffff1d7224 */ /* 0x000fe400028e06ff */
[----:B------:R-:W-:Y:S01]  /*1b8d0*/  IMAD.WIDE.U32 R26, P3, R7, R12, R26 ;  /* 0x0000000c071a7225 */ /* 0x000fe2000786001a */
[----:B------:R-:W-:-:S03]  /*1b8e0*/  IADD3 R10, P5, PT, R30, R24, RZ ;  /* 0x000000181e0a7210 */ /* 0x000fc60007fbe0ff */
[----:B------:R-:W-:-:S04]  /*1b8f0*/  IMAD.WIDE.U32 R32, R12, R32, RZ ;  /* 0x000000200c207225 */ /* 0x000fc800078e00ff */
[----:B------:R-:W-:Y:S01]  /*1b900*/  IMAD.X R35, RZ, RZ, RZ, P4 ;  /* 0x000000ffff237224 */ /* 0x000fe200020e06ff */
[----:B------:R-:W-:Y:S01]  /*1b910*/  IADD3 R15, P4, PT, R15, R22, RZ ;  /* 0x000000160f0f7210 */ /* 0x000fe20007f9e0ff */
[----:B------:R-:W-:Y:S01]  /*1b920*/  IMAD.MOV.U32 R30, RZ, RZ, R23 ;  /* 0x000000ffff1e7224 */ /* 0x000fe200078e0017 */
[----:B------:R-:W-:Y:S01]  /*1b930*/  IADD3.X R37, PT, PT, RZ, RZ, RZ, P3, !PT ;  /* 0x000000ffff257210 */ /* 0x000fe20001ffe4ff */
[----:B------:R-:W-:Y:S02]  /*1b940*/  IMAD.MOV.U32 R34, RZ, RZ, R17 ;  /* 0x000000ffff227224 */ /* 0x000fe400078e0011 */
[----:B------:R-:W-:Y:S01]  /*1b950*/  IMAD.WIDE.U32 R22, R18, R40, RZ ;  /* 0x0000002812167225 */ /* 0x000fe200078e00ff */
[----:B------:R-:W-:-:S03]  /*1b960*/  IADD3.X R15, P0, PT, R36, R15, RZ, P0, !PT ;  /* 0x0000000f240f7210 */ /* 0x000fc6000071e4ff */
[----:B------:R-:W-:Y:S01]  /*1b970*/  IMAD.WIDE.U32.X R28, R18, R84, R28, P1 ;  /* 0x00000054121c7225 */ /* 0x000fe200008e041c */
[----:B------:R-:W-:Y:S02]  /*1b980*/  IADD3 R17, P1, PT, R21, R32, RZ ;  /* 0x0000002015117210 */ /* 0x000fe40007f3e0ff */
[----:B------:R-:W-:Y:S01]  /*1b990*/  IADD3 R32, P3, PT, R33, R26, RZ ;  /* 0x0000001a21207210 */ /* 0x000fe20007f7e0ff */
[----:B------:R-:W-:Y:S02]  /*1b9a0*/  IMAD.MOV.U32 R36, RZ, RZ, R27 ;  /* 0x000000ffff247224 */ /* 0x000fe400078e001b */
[----:B------:R-:W-:Y:S01]  /*1b9b0*/  IMAD.WIDE.U32.X R30, R14, R85, R30, P4 ;  /* 0x000000550e1e7225 */ /* 0x000fe200020e041e */
[----:B------:R-:W-:-:S03]  /*1b9c0*/  IADD3.X R15, P1, PT, R15, R32, RZ, P1, !PT ;  /* 0x000000200f0f7210 */ /* 0x000fc60000f3e4ff */
[----:B------:R-:W-:-:S04]  /*1b9d0*/  IMAD.WIDE.U32 R22, P4, R74, R98, R22 ;  /* 0x000000624a167225 */ /* 0x000fc80007880016 */
[----:B------:R-:W-:-:S04]  /*1b9e0*/  IMAD.WIDE.U32 R50, R74, R40, RZ ;  /* 0x000000284a327225 */ /* 0x000fc800078e00ff */
[----:B------:R-:W-:Y:S01]  /*1b9f0*/  IMAD.WIDE.U32.X R36, R20, R7, R36, P3 ;  /* 0x0000000714247225 */ /* 0x000fe200018e0424 */
[----:B------:R-:W-:-:S03]  /*1ba00*/  IADD3 R21, P3, PT, R51, R22, RZ ;  /* 0x0000001633157210 */ /* 0x000fc60007f7e0ff */
[----:B------:R-:W-:Y:S01]  /*1ba10*/  IMAD.WIDE.U32 R26, R14, R42, RZ ;  /* 0x0000002a0e1a7225 */ /* 0x000fe200078e00ff */
[----:B------:R-:W-:Y:S01]  /*1ba20*/  IADD3.X R22, P0, P1, R36, R30, R28, P1, P0 ;  /* 0x0000001e24167210 */ /* 0x000fe2000090041c */
[----:B------:R0:W-:Y:S02]  /*1ba30*/  STL [R1+0x14c], R76 ;  /* 0x00014c4c01007387 */ /* 0x0001e40000100800 */
[----:B------:R-:W-:Y:S01]  /*1ba40*/  IMAD.WIDE.U32 R48, R18, R4, RZ ;  /* 0x0000000412307225 */ /* 0x000fe200078e00ff */
[----:B------:R-:W-:-:S03]  /*1ba50*/  IADD3.X R24, PT, PT, R37, R31, R29, P0, P1 ;  /* 0x0000001f25187210 */ /* 0x000fc600007e241d */
[----:B------:R-:W-:Y:S02]  /*1ba60*/  IMAD.X R33, RZ, RZ, RZ, P4 ;  /* 0x000000ffff217224 */ /* 0x000fe400020e06ff */
[----:B------:R-:W-:-:S04]  /*1ba70*/  IMAD.WIDE.U32 R26, P4, R78, R84, R26 ;  /* 0x000000544e1a7225 */ /* 0x000fc8000788001a */
[-C--:B0-----:R-:W-:Y:S01]  /*1ba80*/  IMAD.WIDE.U32 R76, R78, R46.reuse, RZ ;  /* 0x0000002e4e4c7225 */ /* 0x081fe200078e00ff */
[----:B------:R-:W-:Y:S03]  /*1ba90*/  STL [R1+0x1a0], R70 ;  /* 0x0001a04601007387 */ /* 0x000fe60000100800 */
[----:B------:R-:W-:Y:S01]  /*1baa0*/  IMAD.WIDE.U32 R28, R14, R46, RZ ;  /* 0x0000002e0e1c7225 */ /* 0x000fe200078e00ff */
[----:B------:R0:W-:Y:S01]  /*1bab0*/  STL [R1+0x1cc], R71 ;  /* 0x0001cc4701007387 */ /* 0x0001e20000100800 */
[----:B------:R-:W-:Y:S02]  /*1bac0*/  IADD3 R25, P0, PT, R25, R26, RZ ;  /* 0x0000001a19197210 */ /* 0x000fe40007f1e0ff */
[----:B------:R-:W-:Y:S01]  /*1bad0*/  IMAD.MOV.U32 R32, RZ, RZ, R23 ;  /* 0x000000ffff207224 */ /* 0x000fe200078e0017 */
[----:B------:R-:W-:Y:S01]  /*1bae0*/  STL [R1+0x15c], R73 ;  /* 0x00015c4901007387 */ /* 0x000fe20000100800 */
[----:B------:R-:W-:Y:S01]  /*1baf0*/  IMAD.X R51, RZ, RZ, RZ, P4 ;  /* 0x000000ffff337224 */ /* 0x000fe200020e06ff */
[----:B------:R-:W-:Y:S01]  /*1bb00*/  IADD3 R23, P4, PT, R50, R76, RZ ;  /* 0x0000004c32177210 */ /* 0x000fe20007f9e0ff */
[----:B------:R-:W-:Y:S01]  /*1bb10*/  IMAD.WIDE.U32 R48, P1, R74, R96, R48 ;  /* 0x000000604a307225 */ /* 0x000fe20007820030 */
[----:B------:R1:W-:Y:S01]  /*1bb20*/  STL [R1+0x184], R72 ;  /* 0x0001844801007387 */ /* 0x0003e20000100800 */
[----:B------:R-:W-:-:S02]  /*1bb30*/  MOV R50, R27 ;  /* 0x0000001b00327202 */ /* 0x000fc40000000f00 */
[----:B------:R-:W-:-:S04]  /*1bb40*/  IMAD.WIDE.U32 R36, R74, R4, RZ ;  /* 0x000000044a247225 */ /* 0x000fc800078e00ff */
[----:B0-----:R-:W-:-:S04]  /*1bb50*/  IMAD.WIDE.U32 R70, R14, R40, RZ ;  /* 0x000000280e467225 */ /* 0x001fc800078e00ff */
[----:B-1----:R-:W-:-:S04]  /*1bb60*/  IMAD.WIDE.U32 R72, R20, R86, RZ ;  /* 0x0000005614487225 */ /* 0x002fc800078e00ff */
[----:B------:R-:W-:-:S04]  /*1bb70*/  IMAD.WIDE.U32.X R34, R18, R83, R34, P6 ;  /* 0x0000005312227225 */ /* 0x000fc800030e0422 */
[----:B------:R-:W-:-:S04]  /*1bb80*/  IMAD.WIDE.U32 R28, P6, R78, R83, R28 ;  /* 0x000000534e1c7225 */ /* 0x000fc800078c001c */
[----:B------:R-:W-:Y:S01]  /*1bb90*/  IMAD.X R31, RZ, RZ, RZ, P1 ;  /* 0x000000ffff1f7224 */ /* 0x000fe200008e06ff */
[----:B------:R-:W-:Y:S01]  /*1bba0*/  IADD3 R44, P1, PT, R37, R48, RZ ;  /* 0x00000030252c7210 */ /* 0x000fe20007f3e0ff */
[----:B------:R-:W-:Y:S01]  /*1bbb0*/  IMAD.WIDE.U32.X R32, R18, R98, R32, P3 ;  /* 0x0000006212207225 */ /* 0x000fe200018e0420 */
[----:B------:R-:W-:-:S03]  /*1bbc0*/  MOV R54, R29 ;  /* 0x0000001d00367202 */ /* 0x000fc60000000f00 */
[----:B------:R-:W-:-:S04]  /*1bbd0*/  IMAD.WIDE.U32.X R50, R14, R84, R50, P0 ;  /* 0x000000540e327225 */ /* 0x000fc800000e0432 */
[----:B------:R-:W-:-:S04]  /*1bbe0*/  IMAD.WIDE.U32 R26, R78, R40, RZ ;  /* 0x000000284e1a7225 */ /* 0x000fc800078e00ff */
[----:B------:R-:W-:Y:S02]  /*1bbf0*/  IMAD.MOV.U32 R30, RZ, RZ, R49 ;  /* 0x000000ffff1e7224 */ /* 0x000fe400078e0031 */
[----:B------:R-:W-:Y:S01]  /*1bc00*/  IMAD.X R55, RZ, RZ, RZ, P6 ;  /* 0x000000ffff377224 */ /* 0x000fe200030e06ff */
[----:B------:R-:W-:Y:S01]  /*1bc10*/  IADD3 R76, P6, PT, R77, R28, RZ ;  /* 0x0000001c4d4c7210 */ /* 0x000fe20007fde0ff */
[----:B------:R-:W-:Y:S01]  /*1bc20*/  IMAD.WIDE.U32 R70, P3, R78, R98, R70 ;  /* 0x000000624e467225 */ /* 0x000fe20007860046 */
[----:B------:R0:W-:Y:S03]  /*1bc30*/  STL [R1+0x144], R75 ;  /* 0x0001444b01007387 */ /* 0x0001e60000100800 */
[----:B------:R-:W-:-:S04]  /*1bc40*/  IMAD.WIDE.U32 R72, P0, R85, R12, R72 ;  /* 0x0000000c55487225 */ /* 0x000fc80007800048 */
[----:B------:R-:W-:-:S04]  /*1bc50*/  IMAD.WIDE.U32 R58, R18, R112, RZ ;  /* 0x00000070123a7225 */ /* 0x000fc800078e00ff */
[----:B------:R-:W-:-:S04]  /*1bc60*/  IMAD.WIDE.U32 R56, R12, R86, RZ ;  /* 0x000000560c387225 */ /* 0x000fc800078e00ff */
[----:B------:R-:W-:Y:S01]  /*1bc70*/  IMAD.WIDE.U32.X R30, R18, R96, R30, P1 ;  /* 0x00000060121e7225 */ /* 0x000fe200008e041e */
[----:B------:R-:W-:-:S03]  /*1bc80*/  IADD3 R70, P1, PT, R27, R70, RZ ;  /* 0x000000461b467210 */ /* 0x000fc60007f3e0ff */
[----:B0-----:R-:W-:Y:S01]  /*1bc90*/  IMAD.X R75, RZ, RZ, RZ, P0 ;  /* 0x000000ffff4b7224 */ /* 0x001fe200000e06ff */
[----:B------:R-:W-:Y:S01]  /*1bca0*/  IADD3 R53, P0, PT, R36, R26, RZ ;  /* 0x0000001a24357210 */ /* 0x000fe20007f1e0ff */
[----:B------:R-:W-:-:S04]  /*1bcb0*/  IMAD.WIDE.U32.X R54, R14, R83, R54, P6 ;  /* 0x000000530e367225 */ /* 0x000fc800030e0436 */
[----:B------:R-:W-:Y:S01]  /*1bcc0*/  IMAD.X R27, RZ, RZ, RZ, P3 ;  /* 0x000000ffff1b7224 */ /* 0x000fe200018e06ff */
[----:B------:R-:W-:Y:S01]  /*1bcd0*/  IADD3 R57, P3, PT, R57, R72, RZ ;  /* 0x0000004839397210 */ /* 0x000fe20007f7e0ff */
[----:B------:R-:W-:-:S04]  /*1bce0*/  IMAD.WIDE.U32 R58, P6, R74, R113, R58 ;  /* 0x000000714a3a7225 */ /* 0x000fc800078c003a */
[----:B------:R-:W-:-:S04]  /*1bcf0*/  IMAD.WIDE.U32 R36, R74, R112, RZ ;  /* 0x000000704a247225 */ /* 0x000fc800078e00ff */
[----:B------:R-:W-:-:S04]  /*1bd00*/  IMAD.WIDE.U32 R48, R14, R4, RZ ;  /* 0x000000040e307225 */ /* 0x000fc800078e00ff */
[----:B------:R-:W-:-:S04]  /*1bd10*/  IMAD.MOV.U32 R74, RZ, RZ, R73 ;  /* 0x000000ffff4a7224 */ /* 0x000fc800078e0049 */
[----:B------:R-:W-:-:S04]  /*1bd20*/  IMAD.WIDE.U32.X R74, R20, R85, R74, P3 ;  /* 0x00000055144a7225 */ /* 0x000fc800018e044a */
[----:B------:R-:W-:Y:S01]  /*1bd30*/  IMAD.WIDE.U32 R48, P3, R78, R96, R48 ;  /* 0x000000604e307225 */ /* 0x000fe20007860030 */
[----:B------:R-:W-:-:S03]  /*1bd40*/  MOV R26, R71 ;  /* 0x00000047001a7202 */ /* 0x000fc60000000f00 */
[----:B------:R-:W-:Y:S01]  /*1bd50*/  IMAD.X R29, RZ, RZ, RZ, P6 ;  /* 0x000000ffff1d7224 */ /* 0x000fe200030e06ff */
[----:B------:R-:W-:Y:S01]  /*1bd60*/  IADD3 R58, P6, PT, R37, R58, RZ ;  /* 0x0000003a253a7210 */ /* 0x000fe20007fde0ff */
[----:B------:R-:W-:Y:S01]  /*1bd70*/  IMAD.X R37, RZ, RZ, RZ, P3 ;  /* 0x000000ffff257224 */ /* 0x000fe200018e06ff */
[----:B------:R-:W-:Y:S01]  /*1bd80*/  IADD3 R56, P3, PT, R10, R56, RZ ;  /* 0x000000380a387210 */ /* 0x000fe20007f7e0ff */
[----:B------:R-:W-:Y:S01]  /*1bd90*/  IMAD.WIDE.U32 R72, R78, R4, RZ ;  /* 0x000000044e487225 */ /* 0x000fe200078e00ff */
[----:B------:R-:W-:Y:S02]  /*1bda0*/  IADD3.X R16, P5, PT, R16, R25, RZ, P5, !PT ;  /* 0x0000001910107210 */ /* 0x000fe40002fbe4ff */
[----:B------:R-:W-:Y:S01]  /*1bdb0*/  LEA.HI.X R13, P2, R11, R13, RZ, 0xd, P2 ;  /* 0x0000000d0b0d7211 */ /* 0x000fe20001056cff */
[----:B------:R-:W-:Y:S01]  /*1bdc0*/  IMAD.MOV.U32 R28, RZ, RZ, R59 ;  /* 0x000000ffff1c7224 */ /* 0x000fe200078e003b */
[----:B------:R-:W-:Y:S01]  /*1bdd0*/  IADD3.X R57, P3, PT, R16, R57, RZ, P3, !PT ;  /* 0x0000003910397210 */ /* 0x000fe20001f7e4ff */
[----:B------:R-:W-:-:S04]  /*1bde0*/  IMAD.WIDE.U32 R10, R20, R42, RZ ;  /* 0x0000002a140a7225 */ /* 0x000fc800078e00ff */
[----:B------:R-:W-:Y:S01]  /*1bdf0*/  IMAD.WIDE.U32.X R26, R14, R98, R26, P1 ;  /* 0x000000620e1a7225 */ /* 0x000fe200008e041a */
[----:B------:R-:W-:-:S03]  /*1be00*/  IADD3 R59, P1, PT, R36, R72, RZ ;  /* 0x00000048243b7210 */ /* 0x000fc60007f3e0ff */
[----:B------:R-:W-:Y:S01]  /*1be10*/  IMAD.WIDE.U32.X R28, R18, R113, R28, P6 ;  /* 0x00000071121c7225 */ /* 0x000fe200030e041c */
[----:B------:R-:W-:-:S03]  /*1be20*/  IADD3 R72, P6, PT, R73, R48, RZ ;  /* 0x0000003049487210 */ /* 0x000fc60007fde0ff */
[----:B------:R-:W-:Y:S01]  /*1be30*/  IMAD.X R16, RZ, RZ, R6, P2 ;  /* 0x000000ffff107224 */ /* 0x000fe200010e0606 */
[----:B------:R-:W-:Y:S01]  /*1be40*/  IADD3.X R6, P3, P5, R74, R50, R34, P3, P5 ;  /* 0x000000324a067210 */ /* 0x000fe20001d6a422 */
[----:B------:R-:W-:Y:S01]  /*1be50*/  IMAD.MOV.U32 R36, RZ, RZ, R49 ;  /* 0x000000ffff247224 */ /* 0x000fe200078e0031 */
[----:B------:R-:W-:Y:S01]  /*1be60*/  IADD3.X R44, P0, PT, R44, R70, RZ, P0, !PT ;  /* 0x000000462c2c7210 */ /* 0x000fe2000071e4ff */
[----:B------:R-:W-:Y:S01]  /*1be70*/  IMAD.WIDE.U32 R48, R12, R42, RZ ;  /* 0x0000002a0c307225 */ /* 0x000fe200078e00ff */
[----:B------:R-:W-:-:S03]  /*1be80*/  IADD3.X R74, PT, PT, R75, R51, R35, P3, P5 ;  /* 0x000000334b4a7210 */ /* 0x000fc60001fea423 */
[----:B------:R-:W-:-:S04]  /*1be90*/  IMAD.WIDE.U32 R10, P2, R12, R84, R10 ;  /* 0x000000540c0a7225 */ /* 0x000fc8000784000a */
[----:B------:R-:W-:Y:S01]  /*1bea0*/  IMAD.WIDE.U32 R70, R20, R46, RZ ;  /* 0x0000002e14467225 */ /* 0x000fe200078e00ff */
[----:B------:R-:W-:-:S03]  /*1beb0*/  MOV R34, R11 ;  /* 0x0000000b00227202 */ /* 0x000fc60000000f00 */
[----:B------:R-:W-:Y:S01]  /*1bec0*/  IMAD.WIDE.U32.X R36, R14, R96, R36, P6 ;  /* 0x000000600e247225 */ /* 0x000fe200030e0424 */
[----:B------:R-:W-:Y:S02]  /*1bed0*/  SHF.L.W.U32.HI R14, R5, 0xd, R13 ;  /* 0x0000000d050e7819 */ /* 0x000fe40000010e0d */
[----:B------:R-:W-:Y:S01]  /*1bee0*/  SHF.L.W.U32.HI R5, R13, 0xd, R16 ;  /* 0x0000000d0d057819 */ /* 0x000fe20000010e10 */
[----:B------:R-:W-:Y:S01]  /*1bef0*/  IMAD.WIDE.U32 R50, R12, R46, RZ ;  /* 0x0000002e0c327225 */ /* 0x000fe200078e00ff */
[----:B------:R-:W-:-:S03]  /*1bf00*/  IADD3 R16, P5, PT, R49, R10, RZ ;  /* 0x0000000a31107210 */ /* 0x000fc60007fbe0ff */
[----:B------:R-:W-:Y:S01]  /*1bf10*/  IMAD.WIDE.U32 R10, R20, R40, RZ ;  /* 0x00000028140a7225 */ /* 0x000fe200078e00ff */
[----:B------:R-:W-:-:S03]  /*1bf20*/  IADD3 R25, P3, PT, R53, R50, RZ ;  /* 0x0000003235197210 */ /* 0x000fc60007f7e0ff */
[----:B------:R-:W-:Y:S02]  /*1bf30*/  IMAD.X R35, RZ, RZ, RZ, P2 ;  /* 0x000000ffff237224 */ /* 0x000fe400010e06ff */
[----:B------:R-:W-:Y:S01]  /*1bf40*/  IMAD.WIDE.U32 R70, P6, R12, R83, R70 ;  /* 0x000000530c467225 */ /* 0x000fe200078c0046 */
[----:B------:R-:W-:Y:S02]  /*1bf50*/  LOP3.LUT R53, R19, 0x7ffff, RZ, 0xc0, !PT ;  /* 0x0007ffff13357812 */ /* 0x000fe400078ec0ff */
[----:B------:R-:W-:Y:S01]  /*1bf60*/  IADD3 R23, P2, PT, R23, R48, RZ ;  /* 0x0000003017177210 */ /* 0x000fe20007f5e0ff */
[----:B------:R-:W-:Y:S02]  /*1bf70*/  IMAD.X R13, RZ, RZ, RZ, P6 ;  /* 0x000000ffff0d7224 */ /* 0x000fe400030e06ff */
[----:B------:R-:W-:Y:S01]  /*1bf80*/  IMAD.WIDE.U32.X R34, R20, R84, R34, P5 ;  /* 0x0000005414227225 */ /* 0x000fe200028e0422 */
[----:B------:R-:W-:-:S03]  /*1bf90*/  IADD3 R50, P5, PT, R51, R70, RZ ;  /* 0x0000004633327210 */ /* 0x000fc60007fbe0ff */
[----:B------:R-:W-:-:S04]  /*1bfa0*/  IMAD.WIDE.U32 R48, R12, R40, RZ ;  /* 0x000000280c307225 */ /* 0x000fc800078e00ff */
[----:B------:R-:W-:-:S04]  /*1bfb0*/  IMAD.WIDE.U32 R10, P6, R12, R98, R10 ;  /* 0x000000620c0a7225 */ /* 0x000fc800078c000a */
[----:B------:R-:W-:Y:S02]  /*1bfc0*/  IMAD.MOV.U32 R12, RZ, RZ, R71 ;  /* 0x000000ffff0c7224 */ /* 0x000fe400078e0047 */
[----:B------:R-:W-:Y:S01]  /*1bfd0*/  IMAD.WIDE.U32 R52, R14, 0x13, R52 ;  /* 0x000000130e347825 */ /* 0x000fe200078e0034 */
[----:B------:R-:W-:-:S03]  /*1bfe0*/  IADD3.X R21, P4, PT, R21, R76, RZ, P4, !PT ;  /* 0x0000004c15157210 */ /* 0x000fc6000279e4ff */
[----:B------:R-:W-:Y:S02]  /*1bff0*/  IMAD R5, R5, 0x13, RZ ;  /* 0x0000001305057824 */ /* 0x000fe400078e02ff */
[----:B------:R-:W-:Y:S01]  /*1c000*/  IMAD.WIDE.U32.X R12, R20, R83, R12, P5 ;  /* 0x00000053140c7225 */ /* 0x000fe200028e040c */
[----:B------:R-:W-:Y:S02]  /*1c010*/  IADD3 R59, P5, PT, R59, R48, RZ ;  /* 0x000000303b3b7210 */ /* 0x000fe40007fbe0ff */
[----:B------:R-:W-:Y:S01]  /*1c020*/  IADD3 R14, PT, PT, R53, R5, RZ ;  /* 0x00000005350e7210 */ /* 0x000fe20007ffe0ff */
[----:B------:R-:W-:Y:S01]  /*1c030*/  IMAD.X R19, RZ, RZ, RZ, P6 ;  /* 0x000000ffff137224 */ /* 0x000fe200030e06ff */
[----:B------:R-:W-:Y:S01]  /*1c040*/  IADD3 R48, P6, PT, R49, R10, RZ ;  /* 0x0000000a31307210 */ /* 0x000fe20007fde0ff */
[----:B------:R-:W-:Y:S01]  /*1c050*/  IMAD.MOV.U32 R18, RZ, RZ, R11 ;  /* 0x000000ffff127224 */ /* 0x000fe200078e000b */
[----:B------:R-:W-:Y:S02]  /*1c060*/  IADD3.X R58, P1, PT, R58, R72, RZ, P1, !PT ;  /* 0x000000483a3a7210 */ /* 0x000fe40000f3e4ff */
[----:B------:R-:W-:Y:S01]  /*1c070*/  IADD3.X R16, P2, PT, R21, R16, RZ, P2, !PT ;  /* 0x0000001015107210 */ /* 0x000fe2000175e4ff */
[----:B------:R-:W-:Y:S01]  /*1c080*/  IMAD.WIDE.U32.X R18, R20, R98, R18, P6 ;  /* 0x0000006214127225 */ /* 0x000fe200030e0412 */
[----:B------:R-:W-:-:S02]  /*1c090*/  LOP3.LUT R10, R14, 0x7ffff, RZ, 0xc0, !PT ;  /* 0x0007ffff0e0a7812 */ /* 0x000fc400078ec0ff */
[----:B------:R-:W-:Y:S02]  /*1c0a0*/  IADD3.X R58, P5, PT, R58, R48, RZ, P5, !PT ;  /* 0x000000303a3a7210 */ /* 0x000fe40002fbe4ff */
[----:B------:R-:W-:Y:S02]  /*1c0b0*/  IADD3.X R44, P3, PT, R44, R50, RZ, P3, !PT ;  /* 0x000000322c2c7210 */ /* 0x000fe40001f7e4ff */
[----:B------:R-:W-:Y:S01]  /*1c0c0*/  IADD3.X R11, P2, P4, R34, R54, R32, P2, P4 ;  /* 0x00000036220b7210 */ /* 0x000fe20001448420 */
[----:B------:R-:W-:Y:S01]  /*1c0d0*/  IMAD.WIDE.U32 R20, R10, R40, RZ ;  /* 0x000000280a147225 */ /* 0x000fe200078e00ff */
[----:B------:R-:W-:Y:S02]  /*1c0e0*/  LEA.HI R9, P6, R14, R9, RZ, 0xd ;  /* 0x000000090e097211 */ /* 0x000fe400078d68ff */
[----:B------:R-:W-:Y:S02]  /*1c0f0*/  LOP3.LUT R8, R8, 0x7ffff, RZ, 0xc0, !PT ;  /* 0x0007ffff08087812 */ /* 0x000fe400078ec0ff */
[----:B------:R-:W-:-:S02]  /*1c100*/  IADD3.X R5, P5, P1, R18, R36, R28, P5, P1 ;  /* 0x0000002412057210 */ /* 0x000fc400029a241c */
[----:B------:R-:W-:Y:S01]  /*1c110*/  IADD3.X R32, PT, PT, R35, R55, R33, P2, P4 ;  /* 0x0000003723207210 */ /* 0x000fe200017e8421 */
[----:B------:R-:W-:Y:S01]  /*1c120*/  IMAD.WIDE.U32 R34, R10, R4, RZ ;  /* 0x000000040a227225 */ /* 0x000fe200078e00ff */
[----:B------:R-:W-:Y:S02]  /*1c130*/  IADD3.X R12, P0, P3, R12, R26, R30, P3, P0 ;  /* 0x0000001a0c0c7210 */ /* 0x000fe40001b0041e */
[----:B------:R-:W-:Y:S01]  /*1c140*/  IADD3.X R18, PT, PT, R19, R37, R29, P5, P1 ;  /* 0x0000002513127210 */ /* 0x000fe20002fe241d */
[----:B------:R-:W-:Y:S01]  /*1c150*/  IMAD.X R8, RZ, RZ, R8, P6 ;  /* 0x000000ffff087224 */ /* 0x000fe200030e0608 */
[----:B------:R-:W-:Y:S01]  /*1c160*/  IADD3.X R13, PT, PT, R13, R27, R31, P0, P3 ;  /* 0x0000001b0d0d7210 */ /* 0x000fe200007e641f */
[----:B------:R-:W-:-:S04]  /*1c170*/  IMAD.WIDE.U32 R28, R52, R40, RZ ;  /* 0x00000028341c7225 */ /* 0x000fc800078e00ff */
[----:B------:R-:W-:-:S04]  /*1c180*/  IMAD.WIDE.U32 R20, P0, R98, R52, R20 ;  /* 0x0000003462147225 */ /* 0x000fc80007800014 */
[----:B------:R-:W-:Y:S01]  /*1c190*/  IMAD.WIDE.U32 R26, R52, R4, RZ ;  /* 0x00000004341a7225 */ /* 0x000fe200078e00ff */
[----:B------:R-:W-:-:S03]  /*1c1a0*/  IADD3 R33, P5, PT, R29, R20, RZ ;  /* 0x000000141d217210 */ /* 0x000fc60007fbe0ff */
[----:B------:R-:W-:-:S04]  /*1c1b0*/  IMAD.WIDE.U32 R34, P3, R96, R52, R34 ;  /* 0x0000003460227225 */ /* 0x000fc80007860022 */
[----:B------:R-:W-:Y:S01]  /*1c1c0*/  IMAD.WIDE.U32 R30, R8, R46, RZ ;  /* 0x0000002e081e7225 */ /* 0x000fe200078e00ff */
[----:B------:R-:W-:Y:S02]  /*1c1d0*/  IADD3 R100, P1, PT, R17, R28, RZ ;  /* 0x0000001c11647210 */ /* 0x000fe40007f3e0ff */
[----:B------:R-:W-:Y:S01]  /*1c1e0*/  IADD3 R14, P4, PT, R27, R34, RZ ;  /* 0x000000221b0e7210 */ /* 0x000fe20007f9e0ff */
[----:B------:R-:W-:Y:S01]  /*1c1f0*/  IMAD.X R29, RZ, RZ, RZ, P0 ;  /* 0x000000ffff1d7224 */ /* 0x000fe200000e06ff */
[----:B------:R-:W-:Y:S01]  /*1c200*/  IADD3 R17, P0, PT, R56, R26, RZ ;  /* 0x0000001a38117210 */ /* 0x000fe20007f1e0ff */
[----:B------:R-:W-:-:S04]  /*1c210*/  IMAD.WIDE.U32 R26, R9, R46, RZ ;  /* 0x0000002e091a7225 */ /* 0x000fc800078e00ff */
[----:B------:R-:W-:-:S04]  /*1c220*/  IMAD.WIDE.U32 R30, P6, R9, R83, R30 ;  /* 0x00000053091e7225 */ /* 0x000fc800078c001e */
[----:B------:R-:W-:Y:S02]  /*1c230*/  IMAD.MOV.U32 R28, RZ, RZ, R21 ;  /* 0x000000ffff1c7224 */ /* 0x000fe400078e0015 */
[----:B------:R-:W-:Y:S01]  /*1c240*/  IMAD.WIDE.U32 R20, R8, R40, RZ ;  /* 0x0000002808147225 */ /* 0x000fe200078e00ff */
[----:B------:R-:W-:Y:S02]  /*1c250*/  IADD3.X R33, P1, PT, R15, R33, RZ, P1, !PT ;  /* 0x000000210f217210 */ /* 0x000fe40000f3e4ff */
[----:B------:R-:W-:Y:S01]  /*1c260*/  IADD3 R100, P2, PT, R100, R26, RZ ;  /* 0x0000001a64647210 */ /* 0x000fe20007f5e0ff */
[----:B------:R-:W-:Y:S01]  /*1c270*/  IMAD.WIDE.U32.X R28, R10, R98, R28, P5 ;  /* 0x000000620a1c7225 */ /* 0x000fe200028e041c */
[----:B------:R-:W-:Y:S02]  /*1c280*/  IADD3 R19, P5, PT, R27, R30, RZ ;  /* 0x0000001e1b137210 */ /* 0x000fe40007fbe0ff */
[----:B------:R-:W-:Y:S01]  /*1c290*/  IADD3.X R57, P0, PT, R57, R14, RZ, P0, !PT ;  /* 0x0000000e39397210 */ /* 0x000fe2000071e4ff */
[----:B------:R-:W-:Y:S01]  /*1c2a0*/  IMAD.X R15, RZ, RZ, RZ, P6 ;  /* 0x000000ffff0f7224 */ /* 0x000fe200030e06ff */
[----:B------:R-:W-:Y:S01]  /*1c2b0*/  MOV R14, R31 ;  /* 0x0000001f000e7202 */ /* 0x000fe20000000f00 */
[----:B------:R-:W-:-:S04]  /*1c2c0*/  IMAD.WIDE.U32 R26, R9, R40, RZ ;  /* 0x00000028091a7225 */ /* 0x000fc800078e00ff */
[----:B------:R-:W-:Y:S01]  /*1c2d0*/  IMAD.WIDE.U32 R20, P6, R9, R98, R20 ;  /* 0x0000006209147225 */ /* 0x000fe200078c0014 */
[----:B------:R-:W-:-:S03]  /*1c2e0*/  IADD3.X R33, P2, PT, R33, R19, RZ, P2, !PT ;  /* 0x0000001321217210 */ /* 0x000fc6000175e4ff */
[----:B------:R-:W-:Y:S01]  /*1c2f0*/  IMAD.X R37, RZ, RZ, RZ, P3 ;  /* 0x000000ffff257224 */ /* 0x000fe200018e06ff */
[----:B------:R-:W-:Y:S01]  /*1c300*/  IADD3 R17, P3, PT, R17, R26, RZ ;  /* 0x0000001a11117210 */ /* 0x000fe20007f7e0ff */
[----:B------:R-:W-:Y:S01]  /*1c310*/  IMAD.WIDE.U32.X R14, R8, R83, R14, P5 ;  /* 0x00000053080e7225 */ /* 0x000fe200028e040e */
[----:B------:R-:W-:-:S03]  /*1c320*/  IADD3 R26, P5, PT, R27, R20, RZ ;  /* 0x000000141b1a7210 */ /* 0x000fc60007fbe0ff */
[----:B------:R-:W-:Y:S02]  /*1c330*/  IMAD.X R31, RZ, RZ, RZ, P6 ;  /* 0x000000ffff1f7224 */ /* 0x000fe400030e06ff */
[----:B------:R-:W-:Y:S02]  /*1c340*/  IMAD.MOV.U32 R36, RZ, RZ, R35 ;  /* 0x000000ffff247224 */ /* 0x000fe400078e0023 */
[----:B------:R-:W-:Y:S01]  /*1c350*/  IMAD.MOV.U32 R30, RZ, RZ, R21 ;  /* 0x000000ffff1e7224 */ /* 0x000fe200078e0015 */
[----:B------:R-:W-:Y:S01]  /*1c360*/  IADD3.X R19, P3, PT, R57, R26, RZ, P3, !PT ;  /* 0x0000001a39137210 */ /* 0x000fe20001f7e4ff */
[----:B------:R-:W-:Y:S01]  /*1c370*/  IMAD.WIDE.U32 R20, R113, R52, RZ ;  /* 0x0000003471147225 */ /* 0x000fe200078e00ff */
[----:B------:R-:W-:-:S03]  /*1c380*/  IADD3.X R28, P1, P2, R14, R22, R28, P2, P1 ;  /* 0x000000160e1c7210 */ /* 0x000fc6000122241c */
[----:B------:R-:W-:-:S04]  /*1c390*/  IMAD.WIDE.U32 R26, R112, R52, RZ ;  /* 0x00000034701a7225 */ /* 0x000fc800078e00ff */
[----:B------:R-:W-:-:S04]  /*1c3a0*/  IMAD.WIDE.U32 R34, R79, R52, RZ ;  /* 0x000000344f227225 */ /* 0x000fc800078e00ff */
[----:B------:R-:W-:-:S04]  /*1c3b0*/  IMAD.WIDE.U32.X R36, R10, R96, R36, P4 ;  /* 0x000000600a247225 */ /* 0x000fc800020e0424 */
[----:B------:R-:W-:Y:S01]  /*1c3c0*/  IMAD.WIDE.U32.X R30, R8, R98, R30, P5 ;  /* 0x00000062081e7225 */ /* 0x000fe200028e041e */
[----:B------:R-:W-:Y:S02]  /*1c3d0*/  IADD3.X R24, PT, PT, R15, R24, R29, P1, P2 ;  /* 0x000000180f187210 */ /* 0x000fe40000fe441d */
[----:B------:R-:W-:Y:S01]  /*1c3e0*/  IADD3 R48, P2, PT, R23, R26, RZ ;  /* 0x0000001a17307210 */ /* 0x000fe20007f5e0ff */
[----:B------:R-:W-:Y:S01]  /*1c3f0*/  IMAD.WIDE.U32 R20, P4, R10, R112, R20 ;  /* 0x000000700a147225 */ /* 0x000fe20007880014 */
[----:B------:R-:W-:-:S03]  /*1c400*/  IADD3.X R29, P1, P5, R30, R6, R36, P3, P0 ;  /* 0x000000061e1d7210 */ /* 0x000fc60001d20424 */
[----:B------:R-:W-:Y:S01]  /*1c410*/  IMAD.WIDE.U32 R14, R80, R52, RZ ;  /* 0x00000034500e7225 */ /* 0x000fe200078e00ff */
[----:B------:R-:W-:-:S03]  /*1c420*/  IADD3 R6, P0, PT, R27, R20, RZ ;  /* 0x000000141b067210 */ /* 0x000fc60007f1e0ff */
[----:B------:R-:W-:-:S04]  /*1c430*/  IMAD.WIDE.U32 R34, P3, R10, R80, R34 ;  /* 0x000000500a227225 */ /* 0x000fc80007860022 */
[----:B------:R-:W-:Y:S01]  /*1c440*/  IMAD.WIDE.U32 R22, R8, R4, RZ ;  /* 0x0000000408167225 */ /* 0x000fe200078e00ff */
[----:B------:R-:W-:Y:S02]  /*1c450*/  IADD3.X R74, PT, PT, R31, R74, R37, P1, P5 ;  /* 0x0000004a1f4a7210 */ /* 0x000fe40000fea425 */
[----:B------:R-:W-:Y:S01]  /*1c460*/  IADD3.X R27, PT, PT, RZ, RZ, RZ, P4, !PT ;  /* 0x000000ffff1b7210 */ /* 0x000fe200027fe4ff */
[----:B------:R-:W-:Y:S01]  /*1c470*/  IMAD.MOV.U32 R26, RZ, RZ, R21 ;  /* 0x000000ffff1a7224 */ /* 0x000fe200078e0015 */
[----:B------:R-:W-:Y:S01]  /*1c480*/  IADD3 R25, P1, PT, R25, R14, RZ ;  /* 0x0000000e19197210 */ /* 0x000fe20007f3e0ff */
[----:B------:R-:W-:Y:S01]  /*1c490*/  IMAD.WIDE.U32 R22, P6, R9, R96, R22 ;  /* 0x0000006009167225 */ /* 0x000fe200078c0016 */
[----:B------:R-:W-:Y:S02]  /*1c4a0*/  IADD3 R30, P4, PT, R15, R34, RZ ;  /* 0x000000220f1e7210 */ /* 0x000fe40007f9e0ff */
[----:B------:R-:W-:Y:S01]  /*1c4b0*/  SHF.L.W.U32.HI R31, R33, 0xd, R28 ;  /* 0x0000000d211f7819 */ /* 0x000fe20000010e1c */
[----:B------:R-:W-:Y:S01]  /*1c4c0*/  IMAD.WIDE.U32 R14, R9, R4, RZ ;  /* 0x00000004090e7225 */ /* 0x000fe200078e00ff */
[----:B------:R-:W-:-:S02]  /*1c4d0*/  IADD3.X R20, P2, PT, R16, R6, RZ, P2, !PT ;  /* 0x0000000610147210 */ /* 0x000fc4000175e4ff */
[----:B------:R-:W-:Y:S01]  /*1c4e0*/  IADD3 R6, P5, PT, R31, R17, RZ ;  /* 0x000000111f067210 */ /* 0x000fe20007fbe0ff */
[----:B------:R-:W-:Y:S01]  /*1c4f0*/  IMAD.X R17, RZ, RZ, RZ, P6 ;  /* 0x000000ffff117224 */ /* 0x000fe200030e06ff */
[----:B------:R-:W-:Y:S01]  /*1c500*/  SHF.L.W.U32.HI R28, R28, 0xd, R24 ;  /* 0x0000000d1c1c7819 */ /* 0x000fe20000010e18 */
[----:B------:R-:W-:Y:S01]  /*1c510*/  IMAD.WIDE.U32.X R26, R10, R113, R26, P0 ;  /* 0x000000710a1a7225 */ /* 0x000fe200000e041a */
[----:B------:R-:W-:Y:S02]  /*1c520*/  IADD3 R48, P6, PT, R48, R14, RZ ;  /* 0x0000000e30307210 */ /* 0x000fe40007fde0ff */
[----:B------:R-:W-:Y:S01]  /*1c530*/  IADD3 R21, P0, PT, R15, R22, RZ ;  /* 0x000000160f157210 */ /* 0x000fe20007f1e0ff */
[----:B------:R-:W-:Y:S01]  /*1c540*/  IMAD.MOV.U32 R16, RZ, RZ, R23 ;  /* 0x000000ffff107224 */ /* 0x000fe200078e0017 */
[----:B------:R-:W-:Y:S01]  /*1c550*/  IADD3.X R28, P5, PT, R28, R19, RZ, P5, !PT ;  /* 0x000000131c1c7210 */ /* 0x000fe20002fbe4ff */
[----:B------:R-:W-:Y:S01]  /*1c560*/  IMAD.WIDE.U32 R14, R82, R52, RZ ;  /* 0x00000034520e7225 */ /* 0x000fe200078e00ff */
[----:B------:R-:W-:-:S03]  /*1c570*/  IADD3.X R19, P6, PT, R20, R21, RZ, P6, !PT ;  /* 0x0000001514137210 */ /* 0x000fc600037de4ff */
[----:B------:R-:W-:Y:S01]  /*1c580*/  IMAD.WIDE.U32.X R20, R8, R96, R16, P0 ;  /* 0x0000006008147225 */ /* 0x000fe200000e0410 */
[----:B------:R-:W-:Y:S02]  /*1c590*/  LEA.HI.X R29, P5, R24, R29, RZ, 0xd, P5 ;  /* 0x0000001d181d7211 */ /* 0x000fe400028b6cff */
[----:B------:R-:W-:Y:S01]  /*1c5a0*/  IADD3 R59, P0, PT, R59, R14, RZ ;  /* 0x0000000e3b3b7210 */ /* 0x000fe20007f1e0ff */
[----:B------:R-:W-:Y:S01]  /*1c5b0*/  IMAD.WIDE.U32 R52, R81, R52, RZ ;  /* 0x0000003451347225 */ /* 0x000fe200078e00ff */
[----:B------:R-:W-:Y:S02]  /*1c5c0*/  IADD3.X R20, P2, P6, R20, R11, R26, P6, P2 ;  /* 0x0000000b14147210 */ /* 0x000fe4000364441a */
[----:B------:R-:W-:Y:S02]  /*1c5d0*/  IADD3.X R74, PT, PT, RZ, R74, RZ, P5, !PT ;  /* 0x0000004aff4a7210 */ /* 0x000fe40002ffe4ff */
[----:B------:R-:W-:Y:S01]  /*1c5e0*/  SHF.L.W.U32.HI R14, R28, 0xd, R29 ;  /* 0x0000000d1c0e7819 */ /* 0x000fe20000010e1d */
[----:B------:R-:W-:Y:S01]  /*1c5f0*/  IMAD.X R17, RZ, RZ, RZ, P3 ;  /* 0x000000ffff117224 */ /* 0x000fe200018e06ff */
[----:B------:R-:W-:Y:S01]  /*1c600*/  IADD3.X R32, PT, PT, R21, R32, R27, P2, P6 ;  /* 0x0000002015207210 */ /* 0x000fe200017ec41b */
[----:B------:R-:W-:Y:S01]  /*1c610*/  IMAD.WIDE.U32 R52, P3, R10, R82, R52 ;  /* 0x000000520a347225 */ /* 0x000fe20007860034 */
[----:B------:R-:W-:-:S02]  /*1c620*/  IADD3 R92, P2, PT, R14, R48, RZ ;  /* 0x000000300e5c7210 */ /* 0x000fc40007f5e0ff */
[----:B------:R-:W-:Y:S01]  /*1c630*/  SHF.L.W.U32.HI R29, R29, 0xd, R74 ;  /* 0x0000000d1d1d7819 */ /* 0x000fe20000010e4a */
[----:B------:R-:W-:Y:S01]  /*1c640*/  IMAD.WIDE.U32 R22, R113, R9, RZ ;  /* 0x0000000971167225 */ /* 0x000fe200078e00ff */
[----:B------:R-:W-:Y:S02]  /*1c650*/  IADD3 R11, P5, PT, R15, R52, RZ ;  /* 0x000000340f0b7210 */ /* 0x000fe40007fbe0ff */
[----:B------:R-:W-:Y:S01]  /*1c660*/  IADD3.X R19, P2, PT, R29, R19, RZ, P2, !PT ;  /* 0x000000131d137210 */ /* 0x000fe2000175e4ff */
[----:B------:R-:W-:-:S03]  /*1c670*/  IMAD.WIDE.U32 R14, R112, R9, RZ ;  /* 0x00000009700e7225 */ /* 0x000fc600078e00ff */
[----:B------:R-:W-:Y:S01]  /*1c680*/  LEA.HI.X R74, P2, R74, R20, RZ, 0xd, P2 ;  /* 0x000000144a4a7211 */ /* 0x000fe20001056cff */
[----:B------:R-:W-:Y:S01]  /*1c690*/  IMAD.WIDE.U32 R22, P6, R8, R112, R22 ;  /* 0x0000007008167225 */ /* 0x000fe200078c0016 */
[----:B------:R-:W-:-:S03]  /*1c6a0*/  IADD3.X R30, P1, PT, R44, R30, RZ, P1, !PT ;  /* 0x0000001e2c1e7210 */ /* 0x000fc60000f3e4ff */
[----:B------:R-:W-:Y:S01]  /*1c6b0*/  IMAD.X R27, RZ, RZ, RZ, P6 ;  /* 0x000000ffff1b7224 */ /* 0x000fe200030e06ff */
[----:B------:R-:W-:Y:S01]  /*1c6c0*/  IADD3 R29, P6, PT, R15, R22, RZ ;  /* 0x000000160f1d7210 */ /* 0x000fe20007fde0ff */
[----:B------:R-:W-:Y:S01]  /*1c6d0*/  IMAD.MOV.U32 R16, RZ, RZ, R35 ;  /* 0x000000ffff107224 */ /* 0x000fe200078e0023 */
[----:B------:R-:W-:Y:S01]  /*1c6e0*/  MOV R26, R23 ;  /* 0x00000017001a7202 */ /* 0x000fe20000000f00 */
[----:B------:R-:W-:Y:S01]  /*1c6f0*/  IMAD.X R21, RZ, RZ, RZ, P3 ;  /* 0x000000ffff157224 */ /* 0x000fe200018e06ff */
[----:B------:R-:W-:Y:S01]  /*1c700*/  IADD3 R25, P3, PT, R25, R14, RZ ;  /* 0x0000000e19197210 */ /* 0x000fe20007f7e0ff */
[----:B------:R-:W-:Y:S01]  /*1c710*/  IMAD.X R32, RZ, RZ, R32, P2 ;  /* 0x000000ffff207224 */ /* 0x000fe200010e0620 */
[----:B------:R-:W-:Y:S01]  /*1c720*/  SHF.L.W.U32.HI R22, R19, 0xd, R74 ;  /* 0x0000000d13167819 */ /* 0x000fe20000010e4a */
[----:B------:R-:W-:Y:S01]  /*1c730*/  IMAD.WIDE.U32 R14, R79, R9, RZ ;  /* 0x000000094f0e7225 */ /* 0x000fe200078e00ff */
[----:B------:R-:W-:Y:S02]  /*1c740*/  IADD3.X R29, P3, PT, R30, R29, RZ, P3, !PT ;  /* 0x0000001d1e1d7210 */ /* 0x000fe40001f7e4ff */
[----:B------:R-:W-:Y:S01]  /*1c750*/  IADD3 R91, P2, PT, R22, R25, RZ ;  /* 0x00000019165b7210 */ /* 0x000fe20007f5e0ff */
[----:B------:R-:W-:Y:S01]  /*1c760*/  IMAD.WIDE.U32.X R16, R10, R79, R16, P4 ;  /* 0x0000004f0a107225 */ /* 0x000fe200020e0410 */
[----:B------:R-:W-:-:S03]  /*1c770*/  SHF.L.W.U32.HI R74, R74, 0xd, R32 ;  /* 0x0000000d4a4a7819 */ /* 0x000fc60000010e20 */
[----:B------:R-:W-:Y:S01]  /*1c780*/  IMAD.WIDE.U32.X R26, R8, R113, R26, P6 ;  /* 0x00000071081a7225 */ /* 0x000fe200030e041a */
[----:B------:R-:W-:-:S03]  /*1c790*/  IADD3.X R29, P2, PT, R74, R29, RZ, P2, !PT ;  /* 0x0000001d4a1d7210 */ /* 0x000fc6000175e4ff */
[----:B------:R-:W-:Y:S01]  /*1c7a0*/  IMAD.MOV.U32 R20, RZ, RZ, R53 ;  /* 0x000000ffff147224 */ /* 0x000fe200078e0035 */
[----:B------:R-:W-:Y:S01]  /*1c7b0*/  IADD3.X R12, P1, P3, R26, R12, R16, P3, P1 ;  /* 0x0000000c1a0c7210 */ /* 0x000fe20001b22410 */
[----:B------:R-:W-:Y:S01]  /*1c7c0*/  IMAD.WIDE.U32 R14, P4, R8, R80, R14 ;  /* 0x00000050080e7225 */ /* 0x000fe2000788000e */
[----:B------:R-:W-:-:S03]  /*1c7d0*/  IADD3.X R58, P0, PT, R58, R11, RZ, P0, !PT ;  /* 0x0000000b3a3a7210 */ /* 0x000fc6000071e4ff */
[----:B------:R-:W-:Y:S01]  /*1c7e0*/  IMAD.WIDE.U32 R24, R80, R9, RZ ;  /* 0x0000000950187225 */ /* 0x000fe200078e00ff */
[----:B------:R-:W-:-:S03]  /*1c7f0*/  IADD3.X R13, PT, PT, R27, R13, R17, P1, P3 ;  /* 0x0000000d1b0d7210 */ /* 0x000fc60000fe6411 */
[----:B------:R-:W-:Y:S01]  /*1c800*/  IMAD.WIDE.U32.X R10, R10, R81, R20, P5 ;  /* 0x000000510a0a7225 */ /* 0x000fe200028e0414 */
[----:B------:R-:W-:Y:S02]  /*1c810*/  IADD3 R16, P5, PT, R25, R14, RZ ;  /* 0x0000000e19107210 */ /* 0x000fe40007fbe0ff */
[----:B------:R-:W-:Y:S01]  /*1c820*/  LEA.HI.X R20, P2, R32, R12, RZ, 0xd, P2 ;  /* 0x0000000c20147211 */ /* 0x000fe20001056cff */
[----:B------:R-:W-:Y:S01]  /*1c830*/  IMAD.X R23, RZ, RZ, RZ, P4 ;  /* 0x000000ffff177224 */ /* 0x000fe200020e06ff */
[----:B------:R-:W-:Y:S01]  /*1c840*/  IADD3 R59, P4, PT, R59, R24, RZ ;  /* 0x000000183b3b7210 */ /* 0x000fe20007f9e0ff */
[----:B------:R-:W-:Y:S01]  /*1c850*/  IMAD.MOV.U32 R22, RZ, RZ, R15 ;  /* 0x000000ffff167224 */ /* 0x000fe200078e000f */
[----:B------:R-:W-:Y:S01]  /*1c860*/  SHF.L.W.U32.HI R9, R29, 0xd, R20 ;  /* 0x0000000d1d097819 */ /* 0x000fe20000010e14 */
[----:B------:R-:W-:Y:S01]  /*1c870*/  IMAD.X R21, RZ, RZ, R13, P2 ;  /* 0x000000ffff157224 */ /* 0x000fe200010e060d */
[----:B------:R-:W-:Y:S01]  /*1c880*/  LOP3.LUT R90, R19, 0x7ffff, RZ, 0xc0, !PT ;  /* 0x0007ffff135a7812 */ /* 0x000fe200078ec0ff */
[----:B------:R-:W-:Y:S01]  /*1c890*/  IMAD.WIDE.U32.X R22, R8, R79, R22, P5 ;  /* 0x0000004f08167225 */ /* 0x000fe200028e0416 */
[----:B------:R-:W-:Y:S01]  /*1c8a0*/  IADD3.X R16, P4, PT, R58, R16, RZ, P4, !PT ;  /* 0x000000103a107210 */ /* 0x000fe2000279e4ff */
[----:B------:R0:W-:Y:S01]  /*1c8b0*/  STL [R1+0x174], R93 ;  /* 0x0001745d01007387 */ /* 0x0001e20000100800 */
[----:B------:R-:W-:Y:S01]  /*1c8c0*/  LOP3.LUT R89, R29, 0x7ffff, RZ, 0xc0, !PT ;  /* 0x0007ffff1d597812 */ /* 0x000fe200078ec0ff */
[----:B------:R-:W-:Y:S01]  /*1c8d0*/  IMAD R32, R90, 0x26, RZ ;  /* 0x000000265a207824 */ /* 0x000fe200078e02ff */
[----:B------:R-:W-:-:S02]  /*1c8e0*/  IADD3.X R17, P0, P4, R22, R5, R10, P4, P0 ;  /* 0x0000000516117210 */ /* 0x000fc4000240040a */
[----:B------:R-:W-:Y:S02]  /*1c8f0*/  SHF.L.W.U32.HI R20, R20, 0xd, R21 ;  /* 0x0000000d14147819 */ /* 0x000fe40000010e15 */
[----:B0-----:R-:W-:Y:S01]  /*1c900*/  IADD3 R93, P1, PT, R9, R59, RZ ;  /* 0x0000003b095d7210 */ /* 0x001fe20007f3e0ff */
[----:B------:R-:W-:Y:S01]  /*1c910*/  IMAD.WIDE.U32 R8, R92, 0x26, RZ ;  /* 0x000000265c087825 */ /* 0x000fe200078e00ff */
[----:B------:R-:W-:Y:S02]  /*1c920*/  IADD3.X R22, PT, PT, R23, R18, R11, P0, P4 ;  /* 0x0000001217167210 */ /* 0x000fe400007e840b */
[----:B------:R-:W-:Y:S02]  /*1c930*/  IADD3.X R16, P0, PT, R20, R16, RZ, P1, !PT ;  /* 0x0000001014107210 */ /* 0x000fe40000f1e4ff */
[----:B------:R-:W-:Y:S01]  /*1c940*/  IADD3 R32, PT, PT, R9, R32, RZ ;  /* 0x0000002009207210 */ /* 0x000fe20007ffe0ff */
[----:B------:R-:W-:Y:S01]  /*1c950*/  IMAD.WIDE.U32 R12, R89, R8, RZ ;  /* 0x00000008590c7225 */ /* 0x000fe200078e00ff */
[----:B------:R-:W-:-:S03]  /*1c960*/  LEA.HI.X R17, P0, R21, R17, RZ, 0xd, P0 ;  /* 0x0000001115117211 */ /* 0x000fc60000016cff */
[----:B------:R-:W-:Y:S01]  /*1c970*/  IMAD.WIDE.U32 R14, R90, R92, RZ ;  /* 0x0000005c5a0e7225 */ /* 0x000fe200078e00ff */
[----:B------:R-:W-:-:S03]  /*1c980*/  IADD3.X R22, PT, PT, RZ, R22, RZ, P0, !PT ;  /* 0x00000016ff167210 */ /* 0x000fc600007fe4ff */
[----:B------:R-:W-:-:S04]  /*1c990*/  IMAD.WIDE.U32 R12, P2, R32, R91, R12 ;  /* 0x0000005b200c7225 */ /* 0x000fc8000784000c */
[----:B------:R-:W-:-:S04]  /*1c9a0*/  IMAD.WIDE.U32 R10, R91, R8, RZ ;  /* 0x000000085b0a7225 */ /* 0x000fc800078e00ff */
[----:B------:R-:W-:Y:S01]  /*1c9b0*/  IMAD.WIDE.U32 R102, R91, 0x13, RZ ;  /* 0x000000135b667825 */ /* 0x000fe200078e00ff */
[----:B------:R0:W-:Y:S03]  /*1c9c0*/  STL [R1+0x1c0], R94 ;  /* 0x0001c05e01007387 */ /* 0x0001e60000100800 */
[----:B------:R-:W-:Y:S01]  /*1c9d0*/  IMAD R9, R89, 0x13, RZ ;  /* 0x0000001359097824 */ /* 0x000fe200078e02ff */
[----:B------:R-:W-:Y:S01]  /*1c9e0*/  IADD3 R23, P1, PT, R11, R12, RZ ;  /* 0x0000000c0b177210 */ /* 0x000fe20007f3e0ff */
[----:B------:R-:W-:Y:S01]  /*1c9f0*/  IMAD.WIDE.U32 R14, P3, R90, R92, R14 ;  /* 0x0000005c5a0e7225 */ /* 0x000fe2000786000e */
[----:B------:R-:W-:-:S03]  /*1ca00*/  LOP3.LUT R88, R16, 0x7ffff, RZ, 0xc0, !PT ;  /* 0x0007ffff10587812 */ /* 0x000fc600078ec0ff */
[----:B------:R-:W-:Y:S01]  /*1ca10*/  IMAD.WIDE.U32 R36, R92, R92, RZ ;  /* 0x0000005c5c247225 */ /* 0x000fe200078e00ff */
[----:B------:R-:W-:Y:S02]  /*1ca20*/  LOP3.LUT R101, R33, 0x7ffff, RZ, 0xc0, !PT ;  /* 0x0007ffff21657812 */ /* 0x000fe400078ec0ff */
[----:B------:R-:W-:Y:S01]  /*1ca30*/  SHF.L.W.U32.HI R11, R16, 0xd, R17 ;  /* 0x0000000d100b7819 */ /* 0x000fe20000010e11 */
[----:B------:R-:W-:Y:S02]  /*1ca40*/  IMAD.MOV.U32 R52, RZ, RZ, R13 ;  /* 0x000000ffff347224 */ /* 0x000fe400078e000d */
[----:B0-----:R-:W-:Y:S01]  /*1ca50*/  IMAD.IADD R94, R103, 0x1, R9 ;  /* 0x00000001675e7824 */ /* 0x001fe200078e0209 */
[----:B------:R-:W-:Y:S01]  /*1ca60*/  SHF.L.W.U32.HI R9, R17, 0xd, R22 ;  /* 0x0000000d11097819 */ /* 0x000fe20000010e16 */
[----:B------:R-:W-:Y:S01]  /*1ca70*/  IMAD.WIDE.U32 R12, R89, R102, RZ ;  /* 0x00000066590c7225 */ /* 0x000fe200078e00ff */
[----:B------:R-:W-:-:S03]  /*1ca80*/  IADD3 R5, P5, PT, R37, R14, RZ ;  /* 0x0000000e25057210 */ /* 0x000fc60007fbe0ff */
[----:B------:R-:W-:Y:S02]  /*1ca90*/  IMAD.MOV.U32 R18, RZ, RZ, R15 ;  /* 0x000000ffff127224 */ /* 0x000fe400078e000f */
[----:B------:R-:W-:-:S04]  /*1caa0*/  IMAD.WIDE.U32 R20, R93, R8, RZ ;  /* 0x000000085d147225 */ /* 0x000fc800078e00ff */
[----:B------:R-:W-:-:S04]  /*1cab0*/  IMAD.WIDE.U32 R14, R88, R8, RZ ;  /* 0x00000008580e7225 */ /* 0x000fc800078e00ff */
[----:B------:R-:W-:-:S04]  /*1cac0*/  IMAD.WIDE.U32 R100, R11, 0x13, R100 ;  /* 0x000000130b647825 */ /* 0x000fc800078e0064 */
[----:B------:R-:W-:Y:S02]  /*1cad0*/  IMAD R8, R9, 0x13, RZ ;  /* 0x0000001309087824 */ /* 0x000fe400078e02ff */
[----:B------:R-:W-:-:S04]  /*1cae0*/  IMAD.WIDE.U32 R12, P0, R94, R91, R12 ;  /* 0x0000005b5e0c7225 */ /* 0x000fc8000780000c */
[----:B------:R-:W-:-:S04]  /*1caf0*/  IMAD.WIDE.U32 R16, R91, R102, RZ ;  /* 0x000000665b107225 */ /* 0x000fc800078e00ff */
[----:B------:R-:W-:Y:S01]  /*1cb00*/  IMAD.IADD R8, R101, 0x1, R8 ;  /* 0x0000000165087824 */ /* 0x000fe200078e0208 */
[----:B------:R-:W-:Y:S01]  /*1cb10*/  IADD3 R33, P4, PT, R17, R12, RZ ;  /* 0x0000000c11217210 */ /* 0x000fe20007f9e0ff */
[----:B------:R-:W-:Y:S01]  /*1cb20*/  IMAD.X R27, RZ, RZ, RZ, P0 ;  /* 0x000000ffff1b7224 */ /* 0x000fe200000e06ff */
[----:B------:R-:W-:Y:S01]  /*1cb30*/  IADD3 R9, P0, PT, R20, R16, RZ ;  /* 0x0000001014097210 */ /* 0x000fe20007f1e0ff */
[----:B------:R-:W-:Y:S01]  /*1cb40*/  IMAD.WIDE.U32 R14, P6, R32, R93, R14 ;  /* 0x0000005d200e7225 */ /* 0x000fe200078c000e */
[----:B------:R-:W-:-:S03]  /*1cb50*/  LOP3.LUT R28, R28, 0x7ffff, RZ, 0xc0, !PT ;  /* 0x0007ffff1c1c7812 */ /* 0x000fc600078ec0ff */
[----:B------:R-:W-:-:S04]  /*1cb60*/  IMAD.WIDE.U32 R16, R91, 0x26, RZ ;  /* 0x000000265b107825 */ /* 0x000fc800078e00ff */
[----:B------:R-:W-:Y:S01]  /*1cb70*/  IMAD.X R53, RZ, RZ, RZ, P2 ;  /* 0x000000ffff357224 */ /* 0x000fe200010e06ff */
[----:B------:R-:W-:Y:S01]  /*1cb80*/  LEA.HI R57, P2, R8, R6, RZ, 0xd ;  /* 0x0000000608397211 */ /* 0x000fe200078568ff */
[----:B------:R-:W-:Y:S01]  /*1cb90*/  IMAD.X R19, RZ, RZ, RZ, P3 ;  /* 0x000000ffff137224 */ /* 0x000fe200018e06ff */
[----:B------:R-:W-:Y:S01]  /*1cba0*/  IADD3 R14, P3, PT, R21, R14, RZ ;  /* 0x0000000e150e7210 */ /* 0x000fe20007f7e0ff */
[----:B------:R-:W-:Y:S01]  /*1cbb0*/  IMAD R11, R89, 0x26, RZ ;  /* 0x00000026590b7824 */ /* 0x000fe200078e02ff */
[----:B------:R-:W-:Y:S01]  /*1cbc0*/  IADD3.X R58, PT, PT, RZ, R28, RZ, P2, !PT ;  /* 0x0000001cff3a7210 */ /* 0x000fe200017fe4ff */
[----:B------:R-:W-:Y:S02]  /*1cbd0*/  IMAD.MOV.U32 R26, RZ, RZ, R13 ;  /* 0x000000ffff1a7224 */ /* 0x000fe400078e000d */
[----:B------:R-:W-:-:S04]  /*1cbe0*/  IMAD.WIDE.U32 R20, R100, R100, RZ ;  /* 0x0000006464147225 */ /* 0x000fc800078e00ff */
[----:B------:R-:W-:Y:S01]  /*1cbf0*/  IMAD.WIDE.U32 R12, R88, R16, RZ ;  /* 0x00000010580c7225 */ /* 0x000fe200078e00ff */
[----:B------:R-:W-:-:S03]  /*1cc00*/  IADD3 R22, P2, PT, R20, R10, RZ ;  /* 0x0000000a14167210 */ /* 0x000fc60007f5e0ff */
[----:B------:R-:W-:-:S04]  /*1cc10*/  IMAD.WIDE.U32 R24, R57, 0x26, RZ ;  /* 0x0000002639187825 */ /* 0x000fc800078e00ff */
[----:B------:R-:W-:Y:S02]  /*1cc20*/  IMAD.IADD R6, R17, 0x1, R11 ;  /* 0x0000000111067824 */ /* 0x000fe400078e020b */
[----:B------:R-:W-:Y:S02]  /*1cc30*/  IMAD.X R31, RZ, RZ, RZ, P6 ;  /* 0x000000ffff1f7224 */ /* 0x000fe400030e06ff */
[----:B------:R-:W-:Y:S02]  /*1cc40*/  IMAD R20, R58, 0x26, RZ ;  /* 0x000000263a147824 */ /* 0x000fe400078e02ff */
[----:B------:R-:W-:-:S04]  /*1cc50*/  IMAD.WIDE.U32 R12, P6, R6, R93, R12 ;  /* 0x0000005d060c7225 */ /* 0x000fc800078c000c */
[----:B------:R-:W-:-:S04]  /*1cc60*/  IMAD.WIDE.U32 R16, R93, R16, RZ ;  /* 0x000000105d107225 */ /* 0x000fc800078e00ff */
[----:B------:R-:W-:Y:S01]  /*1cc70*/  IMAD.WIDE.U32 R10, R88, R24, RZ ;  /* 0x00000018580a7225 */ /* 0x000fe200078e00ff */
[----:B------:R-:W-:-:S03]  /*1cc80*/  IADD3.X R29, PT, PT, RZ, RZ, RZ, P6, !PT ;  /* 0x000000ffff1d7210 */ /* 0x000fc600037fe4ff */
[----:B------:R-:W-:Y:S02]  /*1cc90*/  IMAD.IADD R20, R25, 0x1, R20 ;  /* 0x0000000119147824 */ /* 0x000fe400078e0214 */
[----:B------:R-:W-:Y:S01]  /*1cca0*/  IMAD.MOV.U32 R30, RZ, RZ, R15 ;  /* 0x000000ffff1e7224 */ /* 0x000fe200078e000f */
[----:B------:R-:W-:Y:S01]  /*1ccb0*/  IADD3.X R15, P0, PT, R14, R33, RZ, P0, !PT ;  /* 0x000000210e0f7210 */ /* 0x000fe2000071e4ff */
[----:B------:R-:W-:Y:S01]  /*1ccc0*/  IMAD.WIDE.U32.X R52, R32, R89, R52, P1 ;  /* 0x0000005920347225 */ /* 0x000fe200008e0434 */
[----:B------:R-:W-:Y:S02]  /*1ccd0*/  IADD3 R14, P6, PT, R17, R12, RZ ;  /* 0x0000000c110e7210 */ /* 0x000fe40007fde0ff */
[----:B------:R-:W-:Y:S01]  /*1cce0*/  LOP3.LUT R50, R8, 0x7ffff, RZ, 0xc0, !PT ;  /* 0x0007ffff08327812 */ /* 0x000fe200078ec0ff */
[----:B------:R-:W-:-:S04]  /*1ccf0*/  IMAD.WIDE.U32 R10, P1, R20, R93, R10 ;  /* 0x0000005d140a7225 */ /* 0x000fc8000782000a */
[----:B------:R-:W-:Y:S02]  /*1cd00*/  IMAD.MOV.U32 R28, RZ, RZ, R13 ;  /* 0x000000ffff1c7224 */ /* 0x000fe400078e000d */
[----:B------:R-:W-:Y:S01]  /*1cd10*/  IMAD.WIDE.U32 R24, R93, R24, RZ ;  /* 0x000000185d187225 */ /* 0x000fe200078e00ff */
[----:B------:R-:W-:-:S03]  /*1cd20*/  SHF.L.U64.HI R8, R100, 0x1, R8 ;  /* 0x0000000164087819 */ /* 0x000fc60000010208 */
[----:B------:R-:W-:-:S04]  /*1cd30*/  IMAD.WIDE.U32.X R30, R32, R88, R30, P3 ;  /* 0x00000058201e7225 */ /* 0x000fc800018e041e */
[----:B------:R-:W-:Y:S01]  /*1cd40*/  IMAD.WIDE.U32.X R28, R6, R88, R28, P6 ;  /* 0x00000058061c7225 */ /* 0x000fe200030e041c */
[----:B------:R-:W-:-:S03]  /*1cd50*/  IADD3 R6, P3, PT, R25, R10, RZ ;  /* 0x0000000a19067210 */ /* 0x000fc60007f7e0ff */
[----:B------:R-:W-:Y:S01]  /*1cd60*/  IMAD.WIDE.U32 R12, R50, R100, RZ ;  /* 0x00000064320c7225 */ /* 0x000fe200078e00ff */
[----:B------:R-:W-:-:S03]  /*1cd70*/  LOP3.LUT R8, R8, 0xfffff, RZ, 0xc0, !PT ;  /* 0x000fffff08087812 */ /* 0x000fc600078ec0ff */
[----:B------:R-:W-:Y:S02]  /*1cd80*/  IMAD.X R49, RZ, RZ, RZ, P1 ;  /* 0x000000ffff317224 */ /* 0x000fe400008e06ff */
[----:B------:R-:W-:Y:S02]  /*1cd90*/  IMAD.MOV.U32 R48, RZ, RZ, R11 ;  /* 0x000000ffff307224 */ /* 0x000fe400078e000b */
[----:B------:R-:W-:-:S04]  /*1cda0*/  IMAD.WIDE.U32 R70, R93, 0x13, RZ ;  /* 0x000000135d467825 */ /* 0x000fc800078e00ff */
[----:B------:R-:W-:-:S04]  /*1cdb0*/  IMAD.WIDE.U32.X R48, R20, R88, R48, P3 ;  /* 0x0000005814307225 */ /* 0x000fc800018e0430 */
[----:B------:R-:W-:Y:S02]  /*1cdc0*/  IMAD.SHL.U32 R44, R100, 0x2, RZ ;  /* 0x00000002642c7824 */ /* 0x000fe400078e00ff */
[----:B------:R-:W-:-:S04]  /*1cdd0*/  IMAD.WIDE.U32 R12, P3, R50, R100, R12 ;  /* 0x00000064320c7225 */ /* 0x000fc8000786000c */
[----:B------:R-:W-:Y:S01]  /*1cde0*/  IMAD R17, R88, 0x13, RZ ;  /* 0x0000001358117824 */ /* 0x000fe200078e02ff */
[----:B------:R-:W-:Y:S01]  /*1cdf0*/  LOP3.LUT R44, R44, 0xfffffffe, RZ, 0xc0, !PT ;  /* 0xfffffffe2c2c7812 */ /* 0x000fe200078ec0ff */
[----:B------:R-:W-:Y:S01]  /*1ce00*/  IMAD.WIDE.U32 R10, R88, R70, RZ ;  /* 0x00000046580a7225 */ /* 0x000fe200078e00ff */
[----:B------:R-:W-:-:S03]  /*1ce10*/  IADD3.X R55, PT, PT, RZ, RZ, RZ, P3, !PT ;  /* 0x000000ffff377210 */ /* 0x000fc60001ffe4ff */
[----:B------:R-:W-:Y:S01]  /*1ce20*/  IMAD.WIDE.U32 R34, R8, R57, RZ ;  /* 0x0000003908227225 */ /* 0x000fe200078e00ff */
[----:B------:R-:W-:-:S03]  /*1ce30*/  IADD3 R20, P3, PT, R21, R12, RZ ;  /* 0x0000000c15147210 */ /* 0x000fc60007f7e0ff */
[----:B------:R-:W-:Y:S02]  /*1ce40*/  IMAD.IADD R56, R71, 0x1, R17 ;  /* 0x0000000147387824 */ /* 0x000fe400078e0211 */
[----:B------:R-:W-:Y:S01]  /*1ce50*/  IMAD.WIDE.U32.X R26, R94, R89, R26, P4 ;  /* 0x000000595e1a7225 */ /* 0x000fe200020e041a */
[----:B------:R-:W-:Y:S02]  /*1ce60*/  IADD3 R22, P1, PT, R22, R24, RZ ;  /* 0x0000001816167210 */ /* 0x000fe40007f3e0ff */
[----:B------:R-:W-:Y:S01]  /*1ce70*/  IADD3.X R23, P2, PT, R23, R20, RZ, P2, !PT ;  /* 0x0000001417177210 */ /* 0x000fe2000175e4ff */
[----:B------:R-:W-:Y:S02]  /*1ce80*/  IMAD.MOV.U32 R54, RZ, RZ, R13 ;  /* 0x000000ffff367224 */ /* 0x000fe400078e000d */
[----:B------:R-:W-:-:S04]  /*1ce90*/  IMAD.WIDE.U32 R10, P4, R56, R93, R10 ;  /* 0x0000005d380a7225 */ /* 0x000fc8000788000a */
[----:B------:R-:W-:-:S04]  /*1cea0*/  IMAD.WIDE.U32 R34, P6, R44, R58, R34 ;  /* 0x0000003a2c227225 */ /* 0x000fc800078c0022 */
[----:B------:R-:W-:-:S04]  /*1ceb0*/  IMAD.WIDE.U32 R32, R44, R57, RZ ;  /* 0x000000392c207225 */ /* 0x000fc800078e00ff */
[----:B------:R-:W-:Y:S01]  /*1cec0*/  IMAD.X R21, RZ, RZ, RZ, P4 ;  /* 0x000000ffff157224 */ /* 0x000fe200020e06ff */
[----:B------:R-:W-:Y:S01]  /*1ced0*/  IADD3 R17, P4, PT, R33, R34, RZ ;  /* 0x0000002221117210 */ /* 0x000fe20007f9e0ff */
[----:B------:R-:W-:Y:S01]  /*1cee0*/  IMAD.WIDE.U32.X R54, R50, R50, R54, P3 ;  /* 0x0000003232367225 */ /* 0x000fe200018e0436 */
[----:B------:R-:W-:Y:S02]  /*1cef0*/  IADD3.X R6, P3, PT, R23, R6, RZ, P1, !PT ;  /* 0x0000000617067210 */ /* 0x000fe40000f7e4ff */
[----:B------:R-:W-:Y:S01]  /*1cf00*/  IADD3 R9, P1, PT, R9, R32, RZ ;  /* 0x0000002009097210 */ /* 0x000fe20007f3e0ff */
[----:B------:R-:W-:Y:S02]  /*1cf10*/  IMAD.X R13, RZ, RZ, RZ, P6 ;  /* 0x000000ffff0d7224 */ /* 0x000fe400030e06ff */
[----:B------:R-:W-:Y:S02]  /*1cf20*/  IMAD.MOV.U32 R12, RZ, RZ, R35 ;  /* 0x000000ffff0c7224 */ /* 0x000fe400078e0023 */
[----:B------:R-:W-:Y:S01]  /*1cf30*/  IMAD.WIDE.U32 R24, R93, R70, RZ ;  /* 0x000000465d187225 */ /* 0x000fe200078e00ff */
[----:B------:R0:W-:Y:S01]  /*1cf40*/  STL [R1+0x18c], R50 ;  /* 0x00018c3201007387 */ /* 0x0001e20000100800 */
[----:B------:R-:W-:-:S02]  /*1cf50*/  IADD3.X R23, P2, P3, R48, R54, R52, P3, P2 ;  /* 0x0000003630177210 */ /* 0x000fc40001b44434 */
[----:B------:R-:W-:Y:S01]  /*1cf60*/  IMAD.WIDE.U32 R34, R93, R44, RZ ;  /* 0x0000002c5d227225 */ /* 0x000fe200078e00ff */
[----:B------:R-:W-:-:S03]  /*1cf70*/  IADD3.X R15, P1, PT, R15, R17, RZ, P1, !PT ;  /* 0x000000110f0f7210 */ /* 0x000fc60000f3e4ff */
[----:B------:R-:W-:Y:S01]  /*1cf80*/  IMAD.WIDE.U32 R32, R57, R57, RZ ;  /* 0x0000003939207225 */ /* 0x000fe200078e00ff */
[----:B------:R-:W-:-:S03]  /*1cf90*/  IADD3 R10, P6, PT, R25, R10, RZ ;  /* 0x0000000a190a7210 */ /* 0x000fc60007fde0ff */
[----:B------:R-:W-:Y:S01]  /*1cfa0*/  IMAD.WIDE.U32.X R12, R8, R58, R12, P4 ;  /* 0x0000003a080c7225 */ /* 0x000fe200020e040c */
[----:B------:R-:W-:-:S03]  /*1cfb0*/  MOV R20, R11 ;  /* 0x0000000b00147202 */ /* 0x000fc60000000f00 */
[----:B0-----:R-:W-:Y:S01]  /*1cfc0*/  IMAD.WIDE.U32 R50, R90, R44, RZ ;  /* 0x0000002c5a327225 */ /* 0x001fe200078e00ff */
[----:B------:R-:W-:Y:S02]  /*1cfd0*/  IADD3 R11, P4, PT, R34, R36, RZ ;  /* 0x00000024220b7210 */ /* 0x000fe40007f9e0ff */
[----:B------:R-:W-:Y:S02]  /*1cfe0*/  IADD3.X R25, PT, PT, R49, R55, R53, P2, P3 ;  /* 0x0000003731197210 */ /* 0x000fe400017e6435 */
[----:B------:R-:W-:Y:S01]  /*1cff0*/  IADD3 R34, P2, PT, R32, R16, RZ ;  /* 0x0000001020227210 */ /* 0x000fe20007f5e0ff */
[----:B------:R-:W-:Y:S01]  /*1d000*/  IMAD.WIDE.U32 R16, R89, R44, RZ ;  /* 0x0000002c59107225 */ /* 0x000fe200078e00ff */
[----:B------:R-:W-:-:S03]  /*1d010*/  IADD3.X R12, P0, P1, R12, R26, R30, P1, P0 ;  /* 0x0000001a0c0c7210 */ /* 0x000fc6000090041e */
[----:B------:R-:W-:Y:S01]  /*1d020*/  IMAD.WIDE.U32 R50, P3, R8, R92, R50 ;  /* 0x0000005c08327225 */ /* 0x000fe20007860032 */
[----:B------:R-:W-:-:S03]  /*1d030*/  IADD3.X R13, PT, PT, R13, R27, R31, P0, P1 ;  /* 0x0000001b0d0d7210 */ /* 0x000fc600007e241f */
[----:B------:R-:W-:Y:S02]  /*1d040*/  IMAD.X R31, RZ, RZ, RZ, P3 ;  /* 0x000000ffff1f7224 */ /* 0x000fe400018e06ff */
[----:B------:R-:W-:-:S04]  /*1d050*/  IMAD.WIDE.U32 R36, R58, R57, RZ ;  /* 0x000000393a247225 */ /* 0x000fc800078e00ff */
[----:B------:R-:W-:-:S04]  /*1d060*/  IMAD.WIDE.U32 R48, R92, R44, RZ ;  /* 0x0000002c5c307225 */ /* 0x000fc800078e00ff */
[----:B------:R-:W-:-:S04]  /*1d070*/  IMAD.WIDE.U32 R26, R91, R44, RZ ;  /* 0x0000002c5b1a7225 */ /* 0x000fc800078e00ff */
[----:B------:R-:W-:Y:S01]  /*1d080*/  IMAD.WIDE.U32 R16, P3, R8, R91, R16 ;  /* 0x0000005b08107225 */ /* 0x000fe20007860010 */
[----:B------:R-:W-:-:S03]  /*1d090*/  IADD3 R54, P0, PT, R49, R50, RZ ;  /* 0x0000003231367210 */ /* 0x000fc60007f1e0ff */
[----:B------:R-:W-:Y:S02]  /*1d0a0*/  IMAD.MOV.U32 R30, RZ, RZ, R51 ;  /* 0x000000ffff1e7224 */ /* 0x000fe400078e0033 */
[----:B------:R-:W-:Y:S01]  /*1d0b0*/  IMAD.X R51, RZ, RZ, RZ, P3 ;  /* 0x000000ffff337224 */ /* 0x000fe200018e06ff */
[----:B------:R-:W-:Y:S01]  /*1d0c0*/  IADD3 R27, P3, PT, R27, R16, RZ ;  /* 0x000000101b1b7210 */ /* 0x000fe20007f7e0ff */
[----:B------:R-:W-:-:S04]  /*1d0d0*/  IMAD.WIDE.U32 R36, P1, R57, R58, R36 ;  /* 0x0000003a39247225 */ /* 0x000fc80007820024 */
[----:B------:R-:W-:-:S04]  /*1d0e0*/  IMAD.WIDE.U32 R52, R88, R44, RZ ;  /* 0x0000002c58347225 */ /* 0x000fc800078e00ff */
[----:B------:R-:W-:Y:S01]  /*1d0f0*/  IMAD.MOV.U32 R50, RZ, RZ, R17 ;  /* 0x000000ffff327224 */ /* 0x000fe200078e0011 */
[----:B------:R-:W-:Y:S01]  /*1d100*/  IADD3.X R49, PT, PT, RZ, RZ, RZ, P1, !PT ;  /* 0x000000ffff317210 */ /* 0x000fe20000ffe4ff */
[----:B------:R-:W-:Y:S01]  /*1d110*/  IMAD.WIDE.U32.X R30, R8, R90, R30, P0 ;  /* 0x0000005a081e7225 */ /* 0x000fe200000e041e */
[----:B------:R-:W-:-:S03]  /*1d120*/  IADD3 R36, P0, PT, R33, R36, RZ ;  /* 0x0000002421247210 */ /* 0x000fc60007f1e0ff */
[----:B------:R-:W-:Y:S01]  /*1d130*/  IMAD.WIDE.U32.X R16, R8, R89, R50, P3 ;  /* 0x0000005908107225 */ /* 0x000fe200018e0432 */
[----:B------:R-:W-:-:S03]  /*1d140*/  IADD3 R44, P3, PT, R34, R48, RZ ;  /* 0x00000030222c7210 */ /* 0x000fc60007f7e0ff */
[----:B------:R-:W-:Y:S01]  /*1d150*/  IMAD.WIDE.U32 R32, P1, R8, R93, R52 ;  /* 0x0000005d08207225 */ /* 0x000fe20007820034 */
[----:B------:R-:W-:-:S03]  /*1d160*/  SHF.L.W.U32.HI R34, R6, 0xd, R23 ;  /* 0x0000000d06227819 */ /* 0x000fc60000010e17 */
[----:B------:R-:W-:Y:S01]  /*1d170*/  IMAD.MOV.U32 R48, RZ, RZ, R37 ;  /* 0x000000ffff307224 */ /* 0x000fe200078e0025 */
[----:B------:R-:W-:Y:S01]  /*1d180*/  IADD3.X R14, P2, PT, R14, R36, RZ, P2, !PT ;  /* 0x000000240e0e7210 */ /* 0x000fe2000175e4ff */
[----:B------:R-:W-:Y:S02]  /*1d190*/  IMAD.X R37, RZ, RZ, RZ, P1 ;  /* 0x000000ffff257224 */ /* 0x000fe400008e06ff */
[----:B------:R-:W-:Y:S01]  /*1d1a0*/  IMAD.WIDE.U32.X R48, R58, R58, R48, P0 ;  /* 0x0000003a3a307225 */ /* 0x000fe200000e0430 */
[----:B------:R-:W-:Y:S02]  /*1d1b0*/  IADD3 R50, P0, PT, R35, R32, RZ ;  /* 0x0000002023327210 */ /* 0x000fe40007f1e0ff */
[----:B------:R-:W-:Y:S01]  /*1d1c0*/  SHF.L.W.U32.HI R25, R23, 0xd, R25 ;  /* 0x0000000d17197819 */ /* 0x000fe20000010e19 */
[----:B------:R-:W-:Y:S01]  /*1d1d0*/  IMAD.MOV.U32 R36, RZ, RZ, R33 ;  /* 0x000000ffff247224 */ /* 0x000fe200078e0021 */
[----:B------:R-:W-:Y:S02]  /*1d1e0*/  IADD3 R9, P1, PT, R34, R9, RZ ;  /* 0x0000000922097210 */ /* 0x000fe40007f3e0ff */
[----:B------:R-:W-:Y:S01]  /*1d1f0*/  SHF.L.U32 R32, R57, 0x1, RZ ;  /* 0x0000000139207819 */ /* 0x000fe200000006ff */
[----:B------:R-:W-:Y:S01]  /*1d200*/  IMAD.WIDE.U32.X R34, R8, R88, R36, P0 ;  /* 0x0000005808227225 */ /* 0x000fe200000e0424 */
[----:B------:R-:W-:-:S02]  /*1d210*/  IADD3.X R54, P3, PT, R14, R54, RZ, P3, !PT ;  /* 0x000000360e367210 */ /* 0x000fc40001f7e4ff */
[----:B------:R-:W-:Y:S01]  /*1d220*/  IADD3.X R8, P1, PT, R25, R15, RZ, P1, !PT ;  /* 0x0000000f19087210 */ /* 0x000fe20000f3e4ff */
[----:B------:R-:W-:Y:S01]  /*1d230*/  IMAD.WIDE.U32 R14, R90, R32, RZ ;  /* 0x000000205a0e7225 */ /* 0x000fe200078e00ff */
[----:B------:R-:W-:Y:S02]  /*1d240*/  IADD3 R36, P0, PT, R26, R24, RZ ;  /* 0x000000181a247210 */ /* 0x000fe40007f1e0ff */
[----:B------:R-:W-:Y:S02]  /*1d250*/  SHF.L.U64.HI R23, R57, 0x1, R58 ;  /* 0x0000000139177819 */ /* 0x000fe4000001023a */
[----:B------:R-:W-:Y:S02]  /*1d260*/  IADD3.X R26, P2, P3, R30, R48, R28, P3, P2 ;  /* 0x000000301e1a7210 */ /* 0x000fe40001b4441c */
[----:B------:R-:W-:Y:S01]  /*1d270*/  IADD3.X R12, P1, PT, RZ, R12, RZ, P1, !PT ;  /* 0x0000000cff0c7210 */ /* 0x000fe20000f3e4ff */
[----:B------:R-:W-:Y:S01]  /*1d280*/  IMAD.WIDE.U32 R24, R89, R32, RZ ;  /* 0x0000002059187225 */ /* 0x000fe200078e00ff */
[----:B------:R-:W-:-:S03]  /*1d290*/  IADD3.X R30, PT, PT, R31, R49, R29, P2, P3 ;  /* 0x000000311f1e7210 */ /* 0x000fc600017e641d */
[----:B------:R-:W-:Y:S01]  /*1d2a0*/  IMAD.WIDE.U32 R14, P3, R23, R92, R14 ;  /* 0x0000005c170e7225 */ /* 0x000fe2000786000e */
[----:B------:R-:W-:-:S03]  /*1d2b0*/  SHF.L.W.U32.HI R33, R8, 0xd, R12 ;  /* 0x0000000d08217819 */ /* 0x000fc60000010e0c */
[----:B------:R-:W-:-:S04]  /*1d2c0*/  IMAD.WIDE.U32 R28, R92, R32, RZ ;  /* 0x000000205c1c7225 */ /* 0x000fc800078e00ff */
[----:B------:R-:W-:Y:S01]  /*1d2d0*/  IMAD.X R37, RZ, RZ, R13, P1 ;  /* 0x000000ffff257224 */ /* 0x000fe200008e060d */
[----:B------:R-:W-:Y:S01]  /*1d2e0*/  IADD3 R31, P1, PT, R36, R28, RZ ;  /* 0x0000001c241f7210 */ /* 0x000fe20007f3e0ff */
[----:B------:R-:W-:Y:S01]  /*1d2f0*/  IMAD.X R13, RZ, RZ, RZ, P3 ;  /* 0x000000ffff0d7224 */ /* 0x000fe200018e06ff */
[----:B------:R-:W-:Y:S01]  /*1d300*/  IADD3 R48, P3, PT, R29, R14, RZ ;  /* 0x0000000e1d307210 */ /* 0x000fe20007f7e0ff */
[----:B------:R-:W-:Y:S01]  /*1d310*/  IMAD.WIDE.U32.X R18, R90, R90, R18, P5 ;  /* 0x0000005a5a127225 */ /* 0x000fe200028e0412 */
[----:B------:R-:W-:Y:S02]  /*1d320*/  IADD3 R33, P2, PT, R33, R44, RZ ;  /* 0x0000002c21217210 */ /* 0x000fe40007f5e0ff */
[----:B------:R-:W-:Y:S01]  /*1d330*/  SHF.L.W.U32.HI R36, R12, 0xd, R37 ;  /* 0x0000000d0c247819 */ /* 0x000fe20000010e25 */
[----:B------:R-:W-:-:S04]  /*1d340*/  IMAD.WIDE.U32 R24, P5, R23, R91, R24 ;  /* 0x0000005b17187225 */ /* 0x000fc800078a0018 */
[----:B------:R-:W-:Y:S01]  /*1d350*/  IMAD.WIDE.U32 R28, R91, R32, RZ ;  /* 0x000000205b1c7225 */ /* 0x000fe200078e00ff */
[----:B------:R-:W-:-:S03]  /*1d360*/  IADD3.X R54, P2, PT, R36, R54, RZ, P2, !PT ;  /* 0x0000003624367210 */ /* 0x000fc6000175e4ff */
[----:B------:R-:W-:Y:S01]  /*1d370*/  IMAD.MOV.U32 R12, RZ, RZ, R15 ;  /* 0x000000ffff0c7224 */ /* 0x000fe200078e000f */
[----:B------:R-:W-:Y:S01]  /*1d380*/  MOV R14, R25 ;  /* 0x00000019000e7202 */ /* 0x000fe20000000f00 */
[----:B------:R-:W-:Y:S01]  /*1d390*/  IMAD.X R15, RZ, RZ, RZ, P5 ;  /* 0x000000ffff0f7224 */ /* 0x000fe200028e06ff */
[----:B------:R-:W-:Y:S01]  /*1d3a0*/  IADD3 R36, P5, PT, R29, R24, RZ ;  /* 0x000000181d247210 */ /* 0x000fe20007fbe0ff */
[----:B------:R-:W-:Y:S01]  /*1d3b0*/  IMAD.WIDE.U32.X R12, R23, R90, R12, P3 ;  /* 0x0000005a170c7225 */ /* 0x000fe200018e040c */
[----:B------:R-:W-:Y:S02]  /*1d3c0*/  IADD3.X R5, P4, PT, R5, R50, RZ, P4, !PT ;  /* 0x0000003205057210 */ /* 0x000fe4000279e4ff */
[----:B------:R-:W-:Y:S02]  /*1d3d0*/  IADD3 R44, P3, PT, R11, R28, RZ ;  /* 0x0000001c0b2c7210 */ /* 0x000fe40007f7e0ff */
[----:B------:R-:W-:Y:S01]  /*1d3e0*/  IADD3.X R10, P0, PT, R10, R27, RZ, P0, !PT ;  /* 0x0000001b0a0a7210 */ /* 0x000fe2000071e4ff */
[----:B------:R-:W-:Y:S01]  /*1d3f0*/  IMAD.WIDE.U32.X R14, R23, R89, R14, P5 ;  /* 0x00000059170e7225 */ /* 0x000fe200028e040e */
[----:B------:R-:W-:-:S02]  /*1d400*/  LEA.HI.X R26, P2, R37, R26, RZ, 0xd, P2 ;  /* 0x0000001a251a7211 */ /* 0x000fc40001056cff */
[----:B------:R-:W-:Y:S02]  /*1d410*/  IADD3.X R36, P3, PT, R5, R36, RZ, P3, !PT ;  /* 0x0000002405247210 */ /* 0x000fe40001f7e4ff */
[----:B------:R-:W-:Y:S01]  /*1d420*/  IADD3.X R48, P1, PT, R10, R48, RZ, P1, !PT ;  /* 0x000000300a307210 */ /* 0x000fe20000f3e4ff */
[----:B------:R-:W-:Y:S01]  /*1d430*/  IMAD.WIDE.U32.X R10, R56, R88, R20, P6 ;  /* 0x00000058380a7225 */ /* 0x000fe200030e0414 */
[----:B------:R-:W-:Y:S02]  /*1d440*/  LOP3.LUT R23, R54, 0x7ffff, RZ, 0xc0, !PT ;  /* 0x0007ffff36177812 */ /* 0x000fe400078ec0ff */
[----:B------:R-:W-:Y:S01]  /*1d450*/  IADD3.X R32, P3, P4, R14, R34, R18, P3, P4 ;  /* 0x000000220e207210 */ /* 0x000fe20001c68412 */
[----:B------:R-:W-:Y:S01]  /*1d460*/  IMAD.X R37, RZ, RZ, R30, P2 ;  /* 0x000000ffff257224 */ /* 0x000fe200010e061e */
[----:B------:R-:W-:Y:S02]  /*1d470*/  SHF.L.W.U32.HI R5, R54, 0xd, R26 ;  /* 0x0000000d36057819 */ /* 0x000fe40000010e1a */
[----:B------:R-:W-:Y:S01]  /*1d480*/  IADD3.X R16, P0, P1, R12, R16, R10, P1, P0 ;  /* 0x000000100c107210 */ /* 0x000fe2000090040a */
[----:B------:R-:W-:Y:S01]  /*1d490*/  IMAD.WIDE.U32 R20, R23, R42, RZ ;  /* 0x0000002a17147225 */ /* 0x000fe200078e00ff */
[----:B------:R-:W-:-:S02]  /*1d4a0*/  IADD3.X R10, PT, PT, R15, R35, R19, P3, P4 ;  /* 0x000000230f0a7210 */ /* 0x000fc40001fe8413 */
[----:B------:R-:W-:Y:S01]  /*1d4b0*/  IADD3 R5, P2, PT, R5, R31, RZ ;  /* 0x0000001f05057210 */ /* 0x000fe20007f5e0ff */
[----:B------:R-:W-:Y:S01]  /*1d4c0*/  IMAD.WIDE.U32 R14, R23, R46, RZ ;  /* 0x0000002e170e7225 */ /* 0x000fe200078e00ff */
[----:B------:R-:W-:Y:S02]  /*1d4d0*/  SHF.L.W.U32.HI R30, R26, 0xd, R37 ;  /* 0x0000000d1a1e7819 */ /* 0x000fe40000010e25 */
[----:B------:R-:W-:Y:S02]  /*1d4e0*/  IADD3.X R34, PT, PT, R13, R17, R11, P0, P1 ;  /* 0x000000110d227210 */ /* 0x000fe400007e240b */
[----:B------:R-:W-:Y:S01]  /*1d4f0*/  IADD3.X R30, P2, PT, R30, R48, RZ, P2, !PT ;  /* 0x000000301e1e7210 */ /* 0x000fe2000175e4ff */
[----:B------:R-:W-:-:S04]  /*1d500*/  IMAD.WIDE.U32 R12, P0, R33, R84, R20 ;  /* 0x00000054210c7225 */ /* 0x000fc80007800014 */
[----:B------:R-:W-:Y:S01]  /*1d510*/  IMAD.WIDE.U32 R14, P1, R33, R83, R14 ;  /* 0x00000053210e7225 */ /* 0x000fe2000782000e */
[----:B------:R-:W-:-:S03]  /*1d520*/  LEA.HI.X R37, P2, R37, R16, RZ, 0xd, P2 ;  /* 0x0000001025257211 */ /* 0x000fc60001056cff */
[----:B------:R-:W-:-:S04]  /*1d530*/  IMAD.WIDE.U32 R26, R33, R46, RZ ;  /* 0x0000002e211a7225 */ /* 0x000fc800078e00ff */
[----:B------:R-:W-:-:S04]  /*1d540*/  IMAD.WIDE.U32 R18, R33, R42, RZ ;  /* 0x0000002a21127225 */ /* 0x000fc800078e00ff */
[----:B------:R-:W-:-:S04]  /*1d550*/  IMAD.WIDE.U32 R16, R23, R40, RZ ;  /* 0x0000002817107225 */ /* 0x000fc800078e00ff */
[----:B------:R-:W-:-:S04]  /*1d560*/  IMAD.WIDE.U32 R72, R5, R86, RZ ;  /* 0x0000005605487225 */ /* 0x000fc800078e00ff */
[----:B------:R-:W-:Y:S01]  /*1d570*/  IMAD.MOV.U32 R24, RZ, RZ, R13 ;  /* 0x000000ffff187224 */ /* 0x000fe200078e000d */
[----:B------:R-:W-:Y:S02]  /*1d580*/  IADD3 R13, P5, PT, R27, R14, RZ ;  /* 0x0000000e1b0d7210 */ /* 0x000fe40007fbe0ff */
[----:B------:R-:W-:Y:S01]  /*1d590*/  LOP3.LUT R14, R30, 0x7ffff, RZ, 0xc0, !PT ;  /* 0x0007ffff1e0e7812 */ /* 0x000fe200078ec0ff */
[----:B------:R-:W-:Y:S01]  /*1d5a0*/  IMAD.X R25, RZ, RZ, RZ, P0 ;  /* 0x000000ffff197224 */ /* 0x000fe200000e06ff */
[----:B------:R-:W-:Y:S01]  /*1d5b0*/  IADD3 R11, P4, PT, R19, R12, RZ ;  /* 0x0000000c130b7210 */ /* 0x000fe20007f9e0ff */
[----:B------:R-:W-:Y:S01]  /*1d5c0*/  IMAD.X R21, RZ, RZ, RZ, P1 ;  /* 0x000000ffff157224 */ /* 0x000fe200008e06ff */
[----:B------:R-:W-:Y:S01]  /*1d5d0*/  IADD3 R12, P0, PT, R18, R72, RZ ;  /* 0x00000048120c7210 */ /* 0x000fe20007f1e0ff */
[----:B------:R-:W-:Y:S01]  /*1d5e0*/  IMAD.WIDE.U32 R16, P1, R33, R98, R16 ;  /* 0x0000006221107225 */ /* 0x000fe20007820010 */
[----:B------:R0:W-:Y:S03]  /*1d5f0*/  STL.64 [R1+0x130], R70 ;  /* 0x0001304601007387 */ /* 0x0001e60000100a00 */
[----:B------:R-:W-:Y:S01]  /*1d600*/  IMAD.WIDE.U32 R48, R5, R42, RZ ;  /* 0x0000002a05307225 */ /* 0x000fe200078e00ff */
[----:B------:R-:W-:-:S03]  /*1d610*/  MOV R20, R15 ;  /* 0x0000000f00147202 */ /* 0x000fc60000000f00 */
[----:B------:R-:W-:Y:S01]  /*1d620*/  IMAD.WIDE.U32 R18, R33, R40, RZ ;  /* 0x0000002821127225 */ /* 0x000fe200078e00ff */
[----:B------:R1:W-:Y:S03]  /*1d630*/  STL [R1+0x140], R58 ;  /* 0x0001403a01007387 */ /* 0x0003e60000100800 */
[----:B------:R-:W-:-:S04]  /*1d640*/  IMAD.WIDE.U32 R28, R23, R4, RZ ;  /* 0x00000004171c7225 */ /* 0x000fc800078e00ff */
[----:B0-----:R-:W-:-:S04]  /*1d650*/  IMAD.WIDE.U32 R70, R14, R86, RZ ;  /* 0x000000560e467225 */ /* 0x001fc800078e00ff */
[----:B------:R-:W-:Y:S01]  /*1d660*/  IMAD.WIDE.U32 R54, R5, R46, RZ ;  /* 0x0000002e05367225 */ /* 0x000fe200078e00ff */
[----:B------:R-:W-:-:S03]  /*1d670*/  IADD3 R16, P6, PT, R19, R16, RZ ;  /* 0x0000001013107210 */ /* 0x000fc60007fde0ff */
[----:B------:R-:W-:Y:S01]  /*1d680*/  IMAD.X R27, RZ, RZ, RZ, P1 ;  /* 0x000000ffff1b7224 */ /* 0x000fe200008e06ff */
[----:B------:R-:W-:Y:S01]  /*1d690*/  IADD3 R15, P1, PT, R26, R48, RZ ;  /* 0x000000301a0f7210 */ /* 0x000fe20007f3e0ff */
[----:B------:R-:W-:Y:S02]  /*1d6a0*/  IMAD.MOV.U32 R26, RZ, RZ, R17 ;  /* 0x000000ffff1a7224 */ /* 0x000fe400078e0011 */
[----:B------:R-:W-:Y:S01]  /*1d6b0*/  IMAD.WIDE.U32.X R24, R23, R84, R24, P4 ;  /* 0x0000005417187225 */ /* 0x000fe200020e0418 */
[----:B------:R-:W-:-:S03]  /*1d6c0*/  IADD3 R17, P4, PT, R18, R54, RZ ;  /* 0x0000003612117210 */ /* 0x000fc60007f9e0ff */
[----:B-1----:R-:W-:Y:S01]  /*1d6d0*/  IMAD.WIDE.U32 R58, R14, R42, RZ ;  /* 0x0000002a0e3a7225 */ /* 0x002fe200078e00ff */
[----:B------:R-:W-:-:S03]  /*1d6e0*/  SHF.L.W.U32.HI R18, R30, 0xd, R37 ;  /* 0x0000000d1e127819 */ /* 0x000fc60000010e25 */
[----:B------:R-:W-:Y:S02]  /*1d6f0*/  IMAD.X R34, RZ, RZ, R34, P2 ;  /* 0x000000ffff227224 */ /* 0x000fe400010e0622 */
[----:B------:R-:W-:Y:S01]  /*1d700*/  IMAD.WIDE.U32 R28, P3, R33, R96, R28 ;  /* 0x00000060211c7225 */ /* 0x000fe2000786001c */
[----:B------:R-:W-:Y:S03]  /*1d710*/  STL [R1+0x128], R57 ;  /* 0x0001283901007387 */ /* 0x000fe60000100800 */
[----:B------:R-:W-:Y:S01]  /*1d720*/  IMAD.WIDE.U32 R70, P2, R5, R85, R70 ;  /* 0x0000005505467225 */ /* 0x000fe20007840046 */
[----:B------:R0:W-:Y:S03]  /*1d730*/  STL [R1+0x1bc], R56 ;  /* 0x0001bc3801007387 */ /* 0x0001e60000100800 */
[----:B------:R-:W-:-:S04]  /*1d740*/  IMAD.WIDE.U32 R30, R33, R4, RZ ;  /* 0x00000004211e7225 */ /* 0x000fc800078e00ff */
[----:B------:R-:W-:Y:S01]  /*1d750*/  IMAD.WIDE.U32 R74, R23, R112, RZ ;  /* 0x00000070174a7225 */ /* 0x000fe200078e00ff */
[----:B------:R-:W-:-:S03]  /*1d760*/  IADD3.X R35, PT, PT, RZ, RZ, RZ, P2, !PT ;  /* 0x000000ffff237210 */ /* 0x000fc600017fe4ff */
[----:B------:R-:W-:Y:S01]  /*1d770*/  IMAD.WIDE.U32.X R26, R23, R98, R26, P6 ;  /* 0x00000062171a7225 */ /* 0x000fe200030e041a */
[----:B------:R-:W-:-:S03]  /*1d780*/  SHF.L.W.U32.HI R54, R37, 0xd, R34 ;  /* 0x0000000d25367819 */ /* 0x000fc60000010e22 */
[----:B0-----:R-:W-:Y:S01]  /*1d790*/  IMAD.WIDE.U32 R56, R14, R40, RZ ;  /* 0x000000280e387225 */ /* 0x001fe200078e00ff */
[----:B------:R-:W-:-:S03]  /*1d7a0*/  IADD3 R48, P2, PT, R31, R28, RZ ;  /* 0x0000001c1f307210 */ /* 0x000fc60007f5e0ff */
[----:B------:R-:W-:Y:S01]  /*1d7b0*/  IMAD.X R19, RZ, RZ, RZ, P3 ;  /* 0x000000ffff137224 */ /* 0x000fe200018e06ff */
[----:B------:R-:W-:Y:S01]  /*1d7c0*/  IADD3 R44, P3, PT, R18, R44, RZ ;  /* 0x0000002c122c7210 */ /* 0x000fe20007f7e0ff */
[----:B------:R-:W-:-:S04]  /*1d7d0*/  IMAD.WIDE.U32 R58, P6, R5, R84, R58 ;  /* 0x00000054053a7225 */ /* 0x000fc800078c003a */
[----:B------:R-:W-:Y:S02]  /*1d7e0*/  IMAD.MOV.U32 R18, RZ, RZ, R29 ;  /* 0x000000ffff127224 */ /* 0x000fe400078e001d */
[----:B------:R-:W-:Y:S01]  /*1d7f0*/  IMAD.WIDE.U32.X R20, R23, R83, R20, P5 ;  /* 0x0000005317147225 */ /* 0x000fe200028e0414 */
[----:B------:R-:W-:-:S03]  /*1d800*/  IADD3.X R54, P3, PT, R54, R36, RZ, P3, !PT ;  /* 0x0000002436367210 */ /* 0x000fc60001f7e4ff */
[----:B------:R-:W-:-:S04]  /*1d810*/  IMAD.WIDE.U32 R74, P5, R33, R113, R74 ;  /* 0x00000071214a7225 */ /* 0x000fc800078a004a */
[----:B------:R-:W-:-:S04]  /*1d820*/  IMAD.WIDE.U32 R28, R33, R112, RZ ;  /* 0x00000070211c7225 */ /* 0x000fc800078e00ff */
[----:B------:R-:W-:-:S04]  /*1d830*/  IMAD.WIDE.U32 R52, R14, R46, RZ ;  /* 0x0000002e0e347225 */ /* 0x000fc800078e00ff */
[----:B------:R-:W-:Y:S02]  /*1d840*/  IMAD.X R33, RZ, RZ, RZ, P6 ;  /* 0x000000ffff217224 */ /* 0x000fe400030e06ff */
[----:B------:R-:W-:Y:S01]  /*1d850*/  IMAD.WIDE.U32 R56, P6, R5, R98, R56 ;  /* 0x0000006205387225 */ /* 0x000fe200078c0038 */
[----:B------:R-:W-:-:S03]  /*1d860*/  MOV R36, R75 ;  /* 0x0000004b00247202 */ /* 0x000fc60000000f00 */
[----:B------:R-:W-:Y:S01]  /*1d870*/  IMAD.X R37, RZ, RZ, RZ, P5 ;  /* 0x000000ffff257224 */ /* 0x000fe200028e06ff */
[----:B------:R-:W-:Y:S01]  /*1d880*/  IADD3 R29, P5, PT, R29, R74, RZ ;  /* 0x0000004a1d1d7210 */ /* 0x000fe20007fbe0ff */
[----:B------:R-:W-:Y:S01]  /*1d890*/  IMAD.WIDE.U32.X R18, R23, R96, R18, P2 ;  /* 0x0000006017127225 */ /* 0x000fe200010e0412 */
[----:B------:R-:W-:-:S03]  /*1d8a0*/  LEA.HI.X R72, P3, R34, R32, RZ, 0xd, P3 ;  /* 0x0000002022487211 */ /* 0x000fc60001876cff */
[----:B------:R-:W-:Y:S01]  /*1d8b0*/  IMAD.X R75, RZ, RZ, RZ, P6 ;  /* 0x000000ffff4b7224 */ /* 0x000fe200030e06ff */
[----:B------:R-:W-:Y:S01]  /*1d8c0*/  IADD3 R73, P6, PT, R73, R70, RZ ;  /* 0x0000004649497210 */ /* 0x000fe20007fde0ff */
[----:B------:R-:W-:-:S04]  /*1d8d0*/  IMAD.WIDE.U32 R52, P2, R5, R83, R52 ;  /* 0x0000005305347225 */ /* 0x000fc80007840034 */
[----:B------:R-:W-:-:S04]  /*1d8e0*/  IMAD.WIDE.U32 R50, R5, R40, RZ ;  /* 0x0000002805327225 */ /* 0x000fc800078e00ff */
[----:B------:R-:W-:Y:S01]  /*1d8f0*/  IMAD.WIDE.U32.X R36, R23, R113, R36, P5 ;  /* 0x0000007117247225 */ /* 0x000fe200028e0424 */
[----:B------:R-:W-:Y:S02]  /*1d900*/  IADD3.X R23, P0, PT, R11, R73, RZ, P0, !PT ;  /* 0x000000490b177210 */ /* 0x000fe4000071e4ff */
[----:B------:R-:W-:Y:S01]  /*1d910*/  LOP3.LUT R11, R54, 0x7ffff, RZ, 0xc0, !PT ;  /* 0x0007ffff360b7812 */ /* 0x000fe200078ec0ff */
[----:B------:R-:W-:Y:S01]  /*1d920*/  IMAD.X R10, RZ, RZ, R10, P3 ;  /* 0x000000ffff0a7224 */ /* 0x000fe200018e060a */
[----:B------:R-:W-:Y:S01]  /*1d930*/  IADD3 R70, P3, PT, R55, R52, RZ ;  /* 0x0000003437467210 */ /* 0x000fe20007f7e0ff */
[----:B------:R-:W-:Y:S02]  /*1d940*/  IMAD R55, R4, 0x13, RZ ;  /* 0x0000001304377824 */ /* 0x000fe400078e02ff */
        /* <DEDUP_REMOVED lines=8> */
[----:B------:R-:W-:Y:S02]  /*1d9d0*/  IMAD.MOV.U32 R34, RZ, RZ, R71 ;  /* 0x000000ffff227224 */ /* 0x000fe400078e0047 */
[----:B------:R-:W-:Y:S01]  /*1d9e0*/  IMAD.WIDE.U32.X R32, R14, R84, R32, P5 ;  /* 0x000000540e207225 */ /* 0x000fe200028e0420 */
[----:B------:R-:W-:-:S03]  /*1d9f0*/  IADD3 R51, P5, PT, R51, R56, RZ ;  /* 0x0000003833337210 */ /* 0x000fc60007fbe0ff */
[----:B------:R-:W-:-:S04]  /*1da00*/  IMAD.WIDE.U32.X R30, R14, R83, R30, P3 ;  /* 0x000000530e1e7225 */ /* 0x000fc800018e041e */
[----:B------:R-:W-:-:S04]  /*1da10*/  IMAD.WIDE.U32.X R34, R14, R85, R34, P6 ;  /* 0x000000550e227225 */ /* 0x000fc800030e0422 */
[----:B------:R-:W-:Y:S02]  /*1da20*/  IMAD.MOV.U32 R74, RZ, RZ, R57 ;  /* 0x000000ffff4a7224 */ /* 0x000fe400078e0039 */
[----:B------:R-:W-:Y:S01]  /*1da30*/  IMAD.WIDE.U32 R70, P3, R44, R7, R52 ;  /* 0x000000072c467225 */ /* 0x000fe20007860034 */
[----:B------:R-:W-:-:S03]  /*1da40*/  IADD3.X R49, P1, PT, R13, R49, RZ, P1, !PT ;  /* 0x000000310d317210 */ /* 0x000fc60000f3e4ff */
[----:B------:R-:W-:-:S04]  /*1da50*/  IMAD.WIDE.U32 R58, P6, R5, R96, R58 ;  /* 0x00000060053a7225 */ /* 0x000fc800078c003a */
[----:B------:R-:W-:-:S04]  /*1da60*/  IMAD.WIDE.U32 R56, R5, R4, RZ ;  /* 0x0000000405387225 */ /* 0x000fc800078e00ff */
[----:B------:R-:W-:Y:S01]  /*1da70*/  IMAD.WIDE.U32 R52, R44, R55, RZ ;  /* 0x000000372c347225 */ /* 0x000fe200078e00ff */
[----:B------:R-:W-:-:S03]  /*1da80*/  MOV R76, R71 ;  /* 0x00000047004c7202 */ /* 0x000fc60000000f00 */
[----:B------:R-:W-:Y:S01]  /*1da90*/  IMAD.X R13, RZ, RZ, RZ, P6 ;  /* 0x000000ffff0d7224 */ /* 0x000fe200030e06ff */
[----:B------:R-:W-:Y:S01]  /*1daa0*/  IADD3 R5, P6, PT, R57, R58, RZ ;  /* 0x0000003a39057210 */ /* 0x000fe20007fde0ff */
[----:B------:R-:W-:Y:S01]  /*1dab0*/  IMAD.X R77, RZ, RZ, RZ, P3 ;  /* 0x000000ffff4d7224 */ /* 0x000fe200018e06ff */
[----:B------:R-:W-:Y:S01]  /*1dac0*/  IADD3 R52, P3, PT, R12, R52, RZ ;  /* 0x000000340c347210 */ /* 0x000fe20007f7e0ff */
[----:B------:R-:W-:Y:S01]  /*1dad0*/  IMAD.WIDE.U32.X R74, R14, R98, R74, P5 ;  /* 0x000000620e4a7225 */ /* 0x000fe200028e044a */
[----:B------:R-:W-:-:S03]  /*1dae0*/  IADD3 R53, P5, PT, R53, R70, RZ ;  /* 0x0000004635357210 */ /* 0x000fc60007fbe0ff */
[----:B------:R-:W-:Y:S02]  /*1daf0*/  IMAD.MOV.U32 R12, RZ, RZ, R59 ;  /* 0x000000ffff0c7224 */ /* 0x000fe400078e003b */
[----:B------:R-:W-:-:S04]  /*1db00*/  IMAD.WIDE.U32.X R76, R11, R7, R76, P5 ;  /* 0x000000070b4c7225 */ /* 0x000fc800028e044c */
[----:B------:R-:W-:Y:S01]  /*1db10*/  IMAD.WIDE.U32.X R12, R14, R96, R12, P6 ;  /* 0x000000600e0c7225 */ /* 0x000fe200030e040c */
[----:B------:R-:W-:Y:S02]  /*1db20*/  IADD3.X R14, P3, PT, R23, R53, RZ, P3, !PT ;  /* 0x00000035170e7210 */ /* 0x000fe40001f7e4ff */
[----:B------:R-:W-:Y:S01]  /*1db30*/  LOP3.LUT R23, R6, 0x7ffff, RZ, 0xc0, !PT ;  /* 0x0007ffff06177812 */ /* 0x000fe200078ec0ff */
[-C--:B------:R-:W-:Y:S01]  /*1db40*/  IMAD.WIDE.U32 R6, R11, R86.reuse, RZ ;  /* 0x000000560b067225 */ /* 0x080fe200078e00ff */
[----:B------:R-:W-:Y:S02]  /*1db50*/  SHF.L.W.U32.HI R53, R54, 0xd, R72 ;  /* 0x0000000d36357819 */ /* 0x000fe40000010e48 */
[----:B------:R-:W-:Y:S01]  /*1db60*/  SHF.L.W.U32.HI R72, R72, 0xd, R10 ;  /* 0x0000000d48487819 */ /* 0x000fe20000010e0a */
[----:B------:R-:W-:Y:S01]  /*1db70*/  IMAD.WIDE.U32 R54, R44, R86, RZ ;  /* 0x000000562c367225 */ /* 0x000fe200078e00ff */
[----:B------:R-:W-:-:S03]  /*1db80*/  IADD3.X R10, P0, P3, R76, R34, R24, P3, P0 ;  /* 0x000000224c0a7210 */ /* 0x000fc60001b00418 */
[----:B------:R-:W-:Y:S01]  /*1db90*/  IMAD.WIDE.U32 R6, P5, R44, R85, R6 ;  /* 0x000000552c067225 */ /* 0x000fe200078a0006 */
[----:B------:R-:W-:-:S03]  /*1dba0*/  IADD3.X R76, PT, PT, R77, R35, R25, P0, P3 ;  /* 0x000000234d4c7210 */ /* 0x000fc600007e6419 */
[----:B------:R-:W-:Y:S01]  /*1dbb0*/  IMAD.WIDE.U32 R58, R11, R42, RZ ;  /* 0x0000002a0b3a7225 */ /* 0x000fe200078e00ff */
[----:B------:R-:W-:-:S03]  /*1dbc0*/  IADD3 R15, P3, PT, R15, R54, RZ ;  /* 0x000000360f0f7210 */ /* 0x000fc60007f7e0ff */
[----:B------:R-:W-:Y:S01]  /*1dbd0*/  IMAD.WIDE.U32 R22, R53, 0x13, R22 ;  /* 0x0000001335167825 */ /* 0x000fe200078e0016 */
[----:B------:R-:W-:-:S03]  /*1dbe0*/  IADD3 R54, P0, PT, R55, R6, RZ ;  /* 0x0000000637367210 */ /* 0x000fc60007f1e0ff */
[----:B------:R-:W-:Y:S02]  /*1dbf0*/  IMAD R72, R72, 0x13, RZ ;  /* 0x0000001348487824 */ /* 0x000fe400078e02ff */
        /* <DEDUP_REMOVED lines=8> */
[----:B------:R-:W-:Y:S01]  /*1dc80*/  MOV R6, R59 ;  /* 0x0000003b00067202 */ /* 0x000fe20000000f00 */
[----:B------:R-:W-:Y:S01]  /*1dc90*/  IMAD.X R7, RZ, RZ, RZ, P6 ;  /* 0x000000ffff077224 */ /* 0x000fe200030e06ff */
[C---:B------:R-:W-:Y:S02]  /*1dca0*/  LOP3.LUT R23, R72.reuse, 0x7ffff, RZ, 0xc0, !PT ;  /* 0x0007ffff48177812 */ /* 0x040fe400078ec0ff */
[----:B------:R-:W-:-:S02]  /*1dcb0*/  LEA.HI R9, P6, R72, R9, RZ, 0xd ;  /* 0x0000000948097211 */ /* 0x000fc400078d68ff */
[----:B------:R-:W-:Y:S02]  /*1dcc0*/  LOP3.LUT R8, R8, 0x7ffff, RZ, 0xc0, !PT ;  /* 0x0007ffff08087812 */ /* 0x000fe400078ec0ff */
[----:B------:R-:W-:Y:S01]  /*1dcd0*/  IADD3.X R49, P3, PT, R49, R54, RZ, P3, !PT ;  /* 0x0000003631317210 */ /* 0x000fe20001f7e4ff */
[----:B------:R-:W-:Y:S01]  /*1dce0*/  IMAD.WIDE.U32.X R54, R11, R84, R6, P0 ;  /* 0x000000540b367225 */ /* 0x000fe200000e0406 */
[----:B------:R-:W-:-:S03]  /*1dcf0*/  IADD3.X R16, P5, PT, R16, R24, RZ, P5, !PT ;  /* 0x0000001810107210 */ /* 0x000fc60002fbe4ff */
[----:B------:R-:W-:Y:S01]  /*1dd00*/  IMAD.WIDE.U32 R24, R23, R40, RZ ;  /* 0x0000002817187225 */ /* 0x000fe200078e00ff */
[----:B------:R-:W-:-:S03]  /*1dd10*/  IADD3 R28, P0, PT, R28, R56, RZ ;  /* 0x000000381c1c7210 */ /* 0x000fc60007f1e0ff */
[----:B------:R-:W-:Y:S01]  /*1dd20*/  IMAD.X R6, RZ, RZ, R8, P6 ;  /* 0x000000ffff067224 */ /* 0x000fe200030e0608 */
[----:B------:R-:W-:Y:S01]  /*1dd30*/  IADD3.X R8, P1, P3, R34, R32, R20, P3, P1 ;  /* 0x0000002022087210 */ /* 0x000fe20001b22414 */
[----:B------:R-:W-:Y:S01]  /*1dd40*/  IMAD.WIDE.U32 R24, P6, R98, R22, R24 ;  /* 0x0000001662187225 */ /* 0x000fe200078c0018 */
[----:B------:R-:W-:-:S03]  /*1dd50*/  IADD3.X R7, P4, P5, R54, R30, R26, P5, P4 ;  /* 0x0000001e36077210 */ /* 0x000fc60002d8841a */
[----:B------:R-:W-:-:S04]  /*1dd60*/  IMAD.WIDE.U32 R56, R6, R46, RZ ;  /* 0x0000002e06387225 */ /* 0x000fc800078e00ff */
[----:B------:R-:W-:Y:S01]  /*1dd70*/  IMAD.WIDE.U32 R58, R22, R40, RZ ;  /* 0x00000028163a7225 */ /* 0x000fe200078e00ff */
[----:B------:R-:W-:Y:S02]  /*1dd80*/  IADD3.X R20, PT, PT, R35, R33, R21, P1, P3 ;  /* 0x0000002123147210 */ /* 0x000fe40000fe6415 */
[----:B------:R-:W-:Y:S01]  /*1dd90*/  IADD3.X R26, PT, PT, R55, R31, R27, P4, P5 ;  /* 0x0000001f371a7210 */ /* 0x000fe200027ea41b */
        /* <DEDUP_REMOVED lines=8> */
[----:B------:R-:W-:Y:S01]  /*1de20*/  IMAD.X R33, RZ, RZ, RZ, P6 ;  /* 0x000000ffff217224 */ /* 0x000fe200030e06ff */
[----:B------:R-:W-:Y:S01]  /*1de30*/  IADD3 R30, P5, PT, R31, R56, RZ ;  /* 0x000000381f1e7210 */ /* 0x000fe20007fbe0ff */
[----:B------:R-:W-:-:S02]  /*1de40*/  IMAD.MOV.U32 R32, RZ, RZ, R25 ;  /* 0x000000ffff207224 */ /* 0x000fc400078e0019 */
[----:B------:R-:W-:Y:S01]  /*1de50*/  IMAD.WIDE.U32 R24, R23, R4, RZ ;  /* 0x0000000417187225 */ /* 0x000fe200078e00ff */
[----:B------:R-:W-:-:S03]  /*1de60*/  IADD3.X R21, P3, PT, R21, R30, RZ, P3, !PT ;  /* 0x0000001e15157210 */ /* 0x000fc60001f7e4ff */
[----:B------:R-:W-:-:S04]  /*1de70*/  IMAD.WIDE.U32.X R32, R23, R98, R32, P4 ;  /* 0x0000006217207225 */ /* 0x000fc800020e0420 */
[----:B------:R-:W-:-:S04]  /*1de80*/  IMAD.WIDE.U32.X R54, R6, R83, R54, P5 ;  /* 0x0000005306367225 */ /* 0x000fc800028e0436 */
[----:B------:R-:W-:Y:S01]  /*1de90*/  IMAD.WIDE.U32 R56, P4, R96, R22, R24 ;  /* 0x0000001660387225 */ /* 0x000fe20007880018 */
[----:B------:R-:W-:-:S03]  /*1dea0*/  IADD3.X R10, P1, P3, R54, R10, R32, P3, P1 ;  /* 0x0000000a360a7210 */ /* 0x000fc60001b22420 */
[----:B------:R-:W-:-:S04]  /*1deb0*/  IMAD.WIDE.U32 R34, R11, R46, RZ ;  /* 0x0000002e0b227225 */ /* 0x000fc800078e00ff */
[----:B------:R-:W-:-:S04]  /*1dec0*/  IMAD.WIDE.U32 R52, R22, R4, RZ ;  /* 0x0000000416347225 */ /* 0x000fc800078e00ff */
[----:B------:R-:W-:Y:S01]  /*1ded0*/  IMAD.WIDE.U32 R30, R6, R40, RZ ;  /* 0x00000028061e7225 */ /* 0x000fe200078e00ff */
[----:B------:R-:W-:-:S03]  /*1dee0*/  IADD3.X R76, PT, PT, R55, R76, R33, P1, P3 ;  /* 0x0000004c374c7210 */ /* 0x000fc60000fe6421 */
[----:B------:R-:W-:-:S04]  /*1def0*/  IMAD.WIDE.U32 R58, R11, R40, RZ ;  /* 0x000000280b3a7225 */ /* 0x000fc800078e00ff */
[----:B------:R-:W-:Y:S01]  /*1df00*/  IMAD.X R25, RZ, RZ, RZ, P4 ;  /* 0x000000ffff197224 */ /* 0x000fe200020e06ff */
[----:B------:R-:W-:Y:S01]  /*1df10*/  IADD3 R27, P4, PT, R53, R56, RZ ;  /* 0x00000038351b7210 */ /* 0x000fe20007f9e0ff */
[----:B------:R-:W-:Y:S02]  /*1df20*/  IMAD.MOV.U32 R24, RZ, RZ, R57 ;  /* 0x000000ffff187224 */ /* 0x000fe400078e0039 */
[----:B------:R-:W-:Y:S01]  /*1df30*/  IMAD.WIDE.U32 R32, R44, R46, RZ ;  /* 0x0000002e2c207225 */ /* 0x000fe200078e00ff */
[----:B------:R-:W-:-:S03]  /*1df40*/  IADD3.X R48, P2, PT, R48, R51, RZ, P2, !PT ;  /* 0x0000003330307210 */ /* 0x000fc6000175e4ff */
[----:B------:R-:W-:-:S04]  /*1df50*/  IMAD.WIDE.U32 R30, P3, R9, R98, R30 ;  /* 0x00000062091e7225 */ /* 0x000fc8000786001e */
[----:B------:R-:W-:Y:S01]  /*1df60*/  IMAD.WIDE.U32 R34, P1, R44, R83, R34 ;  /* 0x000000532c227225 */ /* 0x000fe20007820022 */
[----:B------:R-:W-:-:S03]  /*1df70*/  IADD3.X R5, P0, PT, R29, R5, RZ, P0, !PT ;  /* 0x000000051d057210 */ /* 0x000fc6000071e4ff */
[----:B------:R-:W-:-:S04]  /*1df80*/  IMAD.WIDE.U32 R54, R44, R40, RZ ;  /* 0x000000282c367225 */ /* 0x000fc800078e00ff */
[----:B------:R-:W-:Y:S01]  /*1df90*/  IMAD.WIDE.U32 R56, R9, R40, RZ ;  /* 0x0000002809387225 */ /* 0x000fe200078e00ff */
[----:B------:R-:W-:-:S03]  /*1dfa0*/  IADD3.X R29, PT, PT, RZ, RZ, RZ, P1, !PT ;  /* 0x000000ffff1d7210 */ /* 0x000fc60000ffe4ff */
[----:B------:R-:W-:Y:S01]  /*1dfb0*/  IMAD.WIDE.U32 R58, P5, R44, R98, R58 ;  /* 0x000000622c3a7225 */ /* 0x000fe200078a003a */
[----:B------:R-:W-:-:S03]  /*1dfc0*/  IADD3 R44, P1, PT, R28, R54, RZ ;  /* 0x000000361c2c7210 */ /* 0x000fc60007f3e0ff */
[----:B------:R-:W-:Y:S01]  /*1dfd0*/  IMAD.X R51, RZ, RZ, RZ, P3 ;  /* 0x000000ffff337224 */ /* 0x000fe200018e06ff */
[----:B------:R-:W-:Y:S01]  /*1dfe0*/  IADD3 R32, P3, PT, R50, R32, RZ ;  /* 0x0000002032207210 */ /* 0x000fe20007f7e0ff */
[----:B------:R-:W-:Y:S01]  /*1dff0*/  IMAD.WIDE.U32.X R24, R23, R96, R24, P4 ;  /* 0x0000006017187225 */ /* 0x000fe200020e0418 */
[----:B------:R-:W-:Y:S02]  /*1e000*/  IADD3 R34, P4, PT, R33, R34, RZ ;  /* 0x0000002221227210 */ /* 0x000fe40007f9e0ff */
[----:B------:R-:W-:Y:S01]  /*1e010*/  IADD3 R33, P6, PT, R57, R30, RZ ;  /* 0x0000001e39217210 */ /* 0x000fe20007fde0ff */
[----:B------:R-:W-:Y:S02]  /*1e020*/  IMAD.MOV.U32 R50, RZ, RZ, R31 ;  /* 0x000000ffff327224 */ /* 0x000fe400078e001f */
[----:B------:R-:W-:Y:S01]  /*1e030*/  IMAD.X R31, RZ, RZ, RZ, P5 ;  /* 0x000000ffff1f7224 */ /* 0x000fe200028e06ff */
[----:B------:R-:W-:Y:S01]  /*1e040*/  IADD3 R52, P5, PT, R15, R52, RZ ;  /* 0x000000340f347210 */ /* 0x000fe20007fbe0ff */
[----:B------:R-:W-:Y:S01]  /*1e050*/  IMAD.MOV.U32 R28, RZ, RZ, R35 ;  /* 0x000000ffff1c7224 */ /* 0x000fe200078e0023 */
[----:B------:R-:W-:Y:S01]  /*1e060*/  IADD3.X R15, P3, PT, R48, R34, RZ, P3, !PT ;  /* 0x00000022300f7210 */ /* 0x000fe20001f7e4ff */
[----:B------:R-:W-:Y:S01]  /*1e070*/  IMAD.WIDE.U32.X R50, R6, R98, R50, P6 ;  /* 0x0000006206327225 */ /* 0x000fe200030e0432 */
[----:B------:R-:W-:-:S02]  /*1e080*/  IADD3 R54, P6, PT, R55, R58, RZ ;  /* 0x0000003a37367210 */ /* 0x000fc40007fde0ff */
[----:B------:R-:W-:Y:S01]  /*1e090*/  IADD3.X R49, P5, PT, R49, R27, RZ, P5, !PT ;  /* 0x0000001b31317210 */ /* 0x000fe20002fbe4ff */
[----:B------:R-:W-:Y:S01]  /*1e0a0*/  IMAD.WIDE.U32.X R28, R11, R83, R28, P4 ;  /* 0x000000530b1c7225 */ /* 0x000fe200020e041c */
[----:B------:R-:W-:-:S03]  /*1e0b0*/  IADD3 R56, P4, PT, R52, R56, RZ ;  /* 0x0000003834387210 */ /* 0x000fc60007f9e0ff */
[----:B------:R-:W-:Y:S01]  /*1e0c0*/  IMAD.WIDE.U32 R34, R113, R22, RZ ;  /* 0x0000001671227225 */ /* 0x000fe200078e00ff */
[----:B------:R-:W-:-:S03]  /*1e0d0*/  IADD3.X R27, P3, P2, R28, R74, R18, P3, P2 ;  /* 0x0000004a1c1b7210 */ /* 0x000fc60001a64412 */
[----:B------:R-:W-:Y:S01]  /*1e0e0*/  IMAD.MOV.U32 R30, RZ, RZ, R59 ;  /* 0x000000ffff1e7224 */ /* 0x000fe200078e003b */
[----:B------:R-:W-:Y:S01]  /*1e0f0*/  IADD3.X R33, P4, PT, R49, R33, RZ, P4, !PT ;  /* 0x0000002131217210 */ /* 0x000fe2000279e4ff */
[----:B------:R-:W-:Y:S01]  /*1e100*/  IMAD.WIDE.U32 R48, R112, R22, RZ ;  /* 0x0000001670307225 */ /* 0x000fe200078e00ff */
[----:B------:R-:W-:-:S03]  /*1e110*/  IADD3.X R74, PT, PT, R29, R75, R19, P3, P2 ;  /* 0x0000004b1d4a7210 */ /* 0x000fc60001fe4413 */
[----:B------:R-:W-:Y:S01]  /*1e120*/  IMAD.WIDE.U32.X R30, R11, R98, R30, P6 ;  /* 0x000000620b1e7225 */ /* 0x000fe200030e041e */
[----:B------:R-:W-:-:S03]  /*1e130*/  IADD3.X R8, P5, P3, R50, R8, R24, P4, P5 ;  /* 0x0000000832087210 */ /* 0x000fc600023aa418 */
[----:B------:R-:W-:Y:S01]  /*1e140*/  IMAD.WIDE.U32 R34, P6, R23, R112, R34 ;  /* 0x0000007017227225 */ /* 0x000fe200078c0022 */
[----:B------:R-:W-:-:S03]  /*1e150*/  IADD3 R17, P4, PT, R17, R48, RZ ;  /* 0x0000003011117210 */ /* 0x000fc60007f9e0ff */
[----:B------:R-:W-:Y:S01]  /*1e160*/  IMAD.WIDE.U32 R18, R6, R4, RZ ;  /* 0x0000000406127225 */ /* 0x000fe200078e00ff */
[----:B------:R-:W-:Y:S02]  /*1e170*/  IADD3 R48, P2, PT, R49, R34, RZ ;  /* 0x0000002231307210 */ /* 0x000fe40007f5e0ff */
[----:B------:R-:W-:Y:S01]  /*1e180*/  IADD3.X R20, PT, PT, R51, R20, R25, P5, P3 ;  /* 0x0000001433147210 */ /* 0x000fe20002fe6419 */
[C---:B------:R-:W-:Y:S01]  /*1e190*/  IMAD.WIDE.U32 R24, R9.reuse, R4, RZ ;  /* 0x0000000409187225 */ /* 0x040fe200078e00ff */
[----:B------:R-:W-:Y:S02]  /*1e1a0*/  MOV R28, R35 ;  /* 0x00000023001c7202 */ /* 0x000fe40000000f00 */
[----:B------:R-:W-:Y:S01]  /*1e1b0*/  IADD3.X R35, P4, PT, R16, R48, RZ, P4, !PT ;  /* 0x0000003010237210 */ /* 0x000fe2000279e4ff */
[----:B------:R-:W-:Y:S01]  /*1e1c0*/  IMAD.WIDE.U32 R18, P3, R9, R96, R18 ;  /* 0x0000006009127225 */ /* 0x000fe20007860012 */
[----:B------:R-:W-:Y:S02]  /*1e1d0*/  SHF.L.W.U32.HI R16, R21, 0xd, R10 ;  /* 0x0000000d15107819 */ /* 0x000fe40000010e0a */
[----:B------:R-:W-:Y:S01]  /*1e1e0*/  IADD3 R34, P5, PT, R17, R24, RZ ;  /* 0x0000001811227210 */ /* 0x000fe20007fbe0ff */
[----:B------:R-:W-:Y:S01]  /*1e1f0*/  IMAD.X R11, RZ, RZ, RZ, P3 ;  /* 0x000000ffff0b7224 */ /* 0x000fe200018e06ff */
[----:B------:R-:W-:Y:S01]  /*1e200*/  IADD3 R56, P3, PT, R16, R56, RZ ;  /* 0x0000003810387210 */ /* 0x000fe20007f7e0ff */
[----:B------:R-:W-:Y:S01]  /*1e210*/  IMAD.X R29, RZ, RZ, RZ, P6 ;  /* 0x000000ffff1d7224 */ /* 0x000fe200030e06ff */
[----:B------:R-:W-:Y:S01]  /*1e220*/  SHF.L.W.U32.HI R48, R10, 0xd, R76 ;  /* 0x0000000d0a307819 */ /* 0x000fe20000010e4c */
[----:B------:R-:W-:Y:S01]  /*1e230*/  IMAD.WIDE.U32 R16, R79, R22, RZ ;  /* 0x000000164f107225 */ /* 0x000fe200078e00ff */
[----:B------:R-:W-:-:S03]  /*1e240*/  IADD3 R24, P6, PT, R25, R18, RZ ;  /* 0x0000001219187210 */ /* 0x000fc60007fde0ff */
[----:B------:R-:W-:Y:S01]  /*1e250*/  IMAD.MOV.U32 R10, RZ, RZ, R19 ;  /* 0x000000ffff0a7224 */ /* 0x000fe200078e0013 */
[----:B------:R-:W-:Y:S01]  /*1e260*/  IADD3.X R48, P3, PT, R48, R33, RZ, P3, !PT ;  /* 0x0000002130307210 */ /* 0x000fe20001f7e4ff */
[----:B------:R-:W-:Y:S01]  /*1e270*/  IMAD.WIDE.U32.X R28, R23, R113, R28, P2 ;  /* 0x00000071171c7225 */ /* 0x000fe200010e041c */
[----:B------:R-:W-:-:S03]  /*1e280*/  IADD3.X R35, P5, PT, R35, R24, RZ, P5, !PT ;  /* 0x0000001823237210 */ /* 0x000fc60002fbe4ff */
[----:B------:R-:W-:Y:S01]  /*1e290*/  IMAD.WIDE.U32.X R10, R6, R96, R10, P6 ;  /* 0x00000060060a7225 */ /* 0x000fe200030e040a */
[----:B------:R-:W-:-:S03]  /*1e2a0*/  LEA.HI.X R76, P3, R76, R8, RZ, 0xd, P3 ;  /* 0x000000084c4c7211 */ /* 0x000fc60001876cff */
[----:B------:R-:W-:-:S04]  /*1e2b0*/  IMAD.WIDE.U32 R18, R80, R22, RZ ;  /* 0x0000001650127225 */ /* 0x000fc800078e00ff */
[----:B------:R-:W-:Y:S01]  /*1e2c0*/  IMAD.WIDE.U32 R16, P6, R23, R80, R16 ;  /* 0x0000005017107225 */ /* 0x000fe200078c0010 */
[----:B------:R-:W-:-:S03]  /*1e2d0*/  IADD3.X R7, P4, P5, R10, R7, R28, P5, P4 ;  /* 0x000000070a077210 */ /* 0x000fc60002d8841c */
[----:B------:R-:W-:Y:S01]  /*1e2e0*/  IMAD.X R33, RZ, RZ, RZ, P6 ;  /* 0x000000ffff217224 */ /* 0x000fe200030e06ff */
[----:B------:R-:W-:Y:S01]  /*1e2f0*/  IADD3 R8, P6, PT, R19, R16, RZ ;  /* 0x0000001013087210 */ /* 0x000fe20007fde0ff */
[----:B------:R-:W-:Y:S01]  /*1e300*/  IMAD.WIDE.U32 R24, R113, R9, RZ ;  /* 0x0000000971187225 */ /* 0x000fe200078e00ff */
[----:B------:R-:W-:-:S03]  /*1e310*/  SHF.L.W.U32.HI R16, R48, 0xd, R76 ;  /* 0x0000000d30107819 */ /* 0x000fc60000010e4c */
[----:B------:R-:W-:Y:S01]  /*1e320*/  IMAD.X R20, RZ, RZ, R20, P3 ;  /* 0x000000ffff147224 */ /* 0x000fe200018e0614 */
[----:B------:R-:W-:Y:S01]  /*1e330*/  IADD3 R18, P2, PT, R32, R18, RZ ;  /* 0x0000001220127210 */ /* 0x000fe20007f5e0ff */
[----:B------:R-:W-:Y:S01]  /*1e340*/  IMAD.MOV.U32 R32, RZ, RZ, R17 ;  /* 0x000000ffff207224 */ /* 0x000fe200078e0011 */
[----:B------:R-:W-:Y:S01]  /*1e350*/  IADD3.X R26, PT, PT, R11, R26, R29, P4, P5 ;  /* 0x0000001a0b1a7210 */ /* 0x000fe200027ea41d */
[----:B------:R-:W-:Y:S01]  /*1e360*/  IMAD.WIDE.U32 R24, P4, R6, R112, R24 ;  /* 0x0000007006187225 */ /* 0x000fe20007880018 */
[----:B------:R-:W-:Y:S02]  /*1e370*/  IADD3 R34, P5, PT, R16, R34, RZ ;  /* 0x0000002210227210 */ /* 0x000fe40007fbe0ff */
[----:B------:R-:W-:Y:S01]  /*1e380*/  SHF.L.W.U32.HI R76, R76, 0xd, R20 ;  /* 0x0000000d4c4c7819 */ /* 0x000fe20000010e14 */
[----:B------:R-:W-:-:S04]  /*1e390*/  IMAD.WIDE.U32 R16, R112, R9, RZ ;  /* 0x0000000970107225 */ /* 0x000fc800078e00ff */
[----:B------:R-:W-:Y:S01]  /*1e3a0*/  IMAD.WIDE.U32 R10, R81, R22, RZ ;  /* 0x00000016510a7225 */ /* 0x000fe200078e00ff */
[----:B------:R-:W-:Y:S02]  /*1e3b0*/  IADD3.X R35, P5, PT, R76, R35, RZ, P5, !PT ;  /* 0x000000234c237210 */ /* 0x000fe40002fbe4ff */
[----:B------:R-:W-:Y:S01]  /*1e3c0*/  IADD3.X R19, PT, PT, RZ, RZ, RZ, P4, !PT ;  /* 0x000000ffff137210 */ /* 0x000fe200027fe4ff */
[----:B------:R-:W-:Y:S01]  /*1e3d0*/  IMAD.WIDE.U32.X R32, R23, R79, R32, P6 ;  /* 0x0000004f17207225 */ /* 0x000fe200030e0420 */
[----:B------:R-:W-:Y:S02]  /*1e3e0*/  IADD3 R28, P3, PT, R18, R16, RZ ;  /* 0x00000010121c7210 */ /* 0x000fe40007f7e0ff */
[----:B------:R-:W-:Y:S01]  /*1e3f0*/  IADD3 R29, P6, PT, R17, R24, RZ ;  /* 0x00000018111d7210 */ /* 0x000fe20007fde0ff */
[----:B------:R-:W-:Y:S01]  /*1e400*/  IMAD.MOV.U32 R18, RZ, RZ, R25 ;  /* 0x000000ffff127224 */ /* 0x000fe200078e0019 */
[----:B------:R-:W-:Y:S01]  /*1e410*/  IADD3.X R15, P2, PT, R15, R8, RZ, P2, !PT ;  /* 0x000000080f0f7210 */ /* 0x000fe2000175e4ff */
[----:B------:R-:W-:Y:S01]  /*1e420*/  IMAD.WIDE.U32 R10, P4, R23, R82, R10 ;  /* 0x00000052170a7225 */ /* 0x000fe2000788000a */
[----:B------:R-:W-:-:S03]  /*1e430*/  LEA.HI.X R7, P5, R20, R7, RZ, 0xd, P5 ;  /* 0x0000000714077211 */ /* 0x000fc600028b6cff */
[----:B------:R-:W-:Y:S01]  /*1e440*/  IMAD.WIDE.U32 R16, R82, R22, RZ ;  /* 0x0000001652107225 */ /* 0x000fe200078e00ff */
[----:B------:R-:W-:-:S03]  /*1e450*/  IADD3.X R29, P3, PT, R15, R29, RZ, P3, !PT ;  /* 0x0000001d0f1d7210 */ /* 0x000fc60001f7e4ff */
[----:B------:R-:W-:Y:S01]  /*1e460*/  IMAD.WIDE.U32.X R18, R6, R113, R18, P6 ;  /* 0x0000007106127225 */ /* 0x000fe200030e0412 */
[----:B------:R-:W-:Y:S02]  /*1e470*/  SHF.L.W.U32.HI R8, R35, 0xd, R7 ;  /* 0x0000000d23087819 */ /* 0x000fe40000010e07 */
[----:B------:R-:W-:Y:S01]  /*1e480*/  IADD3.X R26, PT, PT, RZ, R26, RZ, P5, !PT ;  /* 0x0000001aff1a7210 */ /* 0x000fe20002ffe4ff */
[----:B------:R-:W-:Y:S01]  /*1e490*/  IMAD.X R25, RZ, RZ, RZ, P4 ;  /* 0x000000ffff197224 */ /* 0x000fe200020e06ff */
[----:B------:R-:W-:Y:S01]  /*1e4a0*/  IADD3 R44, P4, PT, R44, R16, RZ ;  /* 0x000000102c2c7210 */ /* 0x000fe20007f9e0ff */
[----:B------:R-:W-:Y:S01]  /*1e4b0*/  IMAD.MOV.U32 R24, RZ, RZ, R11 ;  /* 0x000000ffff187224 */ /* 0x000fe200078e000b */
[----:B------:R-:W-:Y:S01]  /*1e4c0*/  IADD3 R16, P6, PT, R17, R10, RZ ;  /* 0x0000000a11107210 */ /* 0x000fe20007fde0ff */
[----:B------:R-:W-:Y:S01]  /*1e4d0*/  IMAD.WIDE.U32 R10, R79, R9, RZ ;  /* 0x000000094f0a7225 */ /* 0x000fe200078e00ff */
[----:B------:R-:W-:Y:S02]  /*1e4e0*/  IADD3.X R27, P2, P3, R18, R27, R32, P3, P2 ;  /* 0x0000001b121b7210 */ /* 0x000fe40001b44420 */
[----:B------:R-:W-:-:S02]  /*1e4f0*/  IADD3 R28, P5, PT, R8, R28, RZ ;  /* 0x0000001c081c7210 */ /* 0x000fc40007fbe0ff */
[----:B------:R-:W-:Y:S01]  /*1e500*/  SHF.L.W.U32.HI R7, R7, 0xd, R26 ;  /* 0x0000000d07077819 */ /* 0x000fe20000010e1a */
[----:B------:R-:W-:Y:S01]  /*1e510*/  IMAD.WIDE.U32.X R24, R23, R81, R24, P6 ;  /* 0x0000005117187225 */ /* 0x000fe200030e0418 */
[----:B------:R-:W-:Y:S02]  /*1e520*/  IADD3.X R74, PT, PT, R19, R74, R33, P2, P3 ;  /* 0x0000004a134a7210 */ /* 0x000fe400017e6421 */
[----:B------:R-:W-:Y:S01]  /*1e530*/  IADD3.X R29, P3, PT, R7, R29, RZ, P5, !PT ;  /* 0x0000001d071d7210 */ /* 0x000fe20002f7e4ff */
[----:B------:R-:W-:Y:S01]  /*1e540*/  IMAD.WIDE.U32 R8, R80, R9, RZ ;  /* 0x0000000950087225 */ /* 0x000fe200078e00ff */
[----:B------:R-:W-:-:S03]  /*1e550*/  IADD3.X R5, P1, PT, R5, R54, RZ, P1, !PT ;  /* 0x0000003605057210 */ /* 0x000fc60000f3e4ff */
[----:B------:R-:W-:Y:S01]  /*1e560*/  IMAD.WIDE.U32 R10, P6, R6, R80, R10 ;  /* 0x00000050060a7225 */ /* 0x000fe200078c000a */
[----:B------:R-:W-:Y:S02]  /*1e570*/  IADD3 R44, P2, PT, R44, R8, RZ ;  /* 0x000000082c2c7210 */ /* 0x000fe40007f5e0ff */
[----:B------:R-:W-:Y:S02]  /*1e580*/  LEA.HI.X R27, P3, R26, R27, RZ, 0xd, P3 ;  /* 0x0000001b1a1b7211 */ /* 0x000fe40001876cff */
[----:B------:R-:W-:Y:S02]  /*1e590*/  IADD3.X R5, P4, PT, R5, R16, RZ, P4, !PT ;  /* 0x0000001005057210 */ /* 0x000fe4000279e4ff */
[----:B------:R-:W-:Y:S01]  /*1e5a0*/  IADD3 R8, P5, PT, R9, R10, RZ ;  /* 0x0000000a09087210 */ /* 0x000fe20007fbe0ff */
[----:B------:R-:W-:Y:S02]  /*1e5b0*/  IMAD.X R17, RZ, RZ, RZ, P6 ;  /* 0x000000ffff117224 */ /* 0x000fe400030e06ff */
[----:B------:R-:W-:Y:S01]  /*1e5c0*/  IMAD.MOV.U32 R16, RZ, RZ, R11 ;  /* 0x000000ffff107224 */ /* 0x000fe200078e000b */
        /* <DEDUP_REMOVED lines=11> */
[----:B------:R-:W-:-:S05]  /*1e680*/  LEA.HI.X R9, P0, R74, R9, RZ, 0xd, P0 ;  /* 0x000000094a097211 */ /* 0x000fca0000016cff */
        /* <DEDUP_REMOVED lines=8> */
[----:B------:R-:W-:Y:S01]  /*1e710*/  LEA.HI R56, P0, R49, R56, RZ, 0xd ;  /* 0x0000003831387211 */ /* 0x000fe200078168ff */
[----:B------:R0:W-:Y:S04]  /*1e720*/  STL.64 [R1+0x160], R102 ;  /* 0x0001606601007387 */ /* 0x0001e80000100a00 */
[----:B------:R-:W-:-:S05]  /*1e730*/  IMAD.X R11, RZ, RZ, R11, P0 ;  /* 0x000000ffff0b7224 */ /* 0x000fca00000e060b */
[----:B------:R-:W-:Y:S02]  /*1e740*/  LEA.HI R99, P0, R11, R34, RZ, 0xd ;  /* 0x000000220b637211 */ /* 0x000fe400078168ff */
[----:B0-----:R-:W-:-:S05]  /*1e750*/  LOP3.LUT R103, R35, 0x7ffff, RZ, 0xc0, !PT ;  /* 0x0007ffff23677812 */ /* 0x001fca00078ec0ff */
[----:B------:R-:W-:Y:S01]  /*1e760*/  IMAD.X R103, RZ, RZ, R103, P0 ;  /* 0x000000ffff677224 */ /* 0x000fe200000e0667 */
[----:B------:R-:W-:-:S04]  /*1e770*/  LOP3.LUT R105, R29, 0x7ffff, RZ, 0xc0, !PT ;  /* 0x0007ffff1d697812 */ /* 0x000fc800078ec0ff */
[C---:B------:R-:W-:Y:S02]  /*1e780*/  LEA.HI R104, P0, R103.reuse, R28, RZ, 0xd ;  /* 0x0000001c67687211 */ /* 0x040fe400078168ff */
[----:B------:R-:W-:-:S03]  /*1e790*/  LOP3.LUT R103, R103, 0x7ffff, RZ, 0xc0, !PT ;  /* 0x0007ffff67677812 */ /* 0x000fc600078ec0ff */
[----:B------:R-:W-:Y:S01]  /*1e7a0*/  IMAD.X R105, RZ, RZ, R105, P0 ;  /* 0x000000ffff697224 */ /* 0x000fe200000e0669 */
[----:B------:R-:W-:Y:S01]  /*1e7b0*/  LOP3.LUT R116, R5, 0x7ffff, RZ, 0xc0, !PT ;  /* 0x0007ffff05747812 */ /* 0x000fe200078ec0ff */
[----:B------:R-:W-:-:S03]  /*1e7c0*/  IMAD.WIDE.U32 R6, R103, R99, RZ ;  /* 0x0000006367067225 */ /* 0x000fc600078e00ff */
[----:B------:R-:W-:-:S04]  /*1e7d0*/  LEA.HI R117, P0, R105, R44, RZ, 0xd ;  /* 0x0000002c69757211 */ /* 0x000fc800078168ff */
[----:B------:R-:W-:Y:S01]  /*1e7e0*/  IADD3.X R116, PT, PT, RZ, R116, RZ, P0, !PT ;  /* 0x00000074ff747210 */ /* 0x000fe200007fe4ff */
[----:B------:R-:W-:Y:S01]  /*1e7f0*/  IMAD.WIDE.U32 R6, P1, R103, R99, R6 ;  /* 0x0000006367067225 */ /* 0x000fe20007820006 */
[----:B------:R-:W-:Y:S02]  /*1e800*/  LOP3.LUT R105, R105, 0x7ffff, RZ, 0xc0, !PT ;  /* 0x0007ffff69697812 */ /* 0x000fe400078ec0ff */
[----:B------:R-:W-:Y:S01]  /*1e810*/  LOP3.LUT R49, R49, 0x7ffff, RZ, 0xc0, !PT ;  /* 0x0007ffff31317812 */ /* 0x000fe200078ec0ff */
[----:B------:R-:W-:Y:S01]  /*1e820*/  IMAD.WIDE.U32 R20, R99, 0x26, RZ ;  /* 0x0000002663147825 */ /* 0x000fe200078e00ff */
[----:B------:R-:W-:-:S03]  /*1e830*/  SHF.R.U32.HI R5, RZ, 0x13, R116 ;  /* 0x00000013ff057819 */ /* 0x000fc60000011674 */
[----:B------:R-:W-:Y:S02]  /*1e840*/  IMAD.MOV.U32 R48, RZ, RZ, R14 ;  /* 0x000000ffff307224 */ /* 0x000fe400078e000e */
[----:B------:R-:W-:Y:S01]  /*1e850*/  IMAD.WIDE.U32 R18, R104, 0x13, RZ ;  /* 0x0000001368127825 */ /* 0x000fe200078e00ff */
[----:B------:R-:W-:-:S03]  /*1e860*/  UMOV UR6, URZ ;  /* 0x000000ff00067c82 */ /* 0x000fc60008000000 */
[----:B------:R-:W-:Y:S02]  /*1e870*/  IMAD.MOV.U32 R14, RZ, RZ, R7 ;  /* 0x000000ffff0e7224 */ /* 0x000fe400078e0007 */
[----:B------:R-:W-:Y:S02]  /*1e880*/  IMAD R36, R103, 0x26, RZ ;  /* 0x0000002667247824 */ /* 0x000fe400078e02ff */
[----:B------:R-:W-:Y:S01]  /*1e890*/  IMAD.WIDE.U32 R48, R5, 0x13, R48 ;  /* 0x0000001305307825 */ /* 0x000fe200078e0030 */
[----:B------:R-:W-:-:S03]  /*1e8a0*/  LOP3.LUT R116, R116, 0x7ffff, RZ, 0xc0, !PT ;  /* 0x0007ffff74747812 */ /* 0x000fc600078ec0ff */
[C---:B------:R-:W-:Y:S02]  /*1e8b0*/  IMAD R7, R105.reuse, 0x13, RZ ;  /* 0x0000001369077824 */ /* 0x040fe400078e02ff */
[----:B------:R-:W-:-:S04]  /*1e8c0*/  IMAD.WIDE.U32 R8, R105, R20, RZ ;  /* 0x0000001469087225 */ /* 0x000fc800078e00ff */
[----:B------:R-:W-:Y:S01]  /*1e8d0*/  IMAD.WIDE.U32 R24, R105, R18, RZ ;  /* 0x0000001269187225 */ /* 0x000fe200078e00ff */
[----:B------:R-:W-:Y:S03]  /*1e8e0*/  STL.64 [R1+0x138], R18 ;  /* 0x0001381201007387 */ /* 0x000fe60000100a00 */
[----:B------:R-:W-:Y:S02]  /*1e8f0*/  IMAD.IADD R36, R21, 0x1, R36 ;  /* 0x0000000115247824 */ /* 0x000fe400078e0224 */
[----:B------:R-:W-:Y:S02]  /*1e900*/  IMAD.IADD R50, R19, 0x1, R7 ;  /* 0x0000000113327824 */ /* 0x000fe400078e0207 */
[----:B------:R-:W-:Y:S01]  /*1e910*/  VIADD R10, R49, UR6 ;  /* 0x00000006310a7c36 */ /* 0x000fe20008000000 */
[----:B------:R0:W-:Y:S01]  /*1e920*/  STL [R1+0x1f8], R95 ;  /* 0x0001f85f01007387 */ /* 0x0001e20000100800 */
[----:B------:R-:W-:Y:S01]  /*1e930*/  IMAD.WIDE.U32 R26, R104, R20, RZ ;  /* 0x00000014681a7225 */ /* 0x000fe200078e00ff */
[----:B------:R-:W-:-:S03]  /*1e940*/  LOP3.LUT R102, R11, 0x7ffff, RZ, 0xc0, !PT ;  /* 0x0007ffff0b667812 */ /* 0x000fc600078ec0ff */
[----:B------:R-:W-:-:S04]  /*1e950*/  IMAD.WIDE.U32 R12, R117, R20, RZ ;  /* 0x00000014750c7225 */ /* 0x000fc800078e00ff */
[----:B------:R-:W-:Y:S01]  /*1e960*/  IMAD.WIDE.U32 R8, P0, R36, R104, R8 ;  /* 0x0000006824087225 */ /* 0x000fe20007800008 */
[----:B0-----:R-:W-:-:S03]  /*1e970*/  LEA.HI R95, P4, R10, R56, RZ, 0xd ;  /* 0x000000380a5f7211 */ /* 0x001fc600078968ff */
[----:B------:R-:W-:-:S04]  /*1e980*/  IMAD.WIDE.U32 R18, R104, R18, RZ ;  /* 0x0000001268127225 */ /* 0x000fc800078e00ff */
[----:B------:R-:W-:-:S04]  /*1e990*/  IMAD.WIDE.U32 R20, R116, R20, RZ ;  /* 0x0000001474147225 */ /* 0x000fc800078e00ff */
[----:B------:R-:W-:Y:S01]  /*1e9a0*/  IMAD.WIDE.U32 R24, P2, R50, R104, R24 ;  /* 0x0000006832187225 */ /* 0x000fe20007840018 */
[----:B------:R0:W-:Y:S03]  /*1e9b0*/  STL [R1+0x124], R80 ;  /* 0x0001245001007387 */ /* 0x0001e60000100800 */
[----:B------:R-:W-:Y:S01]  /*1e9c0*/  IMAD.X R17, RZ, RZ, RZ, P0 ;  /* 0x000000ffff117224 */ /* 0x000fe200000e06ff */
[----:B------:R-:W-:Y:S01]  /*1e9d0*/  IADD3 R11, P0, PT, R12, R18, RZ ;  /* 0x000000120c0b7210 */ /* 0x000fe20007f1e0ff */
[----:B------:R-:W-:Y:S01]  /*1e9e0*/  IMAD.X R102, RZ, RZ, R102, P4 ;  /* 0x000000ffff667224 */ /* 0x000fe200020e0666 */
[----:B------:R-:W-:Y:S01]  /*1e9f0*/  IADD3 R44, P5, PT, R19, R24, RZ ;  /* 0x00000018132c7210 */ /* 0x000fe20007fbe0ff */
[----:B------:R-:W-:Y:S01]  /*1ea00*/  IMAD.WIDE.U32 R18, P6, R36, R117, R20 ;  /* 0x0000007524127225 */ /* 0x000fe200078c0014 */
[----:B0-----:R-:W-:-:S03]  /*1ea10*/  LOP3.LUT R80, R10, 0x7ffff, RZ, 0xc0, !PT ;  /* 0x0007ffff0a507812 */ /* 0x001fc600078ec0ff */
[----:B------:R-:W-:-:S04]  /*1ea20*/  IMAD.WIDE.U32 R28, R95, 0x26, RZ ;  /* 0x000000265f1c7825 */ /* 0x000fc800078e00ff */
[----:B------:R-:W-:Y:S01]  /*1ea30*/  IMAD.X R15, RZ, RZ, RZ, P1 ;  /* 0x000000ffff0f7224 */ /* 0x000fe200008e06ff */
[----:B------:R-:W-:Y:S01]  /*1ea40*/  IADD3 R5, P1, PT, R27, R8, RZ ;  /* 0x000000081b057210 */ /* 0x000fe20007f3e0ff */
[----:B------:R-:W-:Y:S01]  /*1ea50*/  IMAD.X R23, RZ, RZ, RZ, P2 ;  /* 0x000000ffff177224 */ /* 0x000fe200010e06ff */
[----:B------:R-:W-:Y:S01]  /*1ea60*/  IADD3 R7, P2, PT, R13, R18, RZ ;  /* 0x000000120d077210 */ /* 0x000fe20007f5e0ff */
[----:B------:R-:W-:Y:S01]  /*1ea70*/  IMAD R27, R102, 0x26, RZ ;  /* 0x00000026661b7824 */ /* 0x000fe200078e02ff */
[----:B------:R-:W-:Y:S01]  /*1ea80*/  MOV R16, R9 ;  /* 0x0000000900107202 */ /* 0x000fe20000000f00 */
[----:B------:R-:W-:Y:S02]  /*1ea90*/  IMAD.MOV.U32 R20, RZ, RZ, R19 ;  /* 0x000000ffff147224 */ /* 0x000fe400078e0013 */
[----:B------:R-:W-:-:S04]  /*1eaa0*/  IMAD.WIDE.U32 R12, R80, R48, RZ ;  /* 0x00000030500c7225 */ /* 0x000fc800078e00ff */
[----:B------:R-:W-:Y:S01]  /*1eab0*/  IMAD.WIDE.U32 R18, R116, R28, RZ ;  /* 0x0000001c74127225 */ /* 0x000fe200078e00ff */
[----:B------:R-:W-:-:S03]  /*1eac0*/  IADD3.X R21, PT, PT, RZ, RZ, RZ, P6, !PT ;  /* 0x000000ffff157210 */ /* 0x000fc600037fe4ff */
[----:B------:R-:W-:Y:S02]  /*1ead0*/  IMAD.IADD R27, R29, 0x1, R27 ;  /* 0x000000011d1b7824 */ /* 0x000fe400078e021b */
[----:B------:R-:W-:-:S04]  /*1eae0*/  IMAD.WIDE.U32 R30, R99, R99, RZ ;  /* 0x00000063631e7225 */ /* 0x000fc800078e00ff */
[----:B------:R-:W-:-:S04]  /*1eaf0*/  IMAD.WIDE.U32.X R16, R36, R105, R16, P1 ;  /* 0x0000006924107225 */ /* 0x000fc800008e0410 */
[----:B------:R-:W-:-:S04]  /*1eb00*/  IMAD.WIDE.U32 R8, R48, R48, RZ ;  /* 0x0000003030087225 */ /* 0x000fc800078e00ff */
[----:B------:R-:W-:Y:S02]  /*1eb10*/  IMAD.MOV.U32 R22, RZ, RZ, R25 ;  /* 0x000000ffff167224 */ /* 0x000fe400078e0019 */
[----:B------:R-:W-:-:S04]  /*1eb20*/  IMAD.WIDE.U32 R12, P6, R80, R48, R12 ;  /* 0x00000030500c7225 */ /* 0x000fc800078c000c */
[----:B------:R-:W-:Y:S01]  /*1eb30*/  IMAD.WIDE.U32 R18, P1, R27, R117, R18 ;  /* 0x000000751b127225 */ /* 0x000fe20007820012 */
[----:B------:R-:W-:-:S03]  /*1eb40*/  IADD3 R6, P3, PT, R31, R6, RZ ;  /* 0x000000061f067210 */ /* 0x000fc60007f7e0ff */
[----:B------:R-:W-:Y:S01]  /*1eb50*/  IMAD.WIDE.U32 R24, R104, 0x26, RZ ;  /* 0x0000002668187825 */ /* 0x000fe200078e00ff */
[----:B------:R-:W-:-:S03]  /*1eb60*/  IADD3.X R44, P0, PT, R7, R44, RZ, P0, !PT ;  /* 0x0000002c072c7210 */ /* 0x000fc6000071e4ff */
[----:B------:R-:W-:Y:S01]  /*1eb70*/  IMAD.WIDE.U32 R28, R117, R28, RZ ;  /* 0x0000001c751c7225 */ /* 0x000fe200078e00ff */
[----:B------:R-:W-:-:S03]  /*1eb80*/  IADD3.X R35, PT, PT, RZ, RZ, RZ, P1, !PT ;  /* 0x000000ffff237210 */ /* 0x000fc60000ffe4ff */
[----:B------:R-:W-:Y:S01]  /*1eb90*/  IMAD.X R33, RZ, RZ, RZ, P6 ;  /* 0x000000ffff217224 */ /* 0x000fe200030e06ff */
[----:B------:R-:W-:Y:S01]  /*1eba0*/  IADD3 R31, P6, PT, R9, R12, RZ ;  /* 0x0000000c091f7210 */ /* 0x000fe20007fde0ff */
[----:B------:R-:W-:Y:S01]  /*1ebb0*/  IMAD R7, R105, 0x26, RZ ;  /* 0x0000002669077824 */ /* 0x000fe200078e02ff */
[----:B------:R-:W-:Y:S01]  /*1ebc0*/  IADD3 R26, P4, PT, R8, R26, RZ ;  /* 0x0000001a081a7210 */ /* 0x000fe20007f9e0ff */
[----:B------:R-:W-:Y:S01]  /*1ebd0*/  IMAD.WIDE.U32 R8, R116, R24, RZ ;  /* 0x0000001874087225 */ /* 0x000fe200078e00ff */
[----:B------:R-:W-:-:S03]  /*1ebe0*/  IADD3 R12, P1, PT, R29, R18, RZ ;  /* 0x000000121d0c7210 */ /* 0x000fc60007f3e0ff */
[----:B------:R-:W-:Y:S02]  /*1ebf0*/  IMAD.MOV.U32 R34, RZ, RZ, R19 ;  /* 0x000000ffff227224 */ /* 0x000fe400078e0013 */
[----:B------:R-:W-:Y:S02]  /*1ec00*/  IMAD.MOV.U32 R32, RZ, RZ, R13 ;  /* 0x000000ffff207224 */ /* 0x000fe400078e000d */
[----:B------:R-:W-:Y:S01]  /*1ec10*/  IMAD.IADD R7, R25, 0x1, R7 ;  /* 0x0000000119077824 */ /* 0x000fe200078e0207 */
[----:B------:R-:W-:Y:S01]  /*1ec20*/  SHF.L.U64.HI R10, R48, 0x1, R10 ;  /* 0x00000001300a7819 */ /* 0x000fe2000001020a */
[----:B------:R-:W-:Y:S01]  /*1ec30*/  IMAD.WIDE.U32.X R34, R27, R116, R34, P1 ;  /* 0x000000741b227225 */ /* 0x000fe200008e0422 */
[----:B------:R-:W-:Y:S02]  /*1ec40*/  IADD3 R28, P1, PT, R26, R28, RZ ;  /* 0x0000001c1a1c7210 */ /* 0x000fe40007f3e0ff */
[----:B------:R-:W-:Y:S01]  /*1ec50*/  IADD3.X R5, P4, PT, R5, R31, RZ, P4, !PT ;  /* 0x0000001f05057210 */ /* 0x000fe2000279e4ff */
[----:B------:R-:W-:Y:S01]  /*1ec60*/  IMAD.WIDE.U32.X R32, R80, R80, R32, P6 ;  /* 0x0000005050207225 */ /* 0x000fe200030e0420 */
[----:B------:R-:W-:-:S03]  /*1ec70*/  SHF.L.U32 R13, R48, 0x1, RZ ;  /* 0x00000001300d7819 */ /* 0x000fc600000006ff */
[----:B------:R-:W-:Y:S01]  /*1ec80*/  IMAD.WIDE.U32 R8, P6, R7, R117, R8 ;  /* 0x0000007507087225 */ /* 0x000fe200078c0008 */
[----:B------:R-:W-:-:S03]  /*1ec90*/  LOP3.LUT R10, R10, 0xfffff, RZ, 0xc0, !PT ;  /* 0x000fffff0a0a7812 */ /* 0x000fc600078ec0ff */
[----:B------:R-:W-:Y:S01]  /*1eca0*/  IMAD.WIDE.U32 R24, R117, R24, RZ ;  /* 0x0000001875187225 */ /* 0x000fe200078e00ff */
[----:B------:R-:W-:-:S03]  /*1ecb0*/  IADD3.X R5, P1, PT, R5, R12, RZ, P1, !PT ;  /* 0x0000000c05057210 */ /* 0x000fc60000f3e4ff */
[----:B------:R-:W-:Y:S01]  /*1ecc0*/  IMAD.X R27, RZ, RZ, RZ, P6 ;  /* 0x000000ffff1b7224 */ /* 0x000fe200030e06ff */
[----:B------:R-:W-:Y:S01]  /*1ecd0*/  IADD3 R31, P6, PT, R25, R8, RZ ;  /* 0x00000008191f7210 */ /* 0x000fe20007fde0ff */
[-C--:B------:R-:W-:Y:S01]  /*1ece0*/  IMAD.WIDE.U32 R18, R95, R95.reuse, RZ ;  /* 0x0000005f5f127225 */ /* 0x080fe200078e00ff */
[----:B------:R-:W-:Y:S02]  /*1ecf0*/  LOP3.LUT R8, R13, 0xfffffffe, RZ, 0xc0, !PT ;  /* 0xfffffffe0d087812 */ /* 0x000fe400078ec0ff */
[----:B------:R-:W-:Y:S01]  /*1ed00*/  IADD3.X R29, P1, P4, R34, R32, R16, P1, P4 ;  /* 0x00000020221d7210 */ /* 0x000fe20000c28410 */
[----:B------:R-:W-:Y:S02]  /*1ed10*/  IMAD.MOV.U32 R26, RZ, RZ, R9 ;  /* 0x000000ffff1a7224 */ /* 0x000fe400078e0009 */
[----:B------:R-:W-:-:S04]  /*1ed20*/  IMAD.WIDE.U32 R12, R10, R95, RZ ;  /* 0x0000005f0a0c7225 */ /* 0x000fc800078e00ff */
[----:B------:R-:W-:Y:S01]  /*1ed30*/  IMAD.WIDE.U32.X R20, R36, R116, R20, P2 ;  /* 0x0000007424147225 */ /* 0x000fe200010e0414 */
[----:B------:R-:W-:-:S03]  /*1ed40*/  IADD3 R9, P2, PT, R18, R24, RZ ;  /* 0x0000001812097210 */ /* 0x000fc60007f5e0ff */
[----:B------:R-:W-:Y:S01]  /*1ed50*/  IMAD.WIDE.U32.X R26, R7, R116, R26, P6 ;  /* 0x00000074071a7225 */ /* 0x000fe200030e041a */
[----:B------:R-:W-:-:S03]  /*1ed60*/  IADD3.X R7, PT, PT, R35, R33, R17, P1, P4 ;  /* 0x0000002123077210 */ /* 0x000fc60000fe8411 */
[----:B------:R-:W-:-:S04]  /*1ed70*/  IMAD.WIDE.U32 R24, R102, R95, RZ ;  /* 0x0000005f66187225 */ /* 0x000fc800078e00ff */
[----:B------:R-:W-:-:S04]  /*1ed80*/  IMAD.WIDE.U32 R32, R103, R8, RZ ;  /* 0x0000000867207225 */ /* 0x000fc800078e00ff */
[----:B------:R-:W-:-:S04]  /*1ed90*/  IMAD.WIDE.U32 R12, P1, R8, R102, R12 ;  /* 0x00000066080c7225 */ /* 0x000fc8000782000c */
[----:B------:R-:W-:-:S04]  /*1eda0*/  IMAD.WIDE.U32 R16, R8, R95, RZ ;  /* 0x0000005f08107225 */ /* 0x000fc800078e00ff */
[----:B------:R-:W-:Y:S01]  /*1edb0*/  IMAD.X R37, RZ, RZ, RZ, P1 ;  /* 0x000000ffff257224 */ /* 0x000fe200008e06ff */
[----:B------:R-:W-:Y:S01]  /*1edc0*/  IADD3 R18, P1, PT, R17, R12, RZ ;  /* 0x0000000c11127210 */ /* 0x000fe20007f3e0ff */
[----:B------:R-:W-:-:S04]  /*1edd0*/  IMAD.WIDE.U32 R24, P6, R95, R102, R24 ;  /* 0x000000665f187225 */ /* 0x000fc800078c0018 */
[----:B------:R-:W-:-:S04]  /*1ede0*/  IMAD.WIDE.U32 R34, R99, R8, RZ ;  /* 0x0000000863227225 */ /* 0x000fc800078e00ff */
[----:B------:R-:W-:-:S04]  /*1edf0*/  IMAD.WIDE.U32 R32, P4, R10, R99, R32 ;  /* 0x000000630a207225 */ /* 0x000fc80007880020 */
[----:B------:R-:W-:Y:S01]  /*1ee00*/  IMAD.WIDE.U32.X R22, R50, R105, R22, P5 ;  /* 0x0000006932167225 */ /* 0x000fe200028e0416 */
[----:B------:R-:W-:-:S03]  /*1ee10*/  IADD3 R11, P5, PT, R11, R16, RZ ;  /* 0x000000100b0b7210 */ /* 0x000fc60007fbe0ff */
[----:B------:R-:W-:Y:S01]  /*1ee20*/  IMAD.MOV.U32 R36, RZ, RZ, R13 ;  /* 0x000000ffff247224 */ /* 0x000fe200078e000d */
[----:B------:R-:W-:Y:S01]  /*1ee30*/  IADD3.X R13, PT, PT, RZ, RZ, RZ, P6, !PT ;  /* 0x000000ffff0d7210 */ /* 0x000fe200037fe4ff */
[----:B------:R-:W-:Y:S01]  /*1ee40*/  IMAD.WIDE.U32 R52, R117, 0x13, RZ ;  /* 0x0000001375347825 */ /* 0x000fe200078e00ff */
[----:B------:R-:W-:-:S03]  /*1ee50*/  IADD3 R9, P6, PT, R9, R34, RZ ;  /* 0x0000002209097210 */ /* 0x000fc60007fde0ff */
[----:B------:R-:W-:Y:S01]  /*1ee60*/  IMAD.X R17, RZ, RZ, RZ, P4 ;  /* 0x000000ffff117224 */ /* 0x000fe200020e06ff */
[----:B------:R-:W-:Y:S01]  /*1ee70*/  IADD3 R19, P4, PT, R19, R24, RZ ;  /* 0x0000001813137210 */ /* 0x000fe20007f9e0ff */
[----:B------:R-:W-:Y:S01]  /*1ee80*/  IMAD.WIDE.U32.X R36, R10, R102, R36, P1 ;  /* 0x000000660a247225 */ /* 0x000fe200008e0424 */
[----:B------:R-:W-:Y:S02]  /*1ee90*/  IADD3 R34, P1, PT, R35, R32, RZ ;  /* 0x0000002023227210 */ /* 0x000fe40007f3e0ff */
[----:B------:R-:W-:Y:S01]  /*1eea0*/  IADD3.X R18, P5, PT, R44, R18, RZ, P5, !PT ;  /* 0x000000122c127210 */ /* 0x000fe20002fbe4ff */
[----:B------:R-:W-:Y:S01]  /*1eeb0*/  IMAD R35, R116, 0x13, RZ ;  /* 0x0000001374237824 */ /* 0x000fe200078e02ff */
[----:B------:R-:W-:Y:S01]  /*1eec0*/  IADD3.X R19, P2, PT, R31, R19, RZ, P2, !PT ;  /* 0x000000131f137210 */ /* 0x000fe2000175e4ff */
[----:B------:R-:W-:Y:S02]  /*1eed0*/  IMAD.MOV.U32 R16, RZ, RZ, R33 ;  /* 0x000000ffff107224 */ /* 0x000fe400078e0021 */
[----:B------:R-:W-:Y:S01]  /*1eee0*/  IMAD.MOV.U32 R12, RZ, RZ, R25 ;  /* 0x000000ffff0c7224 */ /* 0x000fe200078e0019 */
[----:B------:R0:W-:Y:S01]  /*1eef0*/  STL [R1+0x1d4], R50 ;  /* 0x0001d43201007387 */ /* 0x0001e20000100800 */
[----:B------:R-:W-:Y:S01]  /*1ef00*/  IMAD.WIDE.U32 R32, R105, R8, RZ ;  /* 0x0000000869207225 */ /* 0x000fe200078e00ff */
[----:B------:R-:W-:-:S03]  /*1ef10*/  IADD3.X R31, P0, P5, R36, R22, R20, P5, P0 ;  /* 0x00000016241f7210 */ /* 0x000fc60002d00414 */
[----:B------:R-:W-:Y:S01]  /*1ef20*/  IMAD.WIDE.U32 R24, R116, R52, RZ ;  /* 0x0000003474187225 */ /* 0x000fe200078e00ff */
[----:B------:R-:W-:-:S03]  /*1ef30*/  IADD3.X R36, PT, PT, R37, R23, R21, P0, P5 ;  /* 0x0000001725247210 */ /* 0x000fc600007ea415 */
[----:B0-----:R-:W-:Y:S02]  /*1ef40*/  IMAD.IADD R50, R53, 0x1, R35 ;  /* 0x0000000135327824 */ /* 0x001fe400078e0223 */
[----:B------:R-:W-:Y:S01]  /*1ef50*/  IMAD.WIDE.U32 R20, R117, R52, RZ ;  /* 0x0000003475147225 */ /* 0x000fe200078e00ff */
[----:B------:R-:W-:-:S03]  /*1ef60*/  IADD3.X R19, P6, PT, R19, R34, RZ, P6, !PT ;  /* 0x0000002213137210 */ /* 0x000fc600037de4ff */
[----:B------:R-:W-:-:S04]  /*1ef70*/  IMAD.WIDE.U32 R32, P0, R10, R104, R32 ;  /* 0x000000680a207225 */ /* 0x000fc80007800020 */
[----:B------:R-:W-:-:S04]  /*1ef80*/  IMAD.WIDE.U32 R24, P5, R50, R117, R24 ;  /* 0x0000007532187225 */ /* 0x000fc800078a0018 */
[----:B------:R-:W-:-:S04]  /*1ef90*/  IMAD.WIDE.U32 R22, R104, R8, RZ ;  /* 0x0000000868167225 */ /* 0x000fc800078e00ff */
[----:B------:R-:W-:-:S04]  /*1efa0*/  IMAD.WIDE.U32.X R16, R10, R103, R16, P1 ;  /* 0x000000670a107225 */ /* 0x000fc800008e0410 */
[----:B------:R-:W-:Y:S01]  /*1efb0*/  IMAD.WIDE.U32.X R12, R102, R102, R12, P4 ;  /* 0x00000066660c7225 */ /* 0x000fe200020e040c */
[----:B------:R-:W-:-:S03]  /*1efc0*/  IADD3 R24, P4, PT, R21, R24, RZ ;  /* 0x0000001815187210 */ /* 0x000fc60007f9e0ff */
[----:B------:R-:W-:Y:S01]  /*1efd0*/  IMAD.X R35, RZ, RZ, RZ, P0 ;  /* 0x000000ffff237224 */ /* 0x000fe200000e06ff */
[----:B------:R-:W-:Y:S01]  /*1efe0*/  IADD3 R22, P0, PT, R22, R20, RZ ;  /* 0x0000001416167210 */ /* 0x000fe20007f1e0ff */
[----:B------:R-:W-:Y:S01]  /*1eff0*/  IMAD.WIDE.U32 R20, R116, R8, RZ ;  /* 0x0000000874147225 */ /* 0x000fe200078e00ff */
[----:B------:R-:W-:Y:S02]  /*1f000*/  IADD3 R32, P1, PT, R23, R32, RZ ;  /* 0x0000002017207210 */ /* 0x000fe40007f3e0ff */
[----:B------:R-:W-:Y:S02]  /*1f010*/  IADD3.X R23, P2, P6, R16, R12, R26, P6, P2 ;  /* 0x0000000c10177210 */ /* 0x000fe4000364441a */
[----:B------:R-:W-:Y:S02]  /*1f020*/  SHF.L.W.U32.HI R12, R5, 0xd, R29 ;  /* 0x0000000d050c7819 */ /* 0x000fe40000010e1d */
[----:B------:R-:W-:Y:S02]  /*1f030*/  MOV R34, R33 ;  /* 0x0000002100227202 */ /* 0x000fe40000000f00 */
[----:B------:R-:W-:Y:S01]  /*1f040*/  IADD3.X R13, PT, PT, R17, R13, R27, P2, P6 ;  /* 0x0000000d110d7210 */ /* 0x000fe200017ec41b */
[----:B------:R-:W-:Y:S01]  /*1f050*/  IMAD.WIDE.U32 R16, R117, R8, RZ ;  /* 0x0000000875107225 */ /* 0x000fe200078e00ff */
[----:B------:R-:W-:-:S03]  /*1f060*/  SHF.L.W.U32.HI R29, R29, 0xd, R7 ;  /* 0x0000000d1d1d7819 */ /* 0x000fc60000010e07 */
[----:B------:R-:W-:Y:S01]  /*1f070*/  IMAD.WIDE.U32 R20, P6, R10, R117, R20 ;  /* 0x000000750a147225 */ /* 0x000fe200078c0014 */
[----:B------:R-:W-:-:S03]  /*1f080*/  IADD3 R12, P2, PT, R12, R11, RZ ;  /* 0x0000000b0c0c7210 */ /* 0x000fc60007f5e0ff */
[----:B------:R-:W-:Y:S02]  /*1f090*/  IMAD.SHL.U32 R7, R95, 0x2, RZ ;  /* 0x000000025f077824 */ /* 0x000fe400078e00ff */
[----:B------:R-:W-:Y:S01]  /*1f0a0*/  IMAD.WIDE.U32.X R34, R10, R105, R34, P1 ;  /* 0x000000690a227225 */ /* 0x000fe200008e0422 */
[----:B------:R-:W-:-:S03]  /*1f0b0*/  IADD3 R8, P1, PT, R16, R30, RZ ;  /* 0x0000001e10087210 */ /* 0x000fc60007f3e0ff */
[----:B------:R-:W-:Y:S01]  /*1f0c0*/  IMAD.X R27, RZ, RZ, RZ, P6 ;  /* 0x000000ffff1b7224 */ /* 0x000fe200030e06ff */
[----:B------:R-:W-:Y:S01]  /*1f0d0*/  IADD3 R33, P6, PT, R17, R20, RZ ;  /* 0x0000001411217210 */ /* 0x000fe20007fde0ff */
[----:B------:R-:W-:Y:S01]  /*1f0e0*/  IMAD.WIDE.U32 R16, R103, R7, RZ ;  /* 0x0000000767107225 */ /* 0x000fe200078e00ff */
[----:B------:R-:W-:Y:S02]  /*1f0f0*/  IADD3.X R18, P2, PT, R29, R18, RZ, P2, !PT ;  /* 0x000000121d127210 */ /* 0x000fe4000175e4ff */
[----:B------:R-:W-:Y:S01]  /*1f100*/  SHF.L.U64.HI R29, R95, 0x1, R102 ;  /* 0x000000015f1d7819 */ /* 0x000fe20000010266 */
[----:B------:R-:W-:Y:S01]  /*1f110*/  IMAD.MOV.U32 R26, RZ, RZ, R21 ;  /* 0x000000ffff1a7224 */ /* 0x000fe200078e0015 */
[----:B------:R-:W-:-:S03]  /*1f120*/  IADD3.X R20, P2, PT, RZ, R31, RZ, P2, !PT ;  /* 0x0000001fff147210 */ /* 0x000fc6000175e4ff */
[----:B------:R-:W-:Y:S01]  /*1f130*/  IMAD.WIDE.U32.X R10, R10, R116, R26, P6 ;  /* 0x000000740a0a7225 */ /* 0x000fe200030e041a */
[----:B------:R-:W-:-:S03]  /*1f140*/  SHF.L.W.U32.HI R30, R18, 0xd, R20 ;  /* 0x0000000d121e7819 */ /* 0x000fc60000010e14 */
[----:B------:R-:W-:Y:S01]  /*1f150*/  IMAD.WIDE.U32 R26, P6, R29, R99, R16 ;  /* 0x000000631d1a7225 */ /* 0x000fe200078c0010 */
[----:B------:R-:W-:-:S03]  /*1f160*/  IADD3.X R44, PT, PT, RZ, R36, RZ, P2, !PT ;  /* 0x00000024ff2c7210 */ /* 0x000fc600017fe4ff */
[----:B------:R-:W-:-:S04]  /*1f170*/  IMAD.WIDE.U32 R16, R99, R7, RZ ;  /* 0x0000000763107225 */ /* 0x000fc800078e00ff */
[----:B------:R-:W-:Y:S01]  /*1f180*/  IMAD.X R37, RZ, RZ, RZ, P6 ;  /* 0x000000ffff257224 */ /* 0x000fe200030e06ff */
[----:B------:R-:W-:Y:S01]  /*1f190*/  IADD3 R26, P6, PT, R17, R26, RZ ;  /* 0x0000001a111a7210 */ /* 0x000fe20007fde0ff */
[----:B------:R-:W-:Y:S01]  /*1f1a0*/  IMAD.X R21, RZ, RZ, RZ, P5 ;  /* 0x000000ffff157224 */ /* 0x000fe200028e06ff */
[----:B------:R-:W-:Y:S02]  /*1f1b0*/  IADD3 R9, P5, PT, R30, R9, RZ ;  /* 0x000000091e097210 */ /* 0x000fe40007fbe0ff */
[----:B------:R-:W-:-:S04]  /*1f1c0*/  SHF.L.W.U32.HI R17, R20, 0xd, R44 ;  /* 0x0000000d14117819 */ /* 0x000fc80000010e2c */
[----:B------:R-:W-:Y:S01]  /*1f1d0*/  IADD3.X R19, P5, PT, R17, R19, RZ, P5, !PT ;  /* 0x0000001311137210 */ /* 0x000fe20002fbe4ff */
[----:B------:R-:W-:-:S03]  /*1f1e0*/  IMAD.MOV.U32 R20, RZ, RZ, R25 ;  /* 0x000000ffff147224 */ /* 0x000fc600078e0019 */
[----:B------:R-:W-:Y:S01]  /*1f1f0*/  LEA.HI.X R23, P5, R44, R23, RZ, 0xd, P5 ;  /* 0x000000172c177211 */ /* 0x000fe200028b6cff */
[----:B------:R-:W-:Y:S01]  /*1f200*/  IMAD.MOV.U32 R36, RZ, RZ, R27 ;  /* 0x000000ffff247224 */ /* 0x000fe200078e001b */
[----:B------:R-:W-:Y:S02]  /*1f210*/  IADD3 R22, P2, PT, R22, R16, RZ ;  /* 0x0000001016167210 */ /* 0x000fe40007f5e0ff */
[----:B------:R-:W-:Y:S02]  /*1f220*/  IADD3.X R33, P1, PT, R6, R33, RZ, P1, !PT ;  /* 0x0000002106217210 */ /* 0x000fe40000f3e4ff */
[----:B------:R-:W-:Y:S02]  /*1f230*/  IADD3.X R24, P0, PT, R24, R32, RZ, P0, !PT ;  /* 0x0000002018187210 */ /* 0x000fe4000071e4ff */
[----:B------:R-:W-:Y:S02]  /*1f240*/  SHF.L.W.U32.HI R6, R19, 0xd, R23 ;  /* 0x0000000d13067819 */ /* 0x000fe40000010e17 */
[----:B------:R-:W-:Y:S01]  /*1f250*/  IADD3.X R25, PT, PT, RZ, R13, RZ, P5, !PT ;  /* 0x0000000dff197210 */ /* 0x000fe20002ffe4ff */
[----:B------:R-:W-:Y:S01]  /*1f260*/  IMAD.WIDE.U32.X R36, R29, R103, R36, P6 ;  /* 0x000000671d247225 */ /* 0x000fe200030e0424 */
[----:B------:R-:W-:-:S02]  /*1f270*/  IADD3.X R24, P5, PT, R24, R26, RZ, P2, !PT ;  /* 0x0000001a18187210 */ /* 0x000fc400017be4ff */
[----:B------:R-:W-:Y:S01]  /*1f280*/  IADD3 R13, P2, PT, R6, R22, RZ ;  /* 0x00000016060d7210 */ /* 0x000fe20007f5e0ff */
[----:B------:R-:W-:Y:S01]  /*1f290*/  IMAD.WIDE.U32.X R20, R50, R116, R20, P4 ;  /* 0x0000007432147225 */ /* 0x000fe200020e0414 */
[----:B------:R-:W-:-:S03]  /*1f2a0*/  SHF.L.W.U32.HI R22, R23, 0xd, R25 ;  /* 0x0000000d17167819 */ /* 0x000fc60000010e19 */
[-C--:B------:R-:W-:Y:S01]  /*1f2b0*/  IMAD.WIDE.U32 R30, R105, R7.reuse, RZ ;  /* 0x00000007691e7225 */ /* 0x080fe200078e00ff */
[----:B------:R-:W-:Y:S01]  /*1f2c0*/  IADD3.X R20, P0, P5, R36, R34, R20, P5, P0 ;  /* 0x0000002224147210 */ /* 0x000fe20002d00414 */
[----:B------:R0:W-:Y:S01]  /*1f2d0*/  STL [R1+0x154], R81 ;  /* 0x0001545101007387 */ /* 0x0001e20000100800 */
[----:B------:R-:W-:Y:S01]  /*1f2e0*/  IADD3.X R22, P2, PT, R22, R24, RZ, P2, !PT ;  /* 0x0000001816167210 */ /* 0x000fe2000175e4ff */
[----:B------:R-:W-:-:S04]  /*1f2f0*/  IMAD.WIDE.U32 R16, R104, R7, RZ ;  /* 0x0000000768107225 */ /* 0x000fc800078e00ff */
[----:B------:R-:W-:Y:S01]  /*1f300*/  IMAD.WIDE.U32 R30, P6, R29, R104, R30 ;  /* 0x000000681d1e7225 */ /* 0x000fe200078c001e */
[----:B0-----:R-:W-:Y:S02]  /*1f310*/  LOP3.LUT R81, R19, 0x7ffff, RZ, 0xc0, !PT ;  /* 0x0007ffff13517812 */ /* 0x001fe400078ec0ff */
[----:B------:R-:W-:Y:S02]  /*1f320*/  IADD3.X R19, PT, PT, R37, R35, R21, P0, P5 ;  /* 0x0000002325137210 */ /* 0x000fe400007ea415 */
[----:B------:R-:W-:Y:S01]  /*1f330*/  LEA.HI.X R25, P0, R25, R20, RZ, 0xd, P2 ;  /* 0x0000001419197211 */ /* 0x000fe20001016cff */
[----:B------:R-:W-:Y:S01]  /*1f340*/  IMAD.X R7, RZ, RZ, RZ, P6 ;  /* 0x000000ffff077224 */ /* 0x000fe200030e06ff */
[----:B------:R-:W-:Y:S01]  /*1f350*/  IADD3 R8, P6, PT, R8, R16, RZ ;  /* 0x0000001008087210 */ /* 0x000fe20007fde0ff */
[----:B------:R0:W-:Y:S01]  /*1f360*/  STL [R1+0x120], R79 ;  /* 0x0001204f01007387 */ /* 0x0001e20000100800 */
[----:B------:R-:W-:Y:S01]  /*1f370*/  IADD3 R16, P4, PT, R17, R30, RZ ;  /* 0x0000001e11107210 */ /* 0x000fe20007f9e0ff */
[----:B------:R-:W-:-:S02]  /*1f380*/  IMAD.MOV.U32 R6, RZ, RZ, R31 ;  /* 0x000000ffff067224 */ /* 0x000fc400078e001f */
[----:B------:R-:W-:Y:S01]  /*1f390*/  IMAD.X R19, RZ, RZ, R19, P0 ;  /* 0x000000ffff137224 */ /* 0x000fe200000e0613 */
[----:B------:R-:W-:Y:S01]  /*1f3a0*/  IADD3.X R33, P6, PT, R33, R16, RZ, P6, !PT ;  /* 0x0000001021217210 */ /* 0x000fe200037de4ff */
[----:B------:R-:W-:Y:S01]  /*1f3b0*/  IMAD.WIDE.U32 R20, R9, 0x26, RZ ;  /* 0x0000002609147825 */ /* 0x000fe200078e00ff */
[C---:B0-----:R-:W-:Y:S02]  /*1f3c0*/  LOP3.LUT R79, R22.reuse, 0x7ffff, RZ, 0xc0, !PT ;  /* 0x0007ffff164f7812 */ /* 0x041fe400078ec0ff */
[----:B------:R-:W-:Y:S01]  /*1f3d0*/  SHF.L.W.U32.HI R22, R22, 0xd, R25 ;  /* 0x0000000d16167819 */ /* 0x000fe20000010e19 */
[----:B------:R-:W-:Y:S01]  /*1f3e0*/  IMAD.WIDE.U32.X R16, R29, R105, R6, P4 ;  /* 0x000000691d107225 */ /* 0x000fe200020e0406 */
[----:B------:R-:W-:Y:S02]  /*1f3f0*/  SHF.L.W.U32.HI R25, R25, 0xd, R19 ;  /* 0x0000000d19197819 */ /* 0x000fe40000010e13 */
[----:B------:R-:W-:Y:S01]  /*1f400*/  IADD3 R8, P0, PT, R22, R8, RZ ;  /* 0x0000000816087210 */ /* 0x000fe20007f1e0ff */
[----:B------:R-:W-:-:S04]  /*1f410*/  IMAD.WIDE.U32.X R14, R103, R103, R14, P3 ;  /* 0x00000067670e7225 */ /* 0x000fc800018e040e */
[----:B------:R-:W-:Y:S01]  /*1f420*/  IMAD R44, R81, 0x26, RZ ;  /* 0x00000026512c7824 */ /* 0x000fe200078e02ff */
[----:B------:R-:W-:Y:S01]  /*1f430*/  IADD3.X R10, P1, P6, R16, R10, R14, P6, P1 ;  /* 0x0000000a100a7210 */ /* 0x000fe2000362240e */
[----:B------:R-:W-:Y:S01]  /*1f440*/  IMAD.WIDE.U32 R6, R79, R20, RZ ;  /* 0x000000144f067225 */ /* 0x000fe200078e00ff */
[----:B------:R-:W-:-:S03]  /*1f450*/  IADD3.X R33, P0, PT, R25, R33, RZ, P0, !PT ;  /* 0x0000002119217210 */ /* 0x000fc6000071e4ff */
[----:B------:R-:W-:Y:S01]  /*1f460*/  IMAD.IADD R44, R21, 0x1, R44 ;  /* 0x00000001152c7824 */ /* 0x000fe200078e022c */
[----:B------:R-:W-:Y:S01]  /*1f470*/  IADD3.X R14, PT, PT, R17, R11, R15, P1, P6 ;  /* 0x0000000b110e7210 */ /* 0x000fe20000fec40f */
[----:B------:R-:W-:Y:S01]  /*1f480*/  IMAD.WIDE.U32 R36, R13, R20, RZ ;  /* 0x000000140d247225 */ /* 0x000fe200078e00ff */
[----:B------:R-:W-:-:S03]  /*1f490*/  LEA.HI.X R21, P0, R19, R10, RZ, 0xd, P0 ;  /* 0x0000000a13157211 */ /* 0x000fc60000016cff */
[----:B------:R-:W-:-:S04]  /*1f4a0*/  IMAD.WIDE.U32 R6, P2, R44, R13, R6 ;  /* 0x0000000d2c067225 */ /* 0x000fc80007840006 */
[----:B------:R-:W-:Y:S01]  /*1f4b0*/  IMAD.WIDE.U32 R10, R13, 0x13, RZ ;  /* 0x000000130d0a7825 */ /* 0x000fe200078e00ff */
[----:B------:R-:W-:Y:S02]  /*1f4c0*/  IADD3 R37, P4, PT, R37, R6, RZ ;  /* 0x0000000625257210 */ /* 0x000fe40007f9e0ff */
[----:B------:R-:W-:Y:S01]  /*1f4d0*/  MOV R16, R7 ;  /* 0x0000000700107202 */ /* 0x000fe20000000f00 */
[----:B------:R-:W-:Y:S02]  /*1f4e0*/  IMAD R15, R79, 0x13, RZ ;  /* 0x000000134f0f7824 */ /* 0x000fe400078e02ff */
[----:B------:R-:W-:Y:S01]  /*1f4f0*/  IMAD.X R14, RZ, RZ, R14, P0 ;  /* 0x000000ffff0e7224 */ /* 0x000fe200000e060e */
[----:B------:R-:W-:Y:S01]  /*1f500*/  LOP3.LUT R29, R5, 0x7ffff, RZ, 0xc0, !PT ;  /* 0x0007ffff051d7812 */ /* 0x000fe200078ec0ff */
[-C--:B------:R-:W-:Y:S01]  /*1f510*/  IMAD.WIDE.U32 R6, R79, R10.reuse, RZ ;  /* 0x0000000a4f067225 */ /* 0x080fe200078e00ff */
[----:B------:R-:W-:Y:S02]  /*1f520*/  LOP3.LUT R78, R33, 0x7ffff, RZ, 0xc0, !PT ;  /* 0x0007ffff214e7812 */ /* 0x000fe400078ec0ff */
[----:B------:R-:W-:Y:S01]  /*1f530*/  SHF.L.W.U32.HI R19, R21, 0xd, R14 ;  /* 0x0000000d15137819 */ /* 0x000fe20000010e0e */
[----:B------:R-:W-:Y:S01]  /*1f540*/  IMAD.IADD R5, R11, 0x1, R15 ;  /* 0x000000010b057824 */ /* 0x000fe200078e020f */
[----:B------:R-:W-:Y:S01]  /*1f550*/  SHF.L.W.U32.HI R21, R33, 0xd, R21 ;  /* 0x0000000d21157819 */ /* 0x000fe20000010e15 */
[----:B------:R-:W-:-:S04]  /*1f560*/  IMAD.WIDE.U32 R10, R13, R10, RZ ;  /* 0x0000000a0d0a7225 */ /* 0x000fc800078e00ff */
[----:B------:R-:W-:-:S04]  /*1f570*/  IMAD.WIDE.U32 R6, P0, R5, R13, R6 ;  /* 0x0000000d05067225 */ /* 0x000fc80007800006 */
[----:B------:R-:W-:-:S04]  /*1f580*/  IMAD.WIDE.U32 R28, R21, 0x13, R28 ;  /* 0x00000013151c7825 */ /* 0x000fc800078e001c */
[----:B------:R-:W-:-:S04]  /*1f590*/  IMAD.WIDE.U32 R24, R78, R20, RZ ;  /* 0x000000144e187225 */ /* 0x000fc800078e00ff */
[----:B------:R-:W-:Y:S01]  /*1f5a0*/  IMAD.X R27, RZ, RZ, RZ, P0 ;  /* 0x000000ffff1b7224 */ /* 0x000fe200000e06ff */
[----:B------:R-:W-:Y:S01]  /*1f5b0*/  IADD3 R30, P0, PT, R11, R6, RZ ;  /* 0x000000060b1e7210 */ /* 0x000fe20007f1e0ff */
[----:B------:R-:W-:Y:S02]  /*1f5c0*/  IMAD R11, R19, 0x13, RZ ;  /* 0x00000013130b7824 */ /* 0x000fe400078e02ff */
[----:B------:R-:W-:Y:S02]  /*1f5d0*/  IMAD.MOV.U32 R26, RZ, RZ, R7 ;  /* 0x000000ffff1a7224 */ /* 0x000fe400078e0007 */
[----:B------:R-:W-:Y:S02]  /*1f5e0*/  IMAD.X R17, RZ, RZ, RZ, P2 ;  /* 0x000000ffff117224 */ /* 0x000fe400010e06ff */
[----:B------:R-:W-:Y:S01]  /*1f5f0*/  IMAD.WIDE.U32 R14, R8, R20, RZ ;  /* 0x00000014080e7225 */ /* 0x000fe200078e00ff */
[----:B------:R-:W-:-:S03]  /*1f600*/  IADD3 R11, PT, PT, R29, R11, RZ ;  /* 0x0000000b1d0b7210 */ /* 0x000fc60007ffe0ff */
[----:B------:R-:W-:-:S04]  /*1f610*/  IMAD.WIDE.U32 R6, R28, R28, RZ ;  /* 0x0000001c1c067225 */ /* 0x000fc800078e00ff */
[----:B------:R-:W-:Y:S01]  /*1f620*/  IMAD.WIDE.U32 R24, P2, R44, R8, R24 ;  /* 0x000000082c187225 */ /* 0x000fe20007840018 */
[----:B------:R-:W-:-:S03]  /*1f630*/  IADD3 R14, P1, PT, R14, R10, RZ ;  /* 0x0000000a0e0e7210 */ /* 0x000fc60007f3e0ff */
[----:B------:R-:W-:Y:S01]  /*1f640*/  IMAD.WIDE.U32.X R26, R5, R79, R26, P0 ;  /* 0x0000004f051a7225 */ /* 0x000fe200000e041a */
[----:B------:R-:W-:Y:S02]  /*1f650*/  IADD3 R36, P0, PT, R6, R36, RZ ;  /* 0x0000002406247210 */ /* 0x000fe40007f1e0ff */
[----:B------:R-:W-:Y:S01]  /*1f660*/  IADD3 R29, P5, PT, R15, R24, RZ ;  /* 0x000000180f1d7210 */ /* 0x000fe20007fbe0ff */
[----:B------:R-:W-:Y:S01]  /*1f670*/  IMAD.WIDE.U32 R32, R13, 0x26, RZ ;  /* 0x000000260d207825 */ /* 0x000fe200078e00ff */
[----:B------:R-:W-:Y:S02]  /*1f680*/  LOP3.LUT R6, R18, 0x7ffff, RZ, 0xc0, !PT ;  /* 0x0007ffff12067812 */ /* 0x000fe400078ec0ff */
[C---:B------:R-:W-:Y:S02]  /*1f690*/  LEA.HI R10, P3, R11.reuse, R12, RZ, 0xd ;  /* 0x0000000c0b0a7211 */ /* 0x040fe400078768ff */
[----:B------:R-:W-:Y:S01]  /*1f6a0*/  LOP3.LUT R15, R11, 0x7ffff, RZ, 0xc0, !PT ;  /* 0x0007ffff0b0f7812 */ /* 0x000fe200078ec0ff */
[----:B------:R-:W-:-:S02]  /*1f6b0*/  IMAD.MOV.U32 R18, RZ, RZ, R25 ;  /* 0x000000ffff127224 */ /* 0x000fc400078e0019 */
[----:B------:R-:W-:Y:S02]  /*1f6c0*/  IMAD R5, R79, 0x26, RZ ;  /* 0x000000264f057824 */ /* 0x000fe400078e02ff */
[----:B------:R-:W-:Y:S02]  /*1f6d0*/  IMAD.X R12, RZ, RZ, R6, P3 ;  /* 0x000000ffff0c7224 */ /* 0x000fe400018e0606 */
[----:B------:R-:W-:-:S04]  /*1f6e0*/  IMAD.WIDE.U32 R24, R10, 0x26, RZ ;  /* 0x000000260a187825 */ /* 0x000fc800078e00ff */
[----:B------:R-:W-:-:S04]  /*1f6f0*/  IMAD.WIDE.U32 R22, R15, R28, RZ ;  /* 0x0000001c0f167225 */ /* 0x000fc800078e00ff */
[----:B------:R-:W-:-:S04]  /*1f700*/  IMAD.WIDE.U32 R20, R78, R32, RZ ;  /* 0x000000204e147225 */ /* 0x000fc800078e00ff */
[----:B------:R-:W-:Y:S02]  /*1f710*/  IMAD.IADD R5, R33, 0x1, R5 ;  /* 0x0000000121057824 */ /* 0x000fe400078e0205 */
[----:B------:R-:W-:Y:S02]  /*1f720*/  IMAD R6, R12, 0x26, RZ ;  /* 0x000000260c067824 */ /* 0x000fe400078e02ff */
[----:B------:R-:W-:Y:S02]  /*1f730*/  IMAD.X R19, RZ, RZ, RZ, P2 ;  /* 0x000000ffff137224 */ /* 0x000fe400010e06ff */
[----:B------:R-:W-:-:S04]  /*1f740*/  IMAD.WIDE.U32 R34, R78, R24, RZ ;  /* 0x000000184e227225 */ /* 0x000fc800078e00ff */
[----:B------:R-:W-:Y:S01]  /*1f750*/  IMAD.WIDE.U32 R22, P2, R15, R28, R22 ;  /* 0x0000001c0f167225 */ /* 0x000fe20007840016 */
[----:B------:R0:W-:Y:S03]  /*1f760*/  STL.64 [R1+0x110], R52 ;  /* 0x0001103401007387 */ /* 0x0001e60000100a00 */
[----:B------:R-:W-:-:S04]  /*1f770*/  IMAD.WIDE.U32 R20, P6, R5, R8, R20 ;  /* 0x0000000805147225 */ /* 0x000fc800078c0014 */
[----:B------:R-:W-:-:S04]  /*1f780*/  IMAD.WIDE.U32 R32, R8, R32, RZ ;  /* 0x0000002008207225 */ /* 0x000fc800078e00ff */
[----:B------:R-:W-:Y:S01]  /*1f790*/  IMAD.IADD R6, R25, 0x1, R6 ;  /* 0x0000000119067824 */ /* 0x000fe200078e0206 */
[----:B------:R-:W-:Y:S01]  /*1f7a0*/  IADD3 R22, P3, PT, R7, R22, RZ ;  /* 0x0000001607167210 */ /* 0x000fe20007f7e0ff */
[----:B------:R-:W-:Y:S01]  /*1f7b0*/  IMAD.WIDE.U32.X R18, R44, R78, R18, P5 ;  /* 0x0000004e2c127225 */ /* 0x000fe200028e0412 */
[----:B------:R-:W-:-:S03]  /*1f7c0*/  IADD3.X R29, P1, PT, R29, R30, RZ, P1, !PT ;  /* 0x0000001e1d1d7210 */ /* 0x000fc60000f3e4ff */
[----:B------:R-:W-:Y:S01]  /*1f7d0*/  IMAD.WIDE.U32.X R16, R44, R79, R16, P4 ;  /* 0x0000004f2c107225 */ /* 0x000fe200020e0410 */
[----:B------:R-:W-:-:S03]  /*1f7e0*/  IADD3 R7, P4, PT, R33, R20, RZ ;  /* 0x0000001421077210 */ /* 0x000fc60007f9e0ff */
[----:B------:R-:W-:-:S04]  /*1f7f0*/  IMAD.WIDE.U32 R24, R8, R24, RZ ;  /* 0x0000001808187225 */ /* 0x000fc800078e00ff */
[----:B------:R-:W-:-:S04]  /*1f800*/  IMAD.WIDE.U32 R34, P5, R6, R8, R34 ;  /* 0x0000000806227225 */ /* 0x000fc800078a0022 */
[----:B0-----:R-:W-:Y:S01]  /*1f810*/  IMAD.WIDE.U32 R52, R8, 0x13, RZ ;  /* 0x0000001308347825 */ /* 0x001fe200078e00ff */
[----:B------:R-:W-:-:S03]  /*1f820*/  IADD3.X R37, P0, PT, R37, R22, RZ, P0, !PT ;  /* 0x0000001625257210 */ /* 0x000fc6000071e4ff */
[----:B------:R-:W-:Y:S02]  /*1f830*/  IMAD R33, R78, 0x13, RZ ;  /* 0x000000134e217824 */ /* 0x000fe400078e02ff */
[----:B------:R-:W-:Y:S02]  /*1f840*/  IMAD.MOV.U32 R30, RZ, RZ, R21 ;  /* 0x000000ffff1e7224 */ /* 0x000fe400078e0015 */
[----:B------:R-:W-:Y:S01]  /*1f850*/  IMAD.X R55, RZ, RZ, RZ, P2 ;  /* 0x000000ffff377224 */ /* 0x000fe200010e06ff */
[----:B------:R-:W-:Y:S01]  /*1f860*/  IADD3 R22, P2, PT, R36, R24, RZ ;  /* 0x0000001824167210 */ /* 0x000fe20007f5e0ff */
[----:B------:R-:W-:Y:S01]  /*1f870*/  IMAD.X R21, RZ, RZ, RZ, P5 ;  /* 0x000000ffff157224 */ /* 0x000fe200028e06ff */
[----:B------:R-:W-:Y:S01]  /*1f880*/  IADD3 R34, P5, PT, R25, R34, RZ ;  /* 0x0000002219227210 */ /* 0x000fe20007fbe0ff */
[----:B------:R-:W-:Y:S01]  /*1f890*/  IMAD.WIDE.U32 R24, R78, R52, RZ ;  /* 0x000000344e187225 */ /* 0x000fe200078e00ff */
[----:B------:R-:W-:Y:S02]  /*1f8a0*/  IADD3.X R31, PT, PT, RZ, RZ, RZ, P6, !PT ;  /* 0x000000ffff1f7210 */ /* 0x000fe400037fe4ff */
[----:B------:R-:W-:Y:S01]  /*1f8b0*/  IADD3 R33, PT, PT, R53, R33, RZ ;  /* 0x0000002135217210 */ /* 0x000fe20007ffe0ff */
[----:B------:R-:W-:Y:S01]  /*1f8c0*/  IMAD.MOV.U32 R20, RZ, RZ, R35 ;  /* 0x000000ffff147224 */ /* 0x000fe200078e0023 */
[----:B------:R-:W-:Y:S01]  /*1f8d0*/  SHF.L.U64.HI R11, R28, 0x1, R11 ;  /* 0x000000011c0b7819 */ /* 0x000fe2000001020b */
[----:B------:R-:W-:Y:S01]  /*1f8e0*/  IMAD.WIDE.U32.X R30, R5, R78, R30, P4 ;  /* 0x0000004e051e7225 */ /* 0x000fe200020e041e */
[----:B------:R0:W-:Y:S03]  /*1f8f0*/  STL [R1+0x1a4], R50 ;  /* 0x0001a43201007387 */ /* 0x0001e60000100800 */
[----:B------:R-:W-:-:S02]  /*1f900*/  IMAD.MOV.U32 R54, RZ, RZ, R23 ;  /* 0x000000ffff367224 */ /* 0x000fc400078e0017 */
[----:B------:R-:W-:-:S04]  /*1f910*/  IMAD.WIDE.U32 R24, P4, R33, R8, R24 ;  /* 0x0000000821187225 */ /* 0x000fc80007880018 */
[----:B------:R-:W-:-:S04]  /*1f920*/  IMAD.WIDE.U32 R52, R8, R52, RZ ;  /* 0x0000003408347225 */ /* 0x000fc800078e00ff */
[----:B------:R-:W-:Y:S01]  /*1f930*/  IMAD.WIDE.U32.X R20, R6, R78, R20, P5 ;  /* 0x0000004e06147225 */ /* 0x000fe200028e0414 */
[----:B------:R-:W-:-:S03]  /*1f940*/  LOP3.LUT R6, R11, 0xfffff, RZ, 0xc0, !PT ;  /* 0x000fffff0b067812 */ /* 0x000fc600078ec0ff */
[----:B0-----:R-:W-:Y:S01]  /*1f950*/  IMAD.SHL.U32 R50, R28, 0x2, RZ ;  /* 0x000000021c327824 */ /* 0x001fe200078e00ff */
[----:B------:R-:W-:Y:S01]  /*1f960*/  IADD3.X R5, P2, PT, R37, R34, RZ, P2, !PT ;  /* 0x0000002225057210 */ /* 0x000fe2000175e4ff */
[----:B------:R-:W-:Y:S01]  /*1f970*/  IMAD.X R57, RZ, RZ, RZ, P4 ;  /* 0x000000ffff397224 */ /* 0x000fe200020e06ff */
[----:B------:R-:W-:Y:S01]  /*1f980*/  IADD3 R11, P4, PT, R53, R24, RZ ;  /* 0x00000018350b7210 */ /* 0x000fe20007f9e0ff */
[----:B------:R-:W-:Y:S01]  /*1f990*/  IMAD.WIDE.U32.X R54, R15, R15, R54, P3 ;  /* 0x0000000f0f367225 */ /* 0x000fe200018e0436 */
[----:B------:R-:W-:Y:S02]  /*1f9a0*/  MOV R56, R25 ;  /* 0x0000001900387202 */ /* 0x000fe40000000f00 */
[----:B------:R-:W-:Y:S01]  /*1f9b0*/  LOP3.LUT R50, R50, 0xfffffffe, RZ, 0xc0, !PT ;  /* 0xfffffffe32327812 */ /* 0x000fe200078ec0ff */
[----:B------:R-:W-:Y:S01]  /*1f9c0*/  IMAD.WIDE.U32 R34, R10, R10, RZ ;  /* 0x0000000a0a227225 */ /* 0x000fe200078e00ff */
[----:B------:R-:W-:-:S03]  /*1f9d0*/  IADD3.X R44, P2, P3, R20, R54, R16, P2, P0 ;  /* 0x00000036142c7210 */ /* 0x000fc60001340410 */
[----:B------:R-:W-:Y:S01]  /*1f9e0*/  IMAD.WIDE.U32 R36, R6, R10, RZ ;  /* 0x0000000a06247225 */ /* 0x000fe200078e00ff */
[----:B------:R-:W-:-:S03]  /*1f9f0*/  IADD3.X R51, PT, PT, R21, R55, R17, P2, P3 ;  /* 0x0000003715337210 */ /* 0x000fc600017e6411 */
[----:B------:R-:W-:Y:S01]  /*1fa00*/  IMAD.WIDE.U32.X R24, R33, R78, R56, P4 ;  /* 0x0000004e21187225 */ /* 0x000fe200020e0438 */
[----:B------:R-:W-:-:S03]  /*1fa10*/  IADD3 R57, P0, PT, R34, R32, RZ ;  /* 0x0000002022397210 */ /* 0x000fc60007f1e0ff */
        /* <DEDUP_REMOVED lines=8> */
[----:B------:R-:W-:Y:S02]  /*1faa0*/  IMAD.X R21, RZ, RZ, RZ, P4 ;  /* 0x000000ffff157224 */ /* 0x000fe400020e06ff */
        /* <DEDUP_REMOVED lines=9> */
[----:B------:R-:W-:Y:S01]  /*1fb40*/  IMAD.MOV.U32 R36, RZ, RZ, R55 ;  /* 0x000000ffff247224 */ /* 0x000fe200078e0037 */
[----:B------:R-:W-:Y:S01]  /*1fb50*/  IADD3.X R7, P0, PT, R7, R16, RZ, P0, !PT ;  /* 0x0000001007077210 */ /* 0x000fe2000071e4ff */
[----:B------:R-:W-:Y:S01]  /*1fb60*/  IMAD.WIDE.U32 R34, R79, R50, RZ ;  /* 0x000000324f227225 */ /* 0x000fe200078e00ff */
[----:B------:R-:W-:-:S02]  /*1fb70*/  IADD3.X R29, P3, PT, R29, R14, RZ, P3, !PT ;  /* 0x0000000e1d1d7210 */ /* 0x000fc40001f7e4ff */
[----:B------:R-:W-:Y:S01]  /*1fb80*/  IADD3.X R7, P2, PT, R7, R23, RZ, P2, !PT ;  /* 0x0000001707077210 */ /* 0x000fe2000175e4ff */
[----:B------:R-:W-:-:S04]  /*1fb90*/  IMAD.WIDE.U32.X R32, R6, R81, R32, P5 ;  /* 0x0000005106207225 */ /* 0x000fc800028e0420 */
[----:B------:R-:W-:Y:S01]  /*1fba0*/  IMAD.WIDE.U32.X R36, R12, R12, R36, P4 ;  /* 0x0000000c0c247225 */ /* 0x000fe200020e0424 */
[----:B------:R-:W-:-:S03]  /*1fbb0*/  IADD3.X R23, P4, P5, R20, R26, R18, P3, P1 ;  /* 0x0000001a14177210 */ /* 0x000fc60001d82412 */
        /* <DEDUP_REMOVED lines=8> */
[----:B------:R-:W-:Y:S01]  /*1fc40*/  IMAD.SHL.U32 R34, R10, 0x2, RZ ;  /* 0x000000020a227824 */ /* 0x000fe200078e00ff */
[----:B------:R-:W-:Y:S01]  /*1fc50*/  SHF.L.W.U32.HI R51, R44, 0xd, R51 ;  /* 0x0000000d2c337819 */ /* 0x000fe20000010e33 */
[----:B------:R-:W-:Y:S01]  /*1fc60*/  IMAD.WIDE.U32 R32, R78, R50, RZ ;  /* 0x000000324e207225 */ /* 0x000fe200078e00ff */
[----:B------:R-:W-:-:S02]  /*1fc70*/  IADD3 R16, P2, PT, R16, R53, RZ ;  /* 0x0000003510107210 */ /* 0x000fc40007f5e0ff */
[----:B------:R-:W-:Y:S01]  /*1fc80*/  IADD3.X R30, PT, PT, R21, R27, R19, P4, P5 ;  /* 0x0000001b151e7210 */ /* 0x000fe200027ea413 */
[----:B------:R-:W-:Y:S01]  /*1fc90*/  IMAD.WIDE.U32 R20, R81, R34, RZ ;  /* 0x0000002251147225 */ /* 0x000fe200078e00ff */
[----:B------:R-:W-:-:S03]  /*1fca0*/  SHF.L.U64.HI R44, R10, 0x1, R12 ;  /* 0x000000010a2c7819 */ /* 0x000fc6000001020c */
[----:B------:R-:W-:Y:S01]  /*1fcb0*/  IMAD.WIDE.U32 R26, R9, R9, RZ ;  /* 0x00000009091a7225 */ /* 0x000fe200078e00ff */
[----:B------:R-:W-:-:S03]  /*1fcc0*/  IADD3.X R29, P2, PT, R51, R29, RZ, P2, !PT ;  /* 0x0000001d331d7210 */ /* 0x000fc6000175e4ff */
[----:B------:R-:W-:-:S04]  /*1fcd0*/  IMAD.WIDE.U32 R36, P5, R81, R9, R36 ;  /* 0x0000000951247225 */ /* 0x000fc800078a0024 */
[----:B------:R-:W-:Y:S01]  /*1fce0*/  IMAD.X R31, RZ, RZ, RZ, P6 ;  /* 0x000000ffff1f7224 */ /* 0x000fe200030e06ff */
[----:B------:R-:W-:Y:S01]  /*1fcf0*/  IADD3 R54, P4, PT, R27, R36, RZ ;  /* 0x000000241b367210 */ /* 0x000fe20007f9e0ff */
[----:B------:R-:W-:Y:S01]  /*1fd00*/  IMAD.WIDE.U32 R50, R8, R50, RZ ;  /* 0x0000003208327225 */ /* 0x000fe200078e00ff */
[----:B------:R-:W-:-:S03]  /*1fd10*/  IADD3.X R36, P2, PT, RZ, R23, RZ, P2, !PT ;  /* 0x00000017ff247210 */ /* 0x000fc6000175e4ff */
[----:B------:R-:W-:Y:S01]  /*1fd20*/  IMAD.WIDE.U32 R32, P6, R6, R8, R32 ;  /* 0x0000000806207225 */ /* 0x000fe200078c0020 */
[----:B------:R-:W-:-:S03]  /*1fd30*/  IADD3.X R27, PT, PT, RZ, RZ, RZ, P5, !PT ;  /* 0x000000ffff1b7210 */ /* 0x000fc60002ffe4ff */
[----:B------:R-:W-:Y:S01]  /*1fd40*/  IMAD.WIDE.U32 R20, P0, R44, R9, R20 ;  /* 0x000000092c147225 */ /* 0x000fe20007800014 */
[----:B------:R-:W-:-:S03]  /*1fd50*/  IADD3 R23, P5, PT, R51, R32, RZ ;  /* 0x0000002033177210 */ /* 0x000fc60007fbe0ff */
[----:B------:R-:W-:Y:S01]  /*1fd60*/  IMAD.X R19, RZ, RZ, RZ, P0 ;  /* 0x000000ffff137224 */ /* 0x000fe200000e06ff */
[----:B------:R-:W-:Y:S01]  /*1fd70*/  IADD3 R53, P0, PT, R50, R26, RZ ;  /* 0x0000001a32357210 */ /* 0x000fe20007f1e0ff */
[----:B------:R-:W-:Y:S01]  /*1fd80*/  IMAD.X R32, RZ, RZ, R30, P2 ;  /* 0x000000ffff207224 */ /* 0x000fe200010e061e */
[----:B------:R-:W-:Y:S01]  /*1fd90*/  SHF.L.W.U32.HI R50, R29, 0xd, R36 ;  /* 0x0000000d1d327819 */ /* 0x000fe20000010e24 */
[----:B------:R-:W-:-:S03]  /*1fda0*/  IMAD.MOV.U32 R30, RZ, RZ, R35 ;  /* 0x000000ffff1e7224 */ /* 0x000fc600078e0023 */
[----:B------:R-:W-:Y:S02]  /*1fdb0*/  IADD3 R57, P2, PT, R50, R57, RZ ;  /* 0x0000003932397210 */ /* 0x000fe40007f5e0ff */
[----:B------:R-:W-:Y:S02]  /*1fdc0*/  SHF.L.W.U32.HI R35, R36, 0xd, R32 ;  /* 0x0000000d24237819 */ /* 0x000fe40000010e20 */
[----:B------:R-:W-:Y:S01]  /*1fdd0*/  IADD3.X R17, P1, PT, R11, R17, RZ, P1, !PT ;  /* 0x000000110b117210 */ /* 0x000fe20000f3e4ff */
[----:B------:R-:W-:Y:S01]  /*1fde0*/  IMAD.MOV.U32 R26, RZ, RZ, R37 ;  /* 0x000000ffff1a7224 */ /* 0x000fe200078e0025 */
[----:B------:R-:W-:Y:S01]  /*1fdf0*/  IADD3.X R11, P2, PT, R35, R7, RZ, P2, !PT ;  /* 0x00000007230b7210 */ /* 0x000fe2000175e4ff */
[----:B------:R-:W-:-:S03]  /*1fe00*/  IMAD.WIDE.U32 R36, R9, R34, RZ ;  /* 0x0000002209247225 */ /* 0x000fc600078e00ff */
[----:B------:R-:W-:Y:S01]  /*1fe10*/  LEA.HI.X R7, P2, R32, R18, RZ, 0xd, P2 ;  /* 0x0000001220077211 */ /* 0x000fe20001056cff */
[----:B------:R-:W-:Y:S01]  /*1fe20*/  IMAD.WIDE.U32.X R30, R6, R79, R30, P3 ;  /* 0x0000004f061e7225 */ /* 0x000fe200018e041e */
[----:B------:R-:W-:-:S03]  /*1fe30*/  IADD3 R14, P3, PT, R14, R36, RZ ;  /* 0x000000240e0e7210 */ /* 0x000fc60007f7e0ff */
[----:B------:R-:W-:Y:S01]  /*1fe40*/  IMAD.X R51, RZ, RZ, RZ, P6 ;  /* 0x000000ffff337224 */ /* 0x000fe200030e06ff */
[----:B------:R-:W-:Y:S01]  /*1fe50*/  IADD3 R36, P6, PT, R37, R20, RZ ;  /* 0x0000001425247210 */ /* 0x000fe20007fde0ff */
[----:B------:R-:W-:Y:S01]  /*1fe60*/  IMAD.X R52, RZ, RZ, R52, P2 ;  /* 0x000000ffff347224 */ /* 0x000fe200010e0634 */
[----:B------:R-:W-:Y:S01]  /*1fe70*/  SHF.L.W.U32.HI R20, R11, 0xd, R7 ;  /* 0x0000000d0b147819 */ /* 0x000fe20000010e07 */
[----:B------:R-:W-:Y:S01]  /*1fe80*/  IMAD.MOV.U32 R18, RZ, RZ, R21 ;  /* 0x000000ffff127224 */ /* 0x000fe200078e0015 */
[----:B------:R-:W-:Y:S01]  /*1fe90*/  MOV R50, R33 ;  /* 0x0000002100327202 */ /* 0x000fe20000000f00 */
[----:B------:R-:W-:Y:S01]  /*1fea0*/  IMAD.WIDE.U32 R32, R79, R34, RZ ;  /* 0x000000224f207225 */ /* 0x000fe200078e00ff */
[----:B------:R-:W-:Y:S02]  /*1feb0*/  IADD3 R20, P2, PT, R20, R14, RZ ;  /* 0x0000000e14147210 */ /* 0x000fe40007f5e0ff */
[----:B------:R-:W-:Y:S01]  /*1fec0*/  IADD3.X R17, P3, PT, R17, R36, RZ, P3, !PT ;  /* 0x0000002411117210 */ /* 0x000fe20001f7e4ff */
[----:B------:R-:W-:Y:S01]  /*1fed0*/  IMAD.WIDE.U32.X R18, R44, R81, R18, P6 ;  /* 0x000000512c127225 */ /* 0x000fe200030e0412 */
[----:B------:R-:W-:-:S03]  /*1fee0*/  SHF.L.W.U32.HI R14, R7, 0xd, R52 ;  /* 0x0000000d070e7819 */ /* 0x000fc60000010e34 */
[----:B------:R-:W-:Y:S01]  /*1fef0*/  IMAD.WIDE.U32 R34, R13, R34, RZ ;  /* 0x000000220d227225 */ /* 0x000fe200078e00ff */
[----:B------:R-:W-:Y:S02]  /*1ff00*/  IADD3.X R14, P2, PT, R14, R17, RZ, P2, !PT ;  /* 0x000000110e0e7210 */ /* 0x000fe4000175e4ff */
[----:B------:R-:W-:Y:S01]  /*1ff10*/  IADD3.X R17, P3, P1, R18, R30, R24, P3, P1 ;  /* 0x0000001e12117210 */ /* 0x000fe20001962418 */
[----:B------:R-:W-:-:S03]  /*1ff20*/  IMAD.WIDE.U32 R32, P6, R44, R13, R32 ;  /* 0x0000000d2c207225 */ /* 0x000fc600078c0020 */
[----:B------:R-:W-:Y:S01]  /*1ff30*/  LEA.HI.X R52, P2, R52, R17, RZ, 0xd, P2 ;  /* 0x0000001134347211 */ /* 0x000fe20001056cff */
[----:B------:R-:W-:Y:S01]  /*1ff40*/  IMAD.WIDE.U32.X R6, R6, R78, R50, P5 ;  /* 0x0000004e06067225 */ /* 0x000fe200028e0432 */
[----:B------:R-:W-:Y:S02]  /*1ff50*/  IADD3 R21, P5, PT, R53, R34, RZ ;  /* 0x0000002235157210 */ /* 0x000fe40007fbe0ff */
[----:B------:R-:W-:Y:S01]  /*1ff60*/  IADD3.X R17, PT, PT, R19, R31, R25, P3, P1 ;  /* 0x0000001f13117210 */ /* 0x000fe20001fe2419 */
[----:B------:R-:W-:Y:S01]  /*1ff70*/  IMAD.X R37, RZ, RZ, RZ, P6 ;  /* 0x000000ffff257224 */ /* 0x000fe200030e06ff */
[----:B------:R-:W-:Y:S01]  /*1ff80*/  IADD3 R34, P6, PT, R35, R32, RZ ;  /* 0x0000002023227210 */ /* 0x000fe20007fde0ff */
[----:B------:R-:W-:Y:S01]  /*1ff90*/  IMAD.MOV.U32 R36, RZ, RZ, R33 ;  /* 0x000000ffff247224 */ /* 0x000fe200078e0021 */
[----:B------:R-:W-:Y:S02]  /*1ffa0*/  IADD3.X R23, P0, PT, R54, R23, RZ, P0, !PT ;  /* 0x0000001736177210 */ /* 0x000fe4000071e4ff */
[----:B------:R-:W-:-:S02]  /*1ffb0*/  SHF.L.W.U32.HI R18, R14, 0xd, R52 ;  /* 0x0000000d0e127819 */ /* 0x000fc40000010e34 */
[----:B------:R-:W-:Y:S01]  /*1ffc0*/  IADD3.X R17, PT, PT, RZ, R17, RZ, P2, !PT ;  /* 0x00000011ff117210 */ /* 0x000fe200017fe4ff */
        /* <DEDUP_REMOVED lines=11> */
[----:B------:R-:W-:-:S04]  /*20080*/  SHF.L.W.U32.HI R18, R24, 0xd, R6 ;  /* 0x0000000d18127819 */ /* 0x000fc80000010e06 */
[----:B------:R-:W-:Y:S01]  /*20090*/  SHF.L.W.U32.HI R5, R6, 0xd, R5 ;  /* 0x0000000d06057819 */ /* 0x000fe20000010e05 */
[----:B------:R-:W-:Y:S01]  /*200a0*/  IMAD.WIDE.U32 R18, R18, 0x13, R22 ;  /* 0x0000001312127825 */ /* 0x000fe200078e0016 */
[----:B------:R-:W-:-:S03]  /*200b0*/  LOP3.LUT R44, R11, 0x7ffff, RZ, 0xc0, !PT ;  /* 0x0007ffff0b2c7812 */ /* 0x000fc600078ec0ff */
[----:B------:R-:W-:Y:S01]  /*200c0*/  IMAD R5, R5, 0x13, RZ ;  /* 0x0000001305057824 */ /* 0x000fe200078e02ff */
[----:B------:R-:W-:-:S03]  /*200d0*/  LOP3.LUT R11, R14, 0x7ffff, RZ, 0xc0, !PT ;  /* 0x0007ffff0e0b7812 */ /* 0x000fc600078ec0ff */
[----:B------:R-:W-:Y:S02]  /*200e0*/  IMAD.IADD R55, R19, 0x1, R5 ;  /* 0x0000000113377824 */ /* 0x000fe400078e0205 */
[----:B------:R-:W-:-:S03]  /*200f0*/  IMAD.WIDE.U32 R58, R20, 0x13, RZ ;  /* 0x00000013143a7825 */ /* 0x000fc600078e00ff */
[C---:B------:R-:W-:Y:S01]  /*20100*/  SHF.L.U64.HI R14, R18.reuse, 0x1, R55 ;  /* 0x00000001120e7819 */ /* 0x040fe20000010237 */
[----:B------:R-:W-:Y:S02]  /*20110*/  IMAD R17, R11, 0x13, RZ ;  /* 0x000000130b117824 */ /* 0x000fe400078e02ff */
[----:B------:R-:W-:Y:S01]  /*20120*/  IMAD.SHL.U32 R5, R18, 0x2, RZ ;  /* 0x0000000212057824 */ /* 0x000fe200078e00ff */
[----:B------:R-:W-:Y:S01]  /*20130*/  LOP3.LUT R7, R24, 0x7ffff, RZ, 0xc0, !PT ;  /* 0x0007ffff18077812 */ /* 0x000fe200078ec0ff */
[----:B------:R-:W-:Y:S01]  /*20140*/  IMAD.WIDE.U32 R50, R57, 0x26, RZ ;  /* 0x0000002639327825 */ /* 0x000fe200078e00ff */
[----:B------:R-:W-:Y:S02]  /*20150*/  LEA.HI R16, P0, R55, R16, RZ, 0xd ;  /* 0x0000001037107211 */ /* 0x000fe400078168ff */
[----:B------:R-:W-:Y:S01]  /*20160*/  LOP3.LUT R14, R14, 0xfffff, RZ, 0xc0, !PT ;  /* 0x000fffff0e0e7812 */ /* 0x000fe200078ec0ff */
[----:B------:R-:W-:Y:S01]  /*20170*/  IMAD.WIDE.U32 R32, R11, R58, RZ ;  /* 0x0000003a0b207225 */ /* 0x000fe200078e00ff */
[----:B------:R-:W-:-:S02]  /*20180*/  IADD3 R17, PT, PT, R59, R17, RZ ;  /* 0x000000113b117210 */ /* 0x000fc40007ffe0ff */
[----:B------:R-:W-:Y:S01]  /*20190*/  LOP3.LUT R5, R5, 0xfffffffe, RZ, 0xc0, !PT ;  /* 0xfffffffe05057812 */ /* 0x000fe200078ec0ff */
[----:B------:R-:W-:Y:S01]  /*201a0*/  IMAD R6, R44, 0x26, RZ ;  /* 0x000000262c067824 */ /* 0x000fe200078e02ff */
[----:B------:R-:W-:Y:S01]  /*201b0*/  LOP3.LUT R35, R29, 0x7ffff, RZ, 0xc0, !PT ;  /* 0x0007ffff1d237812 */ /* 0x000fe200078ec0ff */
[----:B------:R-:W-:-:S04]  /*201c0*/  IMAD.WIDE.U32 R22, R7, R50, RZ ;  /* 0x0000003207167225 */ /* 0x000fc800078e00ff */
[----:B------:R-:W-:-:S04]  /*201d0*/  IMAD.WIDE.U32 R24, R14, R16, RZ ;  /* 0x000000100e187225 */ /* 0x000fc800078e00ff */
[----:B------:R-:W-:-:S04]  /*201e0*/  IMAD.WIDE.U32 R32, P1, R17, R20, R32 ;  /* 0x0000001411207225 */ /* 0x000fc80007820020 */
[----:B------:R-:W-:-:S04]  /*201f0*/  IMAD.WIDE.U32 R36, R21, R50, RZ ;  /* 0x0000003215247225 */ /* 0x000fc800078e00ff */
[----:B------:R-:W-:-:S04]  /*20200*/  IMAD.WIDE.U32 R30, R5, R16, RZ ;  /* 0x00000010051e7225 */ /* 0x000fc800078e00ff */
[----:B------:R-:W-:Y:S02]  /*20210*/  IMAD.IADD R6, R51, 0x1, R6 ;  /* 0x0000000133067824 */ /* 0x000fe400078e0206 */
[----:B------:R-:W-:Y:S02]  /*20220*/  IMAD.X R35, RZ, RZ, R35, P0 ;  /* 0x000000ffff237224 */ /* 0x000fe400000e0623 */
[----:B------:R-:W-:-:S04]  /*20230*/  IMAD.WIDE.U32 R58, R20, R58, RZ ;  /* 0x0000003a143a7225 */ /* 0x000fc800078e00ff */
[----:B------:R-:W-:Y:S01]  /*20240*/  IMAD.X R27, RZ, RZ, RZ, P1 ;  /* 0x000000ffff1b7224 */ /* 0x000fe200008e06ff */
[----:B------:R-:W-:Y:S01]  /*20250*/  IADD3 R19, P1, PT, R30, R36, RZ ;  /* 0x000000241e137210 */ /* 0x000fe20007f3e0ff */
[----:B------:R-:W-:-:S04]  /*20260*/  IMAD.WIDE.U32 R22, P5, R6, R21, R22 ;  /* 0x0000001506167225 */ /* 0x000fc800078a0016 */
[----:B------:R-:W-:Y:S01]  /*20270*/  IMAD.WIDE.U32 R24, P6, R5, R35, R24 ;  /* 0x0000002305187225 */ /* 0x000fe200078c0018 */
[----:B------:R-:W-:Y:S02]  /*20280*/  IADD3 R58, P0, PT, R19, R58, RZ ;  /* 0x0000003a133a7210 */ /* 0x000fe40007f1e0ff */
[----:B------:R-:W-:Y:S02]  /*20290*/  IADD3 R36, P3, PT, R37, R22, RZ ;  /* 0x0000001625247210 */ /* 0x000fe40007f7e0ff */
[----:B------:R-:W-:Y:S01]  /*202a0*/  IADD3 R19, P2, PT, R31, R24, RZ ;  /* 0x000000181f137210 */ /* 0x000fe20007f5e0ff */
[----:B------:R-:W-:Y:S01]  /*202b0*/  IMAD.MOV.U32 R26, RZ, RZ, R33 ;  /* 0x000000ffff1a7224 */ /* 0x000fe200078e0021 */
[----:B------:R-:W-:Y:S01]  /*202c0*/  IADD3 R34, P4, PT, R59, R32, RZ ;  /* 0x000000203b227210 */ /* 0x000fe20007f9e0ff */
[----:B------:R-:W-:Y:S01]  /*202d0*/  IMAD.X R33, RZ, RZ, RZ, P5 ;  /* 0x000000ffff217224 */ /* 0x000fe200028e06ff */
[----:B------:R-:W-:Y:S01]  /*202e0*/  IADD3.X R37, PT, PT, RZ, RZ, RZ, P6, !PT ;  /* 0x000000ffff257210 */ /* 0x000fe200037fe4ff */
[----:B------:R-:W-:Y:S01]  /*202f0*/  IMAD.MOV.U32 R32, RZ, RZ, R23 ;  /* 0x000000ffff207224 */ /* 0x000fe200078e0017 */
[----:B------:R-:W-:Y:S01]  /*20300*/  IADD3.X R19, P1, PT, R19, R36, RZ, P1, !PT ;  /* 0x0000002413137210 */ /* 0x000fe20000f3e4ff */
[----:B------:R-:W-:-:S02]  /*20310*/  IMAD.MOV.U32 R36, RZ, RZ, R25 ;  /* 0x000000ffff247224 */ /* 0x000fc400078e0019 */
[----:B------:R-:W-:Y:S01]  /*20320*/  IMAD.WIDE.U32 R30, R11, R50, RZ ;  /* 0x000000320b1e7225 */ /* 0x000fe200078e00ff */
[----:B------:R-:W-:-:S03]  /*20330*/  IADD3.X R34, P0, PT, R19, R34, RZ, P0, !PT ;  /* 0x0000002213227210 */ /* 0x000fc6000071e4ff */
[----:B------:R-:W-:-:S04]  /*20340*/  IMAD.WIDE.U32.X R26, R17, R11, R26, P4 ;  /* 0x0000000b111a7225 */ /* 0x000fc800020e041a */
[----:B------:R-:W-:-:S04]  /*20350*/  IMAD.WIDE.U32.X R32, R6, R7, R32, P3 ;  /* 0x0000000706207225 */ /* 0x000fc800018e0420 */
[----:B------:R-:W-:Y:S01]  /*20360*/  IMAD.WIDE.U32.X R36, R14, R35, R36, P2 ;  /* 0x000000230e247225 */ /* 0x000fe200010e0424 */
[----:B------:R-:W-:-:S03]  /*20370*/  LOP3.LUT R55, R55, 0x7ffff, RZ, 0xc0, !PT ;  /* 0x0007ffff37377812 */ /* 0x000fc600078ec0ff */
[----:B------:R-:W-:Y:S01]  /*20380*/  IMAD.WIDE.U32 R30, P4, R6, R20, R30 ;  /* 0x00000014061e7225 */ /* 0x000fe2000788001e */
[----:B------:R-:W-:-:S03]  /*20390*/  IADD3.X R25, P0, P1, R26, R32, R36, P0, P1 ;  /* 0x000000201a197210 */ /* 0x000fc60000102424 */
[----:B------:R-:W-:-:S04]  /*203a0*/  IMAD.WIDE.U32 R50, R20, R50, RZ ;  /* 0x0000003214327225 */ /* 0x000fc800078e00ff */
[----:B------:R-:W-:Y:S01]  /*203b0*/  IMAD.WIDE.U32 R52, R20, 0x26, RZ ;  /* 0x0000002614347825 */ /* 0x000fe200078e00ff */
[----:B------:R-:W-:-:S03]  /*203c0*/  IADD3 R24, P2, PT, R51, R30, RZ ;  /* 0x0000001e33187210 */ /* 0x000fc60007f5e0ff */
[----:B------:R-:W-:Y:S01]  /*203d0*/  IMAD R54, R11, 0x26, RZ ;  /* 0x000000260b367824 */ /* 0x000fe200078e02ff */
[----:B------:R-:W-:Y:S01]  /*203e0*/  IADD3.X R29, PT, PT, R27, R33, R37, P0, P1 ;  /* 0x000000211b1d7210 */ /* 0x000fe200007e2425 */
[----:B------:R-:W-:Y:S02]  /*203f0*/  IMAD.MOV.U32 R22, RZ, RZ, R31 ;  /* 0x000000ffff167224 */ /* 0x000fe400078e001f */
[----:B------:R-:W-:Y:S01]  /*20400*/  IMAD.WIDE.U32 R30, R7, R52, RZ ;  /* 0x00000034071e7225 */ /* 0x000fe200078e00ff */
[----:B------:R-:W-:-:S03]  /*20410*/  IADD3 R54, PT, PT, R53, R54, RZ ;  /* 0x0000003635367210 */ /* 0x000fc60007ffe0ff */
[----:B------:R-:W-:-:S04]  /*20420*/  IMAD.WIDE.U32 R26, R55, R18, RZ ;  /* 0x00000012371a7225 */ /* 0x000fc800078e00ff */
[----:B------:R-:W-:Y:S02]  /*20430*/  IMAD.X R23, RZ, RZ, RZ, P4 ;  /* 0x000000ffff177224 */ /* 0x000fe400020e06ff */
[----:B------:R-:W-:-:S04]  /*20440*/  IMAD.WIDE.U32 R52, R21, R52, RZ ;  /* 0x0000003415347225 */ /* 0x000fc800078e00ff */
[----:B------:R-:W-:-:S04]  /*20450*/  IMAD.WIDE.U32 R30, P4, R54, R21, R30 ;  /* 0x00000015361e7225 */ /* 0x000fc8000788001e */
[----:B------:R-:W-:-:S04]  /*20460*/  IMAD.WIDE.U32 R26, P3, R55, R18, R26 ;  /* 0x00000012371a7225 */ /* 0x000fc8000786001a */
[----:B------:R-:W-:-:S04]  /*20470*/  IMAD.WIDE.U32 R18, R18, R18, RZ ;  /* 0x0000001212127225 */ /* 0x000fc800078e00ff */
[----:B------:R-:W-:Y:S01]  /*20480*/  IMAD.WIDE.U32.X R22, R6, R11, R22, P2 ;  /* 0x0000000b06167225 */ /* 0x000fe200010e0416 */
[----:B------:R-:W-:Y:S02]  /*20490*/  IADD3 R6, P6, PT, R53, R30, RZ ;  /* 0x0000001e35067210 */ /* 0x000fe40007fde0ff */
[----:B------:R-:W-:Y:S01]  /*204a0*/  IADD3 R17, P1, PT, R18, R50, RZ ;  /* 0x0000003212117210 */ /* 0x000fe20007f3e0ff */
[----:B------:R-:W-:Y:S01]  /*204b0*/  IMAD.X R51, RZ, RZ, RZ, P3 ;  /* 0x000000ffff337224 */ /* 0x000fe200018e06ff */
[----:B------:R-:W-:Y:S01]  /*204c0*/  IADD3 R30, P3, PT, R19, R26, RZ ;  /* 0x0000001a131e7210 */ /* 0x000fe20007f7e0ff */
[----:B------:R-:W-:-:S04]  /*204d0*/  IMAD.WIDE.U32 R18, R44, R5, RZ ;  /* 0x000000052c127225 */ /* 0x000fc800078e00ff */
[----:B------:R-:W-:Y:S02]  /*204e0*/  IMAD.MOV.U32 R50, RZ, RZ, R27 ;  /* 0x000000ffff327224 */ /* 0x000fe400078e001b */
[----:B------:R-:W-:-:S04]  /*204f0*/  IMAD.WIDE.U32 R36, R57, R5, RZ ;  /* 0x0000000539247225 */ /* 0x000fc800078e00ff */
[----:B------:R-:W-:-:S04]  /*20500*/  IMAD.WIDE.U32 R32, R16, R16, RZ ;  /* 0x0000001010207225 */ /* 0x000fc800078e00ff */
[----:B------:R-:W-:Y:S01]  /*20510*/  IMAD.WIDE.U32.X R26, R55, R55, R50, P3 ;  /* 0x00000037371a7225 */ /* 0x000fe200018e0432 */
[----:B------:R-:W-:-:S03]  /*20520*/  IADD3 R74, P2, PT, R36, R32, RZ ;  /* 0x00000020244a7210 */ /* 0x000fc60007f5e0ff */
[----:B------:R-:W-:-:S04]  /*20530*/  IMAD.WIDE.U32 R18, P5, R14, R57, R18 ;  /* 0x000000390e127225 */ /* 0x000fc800078a0012 */
[----:B------:R-:W-:Y:S01]  /*20540*/  IMAD.WIDE.U32 R50, R35, R16, RZ ;  /* 0x0000001023327225 */ /* 0x000fe200078e00ff */
[----:B------:R-:W-:Y:S02]  /*20550*/  IADD3 R36, P3, PT, R37, R18, RZ ;  /* 0x0000001225247210 */ /* 0x000fe40007f7e0ff */
[----:B------:R-:W-:Y:S01]  /*20560*/  IADD3 R74, P0, PT, R74, R52, RZ ;  /* 0x000000344a4a7210 */ /* 0x000fe20007f1e0ff */
[----:B------:R-:W-:Y:S01]  /*20570*/  IMAD.X R37, RZ, RZ, RZ, P5 ;  /* 0x000000ffff257224 */ /* 0x000fe200028e06ff */
[----:B------:R-:W-:Y:S01]  /*20580*/  MOV R52, R31 ;  /* 0x0000001f00347202 */ /* 0x000fe20000000f00 */
[----:B------:R-:W-:-:S04]  /*20590*/  IMAD.WIDE.U32 R50, P5, R16, R35, R50 ;  /* 0x0000002310327225 */ /* 0x000fc800078a0032 */
[----:B------:R-:W-:Y:S01]  /*205a0*/  IMAD.X R53, RZ, RZ, RZ, P4 ;  /* 0x000000ffff357224 */ /* 0x000fe200020e06ff */
[----:B------:R-:W-:Y:S01]  /*205b0*/  IADD3 R18, P4, PT, R33, R50, RZ ;  /* 0x0000003221127210 */ /* 0x000fe20007f9e0ff */
[----:B------:R-:W-:-:S04]  /*205c0*/  IMAD.WIDE.U32.X R32, R54, R7, R52, P6 ;  /* 0x0000000736207225 */ /* 0x000fc800030e0434 */
[----:B------:R-:W-:Y:S01]  /*205d0*/  IMAD.WIDE.U32 R52, R16, 0x26, RZ ;  /* 0x0000002610347825 */ /* 0x000fe200078e00ff */
[----:B------:R-:W-:-:S03]  /*205e0*/  IADD3.X R24, P1, PT, R30, R24, RZ, P1, !PT ;  /* 0x000000181e187210 */ /* 0x000fc60000f3e4ff */
[----:B------:R-:W-:Y:S02]  /*205f0*/  IMAD R56, R35, 0x26, RZ ;  /* 0x0000002623387824 */ /* 0x000fe400078e02ff */
[----:B------:R-:W-:Y:S01]  /*20600*/  IMAD.WIDE.U32 R30, R7, R52, RZ ;  /* 0x00000034071e7225 */ /* 0x000fe200078e00ff */
[----:B------:R-:W-:-:S03]  /*20610*/  IADD3.X R54, P2, PT, R18, R36, RZ, P2, !PT ;  /* 0x0000002412367210 */ /* 0x000fc6000175e4ff */
[----:B------:R-:W-:Y:S02]  /*20620*/  IMAD.IADD R56, R53, 0x1, R56 ;  /* 0x0000000135387824 */ /* 0x000fe400078e0238 */
[----:B------:R-:W-:Y:S02]  /*20630*/  IMAD.MOV.U32 R36, RZ, RZ, R19 ;  /* 0x000000ffff247224 */ /* 0x000fe400078e0013 */
[----:B------:R-:W-:-:S04]  /*20640*/  IMAD.WIDE.U32 R18, R21, R52, RZ ;  /* 0x0000003415127225 */ /* 0x000fc800078e00ff */
[----:B------:R-:W-:-:S04]  /*20650*/  IMAD.WIDE.U32 R30, P6, R56, R21, R30 ;  /* 0x00000015381e7225 */ /* 0x000fc800078c001e */
[----:B------:R-:W-:Y:S01]  /*20660*/  IMAD.WIDE.U32.X R36, R14, R44, R36, P3 ;  /* 0x0000002c0e247225 */ /* 0x000fe200018e0424 */
[----:B------:R-:W-:-:S03]  /*20670*/  IADD3 R50, P3, PT, R17, R18, RZ ;  /* 0x0000001211327210 */ /* 0x000fc60007f7e0ff */
[----:B------:R-:W-:Y:S01]  /*20680*/  IMAD.X R53, RZ, RZ, RZ, P5 ;  /* 0x000000ffff357224 */ /* 0x000fe200028e06ff */
[----:B------:R-:W-:Y:S01]  /*20690*/  IADD3 R18, P5, PT, R19, R30, RZ ;  /* 0x0000001e13127210 */ /* 0x000fe20007fbe0ff */
[----:B------:R-:W-:Y:S01]  /*206a0*/  IMAD.X R55, RZ, RZ, RZ, P6 ;  /* 0x000000ffff377224 */ /* 0x000fe200030e06ff */
[----:B------:R-:W-:Y:S01]  /*206b0*/  IADD3.X R19, P0, PT, R54, R6, RZ, P0, !PT ;  /* 0x0000000636137210 */ /* 0x000fe2000071e4ff */
[----:B------:R-:W-:Y:S01]  /*206c0*/  IMAD.MOV.U32 R54, RZ, RZ, R31 ;  /* 0x000000ffff367224 */ /* 0x000fe200078e001f */
[----:B------:R-:W-:Y:S02]  /*206d0*/  MOV R52, R51 ;  /* 0x0000003300347202 */ /* 0x000fe40000000f00 */
[----:B------:R-:W-:Y:S01]  /*206e0*/  IADD3.X R6, P3, PT, R24, R18, RZ, P3, !PT ;  /* 0x0000001218067210 */ /* 0x000fe20001f7e4ff */
[----:B------:R-:W-:-:S04]  /*206f0*/  IMAD.WIDE.U32.X R30, R56, R7, R54, P5 ;  /* 0x00000007381e7225 */ /* 0x000fc800028e0436 */
[----:B------:R-:W-:Y:S01]  /*20700*/  IMAD.WIDE.U32.X R52, R35, R35, R52, P4 ;  /* 0x0000002323347225 */ /* 0x000fe200020e0434 */
[----:B------:R-:W-:-:S03]  /*20710*/  IADD3.X R56, P1, P3, R30, R22, R26, P3, P1 ;  /* 0x000000161e387210 */ /* 0x000fc60001b2241a */
[----:B------:R-:W-:Y:S01]  /*20720*/  IMAD.WIDE.U32 R54, R21, 0x13, RZ ;  /* 0x0000001315367825 */ /* 0x000fe200078e00ff */
[----:B------:R-:W-:Y:S02]  /*20730*/  IADD3.X R59, PT, PT, R31, R23, R27, P1, P3 ;  /* 0x000000171f3b7210 */ /* 0x000fe40000fe641b */
[----:B------:R-:W-:Y:S01]  /*20740*/  IADD3.X R17, P0, P2, R32, R36, R52, P0, P2 ;  /* 0x0000002420117210 */ /* 0x000fe20000204434 */
[----:B------:R-:W-:-:S04]  /*20750*/  IMAD.WIDE.U32 R30, R11, R5, RZ ;  /* 0x000000050b1e7225 */ /* 0x000fc800078e00ff */
[----:B------:R-:W-:Y:S02]  /*20760*/  IMAD.SHL.U32 R22, R16, 0x2, RZ ;  /* 0x0000000210167824 */ /* 0x000fe400078e00ff */
[----:B------:R-:W-:Y:S01]  /*20770*/  IMAD R51, R7, 0x13, RZ ;  /* 0x0000001307337824 */ /* 0x000fe200078e02ff */
[----:B------:R-:W-:Y:S01]  /*20780*/  IADD3.X R18, PT, PT, R33, R37, R53, P0, P2 ;  /* 0x0000002521127210 */ /* 0x000fe200007e4435 */
[----:B------:R-:W-:Y:S01]  /*20790*/  IMAD.WIDE.U32 R26, R20, R5, RZ ;  /* 0x00000005141a7225 */ /* 0x000fe200078e00ff */
[----:B------:R-:W-:-:S03]  /*207a0*/  SHF.L.U64.HI R16, R16, 0x1, R35 ;  /* 0x0000000110107819 */ /* 0x000fc60000010223 */
[----:B------:R-:W-:-:S04]  /*207b0*/  IMAD.WIDE.U32 R36, R57, R22, RZ ;  /* 0x0000001639247225 */ /* 0x000fc800078e00ff */
[----:B------:R-:W-:-:S04]  /*207c0*/  IMAD.WIDE.U32 R32, R21, R54, RZ ;  /* 0x0000003615207225 */ /* 0x000fc800078e00ff */
[----:B------:R-:W-:Y:S02]  /*207d0*/  IMAD.IADD R51, R55, 0x1, R51 ;  /* 0x0000000137337824 */ /* 0x000fe400078e0233 */
[----:B------:R-:W-:Y:S01]  /*207e0*/  IMAD.WIDE.U32 R30, P3, R14, R20, R30 ;  /* 0x000000140e1e7225 */ /* 0x000fe2000786001e */
[----:B------:R-:W-:-:S03]  /*207f0*/  IADD3 R23, P0, PT, R26, R36, RZ ;  /* 0x000000241a177210 */ /* 0x000fc60007f1e0ff */
[----:B------:R-:W-:-:S04]  /*20800*/  IMAD.WIDE.U32 R54, R7, R54, RZ ;  /* 0x0000003607367225 */ /* 0x000fc800078e00ff */
[----:B------:R-:W-:Y:S01]  /*20810*/  IMAD.WIDE.U32 R52, R44, R22, RZ ;  /* 0x000000162c347225 */ /* 0x000fe200078e00ff */
[----:B------:R-:W-:-:S03]  /*20820*/  IADD3 R36, P5, PT, R27, R30, RZ ;  /* 0x0000001e1b247210 */ /* 0x000fc60007fbe0ff */
[----:B------:R-:W-:-:S04]  /*20830*/  IMAD.WIDE.U32 R26, R44, R57, RZ ;  /* 0x000000392c1a7225 */ /* 0x000fc800078e00ff */
[----:B------:R-:W-:-:S04]  /*20840*/  IMAD.WIDE.U32 R54, P2, R51, R21, R54 ;  /* 0x0000001533367225 */ /* 0x000fc80007840036 */
[-C--:B------:R-:W-:Y:S01]  /*20850*/  IMAD.WIDE.U32 R52, P1, R16, R57.reuse, R52 ;  /* 0x0000003910347225 */ /* 0x080fe20007820034 */
[----:B------:R-:W-:Y:S02]  /*20860*/  IADD3 R23, P4, PT, R23, R32, RZ ;  /* 0x0000002017177210 */ /* 0x000fe40007f9e0ff */
[----:B------:R-:W-:Y:S01]  /*20870*/  IADD3 R24, P6, PT, R33, R54, RZ ;  /* 0x0000003621187210 */ /* 0x000fe20007fde0ff */
[----:B------:R-:W-:Y:S02]  /*20880*/  IMAD.X R35, RZ, RZ, RZ, P1 ;  /* 0x000000ffff237224 */ /* 0x000fe400008e06ff */
[----:B------:R-:W-:-:S04]  /*20890*/  IMAD.WIDE.U32 R26, P1, R44, R57, R26 ;  /* 0x000000392c1a7225 */ /* 0x000fc8000782001a */
[----:B------:R-:W-:Y:S01]  /*208a0*/  IMAD.WIDE.U32 R32, R57, R57, RZ ;  /* 0x0000003939207225 */ /* 0x000fe200078e00ff */
[----:B------:R-:W-:Y:S02]  /*208b0*/  IADD3.X R57, PT, PT, RZ, RZ, RZ, P1, !PT ;  /* 0x000000ffff397210 */ /* 0x000fe40000ffe4ff */
[----:B------:R-:W-:Y:S02]  /*208c0*/  SHF.L.W.U32.HI R59, R56, 0xd, R59 ;  /* 0x0000000d383b7819 */ /* 0x000fe40000010e3b */
[----:B------:R-:W-:Y:S02]  /*208d0*/  IADD3 R30, P1, PT, R33, R26, RZ ;  /* 0x0000001a211e7210 */ /* 0x000fe40007f3e0ff */
[----:B------:R-:W-:Y:S01]  /*208e0*/  SHF.L.W.U32.HI R33, R6, 0xd, R56 ;  /* 0x0000000d06217819 */ /* 0x000fe20000010e38 */
[----:B------:R-:W-:-:S04]  /*208f0*/  IMAD.MOV.U32 R56, RZ, RZ, R27 ;  /* 0x000000ffff387224 */ /* 0x000fc800078e001b */
[----:B------:R-:W-:Y:S01]  /*20900*/  IMAD.WIDE.U32.X R26, R44, R44, R56, P1 ;  /* 0x0000002c2c1a7225 */ /* 0x000fe200008e0438 */
[----:B------:R-:W-:-:S04]  /*20910*/  IADD3 R58, P1, PT, R33, R58, RZ ;  /* 0x0000003a213a7210 */ /* 0x000fc80007f3e0ff */
[----:B------:R-:W-:Y:S01]  /*20920*/  IADD3.X R33, P1, PT, R59, R34, RZ, P1, !PT ;  /* 0x000000223b217210 */ /* 0x000fe20000f3e4ff */
[----:B------:R-:W-:Y:S01]  /*20930*/  IMAD.X R57, RZ, RZ, RZ, P2 ;  /* 0x000000ffff397224 */ /* 0x000fe200010e06ff */
[----:B------:R-:W-:Y:S01]  /*20940*/  IADD3 R37, P2, PT, R37, R52, RZ ;  /* 0x0000003425257210 */ /* 0x000fe20007f5e0ff */
[----:B------:R-:W-:Y:S01]  /*20950*/  IMAD.MOV.U32 R56, RZ, RZ, R55 ;  /* 0x000000ffff387224 */ /* 0x000fe200078e0037 */
[----:B------:R-:W-:Y:S01]  /*20960*/  IADD3.X R25, P1, PT, RZ, R25, RZ, P1, !PT ;  /* 0x00000019ff197210 */ /* 0x000fe20000f3e4ff */
[----:B------:R-:W-:Y:S02]  /*20970*/  IMAD.MOV.U32 R34, RZ, RZ, R53 ;  /* 0x000000ffff227224 */ /* 0x000fe400078e0035 */
[----:B------:R-:W-:Y:S01]  /*20980*/  IMAD.WIDE.U32.X R56, R51, R7, R56, P6 ;  /* 0x0000000733387225 */ /* 0x000fe200030e0438 */
[----:B------:R-:W-:Y:S02]  /*20990*/  IADD3.X R51, P0, PT, R37, R36, RZ, P0, !PT ;  /* 0x0000002425337210 */ /* 0x000fe4000071e4ff */
[----:B------:R-:W-:-:S02]  /*209a0*/  SHF.L.W.U32.HI R36, R33, 0xd, R25 ;  /* 0x0000000d21247819 */ /* 0x000fc40000010e19 */
[----:B------:R-:W-:Y:S01]  /*209b0*/  IADD3.X R29, PT, PT, RZ, R29, RZ, P1, !PT ;  /* 0x0000001dff1d7210 */ /* 0x000fe20000ffe4ff */
[----:B------:R-:W-:Y:S01]  /*209c0*/  IMAD.WIDE.U32.X R34, R16, R44, R34, P2 ;  /* 0x0000002c10227225 */ /* 0x000fe200010e0422 */
[----:B------:R-:W-:Y:S02]  /*209d0*/  IADD3 R74, P2, PT, R36, R74, RZ ;  /* 0x0000004a244a7210 */ /* 0x000fe40007f5e0ff */
[----:B------:R-:W-:Y:S01]  /*209e0*/  SHF.L.W.U32.HI R25, R25, 0xd, R29 ;  /* 0x0000000d19197819 */ /* 0x000fe20000010e1d */
[----:B------:R-:W-:-:S03]  /*209f0*/  IMAD.WIDE.U32 R54, R11, R22, RZ ;  /* 0x000000160b367225 */ /* 0x000fc600078e00ff */
[----:B------:R-:W-:Y:S01]  /*20a00*/  IADD3.X R25, P2, PT, R25, R19, RZ, P2, !PT ;  /* 0x0000001319197210 */ /* 0x000fe2000175e4ff */
[----:B------:R-:W-:-:S03]  /*20a10*/  IMAD.WIDE.U32 R70, R7, R5, RZ ;  /* 0x0000000507467225 */ /* 0x000fc600078e00ff */
[----:B------:R-:W-:Y:S01]  /*20a20*/  LEA.HI.X R17, P2, R29, R17, RZ, 0xd, P2 ;  /* 0x000000111d117211 */ /* 0x000fe20001056cff */
[----:B------:R-:W-:Y:S02]  /*20a30*/  IMAD.X R53, RZ, RZ, RZ, P3 ;  /* 0x000000ffff357224 */ /* 0x000fe400018e06ff */
[----:B------:R-:W-:Y:S02]  /*20a40*/  IMAD.MOV.U32 R52, RZ, RZ, R31 ;  /* 0x000000ffff347224 */ /* 0x000fe400078e001f */
[----:B------:R-:W-:-:S04]  /*20a50*/  IMAD.WIDE.U32 R36, R20, R22, RZ ;  /* 0x0000001614247225 */ /* 0x000fc800078e00ff */
[----:B------:R-:W-:-:S04]  /*20a60*/  IMAD.WIDE.U32.X R52, R14, R11, R52, P5 ;  /* 0x0000000b0e347225 */ /* 0x000fc800028e0434 */
[----:B------:R-:W-:-:S04]  /*20a70*/  IMAD.WIDE.U32 R54, P3, R16, R20, R54 ;  /* 0x0000001410367225 */ /* 0x000fc80007860036 */
[----:B------:R-:W-:Y:S01]  /*20a80*/  IMAD.WIDE.U32 R70, P5, R14, R21, R70 ;  /* 0x000000150e467225 */ /* 0x000fe200078a0046 */
[----:B------:R-:W-:-:S03]  /*20a90*/  IADD3 R32, P1, PT, R36, R32, RZ ;  /* 0x0000002024207210 */ /* 0x000fc60007f3e0ff */
[----:B------:R-:W-:Y:S01]  /*20aa0*/  IMAD.WIDE.U32 R20, R21, R5, RZ ;  /* 0x0000000515147225 */ /* 0x000fe200078e00ff */
[----:B------:R-:W-:-:S03]  /*20ab0*/  SHF.L.W.U32.HI R5, R25, 0xd, R17 ;  /* 0x0000000d19057819 */ /* 0x000fc60000010e11 */
[----:B------:R-:W-:Y:S01]  /*20ac0*/  IMAD.X R18, RZ, RZ, R18, P2 ;  /* 0x000000ffff127224 */ /* 0x000fe200010e0612 */
[----:B------:R-:W-:Y:S01]  /*20ad0*/  IADD3.X R24, P4, PT, R51, R24, RZ, P4, !PT ;  /* 0x0000001833187210 */ /* 0x000fe2000279e4ff */
[----:B------:R-:W-:Y:S01]  /*20ae0*/  IMAD.X R19, RZ, RZ, RZ, P3 ;  /* 0x000000ffff137224 */ /* 0x000fe200018e06ff */
[----:B------:R-:W-:Y:S02]  /*20af0*/  IADD3 R5, P2, PT, R5, R23, RZ ;  /* 0x0000001705057210 */ /* 0x000fe40007f5e0ff */
[----:B------:R-:W-:Y:S02]  /*20b00*/  SHF.L.W.U32.HI R44, R17, 0xd, R18 ;  /* 0x0000000d112c7819 */ /* 0x000fe40000010e12 */
[----:B------:R-:W-:Y:S02]  /*20b10*/  IADD3 R22, P6, PT, R21, R70, RZ ;  /* 0x0000004615167210 */ /* 0x000fe40007fde0ff */
[----:B------:R-:W-:Y:S01]  /*20b20*/  IADD3 R32, P3, PT, R32, R20, RZ ;  /* 0x0000001420207210 */ /* 0x000fe20007f7e0ff */
[----:B------:R-:W-:Y:S01]  /*20b30*/  IMAD.MOV.U32 R20, RZ, RZ, R71 ;  /* 0x000000ffff147224 */ /* 0x000fe200078e0047 */
[----:B------:R-:W-:-:S02]  /*20b40*/  IADD3.X R21, PT, PT, RZ, RZ, RZ, P5, !PT ;  /* 0x000000ffff157210 */ /* 0x000fc40002ffe4ff */
[----:B------:R-:W-:Y:S02]  /*20b50*/  IADD3.X R44, P2, PT, R44, R24, RZ, P2, !PT ;  /* 0x000000182c2c7210 */ /* 0x000fe4000175e4ff */
[----:B------:R-:W-:Y:S01]  /*20b60*/  IADD3.X R17, P0, P4, R56, R52, R34, P4, P0 ;  /* 0x0000003438117210 */ /* 0x000fe20002400422 */
[----:B------:R-:W-:Y:S01]  /*20b70*/  IMAD.WIDE.U32.X R20, R14, R7, R20, P6 ;  /* 0x000000070e147225 */ /* 0x000fe200030e0414 */
[----:B------:R-:W-:Y:S02]  /*20b80*/  IADD3 R36, P5, PT, R37, R54, RZ ;  /* 0x0000003625247210 */ /* 0x000fe40007fbe0ff */
[----:B------:R-:W-:Y:S02]  /*20b90*/  LEA.HI.X R7, P2, R18, R17, RZ, 0xd, P2 ;  /* 0x0000001112077211 */ /* 0x000fe40001056cff */
[----:B------:R-:W-:Y:S01]  /*20ba0*/  IADD3.X R34, PT, PT, R57, R53, R35, P0, P4 ;  /* 0x0000003539227210 */ /* 0x000fe200007e8423 */
[----:B------:R-:W-:Y:S01]  /*20bb0*/  IMAD.MOV.U32 R18, RZ, RZ, R55 ;  /* 0x000000ffff127224 */ /* 0x000fe200078e0037 */
        /* <DEDUP_REMOVED lines=16> */
[----:B------:R-:W-:-:S05]  /*20cc0*/  IMAD R16, R16, 0x13, RZ ;  /* 0x0000001310107824 */ /* 0x000fca00078e02ff */
[----:B------:R-:W-:-:S04]  /*20cd0*/  IADD3 R23, PT, PT, R51, R16, RZ ;  /* 0x0000001033177210 */ /* 0x000fc80007ffe0ff */
[----:B------:R-:W-:Y:S01]  /*20ce0*/  LEA.HI R70, P0, R23, R58, RZ, 0xd ;  /* 0x0000003a17467211 */ /* 0x000fe200078168ff */
[----:B------:R-:W-:Y:S01]  /*20cf0*/  IMAD.WIDE.U32 R52, R74, 0x13, RZ ;  /* 0x000000134a347825 */ /* 0x000fe200078e00ff */
[----:B------:R-:W-:Y:S02]  /*20d00*/  LOP3.LUT R22, R25, 0x7ffff, RZ, 0xc0, !PT ;  /* 0x0007ffff19167812 */ /* 0x000fe400078ec0ff */
[----:B------:R-:W-:Y:S01]  /*20d10*/  LOP3.LUT R72, R33, 0x7ffff, RZ, 0xc0, !PT ;  /* 0x0007ffff21487812 */ /* 0x000fe200078ec0ff */
[----:B------:R-:W-:-:S04]  /*20d20*/  IMAD.WIDE.U32 R6, R70, 0x13, RZ ;  /* 0x0000001346067825 */ /* 0x000fc800078e00ff */
[----:B------:R-:W-:Y:S02]  /*20d30*/  IMAD R24, R22, 0x13, RZ ;  /* 0x0000001316187824 */ /* 0x000fe400078e02ff */
[----:B------:R-:W-:Y:S02]  /*20d40*/  IMAD.X R72, RZ, RZ, R72, P0 ;  /* 0x000000ffff487224 */ /* 0x000fe400000e0648 */
[----:B------:R-:W-:-:S04]  /*20d50*/  IMAD.WIDE.U32 R54, R105, R52, RZ ;  /* 0x0000003469367225 */ /* 0x000fc800078e00ff */
[----:B------:R-:W-:-:S04]  /*20d60*/  IMAD.WIDE.U32 R16, R50, R48, RZ ;  /* 0x0000003032107225 */ /* 0x000fc800078e00ff */
[----:B------:R-:W-:-:S04]  /*20d70*/  IMAD.WIDE.U32 R36, R117, R6, RZ ;  /* 0x0000000675247225 */ /* 0x000fc800078e00ff */
[----:B------:R-:W-:Y:S02]  /*20d80*/  IMAD.IADD R24, R53, 0x1, R24 ;  /* 0x0000000135187824 */ /* 0x000fe400078e0218 */
[----:B------:R-:W-:Y:S01]  /*20d90*/  IMAD R25, R72, 0x13, RZ ;  /* 0x0000001348197824 */ /* 0x000fe200078e02ff */
[----:B------:R-:W-:Y:S01]  /*20da0*/  IADD3 R31, P3, PT, R16, R36, RZ ;  /* 0x00000024101f7210 */ /* 0x000fe20007f7e0ff */
[----:B------:R-:W-:-:S04]  /*20db0*/  IMAD.WIDE.U32 R18, R104, R52, RZ ;  /* 0x0000003468127225 */ /* 0x000fc800078e00ff */
[----:B------:R-:W-:-:S04]  /*20dc0*/  IMAD.WIDE.U32 R54, P1, R24, R104, R54 ;  /* 0x0000006818367225 */ /* 0x000fc80007820036 */
[----:B------:R-:W-:Y:S01]  /*20dd0*/  IMAD.WIDE.U32 R20, R116, R52, RZ ;  /* 0x0000003474147225 */ /* 0x000fe200078e00ff */
[----:B------:R-:W-:-:S03]  /*20de0*/  IADD3 R31, P0, PT, R31, R18, RZ ;  /* 0x000000121f1f7210 */ /* 0x000fc60007f1e0ff */
[----:B------:R-:W-:Y:S02]  /*20df0*/  IMAD.IADD R25, R7, 0x1, R25 ;  /* 0x0000000107197824 */ /* 0x000fe400078e0219 */
[----:B------:R-:W-:Y:S01]  /*20e00*/  IMAD.WIDE.U32 R6, R116, R6, RZ ;  /* 0x0000000674067225 */ /* 0x000fe200078e00ff */
[----:B------:R-:W-:Y:S02]  /*20e10*/  IADD3 R29, P4, PT, R19, R54, RZ ;  /* 0x00000036131d7210 */ /* 0x000fe40007f9e0ff */
[----:B------:R-:W-:Y:S01]  /*20e20*/  MOV R18, R55 ;  /* 0x0000003700127202 */ /* 0x000fe20000000f00 */
[----:B------:R-:W-:-:S04]  /*20e30*/  IMAD.WIDE.U32 R26, R50, R95, RZ ;  /* 0x0000005f321a7225 */ /* 0x000fc800078e00ff */
[----:B------:R-:W-:Y:S01]  /*20e40*/  IMAD.WIDE.U32 R34, R70, R48, RZ ;  /* 0x0000003046227225 */ /* 0x000fe200078e00ff */
[----:B------:R-:W-:-:S03]  /*20e50*/  LOP3.LUT R23, R23, 0x7ffff, RZ, 0xc0, !PT ;  /* 0x0007ffff17177812 */ /* 0x000fc600078ec0ff */
[----:B------:R-:W-:Y:S02]  /*20e60*/  IMAD.X R19, RZ, RZ, RZ, P1 ;  /* 0x000000ffff137224 */ /* 0x000fe400008e06ff */
[----:B------:R-:W-:Y:S01]  /*20e70*/  IMAD.WIDE.U32 R52, R117, R52, RZ ;  /* 0x0000003475347225 */ /* 0x000fe200078e00ff */
[----:B------:R-:W-:-:S03]  /*20e80*/  IADD3 R11, P2, PT, R34, R26, RZ ;  /* 0x0000001a220b7210 */ /* 0x000fc60007f5e0ff */
[----:B------:R-:W-:-:S04]  /*20e90*/  IMAD.WIDE.U32 R20, P5, R24, R117, R20 ;  /* 0x0000007518147225 */ /* 0x000fc800078a0014 */
[----:B------:R-:W-:Y:S01]  /*20ea0*/  IMAD.WIDE.U32 R6, P6, R25, R117, R6 ;  /* 0x0000007519067225 */ /* 0x000fe200078c0006 */
[----:B------:R-:W-:-:S03]  /*20eb0*/  IADD3 R11, P1, PT, R11, R52, RZ ;  /* 0x000000340b0b7210 */ /* 0x000fc60007f3e0ff */
[----:B------:R-:W-:Y:S01]  /*20ec0*/  IMAD.WIDE.U32.X R18, R24, R105, R18, P4 ;  /* 0x0000006918127225 */ /* 0x000fe200020e0412 */
[----:B------:R-:W-:-:S03]  /*20ed0*/  IADD3 R30, P4, PT, R53, R20, RZ ;  /* 0x00000014351e7210 */ /* 0x000fc60007f9e0ff */
[----:B------:R-:W-:Y:S01]  /*20ee0*/  IMAD.X R53, RZ, RZ, RZ, P6 ;  /* 0x000000ffff357224 */ /* 0x000fe200030e06ff */
[----:B------:R-:W-:Y:S01]  /*20ef0*/  IADD3 R16, P6, PT, R37, R6, RZ ;  /* 0x0000000625107210 */ /* 0x000fe20007fde0ff */
[----:B------:R-:W-:-:S04]  /*20f00*/  IMAD.WIDE.U32 R36, R23, R48, RZ ;  /* 0x0000003017247225 */ /* 0x000fc800078e00ff */
[----:B------:R-:W-:-:S04]  /*20f10*/  IMAD.MOV.U32 R52, RZ, RZ, R7 ;  /* 0x000000ffff347224 */ /* 0x000fc800078e0007 */
[----:B------:R-:W-:-:S04]  /*20f20*/  IMAD.WIDE.U32.X R6, R25, R116, R52, P6 ;  /* 0x0000007419067225 */ /* 0x000fc800030e0434 */
[----:B------:R-:W-:-:S04]  /*20f30*/  IMAD.WIDE.U32 R52, R23, R95, RZ ;  /* 0x0000005f17347225 */ /* 0x000fc800078e00ff */
[----:B------:R-:W-:Y:S01]  /*20f40*/  IMAD.WIDE.U32 R36, P6, R80, R50, R36 ;  /* 0x0000003250247225 */ /* 0x000fe200078c0024 */
[----:B------:R-:W-:-:S03]  /*20f50*/  MOV R56, R21 ;  /* 0x0000001500387202 */ /* 0x000fc60000000f00 */
[----:B------:R-:W-:-:S04]  /*20f60*/  IMAD.WIDE.U32 R54, R72, R48, RZ ;  /* 0x0000003048367225 */ /* 0x000fc800078e00ff */
[----:B------:R-:W-:Y:S02]  /*20f70*/  IMAD.X R25, RZ, RZ, RZ, P6 ;  /* 0x000000ffff197224 */ /* 0x000fe400030e06ff */
[----:B------:R-:W-:Y:S02]  /*20f80*/  IMAD.X R57, RZ, RZ, RZ, P5 ;  /* 0x000000ffff397224 */ /* 0x000fe400028e06ff */
[----:B------:R-:W-:-:S04]  /*20f90*/  IMAD.WIDE.U32 R52, P6, R102, R50, R52 ;  /* 0x0000003266347225 */ /* 0x000fc800078c0034 */
[----:B------:R-:W-:-:S04]  /*20fa0*/  IMAD.WIDE.U32 R54, P5, R70, R80, R54 ;  /* 0x0000005046367225 */ /* 0x000fc800078a0036 */
[----:B------:R-:W-:Y:S01]  /*20fb0*/  IMAD.WIDE.U32.X R20, R24, R116, R56, P4 ;  /* 0x0000007418147225 */ /* 0x000fe200020e0438 */
[----:B------:R-:W-:-:S03]  /*20fc0*/  IADD3 R26, P4, PT, R27, R52, RZ ;  /* 0x000000341b1a7210 */ /* 0x000fc60007f9e0ff */
[----:B------:R-:W-:Y:S01]  /*20fd0*/  IMAD.X R27, RZ, RZ, RZ, P5 ;  /* 0x000000ffff1b7224 */ /* 0x000fe200028e06ff */
[----:B------:R-:W-:Y:S01]  /*20fe0*/  IADD3 R34, P5, PT, R35, R54, RZ ;  /* 0x0000003623227210 */ /* 0x000fe20007fbe0ff */
[----:B------:R-:W-:Y:S01]  /*20ff0*/  IMAD.X R35, RZ, RZ, RZ, P6 ;  /* 0x000000ffff237224 */ /* 0x000fe200030e06ff */
[----:B------:R-:W-:Y:S02]  /*21000*/  IADD3 R17, P6, PT, R17, R36, RZ ;  /* 0x0000002411117210 */ /* 0x000fe40007fde0ff */
[----:B------:R-:W-:Y:S01]  /*21010*/  IADD3.X R33, P2, PT, R26, R34, RZ, P2, !PT ;  /* 0x000000221a217210 */ /* 0x000fe2000175e4ff */
[----:B------:R-:W-:Y:S01]  /*21020*/  IMAD.MOV.U32 R34, RZ, RZ, R53 ;  /* 0x000000ffff227224 */ /* 0x000fe200078e0035 */
[----:B------:R-:W-:Y:S01]  /*21030*/  MOV R26, R55 ;  /* 0x00000037001a7202 */ /* 0x000fe20000000f00 */
[----:B------:R-:W-:Y:S01]  /*21040*/  IMAD.MOV.U32 R24, RZ, RZ, R37 ;  /* 0x000000ffff187224 */ /* 0x000fe200078e0025 */
[----:B------:R-:W-:Y:S01]  /*21050*/  IADD3.X R36, P3, PT, R17, R16, RZ, P3, !PT ;  /* 0x0000001011247210 */ /* 0x000fe20001f7e4ff */
[----:B------:R-:W-:Y:S01]  /*21060*/  IMAD.WIDE.U32.X R16, R23, R102, R34, P4 ;  /* 0x0000006617107225 */ /* 0x000fe200020e0422 */
[----:B------:R-:W-:-:S03]  /*21070*/  IADD3.X R30, P1, PT, R33, R30, RZ, P1, !PT ;  /* 0x0000001e211e7210 */ /* 0x000fc60000f3e4ff */
[-C--:B------:R-:W-:Y:S01]  /*21080*/  IMAD.WIDE.U32.X R26, R72, R80.reuse, R26, P5 ;  /* 0x00000050481a7225 */ /* 0x080fe200028e041a */
[----:B------:R-:W-:Y:S02]  /*21090*/  LOP3.LUT R44, R44, 0x7ffff, RZ, 0xc0, !PT ;  /* 0x0007ffff2c2c7812 */ /* 0x000fe400078ec0ff */
[----:B------:R-:W-:Y:S01]  /*210a0*/  IADD3.X R34, P0, PT, R36, R29, RZ, P0, !PT ;  /* 0x0000001d24227210 */ /* 0x000fe2000071e4ff */
[----:B------:R-:W-:Y:S01]  /*210b0*/  IMAD.WIDE.U32.X R24, R23, R80, R24, P6 ;  /* 0x0000005017187225 */ /* 0x000fe200030e0418 */
[----:B------:R-:W-:-:S03]  /*210c0*/  IADD3.X R54, P1, P2, R20, R26, R16, P1, P2 ;  /* 0x0000001a14367210 */ /* 0x000fc60000a24410 */
[----:B------:R-:W-:Y:S01]  /*210d0*/  IMAD.WIDE.U32 R36, R5, 0x13, RZ ;  /* 0x0000001305247825 */ /* 0x000fe200078e00ff */
[----:B------:R-:W-:Y:S02]  /*210e0*/  IADD3.X R51, P0, P3, R18, R6, R24, P0, P3 ;  /* 0x0000000612337210 */ /* 0x000fe40000306418 */
[----:B------:R-:W-:Y:S01]  /*210f0*/  IADD3.X R20, PT, PT, R21, R27, R17, P1, P2 ;  /* 0x0000001b15147210 */ /* 0x000fe20000fe4411 */
[----:B------:R-:W-:Y:S02]  /*21100*/  IMAD R26, R44, 0x13, RZ ;  /* 0x000000132c1a7824 */ /* 0x000fe400078e02ff */
[----:B------:R-:W-:Y:S01]  /*21110*/  IMAD.WIDE.U32 R16, R103, R36, RZ ;  /* 0x0000002467107225 */ /* 0x000fe200078e00ff */
[----:B------:R-:W-:Y:S02]  /*21120*/  IADD3.X R29, PT, PT, R19, R7, R25, P0, P3 ;  /* 0x00000007131d7210 */ /* 0x000fe400007e6419 */
[----:B------:R-:W-:Y:S01]  /*21130*/  LOP3.LUT R77, R32, 0x7ffff, RZ, 0xc0, !PT ;  /* 0x0007ffff204d7812 */ /* 0x000fe200078ec0ff */
[----:B------:R-:W-:-:S02]  /*21140*/  IMAD.IADD R21, R37, 0x1, R26 ;  /* 0x0000000125157824 */ /* 0x000fc400078e021a */
[----:B------:R-:W-:-:S04]  /*21150*/  IMAD.WIDE.U32 R6, R105, R36, RZ ;  /* 0x0000002469067225 */ /* 0x000fc800078e00ff */
[----:B------:R-:W-:-:S04]  /*21160*/  IMAD.WIDE.U32 R26, R99, R36, RZ ;  /* 0x00000024631a7225 */ /* 0x000fc800078e00ff */
[----:B------:R-:W-:-:S04]  /*21170*/  IMAD.WIDE.U32 R16, P4, R21, R99, R16 ;  /* 0x0000006315107225 */ /* 0x000fc80007880010 */
[----:B------:R-:W-:Y:S01]  /*21180*/  IMAD.WIDE.U32 R24, R14, 0x13, RZ ;  /* 0x000000130e187825 */ /* 0x000fe200078e00ff */
[----:B------:R-:W-:-:S03]  /*21190*/  IADD3 R37, P6, PT, R27, R16, RZ ;  /* 0x000000101b257210 */ /* 0x000fc60007fde0ff */
[----:B------:R-:W-:Y:S02]  /*211a0*/  IMAD R32, R77, 0x13, RZ ;  /* 0x000000134d207824 */ /* 0x000fe400078e02ff */
[----:B------:R-:W-:-:S04]  /*211b0*/  IMAD.WIDE.U32 R18, R104, R36, RZ ;  /* 0x0000002468127225 */ /* 0x000fc800078e00ff */
[----:B------:R-:W-:Y:S01]  /*211c0*/  IMAD.WIDE.U32 R6, P3, R21, R104, R6 ;  /* 0x0000006815067225 */ /* 0x000fe20007860006 */
[----:B------:R-:W-:-:S03]  /*211d0*/  IADD3 R11, P1, PT, R11, R18, RZ ;  /* 0x000000120b0b7210 */ /* 0x000fc60007f3e0ff */
[----:B------:R-:W-:Y:S01]  /*211e0*/  IMAD.IADD R16, R25, 0x1, R32 ;  /* 0x0000000119107824 */ /* 0x000fe200078e0220 */
[----:B------:R-:W-:Y:S02]  /*211f0*/  IADD3 R25, P2, PT, R19, R6, RZ ;  /* 0x0000000613197210 */ /* 0x000fe40007f5e0ff */
[----:B------:R-:W-:Y:S01]  /*21200*/  IADD3 R55, P0, PT, R31, R26, RZ ;  /* 0x0000001a1f377210 */ /* 0x000fe20007f1e0ff */
[----:B------:R-:W-:-:S04]  /*21210*/  IMAD.WIDE.U32 R18, R16, R95, RZ ;  /* 0x0000005f10127225 */ /* 0x000fc800078e00ff */
[----:B------:R-:W-:-:S04]  /*21220*/  IMAD.WIDE.U32 R26, R103, R24, RZ ;  /* 0x00000018671a7225 */ /* 0x000fc800078e00ff */
[----:B------:R-:W-:Y:S02]  /*21230*/  IMAD.X R31, RZ, RZ, RZ, P4 ;  /* 0x000000ffff1f7224 */ /* 0x000fe400020e06ff */
[----:B------:R-:W-:-:S04]  /*21240*/  IMAD.WIDE.U32 R18, P4, R102, R24, R18 ;  /* 0x0000001866127225 */ /* 0x000fc80007880012 */
[----:B------:R-:W-:-:S04]  /*21250*/  IMAD.WIDE.U32 R52, R99, R24, RZ ;  /* 0x0000001863347225 */ /* 0x000fc800078e00ff */
[----:B------:R-:W-:-:S04]  /*21260*/  IMAD.WIDE.U32 R26, P5, R16, R99, R26 ;  /* 0x00000063101a7225 */ /* 0x000fc800078a001a */
[----:B------:R-:W-:Y:S02]  /*21270*/  IMAD.MOV.U32 R32, RZ, RZ, R7 ;  /* 0x000000ffff207224 */ /* 0x000fe400078e0007 */
[----:B------:R-:W-:Y:S02]  /*21280*/  IMAD.X R33, RZ, RZ, RZ, P3 ;  /* 0x000000ffff217224 */ /* 0x000fe400018e06ff */
[----:B------:R-:W-:Y:S01]  /*21290*/  IMAD.WIDE.U32 R6, R24, R95, RZ ;  /* 0x0000005f18067225 */ /* 0x000fe200078e00ff */
[----:B------:R-:W-:Y:S02]  /*212a0*/  IADD3.X R35, PT, PT, RZ, RZ, RZ, P4, !PT ;  /* 0x000000ffff237210 */ /* 0x000fe400027fe4ff */
[----:B------:R-:W-:Y:S01]  /*212b0*/  IADD3 R11, P3, PT, R11, R52, RZ ;  /* 0x000000340b0b7210 */ /* 0x000fe20007f7e0ff */
[----:B------:R-:W-:Y:S01]  /*212c0*/  IMAD.WIDE.U32.X R32, R21, R105, R32, P2 ;  /* 0x0000006915207225 */ /* 0x000fe200010e0420 */
[----:B------:R-:W-:Y:S02]  /*212d0*/  IADD3 R52, P4, PT, R53, R26, RZ ;  /* 0x0000001a35347210 */ /* 0x000fe40007f9e0ff */
[----:B------:R-:W-:Y:S01]  /*212e0*/  IADD3 R26, P2, PT, R55, R6, RZ ;  /* 0x00000006371a7210 */ /* 0x000fe20007f5e0ff */
[----:B------:R-:W-:Y:S01]  /*212f0*/  IMAD.X R53, RZ, RZ, RZ, P5 ;  /* 0x000000ffff357224 */ /* 0x000fe200028e06ff */
[----:B------:R-:W-:-:S02]  /*21300*/  IADD3 R6, P5, PT, R7, R18, RZ ;  /* 0x0000001207067210 */ /* 0x000fc40007fbe0ff */
[----:B------:R-:W-:Y:S02]  /*21310*/  IADD3.X R34, P0, PT, R34, R37, RZ, P0, !PT ;  /* 0x0000002522227210 */ /* 0x000fe4000071e4ff */
[----:B------:R-:W-:Y:S02]  /*21320*/  IADD3.X R7, P1, PT, R30, R25, RZ, P1, !PT ;  /* 0x000000191e077210 */ /* 0x000fe40000f3e4ff */
[----:B------:R-:W-:Y:S01]  /*21330*/  IADD3.X R6, P2, PT, R34, R6, RZ, P2, !PT ;  /* 0x0000000622067210 */ /* 0x000fe2000175e4ff */
[----:B------:R-:W-:Y:S01]  /*21340*/  IMAD.MOV.U32 R30, RZ, RZ, R17 ;  /* 0x000000ffff1e7224 */ /* 0x000fe200078e0011 */
[----:B------:R-:W-:Y:S02]  /*21350*/  MOV R34, R19 ;  /* 0x0000001300227202 */ /* 0x000fe40000000f00 */
[----:B------:R-:W-:Y:S01]  /*21360*/  IADD3.X R7, P3, PT, R7, R52, RZ, P3, !PT ;  /* 0x0000003407077210 */ /* 0x000fe20001f7e4ff */
[----:B------:R-:W-:-:S04]  /*21370*/  IMAD.WIDE.U32.X R30, R21, R103, R30, P6 ;  /* 0x00000067151e7225 */ /* 0x000fc800030e041e */
[----:B------:R-:W-:-:S04]  /*21380*/  IMAD.WIDE.U32.X R34, R16, R102, R34, P5 ;  /* 0x0000006610227225 */ /* 0x000fc800028e0422 */
[----:B------:R-:W-:Y:S01]  /*21390*/  IMAD.MOV.U32 R52, RZ, RZ, R27 ;  /* 0x000000ffff347224 */ /* 0x000fe200078e001b */
        /* <DEDUP_REMOVED lines=17> */
[----:B------:R-:W-:Y:S01]  /*214b0*/  IMAD.WIDE.U32 R52, R70, R95, RZ ;  /* 0x0000005f46347225 */ /* 0x000fe200078e00ff */
[----:B------:R-:W-:-:S03]  /*214c0*/  IADD3 R73, P1, PT, R55, R32, RZ ;  /* 0x0000002037497210 */ /* 0x000fc60007f3e0ff */
[----:B------:R-:W-:Y:S01]  /*214d0*/  IMAD.X R31, RZ, RZ, RZ, P0 ;  /* 0x000000ffff1f7224 */ /* 0x000fe200000e06ff */
[----:B------:R-:W-:Y:S01]  /*214e0*/  IADD3 R37, P0, PT, R52, R54, RZ ;  /* 0x0000003634257210 */ /* 0x000fe20007f1e0ff */
[----:B------:R-:W-:-:S04]  /*214f0*/  IMAD.WIDE.U32 R54, R72, R95, RZ ;  /* 0x0000005f48367225 */ /* 0x000fc800078e00ff */
[----:B------:R-:W-:Y:S02]  /*21500*/  IMAD.MOV.U32 R32, RZ, RZ, R35 ;  /* 0x000000ffff207224 */ /* 0x000fe400078e0023 */
[----:B------:R-:W-:Y:S02]  /*21510*/  IMAD.MOV.U32 R30, RZ, RZ, R33 ;  /* 0x000000ffff1e7224 */ /* 0x000fe400078e0021 */
[----:B------:R-:W-:-:S04]  /*21520*/  IMAD.WIDE.U32 R34, R116, R50, RZ ;  /* 0x0000003274227225 */ /* 0x000fc800078e00ff */
[----:B------:R-:W-:Y:S02]  /*21530*/  IMAD.X R33, RZ, RZ, RZ, P2 ;  /* 0x000000ffff217224 */ /* 0x000fe400010e06ff */
[----:B------:R-:W-:-:S04]  /*21540*/  IMAD.WIDE.U32.X R30, R23, R103, R30, P1 ;  /* 0x00000067171e7225 */ /* 0x000fc800008e041e */
[----:B------:R-:W-:-:S04]  /*21550*/  IMAD.WIDE.U32 R54, P1, R70, R102, R54 ;  /* 0x0000006646367225 */ /* 0x000fc80007820036 */
[----:B------:R-:W-:-:S04]  /*21560*/  IMAD.WIDE.U32.X R32, R23, R105, R32, P5 ;  /* 0x0000006917207225 */ /* 0x000fc800028e0420 */
[----:B------:R-:W-:Y:S01]  /*21570*/  IMAD.WIDE.U32 R34, P5, R23, R117, R34 ;  /* 0x0000007517227225 */ /* 0x000fe200078a0022 */
[----:B------:R-:W-:-:S03]  /*21580*/  IADD3 R54, P2, PT, R53, R54, RZ ;  /* 0x0000003635367210 */ /* 0x000fc60007f5e0ff */
[----:B------:R-:W-:Y:S01]  /*21590*/  IMAD.WIDE.U32 R50, R117, R50, RZ ;  /* 0x0000003275327225 */ /* 0x000fe200078e00ff */
[----:B------:R-:W-:-:S03]  /*215a0*/  IADD3.X R29, P6, PT, R25, R29, RZ, P6, !PT ;  /* 0x0000001d191d7210 */ /* 0x000fc600037de4ff */
[----:B------:R-:W-:Y:S01]  /*215b0*/  IMAD.WIDE.U32 R56, R105, R70, RZ ;  /* 0x0000004669387225 */ /* 0x000fe200078e00ff */
[----:B------:R-:W-:Y:S02]  /*215c0*/  IADD3.X R53, PT, PT, RZ, RZ, RZ, P5, !PT ;  /* 0x000000ffff357210 */ /* 0x000fe40002ffe4ff */
[----:B------:R-:W-:Y:S01]  /*215d0*/  IADD3 R25, P5, PT, R51, R34, RZ ;  /* 0x0000002233197210 */ /* 0x000fe20007fbe0ff */
[----:B------:R-:W-:Y:S02]  /*215e0*/  IMAD.MOV.U32 R52, RZ, RZ, R35 ;  /* 0x000000ffff347224 */ /* 0x000fe400078e0023 */
[----:B------:R-:W-:-:S04]  /*215f0*/  IMAD.WIDE.U32 R70, R104, R70, RZ ;  /* 0x0000004668467225 */ /* 0x000fc800078e00ff */
[----:B------:R-:W-:Y:S02]  /*21600*/  IMAD.X R51, RZ, RZ, RZ, P4 ;  /* 0x000000ffff337224 */ /* 0x000fe400020e06ff */
[----:B------:R-:W-:Y:S01]  /*21610*/  IMAD.WIDE.U32 R56, P4, R72, R104, R56 ;  /* 0x0000006848387225 */ /* 0x000fe20007880038 */
[----:B------:R-:W-:-:S03]  /*21620*/  IADD3.X R73, P0, PT, R54, R73, RZ, P0, !PT ;  /* 0x0000004936497210 */ /* 0x000fc6000071e4ff */
[----:B------:R-:W-:-:S04]  /*21630*/  IMAD.WIDE.U32.X R34, R23, R116, R52, P5 ;  /* 0x0000007417227225 */ /* 0x000fc800028e0434 */
[----:B------:R-:W-:Y:S01]  /*21640*/  IMAD.X R53, RZ, RZ, RZ, P1 ;  /* 0x000000ffff357224 */ /* 0x000fe200008e06ff */
[----:B------:R-:W-:Y:S01]  /*21650*/  IADD3 R23, P1, PT, R70, R50, RZ ;  /* 0x0000003246177210 */ /* 0x000fe20007f3e0ff */
[----:B------:R-:W-:Y:S01]  /*21660*/  IMAD.MOV.U32 R54, RZ, RZ, R57 ;  /* 0x000000ffff367224 */ /* 0x000fe200078e0039 */
[----:B------:R-:W-:Y:S01]  /*21670*/  IADD3 R70, P5, PT, R71, R56, RZ ;  /* 0x0000003847467210 */ /* 0x000fe20007fbe0ff */
[----:B------:R-:W-:-:S04]  /*21680*/  IMAD.WIDE.U32 R56, R22, R48, RZ ;  /* 0x0000003016387225 */ /* 0x000fc800078e00ff */
[----:B------:R-:W-:Y:S01]  /*21690*/  IMAD.MOV.U32 R50, RZ, RZ, R59 ;  /* 0x000000ffff327224 */ /* 0x000fe200078e003b */
        /* <DEDUP_REMOVED lines=14> */
[----:B------:R-:W-:Y:S01]  /*21780*/  IMAD.MOV.U32 R58, RZ, RZ, R57 ;  /* 0x000000ffff3a7224 */ /* 0x000fe200078e0039 */
[----:B------:R-:W-:Y:S01]  /*21790*/  IADD3.X R57, PT, PT, RZ, RZ, RZ, P5, !PT ;  /* 0x000000ffff397210 */ /* 0x000fe20002ffe4ff */
[----:B------:R-:W-:Y:S01]  /*217a0*/  IMAD.X R59, RZ, RZ, RZ, P3 ;  /* 0x000000ffff3b7224 */ /* 0x000fe200018e06ff */
[----:B------:R-:W-:Y:S02]  /*217b0*/  IADD3 R70, P3, PT, R73, R70, RZ ;  /* 0x0000004649467210 */ /* 0x000fe40007f7e0ff */
[----:B------:R-:W-:Y:S01]  /*217c0*/  IADD3 R27, P5, PT, R27, R72, RZ ;  /* 0x000000481b1b7210 */ /* 0x000fe20007fbe0ff */
[----:B------:R-:W-:-:S03]  /*217d0*/  IMAD.MOV.U32 R56, RZ, RZ, R71 ;  /* 0x000000ffff387224 */ /* 0x000fc600078e0047 */
[----:B------:R-:W-:Y:S01]  /*217e0*/  IADD3.X R29, P5, PT, R29, R70, RZ, P5, !PT ;  /* 0x000000461d1d7210 */ /* 0x000fe20002fbe4ff */
[----:B------:R-:W-:-:S04]  /*217f0*/  IMAD.WIDE.U32 R70, R22, R99, RZ ;  /* 0x0000006316467225 */ /* 0x000fc800078e00ff */
[----:B------:R-:W-:-:S04]  /*21800*/  IMAD.WIDE.U32.X R58, R22, R80, R58, P4 ;  /* 0x00000050163a7225 */ /* 0x000fc800020e043a */
[----:B------:R-:W-:-:S04]  /*21810*/  IMAD.WIDE.U32 R70, P4, R74, R103, R70 ;  /* 0x000000674a467225 */ /* 0x000fc80007880046 */
[----:B------:R-:W-:-:S04]  /*21820*/  IMAD.WIDE.U32 R74, R74, R99, RZ ;  /* 0x000000634a4a7225 */ /* 0x000fc800078e00ff */
[----:B------:R-:W-:Y:S01]  /*21830*/  IMAD.X R73, RZ, RZ, RZ, P4 ;  /* 0x000000ffff497224 */ /* 0x000fe200020e06ff */
[----:B------:R-:W-:Y:S01]  /*21840*/  IADD3 R70, P4, PT, R75, R70, RZ ;  /* 0x000000464b467210 */ /* 0x000fe20007f9e0ff */
[----:B------:R-:W-:Y:S02]  /*21850*/  IMAD.MOV.U32 R72, RZ, RZ, R71 ;  /* 0x000000ffff487224 */ /* 0x000fe400078e0047 */
[----:B------:R-:W-:Y:S01]  /*21860*/  IMAD.WIDE.U32.X R56, R22, R102, R56, P3 ;  /* 0x0000006616387225 */ /* 0x000fe200018e0438 */
[----:B------:R-:W-:-:S03]  /*21870*/  IADD3 R74, P3, PT, R23, R74, RZ ;  /* 0x0000004a174a7210 */ /* 0x000fc60007f7e0ff */
[----:B------:R-:W-:Y:S01]  /*21880*/  IMAD.WIDE.U32.X R22, R22, R103, R72, P4 ;  /* 0x0000006716167225 */ /* 0x000fe200020e0448 */
[----:B------:R-:W-:-:S04]  /*21890*/  IADD3.X R70, P3, PT, R25, R70, RZ, P3, !PT ;  /* 0x0000004619467210 */ /* 0x000fc80001f7e4ff */
[----:B------:R-:W-:Y:S02]  /*218a0*/  IADD3.X R25, P1, P3, R22, R34, R54, P3, P1 ;  /* 0x0000002216197210 */ /* 0x000fe40001b22436 */
[----:B------:R-:W-:Y:S02]  /*218b0*/  IADD3.X R52, P0, P2, R58, R30, R52, P2, P0 ;  /* 0x0000001e3a347210 */ /* 0x000fe40001200434 */
[----:B------:R-:W-:Y:S01]  /*218c0*/  IADD3.X R54, PT, PT, R23, R35, R55, P1, P3 ;  /* 0x0000002317367210 */ /* 0x000fe20000fe6437 */
[----:B------:R-:W-:Y:S01]  /*218d0*/  IMAD.WIDE.U32 R22, R116, R36, RZ ;  /* 0x0000002474167225 */ /* 0x000fe200078e00ff */
[----:B------:R-:W-:-:S03]  /*218e0*/  IADD3.X R53, PT, PT, R59, R31, R53, P0, P2 ;  /* 0x0000001f3b357210 */ /* 0x000fc600007e4435 */
        /* <DEDUP_REMOVED lines=9> */
[----:B------:R-:W-:Y:S01]  /*21980*/  IMAD.X R37, RZ, RZ, RZ, P4 ;  /* 0x000000ffff257224 */ /* 0x000fe200020e06ff */
[----:B------:R-:W-:Y:S02]  /*21990*/  IADD3 R35, P4, PT, R35, R30, RZ ;  /* 0x0000001e23237210 */ /* 0x000fe40007f9e0ff */
[----:B------:R-:W-:Y:S01]  /*219a0*/  MOV R36, R23 ;  /* 0x0000001700247202 */ /* 0x000fe20000000f00 */
[----:B------:R-:W-:Y:S01]  /*219b0*/  IMAD.X R23, RZ, RZ, RZ, P3 ;  /* 0x000000ffff177224 */ /* 0x000fe200018e06ff */
[----:B------:R-:W-:Y:S01]  /*219c0*/  IADD3.X R35, P0, PT, R22, R35, RZ, P0, !PT ;  /* 0x0000002316237210 */ /* 0x000fe2000071e4ff */
[----:B------:R-:W-:-:S02]  /*219d0*/  IMAD.MOV.U32 R22, RZ, RZ, R31 ;  /* 0x000000ffff167224 */ /* 0x000fc400078e001f */
[----:B------:R-:W-:-:S04]  /*219e0*/  IMAD.WIDE.U32.X R36, R21, R116, R36, P2 ;  /* 0x0000007415247225 */ /* 0x000fc800010e0424 */
[----:B------:R-:W-:-:S03]  /*219f0*/  IMAD.WIDE.U32.X R22, R16, R105, R22, P4 ;  /* 0x0000006910167225 */ /* 0x000fc600020e0416 */
[----:B------:R-:W-:Y:S02]  /*21a00*/  IADD3.X R31, P0, P1, R22, R52, R36, P0, P1 ;  /* 0x00000034161f7210 */ /* 0x000fe40000102424 */
[----:B------:R-:W-:Y:S02]  /*21a10*/  SHF.L.W.U32.HI R30, R6, 0xd, R17 ;  /* 0x0000000d061e7819 */ /* 0x000fe40000010e11 */
[----:B------:R-:W-:Y:S01]  /*21a20*/  IADD3.X R53, PT, PT, R23, R53, R37, P0, P1 ;  /* 0x0000003517357210 */ /* 0x000fe200007e2425 */
[-C--:B------:R-:W-:Y:S01]  /*21a30*/  IMAD.WIDE.U32 R22, R44, R48.reuse, RZ ;  /* 0x000000302c167225 */ /* 0x080fe200078e00ff */
[----:B------:R-:W-:Y:S02]  /*21a40*/  IADD3 R30, P0, PT, R30, R11, RZ ;  /* 0x0000000b1e1e7210 */ /* 0x000fe40007f1e0ff */
[----:B------:R-:W-:Y:S01]  /*21a50*/  SHF.L.W.U32.HI R52, R17, 0xd, R18 ;  /* 0x0000000d11347819 */ /* 0x000fe20000010e12 */
[----:B------:R-:W-:-:S04]  /*21a60*/  IMAD.WIDE.U32 R36, R5, R48, RZ ;  /* 0x0000003005247225 */ /* 0x000fc800078e00ff */
[----:B------:R-:W-:Y:S01]  /*21a70*/  IMAD.WIDE.U32 R22, P3, R5, R80, R22 ;  /* 0x0000005005167225 */ /* 0x000fe20007860016 */
[----:B------:R-:W-:Y:S02]  /*21a80*/  IADD3.X R52, P0, PT, R52, R7, RZ, P0, !PT ;  /* 0x0000000734347210 */ /* 0x000fe4000071e4ff */
[----:B------:R-:W-:Y:S02]  /*21a90*/  IADD3 R11, P2, PT, R37, R22, RZ ;  /* 0x00000016250b7210 */ /* 0x000fe40007f5e0ff */
[----:B------:R-:W-:Y:S01]  /*21aa0*/  LEA.HI.X R22, P0, R18, R19, RZ, 0xd, P0 ;  /* 0x0000001312167211 */ /* 0x000fe20000016cff */
[----:B------:R-:W-:Y:S01]  /*21ab0*/  IMAD.WIDE.U32 R18, R116, R24, RZ ;  /* 0x0000001874127225 */ /* 0x000fe200078e00ff */
[----:B------:R-:W-:-:S03]  /*21ac0*/  IADD3 R27, P1, PT, R27, R36, RZ ;  /* 0x000000241b1b7210 */ /* 0x000fc60007f3e0ff */
[----:B------:R-:W-:-:S04]  /*21ad0*/  IMAD.WIDE.U32 R36, R117, R24, RZ ;  /* 0x0000001875247225 */ /* 0x000fc800078e00ff */
[----:B------:R-:W-:-:S04]  /*21ae0*/  IMAD.WIDE.U32 R18, P4, R16, R117, R18 ;  /* 0x0000007510127225 */ /* 0x000fc80007880012 */
[----:B------:R-:W-:Y:S01]  /*21af0*/  IMAD.X R17, RZ, RZ, RZ, P3 ;  /* 0x000000ffff117224 */ /* 0x000fe200018e06ff */
[----:B------:R-:W-:Y:S01]  /*21b00*/  IADD3 R24, P3, PT, R27, R36, RZ ;  /* 0x000000241b187210 */ /* 0x000fe20007f7e0ff */
[----:B------:R-:W-:Y:S01]  /*21b10*/  IMAD.X R21, RZ, RZ, RZ, P4 ;  /* 0x000000ffff157224 */ /* 0x000fe200020e06ff */
[----:B------:R-:W-:Y:S02]  /*21b20*/  IADD3 R36, P4, PT, R37, R18, RZ ;  /* 0x0000001225247210 */ /* 0x000fe40007f9e0ff */
[----:B------:R-:W-:Y:S01]  /*21b30*/  IADD3.X R37, PT, PT, RZ, R20, RZ, P0, !PT ;  /* 0x00000014ff257210 */ /* 0x000fe200007fe4ff */
[----:B------:R-:W-:Y:S01]  /*21b40*/  IMAD.MOV.U32 R20, RZ, RZ, R19 ;  /* 0x000000ffff147224 */ /* 0x000fe200078e0013 */
[----:B------:R-:W-:Y:S01]  /*21b50*/  SHF.L.W.U32.HI R7, R52, 0xd, R22 ;  /* 0x0000000d34077819 */ /* 0x000fe20000010e16 */
[----:B------:R-:W-:-:S04]  /*21b60*/  IMAD.WIDE.U32 R18, R44, R95, RZ ;  /* 0x0000005f2c127225 */ /* 0x000fc800078e00ff */
[----:B------:R-:W-:-:S04]  /*21b70*/  IMAD.WIDE.U32.X R20, R16, R116, R20, P4 ;  /* 0x0000007410147225 */ /* 0x000fc800020e0414 */
[----:B------:R-:W-:Y:S01]  /*21b80*/  IMAD.MOV.U32 R16, RZ, RZ, R23 ;  /* 0x000000ffff107224 */ /* 0x000fe200078e0017 */
[----:B------:R-:W-:Y:S02]  /*21b90*/  IADD3 R7, P0, PT, R7, R34, RZ ;  /* 0x0000002207077210 */ /* 0x000fe40007f1e0ff */
[----:B------:R-:W-:Y:S01]  /*21ba0*/  SHF.L.W.U32.HI R27, R22, 0xd, R37 ;  /* 0x0000000d161b7819 */ /* 0x000fe20000010e25 */
[----:B------:R-:W-:-:S04]  /*21bb0*/  IMAD.WIDE.U32.X R16, R44, R80, R16, P2 ;  /* 0x000000502c107225 */ /* 0x000fc800010e0410 */
[----:B------:R-:W-:Y:S01]  /*21bc0*/  IMAD.WIDE.U32 R18, P2, R5, R102, R18 ;  /* 0x0000006605127225 */ /* 0x000fe20007840012 */
[----:B------:R-:W-:-:S03]  /*21bd0*/  IADD3.X R27, P0, PT, R27, R35, RZ, P0, !PT ;  /* 0x000000231b1b7210 */ /* 0x000fc6000071e4ff */
[----:B------:R-:W-:Y:S01]  /*21be0*/  IMAD.WIDE.U32 R22, R5, R95, RZ ;  /* 0x0000005f05167225 */ /* 0x000fe200078e00ff */
[----:B------:R-:W-:-:S03]  /*21bf0*/  LEA.HI.X R31, P0, R37, R31, RZ, 0xd, P0 ;  /* 0x0000001f251f7211 */ /* 0x000fc60000016cff */
[----:B------:R-:W-:Y:S01]  /*21c00*/  IMAD.MOV.U32 R34, RZ, RZ, R19 ;  /* 0x000000ffff227224 */ /* 0x000fe200078e0013 */
[----:B------:R-:W-:Y:S01]  /*21c10*/  IADD3 R5, P4, PT, R23, R18, RZ ;  /* 0x0000001217057210 */ /* 0x000fe20007f9e0ff */
[----:B------:R-:W-:Y:S01]  /*21c20*/  IMAD.WIDE.U32 R18, R77, R48, RZ ;  /* 0x000000304d127225 */ /* 0x000fe200078e00ff */
[----:B------:R-:W-:-:S03]  /*21c30*/  IADD3.X R53, PT, PT, RZ, R53, RZ, P0, !PT ;  /* 0x00000035ff357210 */ /* 0x000fc600007fe4ff */
[----:B------:R-:W-:Y:S01]  /*21c40*/  IMAD.X R35, RZ, RZ, RZ, P2 ;  /* 0x000000ffff237224 */ /* 0x000fe200010e06ff */
[----:B------:R-:W-:Y:S01]  /*21c50*/  IADD3 R74, P2, PT, R74, R22, RZ ;  /* 0x000000164a4a7210 */ /* 0x000fe20007f5e0ff */
[----:B------:R-:W-:-:S04]  /*21c60*/  IMAD.WIDE.U32 R18, P0, R14, R80, R18 ;  /* 0x000000500e127225 */ /* 0x000fc80007800012 */
[----:B------:R-:W-:Y:S01]  /*21c70*/  IMAD.WIDE.U32 R22, R14, R48, RZ ;  /* 0x000000300e167225 */ /* 0x000fe200078e00ff */
[----:B------:R-:W-:-:S03]  /*21c80*/  IADD3.X R29, P1, PT, R29, R11, RZ, P1, !PT ;  /* 0x0000000b1d1d7210 */ /* 0x000fc60000f3e4ff */
[----:B------:R-:W-:Y:S01]  /*21c90*/  IMAD.WIDE.U32.X R34, R44, R102, R34, P4 ;  /* 0x000000662c227225 */ /* 0x000fe200020e0422 */
[----:B------:R-:W-:Y:S02]  /*21ca0*/  IADD3 R14, P4, PT, R23, R18, RZ ;  /* 0x00000012170e7210 */ /* 0x000fe40007f9e0ff */
[----:B------:R-:W-:Y:S01]  /*21cb0*/  SHF.L.W.U32.HI R11, R27, 0xd, R31 ;  /* 0x0000000d1b0b7819 */ /* 0x000fe20000010e1f */
[----:B------:R-:W-:Y:S02]  /*21cc0*/  IMAD.X R59, RZ, RZ, RZ, P0 ;  /* 0x000000ffff3b7224 */ /* 0x000fe400000e06ff */
[----:B------:R-:W-:Y:S01]  /*21cd0*/  IMAD.MOV.U32 R58, RZ, RZ, R19 ;  /* 0x000000ffff3a7224 */ /* 0x000fe200078e0013 */
[----:B------:R-:W-:-:S03]  /*21ce0*/  IADD3.X R70, P2, PT, R70, R5, RZ, P2, !PT ;  /* 0x0000000546467210 */ /* 0x000fc6000175e4ff */
[----:B------:R-:W-:Y:S01]  /*21cf0*/  IMAD.WIDE.U32.X R18, R77, R80, R58, P4 ;  /* 0x000000504d127225 */ /* 0x000fe200020e043a */
[----:B------:R-:W-:Y:S02]  /*21d00*/  IADD3 R5, P4, PT, R11, R24, RZ ;  /* 0x000000180b057210 */ /* 0x000fe40007f9e0ff */
[----:B------:R-:W-:Y:S02]  /*21d10*/  IADD3.X R29, P3, PT, R29, R36, RZ, P3, !PT ;  /* 0x000000241d1d7210 */ /* 0x000fe40001f7e4ff */
[----:B------:R-:W-:Y:S02]  /*21d20*/  SHF.L.W.U32.HI R31, R31, 0xd, R53 ;  /* 0x0000000d1f1f7819 */ /* 0x000fe40000010e35 */
[----:B------:R-:W-:Y:S02]  /*21d30*/  IADD3.X R11, P5, P6, R56, R32, R50, P5, P6 ;  /* 0x00000020380b7210 */ /* 0x000fe40002eac432 */
[----:B------:R-:W-:Y:S02]  /*21d40*/  IADD3.X R29, P4, PT, R31, R29, RZ, P4, !PT ;  /* 0x0000001d1f1d7210 */ /* 0x000fe4000279e4ff */
[----:B------:R-:W-:-:S02]  /*21d50*/  IADD3.X R11, P1, P3, R20, R11, R16, P3, P1 ;  /* 0x0000000b140b7210 */ /* 0x000fc40001b22410 */
[----:B------:R-:W-:Y:S02]  /*21d60*/  IADD3.X R32, PT, PT, R57, R33, R51, P5, P6 ;  /* 0x0000002139207210 */ /* 0x000fe40002fec433 */
[----:B------:R-:W-:Y:S02]  /*21d70*/  IADD3 R74, P0, PT, R74, R22, RZ ;  /* 0x000000164a4a7210 */ /* 0x000fe40007f1e0ff */
[----:B------:R-:W-:Y:S02]  /*21d80*/  LEA.HI.X R53, P4, R53, R11, RZ, 0xd, P4 ;  /* 0x0000000b35357211 */ /* 0x000fe40002096cff */
[----:B------:R-:W-:Y:S02]  /*21d90*/  IADD3.X R20, PT, PT, R21, R32, R17, P1, P3 ;  /* 0x0000002015147210 */ /* 0x000fe40000fe6411 */
[----:B------:R-:W-:Y:S02]  /*21da0*/  IADD3.X R14, P0, PT, R70, R14, RZ, P0, !PT ;  /* 0x0000000e460e7210 */ /* 0x000fe4000071e4ff */
[----:B------:R-:W-:Y:S01]  /*21db0*/  SHF.L.W.U32.HI R11, R29, 0xd, R53 ;  /* 0x0000000d1d0b7819 */ /* 0x000fe20000010e35 */
[----:B------:R-:W-:Y:S01]  /*21dc0*/  IMAD.X R20, RZ, RZ, R20, P4 ;  /* 0x000000ffff147224 */ /* 0x000fe200020e0614 */
[----:B------:R-:W-:Y:S01]  /*21dd0*/  IADD3.X R25, P0, P2, R18, R25, R34, P0, P2 ;  /* 0x0000001912197210 */ /* 0x000fe20000204422 */
[----:B------:R0:W-:Y:S03]  /*21de0*/  STL [R1+0xe0], R80 ;  /* 0x0000e05001007387 */ /* 0x0001e60000100800 */
[----:B------:R-:W-:-:S02]  /*21df0*/  IADD3.X R18, PT, PT, R19, R54, R35, P0, P2 ;  /* 0x0000003613127210 */ /* 0x000fc400007e4423 */
[----:B------:R-:W-:Y:S02]  /*21e00*/  IADD3 R11, P0, PT, R11, R74, RZ ;  /* 0x0000004a0b0b7210 */ /* 0x000fe40007f1e0ff */
[----:B------:R-:W-:Y:S02]  /*21e10*/  SHF.L.W.U32.HI R53, R53, 0xd, R20 ;  /* 0x0000000d35357819 */ /* 0x000fe40000010e14 */
[----:B0-----:R-:W-:Y:S01]  /*21e20*/  LOP3.LUT R80, R29, 0x7ffff, RZ, 0xc0, !PT ;  /* 0x0007ffff1d507812 */ /* 0x001fe200078ec0ff */
[----:B------:R-:W-:Y:S01]  /*21e30*/  IMAD.WIDE.U32 R22, R7, 0x13, RZ ;  /* 0x0000001307167825 */ /* 0x000fe200078e00ff */
[----:B------:R-:W-:Y:S02]  /*21e40*/  LOP3.LUT R77, R27, 0x7ffff, RZ, 0xc0, !PT ;  /* 0x0007ffff1b4d7812 */ /* 0x000fe400078ec0ff */
[----:B------:R-:W-:Y:S01]  /*21e50*/  IADD3.X R14, P0, PT, R53, R14, RZ, P0, !PT ;  /* 0x0000000e350e7210 */ /* 0x000fe2000071e4ff */
[----:B------:R-:W-:Y:S01]  /*21e60*/  IMAD.WIDE.U32 R34, R5, 0x13, RZ ;  /* 0x0000001305227825 */ /* 0x000fe200078e00ff */
[----:B------:R0:W-:Y:S03]  /*21e70*/  STL [R1+0x158], R82 ;  /* 0x0001585201007387 */ /* 0x0001e60000100800 */
[----:B------:R-:W-:-:S02]  /*21e80*/  IMAD R24, R80, 0x13, RZ ;  /* 0x0000001350187824 */ /* 0x000fc400078e02ff */
[----:B------:R-:W-:Y:S02]  /*21e90*/  IMAD R19, R77, 0x13, RZ ;  /* 0x000000134d137824 */ /* 0x000fe400078e02ff */
[----:B------:R-:W-:Y:S01]  /*21ea0*/  IMAD.WIDE.U32 R16, R11, 0x13, RZ ;  /* 0x000000130b107825 */ /* 0x000fe200078e00ff */
[----:B0-----:R-:W-:-:S03]  /*21eb0*/  LOP3.LUT R82, R14, 0x7ffff, RZ, 0xc0, !PT ;  /* 0x0007ffff0e527812 */ /* 0x001fc600078ec0ff */
[----:B------:R-:W-:Y:S01]  /*21ec0*/  IMAD.WIDE.U32 R56, R78, R22, RZ ;  /* 0x000000164e387225 */ /* 0x000fe200078e00ff */
[----:B------:R-:W-:-:S03]  /*21ed0*/  IADD3 R24, PT, PT, R35, R24, RZ ;  /* 0x0000001823187210 */ /* 0x000fc60007ffe0ff */
[----:B------:R-:W-:-:S04]  /*21ee0*/  IMAD.WIDE.U32 R54, R79, R34, RZ ;  /* 0x000000224f367225 */ /* 0x000fc800078e00ff */
[----:B------:R-:W-:Y:S02]  /*21ef0*/  IMAD.IADD R19, R23, 0x1, R19 ;  /* 0x0000000117137824 */ /* 0x000fe400078e0213 */
[----:B------:R-:W-:Y:S02]  /*21f00*/  IMAD R21, R82, 0x13, RZ ;  /* 0x0000001352157824 */ /* 0x000fe400078e02ff */
[----:B------:R-:W-:-:S04]  /*21f10*/  IMAD.WIDE.U32 R32, R8, R22, RZ ;  /* 0x0000001608207225 */ /* 0x000fc800078e00ff */
[----:B------:R-:W-:-:S04]  /*21f20*/  IMAD.WIDE.U32 R36, R13, R34, RZ ;  /* 0x000000220d247225 */ /* 0x000fc800078e00ff */
[----:B------:R-:W-:-:S04]  /*21f30*/  IMAD.WIDE.U32 R50, R81, R16, RZ ;  /* 0x0000001051327225 */ /* 0x000fc800078e00ff */
[----:B------:R-:W-:-:S04]  /*21f40*/  IMAD.WIDE.U32 R56, P2, R19, R8, R56 ;  /* 0x0000000813387225 */ /* 0x000fc80007840038 */
[----:B------:R-:W-:Y:S01]  /*21f50*/  IMAD.WIDE.U32 R54, P3, R24, R13, R54 ;  /* 0x0000000d18367225 */ /* 0x000fe20007860036 */
[----:B------:R-:W-:-:S03]  /*21f60*/  IADD3 R32, P1, PT, R36, R32, RZ ;  /* 0x0000002024207210 */ /* 0x000fc60007f3e0ff */
[----:B------:R-:W-:Y:S01]  /*21f70*/  IMAD.IADD R21, R17, 0x1, R21 ;  /* 0x0000000111157824 */ /* 0x000fe200078e0215 */
[----:B------:R-:W-:Y:S01]  /*21f80*/  IADD3 R35, P4, PT, R33, R56, RZ ;  /* 0x0000003821237210 */ /* 0x000fe20007f9e0ff */
[----:B------:R-:W-:Y:S01]  /*21f90*/  IMAD.WIDE.U32 R58, R9, R16, RZ ;  /* 0x00000010093a7225 */ /* 0x000fe200078e00ff */
[----:B------:R-:W-:-:S03]  /*21fa0*/  IADD3 R36, P5, PT, R37, R54, RZ ;  /* 0x0000003625247210 */ /* 0x000fc60007fbe0ff */
[----:B------:R-:W-:Y:S01]  /*21fb0*/  IMAD.WIDE.U32 R50, P6, R21, R9, R50 ;  /* 0x0000000915327225 */ /* 0x000fe200078c0032 */
[----:B------:R-:W-:Y:S02]  /*21fc0*/  IADD3.X R35, P1, PT, R35, R36, RZ, P1, !PT ;  /* 0x0000002423237210 */ /* 0x000fe40000f3e4ff */
[----:B------:R-:W-:Y:S01]  /*21fd0*/  MOV R36, R57 ;  /* 0x0000003900247202 */ /* 0x000fe20000000f00 */
[----:B------:R-:W-:Y:S01]  /*21fe0*/  IMAD.X R37, RZ, RZ, RZ, P2 ;  /* 0x000000ffff257224 */ /* 0x000fe200010e06ff */
[----:B------:R-:W-:Y:S01]  /*21ff0*/  IADD3 R17, P2, PT, R32, R58, RZ ;  /* 0x0000003a20117210 */ /* 0x000fe20007f5e0ff */
[----:B------:R-:W-:Y:S01]  /*22000*/  IMAD.X R33, RZ, RZ, RZ, P6 ;  /* 0x000000ffff217224 */ /* 0x000fe200030e06ff */
[----:B------:R-:W-:Y:S01]  /*22010*/  IADD3 R23, P6, PT, R59, R50, RZ ;  /* 0x000000323b177210 */ /* 0x000fe20007fde0ff */
[----:B------:R-:W-:Y:S02]  /*22020*/  IMAD.X R59, RZ, RZ, RZ, P3 ;  /* 0x000000ffff3b7224 */ /* 0x000fe400018e06ff */
[----:B------:R-:W-:-:S02]  /*22030*/  IMAD.MOV.U32 R58, RZ, RZ, R55 ;  /* 0x000000ffff3a7224 */ /* 0x000fc400078e0037 */
[----:B------:R-:W-:Y:S01]  /*22040*/  IMAD.MOV.U32 R32, RZ, RZ, R51 ;  /* 0x000000ffff207224 */ /* 0x000fe200078e0033 */
[----:B------:R-:W-:Y:S01]  /*22050*/  IADD3.X R35, P2, PT, R35, R23, RZ, P2, !PT ;  /* 0x0000001723237210 */ /* 0x000fe2000175e4ff */
[----:B------:R-:W-:-:S04]  /*22060*/  IMAD.WIDE.U32.X R36, R19, R78, R36, P4 ;  /* 0x0000004e13247225 */ /* 0x000fc800020e0424 */
[----:B------:R-:W-:-:S04]  /*22070*/  IMAD.WIDE.U32.X R58, R24, R79, R58, P5 ;  /* 0x0000004f183a7225 */ /* 0x000fc800028e043a */
[----:B------:R-:W-:-:S03]  /*22080*/  IMAD.WIDE.U32.X R32, R21, R81, R32, P6 ;  /* 0x0000005115207225 */ /* 0x000fc600030e0420 */
[----:B------:R-:W-:Y:S01]  /*22090*/  IADD3.X R23, P1, P2, R32, R58, R36, P2, P1 ;  /* 0x0000003a20177210 */ /* 0x000fe20001222424 */
[----:B------:R-:W-:-:S03]  /*220a0*/  IMAD.WIDE.U32 R50, R80, R28, RZ ;  /* 0x0000001c50327225 */ /* 0x000fc600078e00ff */
[----:B------:R-:W-:Y:S01]  /*220b0*/  IADD3.X R29, PT, PT, R33, R59, R37, P1, P2 ;  /* 0x0000003b211d7210 */ /* 0x000fe20000fe4425 */
[----:B------:R-:W-:-:S04]  /*220c0*/  IMAD.WIDE.U32 R36, R77, R10, RZ ;  /* 0x0000000a4d247225 */ /* 0x000fc800078e00ff */
[----:B------:R-:W-:-:S04]  /*220d0*/  IMAD.WIDE.U32 R32, R7, R10, RZ ;  /* 0x0000000a07207225 */ /* 0x000fc800078e00ff */
[----:B------:R-:W-:-:S04]  /*220e0*/  IMAD.WIDE.U32 R54, R5, R28, RZ ;  /* 0x0000001c05367225 */ /* 0x000fc800078e00ff */
[----:B------:R-:W-:-:S04]  /*220f0*/  IMAD.WIDE.U32 R36, P3, R7, R12, R36 ;  /* 0x0000000c07247225 */ /* 0x000fc80007860024 */
[----:B------:R-:W-:Y:S01]  /*22100*/  IMAD.WIDE.U32 R50, P2, R5, R15, R50 ;  /* 0x0000000f05327225 */ /* 0x000fe20007840032 */
[----:B------:R-:W-:Y:S02]  /*22110*/  IADD3 R44, P6, PT, R54, R32, RZ ;  /* 0x00000020362c7210 */ /* 0x000fe40007fde0ff */
[----:B------:R-:W-:Y:S02]  /*22120*/  IADD3 R31, P5, PT, R33, R36, RZ ;  /* 0x00000024211f7210 */ /* 0x000fe40007fbe0ff */
[----:B------:R-:W-:Y:S02]  /*22130*/  IADD3 R54, P4, PT, R55, R50, RZ ;  /* 0x0000003237367210 */ /* 0x000fe40007f9e0ff */
[----:B------:R-:W-:Y:S02]  /*22140*/  LEA.HI.X R25, P1, R20, R25, RZ, 0xd, P0 ;  /* 0x0000001914197211 */ /* 0x000fe40000036cff */
[----:B------:R-:W-:Y:S01]  /*22150*/  IADD3.X R31, P0, PT, R31, R54, RZ, P6, !PT ;  /* 0x000000361f1f7210 */ /* 0x000fe2000371e4ff */
[----:B------:R-:W-:-:S04]  /*22160*/  IMAD.WIDE.U32 R54, R78, R16, RZ ;  /* 0x000000104e367225 */ /* 0x000fc800078e00ff */
[----:B------:R-:W-:Y:S01]  /*22170*/  IMAD.WIDE.U32 R32, R8, R16, RZ ;  /* 0x0000001008207225 */ /* 0x000fe200078e00ff */
[----:B------:R-:W-:-:S03]  /*22180*/  LOP3.LUT R27, R6, 0x7ffff, RZ, 0xc0, !PT ;  /* 0x0007ffff061b7812 */ /* 0x000fc600078ec0ff */
[----:B------:R-:W-:Y:S01]  /*22190*/  IMAD.X R18, RZ, RZ, R18, P1 ;  /* 0x000000ffff127224 */ /* 0x000fe200008e0612 */
[----:B------:R-:W-:Y:S01]  /*221a0*/  IADD3 R44, P1, PT, R44, R32, RZ ;  /* 0x000000202c2c7210 */ /* 0x000fe20007f3e0ff */
[----:B------:R-:W-:Y:S01]  /*221b0*/  IMAD.WIDE.U32 R54, P6, R21, R8, R54 ;  /* 0x0000000815367225 */ /* 0x000fe200078c0036 */
[----:B------:R-:W-:Y:S02]  /*221c0*/  SHF.L.W.U32.HI R32, R14, 0xd, R25 ;  /* 0x0000000d0e207819 */ /* 0x000fe40000010e19 */
[----:B------:R-:W-:Y:S01]  /*221d0*/  SHF.L.W.U32.HI R6, R25, 0xd, R18 ;  /* 0x0000000d19067819 */ /* 0x000fe20000010e12 */
[----:B------:R-:W-:Y:S01]  /*221e0*/  IMAD.X R57, RZ, RZ, RZ, P3 ;  /* 0x000000ffff397224 */ /* 0x000fe200018e06ff */
[----:B------:R-:W-:Y:S01]  /*221f0*/  IADD3 R20, P3, PT, R33, R54, RZ ;  /* 0x0000003621147210 */ /* 0x000fe20007f7e0ff */
[----:B------:R-:W-:Y:S01]  /*22200*/  IMAD.WIDE.U32 R32, R32, 0x13, R26 ;  /* 0x0000001320207825 */ /* 0x000fe200078e001a */
[----:B------:R-:W-:-:S03]  /*22210*/  MOV R56, R37 ;  /* 0x0000002500387202 */ /* 0x000fc60000000f00 */
[----:B------:R-:W-:Y:S02]  /*22220*/  IMAD.X R27, RZ, RZ, RZ, P2 ;  /* 0x000000ffff1b7224 */ /* 0x000fe400010e06ff */
[----:B------:R-:W-:Y:S02]  /*22230*/  IMAD.X R37, RZ, RZ, RZ, P6 ;  /* 0x000000ffff257224 */ /* 0x000fe400030e06ff */
[----:B------:R-:W-:Y:S02]  /*22240*/  IMAD.MOV.U32 R26, RZ, RZ, R51 ;  /* 0x000000ffff1a7224 */ /* 0x000fe400078e0033 */
[----:B------:R-:W-:Y:S02]  /*22250*/  IMAD.MOV.U32 R36, RZ, RZ, R55 ;  /* 0x000000ffff247224 */ /* 0x000fe400078e0037 */
[----:B------:R-:W-:Y:S01]  /*22260*/  IMAD R6, R6, 0x13, RZ ;  /* 0x0000001306067824 */ /* 0x000fe200078e02ff */
[----:B------:R-:W-:Y:S01]  /*22270*/  IADD3.X R31, P1, PT, R31, R20, RZ, P1, !PT ;  /* 0x000000141f1f7210 */ /* 0x000fe20000f3e4ff */
[----:B------:R-:W-:-:S04]  /*22280*/  IMAD.WIDE.U32.X R56, R77, R12, R56, P5 ;  /* 0x0000000c4d387225 */ /* 0x000fc800028e0438 */
[----:B------:R-:W-:-:S04]  /*22290*/  IMAD.WIDE.U32.X R26, R80, R15, R26, P4 ;  /* 0x0000000f501a7225 */ /* 0x000fc800020e041a */
[----:B------:R-:W-:Y:S01]  /*222a0*/  IMAD.WIDE.U32.X R36, R21, R78, R36, P3 ;  /* 0x0000004e15247225 */ /* 0x000fe200018e0424 */
[----:B------:R-:W-:Y:S02]  /*222b0*/  IADD3 R20, PT, PT, R33, R6, RZ ;  /* 0x0000000621147210 */ /* 0x000fe40007ffe0ff */
[----:B------:R-:W-:Y:S02]  /*222c0*/  IADD3.X R25, P0, P1, R36, R26, R56, P1, P0 ;  /* 0x0000001a24197210 */ /* 0x000fe40000900438 */
[C---:B------:R-:W-:Y:S02]  /*222d0*/  LOP3.LUT R14, R20.reuse, 0x7ffff, RZ, 0xc0, !PT ;  /* 0x0007ffff140e7812 */ /* 0x040fe400078ec0ff */
[----:B------:R-:W-:Y:S02]  /*222e0*/  IADD3.X R26, PT, PT, R37, R27, R57, P0, P1 ;  /* 0x0000001b251a7210 */ /* 0x000fe400007e2439 */
[----:B------:R-:W-:Y:S02]  /*222f0*/  LEA.HI R20, P0, R20, R30, RZ, 0xd ;  /* 0x0000001e14147211 */ /* 0x000fe400078168ff */
[----:B------:R-:W-:Y:S01]  /*22300*/  LOP3.LUT R18, R52, 0x7ffff, RZ, 0xc0, !PT ;  /* 0x0007ffff34127812 */ /* 0x000fe200078ec0ff */
[----:B------:R-:W-:-:S04]  /*22310*/  IMAD.WIDE.U32 R36, R14, R10, RZ ;  /* 0x0000000a0e247225 */ /* 0x000fc800078e00ff */
[----:B------:R-:W-:Y:S02]  /*22320*/  IMAD.X R18, RZ, RZ, R18, P0 ;  /* 0x000000ffff127224 */ /* 0x000fe400000e0612 */
[----:B------:R-:W-:-:S04]  /*22330*/  IMAD.WIDE.U32 R50, R32, R10, RZ ;  /* 0x0000000a20327225 */ /* 0x000fc800078e00ff */
[----:B------:R-:W-:-:S04]  /*22340*/  IMAD.WIDE.U32 R36, P2, R12, R32, R36 ;  /* 0x000000200c247225 */ /* 0x000fc80007840024 */
[----:B------:R-:W-:Y:S01]  /*22350*/  IMAD.WIDE.U32 R52, R18, R28, RZ ;  /* 0x0000001c12347225 */ /* 0x000fe200078e00ff */
[----:B------:R-:W-:Y:S02]  /*22360*/  IADD3 R17, P0, PT, R17, R50, RZ ;  /* 0x0000003211117210 */ /* 0x000fe40007f1e0ff */
[----:B------:R-:W-:Y:S01]  /*22370*/  IADD3 R6, P3, PT, R51, R36, RZ ;  /* 0x0000002433067210 */ /* 0x000fe20007f7e0ff */
[----:B------:R-:W-:-:S04]  /*22380*/  IMAD.WIDE.U32 R50, P4, R20, R15, R52 ;  /* 0x0000000f14327225 */ /* 0x000fc80007880034 */
[----:B------:R-:W-:Y:S01]  /*22390*/  IMAD.WIDE.U32 R52, R20, R28, RZ ;  /* 0x0000001c14347225 */ /* 0x000fe200078e00ff */
[----:B------:R-:W-:Y:S02]  /*223a0*/  MOV R54, R51 ;  /* 0x0000003300367202 */ /* 0x000fe40000000f00 */
[----:B------:R-:W-:Y:S01]  /*223b0*/  IADD3.X R6, P0, PT, R35, R6, RZ, P0, !PT ;  /* 0x0000000623067210 */ /* 0x000fe2000071e4ff */
[----:B------:R-:W-:Y:S01]  /*223c0*/  IMAD.X R55, RZ, RZ, RZ, P4 ;  /* 0x000000ffff377224 */ /* 0x000fe200020e06ff */
[----:B------:R-:W-:Y:S01]  /*223d0*/  IADD3 R17, P1, PT, R17, R52, RZ ;  /* 0x0000003411117210 */ /* 0x000fe20007f3e0ff */
[----:B------:R-:W-:Y:S01]  /*223e0*/  IMAD.MOV.U32 R52, RZ, RZ, R37 ;  /* 0x000000ffff347224 */ /* 0x000fe200078e0025 */
[----:B------:R-:W-:Y:S01]  /*223f0*/  IADD3 R27, P5, PT, R53, R50, RZ ;  /* 0x00000032351b7210 */ /* 0x000fe20007fbe0ff */
[----:B------:R-:W-:-:S03]  /*22400*/  IMAD.X R53, RZ, RZ, RZ, P2 ;  /* 0x000000ffff357224 */ /* 0x000fc600010e06ff */
[----:B------:R-:W-:Y:S01]  /*22410*/  IADD3.X R27, P1, PT, R6, R27, RZ, P1, !PT ;  /* 0x0000001b061b7210 */ /* 0x000fe20000f3e4ff */
[----:B------:R-:W-:-:S04]  /*22420*/  IMAD.WIDE.U32.X R52, R14, R12, R52, P3 ;  /* 0x0000000c0e347225 */ /* 0x000fc800018e0434 */
[----:B------:R-:W-:-:S03]  /*22430*/  IMAD.WIDE.U32.X R54, R18, R15, R54, P5 ;  /* 0x0000000f12367225 */ /* 0x000fc600028e0436 */
        /* <DEDUP_REMOVED lines=15> */
[----:B------:R-:W-:-:S03]  /*22530*/  IADD3.X R30, P1, PT, R30, R50, RZ, P1, !PT ;  /* 0x000000321e1e7210 */ /* 0x000fc60000f3e4ff */
[----:B------:R-:W-:Y:S01]  /*22540*/  IMAD.MOV.U32 R22, RZ, RZ, R37 ;  /* 0x000000ffff167224 */ /* 0x000fe200078e0025 */
[----:B------:R-:W-:Y:S01]  /*22550*/  IADD3 R35, P4, PT, R71, R56, RZ ;  /* 0x0000003847237210 */ /* 0x000fe20007f9e0ff */
[----:B------:R-:W-:Y:S01]  /*22560*/  IMAD.WIDE.U32 R58, R78, R34, RZ ;  /* 0x000000224e3a7225 */ /* 0x000fe200078e00ff */
[----:B------:R-:W-:-:S03]  /*22570*/  IADD3 R70, P5, PT, R33, R70, RZ ;  /* 0x0000004621467210 */ /* 0x000fc60007fbe0ff */
[----:B------:R-:W-:Y:S01]  /*22580*/  IMAD.WIDE.U32.X R22, R19, R79, R22, P0 ;  /* 0x0000004f13167225 */ /* 0x000fe200000e0416 */
[----:B------:R-:W-:-:S03]  /*22590*/  IADD3.X R19, P0, PT, R30, R35, RZ, P5, !PT ;  /* 0x000000231e137210 */ /* 0x000fc60002f1e4ff */
[----:B------:R-:W-:-:S04]  /*225a0*/  IMAD.WIDE.U32 R34, R8, R34, RZ ;  /* 0x0000002208227225 */ /* 0x000fc800078e00ff */
[----:B------:R-:W-:-:S04]  /*225b0*/  IMAD.WIDE.U32 R58, P5, R24, R8, R58 ;  /* 0x00000008183a7225 */ /* 0x000fc800078a003a */
        /* <DEDUP_REMOVED lines=8> */
[----:B------:R-:W-:Y:S01]  /*22640*/  IMAD.WIDE.U32 R56, R77, R28, RZ ;  /* 0x0000001c4d387225 */ /* 0x000fe200078e00ff */
[----:B------:R-:W-:-:S03]  /*22650*/  IADD3.X R51, PT, PT, RZ, RZ, RZ, P5, !PT ;  /* 0x000000ffff337210 */ /* 0x000fc60002ffe4ff */
[----:B------:R-:W-:-:S04]  /*22660*/  IMAD.WIDE.U32.X R52, R24, R81, R52, P2 ;  /* 0x0000005118347225 */ /* 0x000fc800010e0434 */
[----:B------:R-:W-:-:S04]  /*22670*/  IMAD.WIDE.U32 R54, P5, R21, R13, R54 ;  /* 0x0000000d15367225 */ /* 0x000fc800078a0036 */
[----:B------:R-:W-:-:S04]  /*22680*/  IMAD.WIDE.U32 R56, P2, R7, R15, R56 ;  /* 0x0000000f07387225 */ /* 0x000fc80007840038 */
[----:B------:R-:W-:Y:S02]  /*22690*/  IMAD.MOV.U32 R50, RZ, RZ, R59 ;  /* 0x000000ffff327224 */ /* 0x000fe400078e003b */
[----:B------:R-:W-:-:S04]  /*226a0*/  IMAD.WIDE.U32 R58, R13, R16, RZ ;  /* 0x000000100d3a7225 */ /* 0x000fc800078e00ff */
[----:B------:R-:W-:Y:S01]  /*226b0*/  IMAD.X R73, RZ, RZ, RZ, P5 ;  /* 0x000000ffff497224 */ /* 0x000fe200028e06ff */
[----:B------:R-:W-:Y:S01]  /*226c0*/  IADD3 R36, P5, PT, R37, R56, RZ ;  /* 0x0000003825247210 */ /* 0x000fe20007fbe0ff */
[----:B------:R-:W-:Y:S01]  /*226d0*/  IMAD.WIDE.U32.X R50, R24, R78, R50, P6 ;  /* 0x0000004e18327225 */ /* 0x000fe200030e0432 */
[----:B------:R-:W-:Y:S02]  /*226e0*/  IADD3 R24, P6, PT, R59, R54, RZ ;  /* 0x000000363b187210 */ /* 0x000fe40007fde0ff */
[----:B------:R-:W-:Y:S01]  /*226f0*/  MOV R72, R55 ;  /* 0x0000003700487202 */ /* 0x000fe20000000f00 */
[----:B------:R-:W-:Y:S01]  /*22700*/  IMAD.X R37, RZ, RZ, RZ, P2 ;  /* 0x000000ffff257224 */ /* 0x000fe200010e06ff */
[----:B------:R-:W-:Y:S01]  /*22710*/  IADD3.X R30, P3, PT, R36, R30, RZ, P3, !PT ;  /* 0x0000001e241e7210 */ /* 0x000fe20001f7e4ff */
[----:B------:R-:W-:Y:S01]  /*22720*/  IMAD.MOV.U32 R36, RZ, RZ, R57 ;  /* 0x000000ffff247224 */ /* 0x000fe200078e0039 */
[----:B------:R-:W-:Y:S01]  /*22730*/  IADD3 R33, P2, PT, R33, R58, RZ ;  /* 0x0000003a21217210 */ /* 0x000fe20007f5e0ff */
[----:B------:R-:W-:-:S03]  /*22740*/  IMAD.WIDE.U32.X R72, R21, R79, R72, P6 ;  /* 0x0000004f15487225 */ /* 0x000fc600030e0448 */
[----:B------:R-:W-:Y:S01]  /*22750*/  IADD3.X R24, P2, PT, R30, R24, RZ, P2, !PT ;  /* 0x000000181e187210 */ /* 0x000fe2000175e4ff */
[----:B------:R-:W-:-:S03]  /*22760*/  IMAD.WIDE.U32.X R36, R77, R15, R36, P5 ;  /* 0x0000000f4d247225 */ /* 0x000fc600028e0424 */
[----:B------:R-:W-:-:S04]  /*22770*/  IADD3.X R16, P2, P3, R72, R50, R36, P2, P3 ;  /* 0x0000003248107210 */ /* 0x000fc80001346424 */
        /* <DEDUP_REMOVED lines=13> */
[----:B------:R-:W-:Y:S01]  /*22850*/  MOV R52, R35 ;  /* 0x0000002300347202 */ /* 0x000fe20000000f00 */
[----:B------:R-:W-:Y:S01]  /*22860*/  IMAD.X R53, RZ, RZ, RZ, P4 ;  /* 0x000000ffff357224 */ /* 0x000fe200020e06ff */
[----:B------:R-:W-:Y:S01]  /*22870*/  IADD3 R23, P1, PT, R33, R36, RZ ;  /* 0x0000002421177210 */ /* 0x000fe20007f3e0ff */
[----:B------:R-:W-:Y:S01]  /*22880*/  IMAD.MOV.U32 R36, RZ, RZ, R51 ;  /* 0x000000ffff247224 */ /* 0x000fe200078e0033 */
[----:B------:R-:W-:Y:S01]  /*22890*/  IADD3 R22, P3, PT, R37, R50, RZ ;  /* 0x0000003225167210 */ /* 0x000fe20007f7e0ff */
[----:B------:R-:W-:Y:S02]  /*228a0*/  IMAD.X R37, RZ, RZ, RZ, P2 ;  /* 0x000000ffff257224 */ /* 0x000fe400010e06ff */
[----:B------:R-:W-:Y:S01]  /*228b0*/  IMAD.WIDE.U32.X R34, R14, R81, R52, P5 ;  /* 0x000000510e227225 */ /* 0x000fe200028e0434 */
[----:B------:R-:W-:-:S03]  /*228c0*/  IADD3.X R24, P1, PT, R24, R22, RZ, P1, !PT ;  /* 0x0000001618187210 */ /* 0x000fc60000f3e4ff */
[----:B------:R-:W-:-:S03]  /*228d0*/  IMAD.WIDE.U32.X R36, R18, R12, R36, P3 ;  /* 0x0000000c12247225 */ /* 0x000fc600018e0424 */
[----:B------:R-:W-:Y:S01]  /*228e0*/  IADD3.X R22, P0, P1, R36, R16, R34, P1, P0 ;  /* 0x0000001024167210 */ /* 0x000fe20000900422 */
[----:B------:R-:W-:-:S03]  /*228f0*/  IMAD.WIDE.U32 R50, R79, R32, RZ ;  /* 0x000000204f327225 */ /* 0x000fc600078e00ff */
[----:B------:R-:W-:Y:S01]  /*22900*/  IADD3.X R16, PT, PT, R37, R72, R35, P0, P1 ;  /* 0x0000004825107210 */ /* 0x000fe200007e2423 */
[----:B------:R-:W-:-:S04]  /*22910*/  IMAD.WIDE.U32 R36, R80, R10, RZ ;  /* 0x0000000a50247225 */ /* 0x000fc800078e00ff */
[----:B------:R-:W-:-:S04]  /*22920*/  IMAD.WIDE.U32 R34, R13, R32, RZ ;  /* 0x000000200d227225 */ /* 0x000fc800078e00ff */
[----:B------:R-:W-:-:S04]  /*22930*/  IMAD.WIDE.U32 R50, P0, R14, R13, R50 ;  /* 0x0000000d0e327225 */ /* 0x000fc80007800032 */
[----:B------:R-:W-:Y:S01]  /*22940*/  IMAD.WIDE.U32 R36, P2, R5, R12, R36 ;  /* 0x0000000c05247225 */ /* 0x000fe20007840024 */
[----:B------:R-:W-:-:S03]  /*22950*/  IADD3 R33, P6, PT, R35, R50, RZ ;  /* 0x0000003223217210 */ /* 0x000fc60007fde0ff */
        /* <DEDUP_REMOVED lines=8> */
[----:B------:R-:W-:Y:S01]  /*229e0*/  IMAD.WIDE.U32 R54, P3, R18, R9, R54 ;  /* 0x0000000912367225 */ /* 0x000fe20007860036 */
[----:B------:R-:W-:Y:S02]  /*229f0*/  IADD3 R10, P4, PT, R56, R34, RZ ;  /* 0x00000022380a7210 */ /* 0x000fe40007f9e0ff */
[----:B------:R-:W-:Y:S01]  /*22a00*/  MOV R34, R51 ;  /* 0x0000003300227202 */ /* 0x000fe20000000f00 */
[----:B------:R-:W-:Y:S01]  /*22a10*/  IMAD.WIDE.U32 R50, R77, R9, RZ ;  /* 0x000000094d327225 */ /* 0x000fe200078e00ff */
[----:B------:R-:W-:Y:S02]  /*22a20*/  IADD3.X R33, P1, PT, R31, R33, RZ, P1, !PT ;  /* 0x000000211f217210 */ /* 0x000fe40000f3e4ff */
[----:B------:R-:W-:Y:S01]  /*22a30*/  IADD3 R31, P2, PT, R35, R54, RZ ;  /* 0x00000036231f7210 */ /* 0x000fe20007f5e0ff */
[----:B------:R-:W-:Y:S02]  /*22a40*/  IMAD.X R35, RZ, RZ, RZ, P0 ;  /* 0x000000ffff237224 */ /* 0x000fe400000e06ff */
[----:B------:R-:W-:-:S04]  /*22a50*/  IMAD.WIDE.U32 R56, R7, R9, RZ ;  /* 0x0000000907387225 */ /* 0x000fc800078e00ff */
[----:B------:R-:W-:-:S04]  /*22a60*/  IMAD.WIDE.U32 R50, P0, R7, R81, R50 ;  /* 0x0000005107327225 */ /* 0x000fc80007800032 */
[----:B------:R-:W-:Y:S01]  /*22a70*/  IMAD.X R53, RZ, RZ, RZ, P3 ;  /* 0x000000ffff357224 */ /* 0x000fe200018e06ff */
[----:B------:R-:W-:Y:S01]  /*22a80*/  IADD3 R9, P3, PT, R52, R56, RZ ;  /* 0x0000003834097210 */ /* 0x000fe20007f7e0ff */
[----:B------:R-:W-:Y:S01]  /*22a90*/  IMAD.MOV.U32 R52, RZ, RZ, R55 ;  /* 0x000000ffff347224 */ /* 0x000fe200078e0037 */
[----:B------:R-:W-:Y:S01]  /*22aa0*/  IADD3 R12, P5, PT, R57, R50, RZ ;  /* 0x00000032390c7210 */ /* 0x000fe20007fbe0ff */
[----:B------:R-:W-:-:S04]  /*22ab0*/  IMAD.WIDE.U32 R58, R14, R28, RZ ;  /* 0x0000001c0e3a7225 */ /* 0x000fc800078e00ff */
[----:B------:R-:W-:Y:S02]  /*22ac0*/  IMAD.X R55, RZ, RZ, RZ, P0 ;  /* 0x000000ffff377224 */ /* 0x000fe400000e06ff */
[----:B------:R-:W-:-:S04]  /*22ad0*/  IMAD.MOV.U32 R54, RZ, RZ, R51 ;  /* 0x000000ffff367224 */ /* 0x000fc800078e0033 */
[----:B------:R-:W-:-:S04]  /*22ae0*/  IMAD.WIDE.U32.X R50, R77, R81, R54, P5 ;  /* 0x000000514d327225 */ /* 0x000fc800028e0436 */
[----:B------:R-:W-:-:S04]  /*22af0*/  IMAD.WIDE.U32 R58, P5, R15, R32, R58 ;  /* 0x000000200f3a7225 */ /* 0x000fc800078a003a */
[----:B------:R-:W-:Y:S01]  /*22b00*/  IMAD.WIDE.U32 R54, R32, R28, RZ ;  /* 0x0000001c20367225 */ /* 0x000fe200078e00ff */
[----:B------:R-:W-:-:S03]  /*22b10*/  IADD3.X R44, P3, PT, R12, R44, RZ, P3, !PT ;  /* 0x0000002c0c2c7210 */ /* 0x000fc60001f7e4ff */
[----:B------:R-:W-:Y:S01]  /*22b20*/  IMAD.WIDE.U32.X R52, R18, R81, R52, P2 ;  /* 0x0000005112347225 */ /* 0x000fe200010e0434 */
[----:B------:R-:W-:Y:S02]  /*22b30*/  IADD3 R12, P2, PT, R70, R54, RZ ;  /* 0x00000036460c7210 */ /* 0x000fe40007f5e0ff */
[----:B------:R-:W-:Y:S01]  /*22b40*/  IADD3 R58, P0, PT, R55, R58, RZ ;  /* 0x0000003a373a7210 */ /* 0x000fe20007f1e0ff */
[----:B------:R-:W-:-:S04]  /*22b50*/  IMAD.WIDE.U32 R54, R20, 0x13, RZ ;  /* 0x0000001314367825 */ /* 0x000fc800078e00ff */
[----:B------:R-:W-:Y:S02]  /*22b60*/  IMAD R72, R18, 0x13, RZ ;  /* 0x0000001312487824 */ /* 0x000fe400078e02ff */
[----:B------:R-:W-:-:S03]  /*22b70*/  IMAD.WIDE.U32 R56, R78, R54, RZ ;  /* 0x000000364e387225 */ /* 0x000fc600078e00ff */
[----:B------:R-:W-:Y:S01]  /*22b80*/  IADD3 R72, PT, PT, R55, R72, RZ ;  /* 0x0000004837487210 */ /* 0x000fe20007ffe0ff */
[----:B------:R-:W-:Y:S02]  /*22b90*/  IMAD.X R71, RZ, RZ, RZ, P5 ;  /* 0x000000ffff477224 */ /* 0x000fe400028e06ff */
[----:B------:R-:W-:-:S04]  /*22ba0*/  IMAD.WIDE.U32 R54, R8, R54, RZ ;  /* 0x0000003608367225 */ /* 0x000fc800078e00ff */
[----:B------:R-:W-:Y:S02]  /*22bb0*/  IMAD.MOV.U32 R70, RZ, RZ, R59 ;  /* 0x000000ffff467224 */ /* 0x000fe400078e003b */
        /* <DEDUP_REMOVED lines=13> */
[----:B------:R-:W-:Y:S01]  /*22c90*/  IMAD.WIDE.U32 R54, P0, R11, R15, R54 ;  /* 0x0000000f0b367225 */ /* 0x000fe20007800036 */
[----:B------:R-:W-:Y:S02]  /*22ca0*/  IADD3 R30, P2, PT, R9, R56, RZ ;  /* 0x00000038091e7210 */ /* 0x000fe40007f5e0ff */
[----:B------:R-:W-:Y:S02]  /*22cb0*/  SHF.L.W.U32.HI R9, R19, 0xd, R21 ;  /* 0x0000000d13097819 */ /* 0x000fe40000010e15 */
[----:B------:R-:W-:Y:S02]  /*22cc0*/  IADD3 R28, P5, PT, R57, R54, RZ ;  /* 0x00000036391c7210 */ /* 0x000fe40007fbe0ff */
[----:B------:R-:W-:Y:S02]  /*22cd0*/  IADD3.X R57, PT, PT, RZ, RZ, RZ, P0, !PT ;  /* 0x000000ffff397210 */ /* 0x000fe400007fe4ff */
[----:B------:R-:W-:Y:S02]  /*22ce0*/  IADD3 R17, P0, PT, R9, R17, RZ ;  /* 0x0000001109117210 */ /* 0x000fe40007f1e0ff */
[----:B------:R-:W-:-:S04]  /*22cf0*/  SHF.L.W.U32.HI R21, R21, 0xd, R58 ;  /* 0x0000000d15157819 */ /* 0x000fc80000010e3a */
[----:B------:R-:W-:-:S04]  /*22d00*/  IADD3.X R21, P0, PT, R21, R27, RZ, P0, !PT ;  /* 0x0000001b15157210 */ /* 0x000fc8000071e4ff */
[----:B------:R-:W-:Y:S01]  /*22d10*/  LEA.HI.X R58, P0, R58, R6, RZ, 0xd, P0 ;  /* 0x000000063a3a7211 */ /* 0x000fe20000016cff */
[----:B------:R-:W-:-:S03]  /*22d20*/  IMAD.MOV.U32 R56, RZ, RZ, R55 ;  /* 0x000000ffff387224 */ /* 0x000fc600078e0037 */
[----:B------:R-:W-:Y:S01]  /*22d30*/  SHF.L.W.U32.HI R9, R21, 0xd, R58 ;  /* 0x0000000d15097819 */ /* 0x000fe20000010e3a */
[----:B------:R-:W-:Y:S02]  /*22d40*/  IMAD.X R6, RZ, RZ, R29, P0 ;  /* 0x000000ffff067224 */ /* 0x000fe400000e061d */
[----:B------:R-:W-:Y:S01]  /*22d50*/  IMAD.WIDE.U32.X R56, R82, R15, R56, P5 ;  /* 0x0000000f52387225 */ /* 0x000fe200028e0438 */
[----:B------:R-:W-:Y:S02]  /*22d60*/  IADD3 R23, P5, PT, R9, R23, RZ ;  /* 0x0000001709177210 */ /* 0x000fe40007fbe0ff */
[----:B------:R-:W-:Y:S02]  /*22d70*/  SHF.L.W.U32.HI R15, R58, 0xd, R6 ;  /* 0x0000000d3a0f7819 */ /* 0x000fe40000010e06 */
[----:B------:R-:W-:Y:S01]  /*22d80*/  IADD3.X R44, P2, PT, R44, R28, RZ, P2, !PT ;  /* 0x0000001c2c2c7210 */ /* 0x000fe2000175e4ff */
[----:B------:R-:W-:Y:S01]  /*22d90*/  IMAD.WIDE.U32 R28, R78, R32, RZ ;  /* 0x000000204e1c7225 */ /* 0x000fe200078e00ff */
[----:B------:R-:W-:-:S04]  /*22da0*/  IADD3.X R15, P5, PT, R15, R24, RZ, P5, !PT ;  /* 0x000000180f0f7210 */ /* 0x000fc80002fbe4ff */
[----:B------:R-:W-:Y:S01]  /*22db0*/  LEA.HI.X R22, P5, R6, R22, RZ, 0xd, P5 ;  /* 0x0000001606167211 */ /* 0x000fe200028b6cff */
[C---:B------:R-:W-:Y:S01]  /*22dc0*/  IMAD.WIDE.U32 R28, P0, R14.reuse, R8, R28 ;  /* 0x000000080e1c7225 */ /* 0x040fe2000780001c */
[----:B------:R-:W-:Y:S02]  /*22dd0*/  IADD3.X R31, P4, PT, R33, R31, RZ, P4, !PT ;  /* 0x0000001f211f7210 */ /* 0x000fe4000279e4ff */
[----:B------:R-:W-:Y:S01]  /*22de0*/  SHF.L.W.U32.HI R6, R15, 0xd, R22 ;  /* 0x0000000d0f067819 */ /* 0x000fe20000010e16 */
[----:B------:R-:W-:Y:S01]  /*22df0*/  IMAD.WIDE.U32.X R34, R14, R79, R34, P6 ;  /* 0x0000004f0e227225 */ /* 0x000fe200030e0422 */
[----:B------:R-:W-:-:S03]  /*22e00*/  IADD3.X R16, PT, PT, RZ, R16, RZ, P5, !PT ;  /* 0x00000010ff107210 */ /* 0x000fc60002ffe4ff */
[----:B------:R-:W-:Y:S01]  /*22e10*/  IMAD.WIDE.U32 R8, R8, R32, RZ ;  /* 0x0000002008087225 */ /* 0x000fe200078e00ff */
[----:B------:R-:W-:Y:S02]  /*22e20*/  IADD3 R10, P5, PT, R6, R10, RZ ;  /* 0x0000000a060a7210 */ /* 0x000fe40007fbe0ff */
[----:B------:R-:W-:Y:S01]  /*22e30*/  IADD3.X R6, P1, P4, R52, R25, R34, P4, P1 ;  /* 0x0000001934067210 */ /* 0x000fe20002422422 */
[----:B------:R-:W-:Y:S01]  /*22e40*/  IMAD.X R55, RZ, RZ, RZ, P0 ;  /* 0x000000ffff377224 */ /* 0x000fe200000e06ff */
[----:B------:R-:W-:Y:S02]  /*22e50*/  IADD3 R30, P0, PT, R30, R8, RZ ;  /* 0x000000081e1e7210 */ /* 0x000fe40007f1e0ff */
[----:B------:R-:W-:Y:S01]  /*22e60*/  IADD3 R27, P6, PT, R9, R28, RZ ;  /* 0x0000001c091b7210 */ /* 0x000fe20007fde0ff */
[----:B------:R-:W-:Y:S01]  /*22e70*/  IMAD.WIDE.U32 R8, R79, R20, RZ ;  /* 0x000000144f087225 */ /* 0x000fe200078e00ff */
[----:B------:R-:W-:-:S03]  /*22e80*/  SHF.L.W.U32.HI R22, R22, 0xd, R16 ;  /* 0x0000000d16167819 */ /* 0x000fc60000010e10 */
[----:B------:R-:W-:Y:S01]  /*22e90*/  IMAD.MOV.U32 R54, RZ, RZ, R29 ;  /* 0x000000ffff367224 */ /* 0x000fe200078e001d */
[----:B------:R-:W-:Y:S01]  /*22ea0*/  IADD3.X R34, PT, PT, R53, R26, R35, P1, P4 ;  /* 0x0000001a35227210 */ /* 0x000fe20000fe8423 */
[----:B------:R-:W-:Y:S01]  /*22eb0*/  IMAD.WIDE.U32 R24, R13, R20, RZ ;  /* 0x000000140d187225 */ /* 0x000fe200078e00ff */
[----:B------:R-:W-:-:S03]  /*22ec0*/  IADD3.X R22, P4, PT, R22, R31, RZ, P5, !PT ;  /* 0x0000001f16167210 */ /* 0x000fc60002f9e4ff */
[----:B------:R-:W-:Y:S01]  /*22ed0*/  IMAD.WIDE.U32.X R54, R14, R78, R54, P6 ;  /* 0x0000004e0e367225 */ /* 0x000fe200030e0436 */
[----:B------:R-:W-:-:S03]  /*22ee0*/  LEA.HI.X R6, P4, R16, R6, RZ, 0xd, P4 ;  /* 0x0000000610067211 */ /* 0x000fc60002096cff */
[----:B------:R-:W-:Y:S01]  /*22ef0*/  IMAD.WIDE.U32 R8, P6, R18, R13, R8 ;  /* 0x0000000d12087225 */ /* 0x000fe200078c0008 */
[----:B------:R-:W-:Y:S02]  /*22f00*/  IADD3 R30, P1, PT, R30, R24, RZ ;  /* 0x000000181e1e7210 */ /* 0x000fe40007f3e0ff */
[----:B------:R-:W-:Y:S01]  /*22f10*/  IADD3.X R44, P0, PT, R44, R27, RZ, P0, !PT ;  /* 0x0000001b2c2c7210 */ /* 0x000fe2000071e4ff */
[----:B------:R-:W-:Y:S01]  /*22f20*/  IMAD.X R27, RZ, RZ, RZ, P6 ;  /* 0x000000ffff1b7224 */ /* 0x000fe200030e06ff */
[----:B------:R-:W-:Y:S01]  /*22f30*/  IADD3 R24, P5, PT, R25, R8, RZ ;  /* 0x0000000819187210 */ /* 0x000fe20007fbe0ff */
[----:B------:R-:W-:Y:S01]  /*22f40*/  IMAD.MOV.U32 R26, RZ, RZ, R9 ;  /* 0x000000ffff1a7224 */ /* 0x000fe200078e0009 */
[----:B------:R-:W-:Y:S01]  /*22f50*/  SHF.L.W.U32.HI R13, R22, 0xd, R6 ;  /* 0x0000000d160d7819 */ /* 0x000fe20000010e06 */
[----:B------:R-:W-:Y:S01]  /*22f60*/  IMAD.X R34, RZ, RZ, R34, P4 ;  /* 0x000000ffff227224 */ /* 0x000fe200020e0622 */
        /* <DEDUP_REMOVED lines=13> */
[----:B------:R-:W-:Y:S02]  /*23040*/  SHF.L.W.U32.HI R9, R16, 0xd, R9 ;  /* 0x0000000d10097819 */ /* 0x000fe40000010e09 */
[----:B------:R-:W-:Y:S01]  /*23050*/  LOP3.LUT R6, R22, 0x7ffff, RZ, 0xc0, !PT ;  /* 0x0007ffff16067812 */ /* 0x000fe200078ec0ff */
[----:B------:R-:W-:Y:S01]  /*23060*/  IMAD.WIDE.U32 R36, R36, 0x13, R12 ;  /* 0x0000001324247825 */ /* 0x000fe200078e000c */
[----:B------:R-:W-:-:S03]  /*23070*/  LOP3.LUT R8, R15, 0x7ffff, RZ, 0xc0, !PT ;  /* 0x0007ffff0f087812 */ /* 0x000fc600078ec0ff */
[----:B------:R-:W-:-:S04]  /*23080*/  IMAD.WIDE.U32 R30, R10, 0x13, RZ ;  /* 0x000000130a1e7825 */ /* 0x000fc800078e00ff */
[----:B------:R-:W-:Y:S02]  /*23090*/  IMAD R15, R9, 0x13, RZ ;  /* 0x00000013090f7824 */ /* 0x000fe400078e02ff */
[----:B------:R-:W-:Y:S02]  /*230a0*/  IMAD R12, R6, 0x13, RZ ;  /* 0x00000013060c7824 */ /* 0x000fe400078e02ff */
[----:B------:R-:W-:Y:S01]  /*230b0*/  IMAD.IADD R15, R37, 0x1, R15 ;  /* 0x00000001250f7824 */ /* 0x000fe200078e020f */
[----:B------:R-:W-:Y:S01]  /*230c0*/  LOP3.LUT R24, R24, 0x7ffff, RZ, 0xc0, !PT ;  /* 0x0007ffff18187812 */ /* 0x000fe200078ec0ff */
[----:B------:R-:W-:Y:S01]  /*230d0*/  IMAD.WIDE.U32 R28, R23, 0x26, RZ ;  /* 0x00000026171c7825 */ /* 0x000fe200078e00ff */
[----:B------:R-:W-:-:S03]  /*230e0*/  IADD3 R9, PT, PT, R31, R12, RZ ;  /* 0x0000000c1f097210 */ /* 0x000fc60007ffe0ff */
[----:B------:R-:W-:Y:S01]  /*230f0*/  IMAD.WIDE.U32 R52, R6, R30, RZ ;  /* 0x0000001e06347225 */ /* 0x000fe200078e00ff */
[----:B------:R-:W-:Y:S02]  /*23100*/  LOP3.LUT R22, R21, 0x7ffff, RZ, 0xc0, !PT ;  /* 0x0007ffff15167812 */ /* 0x000fe400078ec0ff */
[----:B------:R-:W-:Y:S01]  /*23110*/  SHF.L.U64.HI R21, R36, 0x1, R15 ;  /* 0x0000000124157819 */ /* 0x000fe2000001020f */
[----:B------:R-:W-:Y:S02]  /*23120*/  IMAD R33, R8, 0x26, RZ ;  /* 0x0000002608217824 */ /* 0x000fe400078e02ff */
[----:B------:R-:W-:Y:S01]  /*23130*/  IMAD.WIDE.U32 R34, R24, R28, RZ ;  /* 0x0000001c18227225 */ /* 0x000fe200078e00ff */
[----:B------:R-:W-:Y:S02]  /*23140*/  LEA.HI R25, P0, R15, R17, RZ, 0xd ;  /* 0x000000110f197211 */ /* 0x000fe400078168ff */
[----:B------:R-:W-:Y:S01]  /*23150*/  LOP3.LUT R21, R21, 0xfffff, RZ, 0xc0, !PT ;  /* 0x000fffff15157812 */ /* 0x000fe200078ec0ff */
[----:B------:R-:W-:-:S04]  /*23160*/  IMAD.WIDE.U32 R52, P1, R9, R10, R52 ;  /* 0x0000000a09347225 */ /* 0x000fc80007820034 */
[----:B------:R-:W-:Y:S02]  /*23170*/  IMAD.IADD R33, R29, 0x1, R33 ;  /* 0x000000011d217824 */ /* 0x000fe400078e0221 */
[----:B------:R-:W-:Y:S02]  /*23180*/  IMAD.SHL.U32 R54, R36, 0x2, RZ ;  /* 0x0000000224367824 */ /* 0x000fe400078e00ff */
[----:B------:R-:W-:Y:S02]  /*23190*/  IMAD.X R51, RZ, RZ, RZ, P1 ;  /* 0x000000ffff337224 */ /* 0x000fe400008e06ff */
[----:B------:R-:W-:Y:S01]  /*231a0*/  IMAD.WIDE.U32 R30, R10, R30, RZ ;  /* 0x0000001e0a1e7225 */ /* 0x000fe200078e00ff */
[----:B------:R-:W-:-:S03]  /*231b0*/  LOP3.LUT R54, R54, 0xfffffffe, RZ, 0xc0, !PT ;  /* 0xfffffffe36367812 */ /* 0x000fc600078ec0ff */
[----:B------:R-:W-:Y:S01]  /*231c0*/  IMAD.WIDE.U32 R16, P1, R33, R27, R34 ;  /* 0x0000001b21107225 */ /* 0x000fe20007820022 */
[----:B------:R-:W-:-:S03]  /*231d0*/  IADD3.X R22, PT, PT, RZ, R22, RZ, P0, !PT ;  /* 0x00000016ff167210 */ /* 0x000fc600007fe4ff */
[----:B------:R-:W-:-:S04]  /*231e0*/  IMAD.WIDE.U32 R12, R27, R28, RZ ;  /* 0x0000001c1b0c7225 */ /* 0x000fc800078e00ff */
[----:B------:R-:W-:Y:S01]  /*231f0*/  IMAD.WIDE.U32 R34, R21, R25, RZ ;  /* 0x0000001915227225 */ /* 0x000fe200078e00ff */
[----:B------:R-:W-:Y:S02]  /*23200*/  IADD3 R19, P2, PT, R31, R52, RZ ;  /* 0x000000341f137210 */ /* 0x000fe40007f5e0ff */
[----:B------:R-:W-:Y:S01]  /*23210*/  IADD3 R26, P0, PT, R12, R30, RZ ;  /* 0x0000001e0c1a7210 */ /* 0x000fe20007f1e0ff */
[----:B------:R-:W-:Y:S01]  /*23220*/  IMAD.MOV.U32 R50, RZ, RZ, R53 ;  /* 0x000000ffff327224 */ /* 0x000fe200078e0035 */
[----:B------:R-:W-:Y:S01]  /*23230*/  IADD3 R16, P3, PT, R13, R16, RZ ;  /* 0x000000100d107210 */ /* 0x000fe20007f7e0ff */
[----:B------:R-:W-:Y:S02]  /*23240*/  IMAD.X R31, RZ, RZ, RZ, P1 ;  /* 0x000000ffff1f7224 */ /* 0x000fe400008e06ff */
[----:B------:R-:W-:-:S04]  /*23250*/  IMAD.WIDE.U32 R34, P1, R54, R22, R34 ;  /* 0x0000001636227225 */ /* 0x000fc80007820022 */
[----:B------:R-:W-:Y:S01]  /*23260*/  IMAD.WIDE.U32 R12, R54, R25, RZ ;  /* 0x00000019360c7225 */ /* 0x000fe200078e00ff */
[----:B------:R-:W-:-:S03]  /*23270*/  MOV R52, R35 ;  /* 0x0000002300347202 */ /* 0x000fc60000000f00 */
[----:B------:R-:W-:Y:S01]  /*23280*/  IMAD.WIDE.U32.X R50, R9, R6, R50, P2 ;  /* 0x0000000609327225 */ /* 0x000fe200010e0432 */
[----:B------:R-:W-:Y:S02]  /*23290*/  IADD3.X R9, P0, PT, R16, R19, RZ, P0, !PT ;  /* 0x0000001310097210 */ /* 0x000fe4000071e4ff */
[----:B------:R-:W-:Y:S01]  /*232a0*/  IADD3 R19, P2, PT, R13, R34, RZ ;  /* 0x000000220d137210 */ /* 0x000fe20007f5e0ff */
[----:B------:R-:W-:Y:S02]  /*232b0*/  IMAD.MOV.U32 R30, RZ, RZ, R17 ;  /* 0x000000ffff1e7224 */ /* 0x000fe400078e0011 */
[----:B------:R-:W-:Y:S01]  /*232c0*/  IMAD.X R53, RZ, RZ, RZ, P1 ;  /* 0x000000ffff357224 */ /* 0x000fe200008e06ff */
[----:B------:R-:W-:Y:S01]  /*232d0*/  IADD3 R12, P1, PT, R26, R12, RZ ;  /* 0x0000000c1a0c7210 */ /* 0x000fe20007f3e0ff */
        /* <DEDUP_REMOVED lines=10> */
[----:B------:R-:W-:-:S04]  /*23380*/  IMAD.WIDE.U32 R34, P6, R13, R27, R34 ;  /* 0x0000001b0d227225 */ /* 0x000fc800078c0022 */
[----:B------:R-:W-:-:S04]  /*23390*/  IMAD.WIDE.U32 R50, R25, R25, RZ ;  /* 0x0000001919327225 */ /* 0x000fc800078e00ff */
[----:B------:R-:W-:Y:S01]  /*233a0*/  IMAD.WIDE.U32 R52, R22, R25, RZ ;  /* 0x0000001916347225 */ /* 0x000fe200078e00ff */
[----:B------:R-:W-:Y:S02]  /*233b0*/  IADD3 R29, P2, PT, R17, R34, RZ ;  /* 0x00000022111d7210 */ /* 0x000fe40007f5e0ff */
[----:B------:R-:W-:Y:S01]  /*233c0*/  IADD3 R44, P1, PT, R50, R16, RZ ;  /* 0x00000010322c7210 */ /* 0x000fe20007f3e0ff */
[----:B------:R-:W-:-:S04]  /*233d0*/  IMAD.WIDE.U32 R30, R8, R54, RZ ;  /* 0x00000036081e7225 */ /* 0x000fc800078e00ff */
        /* <DEDUP_REMOVED lines=8> */
[----:B------:R-:W-:Y:S01]  /*23460*/  IMAD.X R53, RZ, RZ, RZ, P4 ;  /* 0x000000ffff357224 */ /* 0x000fe200020e06ff */
[----:B------:R-:W-:Y:S01]  /*23470*/  MOV R50, R35 ;  /* 0x0000002300327202 */ /* 0x000fe20000000f00 */
[----:B------:R-:W-:Y:S02]  /*23480*/  IMAD.X R57, RZ, RZ, RZ, P3 ;  /* 0x000000ffff397224 */ /* 0x000fe400018e06ff */
[----:B------:R-:W-:-:S02]  /*23490*/  IMAD.MOV.U32 R52, RZ, RZ, R31 ;  /* 0x000000ffff347224 */ /* 0x000fc400078e001f */
[----:B------:R-:W-:Y:S01]  /*234a0*/  IMAD.MOV.U32 R56, RZ, RZ, R17 ;  /* 0x000000ffff387224 */ /* 0x000fe200078e0011 */
[----:B------:R-:W-:Y:S01]  /*234b0*/  LOP3.LUT R15, R15, 0x7ffff, RZ, 0xc0, !PT ;  /* 0x0007ffff0f0f7812 */ /* 0x000fe200078ec0ff */
[----:B------:R-:W-:Y:S01]  /*234c0*/  IMAD.WIDE.U32 R30, R6, R28, RZ ;  /* 0x0000001c061e7225 */ /* 0x000fe200078e00ff */
[----:B------:R-:W-:-:S03]  /*234d0*/  IADD3.X R17, P0, PT, R29, R16, RZ, P0, !PT ;  /* 0x000000101d117210 */ /* 0x000fc6000071e4ff */
        /* <DEDUP_REMOVED lines=8> */
[----:B------:R-:W-:Y:S01]  /*23560*/  IMAD.WIDE.U32 R34, P1, R15, R36, R34 ;  /* 0x000000240f227225 */ /* 0x000fe20007820022 */
[----:B------:R-:W-:-:S03]  /*23570*/  IADD3 R55, P0, PT, R29, R30, RZ ;  /* 0x0000001e1d377210 */ /* 0x000fc60007f1e0ff */
[----:B------:R-:W-:Y:S02]  /*23580*/  IMAD.X R53, RZ, RZ, RZ, P2 ;  /* 0x000000ffff357224 */ /* 0x000fe400010e06ff */
[----:B------:R-:W-:-:S04]  /*23590*/  IMAD.WIDE.U32 R36, R36, R36, RZ ;  /* 0x0000002424247225 */ /* 0x000fc800078e00ff */
[----:B------:R-:W-:-:S04]  /*235a0*/  IMAD.WIDE.U32 R50, R25, 0x26, RZ ;  /* 0x0000002619327825 */ /* 0x000fc800078e00ff */
[----:B------:R-:W-:Y:S02]  /*235b0*/  IMAD.MOV.U32 R52, RZ, RZ, R31 ;  /* 0x000000ffff347224 */ /* 0x000fe400078e001f */
[----:B------:R-:W-:Y:S02]  /*235c0*/  IMAD R56, R22, 0x26, RZ ;  /* 0x0000002616387824 */ /* 0x000fe400078e02ff */
[----:B------:R-:W-:Y:S01]  /*235d0*/  IMAD.WIDE.U32.X R30, R33, R6, R52, P0 ;  /* 0x00000006211e7225 */ /* 0x000fe200000e0434 */
[----:B------:R-:W-:Y:S02]  /*235e0*/  IADD3 R52, P0, PT, R36, R28, RZ ;  /* 0x0000001c24347210 */ /* 0x000fe40007f1e0ff */
[----:B------:R-:W-:Y:S01]  /*235f0*/  IADD3 R33, PT, PT, R51, R56, RZ ;  /* 0x0000003833217210 */ /* 0x000fe20007ffe0ff */
[----:B------:R-:W-:Y:S01]  /*23600*/  IMAD.WIDE.U32 R28, R24, R50, RZ ;  /* 0x00000032181c7225 */ /* 0x000fe200078e00ff */
[----:B------:R-:W-:-:S03]  /*23610*/  IADD3 R34, P2, PT, R37, R34, RZ ;  /* 0x0000002225227210 */ /* 0x000fc60007f5e0ff */
[----:B------:R-:W-:Y:S01]  /*23620*/  IMAD.WIDE.U32 R50, R27, R50, RZ ;  /* 0x000000321b327225 */ /* 0x000fe200078e00ff */
[----:B------:R-:W-:-:S03]  /*23630*/  IADD3.X R55, P0, PT, R55, R34, RZ, P0, !PT ;  /* 0x0000002237377210 */ /* 0x000fc6000071e4ff */
[----:B------:R-:W-:-:S04]  /*23640*/  IMAD.WIDE.U32 R28, P3, R33, R27, R28 ;  /* 0x0000001b211c7225 */ /* 0x000fc8000786001c */
[----:B------:R-:W-:Y:S01]  /*23650*/  IMAD.X R37, RZ, RZ, RZ, P1 ;  /* 0x000000ffff257224 */ /* 0x000fe200008e06ff */
[----:B------:R-:W-:Y:S01]  /*23660*/  IADD3 R34, P1, PT, R52, R50, RZ ;  /* 0x0000003234227210 */ /* 0x000fe20007f3e0ff */
[----:B------:R-:W-:Y:S01]  /*23670*/  IMAD.WIDE.U32 R52, R27, 0x13, RZ ;  /* 0x000000131b347825 */ /* 0x000fe200078e00ff */
[----:B------:R-:W-:-:S03]  /*23680*/  IADD3 R56, P4, PT, R51, R28, RZ ;  /* 0x0000001c33387210 */ /* 0x000fc60007f9e0ff */
[----:B------:R-:W-:Y:S02]  /*23690*/  IMAD.MOV.U32 R36, RZ, RZ, R35 ;  /* 0x000000ffff247224 */ /* 0x000fe400078e0023 */
[C---:B------:R-:W-:Y:S02]  /*236a0*/  IMAD R35, R24.reuse, 0x13, RZ ;  /* 0x0000001318237824 */ /* 0x040fe400078e02ff */
[----:B------:R-:W-:Y:S02]  /*236b0*/  IMAD.X R51, RZ, RZ, RZ, P3 ;  /* 0x000000ffff337224 */ /* 0x000fe400018e06ff */
[----:B------:R-:W-:Y:S01]  /*236c0*/  IMAD.MOV.U32 R50, RZ, RZ, R29 ;  /* 0x000000ffff327224 */ /* 0x000fe200078e001d */
[----:B------:R-:W-:Y:S01]  /*236d0*/  IADD3 R35, PT, PT, R53, R35, RZ ;  /* 0x0000002335237210 */ /* 0x000fe20007ffe0ff */
        /* <DEDUP_REMOVED lines=8> */
[----:B------:R-:W-:Y:S01]  /*23760*/  SHF.L.W.U32.HI R50, R15, 0xd, R59 ;  /* 0x0000000d0f327819 */ /* 0x000fe20000010e3b */
[----:B------:R-:W-:Y:S01]  /*23770*/  IMAD.WIDE.U32 R30, R8, R23, RZ ;  /* 0x00000017081e7225 */ /* 0x000fe200078e00ff */
[----:B------:R-:W-:-:S03]  /*23780*/  IADD3 R33, P0, PT, R53, R28, RZ ;  /* 0x0000001c35217210 */ /* 0x000fc60007f1e0ff */
[----:B------:R-:W-:Y:S02]  /*23790*/  IMAD.X R37, RZ, RZ, RZ, P2 ;  /* 0x000000ffff257224 */ /* 0x000fe400010e06ff */
[----:B------:R-:W-:Y:S01]  /*237a0*/  IMAD.MOV.U32 R36, RZ, RZ, R29 ;  /* 0x000000ffff247224 */ /* 0x000fe200078e001d */
[----:B------:R-:W-:Y:S01]  /*237b0*/  SHF.L.W.U32.HI R59, R59, 0xd, R51 ;  /* 0x0000000d3b3b7819 */ /* 0x000fe20000010e33 */
[----:B------:R-:W-:Y:S01]  /*237c0*/  IMAD.WIDE.U32 R30, P2, R8, R23, R30 ;  /* 0x00000017081e7225 */ /* 0x000fe2000784001e */
[----:B------:R-:W-:-:S03]  /*237d0*/  IADD3 R12, P1, PT, R50, R12, RZ ;  /* 0x0000000c320c7210 */ /* 0x000fc60007f3e0ff */
[----:B------:R-:W-:-:S04]  /*237e0*/  IMAD.WIDE.U32.X R28, R35, R24, R36, P0 ;  /* 0x00000018231c7225 */ /* 0x000fc800000e0424 */
        /* <DEDUP_REMOVED lines=8> */
[----:B------:R-:W-:Y:S01]  /*23870*/  IMAD.WIDE.U32 R50, P5, R21, R10, R50 ;  /* 0x0000000a15327225 */ /* 0x000fe200078a0032 */
[----:B------:R-:W-:-:S03]  /*23880*/  IADD3.X R9, P1, PT, R59, R9, RZ, P1, !PT ;  /* 0x000000093b097210 */ /* 0x000fc60000f3e4ff */
[----:B------:R-:W-:Y:S01]  /*23890*/  IMAD.X R53, RZ, RZ, RZ, P5 ;  /* 0x000000ffff357224 */ /* 0x000fe200028e06ff */
[----:B------:R-:W-:Y:S01]  /*238a0*/  IADD3 R50, P5, PT, R55, R50, RZ ;  /* 0x0000003237327210 */ /* 0x000fe20007fbe0ff */
[----:B------:R-:W-:Y:S01]  /*238b0*/  IMAD.X R55, RZ, RZ, RZ, P6 ;  /* 0x000000ffff377224 */ /* 0x000fe200030e06ff */
[----:B------:R-:W-:Y:S01]  /*238c0*/  IADD3 R56, P6, PT, R57, R36, RZ ;  /* 0x0000002439387210 */ /* 0x000fe20007fde0ff */
[C---:B------:R-:W-:Y:S01]  /*238d0*/  IMAD.SHL.U32 R59, R25.reuse, 0x2, RZ ;  /* 0x00000002193b7824 */ /* 0x040fe200078e00ff */
[----:B------:R-:W-:Y:S02]  /*238e0*/  IADD3 R58, P0, PT, R54, R52, RZ ;  /* 0x00000034363a7210 */ /* 0x000fe40007f1e0ff */
[----:B------:R-:W-:Y:S01]  /*238f0*/  SHF.L.U64.HI R57, R25, 0x1, R22 ;  /* 0x0000000119397819 */ /* 0x000fe20000010216 */
[----:B------:R-:W-:Y:S01]  /*23900*/  IMAD.MOV.U32 R54, RZ, RZ, R37 ;  /* 0x000000ffff367224 */ /* 0x000fe200078e0025 */
[----:B------:R-:W-:Y:S02]  /*23910*/  MOV R52, R51 ;  /* 0x0000003300347202 */ /* 0x000fe40000000f00 */
[----:B------:R-:W-:Y:S01]  /*23920*/  IADD3.X R22, P1, PT, RZ, R26, RZ, P1, !PT ;  /* 0x0000001aff167210 */ /* 0x000fe20000f3e4ff */
[----:B------:R-:W-:-:S04]  /*23930*/  IMAD.WIDE.U32 R36, R8, R59, RZ ;  /* 0x0000003b08247225 */ /* 0x000fc800078e00ff */
[----:B------:R-:W-:-:S04]  /*23940*/  IMAD.WIDE.U32.X R24, R21, R24, R54, P6 ;  /* 0x0000001815187225 */ /* 0x000fc800030e0436 */
[----:B------:R-:W-:Y:S01]  /*23950*/  IMAD.WIDE.U32.X R26, R21, R6, R52, P5 ;  /* 0x00000006151a7225 */ /* 0x000fe200028e0434 */
[----:B------:R-:W-:-:S03]  /*23960*/  SHF.L.W.U32.HI R21, R9, 0xd, R22 ;  /* 0x0000000d09157819 */ /* 0x000fc60000010e16 */
[----:B------:R-:W-:Y:S01]  /*23970*/  IMAD.X R19, RZ, RZ, R19, P1 ;  /* 0x000000ffff137224 */ /* 0x000fe200008e0613 */
[----:B------:R-:W-:Y:S01]  /*23980*/  IADD3 R44, P6, PT, R21, R44, RZ ;  /* 0x0000002c152c7210 */ /* 0x000fe20007fde0ff */
[----:B------:R-:W-:-:S03]  /*23990*/  IMAD.WIDE.U32 R36, P1, R57, R23, R36 ;  /* 0x0000001739247225 */ /* 0x000fc60007820024 */
[----:B------:R-:W-:Y:S01]  /*239a0*/  SHF.L.W.U32.HI R74, R22, 0xd, R19 ;  /* 0x0000000d164a7819 */ /* 0x000fe20000010e13 */
[----:B------:R-:W-:Y:S01]  /*239b0*/  IMAD.WIDE.U32 R22, R23, R59, RZ ;  /* 0x0000003b17167225 */ /* 0x000fe200078e00ff */
[----:B------:R-:W-:Y:S02]  /*239c0*/  IADD3.X R33, P0, PT, R33, R50, RZ, P0, !PT ;  /* 0x0000003221217210 */ /* 0x000fe4000071e4ff */
[----:B------:R-:W-:Y:S01]  /*239d0*/  IADD3.X R74, P6, PT, R74, R17, RZ, P6, !PT ;  /* 0x000000114a4a7210 */ /* 0x000fe200037de4ff */
[-C--:B------:R-:W-:Y:S01]  /*239e0*/  IMAD.WIDE.U32 R50, R6, R59.reuse, RZ ;  /* 0x0000003b06327225 */ /* 0x080fe200078e00ff */
[----:B------:R-:W-:Y:S02]  /*239f0*/  IADD3 R21, P5, PT, R23, R36, RZ ;  /* 0x0000002417157210 */ /* 0x000fe40007fbe0ff */
[----:B------:R-:W-:Y:S01]  /*23a00*/  IADD3.X R23, PT, PT, RZ, RZ, RZ, P2, !PT ;  /* 0x000000ffff177210 */ /* 0x000fe200017fe4ff */
[----:B------:R-:W-:Y:S01]  /*23a10*/  IMAD.X R17, RZ, RZ, RZ, P1 ;  /* 0x000000ffff117224 */ /* 0x000fe200008e06ff */
[----:B------:R-:W-:Y:S01]  /*23a20*/  IADD3 R58, P1, PT, R58, R22, RZ ;  /* 0x000000163a3a7210 */ /* 0x000fe20007f3e0ff */
[----:B------:R-:W-:Y:S01]  /*23a30*/  IMAD.MOV.U32 R22, RZ, RZ, R31 ;  /* 0x000000ffff167224 */ /* 0x000fe200078e001f */
[----:B------:R-:W-:Y:S01]  /*23a40*/  LEA.HI.X R19, P2, R19, R16, RZ, 0xd, P6 ;  /* 0x0000001013137211 */ /* 0x000fe20003056cff */
[----:B------:R-:W-:-:S04]  /*23a50*/  IMAD.WIDE.U32 R52, R10, R59, RZ ;  /* 0x0000003b0a347225 */ /* 0x000fc800078e00ff */
[----:B------:R-:W-:Y:S01]  /*23a60*/  IMAD.WIDE.U32 R50, P6, R57, R10, R50 ;  /* 0x0000000a39327225 */ /* 0x000fe200078c0032 */
[----:B------:R-:W-:-:S03]  /*23a70*/  IADD3.X R56, P3, PT, R30, R56, RZ, P3, !PT ;  /* 0x000000381e387210 */ /* 0x000fc60001f7e4ff */
[----:B------:R-:W-:Y:S01]  /*23a80*/  IMAD.WIDE.U32.X R22, R8, R8, R22, P4 ;  /* 0x0000000808167225 */ /* 0x000fe200020e0416 */
[----:B------:R-:W-:Y:S02]  /*23a90*/  IADD3 R10, P4, PT, R35, R52, RZ ;  /* 0x00000034230a7210 */ /* 0x000fe40007f9e0ff */
[----:B------:R-:W-:Y:S01]  /*23aa0*/  SHF.L.W.U32.HI R52, R74, 0xd, R19 ;  /* 0x0000000d4a347819 */ /* 0x000fe20000010e13 */
[----:B------:R-:W-:Y:S02]  /*23ab0*/  IMAD.X R13, RZ, RZ, R13, P2 ;  /* 0x000000ffff0d7224 */ /* 0x000fe400010e060d */
[----:B------:R-:W-:Y:S01]  /*23ac0*/  IMAD.MOV.U32 R16, RZ, RZ, R37 ;  /* 0x000000ffff107224 */ /* 0x000fe200078e0025 */
[----:B------:R-:W-:Y:S01]  /*23ad0*/  IADD3 R53, P2, PT, R53, R50, RZ ;  /* 0x0000003235357210 */ /* 0x000fe20007f5e0ff */
[----:B------:R-:W-:Y:S01]  /*23ae0*/  IMAD.X R31, RZ, RZ, RZ, P6 ;  /* 0x000000ffff1f7224 */ /* 0x000fe200030e06ff */
[----:B------:R-:W-:Y:S01]  /*23af0*/  MOV R30, R51 ;  /* 0x00000033001e7202 */ /* 0x000fe20000000f00 */
[----:B------:R-:W-:Y:S01]  /*23b00*/  IMAD.WIDE.U32.X R16, R57, R8, R16, P5 ;  /* 0x0000000839107225 */ /* 0x000fe200028e0410 */
[----:B------:R-:W-:-:S02]  /*23b10*/  IADD3.X R21, P1, PT, R33, R21, RZ, P1, !PT ;  /* 0x0000001521157210 */ /* 0x000fc40000f3e4ff */
[----:B------:R-:W-:Y:S02]  /*23b20*/  IADD3 R52, P5, PT, R52, R58, RZ ;  /* 0x0000003a34347210 */ /* 0x000fe40007fbe0ff */
[----:B------:R-:W-:Y:S01]  /*23b30*/  SHF.L.W.U32.HI R8, R19, 0xd, R13 ;  /* 0x0000000d13087819 */ /* 0x000fe20000010e0d */
[----:B------:R-:W-:Y:S01]  /*23b40*/  IMAD.WIDE.U32.X R30, R57, R6, R30, P2 ;  /* 0x00000006391e7225 */ /* 0x000fe200010e041e */
[----:B------:R-:W-:Y:S02]  /*23b50*/  IADD3.X R6, P1, P0, R16, R26, R28, P1, P0 ;  /* 0x0000001a10067210 */ /* 0x000fe4000082041c */
[----:B------:R-:W-:Y:S02]  /*23b60*/  IADD3.X R8, P2, PT, R8, R21, RZ, P5, !PT ;  /* 0x0000001508087210 */ /* 0x000fe40002f5e4ff */
[----:B------:R-:W-:Y:S02]  /*23b70*/  IADD3.X R33, PT, PT, R17, R27, R29, P1, P0 ;  /* 0x0000001b11217210 */ /* 0x000fe40000fe041d */
[----:B------:R-:W-:-:S02]  /*23b80*/  LEA.HI.X R13, P2, R13, R6, RZ, 0xd, P2 ;  /* 0x000000060d0d7211 */ /* 0x000fc40001056cff */
[----:B------:R-:W-:Y:S01]  /*23b90*/  IADD3.X R19, P4, PT, R56, R53, RZ, P4, !PT ;  /* 0x0000003538137210 */ /* 0x000fe2000279e4ff */
[----:B------:R-:W-:Y:S01]  /*23ba0*/  IMAD.WIDE.U32 R26, R44, 0x13, RZ ;  /* 0x000000132c1a7825 */ /* 0x000fe200078e00ff */
[----:B------:R-:W-:Y:S02]  /*23bb0*/  LOP3.LUT R74, R74, 0x7ffff, RZ, 0xc0, !PT ;  /* 0x0007ffff4a4a7812 */ /* 0x000fe400078ec0ff */
[C---:B------:R-:W-:Y:S01]  /*23bc0*/  SHF.L.W.U32.HI R53, R8.reuse, 0xd, R13 ;  /* 0x0000000d08357819 */ /* 0x040fe20000010e0d */
[----:B------:R-:W-:Y:S01]  /*23bd0*/  IMAD.X R33, RZ, RZ, R33, P2 ;  /* 0x000000ffff217224 */ /* 0x000fe200010e0621 */
[----:B------:R-:W-:Y:S01]  /*23be0*/  LOP3.LUT R75, R8, 0x7ffff, RZ, 0xc0, !PT ;  /* 0x0007ffff084b7812 */ /* 0x000fe200078ec0ff */
[----:B------:R-:W-:Y:S01]  /*23bf0*/  IMAD.WIDE.U32 R56, R52, 0x13, RZ ;  /* 0x0000001334387825 */ /* 0x000fe200078e00ff */
[----:B------:R-:W-:Y:S02]  /*23c00*/  IADD3.X R35, P3, P4, R30, R24, R22, P4, P3 ;  /* 0x000000181e237210 */ /* 0x000fe40002466416 */
[----:B------:R-:W-:Y:S01]  /*23c10*/  IADD3 R53, P0, PT, R53, R10, RZ ;  /* 0x0000000a35357210 */ /* 0x000fe20007f1e0ff */
[----:B------:R-:W-:Y:S01]  /*23c20*/  IMAD R21, R74, 0x13, RZ ;  /* 0x000000134a157824 */ /* 0x000fe200078e02ff */
[----:B------:R-:W-:Y:S01]  /*23c30*/  SHF.L.W.U32.HI R13, R13, 0xd, R33 ;  /* 0x0000000d0d0d7819 */ /* 0x000fe20000010e21 */
[----:B------:R-:W-:Y:S01]  /*23c40*/  IMAD R17, R75, 0x13, RZ ;  /* 0x000000134b117824 */ /* 0x000fe200078e02ff */
[----:B------:R-:W-:Y:S01]  /*23c50*/  IADD3.X R6, PT, PT, R31, R25, R23, P3, P4 ;  /* 0x000000191f067210 */ /* 0x000fe20001fe8417 */
[----:B------:R-:W-:Y:S01]  /*23c60*/  IMAD.WIDE.U32 R50, R82, R26, RZ ;  /* 0x0000001a52327225 */ /* 0x000fe200078e00ff */
[----:B------:R-:W-:-:S03]  /*23c70*/  IADD3.X R19, P0, PT, R13, R19, RZ, P0, !PT ;  /* 0x000000130d137210 */ /* 0x000fc6000071e4ff */
[----:B------:R-:W-:Y:S02]  /*23c80*/  IMAD.IADD R21, R27, 0x1, R21 ;  /* 0x000000011b157824 */ /* 0x000fe400078e0215 */
[----:B------:R-:W-:Y:S01]  /*23c90*/  IMAD.WIDE.U32 R24, R80, R56, RZ ;  /* 0x0000003850187225 */ /* 0x000fe200078e00ff */
[----:B------:R-:W-:-:S03]  /*23ca0*/  LOP3.LUT R76, R19, 0x7ffff, RZ, 0xc0, !PT ;  /* 0x0007ffff134c7812 */ /* 0x000fc600078ec0ff */
[----:B------:R-:W-:Y:S02]  /*23cb0*/  IMAD.IADD R17, R57, 0x1, R17 ;  /* 0x0000000139117824 */ /* 0x000fe400078e0211 */
[----:B------:R-:W-:-:S04]  /*23cc0*/  IMAD.WIDE.U32 R22, R11, R26, RZ ;  /* 0x0000001a0b167225 */ /* 0x000fc800078e00ff */
[----:B------:R-:W-:-:S04]  /*23cd0*/  IMAD.WIDE.U32 R50, P2, R21, R11, R50 ;  /* 0x0000000b15327225 */ /* 0x000fc80007840032 */
[----:B------:R-:W-:-:S04]  /*23ce0*/  IMAD.WIDE.U32 R58, R53, 0x13, RZ ;  /* 0x00000013353a7825 */ /* 0x000fc800078e00ff */
[----:B------:R-:W-:Y:S01]  /*23cf0*/  IMAD.WIDE.U32 R28, R5, R56, RZ ;  /* 0x00000038051c7225 */ /* 0x000fe200078e00ff */
[----:B------:R-:W-:-:S03]  /*23d00*/  IADD3 R8, P4, PT, R23, R50, RZ ;  /* 0x0000003217087210 */ /* 0x000fc60007f9e0ff */
[----:B------:R-:W-:Y:S01]  /*23d10*/  IMAD.WIDE.U32 R24, P3, R17, R5, R24 ;  /* 0x0000000511187225 */ /* 0x000fe20007860018 */
[----:B------:R-:W-:-:S03]  /*23d20*/  IADD3 R23, P1, PT, R28, R22, RZ ;  /* 0x000000161c177210 */ /* 0x000fc60007f3e0ff */
[----:B------:R-:W-:Y:S01]  /*23d30*/  IMAD R10, R76, 0x13, RZ ;  /* 0x000000134c0a7824 */ /* 0x000fe200078e02ff */
[----:B------:R-:W-:Y:S01]  /*23d40*/  IADD3 R28, P5, PT, R29, R24, RZ ;  /* 0x000000181d1c7210 */ /* 0x000fe20007fbe0ff */
[----:B------:R-:W-:-:S04]  /*23d50*/  IMAD.WIDE.U32 R36, R77, R58, RZ ;  /* 0x0000003a4d247225 */ /* 0x000fc800078e00ff */
[----:B------:R-:W-:Y:S02]  /*23d60*/  IMAD.IADD R24, R59, 0x1, R10 ;  /* 0x000000013b187824 */ /* 0x000fe400078e020a */
[----:B------:R-:W-:-:S04]  /*23d70*/  IMAD.WIDE.U32 R54, R7, R58, RZ ;  /* 0x0000003a07367225 */ /* 0x000fc800078e00ff */
[----:B------:R-:W-:Y:S01]  /*23d80*/  IMAD.WIDE.U32 R36, P6, R24, R7, R36 ;  /* 0x0000000718247225 */ /* 0x000fe200078c0024 */
[----:B------:R-:W-:Y:S02]  /*23d90*/  IADD3.X R8, P1, PT, R8, R28, RZ, P1, !PT ;  /* 0x0000001c08087210 */ /* 0x000fe40000f3e4ff */
[----:B------:R-:W-:Y:S01]  /*23da0*/  IADD3.X R31, PT, PT, RZ, RZ, RZ, P2, !PT ;  /* 0x000000ffff1f7210 */ /* 0x000fe200017fe4ff */
[----:B------:R-:W-:Y:S01]  /*23db0*/  IMAD.X R29, RZ, RZ, RZ, P6 ;  /* 0x000000ffff1d7224 */ /* 0x000fe200030e06ff */
[----:B------:R-:W-:Y:S01]  /*23dc0*/  IADD3 R23, P2, PT, R23, R54, RZ ;  /* 0x0000003617177210 */ /* 0x000fe20007f5e0ff */
[----:B------:R-:W-:Y:S01]  /*23dd0*/  IMAD.MOV.U32 R30, RZ, RZ, R51 ;  /* 0x000000ffff1e7224 */ /* 0x000fe200078e0033 */
        /* <DEDUP_REMOVED lines=9> */
[----:B------:R-:W-:-:S04]  /*23e70*/  IADD3.X R50, P1, P2, R28, R54, R30, P2, P1 ;  /* 0x000000361c327210 */ /* 0x000fc8000122241e */
[----:B------:R-:W-:Y:S01]  /*23e80*/  IADD3.X R25, PT, PT, R29, R55, R31, P1, P2 ;  /* 0x000000371d197210 */ /* 0x000fe20000fe441f */
[----:B------:R-:W-:-:S04]  /*23e90*/  IMAD.WIDE.U32 R36, P3, R44, R18, R36 ;  /* 0x000000122c247225 */ /* 0x000fc80007860024 */
[----:B------:R-:W-:-:S04]  /*23ea0*/  IMAD.WIDE.U32 R30, R44, R20, RZ ;  /* 0x000000142c1e7225 */ /* 0x000fc800078e00ff */
        /* <DEDUP_REMOVED lines=12> */
[----:B------:R-:W-:Y:S01]  /*23f70*/  IMAD.X R71, RZ, RZ, RZ, P3 ;  /* 0x000000ffff477224 */ /* 0x000fe200018e06ff */
[----:B------:R-:W-:Y:S01]  /*23f80*/  IADD3 R72, P3, PT, R73, R30, RZ ;  /* 0x0000001e49487210 */ /* 0x000fe20007f7e0ff */
[----:B------:R-:W-:Y:S01]  /*23f90*/  IMAD.MOV.U32 R70, RZ, RZ, R37 ;  /* 0x000000ffff467224 */ /* 0x000fe200078e0025 */
[----:B------:R-:W-:Y:S01]  /*23fa0*/  MOV R54, R29 ;  /* 0x0000001d00367202 */ /* 0x000fe20000000f00 */
        /* <DEDUP_REMOVED lines=13> */
[----:B------:R-:W-:-:S03]  /*24080*/  LEA.HI.X R35, P1, R33, R35, RZ, 0xd, P0 ;  /* 0x0000002321237211 */ /* 0x000fc60000036cff */
[----:B------:R-:W-:Y:S01]  /*24090*/  IMAD.WIDE.U32 R30, P4, R21, R5, R30 ;  /* 0x00000005151e7225 */ /* 0x000fe2000788001e */
[----:B------:R-:W-:Y:S02]  /*240a0*/  IADD3 R28, P3, PT, R37, R28, RZ ;  /* 0x0000001c251c7210 */ /* 0x000fe40007f7e0ff */
[----:B------:R-:W-:Y:S01]  /*240b0*/  IADD3 R33, P0, PT, R36, R26, RZ ;  /* 0x0000001a24217210 */ /* 0x000fe20007f1e0ff */
[----:B------:R-:W-:Y:S01]  /*240c0*/  IMAD.WIDE.U32 R36, R24, R20, RZ ;  /* 0x0000001418247225 */ /* 0x000fe200078e00ff */
[----:B------:R-:W-:-:S03]  /*240d0*/  IADD3 R30, P5, PT, R27, R30, RZ ;  /* 0x0000001e1b1e7210 */ /* 0x000fc60007fbe0ff */
[----:B------:R-:W-:Y:S01]  /*240e0*/  IMAD.X R27, RZ, RZ, RZ, P4 ;  /* 0x000000ffff1b7224 */ /* 0x000fe200020e06ff */
[----:B------:R-:W-:Y:S01]  /*240f0*/  IADD3.X R28, P0, PT, R30, R28, RZ, P0, !PT ;  /* 0x0000001c1e1c7210 */ /* 0x000fe2000071e4ff */
[----:B------:R-:W-:Y:S02]  /*24100*/  IMAD.MOV.U32 R26, RZ, RZ, R31 ;  /* 0x000000ffff1a7224 */ /* 0x000fe400078e001f */
[----:B------:R-:W-:Y:S02]  /*24110*/  IMAD.X R6, RZ, RZ, R6, P1 ;  /* 0x000000ffff067224 */ /* 0x000fe400008e0606 */
[----:B------:R-:W-:-:S04]  /*24120*/  IMAD.WIDE.U32 R36, P4, R18, R58, R36 ;  /* 0x0000003a12247225 */ /* 0x000fc80007880024 */
[----:B------:R-:W-:Y:S01]  /*24130*/  IMAD.WIDE.U32 R30, R58, R20, RZ ;  /* 0x000000143a1e7225 */ /* 0x000fe200078e00ff */
[----:B------:R-:W-:-:S03]  /*24140*/  IADD3.X R55, PT, PT, RZ, RZ, RZ, P2, !PT ;  /* 0x000000ffff377210 */ /* 0x000fc600017fe4ff */
[----:B------:R-:W-:Y:S01]  /*24150*/  IMAD.WIDE.U32.X R26, R21, R80, R26, P5 ;  /* 0x00000050151a7225 */ /* 0x000fe200028e041a */
[----:B------:R-:W-:Y:S02]  /*24160*/  SHF.L.W.U32.HI R21, R19, 0xd, R35 ;  /* 0x0000000d13157819 */ /* 0x000fe40000010e23 */
[----:B------:R-:W-:Y:S01]  /*24170*/  SHF.L.W.U32.HI R19, R35, 0xd, R6 ;  /* 0x0000000d23137819 */ /* 0x000fe20000010e06 */
[----:B------:R-:W-:Y:S01]  /*24180*/  IMAD.MOV.U32 R54, RZ, RZ, R29 ;  /* 0x000000ffff367224 */ /* 0x000fe200078e001d */
[----:B------:R-:W-:Y:S01]  /*24190*/  IADD3 R6, P5, PT, R31, R36, RZ ;  /* 0x000000241f067210 */ /* 0x000fe20007fbe0ff */
[----:B------:R-:W-:Y:S01]  /*241a0*/  IMAD.X R31, RZ, RZ, RZ, P4 ;  /* 0x000000ffff1f7224 */ /* 0x000fe200020e06ff */
[----:B------:R-:W-:Y:S01]  /*241b0*/  IADD3 R33, P1, PT, R33, R30, RZ ;  /* 0x0000001e21217210 */ /* 0x000fe20007f3e0ff */
[----:B------:R-:W-:Y:S01]  /*241c0*/  IMAD.MOV.U32 R30, RZ, RZ, R37 ;  /* 0x000000ffff1e7224 */ /* 0x000fe200078e0025 */
[----:B------:R-:W-:Y:S02]  /*241d0*/  LOP3.LUT R35, R15, 0x7ffff, RZ, 0xc0, !PT ;  /* 0x0007ffff0f237812 */ /* 0x000fe400078ec0ff */
[----:B------:R-:W-:Y:S01]  /*241e0*/  IADD3.X R6, P1, PT, R28, R6, RZ, P1, !PT ;  /* 0x000000061c067210 */ /* 0x000fe20000f3e4ff */
[----:B------:R-:W-:-:S04]  /*241f0*/  IMAD.WIDE.U32.X R28, R17, R77, R54, P3 ;  /* 0x0000004d111c7225 */ /* 0x000fc800018e0436 */
[----:B------:R-:W-:-:S04]  /*24200*/  IMAD.WIDE.U32.X R30, R24, R18, R30, P5 ;  /* 0x00000012181e7225 */ /* 0x000fc800028e041e */
[----:B------:R-:W-:Y:S01]  /*24210*/  IMAD.WIDE.U32 R34, R21, 0x13, R34 ;  /* 0x0000001315227825 */ /* 0x000fe200078e0022 */
[----:B------:R-:W-:-:S03]  /*24220*/  IADD3.X R21, P0, P1, R30, R28, R26, P1, P0 ;  /* 0x0000001c1e157210 */ /* 0x000fc6000090041a */
[----:B------:R-:W-:-:S04]  /*24230*/  IMAD R15, R19, 0x13, RZ ;  /* 0x00000013130f7824 */ /* 0x000fc800078e02ff */
[----:B------:R-:W-:Y:S01]  /*24240*/  IMAD.IADD R28, R35, 0x1, R15 ;  /* 0x00000001231c7824 */ /* 0x000fe200078e020f */
[----:B------:R-:W-:-:S04]  /*24250*/  IADD3.X R19, PT, PT, R31, R29, R27, P0, P1 ;  /* 0x0000001d1f137210 */ /* 0x000fc800007e241b */
[C---:B------:R-:W-:Y:S02]  /*24260*/  LOP3.LUT R15, R28.reuse, 0x7ffff, RZ, 0xc0, !PT ;  /* 0x0007ffff1c0f7812 */ /* 0x040fe400078ec0ff */
[----:B------:R-:W-:-:S03]  /*24270*/  LEA.HI R12, P0, R28, R12, RZ, 0xd ;  /* 0x0000000c1c0c7211 */ /* 0x000fc600078168ff */
[----:B------:R-:W-:Y:S01]  /*24280*/  IMAD.WIDE.U32 R26, R15, R20, RZ ;  /* 0x000000140f1a7225 */ /* 0x000fe200078e00ff */
[----:B------:R-:W-:-:S03]  /*24290*/  LOP3.LUT R9, R9, 0x7ffff, RZ, 0xc0, !PT ;  /* 0x0007ffff09097812 */ /* 0x000fc600078ec0ff */
[----:B------:R-:W-:Y:S01]  /*242a0*/  IMAD.WIDE.U32 R28, R34, R20, RZ ;  /* 0x00000014221c7225 */ /* 0x000fe200078e00ff */
[----:B------:R-:W-:-:S03]  /*242b0*/  IADD3.X R9, PT, PT, RZ, R9, RZ, P0, !PT ;  /* 0x00000009ff097210 */ /* 0x000fc600007fe4ff */
        /* <DEDUP_REMOVED lines=23> */
[----:B------:R-:W-:-:S03]  /*24430*/  IMAD R26, R9, 0x13, RZ ;  /* 0x00000013091a7824 */ /* 0x000fc600078e02ff */
[----:B------:R-:W-:Y:S01]  /*24440*/  IADD3.X R6, P1, PT, R6, R30, RZ, P1, !PT ;  /* 0x0000001e06067210 */ /* 0x000fe20000f3e4ff */
[----:B------:R-:W-:-:S05]  /*24450*/  IMAD.WIDE.U32 R30, R12, 0x13, RZ ;  /* 0x000000130c1e7825 */ /* 0x000fca00078e00ff */
[----:B------:R-:W-:Y:S01]  /*24460*/  IADD3 R26, PT, PT, R31, R26, RZ ;  /* 0x0000001a1f1a7210 */ /* 0x000fe20007ffe0ff */
[----:B------:R-:W-:-:S04]  /*24470*/  IMAD.WIDE.U32 R36, R82, R30, RZ ;  /* 0x0000001e52247225 */ /* 0x000fc800078e00ff */
[----:B------:R-:W-:-:S04]  /*24480*/  IMAD.WIDE.U32 R30, R11, R30, RZ ;  /* 0x0000001e0b1e7225 */ /* 0x000fc800078e00ff */
[----:B------:R-:W-:Y:S01]  /*24490*/  IMAD.WIDE.U32 R36, P3, R26, R11, R36 ;  /* 0x0000000b1a247225 */ /* 0x000fe20007860024 */
[----:B------:R-:W-:-:S03]  /*244a0*/  IADD3 R28, P0, PT, R33, R30, RZ ;  /* 0x0000001e211c7210 */ /* 0x000fc60007f1e0ff */
[----:B------:R-:W-:Y:S01]  /*244b0*/  IMAD.WIDE.U32 R50, R80, R58, RZ ;  /* 0x0000003a50327225 */ /* 0x000fe200078e00ff */
[----:B------:R-:W-:-:S04]  /*244c0*/  IADD3 R31, P5, PT, R31, R36, RZ ;  /* 0x000000241f1f7210 */ /* 0x000fc80007fbe0ff */
[----:B------:R-:W-:Y:S01]  /*244d0*/  IADD3.X R6, P0, PT, R6, R31, RZ, P0, !PT ;  /* 0x0000001f06067210 */ /* 0x000fe2000071e4ff */
[----:B------:R-:W-:Y:S02]  /*244e0*/  IMAD.X R31, RZ, RZ, RZ, P3 ;  /* 0x000000ffff1f7224 */ /* 0x000fe400018e06ff */
[----:B------:R-:W-:-:S04]  /*244f0*/  IMAD.WIDE.U32 R50, P3, R24, R5, R50 ;  /* 0x0000000518327225 */ /* 0x000fc80007860032 */
[----:B------:R-:W-:Y:S01]  /*24500*/  IMAD.WIDE.U32 R58, R5, R58, RZ ;  /* 0x0000003a053a7225 */ /* 0x000fe200078e00ff */
[----:B------:R-:W-:-:S03]  /*24510*/  IADD3.X R55, PT, PT, RZ, RZ, RZ, P3, !PT ;  /* 0x000000ffff377210 */ /* 0x000fc60001ffe4ff */
[----:B------:R-:W-:Y:S02]  /*24520*/  IMAD.MOV.U32 R30, RZ, RZ, R37 ;  /* 0x000000ffff1e7224 */ /* 0x000fe400078e0025 */
[----:B------:R-:W-:Y:S02]  /*24530*/  IMAD.X R37, RZ, RZ, RZ, P2 ;  /* 0x000000ffff257224 */ /* 0x000fe400010e06ff */
[----:B------:R-:W-:Y:S01]  /*24540*/  IMAD.MOV.U32 R36, RZ, RZ, R29 ;  /* 0x000000ffff247224 */ /* 0x000fe200078e001d */
[----:B------:R-:W-:Y:S01]  /*24550*/  IADD3 R29, P2, PT, R59, R50, RZ ;  /* 0x000000323b1d7210 */ /* 0x000fe20007f5e0ff */
[----:B------:R-:W-:-:S04]  /*24560*/  IMAD.MOV.U32 R54, RZ, RZ, R51 ;  /* 0x000000ffff367224 */ /* 0x000fc800078e0033 */
[----:B------:R-:W-:-:S04]  /*24570*/  IMAD.WIDE.U32.X R50, R24, R80, R54, P2 ;  /* 0x0000005018327225 */ /* 0x000fc800010e0436 */
[----:B------:R-:W-:-:S04]  /*24580*/  IMAD.WIDE.U32 R54, R82, R56, RZ ;  /* 0x0000003852367225 */ /* 0x000fc800078e00ff */
[----:B------:R-:W-:-:S04]  /*24590*/  IMAD.WIDE.U32 R56, R11, R56, RZ ;  /* 0x000000380b387225 */ /* 0x000fc800078e00ff */
[----:B------:R-:W-:-:S04]  /*245a0*/  IMAD.WIDE.U32 R54, P6, R17, R11, R54 ;  /* 0x0000000b11367225 */ /* 0x000fc800078c0036 */
[----:B------:R-:W-:Y:S01]  /*245b0*/  IMAD.WIDE.U32 R70, R44, R32, RZ ;  /* 0x000000202c467225 */ /* 0x000fe200078e00ff */
[----:B------:R-:W-:-:S03]  /*245c0*/  IADD3 R24, P2, PT, R57, R54, RZ ;  /* 0x0000003639187210 */ /* 0x000fc60007f5e0ff */
[----:B------:R-:W-:Y:S01]  /*245d0*/  IMAD.WIDE.U32.X R30, R26, R82, R30, P5 ;  /* 0x000000521a1e7225 */ /* 0x000fe200028e041e */
[----:B------:R-:W-:-:S03]  /*245e0*/  IADD3 R26, P3, PT, R70, R56, RZ ;  /* 0x00000038461a7210 */ /* 0x000fc60007f7e0ff */
[----:B------:R-:W-:-:S04]  /*245f0*/  IMAD.WIDE.U32 R56, R74, R32, RZ ;  /* 0x000000204a387225 */ /* 0x000fc800078e00ff */
[----:B------:R-:W-:Y:S02]  /*24600*/  IMAD.X R73, RZ, RZ, RZ, P6 ;  /* 0x000000ffff497224 */ /* 0x000fe400030e06ff */
[----:B------:R-:W-:-:S04]  /*24610*/  IMAD.WIDE.U32 R56, P5, R44, R14, R56 ;  /* 0x0000000e2c387225 */ /* 0x000fc800078a0038 */
[----:B------:R-:W-:Y:S01]  /*24620*/  IMAD.MOV.U32 R72, RZ, RZ, R55 ;  /* 0x000000ffff487224 */ /* 0x000fe200078e0037 */
[----:B------:R-:W-:-:S03]  /*24630*/  IADD3 R70, P6, PT, R71, R56, RZ ;  /* 0x0000003847467210 */ /* 0x000fc60007fde0ff */
[----:B------:R-:W-:Y:S01]  /*24640*/  IMAD.WIDE.U32.X R54, R17, R82, R72, P2 ;  /* 0x0000005211367225 */ /* 0x000fe200010e0448 */
[----:B------:R-:W-:Y:S02]  /*24650*/  IADD3 R26, P2, PT, R26, R58, RZ ;  /* 0x0000003a1a1a7210 */ /* 0x000fe40007f5e0ff */
[----:B------:R-:W-:Y:S01]  /*24660*/  MOV R58, R57 ;  /* 0x00000039003a7202 */ /* 0x000fe20000000f00 */
[----:B------:R-:W-:Y:S01]  /*24670*/  IMAD.X R59, RZ, RZ, RZ, P5 ;  /* 0x000000ffff3b7224 */ /* 0x000fe200028e06ff */
[----:B------:R-:W-:Y:S01]  /*24680*/  IADD3.X R17, P3, PT, R70, R24, RZ, P3, !PT ;  /* 0x0000001846117210 */ /* 0x000fe20001f7e4ff */
[----:B------:R-:W-:-:S03]  /*24690*/  IMAD.WIDE.U32.X R36, R15, R14, R36, P4 ;  /* 0x0000000e0f247225 */ /* 0x000fc600020e0424 */
[----:B------:R-:W-:Y:S01]  /*246a0*/  IADD3.X R17, P2, PT, R17, R29, RZ, P2, !PT ;  /* 0x0000001d11117210 */ /* 0x000fe2000175e4ff */
[----:B------:R-:W-:Y:S01]  /*246b0*/  IMAD.WIDE.U32.X R58, R74, R14, R58, P6 ;  /* 0x0000000e4a3a7225 */ /* 0x000fe200030e043a */
[----:B------:R-:W-:Y:S02]  /*246c0*/  IADD3.X R21, P0, P1, R30, R21, R36, P0, P1 ;  /* 0x000000151e157210 */ /* 0x000fe40000102424 */
[----:B------:R-:W-:Y:S02]  /*246d0*/  IADD3.X R24, P2, P3, R50, R54, R58, P2, P3 ;  /* 0x0000003632187210 */ /* 0x000fe4000134643a */
[----:B------:R-:W-:Y:S01]  /*246e0*/  IADD3.X R19, PT, PT, R31, R19, R37, P0, P1 ;  /* 0x000000131f137210 */ /* 0x000fe200007e2425 */
[----:B------:R-:W-:Y:S01]  /*246f0*/  IMAD.WIDE.U32 R30, R76, R32, RZ ;  /* 0x000000204c1e7225 */ /* 0x000fe200078e00ff */
[----:B------:R-:W-:-:S03]  /*24700*/  IADD3.X R29, PT, PT, R51, R55, R59, P2, P3 ;  /* 0x00000037331d7210 */ /* 0x000fc600017e643b */
[----:B------:R-:W-:-:S04]  /*24710*/  IMAD.WIDE.U32 R36, R44, R7, RZ ;  /* 0x000000072c247225 */ /* 0x000fc800078e00ff */
[----:B------:R-:W-:-:S04]  /*24720*/  IMAD.WIDE.U32 R50, R52, R20, RZ ;  /* 0x0000001434327225 */ /* 0x000fc800078e00ff */
[----:B------:R-:W-:Y:S01]  /*24730*/  IMAD.WIDE.U32 R32, R53, R32, RZ ;  /* 0x0000002035207225 */ /* 0x000fe200078e00ff */
[----:B------:R-:W-:-:S03]  /*24740*/  IADD3 R35, P1, PT, R50, R36, RZ ;  /* 0x0000002432237210 */ /* 0x000fc60007f3e0ff */
[----:B------:R-:W-:Y:S01]  /*24750*/  IMAD.WIDE.U32 R30, P2, R53, R14, R30 ;  /* 0x0000000e351e7225 */ /* 0x000fe2000784001e */
[----:B------:R-:W-:Y:S02]  /*24760*/  IADD3 R35, P0, PT, R35, R32, RZ ;  /* 0x0000002023237210 */ /* 0x000fe40007f1e0ff */
[----:B------:R-:W-:Y:S01]  /*24770*/  IADD3 R36, P3, PT, R33, R30, RZ ;  /* 0x0000001e21247210 */ /* 0x000fe20007f7e0ff */
[----:B------:R-:W-:-:S04]  /*24780*/  IMAD.WIDE.U32 R32, R75, R20, RZ ;  /* 0x000000144b207225 */ /* 0x000fc800078e00ff */
[----:B------:R-:W-:-:S04]  /*24790*/  IMAD.WIDE.U32 R54, R9, R20, RZ ;  /* 0x0000001409367225 */ /* 0x000fc800078e00ff */
[----:B------:R-:W-:-:S04]  /*247a0*/  IMAD.WIDE.U32 R32, P4, R52, R18, R32 ;  /* 0x0000001234207225 */ /* 0x000fc80007880020 */
[----:B------:R-:W-:Y:S02]  /*247b0*/  IMAD.X R53, RZ, RZ, RZ, P2 ;  /* 0x000000ffff357224 */ /* 0x000fe400010e06ff */
[----:B------:R-:W-:Y:S02]  /*247c0*/  IMAD.MOV.U32 R52, RZ, RZ, R31 ;  /* 0x000000ffff347224 */ /* 0x000fe400078e001f */
[----:B------:R-:W-:-:S04]  /*247d0*/  IMAD.WIDE.U32 R54, P2, R12, R18, R54 ;  /* 0x000000120c367225 */ /* 0x000fc80007840036 */
[----:B------:R-:W-:Y:S01]  /*247e0*/  IMAD.WIDE.U32.X R30, R76, R14, R52, P3 ;  /* 0x0000000e4c1e7225 */ /* 0x000fe200018e0434 */
[----:B------:R-:W-:-:S03]  /*247f0*/  IADD3 R14, P3, PT, R51, R32, RZ ;  /* 0x00000020330e7210 */ /* 0x000fc60007f7e0ff */
[----:B------:R-:W-:Y:S02]  /*24800*/  IMAD.MOV.U32 R52, RZ, RZ, R33 ;  /* 0x000000ffff347224 */ /* 0x000fe400078e0021 */
[----:B------:R-:W-:Y:S01]  /*24810*/  IMAD.WIDE.U32 R32, R12, R20, RZ ;  /* 0x000000140c207225 */ /* 0x000fe200078e00ff */
[----:B------:R-:W-:-:S03]  /*24820*/  IADD3.X R51, PT, PT, RZ, RZ, RZ, P2, !PT ;  /* 0x000000ffff337210 */ /* 0x000fc600017fe4ff */
[----:B------:R-:W-:Y:S01]  /*24830*/  IMAD.WIDE.U32 R56, R77, R34, RZ ;  /* 0x000000224d387225 */ /* 0x000fe200078e00ff */
[----:B------:R-:W-:-:S03]  /*24840*/  IADD3 R20, P2, PT, R33, R54, RZ ;  /* 0x0000003621147210 */ /* 0x000fc60007f5e0ff */
[----:B------:R-:W-:Y:S02]  /*24850*/  IMAD.MOV.U32 R50, RZ, RZ, R55 ;  /* 0x000000ffff327224 */ /* 0x000fe400078e0037 */
[----:B------:R-:W-:-:S04]  /*24860*/  IMAD.WIDE.U32 R54, R74, R7, RZ ;  /* 0x000000074a367225 */ /* 0x000fc800078e00ff */
[----:B------:R-:W-:Y:S02]  /*24870*/  IMAD.X R53, RZ, RZ, RZ, P4 ;  /* 0x000000ffff357224 */ /* 0x000fe400020e06ff */
[----:B------:R-:W-:-:S04]  /*24880*/  IMAD.WIDE.U32 R58, R7, R34, RZ ;  /* 0x00000022073a7225 */ /* 0x000fc800078e00ff */
[----:B------:R-:W-:-:S04]  /*24890*/  IMAD.WIDE.U32.X R50, R9, R18, R50, P2 ;  /* 0x0000001209327225 */ /* 0x000fc800010e0432 */
[----:B------:R-:W-:-:S04]  /*248a0*/  IMAD.WIDE.U32 R56, P2, R15, R7, R56 ;  /* 0x000000070f387225 */ /* 0x000fc80007840038 */
[----:B------:R-:W-:Y:S01]  /*248b0*/  IMAD.WIDE.U32.X R52, R75, R18, R52, P3 ;  /* 0x000000124b347225 */ /* 0x000fe200018e0434 */
[----:B------:R-:W-:-:S03]  /*248c0*/  IADD3 R18, P3, PT, R26, R58, RZ ;  /* 0x0000003a1a127210 */ /* 0x000fc60007f7e0ff */
[----:B------:R-:W-:Y:S01]  /*248d0*/  IMAD.WIDE.U32 R54, P6, R44, R77, R54 ;  /* 0x0000004d2c367225 */ /* 0x000fe200078c0036 */
[----:B------:R-:W-:-:S03]  /*248e0*/  IADD3 R58, P4, PT, R59, R56, RZ ;  /* 0x000000383b3a7210 */ /* 0x000fc60007f9e0ff */
[----:B------:R-:W-:Y:S01]  /*248f0*/  IMAD.X R33, RZ, RZ, RZ, P2 ;  /* 0x000000ffff217224 */ /* 0x000fe200010e06ff */
[----:B------:R-:W-:Y:S01]  /*24900*/  IADD3 R18, P2, PT, R18, R32, RZ ;  /* 0x0000002012127210 */ /* 0x000fe20007f5e0ff */
[----:B------:R-:W-:Y:S01]  /*24910*/  IMAD.MOV.U32 R32, RZ, RZ, R57 ;  /* 0x000000ffff207224 */ /* 0x000fe200078e0039 */
[----:B------:R-:W-:Y:S02]  /*24920*/  IADD3 R44, P5, PT, R37, R54, RZ ;  /* 0x00000036252c7210 */ /* 0x000fe40007fbe0ff */
[----:B------:R-:W-:Y:S01]  /*24930*/  IADD3.X R17, P3, PT, R17, R58, RZ, P3, !PT ;  /* 0x0000003a11117210 */ /* 0x000fe20001f7e4ff */
[----:B------:R-:W-:Y:S01]  /*24940*/  IMAD.WIDE.U32.X R32, R15, R77, R32, P4 ;  /* 0x0000004d0f207225 */ /* 0x000fe200020e0420 */
[----:B------:R-:W-:Y:S02]  /*24950*/  IADD3.X R44, P1, PT, R44, R14, RZ, P1, !PT ;  /* 0x0000000e2c2c7210 */ /* 0x000fe40000f3e4ff */
[----:B------:R-:W-:Y:S01]  /*24960*/  IADD3.X R14, P2, PT, R17, R20, RZ, P2, !PT ;  /* 0x00000014110e7210 */ /* 0x000fe2000175e4ff */
[----:B------:R-:W-:Y:S01]  /*24970*/  IMAD.WIDE.U32 R56, R77, R12, RZ ;  /* 0x0000000c4d387225 */ /* 0x000fe200078e00ff */
[----:B------:R-:W-:-:S02]  /*24980*/  SHF.L.W.U32.HI R17, R6, 0xd, R21 ;  /* 0x0000000d06117819 */ /* 0x000fc40000010e15 */
[----:B------:R-:W-:-:S04]  /*24990*/  IADD3.X R24, P2, P3, R50, R24, R32, P2, P3 ;  /* 0x0000001832187210 */ /* 0x000fc80001346420 */
[----:B------:R-:W-:Y:S02]  /*249a0*/  IADD3.X R29, PT, PT, R51, R29, R33, P2, P3 ;  /* 0x0000001d331d7210 */ /* 0x000fe400017e6421 */
[----:B------:R-:W-:Y:S02]  /*249b0*/  IADD3 R23, P2, PT, R17, R23, RZ ;  /* 0x0000001711177210 */ /* 0x000fe40007f5e0ff */
[----:B------:R-:W-:Y:S01]  /*249c0*/  SHF.L.W.U32.HI R17, R21, 0xd, R19 ;  /* 0x0000000d15117819 */ /* 0x000fe20000010e13 */
[----:B------:R-:W-:-:S04]  /*249d0*/  IMAD.WIDE.U32 R56, P4, R9, R7, R56 ;  /* 0x0000000709387225 */ /* 0x000fc80007880038 */
[----:B------:R-:W-:Y:S01]  /*249e0*/  IMAD.WIDE.U32 R20, R7, R12, RZ ;  /* 0x0000000c07147225 */ /* 0x000fe200078e00ff */
[----:B------:R-:W-:Y:S02]  /*249f0*/  IADD3.X R17, P2, PT, R17, R8, RZ, P2, !PT ;  /* 0x0000000811117210 */ /* 0x000fe4000175e4ff */
[----:B------:R-:W-:Y:S02]  /*24a00*/  IADD3.X R44, P0, PT, R44, R36, RZ, P0, !PT ;  /* 0x000000242c2c7210 */ /* 0x000fe4000071e4ff */
[----:B------:R-:W-:Y:S02]  /*24a10*/  IADD3 R7, P3, PT, R21, R56, RZ ;  /* 0x0000003815077210 */ /* 0x000fe40007f7e0ff */
[----:B------:R-:W-:Y:S01]  /*24a20*/  LEA.HI.X R21, P2, R19, R27, RZ, 0xd, P2 ;  /* 0x0000001b13157211 */ /* 0x000fe20001056cff */
[----:B------:R-:W-:Y:S01]  /*24a30*/  IMAD.WIDE.U32 R36, R82, R34, RZ ;  /* 0x0000002252247225 */ /* 0x000fe200078e00ff */
[----:B------:R-:W-:-:S03]  /*24a40*/  MOV R58, R55 ;  /* 0x00000037003a7202 */ /* 0x000fc60000000f00 */
[----:B------:R-:W-:Y:S02]  /*24a50*/  IMAD.X R33, RZ, RZ, RZ, P4 ;  /* 0x000000ffff217224 */ /* 0x000fe400020e06ff */
[----:B------:R-:W-:Y:S01]  /*24a60*/  IMAD.WIDE.U32 R50, R80, R34, RZ ;  /* 0x0000002250327225 */ /* 0x000fe200078e00ff */
[----:B------:R-:W-:-:S03]  /*24a70*/  SHF.L.W.U32.HI R8, R17, 0xd, R21 ;  /* 0x0000000d11087819 */ /* 0x000fc60000010e15 */
[----:B------:R-:W-:Y:S02]  /*24a80*/  IMAD.MOV.U32 R32, RZ, RZ, R57 ;  /* 0x000000ffff207224 */ /* 0x000fe400078e0039 */
[----:B------:R-:W-:-:S04]  /*24a90*/  IMAD.WIDE.U32 R54, R5, R34, RZ ;  /* 0x0000002205367225 */ /* 0x000fc800078e00ff */
[----:B------:R-:W-:Y:S02]  /*24aa0*/  IMAD.X R59, RZ, RZ, RZ, P6 ;  /* 0x000000ffff3b7224 */ /* 0x000fe400030e06ff */
[----:B------:R-:W-:Y:S02]  /*24ab0*/  IMAD.X R25, RZ, RZ, R25, P2 ;  /* 0x000000ffff197224 */ /* 0x000fe400010e0619 */
[----:B------:R-:W-:-:S04]  /*24ac0*/  IMAD.WIDE.U32 R36, P6, R15, R11, R36 ;  /* 0x0000000b0f247225 */ /* 0x000fc800078c0024 */
[----:B------:R-:W-:-:S04]  /*24ad0*/  IMAD.WIDE.U32 R26, R11, R34, RZ ;  /* 0x000000220b1a7225 */ /* 0x000fc800078e00ff */
[-C--:B------:R-:W-:Y:S01]  /*24ae0*/  IMAD.WIDE.U32.X R32, R9, R77.reuse, R32, P3 ;  /* 0x0000004d09207225 */ /* 0x080fe200018e0420 */
[----:B------:R-:W-:Y:S02]  /*24af0*/  IADD3 R11, P3, PT, R22, R54, RZ ;  /* 0x00000036160b7210 */ /* 0x000fe40007f7e0ff */
[----:B------:R-:W-:Y:S01]  /*24b00*/  SHF.L.W.U32.HI R22, R21, 0xd, R25 ;  /* 0x0000000d15167819 */ /* 0x000fe20000010e19 */
[----:B------:R-:W-:Y:S01]  /*24b10*/  IMAD.WIDE.U32.X R58, R74, R77, R58, P5 ;  /* 0x0000004d4a3a7225 */ /* 0x000fe200028e043a */
[----:B------:R-:W-:-:S03]  /*24b20*/  IADD3 R8, P5, PT, R8, R18, RZ ;  /* 0x0000001208087210 */ /* 0x000fc60007fbe0ff */
[----:B------:R-:W-:Y:S01]  /*24b30*/  IMAD.WIDE.U32 R50, P4, R15, R5, R50 ;  /* 0x000000050f327225 */ /* 0x000fe20007880032 */
[----:B------:R-:W-:Y:S02]  /*24b40*/  IADD3.X R22, P5, PT, R22, R14, RZ, P5, !PT ;  /* 0x0000000e16167210 */ /* 0x000fe40002fbe4ff */
[----:B------:R-:W-:Y:S01]  /*24b50*/  IADD3 R54, P2, PT, R55, R50, RZ ;  /* 0x0000003237367210 */ /* 0x000fe20007f5e0ff */
[----:B------:R-:W-:Y:S01]  /*24b60*/  IMAD.X R19, RZ, RZ, RZ, P4 ;  /* 0x000000ffff137224 */ /* 0x000fe200020e06ff */
[----:B------:R-:W-:Y:S02]  /*24b70*/  MOV R18, R51 ;  /* 0x0000003300127202 */ /* 0x000fe40000000f00 */
[----:B------:R-:W-:Y:S02]  /*24b80*/  LEA.HI.X R14, P5, R25, R24, RZ, 0xd, P5 ;  /* 0x00000018190e7211 */ /* 0x000fe400028b6cff */
[----:B------:R-:W-:Y:S02]  /*24b90*/  IADD3 R11, P4, PT, R11, R20, RZ ;  /* 0x000000140b0b7210 */ /* 0x000fe40007f9e0ff */
[----:B------:R-:W-:Y:S01]  /*24ba0*/  IADD3.X R16, P3, PT, R16, R54, RZ, P3, !PT ;  /* 0x0000003610107210 */ /* 0x000fe20001f7e4ff */
[----:B------:R-:W-:Y:S01]  /*24bb0*/  IMAD.WIDE.U32.X R18, R15, R80, R18, P2 ;  /* 0x000000500f127225 */ /* 0x000fe200010e0412 */
[----:B------:R-:W-:-:S02]  /*24bc0*/  IADD3 R35, P2, PT, R35, R26, RZ ;  /* 0x0000001a23237210 */ /* 0x000fc40007f5e0ff */
[----:B------:R-:W-:Y:S01]  /*24bd0*/  IADD3.X R7, P4, PT, R16, R7, RZ, P4, !PT ;  /* 0x0000000710077210 */ /* 0x000fe2000279e4ff */
[----:B------:R-:W-:Y:S01]  /*24be0*/  IMAD.X R21, RZ, RZ, RZ, P6 ;  /* 0x000000ffff157224 */ /* 0x000fe200030e06ff */
[----:B------:R-:W-:Y:S01]  /*24bf0*/  IADD3 R26, P6, PT, R27, R36, RZ ;  /* 0x000000241b1a7210 */ /* 0x000fe20007fde0ff */
[----:B------:R-:W-:Y:S01]  /*24c00*/  IMAD.X R29, RZ, RZ, R29, P5 ;  /* 0x000000ffff1d7224 */ /* 0x000fe200028e061d */
[----:B------:R-:W-:Y:S01]  /*24c10*/  SHF.L.W.U32.HI R27, R22, 0xd, R14 ;  /* 0x0000000d161b7819 */ /* 0x000fe20000010e0e */
[----:B------:R-:W-:Y:S01]  /*24c20*/  IMAD.MOV.U32 R20, RZ, RZ, R37 ;  /* 0x000000ffff147224 */ /* 0x000fe200078e0025 */
[----:B------:R-:W-:Y:S01]  /*24c30*/  IADD3.X R10, P3, P4, R32, R10, R18, P4, P3 ;  /* 0x0000000a200a7210 */ /* 0x000fe20002466412 */
[----:B------:R-:W-:Y:S01]  /*24c40*/  IMAD.WIDE.U32 R24, R80, R12, RZ ;  /* 0x0000000c50187225 */ /* 0x000fe200078e00ff */
[----:B------:R-:W-:Y:S02]  /*24c50*/  IADD3 R11, P5, PT, R27, R11, RZ ;  /* 0x0000000b1b0b7210 */ /* 0x000fe40007fbe0ff */
[----:B------:R-:W-:Y:S01]  /*24c60*/  SHF.L.W.U32.HI R16, R14, 0xd, R29 ;  /* 0x0000000d0e107819 */ /* 0x000fe20000010e1d */
[----:B------:R-:W-:Y:S01]  /*24c70*/  IMAD.WIDE.U32.X R20, R15, R82, R20, P6 ;  /* 0x000000520f147225 */ /* 0x000fe200030e0414 */
[----:B------:R-:W-:-:S02]  /*24c80*/  IADD3.X R18, PT, PT, R33, R13, R19, P3, P4 ;  /* 0x0000000d21127210 */ /* 0x000fc40001fe8413 */
[----:B------:R-:W-:Y:S01]  /*24c90*/  IADD3.X R7, P4, PT, R16, R7, RZ, P5, !PT ;  /* 0x0000000710077210 */ /* 0x000fe20002f9e4ff */
[----:B------:R-:W-:-:S04]  /*24ca0*/  IMAD.WIDE.U32 R14, R5, R12, RZ ;  /* 0x0000000c050e7225 */ /* 0x000fc800078e00ff */
[----:B------:R-:W-:Y:S01]  /*24cb0*/  IMAD.WIDE.U32 R24, P6, R9, R5, R24 ;  /* 0x0000000509187225 */ /* 0x000fe200078c0018 */
[----:B------:R-:W-:Y:S02]  /*24cc0*/  LEA.HI.X R10, P4, R29, R10, RZ, 0xd, P4 ;  /* 0x0000000a1d0a7211 */ /* 0x000fe40002096cff */
[----:B------:R-:W-:Y:S01]  /*24cd0*/  IADD3 R35, P3, PT, R35, R14, RZ ;  /* 0x0000000e23237210 */ /* 0x000fe20007f7e0ff */
[----:B------:R-:W-:Y:S01]  /*24ce0*/  IMAD.X R13, RZ, RZ, RZ, P6 ;  /* 0x000000ffff0d7224 */ /* 0x000fe200030e06ff */
[----:B------:R-:W-:Y:S02]  /*24cf0*/  IADD3 R14, P5, PT, R15, R24, RZ ;  /* 0x000000180f0e7210 */ /* 0x000fe40007fbe0ff */
[----:B------:R-:W-:Y:S01]  /*24d00*/  MOV R12, R25 ;  /* 0x00000019000c7202 */ /* 0x000fe20000000f00 */
[----:B------:R-:W-:Y:S01]  /*24d10*/  IMAD.X R18, RZ, RZ, R18, P4 ;  /* 0x000000ffff127224 */ /* 0x000fe200020e0612 */
[----:B------:R-:W-:Y:S02]  /*24d20*/  IADD3.X R26, P2, PT, R44, R26, RZ, P2, !PT ;  /* 0x0000001a2c1a7210 */ /* 0x000fe4000175e4ff */
[----:B------:R-:W-:Y:S01]  /*24d30*/  SHF.L.W.U32.HI R5, R7, 0xd, R10 ;  /* 0x0000000d07057819 */ /* 0x000fe20000010e0a */
[----:B------:R-:W-:Y:S01]  /*24d40*/  IMAD.WIDE.U32.X R80, R9, R80, R12, P5 ;  /* 0x0000005009507225 */ /* 0x000fe200028e040c */
[----:B------:R-:W-:-:S02]  /*24d50*/  IADD3.X R9, P0, P1, R30, R52, R58, P0, P1 ;  /* 0x000000341e097210 */ /* 0x000fc4000010243a */
[----:B------:R-:W-:Y:S02]  /*24d60*/  IADD3.X R14, P3, PT, R26, R14, RZ, P3, !PT ;  /* 0x0000000e1a0e7210 */ /* 0x000fe40001f7e4ff */
[----:B------:R-:W-:Y:S02]  /*24d70*/  IADD3 R12, P4, PT, R5, R35, RZ ;  /* 0x00000023050c7210 */ /* 0x000fe40007f9e0ff */
[----:B------:R-:W-:Y:S02]  /*24d80*/  SHF.L.W.U32.HI R16, R10, 0xd, R18 ;  /* 0x0000000d0a107819 */ /* 0x000fe40000010e12 */
[----:B------:R-:W-:Y:S02]  /*24d90*/  IADD3.X R30, PT, PT, R31, R53, R59, P0, P1 ;  /* 0x000000351f1e7210 */ /* 0x000fe400007e243b */
[----:B------:R-:W-:Y:S02]  /*24da0*/  IADD3.X R9, P2, P3, R80, R9, R20, P3, P2 ;  /* 0x0000000950097210 */ /* 0x000fe40001b44414 */
[----:B------:R-:W-:Y:S01]  /*24db0*/  IADD3.X R16, P0, PT, R16, R14, RZ, P4, !PT ;  /* 0x0000000e10107210 */ /* 0x000fe2000271e4ff */
[----:B------:R-:W-:Y:S01]  /*24dc0*/  IMAD.WIDE.U32 R24, R8, 0x26, RZ ;  /* 0x0000002608187825 */ /* 0x000fe200078e00ff */
[----:B------:R-:W-:-:S02]  /*24dd0*/  IADD3.X R30, PT, PT, R81, R30, R21, P2, P3 ;  /* 0x0000001e511e7210 */ /* 0x000fc400017e6415 */
[----:B------:R-:W-:Y:S02]  /*24de0*/  LEA.HI.X R9, P0, R18, R9, RZ, 0xd, P0 ;  /* 0x0000000912097211 */ /* 0x000fe40000016cff */
[----:B------:R-:W-:Y:S02]  /*24df0*/  LOP3.LUT R13, R22, 0x7ffff, RZ, 0xc0, !PT ;  /* 0x0007ffff160d7812 */ /* 0x000fe400078ec0ff */
[----:B------:R-:W-:Y:S01]  /*24e00*/  LOP3.LUT R14, R7, 0x7ffff, RZ, 0xc0, !PT ;  /* 0x0007ffff070e7812 */ /* 0x000fe200078ec0ff */
[----:B------:R-:W-:Y:S01]  /*24e10*/  IMAD.X R5, RZ, RZ, R30, P0 ;  /* 0x000000ffff057224 */ /* 0x000fe200000e061e */
[----:B------:R-:W-:Y:S01]  /*24e20*/  LOP3.LUT R29, R6, 0x7ffff, RZ, 0xc0, !PT ;  /* 0x0007ffff061d7812 */ /* 0x000fe200078ec0ff */
[----:B------:R-:W-:Y:S01]  /*24e30*/  IMAD R36, R13, 0x26, RZ ;  /* 0x000000260d247824 */ /* 0x000fe200078e02ff */
[----:B------:R-:W-:Y:S01]  /*24e40*/  SHF.L.W.U32.HI R32, R16, 0xd, R9 ;  /* 0x0000000d10207819 */ /* 0x000fe20000010e09 */
[----:B------:R-:W-:Y:S01]  /*24e50*/  IMAD.WIDE.U32 R6, R14, R24, RZ ;  /* 0x000000180e067225 */ /* 0x000fe200078e00ff */
[----:B------:R-:W-:-:S03]  /*24e60*/  SHF.L.W.U32.HI R5, R9, 0xd, R5 ;  /* 0x0000000d09057819 */ /* 0x000fc60000010e05 */
[----:B------:R-:W-:Y:S02]  /*24e70*/  IMAD.IADD R36, R25, 0x1, R36 ;  /* 0x0000000119247824 */ /* 0x000fe400078e0224 */
[----:B------:R-:W-:-:S04]  /*24e80*/  IMAD.WIDE.U32 R34, R11, 0x13, RZ ;  /* 0x000000130b227825 */ /* 0x000fc800078e00ff */
[----:B------:R-:W-:-:S04]  /*24e90*/  IMAD.WIDE.U32 R32, R32, 0x13, R28 ;  /* 0x0000001320207825 */ /* 0x000fc800078e001c */
[----:B------:R-:W-:-:S04]  /*24ea0*/  IMAD.WIDE.U32 R28, R11, R24, RZ ;  /* 0x000000180b1c7225 */ /* 0x000fc800078e00ff */
[----:B------:R-:W-:Y:S01]  /*24eb0*/  IMAD.WIDE.U32 R6, P0, R36, R11, R6 ;  /* 0x0000000b24067225 */ /* 0x000fe20007800006 */
[----:B------:R-:W-:-:S03]  /*24ec0*/  LOP3.LUT R16, R16, 0x7ffff, RZ, 0xc0, !PT ;  /* 0x0007ffff10107812 */ /* 0x000fc600078ec0ff */
[C---:B------:R-:W-:Y:S02]  /*24ed0*/  IMAD R15, R14.reuse, 0x13, RZ ;  /* 0x000000130e0f7824 */ /* 0x040fe400078e02ff */
[----:B------:R-:W-:Y:S01]  /*24ee0*/  IMAD R5, R5, 0x13, RZ ;  /* 0x0000001305057824 */ /* 0x000fe200078e02ff */
[----:B------:R-:W-:Y:S01]  /*24ef0*/  IADD3 R10, P4, PT, R29, R6, RZ ;  /* 0x000000061d0a7210 */ /* 0x000fe20007f9e0ff */
[----:B------:R-:W-:-:S04]  /*24f00*/  IMAD.WIDE.U32 R26, R14, R34, RZ ;  /* 0x000000220e1a7225 */ /* 0x000fc800078e00ff */
[----:B------:R-:W-:Y:S02]  /*24f10*/  IMAD.IADD R15, R35, 0x1, R15 ;  /* 0x00000001230f7824 */ /* 0x000fe400078e020f */
[----:B------:R-:W-:Y:S02]  /*24f20*/  IMAD.IADD R6, R33, 0x1, R5 ;  /* 0x0000000121067824 */ /* 0x000fe400078e0205 */
[----:B------:R-:W-:-:S03]  /*24f30*/  IMAD.WIDE.U32 R18, R12, R24, RZ ;  /* 0x000000180c127225 */ /* 0x000fc600078e00ff */
[----:B------:R-:W-:Y:S01]  /*24f40*/  SHF.L.U64.HI R54, R32, 0x1, R6 ;  /* 0x0000000120367819 */ /* 0x000fe20000010206 */
[----:B------:R-:W-:-:S04]  /*24f50*/  IMAD.WIDE.U32 R20, R11, R34, RZ ;  /* 0x000000220b147225 */ /* 0x000fc800078e00ff */
[----:B------:R-:W-:-:S04]  /*24f60*/  IMAD.WIDE.U32 R26, P3, R15, R11, R26 ;  /* 0x0000000b0f1a7225 */ /* 0x000fc8000786001a */
[----:B------:R-:W-:Y:S01]  /*24f70*/  IMAD.WIDE.U32 R24, R16, R24, RZ ;  /* 0x0000001810187225 */ /* 0x000fe200078e00ff */
[----:B------:R-:W-:Y:S02]  /*24f80*/  IADD3.X R51, PT, PT, RZ, RZ, RZ, P0, !PT ;  /* 0x000000ffff337210 */ /* 0x000fe400007fe4ff */
[----:B------:R-:W-:Y:S01]  /*24f90*/  IADD3 R29, P0, PT, R21, R26, RZ ;  /* 0x0000001a151d7210 */ /* 0x000fe20007f1e0ff */
[----:B------:R-:W-:Y:S01]  /*24fa0*/  IMAD.MOV.U32 R50, RZ, RZ, R7 ;  /* 0x000000ffff327224 */ /* 0x000fe200078e0007 */
[----:B------:R-:W-:Y:S01]  /*24fb0*/  IADD3 R73, P1, PT, R18, R20, RZ ;  /* 0x0000001412497210 */ /* 0x000fe20007f3e0ff */
[----:B------:R-:W-:Y:S01]  /*24fc0*/  IMAD.SHL.U32 R9, R32, 0x2, RZ ;  /* 0x0000000220097824 */ /* 0x000fe200078e00ff */
[----:B------:R-:W-:Y:S01]  /*24fd0*/  LEA.HI R7, P2, R6, R23, RZ, 0xd ;  /* 0x0000001706077211 */ /* 0x000fe200078568ff */
[----:B------:R-:W-:Y:S01]  /*24fe0*/  IMAD.WIDE.U32 R20, P5, R36, R12, R24 ;  /* 0x0000000c24147225 */ /* 0x000fe200078a0018 */
[----:B------:R-:W-:Y:S02]  /*24ff0*/  LOP3.LUT R54, R54, 0xfffff, RZ, 0xc0, !PT ;  /* 0x000fffff36367812 */ /* 0x000fe400078ec0ff */
[----:B------:R-:W-:Y:S01]  /*25000*/  LOP3.LUT R5, R17, 0x7ffff, RZ, 0xc0, !PT ;  /* 0x0007ffff11057812 */ /* 0x000fe200078ec0ff */
[----:B------:R-:W-:Y:S01]  /*25010*/  IMAD.X R31, RZ, RZ, RZ, P3 ;  /* 0x000000ffff1f7224 */ /* 0x000fe200018e06ff */
[----:B------:R-:W-:Y:S01]  /*25020*/  LOP3.LUT R9, R9, 0xfffffffe, RZ, 0xc0, !PT ;  /* 0xfffffffe09097812 */ /* 0x000fe200078ec0ff */
[----:B------:R-:W-:Y:S01]  /*25030*/  IMAD.WIDE.U32 R22, R54, R7, RZ ;  /* 0x0000000736167225 */ /* 0x000fe200078e00ff */
[----:B------:R-:W-:-:S03]  /*25040*/  IADD3 R17, P3, PT, R19, R20, RZ ;  /* 0x0000001413117210 */ /* 0x000fc60007f7e0ff */
[----:B------:R-:W-:Y:S02]  /*25050*/  IMAD.X R5, RZ, RZ, R5, P2 ;  /* 0x000000ffff057224 */ /* 0x000fe400010e0605 */
[----:B------:R-:W-:Y:S01]  /*25060*/  IMAD.MOV.U32 R30, RZ, RZ, R27 ;  /* 0x000000ffff1e7224 */ /* 0x000fe200078e001b */
[----:B------:R-:W-:Y:S01]  /*25070*/  IADD3.X R29, P1, PT, R17, R29, RZ, P1, !PT ;  /* 0x0000001d111d7210 */ /* 0x000fe20000f3e4ff */
[----:B------:R-:W-:Y:S02]  /*25080*/  IMAD.MOV.U32 R24, RZ, RZ, R21 ;  /* 0x000000ffff187224 */ /* 0x000fe400078e0015 */
[----:B------:R-:W-:Y:S01]  /*25090*/  IMAD.WIDE.U32 R26, R11, 0x26, RZ ;  /* 0x000000260b1a7825 */ /* 0x000fe200078e00ff */
[----:B------:R-:W-:-:S03]  /*250a0*/  IADD3.X R25, PT, PT, RZ, RZ, RZ, P5, !PT ;  /* 0x000000ffff197210 */ /* 0x000fc60002ffe4ff */
[----:B------:R-:W-:-:S04]  /*250b0*/  IMAD.WIDE.U32 R20, R9, R7, RZ ;  /* 0x0000000709147225 */ /* 0x000fc800078e00ff */
[----:B------:R-:W-:-:S04]  /*250c0*/  IMAD.WIDE.U32 R18, P2, R9, R5, R22 ;  /* 0x0000000509127225 */ /* 0x000fc80007840016 */
[----:B------:R-:W-:Y:S01]  /*250d0*/  IMAD R17, R14, 0x26, RZ ;  /* 0x000000260e117824 */ /* 0x000fe200078e02ff */
[----:B------:R-:W-:Y:S01]  /*250e0*/  IADD3 R73, P6, PT, R73, R20, RZ ;  /* 0x0000001449497210 */ /* 0x000fe20007fde0ff */
[----:B------:R-:W-:Y:S01]  /*250f0*/  IMAD.WIDE.U32 R22, R16, R26, RZ ;  /* 0x0000001a10167225 */ /* 0x000fe200078e00ff */
[----:B------:R-:W-:Y:S02]  /*25100*/  IADD3 R20, P5, PT, R21, R18, RZ ;  /* 0x0000001215147210 */ /* 0x000fe40007fbe0ff */
[----:B------:R-:W-:Y:S01]  /*25110*/  IADD3 R17, PT, PT, R27, R17, RZ ;  /* 0x000000111b117210 */ /* 0x000fe20007ffe0ff */
[----:B------:R-:W-:-:S04]  /*25120*/  IMAD.WIDE.U32.X R50, R36, R14, R50, P4 ;  /* 0x0000000e24327225 */ /* 0x000fc800020e0432 */
[----:B------:R-:W-:-:S04]  /*25130*/  IMAD.WIDE.U32.X R24, R36, R16, R24, P3 ;  /* 0x0000001024187225 */ /* 0x000fc800018e0418 */
[----:B------:R-:W-:Y:S02]  /*25140*/  IMAD.X R37, RZ, RZ, RZ, P2 ;  /* 0x000000ffff257224 */ /* 0x000fe400010e06ff */
[----:B------:R-:W-:Y:S01]  /*25150*/  IMAD.MOV.U32 R36, RZ, RZ, R19 ;  /* 0x000000ffff247224 */ /* 0x000fe200078e0013 */
[----:B------:R-:W-:Y:S01]  /*25160*/  IADD3.X R19, P2, PT, R29, R20, RZ, P6, !PT ;  /* 0x000000141d137210 */ /* 0x000fe2000375e4ff */
[----:B------:R-:W-:-:S04]  /*25170*/  IMAD.WIDE.U32 R22, P3, R17, R12, R22 ;  /* 0x0000000c11167225 */ /* 0x000fc80007860016 */
[----:B------:R-:W-:-:S04]  /*25180*/  IMAD.WIDE.U32 R26, R12, R26, RZ ;  /* 0x0000001a0c1a7225 */ /* 0x000fc800078e00ff */
[----:B------:R-:W-:Y:S01]  /*25190*/  IMAD.WIDE.U32 R20, R32, R32, RZ ;  /* 0x0000002020147225 */ /* 0x000fe200078e00ff */
[----:B------:R-:W-:-:S03]  /*251a0*/  LOP3.LUT R6, R6, 0x7ffff, RZ, 0xc0, !PT ;  /* 0x0007ffff06067812 */ /* 0x000fc600078ec0ff */
[----:B------:R-:W-:Y:S01]  /*251b0*/  IMAD.WIDE.U32.X R30, R15, R14, R30, P0 ;  /* 0x0000000e0f1e7225 */ /* 0x000fe200000e041e */
[----:B------:R-:W-:-:S03]  /*251c0*/  IADD3 R44, P0, PT, R20, R28, RZ ;  /* 0x0000001c142c7210 */ /* 0x000fc60007f1e0ff */
[----:B------:R-:W-:Y:S01]  /*251d0*/  IMAD.X R29, RZ, RZ, RZ, P3 ;  /* 0x000000ffff1d7224 */ /* 0x000fe200018e06ff */
[----:B------:R-:W-:Y:S01]  /*251e0*/  IADD3 R18, P3, PT, R27, R22, RZ ;  /* 0x000000161b127210 */ /* 0x000fe20007f7e0ff */
[----:B------:R-:W-:-:S04]  /*251f0*/  IMAD.WIDE.U32.X R36, R54, R5, R36, P5 ;  /* 0x0000000536247225 */ /* 0x000fc800028e0424 */
[----:B------:R-:W-:Y:S01]  /*25200*/  IMAD.MOV.U32 R28, RZ, RZ, R23 ;  /* 0x000000ffff1c7224 */ /* 0x000fe200078e0017 */
[----:B------:R-:W-:Y:S01]  /*25210*/  IADD3.X R75, P1, P2, R36, R30, R24, P2, P1 ;  /* 0x0000001e244b7210 */ /* 0x000fe20001222418 */
[----:B------:R-:W-:-:S04]  /*25220*/  IMAD.WIDE.U32 R52, R7, 0x26, RZ ;  /* 0x0000002607347825 */ /* 0x000fc800078e00ff */
[----:B------:R-:W-:Y:S01]  /*25230*/  IMAD.WIDE.U32.X R22, R17, R16, R28, P3 ;  /* 0x0000001011167225 */ /* 0x000fe200018e041c */
[----:B------:R-:W-:-:S03]  /*25240*/  IADD3.X R20, PT, PT, R37, R31, R25, P1, P2 ;  /* 0x0000001f25147210 */ /* 0x000fc60000fe4419 */
[----:B------:R-:W-:-:S04]  /*25250*/  IMAD.WIDE.U32 R28, R6, R32, RZ ;  /* 0x00000020061c7225 */ /* 0x000fc800078e00ff */
[----:B------:R-:W-:-:S04]  /*25260*/  IMAD.WIDE.U32 R24, R7, R7, RZ ;  /* 0x0000000707187225 */ /* 0x000fc800078e00ff */
[----:B------:R-:W-:-:S04]  /*25270*/  IMAD.WIDE.U32 R56, R13, R9, RZ ;  /* 0x000000090d387225 */ /* 0x000fc800078e00ff */
[----:B------:R-:W-:Y:S02]  /*25280*/  IMAD R17, R5, 0x26, RZ ;  /* 0x0000002605117824 */ /* 0x000fe400078e02ff */
[----:B------:R-:W-:Y:S01]  /*25290*/  IMAD.WIDE.U32 R28, P3, R6, R32, R28 ;  /* 0x00000020061c7225 */ /* 0x000fe2000786001c */
[----:B------:R-:W-:-:S03]  /*252a0*/  IADD3 R74, P1, PT, R24, R26, RZ ;  /* 0x0000001a184a7210 */ /* 0x000fc60007f3e0ff */
[----:B------:R-:W-:-:S04]  /*252b0*/  IMAD.WIDE.U32 R58, R5, R7, RZ ;  /* 0x00000007053a7225 */ /* 0x000fc800078e00ff */
[----:B------:R-:W-:Y:S01]  /*252c0*/  IMAD.WIDE.U32 R36, R16, R52, RZ ;  /* 0x0000003410247225 */ /* 0x000fe200078e00ff */
[----:B------:R-:W-:-:S03]  /*252d0*/  IADD3.X R31, PT, PT, RZ, RZ, RZ, P3, !PT ;  /* 0x000000ffff1f7210 */ /* 0x000fc60001ffe4ff */
[----:B------:R-:W-:Y:S02]  /*252e0*/  IMAD.IADD R17, R53, 0x1, R17 ;  /* 0x0000000135117824 */ /* 0x000fe400078e0211 */
[----:B------:R-:W-:-:S04]  /*252f0*/  IMAD.WIDE.U32 R56, P2, R54, R8, R56 ;  /* 0x0000000836387225 */ /* 0x000fc80007840038 */
        /* <DEDUP_REMOVED lines=9> */
[----:B------:R-:W-:Y:S01]  /*25390*/  IMAD.WIDE.U32 R24, R12, R52, RZ ;  /* 0x000000340c187225 */ /* 0x000fe200078e00ff */
[----:B------:R-:W-:-:S03]  /*253a0*/  MOV R28, R57 ;  /* 0x00000039001c7202 */ /* 0x000fc60000000f00 */
[----:B------:R-:W-:Y:S02]  /*253b0*/  IMAD.MOV.U32 R26, RZ, RZ, R59 ;  /* 0x000000ffff1a7224 */ /* 0x000fe400078e003b */
[----:B------:R-:W-:Y:S01]  /*253c0*/  IMAD.MOV.U32 R30, RZ, RZ, R29 ;  /* 0x000000ffff1e7224 */ /* 0x000fe200078e001d */
[----:B------:R-:W-:Y:S01]  /*253d0*/  IADD3.X R18, P1, PT, R18, R55, RZ, P1, !PT ;  /* 0x0000003712127210 */ /* 0x000fe20000f3e4ff */
[----:B------:R-:W-:Y:S02]  /*253e0*/  IMAD.X R29, RZ, RZ, RZ, P2 ;  /* 0x000000ffff1d7224 */ /* 0x000fe400010e06ff */
[----:B------:R-:W-:Y:S01]  /*253f0*/  IMAD.WIDE.U32.X R26, R5, R5, R26, P5 ;  /* 0x00000005051a7225 */ /* 0x000fe200028e041a */
[----:B------:R-:W-:Y:S02]  /*25400*/  IADD3 R25, P5, PT, R25, R36, RZ ;  /* 0x0000002419197210 */ /* 0x000fe40007fbe0ff */
[----:B------:R-:W-:Y:S01]  /*25410*/  IADD3 R24, P2, PT, R44, R24, RZ ;  /* 0x000000182c187210 */ /* 0x000fe20007f5e0ff */
[----:B------:R-:W-:Y:S01]  /*25420*/  IMAD.MOV.U32 R52, RZ, RZ, R37 ;  /* 0x000000ffff347224 */ /* 0x000fe200078e0025 */
[----:B------:R-:W-:Y:S01]  /*25430*/  IADD3.X R21, P0, PT, R10, R21, RZ, P0, !PT ;  /* 0x000000150a157210 */ /* 0x000fe2000071e4ff */
[----:B------:R-:W-:Y:S01]  /*25440*/  IMAD.WIDE.U32.X R28, R54, R13, R28, P6 ;  /* 0x0000000d361c7225 */ /* 0x000fe200030e041c */
[----:B------:R-:W-:-:S02]  /*25450*/  IADD3.X R72, P3, PT, R18, R72, RZ, P3, !PT ;  /* 0x0000004812487210 */ /* 0x000fc40001f7e4ff */
        /* <DEDUP_REMOVED lines=14> */
[----:B------:R-:W-:Y:S01]  /*25540*/  IMAD.WIDE.U32 R22, P2, R54, R11, R22 ;  /* 0x0000000b36167225 */ /* 0x000fe20007840016 */
[----:B------:R-:W-:-:S03]  /*25550*/  IADD3 R25, P0, PT, R30, R26, RZ ;  /* 0x0000001a1e197210 */ /* 0x000fc60007f1e0ff */
[----:B------:R-:W-:-:S04]  /*25560*/  IMAD.WIDE.U32 R28, P1, R54, R12, R28 ;  /* 0x0000000c361c7225 */ /* 0x000fc8000782001c */
[----:B------:R-:W-:-:S04]  /*25570*/  IMAD.WIDE.U32 R26, R11, R9, RZ ;  /* 0x000000090b1a7225 */ /* 0x000fc800078e00ff */
[----:B------:R-:W-:Y:S01]  /*25580*/  IMAD.X R51, RZ, RZ, RZ, P2 ;  /* 0x000000ffff337224 */ /* 0x000fe200010e06ff */
[----:B------:R-:W-:Y:S01]  /*25590*/  IADD3 R30, P2, PT, R31, R28, RZ ;  /* 0x0000001c1f1e7210 */ /* 0x000fe20007f5e0ff */
[----:B------:R-:W-:Y:S01]  /*255a0*/  IMAD.SHL.U32 R58, R7, 0x2, RZ ;  /* 0x00000002073a7824 */ /* 0x000fe200078e00ff */
[----:B------:R-:W-:Y:S01]  /*255b0*/  IADD3 R44, P6, PT, R27, R22, RZ ;  /* 0x000000161b2c7210 */ /* 0x000fe20007fde0ff */
[----:B------:R-:W-:Y:S01]  /*255c0*/  IMAD.X R31, RZ, RZ, RZ, P1 ;  /* 0x000000ffff1f7224 */ /* 0x000fe200008e06ff */
[----:B------:R-:W-:Y:S02]  /*255d0*/  MOV R50, R23 ;  /* 0x0000001700327202 */ /* 0x000fe40000000f00 */
[----:B------:R-:W-:Y:S01]  /*255e0*/  IADD3.X R22, P0, PT, R36, R30, RZ, P0, !PT ;  /* 0x0000001e24167210 */ /* 0x000fe2000071e4ff */
[----:B------:R-:W-:Y:S01]  /*255f0*/  IMAD.MOV.U32 R30, RZ, RZ, R29 ;  /* 0x000000ffff1e7224 */ /* 0x000fe200078e001d */
[----:B------:R-:W-:Y:S01]  /*25600*/  SHF.L.U64.HI R9, R7, 0x1, R5 ;  /* 0x0000000107097819 */ /* 0x000fe20000010205 */
[----:B------:R-:W-:Y:S01]  /*25610*/  IMAD.WIDE.U32 R56, R14, R58, RZ ;  /* 0x0000003a0e387225 */ /* 0x000fe200078e00ff */
[----:B------:R-:W-:-:S03]  /*25620*/  SHF.L.W.U32.HI R27, R17, 0xd, R55 ;  /* 0x0000000d111b7819 */ /* 0x000fc60000010e37 */
[----:B------:R-:W-:-:S04]  /*25630*/  IMAD.WIDE.U32.X R50, R54, R14, R50, P6 ;  /* 0x0000000e36327225 */ /* 0x000fc800030e0432 */
[----:B------:R-:W-:-:S04]  /*25640*/  IMAD.WIDE.U32.X R28, R54, R16, R30, P2 ;  /* 0x00000010361c7225 */ /* 0x000fc800010e041e */
[----:B------:R-:W-:Y:S01]  /*25650*/  IMAD.WIDE.U32 R54, R13, R58, RZ ;  /* 0x0000003a0d367225 */ /* 0x000fe200078e00ff */
[----:B------:R-:W-:-:S03]  /*25660*/  MOV R30, R37 ;  /* 0x00000025001e7202 */ /* 0x000fc60000000f00 */
[----:B------:R-:W-:-:S04]  /*25670*/  IMAD.WIDE.U32 R52, R11, R58, RZ ;  /* 0x0000003a0b347225 */ /* 0x000fc800078e00ff */
[----:B------:R-:W-:Y:S01]  /*25680*/  IMAD.WIDE.U32 R56, P3, R9, R11, R56 ;  /* 0x0000000b09387225 */ /* 0x000fe20007860038 */
[----:B------:R-:W-:-:S03]  /*25690*/  IADD3 R23, P1, PT, R25, R52, RZ ;  /* 0x0000003419177210 */ /* 0x000fc60007f3e0ff */
[----:B------:R-:W-:Y:S02]  /*256a0*/  IMAD.X R31, RZ, RZ, RZ, P4 ;  /* 0x000000ffff1f7224 */ /* 0x000fe400020e06ff */
[----:B------:R-:W-:Y:S01]  /*256b0*/  IMAD.WIDE.U32 R54, P4, R9, R8, R54 ;  /* 0x0000000809367225 */ /* 0x000fe20007880036 */
[----:B------:R-:W-:-:S03]  /*256c0*/  IADD3 R25, P6, PT, R53, R56, RZ ;  /* 0x0000003835197210 */ /* 0x000fc60007fde0ff */
[----:B------:R-:W-:Y:S01]  /*256d0*/  IMAD.WIDE.U32 R58, R8, R58, RZ ;  /* 0x0000003a083a7225 */ /* 0x000fe200078e00ff */
[----:B------:R-:W-:-:S03]  /*256e0*/  SHF.L.W.U32.HI R17, R21, 0xd, R17 ;  /* 0x0000000d15117819 */ /* 0x000fc60000010e11 */
[----:B------:R-:W-:Y:S01]  /*256f0*/  IMAD.WIDE.U32 R36, R12, 0x13, RZ ;  /* 0x000000130c247825 */ /* 0x000fe200078e00ff */
[----:B------:R-:W-:-:S03]  /*25700*/  IADD3 R73, P2, PT, R17, R73, RZ ;  /* 0x0000004911497210 */ /* 0x000fc60007f5e0ff */
[----:B------:R-:W-:Y:S01]  /*25710*/  IMAD.X R53, RZ, RZ, RZ, P4 ;  /* 0x000000ffff357224 */ /* 0x000fe200020e06ff */
[----:B------:R-:W-:Y:S01]  /*25720*/  IADD3 R59, P4, PT, R59, R54, RZ ;  /* 0x000000363b3b7210 */ /* 0x000fe20007f9e0ff */
[----:B------:R-:W-:Y:S02]  /*25730*/  IMAD.MOV.U32 R52, RZ, RZ, R55 ;  /* 0x000000ffff347224 */ /* 0x000fe400078e0037 */
[----:B------:R-:W-:Y:S01]  /*25740*/  IMAD.WIDE.U32 R70, R12, R36, RZ ;  /* 0x000000240c467225 */ /* 0x000fe200078e00ff */
[----:B------:R-:W-:-:S03]  /*25750*/  IADD3.X R19, P2, PT, R27, R19, RZ, P2, !PT ;  /* 0x000000131b137210 */ /* 0x000fc6000175e4ff */
[----:B------:R-:W-:Y:S02]  /*25760*/  IMAD R17, R16, 0x13, RZ ;  /* 0x0000001310117824 */ /* 0x000fe400078e02ff */
[----:B------:R-:W-:Y:S01]  /*25770*/  IMAD.WIDE.U32.X R52, R9, R13, R52, P4 ;  /* 0x0000000d09347225 */ /* 0x000fe200020e0434 */
[----:B------:R-:W-:-:S03]  /*25780*/  IADD3 R70, P4, PT, R26, R70, RZ ;  /* 0x000000461a467210 */ /* 0x000fc60007f9e0ff */
[----:B------:R-:W-:Y:S01]  /*25790*/  IMAD.WIDE.U32 R26, R16, R36, RZ ;  /* 0x00000024101a7225 */ /* 0x000fe200078e00ff */
[----:B------:R-:W-:-:S03]  /*257a0*/  IADD3.X R75, P2, PT, RZ, R75, RZ, P2, !PT ;  /* 0x0000004bff4b7210 */ /* 0x000fc6000175e4ff */
[----:B------:R-:W-:Y:S02]  /*257b0*/  IMAD.IADD R17, R37, 0x1, R17 ;  /* 0x0000000125117824 */ /* 0x000fe400078e0211 */
[----:B------:R-:W-:Y:S02]  /*257c0*/  IMAD.X R55, RZ, RZ, RZ, P3 ;  /* 0x000000ffff377224 */ /* 0x000fe400018e06ff */
[----:B------:R-:W-:-:S04]  /*257d0*/  IMAD.WIDE.U32 R26, P3, R17, R12, R26 ;  /* 0x0000000c111a7225 */ /* 0x000fc8000786001a */
[----:B------:R-:W-:Y:S01]  /*257e0*/  IMAD.X R76, RZ, RZ, R20, P2 ;  /* 0x000000ffff4c7224 */ /* 0x000fe200010e0614 */
[----:B------:R-:W-:Y:S01]  /*257f0*/  SHF.L.W.U32.HI R20, R19, 0xd, R75 ;  /* 0x0000000d13147819 */ /* 0x000fe20000010e4b */
[----:B------:R-:W-:Y:S01]  /*25800*/  IMAD.MOV.U32 R54, RZ, RZ, R57 ;  /* 0x000000ffff367224 */ /* 0x000fe200078e0039 */
[----:B------:R-:W-:Y:S02]  /*25810*/  IADD3.X R57, PT, PT, RZ, RZ, RZ, P3, !PT ;  /* 0x000000ffff397210 */ /* 0x000fe40001ffe4ff */
[----:B------:R-:W-:Y:S02]  /*25820*/  IADD3 R71, P3, PT, R71, R26, RZ ;  /* 0x0000001a47477210 */ /* 0x000fe40007f7e0ff */
[----:B------:R-:W-:Y:S02]  /*25830*/  IADD3 R20, P2, PT, R20, R74, RZ ;  /* 0x0000004a14147210 */ /* 0x000fe40007f5e0ff */
[----:B------:R-:W-:-:S04]  /*25840*/  SHF.L.W.U32.HI R26, R75, 0xd, R76 ;  /* 0x0000000d4b1a7819 */ /* 0x000fc80000010e4c */
[----:B------:R-:W-:Y:S01]  /*25850*/  IADD3.X R26, P2, PT, R26, R72, RZ, P2, !PT ;  /* 0x000000481a1a7210 */ /* 0x000fe2000175e4ff */
[----:B------:R-:W-:-:S03]  /*25860*/  IMAD.MOV.U32 R56, RZ, RZ, R27 ;  /* 0x000000ffff387224 */ /* 0x000fc600078e001b */
[----:B------:R-:W-:Y:S01]  /*25870*/  LEA.HI.X R76, P2, R76, R10, RZ, 0xd, P2 ;  /* 0x0000000a4c4c7211 */ /* 0x000fe20001056cff */
[----:B------:R-:W-:Y:S01]  /*25880*/  IMAD.WIDE.U32.X R56, R17, R16, R56, P3 ;  /* 0x0000001011387225 */ /* 0x000fe200018e0438 */
[----:B------:R-:W-:Y:S02]  /*25890*/  IADD3 R70, P3, PT, R70, R58, RZ ;  /* 0x0000003a46467210 */ /* 0x000fe40007f7e0ff */
[----:B------:R-:W-:Y:S01]  /*258a0*/  IADD3.X R44, P4, PT, R71, R44, RZ, P4, !PT ;  /* 0x0000002c472c7210 */ /* 0x000fe2000279e4ff */
[----:B------:R-:W-:Y:S01]  /*258b0*/  IMAD.X R27, RZ, RZ, R18, P2 ;  /* 0x000000ffff1b7224 */ /* 0x000fe200010e0612 */
[----:B------:R-:W-:Y:S02]  /*258c0*/  SHF.L.W.U32.HI R10, R26, 0xd, R76 ;  /* 0x0000000d1a0a7819 */ /* 0x000fe40000010e4c */
[----:B------:R-:W-:Y:S02]  /*258d0*/  IADD3.X R44, P3, PT, R44, R59, RZ, P3, !PT ;  /* 0x0000003b2c2c7210 */ /* 0x000fe40001f7e4ff */
[----:B------:R-:W-:-:S02]  /*258e0*/  IADD3 R10, P2, PT, R10, R70, RZ ;  /* 0x000000460a0a7210 */ /* 0x000fc40007f5e0ff */
[----:B------:R-:W-:-:S04]  /*258f0*/  SHF.L.W.U32.HI R18, R76, 0xd, R27 ;  /* 0x0000000d4c127819 */ /* 0x000fc80000010e1b */
[----:B------:R-:W-:Y:S02]  /*25900*/  IADD3.X R18, P2, PT, R18, R44, RZ, P2, !PT ;  /* 0x0000002c12127210 */ /* 0x000fe4000175e4ff */
[----:B------:R-:W-:-:S04]  /*25910*/  IADD3.X R44, P3, P4, R52, R50, R56, P3, P4 ;  /* 0x00000032342c7210 */ /* 0x000fc80001c68438 */
[----:B------:R-:W-:Y:S02]  /*25920*/  LEA.HI.X R27, P2, R27, R44, RZ, 0xd, P2 ;  /* 0x0000002c1b1b7211 */ /* 0x000fe40001056cff */
[----:B------:R-:W-:Y:S02]  /*25930*/  IADD3.X R50, PT, PT, R53, R51, R57, P3, P4 ;  /* 0x0000003335327210 */ /* 0x000fe40001fe8439 */
[----:B------:R-:W-:Y:S02]  /*25940*/  IADD3.X R25, P1, PT, R22, R25, RZ, P1, !PT ;  /* 0x0000001916197210 */ /* 0x000fe40000f3e4ff */
[----:B------:R-:W-:Y:S01]  /*25950*/  SHF.L.W.U32.HI R44, R18, 0xd, R27 ;  /* 0x0000000d122c7819 */ /* 0x000fe20000010e1b */
[----:B------:R-:W-:Y:S02]  /*25960*/  IMAD.X R22, RZ, RZ, R50, P2 ;  /* 0x000000ffff167224 */ /* 0x000fe400010e0632 */
[----:B------:R-:W-:Y:S01]  /*25970*/  IMAD.WIDE.U32.X R54, R9, R14, R54, P6 ;  /* 0x0000000e09367225 */ /* 0x000fe200030e0436 */
[----:B------:R-:W-:-:S03]  /*25980*/  IADD3 R9, P2, PT, R44, R23, RZ ;  /* 0x000000172c097210 */ /* 0x000fc60007f5e0ff */
[----:B------:R-:W-:Y:S01]  /*25990*/  IMAD.WIDE.U32.X R30, R13, R13, R30, P5 ;  /* 0x0000000d0d1e7225 */ /* 0x000fe200028e041e */
[----:B------:R-:W-:Y:S02]  /*259a0*/  SHF.L.W.U32.HI R27, R27, 0xd, R22 ;  /* 0x0000000d1b1b7819 */ /* 0x000fe40000010e16 */
[----:B------:R-:W-:Y:S02]  /*259b0*/  IADD3.X R23, P0, P1, R54, R28, R30, P1, P0 ;  /* 0x0000001c36177210 */ /* 0x000fe4000090041e */
[----:B------:R-:W-:Y:S02]  /*259c0*/  IADD3.X R27, P2, PT, R27, R25, RZ, P2, !PT ;  /* 0x000000191b1b7210 */ /* 0x000fe4000175e4ff */
[----:B------:R-:W-:Y:S02]  /*259d0*/  IADD3.X R28, PT, PT, R55, R29, R31, P0, P1 ;  /* 0x0000001d371c7210 */ /* 0x000fe400007e241f */
[----:B------:R-:W-:Y:S01]  /*259e0*/  LEA.HI.X R23, P0, R22, R23, RZ, 0xd, P2 ;  /* 0x0000001716177211 */ /* 0x000fe20001016cff */
[----:B------:R0:W-:Y:S03]  /*259f0*/  STL [R1+0x12c], R84 ;  /* 0x00012c5401007387 */ /* 0x0001e60000100800 */
[----:B------:R-:W-:Y:S01]  /*25a00*/  IADD3.X R28, PT, PT, RZ, R28, RZ, P0, !PT ;  /* 0x0000001cff1c7210 */ /* 0x000fe200007fe4ff */
[----:B------:R0:W-:Y:S01]  /*25a10*/  STL [R1+0xe4], R83 ;  /* 0x0000e45301007387 */ /* 0x0001e20000100800 */
[----:B------:R-:W-:-:S02]  /*25a20*/  LOP3.LUT R25, R21, 0x7ffff, RZ, 0xc0, !PT ;  /* 0x0007ffff15197812 */ /* 0x000fc400078ec0ff */
[----:B------:R-:W-:Y:S01]  /*25a30*/  SHF.L.W.U32.HI R21, R27, 0xd, R23 ;  /* 0x0000000d1b157819 */ /* 0x000fe20000010e17 */
[----:B------:R0:W-:Y:S01]  /*25a40*/  STL.64 [R1+0x118], R86 ;  /* 0x0001185601007387 */ /* 0x0001e20000100a00 */
[----:B------:R-:W-:-:S03]  /*25a50*/  SHF.L.W.U32.HI R28, R23, 0xd, R28 ;  /* 0x0000000d171c7819 */ /* 0x000fc60000010e1c */
[----:B------:R0:W-:Y:S04]  /*25a60*/  STL [R1+0x1b4], R85 ;  /* 0x0001b45501007387 */ /* 0x0001e80000100800 */
[----:B------:R0:W-:Y:S04]  /*25a70*/  STL [R1+0x148], R92 ;  /* 0x0001485c01007387 */ /* 0x0001e80000100800 */
[----:B------:R0:W-:Y:S04]  /*25a80*/  STL [R1+0x170], R91 ;  /* 0x0001705b01007387 */ /* 0x0001e80000100800 */
[----:B------:R0:W-:Y:S04]  /*25a90*/  STL [R1+0x150], R90 ;  /* 0x0001505a01007387 */ /* 0x0001e80000100800 */
[----:B------:R0:W-:Y:S04]  /*25aa0*/  STL [R1+0x188], R93 ;  /* 0x0001885d01007387 */ /* 0x0001e80000100800 */
[----:B------:R0:W-:Y:S04]  /*25ab0*/  STL [R1+0x168], R89 ;  /* 0x0001685901007387 */ /* 0x0001e80000100800 */
[----:B------:R0:W-:Y:S04]  /*25ac0*/  STL [R1+0x1d8], R94 ;  /* 0x0001d85e01007387 */ /* 0x0001e80000100800 */
[----:B------:R0:W-:Y:S01]  /*25ad0*/  STL [R1+0x180], R88 ;  /* 0x0001805801007387 */ /* 0x0001e20000100800 */
[----:B------:R-:W-:-:S04]  /*25ae0*/  IMAD.WIDE.U32 R24, R21, 0x13, R24 ;  /* 0x0000001315187825 */ /* 0x000fc800078e0018 */
[----:B------:R-:W-:-:S04]  /*25af0*/  IMAD R28, R28, 0x13, RZ ;  /* 0x000000131c1c7824 */ /* 0x000fc800078e02ff */
[----:B------:R-:W-:Y:S01]  /*25b00*/  IMAD.IADD R30, R25, 0x1, R28 ;  /* 0x00000001191e7824 */ /* 0x000fe200078e021c */
[----:B------:R-:W-:-:S04]  /*25b10*/  LOP3.LUT R72, R19, 0x7ffff, RZ, 0xc0, !PT ;  /* 0x0007ffff13487812 */ /* 0x000fc800078ec0ff */
[C---:B------:R-:W-:Y:S01]  /*25b20*/  LEA.HI R73, P0, R30.reuse, R73, RZ, 0xd ;  /* 0x000000491e497211 */ /* 0x040fe200078168ff */
[----:B------:R-:W-:Y:S01]  /*25b30*/  IMAD.MOV.U32 R19, RZ, RZ, R24 ;  /* 0x000000ffff137224 */ /* 0x000fe200078e0018 */
[----:B------:R-:W-:-:S03]  /*25b40*/  LOP3.LUT R30, R30, 0x7ffff, RZ, 0xc0, !PT ;  /* 0x0007ffff1e1e7812 */ /* 0x000fc600078ec0ff */
[----:B------:R-:W-:Y:S01]  /*25b50*/  IMAD.X R72, RZ, RZ, R72, P0 ;  /* 0x000000ffff487224 */ /* 0x000fe200000e0648 */
[----:B0-----:R-:W-:-:S07]  /*25b60*/  UMOV UR6, URZ ;  /* 0x000000ff00067c82 */ /* 0x001fce0008000000 */
.L_x_84:
[-C--:B------:R-:W-:Y:S01]  /*25b70*/  IMAD.WIDE.U32 R50, R30, R19.reuse, RZ ;  /* 0x000000131e327225 */ /* 0x080fe200078e00ff */
[----:B------:R-:W-:Y:S01]  /*25b80*/  LOP3.LUT R28, R26, 0x7ffff, RZ, 0xc0, !PT ;  /* 0x0007ffff1a1c7812 */ /* 0x000fe200078ec0ff */
[----:B------:R-:W-:Y:S01]  /*25b90*/  UIADD3 UR6, UPT, UPT, UR6, 0x1, URZ ;  /* 0x0000000106067890 */ /* 0x000fe2000fffe0ff */
[----:B------:R-:W-:Y:S01]  /*25ba0*/  LOP3.LUT R31, R27, 0x7ffff, RZ, 0xc0, !PT ;  /* 0x0007ffff1b1f7812 */ /* 0x000fe200078ec0ff */
[C---:B------:R-:W-:Y:S01]  /*25bb0*/  IMAD.WIDE.U32 R24, R19.reuse, R19, RZ ;  /* 0x0000001313187225 */ /* 0x040fe200078e00ff */
[----:B------:R-:W-:Y:S01]  /*25bc0*/  LOP3.LUT R18, R18, 0x7ffff, RZ, 0xc0, !PT ;  /* 0x0007ffff12127812 */ /* 0x000fe200078ec0ff */
[----:B------:R-:W-:Y:S02]  /*25bd0*/  UISETP.NE.AND UP2, UPT, UR6, 0x4, UPT ;  /* 0x000000040600788c */ /* 0x000fe4000bf45270 */
[----:B------:R-:W-:-:S04]  /*25be0*/  IMAD.WIDE.U32 R50, P2, R19, R30, R50 ;  /* 0x0000001e13327225 */ /* 0x000fc80007840032 */
[----:B------:R-:W-:Y:S01]  /*25bf0*/  IMAD.WIDE.U32 R22, R20, 0x26, RZ ;  /* 0x0000002614167825 */ /* 0x000fe200078e00ff */
[----:B------:R-:W-:-:S03]  /*25c00*/  IADD3 R21, P3, PT, R25, R50, RZ ;  /* 0x0000003219157210 */ /* 0x000fc60007f7e0ff */
[----:B------:R-:W-:Y:S02]  /*25c10*/  IMAD R29, R28, 0x26, RZ ;  /* 0x000000261c1d7824 */ /* 0x000fe400078e02ff */
[----:B------:R-:W-:Y:S02]  /*25c20*/  IMAD R26, R72, 0x26, RZ ;  /* 0x00000026481a7824 */ /* 0x000fe400078e02ff */
[----:B------:R-:W-:Y:S02]  /*25c30*/  IMAD.IADD R25, R23, 0x1, R29 ;  /* 0x0000000117197824 */ /* 0x000fe400078e021d */
[----:B------:R-:W-:-:S04]  /*25c40*/  IMAD.WIDE.U32 R54, R73, 0x26, RZ ;  /* 0x0000002649367825 */ /* 0x000fc800078e00ff */
[----:B------:R-:W-:Y:S01]  /*25c50*/  IMAD.WIDE.U32 R56, R25, R10, RZ ;  /* 0x0000000a19387225 */ /* 0x000fe200078e00ff */
[----:B------:R-:W-:-:S03]  /*25c60*/  IADD3 R23, PT, PT, R55, R26, RZ ;  /* 0x0000001a37177210 */ /* 0x000fc60007ffe0ff */
[----:B------:R-:W-:-:S04]  /*25c70*/  IMAD.WIDE.U32 R52, R22, R10, RZ ;  /* 0x0000000a16347225 */ /* 0x000fc800078e00ff */
[----:B------:R-:W-:Y:S01]  /*25c80*/  IMAD.WIDE.U32 R26, R31, R54, RZ ;  /* 0x000000361f1a7225 */ /* 0x000fe200078e00ff */
[----:B------:R-:W-:-:S03]  /*25c90*/  IADD3 R24, P1, PT, R24, R52, RZ ;  /* 0x0000003418187210 */ /* 0x000fc60007f3e0ff */
[----:B------:R-:W-:-:S04]  /*25ca0*/  IMAD.WIDE.U32 R56, P4, R18, R22, R56 ;  /* 0x0000001612387225 */ /* 0x000fc80007880038 */
[----:B------:R-:W-:Y:S01]  /*25cb0*/  IMAD.WIDE.U32 R54, R9, R54, RZ ;  /* 0x0000003609367225 */ /* 0x000fe200078e00ff */
[----:B------:R-:W-:-:S03]  /*25cc0*/  IADD3 R52, P5, PT, R53, R56, RZ ;  /* 0x0000003835347210 */ /* 0x000fc60007fbe0ff */
[----:B------:R-:W-:Y:S01]  /*25cd0*/  IMAD.WIDE.U32 R26, P6, R9, R23, R26 ;  /* 0x00000017091a7225 */ /* 0x000fe200078c001a */
[----:B------:R-:W-:Y:S02]  /*25ce0*/  IADD3 R50, P0, PT, R24, R54, RZ ;  /* 0x0000003618327210 */ /* 0x000fe40007f1e0ff */
[----:B------:R-:W-:Y:S01]  /*25cf0*/  IADD3.X R21, P1, PT, R21, R52, RZ, P1, !PT ;  /* 0x0000003415157210 */ /* 0x000fe20000f3e4ff */
[----:B------:R-:W-:Y:S01]  /*25d00*/  IMAD.X R53, RZ, RZ, RZ, P6 ;  /* 0x000000ffff357224 */ /* 0x000fe200030e06ff */
[----:B------:R-:W-:Y:S01]  /*25d10*/  IADD3 R24, P6, PT, R55, R26, RZ ;  /* 0x0000001a37187210 */ /* 0x000fe20007fde0ff */
[----:B------:R-:W-:Y:S01]  /*25d20*/  IMAD.MOV.U32 R52, RZ, RZ, R27 ;  /* 0x000000ffff347224 */ /* 0x000fe200078e001b */
[----:B------:R-:W-:Y:S01]  /*25d30*/  MOV R54, R51 ;  /* 0x0000003300367202 */ /* 0x000fe20000000f00 */
[----:B------:R-:W-:Y:S01]  /*25d40*/  IMAD.X R55, RZ, RZ, RZ, P2 ;  /* 0x000000ffff377224 */ /* 0x000fe200010e06ff */
[----:B------:R-:W-:Y:S01]  /*25d50*/  IADD3.X R24, P0, PT, R21, R24, RZ, P0, !PT ;  /* 0x0000001815187210 */ /* 0x000fe2000071e4ff */
[----:B------:R-:W-:-:S02]  /*25d60*/  IMAD.X R27, RZ, RZ, RZ, P4 ;  /* 0x000000ffff1b7224 */ /* 0x000fc400020e06ff */
[----:B------:R-:W-:Y:S02]  /*25d70*/  IMAD.MOV.U32 R26, RZ, RZ, R57 ;  /* 0x000000ffff1a7224 */ /* 0x000fe400078e0039 */
[----:B------:R-:W-:-:S04]  /*25d80*/  IMAD.WIDE.U32.X R52, R23, R31, R52, P6 ;  /* 0x0000001f17347225 */ /* 0x000fc800030e0434 */
[----:B------:R-:W-:Y:S01]  /*25d90*/  IMAD.WIDE.U32.X R54, R30, R30, R54, P3 ;  /* 0x0000001e1e367225 */ /* 0x000fe200018e0436 */
[----:B------:R-:W-:-:S03]  /*25da0*/  SHF.L.U64.HI R30, R19, 0x1, R30 ;  /* 0x00000001131e7819 */ /* 0x000fc6000001021e */
[----:B------:R-:W-:-:S04]  /*25db0*/  IMAD.WIDE.U32.X R56, R25, R18, R26, P5 ;  /* 0x0000001219387225 */ /* 0x000fc800028e041a */
[----:B------:R-:W-:Y:S01]  /*25dc0*/  IMAD.SHL.U32 R19, R19, 0x2, RZ ;  /* 0x0000000213137824 */ /* 0x000fe200078e00ff */
[----:B------:R-:W-:Y:S01]  /*25dd0*/  IADD3.X R27, P0, P1, R52, R56, R54, P0, P1 ;  /* 0x00000038341b7210 */ /* 0x000fe20000102436 */
[----:B------:R-:W-:Y:S02]  /*25de0*/  IMAD R51, R18, 0x26, RZ ;  /* 0x0000002612337824 */ /* 0x000fe400078e02ff */
[----:B------:R-:W-:Y:S01]  /*25df0*/  IMAD.WIDE.U32 R70, R20, R19, RZ ;  /* 0x0000001314467225 */ /* 0x000fe200078e00ff */
[----:B------:R-:W-:-:S03]  /*25e00*/  IADD3.X R29, PT, PT, R53, R57, R55, P0, P1 ;  /* 0x00000039351d7210 */ /* 0x000fc600007e2437 */
[----:B------:R-:W-:Y:S01]  /*25e10*/  IMAD.WIDE.U32 R52, R31, R22, RZ ;  /* 0x000000161f347225 */ /* 0x000fe200078e00ff */
[----:B------:R-:W-:-:S03]  /*25e20*/  SHF.L.W.U32.HI R29, R27, 0xd, R29 ;  /* 0x0000000d1b1d7819 */ /* 0x000fc60000010e1d */
        /* <DEDUP_REMOVED lines=8> */
[----:B------:R-:W-:Y:S01]  /*25eb0*/  IMAD R22, R18, 0x13, RZ ;  /* 0x0000001312167824 */ /* 0x000fe200078e02ff */
[----:B------:R-:W-:Y:S01]  /*25ec0*/  IADD3 R26, P2, PT, R53, R56, RZ ;  /* 0x00000038351a7210 */ /* 0x000fe20007f5e0ff */
[----:B------:R-:W-:-:S03]  /*25ed0*/  IMAD.WIDE.U32 R52, R10, 0x13, RZ ;  /* 0x000000130a347825 */ /* 0x000fc600078e00ff */
[----:B------:R-:W-:Y:S01]  /*25ee0*/  IADD3.X R26, P0, PT, R26, R54, RZ, P0, !PT ;  /* 0x000000361a1a7210 */ /* 0x000fe2000071e4ff */
[----:B------:R-:W-:Y:S02]  /*25ef0*/  IMAD.IADD R22, R53, 0x1, R22 ;  /* 0x0000000135167824 */ /* 0x000fe400078e0216 */
[----:B------:R-:W-:Y:S02]  /*25f00*/  IMAD.X R59, RZ, RZ, RZ, P5 ;  /* 0x000000ffff3b7224 */ /* 0x000fe400028e06ff */
[----:B------:R-:W-:-:S04]  /*25f10*/  IMAD.WIDE.U32 R54, R22, R10, RZ ;  /* 0x0000000a16367225 */ /* 0x000fc800078e00ff */
[----:B------:R-:W-:Y:S02]  /*25f20*/  IMAD R76, R31, 0x13, RZ ;  /* 0x000000131f4c7824 */ /* 0x000fe400078e02ff */
[----:B------:R-:W-:-:S04]  /*25f30*/  IMAD.WIDE.U32 R54, P4, R18, R52, R54 ;  /* 0x0000003412367225 */ /* 0x000fc80007880036 */
[----:B------:R-:W-:-:S03]  /*25f40*/  IMAD.WIDE.U32 R52, R52, R10, RZ ;  /* 0x0000000a34347225 */ /* 0x000fc600078e00ff */
[----:B------:R-:W-:Y:S02]  /*25f50*/  IADD3 R21, P6, PT, R21, R52, RZ ;  /* 0x0000003415157210 */ /* 0x000fe40007fde0ff */
[----:B------:R-:W-:Y:S01]  /*25f60*/  IADD3 R44, P5, PT, R53, R54, RZ ;  /* 0x00000036352c7210 */ /* 0x000fe20007fbe0ff */
[----:B------:R-:W-:-:S03]  /*25f70*/  IMAD.WIDE.U32.X R52, R25, R31, R58, P1 ;  /* 0x0000001f19347225 */ /* 0x000fc600008e043a */
[----:B------:R-:W-:Y:S01]  /*25f80*/  IADD3.X R23, P1, PT, R26, R44, RZ, P6, !PT ;  /* 0x0000002c1a177210 */ /* 0x000fe2000373e4ff */
[----:B------:R-:W-:Y:S02]  /*25f90*/  IMAD.X R59, RZ, RZ, RZ, P4 ;  /* 0x000000ffff3b7224 */ /* 0x000fe400020e06ff */
[----:B------:R-:W-:-:S04]  /*25fa0*/  IMAD.MOV.U32 R58, RZ, RZ, R55 ;  /* 0x000000ffff3a7224 */ /* 0x000fc800078e0037 */
[----:B------:R-:W-:-:S04]  /*25fb0*/  IMAD.WIDE.U32.X R54, R22, R18, R58, P5 ;  /* 0x0000001216367225 */ /* 0x000fc800028e043a */
[----:B------:R-:W-:Y:S02]  /*25fc0*/  IMAD.X R59, RZ, RZ, RZ, P3 ;  /* 0x000000ffff3b7224 */ /* 0x000fe400018e06ff */
[----:B------:R-:W-:Y:S02]  /*25fd0*/  IMAD.MOV.U32 R58, RZ, RZ, R57 ;  /* 0x000000ffff3a7224 */ /* 0x000fe400078e0039 */
[----:B------:R-:W-:-:S04]  /*25fe0*/  IMAD.WIDE.U32 R56, R73, R73, RZ ;  /* 0x0000004949387225 */ /* 0x000fc800078e00ff */
[----:B------:R-:W-:-:S03]  /*25ff0*/  IMAD.WIDE.U32.X R58, R72, R30, R58, P2 ;  /* 0x0000001e483a7225 */ /* 0x000fc600010e043a */
[----:B------:R-:W-:-:S04]  /*26000*/  IADD3.X R22, P0, P1, R54, R52, R58, P1, P0 ;  /* 0x0000003436167210 */ /* 0x000fc8000090043a */
[----:B------:R-:W-:Y:S01]  /*26010*/  IADD3.X R26, PT, PT, R55, R53, R59, P0, P1 ;  /* 0x00000035371a7210 */ /* 0x000fe200007e243b */
[----:B------:R-:W-:Y:S01]  /*26020*/  IMAD.WIDE.U32 R52, R72, R73, RZ ;  /* 0x0000004948347225 */ /* 0x000fe200078e00ff */
[----:B------:R-:W-:-:S03]  /*26030*/  IADD3 R44, P0, PT, R70, R56, RZ ;  /* 0x00000038462c7210 */ /* 0x000fc60007f1e0ff */
[----:B------:R-:W-:-:S04]  /*26040*/  IMAD.WIDE.U32 R58, R10, 0x26, RZ ;  /* 0x000000260a3a7825 */ /* 0x000fc800078e00ff */
[----:B------:R-:W-:Y:S01]  /*26050*/  IMAD.WIDE.U32 R52, P5, R73, R72, R52 ;  /* 0x0000004849347225 */ /* 0x000fe200078a0034 */
[----:B------:R-:W-:-:S03]  /*26060*/  IADD3 R51, PT, PT, R59, R51, RZ ;  /* 0x000000333b337210 */ /* 0x000fc60007ffe0ff */
[----:B------:R-:W-:Y:S01]  /*26070*/  IMAD.WIDE.U32 R54, R28, R19, RZ ;  /* 0x000000131c367225 */ /* 0x000fe200078e00ff */
[----:B------:R-:W-:-:S03]  /*26080*/  IADD3 R25, P3, PT, R57, R52, RZ ;  /* 0x0000003439197210 */ /* 0x000fc60007f7e0ff */
[----:B------:R-:W-:-:S04]  /*26090*/  IMAD.WIDE.U32 R56, R51, R9, RZ ;  /* 0x0000000933387225 */ /* 0x000fc800078e00ff */
[----:B------:R-:W-:-:S04]  /*260a0*/  IMAD.WIDE.U32 R54, P4, R20, R30, R54 ;  /* 0x0000001e14367225 */ /* 0x000fc80007880036 */
[----:B------:R-:W-:Y:S01]  /*260b0*/  IMAD.WIDE.U32 R56, P6, R31, R58, R56 ;  /* 0x0000003a1f387225 */ /* 0x000fe200078c0038 */
[----:B------:R-:W-:-:S03]  /*260c0*/  IADD3 R70, P2, PT, R71, R54, RZ ;  /* 0x0000003647467210 */ /* 0x000fc60007f5e0ff */
[----:B------:R-:W-:Y:S01]  /*260d0*/  IMAD.WIDE.U32 R58, R58, R9, RZ ;  /* 0x000000093a3a7225 */ /* 0x000fe200078e00ff */
[----:B------:R-:W-:-:S03]  /*260e0*/  IADD3.X R70, P0, PT, R25, R70, RZ, P0, !PT ;  /* 0x0000004619467210 */ /* 0x000fc6000071e4ff */
[----:B------:R-:W-:Y:S01]  /*260f0*/  IMAD.X R71, RZ, RZ, RZ, P6 ;  /* 0x000000ffff477224 */ /* 0x000fe200030e06ff */
[----:B------:R-:W-:Y:S01]  /*26100*/  IADD3 R25, P1, PT, R44, R58, RZ ;  /* 0x0000003a2c197210 */ /* 0x000fe20007f3e0ff */
[----:B------:R-:W-:Y:S01]  /*26110*/  IMAD.MOV.U32 R52, RZ, RZ, R55 ;  /* 0x000000ffff347224 */ /* 0x000fe200078e0037 */
        /* <DEDUP_REMOVED lines=8> */
[----:B------:R-:W-:Y:S01]  /*261a0*/  IMAD.WIDE.U32.X R56, R72, R72, R56, P3 ;  /* 0x0000004848387225 */ /* 0x000fe200018e0438 */
[----:B------:R-:W-:-:S03]  /*261b0*/  SHF.L.U64.HI R72, R73, 0x1, R72 ;  /* 0x0000000149487819 */ /* 0x000fc60000010248 */
[----:B------:R-:W-:-:S04]  /*261c0*/  IMAD.WIDE.U32.X R52, R30, R28, R52, P2 ;  /* 0x0000001c1e347225 */ /* 0x000fc800010e0434 */
[----:B------:R-:W-:Y:S01]  /*261d0*/  IMAD.SHL.U32 R73, R73, 0x2, RZ ;  /* 0x0000000249497824 */ /* 0x000fe200078e00ff */
[----:B------:R-:W-:Y:S01]  /*261e0*/  IADD3.X R51, P0, P1, R70, R52, R56, P1, P0 ;  /* 0x0000003446337210 */ /* 0x000fe20000900438 */
[----:B------:R-:W-:-:S03]  /*261f0*/  IMAD.WIDE.U32 R54, R10, R19, RZ ;  /* 0x000000130a367225 */ /* 0x000fc600078e00ff */
[----:B------:R-:W-:Y:S01]  /*26200*/  IADD3.X R74, PT, PT, R71, R53, R57, P0, P1 ;  /* 0x00000035474a7210 */ /* 0x000fe200007e2439 */
[----:B------:R-:W-:-:S04]  /*26210*/  IMAD.WIDE.U32 R58, P0, R10, R30, R58 ;  /* 0x0000001e0a3a7225 */ /* 0x000fc8000780003a */
[----:B------:R-:W-:Y:S01]  /*26220*/  IMAD.WIDE.U32 R56, R28, R73, RZ ;  /* 0x000000491c387225 */ /* 0x000fe200078e00ff */
[----:B------:R-:W-:-:S03]  /*26230*/  IADD3 R77, P3, PT, R55, R58, RZ ;  /* 0x0000003a374d7210 */ /* 0x000fc60007f7e0ff */
[----:B------:R-:W-:Y:S02]  /*26240*/  IMAD.MOV.U32 R52, RZ, RZ, R59 ;  /* 0x000000ffff347224 */ /* 0x000fe400078e003b */
[----:B------:R-:W-:-:S04]  /*26250*/  IMAD.WIDE.U32 R56, P1, R20, R72, R56 ;  /* 0x0000004814387225 */ /* 0x000fc80007820038 */
[----:B------:R-:W-:Y:S01]  /*26260*/  IMAD.WIDE.U32 R58, R20, R73, RZ ;  /* 0x00000049143a7225 */ /* 0x000fe200078e00ff */
[----:B------:R-:W-:-:S03]  /*26270*/  IADD3.X R55, PT, PT, RZ, RZ, RZ, P1, !PT ;  /* 0x000000ffff377210 */ /* 0x000fc60000ffe4ff */
[----:B------:R-:W-:Y:S01]  /*26280*/  IMAD.X R53, RZ, RZ, RZ, P0 ;  /* 0x000000ffff357224 */ /* 0x000fe200000e06ff */
[----:B------:R-:W-:Y:S01]  /*26290*/  IADD3 R75, P0, PT, R54, R58, RZ ;  /* 0x0000003a364b7210 */ /* 0x000fe20007f1e0ff */
[----:B------:R-:W-:Y:S01]  /*262a0*/  IMAD.MOV.U32 R54, RZ, RZ, R57 ;  /* 0x000000ffff367224 */ /* 0x000fe200078e0039 */
[----:B------:R-:W-:Y:S01]  /*262b0*/  IADD3 R56, P2, PT, R59, R56, RZ ;  /* 0x000000383b387210 */ /* 0x000fe20007f5e0ff */
[----:B------:R-:W-:-:S03]  /*262c0*/  IMAD.WIDE.U32 R58, R9, 0x13, RZ ;  /* 0x00000013093a7825 */ /* 0x000fc600078e00ff */
[----:B------:R-:W-:Y:S01]  /*262d0*/  IADD3.X R77, P0, PT, R56, R77, RZ, P0, !PT ;  /* 0x0000004d384d7210 */ /* 0x000fe2000071e4ff */
[----:B------:R-:W-:Y:S02]  /*262e0*/  IMAD.IADD R76, R59, 0x1, R76 ;  /* 0x000000013b4c7824 */ /* 0x000fe400078e024c */
[----:B------:R-:W-:-:S04]  /*262f0*/  IMAD.WIDE.U32.X R52, R30, R18, R52, P3 ;  /* 0x000000121e347225 */ /* 0x000fc800018e0434 */
        /* <DEDUP_REMOVED lines=9> */
[----:B------:R-:W-:-:S04]  /*26390*/  IADD3.X R58, P1, PT, R77, R56, RZ, P1, !PT ;  /* 0x000000384d3a7210 */ /* 0x000fc80000f3e4ff */
[----:B------:R-:W-:Y:S02]  /*263a0*/  IADD3.X R70, P0, P1, R70, R52, R54, P1, P0 ;  /* 0x0000003446467210 */ /* 0x000fe40000900436 */
[----:B------:R-:W-:Y:S02]  /*263b0*/  SHF.L.W.U32.HI R52, R24, 0xd, R27 ;  /* 0x0000000d18347819 */ /* 0x000fe40000010e1b */
[----:B------:R-:W-:Y:S01]  /*263c0*/  IADD3.X R71, PT, PT, R71, R53, R55, P0, P1 ;  /* 0x0000003547477210 */ /* 0x000fe200007e2437 */
[----:B------:R-:W-:Y:S01]  /*263d0*/  IMAD.WIDE.U32 R54, R20, R20, RZ ;  /* 0x0000001414367225 */ /* 0x000fe200078e00ff */
[----:B------:R-:W-:-:S03]  /*263e0*/  IADD3 R21, P0, PT, R52, R21, RZ ;  /* 0x0000001534157210 */ /* 0x000fc60007f1e0ff */
[----:B------:R-:W-:Y:S01]  /*263f0*/  IMAD.WIDE.U32 R52, R10, R73, RZ ;  /* 0x000000490a347225 */ /* 0x000fe200078e00ff */
[----:B------:R-:W-:-:S04]  /*26400*/  IADD3.X R29, P0, PT, R29, R23, RZ, P0, !PT ;  /* 0x000000171d1d7210 */ /* 0x000fc8000071e4ff */
[----:B------:R-:W-:Y:S01]  /*26410*/  IADD3.X R56, P0, PT, RZ, R22, RZ, P0, !PT ;  /* 0x00000016ff387210 */ /* 0x000fe2000071e4ff */
[----:B------:R-:W-:-:S03]  /*26420*/  IMAD.WIDE.U32 R22, R18, R73, RZ ;  /* 0x0000004912167225 */ /* 0x000fc600078e00ff */
[----:B------:R-:W-:Y:S01]  /*26430*/  IADD3.X R26, PT, PT, RZ, R26, RZ, P0, !PT ;  /* 0x0000001aff1a7210 */ /* 0x000fe200007fe4ff */
[----:B------:R-:W-:-:S03]  /*26440*/  IMAD.WIDE.U32 R22, P1, R10, R72, R22 ;  /* 0x000000480a167225 */ /* 0x000fc60007820016 */
[----:B------:R-:W-:Y:S02]  /*26450*/  SHF.L.W.U32.HI R75, R56, 0xd, R26 ;  /* 0x0000000d384b7819 */ /* 0x000fe40000010e1a */
[C---:B------:R-:W-:Y:S01]  /*26460*/  SHF.L.W.U32.HI R56, R29.reuse, 0xd, R56 ;  /* 0x0000000d1d387819 */ /* 0x040fe20000010e38 */
[----:B------:R-:W-:Y:S01]  /*26470*/  IMAD.WIDE.U32 R26, R28, R20, RZ ;  /* 0x000000141c1a7225 */ /* 0x000fe200078e00ff */
[----:B------:R-:W-:-:S03]  /*26480*/  LOP3.LUT R29, R29, 0x7ffff, RZ, 0xc0, !PT ;  /* 0x0007ffff1d1d7812 */ /* 0x000fc600078ec0ff */
[----:B------:R-:W-:Y:S02]  /*26490*/  IMAD.X R57, RZ, RZ, RZ, P1 ;  /* 0x000000ffff397224 */ /* 0x000fe400008e06ff */
[----:B------:R-:W-:Y:S01]  /*264a0*/  IMAD.WIDE.U32 R26, P4, R20, R28, R26 ;  /* 0x0000001c141a7225 */ /* 0x000fe2000788001a */
[----:B------:R-:W-:Y:S02]  /*264b0*/  IADD3 R20, P0, PT, R56, R25, RZ ;  /* 0x0000001938147210 */ /* 0x000fe40007f1e0ff */
        /* <DEDUP_REMOVED lines=8> */
[----:B------:R-:W-:Y:S01]  /*26540*/  IADD3.X R25, P1, PT, R54, R25, RZ, P1, !PT ;  /* 0x0000001936197210 */ /* 0x000fe20000f3e4ff */
[----:B------:R-:W-:Y:S01]  /*26550*/  IMAD.WIDE.U32 R22, P5, R9, R30, R22 ;  /* 0x0000001e09167225 */ /* 0x000fe200078a0016 */
[----:B------:R-:W-:Y:S02]  /*26560*/  IADD3.X R51, P2, PT, RZ, R51, RZ, P0, !PT ;  /* 0x00000033ff337210 */ /* 0x000fe4000075e4ff */
[----:B------:R-:W-:-:S02]  /*26570*/  IADD3 R9, P0, PT, R52, R18, RZ ;  /* 0x0000001234097210 */ /* 0x000fc40007f1e0ff */
[----:B------:R-:W-:Y:S01]  /*26580*/  SHF.L.W.U32.HI R10, R26, 0xd, R51 ;  /* 0x0000000d1a0a7819 */ /* 0x000fe20000010e33 */
[----:B------:R-:W-:Y:S01]  /*26590*/  IMAD.X R74, RZ, RZ, R74, P2 ;  /* 0x000000ffff4a7224 */ /* 0x000fe200010e064a */
[----:B------:R-:W-:Y:S01]  /*265a0*/  IADD3 R44, P6, PT, R19, R22, RZ ;  /* 0x00000016132c7210 */ /* 0x000fe20007fde0ff */
[----:B------:R-:W-:Y:S01]  /*265b0*/  IMAD.X R19, RZ, RZ, RZ, P5 ;  /* 0x000000ffff137224 */ /* 0x000fe200028e06ff */
[----:B------:R-:W-:Y:S01]  /*265c0*/  MOV R18, R23 ;  /* 0x0000001700127202 */ /* 0x000fe20000000f00 */
[----:B------:R-:W-:Y:S01]  /*265d0*/  IMAD.X R23, RZ, RZ, RZ, P4 ;  /* 0x000000ffff177224 */ /* 0x000fe200020e06ff */
[----:B------:R-:W-:Y:S02]  /*265e0*/  SHF.L.W.U32.HI R22, R51, 0xd, R74 ;  /* 0x0000000d33167819 */ /* 0x000fe40000010e4a */
[----:B------:R-:W-:Y:S01]  /*265f0*/  IADD3 R10, P2, PT, R10, R59, RZ ;  /* 0x0000003b0a0a7210 */ /* 0x000fe20007f5e0ff */
[----:B------:R-:W-:Y:S01]  /*26600*/  IMAD.WIDE.U32.X R30, R30, R31, R18, P6 ;  /* 0x0000001f1e1e7225 */ /* 0x000fe200030e0412 */
[----:B------:R-:W-:-:S02]  /*26610*/  IADD3.X R25, P0, PT, R25, R44, RZ, P0, !PT ;  /* 0x0000002c19197210 */ /* 0x000fc4000071e4ff */
[----:B------:R-:W-:Y:S01]  /*26620*/  IADD3.X R18, P2, PT, R22, R58, RZ, P2, !PT ;  /* 0x0000003a16127210 */ /* 0x000fe2000175e4ff */
[----:B------:R-:W-:Y:S01]  /*26630*/  IMAD.MOV.U32 R22, RZ, RZ, R27 ;  /* 0x000000ffff167224 */ /* 0x000fe200078e001b */
[----:B------:R-:W-:Y:S02]  /*26640*/  LOP3.LUT R51, R24, 0x7ffff, RZ, 0xc0, !PT ;  /* 0x0007ffff18337812 */ /* 0x000fe400078ec0ff */
[----:B------:R-:W-:Y:S01]  /*26650*/  IADD3.X R70, P2, PT, RZ, R70, RZ, P2, !PT ;  /* 0x00000046ff467210 */ /* 0x000fe2000175e4ff */
[----:B------:R-:W-:-:S03]  /*26660*/  IMAD.WIDE.U32.X R22, R28, R28, R22, P3 ;  /* 0x0000001c1c167225 */ /* 0x000fc600018e0416 */
[----:B------:R-:W-:Y:S01]  /*26670*/  SHF.L.W.U32.HI R19, R18, 0xd, R70 ;  /* 0x0000000d12137819 */ /* 0x000fe20000010e46 */
[----:B------:R-:W-:-:S03]  /*26680*/  IMAD.X R71, RZ, RZ, R71, P2 ;  /* 0x000000ffff477224 */ /* 0x000fc600010e0647 */
        /* <DEDUP_REMOVED lines=19> */
[----:B------:R-:W-:Y:S02]  /*267c0*/  UMOV UR6, 0x1 ;  /* 0x0000000100067882 */ /* 0x000fe40000000000 */
[----:B------:R-:W-:-:S04]  /*267d0*/  IMAD.WIDE.U32 R28, R19, R32, RZ ;  /* 0x00000020131c7225 */ /* 0x000fc800078e00ff */
[----:B------:R-:W-:-:S04]  /*267e0*/  IMAD.WIDE.U32 R50, R73, R36, RZ ;  /* 0x0000002449327225 */ /* 0x000fc800078e00ff */
[----:B------:R-:W-:Y:S01]  /*267f0*/  IMAD.WIDE.U32 R22, P6, R73, R17, R22 ;  /* 0x0000001149167225 */ /* 0x000fe200078c0016 */
        /* <DEDUP_REMOVED lines=13> */
[----:B------:R-:W-:Y:S01]  /*268d0*/  IADD3.X R25, PT, PT, RZ, RZ, RZ, P6, !PT ;  /* 0x000000ffff197210 */ /* 0x000fe200037fe4ff */
[----:B------:R-:W-:Y:S01]  /*268e0*/  IMAD.X R53, RZ, RZ, RZ, P5 ;  /* 0x000000ffff357224 */ /* 0x000fe200028e06ff */
[----:B------:R-:W-:Y:S01]  /*268f0*/  IADD3.X R33, P1, PT, R33, R52, RZ, P1, !PT ;  /* 0x0000003421217210 */ /* 0x000fe20000f3e4ff */
[----:B------:R-:W-:Y:S01]  /*26900*/  IMAD.MOV.U32 R24, RZ, RZ, R23 ;  /* 0x000000ffff187224 */ /* 0x000fe200078e0017 */
[----:B------:R-:W-:Y:S01]  /*26910*/  LOP3.LUT R22, R18, 0x7ffff, RZ, 0xc0, !PT ;  /* 0x0007ffff12167812 */ /* 0x000fe200078ec0ff */
[----:B------:R-:W-:-:S02]  /*26920*/  IMAD.MOV.U32 R52, RZ, RZ, R51 ;  /* 0x000000ffff347224 */ /* 0x000fc400078e0033 */
[----:B------:R-:W-:-:S04]  /*26930*/  IMAD.WIDE.U32.X R28, R30, R6, R28, P4 ;  /* 0x000000061e1c7225 */ /* 0x000fc800020e041c */
[----:B------:R-:W-:-:S04]  /*26940*/  IMAD.WIDE.U32.X R24, R72, R17, R24, P3 ;  /* 0x0000001148187225 */ /* 0x000fc800018e0418 */
[----:B------:R-:W-:-:S04]  /*26950*/  IMAD.WIDE.U32.X R52, R26, R15, R52, P2 ;  /* 0x0000000f1a347225 */ /* 0x000fc800010e0434 */
[----:B------:R-:W-:Y:S01]  /*26960*/  IMAD R31, R13, 0x13, RZ ;  /* 0x000000130d1f7824 */ /* 0x000fe200078e02ff */
[----:B------:R-:W-:Y:S01]  /*26970*/  IADD3.X R23, P0, P1, R52, R28, R24, P1, P0 ;  /* 0x0000001c34177210 */ /* 0x000fe20000900418 */
[----:B------:R-:W-:Y:S02]  /*26980*/  IMAD R18, R5, 0x13, RZ ;  /* 0x0000001305127824 */ /* 0x000fe400078e02ff */
[----:B------:R-:W-:Y:S01]  /*26990*/  IMAD.WIDE.U32 R54, R19, R7, RZ ;  /* 0x0000000713367225 */ /* 0x000fe200078e00ff */
[----:B------:R-:W-:-:S03]  /*269a0*/  IADD3.X R35, PT, PT, R53, R29, R25, P0, P1 ;  /* 0x0000001d35237210 */ /* 0x000fc600007e2419 */
[----:B------:R-:W-:-:S04]  /*269b0*/  IMAD.WIDE.U32 R24, R8, 0x13, RZ ;  /* 0x0000001308187825 */ /* 0x000fc800078e00ff */
[----:B------:R-:W-:Y:S02]  /*269c0*/  IMAD.IADD R31, R25, 0x1, R31 ;  /* 0x00000001191f7824 */ /* 0x000fe400078e021f */
[----:B------:R-:W-:-:S04]  /*269d0*/  IMAD.WIDE.U32 R50, R22, R24, RZ ;  /* 0x0000001816327225 */ /* 0x000fc800078e00ff */
[----:B------:R-:W-:-:S04]  /*269e0*/  IMAD.WIDE.U32 R28, R10, R24, RZ ;  /* 0x000000180a1c7225 */ /* 0x000fc800078e00ff */
[----:B------:R-:W-:Y:S01]  /*269f0*/  IMAD.WIDE.U32 R50, P2, R31, R10, R50 ;  /* 0x0000000a1f327225 */ /* 0x000fe20007840032 */
[----:B------:R-:W-:Y:S02]  /*26a00*/  IADD3 R25, P0, PT, R21, R28, RZ ;  /* 0x0000001c15197210 */ /* 0x000fe40007f1e0ff */
[----:B------:R-:W-:Y:S01]  /*26a10*/  LOP3.LUT R21, R27, 0x7ffff, RZ, 0xc0, !PT ;  /* 0x0007ffff1b157812 */ /* 0x000fe200078ec0ff */
[----:B------:R-:W-:Y:S01]  /*26a20*/  IMAD.WIDE.U32 R52, R7, 0x13, RZ ;  /* 0x0000001307347825 */ /* 0x000fe200078e00ff */
[----:B------:R-:W-:-:S03]  /*26a30*/  IADD3 R37, P3, PT, R29, R50, RZ ;  /* 0x000000321d257210 */ /* 0x000fc60007f7e0ff */
[----:B------:R-:W-:Y:S01]  /*26a40*/  IMAD.WIDE.U32 R56, R73, R32, RZ ;  /* 0x0000002049387225 */ /* 0x000fe200078e00ff */
[----:B------:R-:W-:Y:S02]  /*26a50*/  IADD3 R18, PT, PT, R53, R18, RZ ;  /* 0x0000001235127210 */ /* 0x000fe40007ffe0ff */
[----:B------:R-:W-:Y:S01]  /*26a60*/  IADD3.X R33, P0, PT, R33, R37, RZ, P0, !PT ;  /* 0x0000002521217210 */ /* 0x000fe2000071e4ff */
[----:B------:R-:W-:-:S04]  /*26a70*/  IMAD.WIDE.U32 R28, R21, R52, RZ ;  /* 0x00000034151c7225 */ /* 0x000fc800078e00ff */
[----:B------:R-:W-:-:S04]  /*26a80*/  IMAD.WIDE.U32 R52, R9, R52, RZ ;  /* 0x0000003409347225 */ /* 0x000fc800078e00ff */
[----:B------:R-:W-:Y:S01]  /*26a90*/  IMAD.WIDE.U32 R28, P4, R18, R9, R28 ;  /* 0x00000009121c7225 */ /* 0x000fe2000788001c */
[----:B------:R-:W-:-:S03]  /*26aa0*/  IADD3 R50, P1, PT, R25, R52, RZ ;  /* 0x0000003419327210 */ /* 0x000fc60007f3e0ff */
[----:B------:R-:W-:Y:S01]  /*26ab0*/  IMAD.MOV.U32 R52, RZ, RZ, R29 ;  /* 0x000000ffff347224 */ /* 0x000fe200078e001d */
[----:B------:R-:W-:Y:S01]  /*26ac0*/  IADD3 R25, P5, PT, R53, R28, RZ ;  /* 0x0000001c35197210 */ /* 0x000fe20007fbe0ff */
[----:B------:R-:W-:-:S04]  /*26ad0*/  IMAD.X R53, RZ, RZ, RZ, P4 ;  /* 0x000000ffff357224 */ /* 0x000fc800020e06ff */
[----:B------:R-:W-:Y:S01]  /*26ae0*/  IMAD.WIDE.U32.X R28, R21, R18, R52, P5 ;  /* 0x00000012151c7225 */ /* 0x000fe200028e0434 */
[----:B------:R-:W-:-:S03]  /*26af0*/  IADD3.X R18, P1, PT, R33, R25, RZ, P1, !PT ;  /* 0x0000001921127210 */ /* 0x000fc60000f3e4ff */
[----:B------:R-:W-:Y:S02]  /*26b00*/  IMAD.X R53, RZ, RZ, RZ, P2 ;  /* 0x000000ffff357224 */ /* 0x000fe400010e06ff */
[----:B------:R-:W-:-:S04]  /*26b10*/  IMAD.MOV.U32 R52, RZ, RZ, R51 ;  /* 0x000000ffff347224 */ /* 0x000fc800078e0033 */
[----:B------:R-:W-:-:S03]  /*26b20*/  IMAD.WIDE.U32.X R52, R22, R31, R52, P3 ;  /* 0x0000001f16347225 */ /* 0x000fc600018e0434 */
[----:B------:R-:W-:-:S04]  /*26b30*/  IADD3.X R23, P0, P1, R28, R23, R52, P1, P0 ;  /* 0x000000171c177210 */ /* 0x000fc80000900434 */
[----:B------:R-:W-:Y:S01]  /*26b40*/  IADD3.X R27, PT, PT, R29, R35, R53, P0, P1 ;  /* 0x000000231d1b7210 */ /* 0x000fe200007e2435 */
[----:B------:R-:W-:Y:S01]  /*26b50*/  IMAD.WIDE.U32 R28, R30, R7, RZ ;  /* 0x000000071e1c7225 */ /* 0x000fe200078e00ff */
[----:B------:R-:W-:-:S03]  /*26b60*/  IADD3 R25, P0, PT, R54, R56, RZ ;  /* 0x0000003836197210 */ /* 0x000fc60007f1e0ff */
[----:B------:R-:W-:-:S04]  /*26b70*/  IMAD.WIDE.U32 R52, R72, R32, RZ ;  /* 0x0000002048347225 */ /* 0x000fc800078e00ff */
[----:B------:R-:W-:-:S04]  /*26b80*/  IMAD.WIDE.U32 R28, P2, R19, R5, R28 ;  /* 0x00000005131c7225 */ /* 0x000fc8000784001c */
[----:B------:R-:W-:Y:S01]  /*26b90*/  IMAD.WIDE.U32 R52, P6, R73, R6, R52 ;  /* 0x0000000649347225 */ /* 0x000fe200078c0034 */
[----:B------:R-:W-:Y:S02]  /*26ba0*/  IADD3 R33, P4, PT, R55, R28, RZ ;  /* 0x0000001c37217210 */ /* 0x000fe40007f9e0ff */
[----:B------:R-:W-:Y:S01]  /*26bb0*/  IADD3.X R59, PT, PT, RZ, RZ, RZ, P2, !PT ;  /* 0x000000ffff3b7210 */ /* 0x000fe200017fe4ff */
[----:B------:R-:W-:Y:S01]  /*26bc0*/  IMAD.WIDE.U32 R54, R26, R36, RZ ;  /* 0x000000241a367225 */ /* 0x000fe200078e00ff */
[----:B------:R-:W-:-:S03]  /*26bd0*/  IADD3 R56, P3, PT, R57, R52, RZ ;  /* 0x0000003439387210 */ /* 0x000fc60007f7e0ff */
[----:B------:R-:W-:Y:S01]  /*26be0*/  IMAD.MOV.U32 R58, RZ, RZ, R29 ;  /* 0x000000ffff3a7224 */ /* 0x000fe200078e001d */
[----:B------:R-:W-:Y:S01]  /*26bf0*/  IADD3.X R33, P0, PT, R56, R33, RZ, P0, !PT ;  /* 0x0000002138217210 */ /* 0x000fe2000071e4ff */
[----:B------:R-:W-:-:S04]  /*26c00*/  IMAD.WIDE.U32 R56, R20, R36, RZ ;  /* 0x0000002414387225 */ /* 0x000fc800078e00ff */
[----:B------:R-:W-:Y:S01]  /*26c10*/  IMAD.WIDE.U32 R54, P5, R20, R17, R54 ;  /* 0x0000001114367225 */ /* 0x000fe200078a0036 */
[----:B------:R-:W-:-:S03]  /*26c20*/  IADD3 R25, P1, PT, R25, R56, RZ ;  /* 0x0000003819197210 */ /* 0x000fc60007f3e0ff */
[----:B------:R-:W-:Y:S01]  /*26c30*/  IMAD.MOV.U32 R28, RZ, RZ, R53 ;  /* 0x000000ffff1c7224 */ /* 0x000fe200078e0035 */
[----:B------:R-:W-:Y:S01]  /*26c40*/  IADD3 R56, P2, PT, R57, R54, RZ ;  /* 0x0000003639387210 */ /* 0x000fe20007f5e0ff */
[----:B------:R-:W-:Y:S01]  /*26c50*/  IMAD.X R29, RZ, RZ, RZ, P6 ;  /* 0x000000ffff1d7224 */ /* 0x000fe200030e06ff */
[----:B------:R-:W-:Y:S01]  /*26c60*/  MOV R52, R55 ;  /* 0x0000003700347202 */ /* 0x000fe20000000f00 */
[----:B------:R-:W-:Y:S01]  /*26c70*/  IMAD.X R53, RZ, RZ, RZ, P5 ;  /* 0x000000ffff357224 */ /* 0x000fe200028e06ff */
        /* <DEDUP_REMOVED lines=16> */
[----:B------:R-:W-:Y:S01]  /*26d80*/  IMAD.WIDE.U32 R58, R20, R32, RZ ;  /* 0x00000020143a7225 */ /* 0x000fe200078e00ff */
[----:B------:R-:W-:Y:S02]  /*26d90*/  IADD3 R25, P1, PT, R25, R28, RZ ;  /* 0x0000001c19197210 */ /* 0x000fe40007f3e0ff */
[----:B------:R-:W-:Y:S01]  /*26da0*/  IADD3 R24, P5, PT, R29, R54, RZ ;  /* 0x000000361d187210 */ /* 0x000fe20007fbe0ff */
[----:B------:R-:W-:Y:S02]  /*26db0*/  IMAD.MOV.U32 R28, RZ, RZ, R55 ;  /* 0x000000ffff1c7224 */ /* 0x000fe400078e0037 */
[----:B------:R-:W-:Y:S01]  /*26dc0*/  IMAD.X R29, RZ, RZ, RZ, P4 ;  /* 0x000000ffff1d7224 */ /* 0x000fe200020e06ff */
[----:B------:R-:W-:Y:S01]  /*26dd0*/  IADD3.X R24, P1, PT, R33, R24, RZ, P1, !PT ;  /* 0x0000001821187210 */ /* 0x000fe20000f3e4ff */
[----:B------:R-:W-:Y:S02]  /*26de0*/  IMAD.X R55, RZ, RZ, RZ, P2 ;  /* 0x000000ffff377224 */ /* 0x000fe400010e06ff */
[----:B------:R-:W-:-:S02]  /*26df0*/  IMAD.MOV.U32 R54, RZ, RZ, R53 ;  /* 0x000000ffff367224 */ /* 0x000fc400078e0035 */
[----:B------:R-:W-:-:S04]  /*26e00*/  IMAD.WIDE.U32.X R28, R21, R31, R28, P5 ;  /* 0x0000001f151c7225 */ /* 0x000fc800028e041c */
[----:B------:R-:W-:-:S04]  /*26e10*/  IMAD.WIDE.U32.X R54, R22, R15, R54, P3 ;  /* 0x0000000f16367225 */ /* 0x000fc800018e0436 */
[----:B------:R-:W-:Y:S01]  /*26e20*/  IMAD.WIDE.U32 R52, R13, R19, RZ ;  /* 0x000000130d347225 */ /* 0x000fe200078e00ff */
[----:B------:R-:W-:-:S03]  /*26e30*/  IADD3.X R51, P0, P1, R28, R51, R54, P1, P0 ;  /* 0x000000331c337210 */ /* 0x000fc60000900436 */
[----:B------:R-:W-:Y:S01]  /*26e40*/  IMAD.WIDE.U32 R56, P4, R73, R5, R56 ;  /* 0x0000000549387225 */ /* 0x000fe20007880038 */
[----:B------:R-:W-:-:S03]  /*26e50*/  IADD3.X R44, PT, PT, R29, R44, R55, P0, P1 ;  /* 0x0000002c1d2c7210 */ /* 0x000fc600007e2437 */
[----:B------:R-:W-:-:S04]  /*26e60*/  IMAD.WIDE.U32 R28, R8, R19, RZ ;  /* 0x00000013081c7225 */ /* 0x000fc800078e00ff */
[----:B------:R-:W-:-:S04]  /*26e70*/  IMAD.WIDE.U32 R54, R73, R7, RZ ;  /* 0x0000000749367225 */ /* 0x000fc800078e00ff */
[----:B------:R-:W-:Y:S01]  /*26e80*/  IMAD.WIDE.U32 R52, P1, R30, R8, R52 ;  /* 0x000000081e347225 */ /* 0x000fe20007820034 */
[----:B------:R-:W-:Y:S02]  /*26e90*/  IADD3 R31, P0, PT, R28, R54, RZ ;  /* 0x000000361c1f7210 */ /* 0x000fe40007f1e0ff */
[----:B------:R-:W-:Y:S01]  /*26ea0*/  IADD3 R54, P3, PT, R55, R56, RZ ;  /* 0x0000003837367210 */ /* 0x000fe20007f7e0ff */
[----:B------:R-:W-:Y:S01]  /*26eb0*/  IMAD.MOV.U32 R28, RZ, RZ, R53 ;  /* 0x000000ffff1c7224 */ /* 0x000fe200078e0035 */
[----:B------:R-:W-:Y:S01]  /*26ec0*/  IADD3 R33, P2, PT, R29, R52, RZ ;  /* 0x000000341d217210 */ /* 0x000fe20007f5e0ff */
[----:B------:R-:W-:Y:S01]  /*26ed0*/  IMAD.WIDE.U32 R52, R26, R32, RZ ;  /* 0x000000201a347225 */ /* 0x000fe200078e00ff */
[----:B------:R-:W-:Y:S02]  /*26ee0*/  IADD3.X R29, PT, PT, RZ, RZ, RZ, P1, !PT ;  /* 0x000000ffff1d7210 */ /* 0x000fe40000ffe4ff */
[----:B------:R-:W-:Y:S01]  /*26ef0*/  IADD3.X R33, P0, PT, R54, R33, RZ, P0, !PT ;  /* 0x0000002136217210 */ /* 0x000fe2000071e4ff */
[----:B------:R-:W-:-:S02]  /*26f00*/  IMAD.X R55, RZ, RZ, RZ, P4 ;  /* 0x000000ffff377224 */ /* 0x000fc400020e06ff */
        /* <DEDUP_REMOVED lines=9> */
[----:B------:R-:W-:-:S04]  /*26fa0*/  IMAD.WIDE.U32.X R56, R26, R6, R56, P4 ;  /* 0x000000061a387225 */ /* 0x000fc800020e0438 */
[----:B------:R-:W-:Y:S01]  /*26fb0*/  IMAD.WIDE.U32 R52, R10, R36, RZ ;  /* 0x000000240a347225 */ /* 0x000fe200078e00ff */
[----:B------:R-:W-:-:S04]  /*26fc0*/  IADD3.X R33, P0, P1, R56, R28, R54, P1, P0 ;  /* 0x0000001c38217210 */ /* 0x000fc80000900436 */
[----:B------:R-:W-:Y:S01]  /*26fd0*/  IADD3.X R54, PT, PT, R57, R29, R55, P0, P1 ;  /* 0x0000001d39367210 */ /* 0x000fe200007e2437 */
[----:B------:R-:W-:Y:S01]  /*26fe0*/  IMAD.WIDE.U32 R28, R22, R36, RZ ;  /* 0x00000024161c7225 */ /* 0x000fe200078e00ff */
[----:B------:R-:W-:-:S03]  /*26ff0*/  IADD3 R37, P0, PT, R58, R52, RZ ;  /* 0x000000343a257210 */ /* 0x000fc60007f1e0ff */
[----:B------:R-:W-:-:S03]  /*27000*/  IMAD.WIDE.U32 R28, P2, R10, R17, R28 ;  /* 0x000000110a1c7225 */ /* 0x000fc6000784001c */
[----:B------:R-:W-:Y:S01]  /*27010*/  IADD3 R28, P3, PT, R53, R28, RZ ;  /* 0x0000001c351c7210 */ /* 0x000fe20007f7e0ff */
[----:B------:R-:W-:-:S03]  /*27020*/  IMAD.WIDE.U32 R52, R21, R34, RZ ;  /* 0x0000002215347225 */ /* 0x000fc600078e00ff */
[----:B------:R-:W-:Y:S01]  /*27030*/  IADD3.X R31, P0, PT, R31, R28, RZ, P0, !PT ;  /* 0x0000001c1f1f7210 */ /* 0x000fe2000071e4ff */
[----:B------:R-:W-:-:S04]  /*27040*/  IMAD.WIDE.U32 R34, R9, R34, RZ ;  /* 0x0000002209227225 */ /* 0x000fc800078e00ff */
[----:B------:R-:W-:Y:S01]  /*27050*/  IMAD.WIDE.U32 R52, P4, R9, R15, R52 ;  /* 0x0000000f09347225 */ /* 0x000fe20007880034 */
[----:B------:R-:W-:-:S03]  /*27060*/  IADD3 R37, P1, PT, R37, R34, RZ ;  /* 0x0000002225257210 */ /* 0x000fc60007f3e0ff */
[----:B------:R-:W-:Y:S01]  /*27070*/  IMAD.MOV.U32 R34, RZ, RZ, R53 ;  /* 0x000000ffff227224 */ /* 0x000fe200078e0035 */
[----:B------:R-:W-:Y:S01]  /*27080*/  IADD3 R52, P5, PT, R35, R52, RZ ;  /* 0x0000003423347210 */ /* 0x000fe20007fbe0ff */
[----:B------:R-:W-:Y:S02]  /*27090*/  IMAD.X R35, RZ, RZ, RZ, P4 ;  /* 0x000000ffff237224 */ /* 0x000fe400020e06ff */
[----:B------:R-:W-:Y:S01]  /*270a0*/  IMAD.X R53, RZ, RZ, RZ, P2 ;  /* 0x000000ffff357224 */ /* 0x000fe200010e06ff */
[----:B------:R-:W-:Y:S01]  /*270b0*/  IADD3.X R31, P1, PT, R31, R52, RZ, P1, !PT ;  /* 0x000000341f1f7210 */ /* 0x000fe20000f3e4ff */
        /* <DEDUP_REMOVED lines=8> */
[-C--:B------:R-:W-:Y:S01]  /*27140*/  IMAD.WIDE.U32 R52, R13, R73.reuse, RZ ;  /* 0x000000490d347225 */ /* 0x080fe200078e00ff */
[----:B------:R-:W-:Y:S02]  /*27150*/  IADD3 R56, P2, PT, R35, R54, RZ ;  /* 0x0000003623387210 */ /* 0x000fe40007f5e0ff */
[----:B------:R-:W-:Y:S01]  /*27160*/  IADD3.X R29, PT, PT, RZ, RZ, RZ, P0, !PT ;  /* 0x000000ffff1d7210 */ /* 0x000fe200007fe4ff */
[----:B------:R-:W-:Y:S02]  /*27170*/  IMAD.MOV.U32 R28, RZ, RZ, R55 ;  /* 0x000000ffff1c7224 */ /* 0x000fe400078e0037 */
[----:B------:R-:W-:-:S04]  /*27180*/  IMAD.WIDE.U32 R54, R8, R73, RZ ;  /* 0x0000004908367225 */ /* 0x000fc800078e00ff */
[----:B------:R-:W-:Y:S01]  /*27190*/  IMAD.WIDE.U32 R52, P1, R72, R8, R52 ;  /* 0x0000000848347225 */ /* 0x000fe20007820034 */
[----:B------:R-:W-:-:S03]  /*271a0*/  IADD3 R58, P0, PT, R34, R54, RZ ;  /* 0x00000036223a7210 */ /* 0x000fc60007f1e0ff */
[----:B------:R-:W-:Y:S01]  /*271b0*/  IMAD.MOV.U32 R34, RZ, RZ, R53 ;  /* 0x000000ffff227224 */ /* 0x000fe200078e0035 */
[----:B------:R-:W-:Y:S01]  /*271c0*/  IADD3 R59, P3, PT, R55, R52, RZ ;  /* 0x00000034373b7210 */ /* 0x000fe20007f7e0ff */
[----:B------:R-:W-:-:S03]  /*271d0*/  IMAD.WIDE.U32 R52, R26, R7, RZ ;  /* 0x000000071a347225 */ /* 0x000fc600078e00ff */
[----:B------:R-:W-:Y:S01]  /*271e0*/  IADD3.X R59, P0, PT, R59, R56, RZ, P0, !PT ;  /* 0x000000383b3b7210 */ /* 0x000fe2000071e4ff */
[----:B------:R-:W-:Y:S02]  /*271f0*/  IMAD.X R35, RZ, RZ, RZ, P1 ;  /* 0x000000ffff237224 */ /* 0x000fe400008e06ff */
[----:B------:R-:W-:-:S04]  /*27200*/  IMAD.WIDE.U32 R52, P1, R20, R5, R52 ;  /* 0x0000000514347225 */ /* 0x000fc80007820034 */
[----:B------:R-:W-:Y:S01]  /*27210*/  IMAD.WIDE.U32 R56, R20, R7, RZ ;  /* 0x0000000714387225 */ /* 0x000fe200078e00ff */
[----:B------:R-:W-:-:S03]  /*27220*/  MOV R54, R53 ;  /* 0x0000003500367202 */ /* 0x000fc60000000f00 */
[----:B------:R-:W-:Y:S01]  /*27230*/  IMAD.X R55, RZ, RZ, RZ, P1 ;  /* 0x000000ffff377224 */ /* 0x000fe200008e06ff */
[----:B------:R-:W-:Y:S01]  /*27240*/  IADD3 R57, P4, PT, R57, R52, RZ ;  /* 0x0000003439397210 */ /* 0x000fe20007f9e0ff */
[----:B------:R-:W-:Y:S01]  /*27250*/  IMAD.WIDE.U32.X R28, R30, R14, R28, P2 ;  /* 0x0000000e1e1c7225 */ /* 0x000fe200010e041c */
[----:B------:R-:W-:-:S03]  /*27260*/  IADD3 R52, P1, PT, R58, R56, RZ ;  /* 0x000000383a347210 */ /* 0x000fc60007f3e0ff */
[----:B------:R-:W-:Y:S01]  /*27270*/  IMAD.WIDE.U32.X R34, R72, R13, R34, P3 ;  /* 0x0000000d48227225 */ /* 0x000fe200018e0422 */
[----:B------:R-:W-:-:S03]  /*27280*/  IADD3.X R57, P1, PT, R59, R57, RZ, P1, !PT ;  /* 0x000000393b397210 */ /* 0x000fc60000f3e4ff */
[----:B------:R-:W-:-:S03]  /*27290*/  IMAD.WIDE.U32.X R54, R26, R5, R54, P4 ;  /* 0x000000051a367225 */ /* 0x000fc600020e0436 */
        /* <DEDUP_REMOVED lines=9> */
[----:B------:R-:W-:Y:S02]  /*27330*/  IADD3 R36, P1, PT, R54, R52, RZ ;  /* 0x0000003436247210 */ /* 0x000fe40007f3e0ff */
[----:B------:R-:W-:Y:S01]  /*27340*/  IADD3.X R57, P0, PT, R57, R28, RZ, P0, !PT ;  /* 0x0000001c39397210 */ /* 0x000fe2000071e4ff */
[----:B------:R-:W-:Y:S02]  /*27350*/  IMAD.MOV.U32 R52, RZ, RZ, R29 ;  /* 0x000000ffff347224 */ /* 0x000fe400078e001d */
[----:B------:R-:W-:-:S04]  /*27360*/  IMAD.WIDE.U32 R34, P4, R9, R17, R34 ;  /* 0x0000001109227225 */ /* 0x000fc80007880022 */
        /* <DEDUP_REMOVED lines=10> */
[----:B------:R-:W-:Y:S01]  /*27410*/  IMAD.WIDE.U32 R28, R16, R19, RZ ;  /* 0x00000013101c7225 */ /* 0x000fe200078e00ff */
[----:B------:R-:W-:-:S03]  /*27420*/  SHF.L.W.U32.HI R19, R23, 0xd, R27 ;  /* 0x0000000d17137819 */ /* 0x000fc60000010e1b */
[----:B------:R-:W-:-:S04]  /*27430*/  IMAD.WIDE.U32 R28, P0, R30, R12, R28 ;  /* 0x0000000c1e1c7225 */ /* 0x000fc8000780001c */
[----:B------:R-:W-:Y:S01]  /*27440*/  IMAD.MOV.U32 R52, RZ, RZ, R29 ;  /* 0x000000ffff347224 */ /* 0x000fe200078e001d */
[----:B------:R-:W-:Y:S02]  /*27450*/  IADD3.X R53, PT, PT, RZ, RZ, RZ, P0, !PT ;  /* 0x000000ffff357210 */ /* 0x000fe400007fe4ff */
        /* <DEDUP_REMOVED lines=11> */
[----:B------:R-:W-:Y:S01]  /*27510*/  IMAD.WIDE.U32.X R34, R72, R14, R34, P2 ;  /* 0x0000000e48227225 */ /* 0x000fe200010e0422 */
[----:B------:R-:W-:-:S03]  /*27520*/  SHF.L.W.U32.HI R14, R18, 0xd, R23 ;  /* 0x0000000d120e7819 */ /* 0x000fc60000010e17 */
[----:B------:R-:W-:Y:S01]  /*27530*/  IMAD.WIDE.U32 R52, R20, R8, RZ ;  /* 0x0000000814347225 */ /* 0x000fe200078e00ff */
[----:B------:R-:W-:-:S03]  /*27540*/  IADD3 R14, P1, PT, R14, R25, RZ ;  /* 0x000000190e0e7210 */ /* 0x000fc60007f3e0ff */
[----:B------:R-:W-:Y:S01]  /*27550*/  IMAD.WIDE.U32 R28, P3, R20, R13, R28 ;  /* 0x0000000d141c7225 */ /* 0x000fe2000786001c */
[----:B------:R-:W-:Y:S02]  /*27560*/  IADD3.X R19, P2, PT, R19, R24, RZ, P1, !PT ;  /* 0x0000001813137210 */ /* 0x000fe40000f5e4ff */
[----:B------:R-:W-:Y:S01]  /*27570*/  IADD3 R20, P1, PT, R30, R52, RZ ;  /* 0x000000341e147210 */ /* 0x000fe20007f3e0ff */
[----:B------:R-:W-:Y:S01]  /*27580*/  IMAD.X R25, RZ, RZ, RZ, P3 ;  /* 0x000000ffff197224 */ /* 0x000fe200018e06ff */
[----:B------:R-:W-:Y:S02]  /*27590*/  LEA.HI.X R51, P2, R27, R51, RZ, 0xd, P2 ;  /* 0x000000331b337211 */ /* 0x000fe40001056cff */
[----:B------:R-:W-:Y:S02]  /*275a0*/  IADD3 R52, P4, PT, R53, R28, RZ ;  /* 0x0000001c35347210 */ /* 0x000fe40007f9e0ff */
[----:B------:R-:W-:Y:S01]  /*275b0*/  SHF.L.W.U32.HI R8, R19, 0xd, R51 ;  /* 0x0000000d13087819 */ /* 0x000fe20000010e33 */
[----:B------:R-:W-:Y:S01]  /*275c0*/  IMAD.X R44, RZ, RZ, R44, P2 ;  /* 0x000000ffff2c7224 */ /* 0x000fe200010e062c */
[----:B------:R-:W-:Y:S01]  /*275d0*/  MOV R24, R29 ;  /* 0x0000001d00187202 */ /* 0x000fe20000000f00 */
[----:B------:R-:W-:Y:S01]  /*275e0*/  IMAD.WIDE.U32 R28, R9, R32, RZ ;  /* 0x00000020091c7225 */ /* 0x000fe200078e00ff */
[----:B------:R-:W-:-:S02]  /*275f0*/  IADD3 R8, P2, PT, R8, R37, RZ ;  /* 0x0000002508087210 */ /* 0x000fc40007f5e0ff */
[----:B------:R-:W-:Y:S01]  /*27600*/  SHF.L.W.U32.HI R23, R51, 0xd, R44 ;  /* 0x0000000d33177819 */ /* 0x000fe20000010e2c */
[----:B------:R-:W-:Y:S01]  /*27610*/  IMAD.WIDE.U32.X R24, R26, R13, R24, P4 ;  /* 0x0000000d1a187225 */ /* 0x000fe200020e0418 */
[----:B------:R-:W-:Y:S02]  /*27620*/  IADD3.X R52, P1, PT, R12, R52, RZ, P1, !PT ;  /* 0x000000340c347210 */ /* 0x000fe40000f3e4ff */
[----:B------:R-:W-:Y:S01]  /*27630*/  IADD3.X R23, P5, PT, R23, R31, RZ, P2, !PT ;  /* 0x0000001f17177210 */ /* 0x000fe200017be4ff */
[----:B------:R-:W-:Y:S01]  /*27640*/  IMAD.WIDE.U32 R26, R21, R32, RZ ;  /* 0x00000020151a7225 */ /* 0x000fe200078e00ff */
[----:B------:R-:W-:Y:S02]  /*27650*/  LOP3.LUT R51, R18, 0x7ffff, RZ, 0xc0, !PT ;  /* 0x0007ffff12337812 */ /* 0x000fe400078ec0ff */
[----:B------:R-:W-:Y:S01]  /*27660*/  LEA.HI.X R44, P5, R44, R33, RZ, 0xd, P5 ;  /* 0x000000212c2c7211 */ /* 0x000fe200028b6cff */
[----:B------:R-:W-:-:S04]  /*27670*/  IMAD.WIDE.U32 R30, R22, R7, RZ ;  /* 0x00000007161e7225 */ /* 0x000fc800078e00ff */
[----:B------:R-:W-:Y:S01]  /*27680*/  IMAD.WIDE.U32 R26, P2, R9, R6, R26 ;  /* 0x00000006091a7225 */ /* 0x000fe2000784001a */
[----:B------:R-:W-:-:S03]  /*27690*/  SHF.L.W.U32.HI R9, R23, 0xd, R44 ;  /* 0x0000000d17097819 */ /* 0x000fc60000010e2c */
[----:B------:R-:W-:-:S04]  /*276a0*/  IMAD.WIDE.U32 R30, P4, R10, R5, R30 ;  /* 0x000000050a1e7225 */ /* 0x000fc8000788001e */
[----:B------:R-:W-:Y:S02]  /*276b0*/  IMAD.X R15, RZ, RZ, R15, P5 ;  /* 0x000000ffff0f7224 */ /* 0x000fe400028e060f */
[----:B------:R-:W-:Y:S01]  /*276c0*/  IMAD.X R11, RZ, RZ, RZ, P4 ;  /* 0x000000ffff0b7224 */ /* 0x000fe200020e06ff */
[----:B------:R-:W-:Y:S01]  /*276d0*/  IADD3 R9, P4, PT, R9, R36, RZ ;  /* 0x0000002409097210 */ /* 0x000fe20007f9e0ff */
[----:B------:R-:W-:Y:S01]  /*276e0*/  IMAD.WIDE.U32 R32, R10, R7, RZ ;  /* 0x000000070a207225 */ /* 0x000fe200078e00ff */
[----:B------:R-:W-:Y:S02]  /*276f0*/  SHF.L.W.U32.HI R44, R44, 0xd, R15 ;  /* 0x0000000d2c2c7819 */ /* 0x000fe40000010e0f */
[----:B------:R-:W-:Y:S01]  /*27700*/  MOV R10, R31 ;  /* 0x0000001f000a7202 */ /* 0x000fe20000000f00 */
[----:B------:R-:W-:Y:S01]  /*27710*/  IMAD.X R13, RZ, RZ, RZ, P2 ;  /* 0x000000ffff0d7224 */ /* 0x000fe200010e06ff */
[----:B------:R-:W-:Y:S01]  /*27720*/  IADD3.X R54, P4, PT, R44, R54, RZ, P4, !PT ;  /* 0x000000362c367210 */ /* 0x000fe2000279e4ff */
[----:B------:R-:W-:Y:S01]  /*27730*/  IMAD.MOV.U32 R12, RZ, RZ, R27 ;  /* 0x000000ffff0c7224 */ /* 0x000fe200078e001b */
[----:B------:R-:W-:Y:S01]  /*27740*/  IADD3 R20, P3, PT, R20, R32, RZ ;  /* 0x0000002014147210 */ /* 0x000fe20007f7e0ff */
[----:B------:R-:W-:Y:S01]  /*27750*/  IMAD.WIDE.U32 R70, R8, R8, RZ ;  /* 0x0000000808467225 */ /* 0x000fe200078e00ff */
[----:B------:R-:W-:-:S02]  /*27760*/  IADD3 R32, P6, PT, R33, R30, RZ ;  /* 0x0000001e21207210 */ /* 0x000fc40007fde0ff */
[----:B------:R-:W-:Y:S01]  /*27770*/  LEA.HI.X R55, P4, R15, R55, RZ, 0xd, P4 ;  /* 0x000000370f377211 */ /* 0x000fe20002096cff */
[----:B------:R-:W-:Y:S01]  /*27780*/  IMAD.WIDE.U32 R30, R9, 0x26, RZ ;  /* 0x00000026091e7825 */ /* 0x000fe200078e00ff */
[----:B------:R-:W-:Y:S02]  /*27790*/  IADD3 R20, P2, PT, R20, R28, RZ ;  /* 0x0000001c14147210 */ /* 0x000fe40007f5e0ff */
[----:B------:R-:W-:Y:S01]  /*277a0*/  IADD3 R28, P5, PT, R29, R26, RZ ;  /* 0x0000001a1d1c7210 */ /* 0x000fe20007fbe0ff */
[----:B------:R-:W-:Y:S01]  /*277b0*/  IMAD.WIDE.U32.X R26, R22, R5, R10, P6 ;  /* 0x00000005161a7225 */ /* 0x000fe200030e040a */
[----:B------:R-:W-:Y:S02]  /*277c0*/  IADD3.X R32, P3, PT, R52, R32, RZ, P3, !PT ;  /* 0x0000002034207210 */ /* 0x000fe40001f7e4ff */
[----:B------:R-:W-:Y:S01]  /*277d0*/  SHF.L.W.U32.HI R10, R54, 0xd, R55 ;  /* 0x0000000d360a7819 */ /* 0x000fe20000010e37 */
[----:B------:R-:W-:Y:S01]  /*277e0*/  IMAD.X R56, RZ, RZ, R56, P4 ;  /* 0x000000ffff387224 */ /* 0x000fe200020e0638 */
[----:B------:R-:W-:Y:S01]  /*277f0*/  IADD3.X R5, P0, P1, R24, R16, R34, P1, P0 ;  /* 0x0000001018057210 */ /* 0x000fe20000900422 */
[----:B------:R-:W-:Y:S01]  /*27800*/  IMAD.WIDE.U32.X R6, R21, R6, R12, P5 ;  /* 0x0000000615067225 */ /* 0x000fe200028e040c */
[----:B------:R-:W-:-:S02]  /*27810*/  IADD3.X R13, P2, PT, R32, R28, RZ, P2, !PT ;  /* 0x0000001c200d7210 */ /* 0x000fc4000175e4ff */
[----:B------:R-:W-:Y:S01]  /*27820*/  IADD3 R10, P4, PT, R10, R20, RZ ;  /* 0x000000140a0a7210 */ /* 0x000fe20007f9e0ff */
[----:B------:R-:W-:Y:S01]  /*27830*/  IMAD.WIDE.U32 R28, R8, 0x26, RZ ;  /* 0x00000026081c7825 */ /* 0x000fe200078e00ff */
        /* <DEDUP_REMOVED lines=10> */
[C---:B------:R-:W-:Y:S02]  /*278e0*/  SHF.L.W.U32.HI R6, R13.reuse, 0xd, R5 ;  /* 0x0000000d0d067819 */ /* 0x040fe40000010e05 */
[----:B------:R-:W-:Y:S01]  /*278f0*/  LOP3.LUT R11, R54, 0x7ffff, RZ, 0xc0, !PT ;  /* 0x0007ffff360b7812 */ /* 0x000fe200078ec0ff */
[----:B------:R-:W-:Y:S01]  /*27900*/  IMAD.X R16, RZ, RZ, R16, P0 ;  /* 0x000000ffff107224 */ /* 0x000fe200000e0610 */
[----:B------:R-:W-:Y:S01]  /*27910*/  LOP3.LUT R13, R13, 0x7ffff, RZ, 0xc0, !PT ;  /* 0x0007ffff0d0d7812 */ /* 0x000fe200078ec0ff */
[----:B------:R-:W-:Y:S02]  /*27920*/  IMAD R7, R12, 0x26, RZ ;  /* 0x000000260c077824 */ /* 0x000fe400078e02ff */
[----:B------:R-:W-:Y:S01]  /*27930*/  IMAD.WIDE.U32 R50, R6, 0x13, R50 ;  /* 0x0000001306327825 */ /* 0x000fe200078e0032 */
[----:B------:R-:W-:-:S02]  /*27940*/  SHF.L.W.U32.HI R5, R5, 0xd, R16 ;  /* 0x0000000d05057819 */ /* 0x000fc40000010e10 */
[----:B------:R-:W-:Y:S01]  /*27950*/  LOP3.LUT R6, R19, 0x7ffff, RZ, 0xc0, !PT ;  /* 0x0007ffff13067812 */ /* 0x000fe200078ec0ff */
[----:B------:R-:W-:Y:S01]  /*27960*/  IMAD R93, R11, 0x13, RZ ;  /* 0x000000130b5d7824 */ /* 0x000fe200078e02ff */
[----:B------:R-:W-:Y:S01]  /*27970*/  IADD3 R19, PT, PT, R29, R7, RZ ;  /* 0x000000071d137210 */ /* 0x000fe20007ffe0ff */
[----:B------:R-:W-:Y:S02]  /*27980*/  IMAD R5, R5, 0x13, RZ ;  /* 0x0000001305057824 */ /* 0x000fe400078e02ff */
[----:B------:R-:W-:-:S04]  /*27990*/  IMAD.WIDE.U32 R24, R11, R52, RZ ;  /* 0x000000340b187225 */ /* 0x000fc800078e00ff */
[----:B------:R-:W-:Y:S02]  /*279a0*/  IMAD.IADD R7, R51, 0x1, R5 ;  /* 0x0000000133077824 */ /* 0x000fe400078e0205 */
[----:B------:R-:W-:-:S03]  /*279b0*/  IMAD.WIDE.U32 R16, R13, R28, RZ ;  /* 0x0000001c0d107225 */ /* 0x000fc600078e00ff */
[C---:B------:R-:W-:Y:S01]  /*279c0*/  SHF.L.U64.HI R54, R50.reuse, 0x1, R7 ;  /* 0x0000000132367819 */ /* 0x040fe20000010207 */
[----:B------:R-:W-:Y:S01]  /*279d0*/  IMAD.IADD R93, R53, 0x1, R93 ;  /* 0x00000001355d7824 */ /* 0x000fe200078e025d */
[----:B------:R-:W-:Y:S01]  /*279e0*/  LEA.HI R5, P0, R7, R14, RZ, 0xd ;  /* 0x0000000e07057211 */ /* 0x000fe200078168ff */
[----:B------:R-:W-:Y:S01]  /*279f0*/  IMAD.SHL.U32 R34, R50, 0x2, RZ ;  /* 0x0000000232227824 */ /* 0x000fe200078e00ff */
[----:B------:R-:W-:Y:S01]  /*27a00*/  LOP3.LUT R54, R54, 0xfffff, RZ, 0xc0, !PT ;  /* 0x000fffff36367812 */ /* 0x000fe200078ec0ff */
[----:B------:R-:W-:Y:S01]  /*27a10*/  IMAD.WIDE.U32 R24, P1, R93, R9, R24 ;  /* 0x000000095d187225 */ /* 0x000fe20007820018 */
[----:B------:R-:W-:Y:S02]  /*27a20*/  LOP3.LUT R7, R7, 0x7ffff, RZ, 0xc0, !PT ;  /* 0x0007ffff07077812 */ /* 0x000fe400078ec0ff */
[----:B------:R-:W-:Y:S01]  /*27a30*/  LOP3.LUT R34, R34, 0xfffffffe, RZ, 0xc0, !PT ;  /* 0xfffffffe22227812 */ /* 0x000fe200078ec0ff */
[----:B------:R-:W-:Y:S01]  /*27a40*/  IMAD.WIDE.U32 R16, P5, R19, R10, R16 ;  /* 0x0000000a13107225 */ /* 0x000fe200078a0010 */
[----:B------:R-:W-:-:S02]  /*27a50*/  IADD3 R18, P3, PT, R23, R24, RZ ;  /* 0x0000001817127210 */ /* 0x000fc40007f7e0ff */
[----:B------:R-:W-:Y:S01]  /*27a60*/  MOV R20, R25 ;  /* 0x0000001900147202 */ /* 0x000fe20000000f00 */
[----:B------:R-:W-:Y:S01]  /*27a70*/  IMAD.WIDE.U32 R14, R54, R5, RZ ;  /* 0x00000005360e7225 */ /* 0x000fe200078e00ff */
[----:B------:R-:W-:-:S03]  /*27a80*/  IADD3 R16, P2, PT, R27, R16, RZ ;  /* 0x000000101b107210 */ /* 0x000fc60007f5e0ff */
[----:B------:R-:W-:Y:S01]  /*27a90*/  IMAD.X R6, RZ, RZ, R6, P0 ;  /* 0x000000ffff067224 */ /* 0x000fe200000e0606 */
[----:B------:R-:W-:Y:S01]  /*27aa0*/  IADD3 R24, P0, PT, R26, R22, RZ ;  /* 0x000000161a187210 */ /* 0x000fe20007f1e0ff */
[----:B------:R-:W-:-:S03]  /*27ab0*/  IMAD.WIDE.U32 R26, R34, R5, RZ ;  /* 0x00000005221a7225 */ /* 0x000fc600078e00ff */
[----:B------:R-:W-:Y:S01]  /*27ac0*/  IADD3.X R16, P0, PT, R16, R18, RZ, P0, !PT ;  /* 0x0000001210107210 */ /* 0x000fe2000071e4ff */
[----:B------:R-:W-:-:S04]  /*27ad0*/  IMAD.WIDE.U32 R22, P4, R34, R6, R14 ;  /* 0x0000000622167225 */ /* 0x000fc8000788000e */
[----:B------:R-:W-:Y:S01]  /*27ae0*/  IMAD.X R21, RZ, RZ, RZ, P1 ;  /* 0x000000ffff157224 */ /* 0x000fe200008e06ff */
[----:B------:R-:W-:Y:S01]  /*27af0*/  IADD3 R25, P1, PT, R24, R26, RZ ;  /* 0x0000001a18197210 */ /* 0x000fe20007f3e0ff */
[----:B------:R-:W-:Y:S01]  /*27b00*/  IMAD R18, R11, 0x26, RZ ;  /* 0x000000260b127824 */ /* 0x000fe200078e02ff */
[----:B------:R-:W-:Y:S01]  /*27b10*/  IADD3 R22, P6, PT, R27, R22, RZ ;  /* 0x000000161b167210 */ /* 0x000fe20007fde0ff */
[----:B------:R-:W-:Y:S01]  /*27b20*/  IMAD.X R27, RZ, RZ, RZ, P5 ;  /* 0x000000ffff1b7224 */ /* 0x000fe200028e06ff */
[----:B------:R-:W-:Y:S01]  /*27b30*/  MOV R32, R23 ;  /* 0x0000001700207202 */ /* 0x000fe20000000f00 */
[----:B------:R-:W-:Y:S01]  /*27b40*/  IMAD.X R33, RZ, RZ, RZ, P4 ;  /* 0x000000ffff217224 */ /* 0x000fe200020e06ff */
[----:B------:R-:W-:Y:S01]  /*27b50*/  IADD3.X R23, P1, PT, R16, R22, RZ, P1, !PT ;  /* 0x0000001610177210 */ /* 0x000fe20000f3e4ff */
[----:B------:R-:W-:Y:S02]  /*27b60*/  IMAD.MOV.U32 R26, RZ, RZ, R17 ;  /* 0x000000ffff1a7224 */ /* 0x000fe400078e0011 */
[----:B------:R-:W-:-:S04]  /*27b70*/  IMAD.WIDE.U32 R14, R13, R30, RZ ;  /* 0x0000001e0d0e7225 */ /* 0x000fc800078e00ff */
[----:B------:R-:W-:Y:S02]  /*27b80*/  IMAD.IADD R18, R31, 0x1, R18 ;  /* 0x000000011f127824 */ /* 0x000fe400078e0212 */
[----:B------:R-:W-:-:S04]  /*27b90*/  IMAD.WIDE.U32.X R20, R93, R11, R20, P3 ;  /* 0x0000000b5d147225 */ /* 0x000fc800018e0414 */
[----:B------:R-:W-:-:S04]  /*27ba0*/  IMAD.WIDE.U32.X R26, R19, R13, R26, P2 ;  /* 0x0000000d131a7225 */ /* 0x000fc800010e041a */
[----:B------:R-:W-:-:S04]  /*27bb0*/  IMAD.WIDE.U32.X R32, R54, R6, R32, P6 ;  /* 0x0000000636207225 */ /* 0x000fc800030e0420 */
[----:B------:R-:W-:Y:S01]  /*27bc0*/  IMAD.WIDE.U32 R14, P3, R18, R10, R14 ;  /* 0x0000000a120e7225 */ /* 0x000fe2000786000e */
[----:B------:R-:W-:-:S03]  /*27bd0*/  IADD3.X R22, P0, P1, R32, R20, R26, P1, P0 ;  /* 0x0000001420167210 */ /* 0x000fc6000090041a */
[----:B------:R-:W-:Y:S01]  /*27be0*/  IMAD.WIDE.U32 R30, R10, R30, RZ ;  /* 0x0000001e0a1e7225 */ /* 0x000fe200078e00ff */
[----:B------:R-:W-:-:S03]  /*27bf0*/  IADD3.X R20, PT, PT, R33, R21, R27, P0, P1 ;  /* 0x0000001521147210 */ /* 0x000fc600007e241b */
[----:B------:R-:W-:Y:S01]  /*27c00*/  IMAD.MOV.U32 R16, RZ, RZ, R15 ;  /* 0x000000ffff107224 */ /* 0x000fe200078e000f */
[----:B------:R-:W-:Y:S01]  /*27c10*/  IADD3 R24, P2, PT, R31, R14, RZ ;  /* 0x0000000e1f187210 */ /* 0x000fe20007f5e0ff */
[----:B------:R-:W-:-:S04]  /*27c20*/  IMAD.WIDE.U32 R26, R5, R5, RZ ;  /* 0x00000005051a7225 */ /* 0x000fc800078e00ff */
[----:B------:R-:W-:Y:S01]  /*27c30*/  IMAD.WIDE.U32 R14, R12, R34, RZ ;  /* 0x000000220c0e7225 */ /* 0x000fe200078e00ff */
[----:B------:R-:W-:-:S03]  /*27c40*/  IADD3 R44, P0, PT, R26, R30, RZ ;  /* 0x0000001e1a2c7210 */ /* 0x000fc60007f1e0ff */
[----:B------:R-:W-:Y:S02]  /*27c50*/  IMAD.X R17, RZ, RZ, RZ, P3 ;  /* 0x000000ffff117224 */ /* 0x000fe400018e06ff */
[----:B------:R-:W-:-:S04]  /*27c60*/  IMAD.WIDE.U32 R32, R6, R5, RZ ;  /* 0x0000000506207225 */ /* 0x000fc800078e00ff */
[----:B------:R-:W-:-:S04]  /*27c70*/  IMAD.WIDE.U32.X R16, R18, R13, R16, P2 ;  /* 0x0000000d12107225 */ /* 0x000fc800010e0410 */
        /* <DEDUP_REMOVED lines=19> */
[----:B------:R-:W-:Y:S01]  /*27db0*/  IMAD.X R27, RZ, RZ, RZ, P2 ;  /* 0x000000ffff1b7224 */ /* 0x000fe200010e06ff */
[----:B------:R-:W-:Y:S01]  /*27dc0*/  IADD3 R21, P0, PT, R29, R14, RZ ;  /* 0x0000000e1d157210 */ /* 0x000fe20007f1e0ff */
[----:B------:R-:W-:Y:S02]  /*27dd0*/  IMAD.MOV.U32 R26, RZ, RZ, R15 ;  /* 0x000000ffff1a7224 */ /* 0x000fe400078e000f */
[----:B------:R-:W-:-:S04]  /*27de0*/  IMAD.WIDE.U32 R32, R7, R50, RZ ;  /* 0x0000003207207225 */ /* 0x000fc800078e00ff */
[----:B------:R-:W-:-:S04]  /*27df0*/  IMAD.WIDE.U32.X R14, R19, R11, R26, P0 ;  /* 0x0000000b130e7225 */ /* 0x000fc800000e041a */
[----:B------:R-:W-:-:S04]  /*27e00*/  IMAD.WIDE.U32 R30, R50, R50, RZ ;  /* 0x00000032321e7225 */ /* 0x000fc800078e00ff */
[----:B------:R-:W-:Y:S01]  /*27e10*/  IMAD.WIDE.U32 R26, R5, 0x26, RZ ;  /* 0x00000026051a7825 */ /* 0x000fe200078e00ff */
[----:B------:R-:W-:-:S03]  /*27e20*/  IADD3 R24, P0, PT, R30, R28, RZ ;  /* 0x0000001c1e187210 */ /* 0x000fc60007f1e0ff */
[----:B------:R-:W-:Y:S02]  /*27e30*/  IMAD R19, R6, 0x26, RZ ;  /* 0x0000002606137824 */ /* 0x000fe400078e02ff */
[----:B------:R-:W-:-:S04]  /*27e40*/  IMAD.WIDE.U32 R32, P2, R7, R50, R32 ;  /* 0x0000003207207225 */ /* 0x000fc80007840020 */
[----:B------:R-:W-:Y:S01]  /*27e50*/  IMAD.WIDE.U32 R28, R13, R26, RZ ;  /* 0x0000001a0d1c7225 */ /* 0x000fe200078e00ff */
[----:B------:R-:W-:-:S03]  /*27e60*/  IADD3 R32, P3, PT, R31, R32, RZ ;  /* 0x000000201f207210 */ /* 0x000fc60007f7e0ff */
[----:B------:R-:W-:Y:S01]  /*27e70*/  IMAD.IADD R19, R27, 0x1, R19 ;  /* 0x000000011b137824 */ /* 0x000fe200078e0213 */
[----:B------:R-:W-:Y:S01]  /*27e80*/  IADD3.X R21, P0, PT, R21, R32, RZ, P0, !PT ;  /* 0x0000002015157210 */ /* 0x000fe2000071e4ff */
[----:B------:R-:W-:-:S04]  /*27e90*/  IMAD.WIDE.U32 R30, R10, R26, RZ ;  /* 0x0000001a0a1e7225 */ /* 0x000fc800078e00ff */
[----:B------:R-:W-:Y:S01]  /*27ea0*/  IMAD.WIDE.U32 R26, P4, R19, R10, R28 ;  /* 0x0000000a131a7225 */ /* 0x000fe2000788001c */
[----:B------:R-:W-:Y:S02]  /*27eb0*/  IADD3 R24, P1, PT, R24, R30, RZ ;  /* 0x0000001e18187210 */ /* 0x000fe40007f3e0ff */
[----:B------:R-:W-:Y:S01]  /*27ec0*/  IADD3.X R29, PT, PT, RZ, RZ, RZ, P2, !PT ;  /* 0x000000ffff1d7210 */ /* 0x000fe200017fe4ff */
[----:B------:R-:W-:Y:S01]  /*27ed0*/  IMAD.MOV.U32 R28, RZ, RZ, R33 ;  /* 0x000000ffff1c7224 */ /* 0x000fe200078e0021 */
[----:B------:R-:W-:Y:S01]  /*27ee0*/  IADD3 R32, P5, PT, R31, R26, RZ ;  /* 0x0000001a1f207210 */ /* 0x000fe20007fbe0ff */
[----:B------:R-:W-:Y:S02]  /*27ef0*/  IMAD.X R31, RZ, RZ, RZ, P4 ;  /* 0x000000ffff1f7224 */ /* 0x000fe400020e06ff */
[----:B------:R-:W-:Y:S02]  /*27f00*/  IMAD.MOV.U32 R30, RZ, RZ, R27 ;  /* 0x000000ffff1e7224 */ /* 0x000fe400078e001b */
[----:B------:R-:W-:-:S04]  /*27f10*/  IMAD.WIDE.U32.X R28, R7, R7, R28, P3 ;  /* 0x00000007071c7225 */ /* 0x000fc800018e041c */
[----:B------:R-:W-:Y:S01]  /*27f20*/  IMAD.WIDE.U32.X R26, R19, R13, R30, P5 ;  /* 0x0000000d131a7225 */ /* 0x000fe200028e041e */
[----:B------:R-:W-:-:S03]  /*27f30*/  IADD3.X R19, P1, PT, R21, R32, RZ, P1, !PT ;  /* 0x0000002015137210 */ /* 0x000fc60000f3e4ff */
[----:B------:R-:W-:Y:S01]  /*27f40*/  IMAD.WIDE.U32 R30, R12, R8, RZ ;  /* 0x000000080c1e7225 */ /* 0x000fe200078e00ff */
[----:B------:R-:W-:-:S03]  /*27f50*/  IADD3.X R21, P0, P1, R26, R28, R14, P1, P0 ;  /* 0x0000001c1a157210 */ /* 0x000fc6000090040e */
[-C--:B------:R-:W-:Y:S01]  /*27f60*/  IMAD.WIDE.U32 R32, R11, R34.reuse, RZ ;  /* 0x000000220b207225 */ /* 0x080fe200078e00ff */
[----:B------:R-:W-:Y:S02]  /*27f70*/  IADD3.X R15, PT, PT, R27, R29, R15, P0, P1 ;  /* 0x0000001d1b0f7210 */ /* 0x000fe400007e240f */
[----:B------:R-:W-:Y:S01]  /*27f80*/  SHF.L.W.U32.HI R72, R19, 0xd, R21 ;  /* 0x0000000d13487819 */ /* 0x000fe20000010e15 */
[----:B------:R-:W-:Y:S01]  /*27f90*/  IMAD.WIDE.U32 R28, R13, R34, RZ ;  /* 0x000000220d1c7225 */ /* 0x000fe200078e00ff */
[----:B------:R-:W-:-:S03]  /*27fa0*/  SHF.L.W.U32.HI R15, R21, 0xd, R15 ;  /* 0x0000000d150f7819 */ /* 0x000fc60000010e0f */
[----:B------:R-:W-:-:S04]  /*27fb0*/  IMAD.WIDE.U32 R26, R10, R34, RZ ;  /* 0x000000220a1a7225 */ /* 0x000fc800078e00ff */
[----:B------:R-:W-:Y:S01]  /*27fc0*/  IMAD.WIDE.U32 R30, P1, R12, R8, R30 ;  /* 0x000000080c1e7225 */ /* 0x000fe2000782001e */
[----:B------:R-:W-:-:S03]  /*27fd0*/  IADD3 R70, P0, PT, R26, R70, RZ ;  /* 0x000000461a467210 */ /* 0x000fc60007f1e0ff */
[C---:B------:R-:W-:Y:S01]  /*27fe0*/  IMAD.WIDE.U32 R28, P5, R54.reuse, R10, R28 ;  /* 0x0000000a361c7225 */ /* 0x040fe200078a001c */
[----:B------:R-:W-:Y:S02]  /*27ff0*/  IADD3 R14, P2, PT, R71, R30, RZ ;  /* 0x0000001e470e7210 */ /* 0x000fe40007f5e0ff */
[----:B------:R-:W-:Y:S01]  /*28000*/  SHF.L.U64.HI R71, R5, 0x1, R6 ;  /* 0x0000000105477819 */ /* 0x000fe20000010206 */
[----:B------:R-:W-:Y:S01]  /*28010*/  IMAD.WIDE.U32 R32, P4, R54, R9, R32 ;  /* 0x0000000936207225 */ /* 0x000fe20007880020 */
[----:B------:R-:W-:Y:S02]  /*28020*/  IADD3 R26, P3, PT, R27, R28, RZ ;  /* 0x0000001c1b1a7210 */ /* 0x000fe40007f7e0ff */
[----:B------:R-:W-:Y:S01]  /*28030*/  IADD3.X R37, PT, PT, RZ, RZ, RZ, P5, !PT ;  /* 0x000000ffff257210 */ /* 0x000fe20002ffe4ff */
[----:B------:R-:W-:Y:S01]  /*28040*/  IMAD.X R35, RZ, RZ, RZ, P4 ;  /* 0x000000ffff237224 */ /* 0x000fe200020e06ff */
[----:B------:R-:W-:Y:S01]  /*28050*/  IADD3.X R14, P0, PT, R14, R26, RZ, P0, !PT ;  /* 0x0000001a0e0e7210 */ /* 0x000fe2000071e4ff */
[----:B------:R-:W-:-:S04]  /*28060*/  IMAD.WIDE.U32 R26, R9, R34, RZ ;  /* 0x00000022091a7225 */ /* 0x000fc800078e00ff */
[----:B------:R-:W-:Y:S01]  /*28070*/  IMAD.MOV.U32 R34, RZ, RZ, R33 ;  /* 0x000000ffff227224 */ /* 0x000fe200078e0021 */
[----:B------:R-:W-:Y:S01]  /*28080*/  IADD3 R27, P4, PT, R27, R32, RZ ;  /* 0x000000201b1b7210 */ /* 0x000fe20007f9e0ff */
[----:B------:R-:W-:Y:S02]  /*28090*/  IMAD.SHL.U32 R58, R5, 0x2, RZ ;  /* 0x00000002053a7824 */ /* 0x000fe400078e00ff */
[----:B------:R-:W-:Y:S02]  /*280a0*/  IMAD.MOV.U32 R36, RZ, RZ, R29 ;  /* 0x000000ffff247224 */ /* 0x000fe400078e001d */
[----:B------:R-:W-:-:S04]  /*280b0*/  IMAD.WIDE.U32.X R28, R54, R11, R34, P4 ;  /* 0x0000000b361c7225 */ /* 0x000fc800020e0422 */
[----:B------:R-:W-:-:S04]  /*280c0*/  IMAD.WIDE.U32 R34, R12, R58, RZ ;  /* 0x0000003a0c227225 */ /* 0x000fc800078e00ff */
[----:B------:R-:W-:-:S04]  /*280d0*/  IMAD.WIDE.U32 R56, R11, R58, RZ ;  /* 0x0000003a0b387225 */ /* 0x000fc800078e00ff */
[----:B------:R-:W-:Y:S01]  /*280e0*/  IMAD.WIDE.U32.X R36, R54, R13, R36, P3 ;  /* 0x0000000d36247225 */ /* 0x000fe200018e0424 */
[----:B------:R-:W-:-:S03]  /*280f0*/  MOV R54, R31 ;  /* 0x0000001f00367202 */ /* 0x000fc60000000f00 */
[----:B------:R-:W-:Y:S02]  /*28100*/  IMAD.X R55, RZ, RZ, RZ, P1 ;  /* 0x000000ffff377224 */ /* 0x000fe400008e06ff */
[----:B------:R-:W-:-:S04]  /*28110*/  IMAD.WIDE.U32 R30, R8, R58, RZ ;  /* 0x0000003a081e7225 */ /* 0x000fc800078e00ff */
[----:B------:R-:W-:-:S04]  /*28120*/  IMAD.WIDE.U32 R34, P3, R71, R8, R34 ;  /* 0x0000000847227225 */ /* 0x000fc80007860022 */
        /* <DEDUP_REMOVED lines=9> */
[----:B------:R-:W-:Y:S01]  /*281c0*/  IMAD.WIDE.U32.X R54, R12, R12, R54, P2 ;  /* 0x0000000c0c367225 */ /* 0x000fe200010e0436 */
[----:B------:R-:W-:-:S03]  /*281d0*/  IADD3.X R58, P1, PT, R14, R56, RZ, P1, !PT ;  /* 0x000000380e3a7210 */ /* 0x000fc60000f3e4ff */
        /* <DEDUP_REMOVED lines=18> */
[----:B------:R-:W-:-:S04]  /*28300*/  IADD3.X R26, P0, P1, R32, R28, R36, P1, P0 ;  /* 0x0000001c201a7210 */ /* 0x000fc80000900424 */
[----:B------:R-:W-:Y:S02]  /*28310*/  IADD3.X R28, PT, PT, R33, R29, R37, P0, P1 ;  /* 0x0000001d211c7210 */ /* 0x000fe400007e2425 */
[----:B------:R-:W-:Y:S02]  /*28320*/  IADD3 R72, P0, PT, R72, R25, RZ ;  /* 0x0000001948487210 */ /* 0x000fe40007f1e0ff */
[----:B------:R-:W-:Y:S02]  /*28330*/  LOP3.LUT R25, R19, 0x7ffff, RZ, 0xc0, !PT ;  /* 0x0007ffff13197812 */ /* 0x000fe400078ec0ff */
[----:B------:R-:W-:-:S04]  /*28340*/  IADD3.X R23, P0, PT, R15, R23, RZ, P0, !PT ;  /* 0x000000170f177210 */ /* 0x000fc8000071e4ff */
[----:B------:R-:W-:-:S04]  /*28350*/  IADD3.X R22, P0, PT, RZ, R22, RZ, P0, !PT ;  /* 0x00000016ff167210 */ /* 0x000fc8000071e4ff */
[C---:B------:R-:W-:Y:S01]  /*28360*/  SHF.L.W.U32.HI R15, R23.reuse, 0xd, R22 ;  /* 0x0000000d170f7819 */ /* 0x040fe20000010e16 */
[----:B------:R-:W-:Y:S01]  /*28370*/  IMAD.X R20, RZ, RZ, R20, P0 ;  /* 0x000000ffff147224 */ /* 0x000fe200000e0614 */
[----:B------:R-:W-:Y:S02]  /*28380*/  LOP3.LUT R23, R23, 0x7ffff, RZ, 0xc0, !PT ;  /* 0x0007ffff17177812 */ /* 0x000fe400078ec0ff */
        /* <DEDUP_REMOVED lines=10> */
[----:B------:R-:W-:Y:S02]  /*28430*/  SHF.L.W.U32.HI R16, R18, 0xd, R26 ;  /* 0x0000000d12107819 */ /* 0x000fe40000010e1a */
[----:B------:R-:W-:Y:S02]  /*28440*/  IADD3.X R20, PT, PT, RZ, R28, RZ, P0, !PT ;  /* 0x0000001cff147210 */ /* 0x000fe400007fe4ff */
        /* <DEDUP_REMOVED lines=9> */
[----:B------:R-:W-:-:S04]  /*284e0*/  IMAD R27, R71, 0x13, RZ ;  /* 0x00000013471b7824 */ /* 0x000fc800078e02ff */
[----:B------:R-:W-:-:S05]  /*284f0*/  IMAD.IADD R27, R25, 0x1, R27 ;  /* 0x00000001191b7824 */ /* 0x000fca00078e021b */
[C---:B------:R-:W-:Y:S02]  /*28500*/  LEA.HI R72, P0, R27.reuse, R72, RZ, 0xd ;  /* 0x000000481b487211 */ /* 0x040fe400078168ff */
[----:B------:R-:W-:-:S03]  /*28510*/  LOP3.LUT R27, R27, 0x7ffff, RZ, 0xc0, !PT ;  /* 0x0007ffff1b1b7812 */ /* 0x000fc600078ec0ff */
[----:B------:R-:W-:-:S08]  /*28520*/  IMAD.X R71, RZ, RZ, R23, P0 ;  /* 0x000000ffff477224 */ /* 0x000fd000000e0617 */
.L_x_85:
        /* <DEDUP_REMOVED lines=11> */
[----:B------:R-:W-:-:S03]  /*285e0*/  IMAD.WIDE.U32 R34, R72, 0x26, RZ ;  /* 0x0000002648227825 */ /* 0x000fc600078e00ff */
[----:B------:R-:W-:Y:S01]  /*285f0*/  IADD3 R23, PT, PT, R21, R30, RZ ;  /* 0x0000001e15177210 */ /* 0x000fe20007ffe0ff */
        /* <DEDUP_REMOVED lines=18> */
[----:B------:R-:W-:-:S02]  /*28720*/  IMAD.MOV.U32 R34, RZ, RZ, R25 ;  /* 0x000000ffff227224 */ /* 0x000fc400078e0019 */
        /* <DEDUP_REMOVED lines=16> */
[----:B------:R-:W-:-:S03]  /*28830*/  IADD3.X R57, PT, PT, RZ, RZ, RZ, P5, !PT ;  /* 0x000000ffff397210 */ /* 0x000fc60002ffe4ff */
        /* <DEDUP_REMOVED lines=8> */
[----:B------:R-:W-:Y:S02]  /*288c0*/  IMAD.MOV.U32 R56, RZ, RZ, R21 ;  /* 0x000000ffff387224 */ /* 0x000fe400078e0015 */
        /* <DEDUP_REMOVED lines=10> */
[----:B------:R-:W-:Y:S01]  /*28970*/  IMAD.WIDE.U32.X R34, R20, R18, R56, P5 ;  /* 0x0000001214227225 */ /* 0x000fe200028e0438 */
[----:B------:R-:W-:-:S03]  /*28980*/  MOV R56, R37 ;  /* 0x0000002500387202 */ /* 0x000fc60000000f00 */
[----:B------:R-:W-:Y:S02]  /*28990*/  IMAD.X R57, RZ, RZ, RZ, P3 ;  /* 0x000000ffff397224 */ /* 0x000fe400018e06ff */
[----:B------:R-:W-:-:S04]  /*289a0*/  IMAD.WIDE.U32 R36, R72, R72, RZ ;  /* 0x0000004848247225 */ /* 0x000fc800078e00ff */
[----:B------:R-:W-:-:S03]  /*289b0*/  IMAD.WIDE.U32.X R56, R71, R27, R56, P2 ;  /* 0x0000001b47387225 */ /* 0x000fc600010e0438 */
[----:B------:R-:W-:-:S04]  /*289c0*/  IADD3.X R20, P0, P1, R34, R32, R56, P1, P0 ;  /* 0x0000002022147210 */ /* 0x000fc80000900438 */
[----:B------:R-:W-:Y:S01]  /*289d0*/  IADD3.X R24, PT, PT, R35, R33, R57, P0, P1 ;  /* 0x0000002123187210 */ /* 0x000fe200007e2439 */
[----:B------:R-:W-:-:S04]  /*289e0*/  IMAD.WIDE.U32 R32, R71, R72, RZ ;  /* 0x0000004847207225 */ /* 0x000fc800078e00ff */
[----:B------:R-:W-:-:S04]  /*289f0*/  IMAD.WIDE.U32 R56, R17, 0x26, RZ ;  /* 0x0000002611387825 */ /* 0x000fc800078e00ff */
[----:B------:R-:W-:-:S04]  /*28a00*/  IMAD.WIDE.U32 R32, P5, R72, R71, R32 ;  /* 0x0000004748207225 */ /* 0x000fc800078a0020 */
[----:B------:R-:W-:Y:S01]  /*28a10*/  IMAD.WIDE.U32 R34, R26, R19, RZ ;  /* 0x000000131a227225 */ /* 0x000fe200078e00ff */
[----:B------:R-:W-:Y:S02]  /*28a20*/  IADD3 R23, P3, PT, R37, R32, RZ ;  /* 0x0000002025177210 */ /* 0x000fe40007f7e0ff */
[----:B------:R-:W-:Y:S01]  /*28a30*/  IADD3 R32, P0, PT, R58, R36, RZ ;  /* 0x000000243a207210 */ /* 0x000fe20007f1e0ff */
[----:B------:R-:W-:Y:S02]  /*28a40*/  IMAD.IADD R70, R57, 0x1, R70 ;  /* 0x0000000139467824 */ /* 0x000fe400078e0246 */
[----:B------:R-:W-:-:S04]  /*28a50*/  IMAD.WIDE.U32 R34, P4, R15, R27, R34 ;  /* 0x0000001b0f227225 */ /* 0x000fc80007880022 */
[----:B------:R-:W-:Y:S01]  /*28a60*/  IMAD.WIDE.U32 R36, R70, R16, RZ ;  /* 0x0000001046247225 */ /* 0x000fe200078e00ff */
[----:B------:R-:W-:-:S04]  /*28a70*/  IADD3 R58, P2, PT, R59, R34, RZ ;  /* 0x000000223b3a7210 */ /* 0x000fc80007f5e0ff */
[----:B------:R-:W-:Y:S01]  /*28a80*/  IADD3.X R44, P0, PT, R23, R58, RZ, P0, !PT ;  /* 0x0000003a172c7210 */ /* 0x000fe2000071e4ff */
[----:B------:R-:W-:-:S04]  /*28a90*/  IMAD.WIDE.U32 R36, P6, R28, R56, R36 ;  /* 0x000000381c247225 */ /* 0x000fc800078c0024 */
[----:B------:R-:W-:-:S04]  /*28aa0*/  IMAD.WIDE.U32 R56, R56, R16, RZ ;  /* 0x0000001038387225 */ /* 0x000fc800078e00ff */
[----:B------:R-:W-:Y:S01]  /*28ab0*/  IMAD.X R59, RZ, RZ, RZ, P6 ;  /* 0x000000ffff3b7224 */ /* 0x000fe200030e06ff */
[----:B------:R-:W-:Y:S01]  /*28ac0*/  IADD3 R23, P1, PT, R32, R56, RZ ;  /* 0x0000003820177210 */ /* 0x000fe20007f3e0ff */
[----:B------:R-:W-:Y:S01]  /*28ad0*/  IMAD.MOV.U32 R58, RZ, RZ, R37 ;  /* 0x000000ffff3a7224 */ /* 0x000fe200078e0025 */
[----:B------:R-:W-:Y:S01]  /*28ae0*/  IADD3 R56, P6, PT, R57, R36, RZ ;  /* 0x0000002439387210 */ /* 0x000fe20007fde0ff */
[----:B------:R-:W-:Y:S01]  /*28af0*/  IMAD.X R37, RZ, RZ, RZ, P5 ;  /* 0x000000ffff257224 */ /* 0x000fe200028e06ff */
[----:B------:R-:W-:Y:S01]  /*28b00*/  MOV R36, R33 ;  /* 0x0000002100247202 */ /* 0x000fe20000000f00 */
[----:B------:R-:W-:Y:S01]  /*28b10*/  IMAD.X R33, RZ, RZ, RZ, P4 ;  /* 0x000000ffff217224 */ /* 0x000fe200020e06ff */
[----:B------:R-:W-:Y:S01]  /*28b20*/  IADD3.X R44, P1, PT, R44, R56, RZ, P1, !PT ;  /* 0x000000382c2c7210 */ /* 0x000fe20000f3e4ff */
[----:B------:R-:W-:Y:S02]  /*28b30*/  IMAD.MOV.U32 R32, RZ, RZ, R35 ;  /* 0x000000ffff207224 */ /* 0x000fe400078e0023 */
[----:B------:R-:W-:-:S04]  /*28b40*/  IMAD.WIDE.U32.X R58, R70, R28, R58, P6 ;  /* 0x0000001c463a7225 */ /* 0x000fc800030e043a */
[----:B------:R-:W-:Y:S01]  /*28b50*/  IMAD.WIDE.U32.X R36, R71, R71, R36, P3 ;  /* 0x0000004747247225 */ /* 0x000fe200018e0424 */
[----:B------:R-:W-:-:S03]  /*28b60*/  SHF.L.U64.HI R71, R72, 0x1, R71 ;  /* 0x0000000148477819 */ /* 0x000fc60000010247 */
[----:B------:R-:W-:-:S04]  /*28b70*/  IMAD.WIDE.U32.X R32, R27, R26, R32, P2 ;  /* 0x0000001a1b207225 */ /* 0x000fc800010e0420 */
[----:B------:R-:W-:Y:S01]  /*28b80*/  IMAD.WIDE.U32 R56, R18, R19, RZ ;  /* 0x0000001312387225 */ /* 0x000fe200078e00ff */
[----:B------:R-:W-:-:S03]  /*28b90*/  IADD3.X R70, P0, P1, R58, R32, R36, P1, P0 ;  /* 0x000000203a467210 */ /* 0x000fc60000900424 */
[----:B------:R-:W-:Y:S01]  /*28ba0*/  IMAD.SHL.U32 R72, R72, 0x2, RZ ;  /* 0x0000000248487824 */ /* 0x000fe200078e00ff */
[----:B------:R-:W-:Y:S01]  /*28bb0*/  IADD3.X R73, PT, PT, R59, R33, R37, P0, P1 ;  /* 0x000000213b497210 */ /* 0x000fe200007e2425 */
[----:B------:R-:W-:-:S04]  /*28bc0*/  IMAD.WIDE.U32 R56, P0, R17, R27, R56 ;  /* 0x0000001b11387225 */ /* 0x000fc80007800038 */
[----:B------:R-:W-:Y:S01]  /*28bd0*/  IMAD.WIDE.U32 R36, R26, R72, RZ ;  /* 0x000000481a247225 */ /* 0x000fe200078e00ff */
[----:B------:R-:W-:-:S03]  /*28be0*/  MOV R32, R57 ;  /* 0x0000003900207202 */ /* 0x000fc60000000f00 */
[----:B------:R-:W-:-:S04]  /*28bf0*/  IMAD.WIDE.U32 R34, R17, R19, RZ ;  /* 0x0000001311227225 */ /* 0x000fc800078e00ff */
[----:B------:R-:W-:Y:S01]  /*28c00*/  IMAD.WIDE.U32 R36, P1, R15, R71, R36 ;  /* 0x000000470f247225 */ /* 0x000fe20007820024 */
[----:B------:R-:W-:-:S03]  /*28c10*/  IADD3 R76, P3, PT, R35, R56, RZ ;  /* 0x00000038234c7210 */ /* 0x000fc60007f7e0ff */
[----:B------:R-:W-:-:S04]  /*28c20*/  IMAD.WIDE.U32 R56, R15, R72, RZ ;  /* 0x000000480f387225 */ /* 0x000fc800078e00ff */
[----:B------:R-:W-:Y:S01]  /*28c30*/  IMAD.X R33, RZ, RZ, RZ, P0 ;  /* 0x000000ffff217224 */ /* 0x000fe200000e06ff */
[----:B------:R-:W-:Y:S01]  /*28c40*/  IADD3 R74, P0, PT, R34, R56, RZ ;  /* 0x00000038224a7210 */ /* 0x000fe20007f1e0ff */
[----:B------:R-:W-:Y:S01]  /*28c50*/  IMAD.MOV.U32 R34, RZ, RZ, R37 ;  /* 0x000000ffff227224 */ /* 0x000fe200078e0025 */
[----:B------:R-:W-:Y:S01]  /*28c60*/  IADD3 R36, P2, PT, R57, R36, RZ ;  /* 0x0000002439247210 */ /* 0x000fe20007f5e0ff */
[----:B------:R-:W-:-:S03]  /*28c70*/  IMAD.WIDE.U32 R56, R16, 0x13, RZ ;  /* 0x0000001310387825 */ /* 0x000fc600078e00ff */
[----:B------:R-:W-:Y:S01]  /*28c80*/  IADD3.X R76, P0, PT, R36, R76, RZ, P0, !PT ;  /* 0x0000004c244c7210 */ /* 0x000fe2000071e4ff */
[----:B------:R-:W-:Y:S02]  /*28c90*/  IMAD.IADD R75, R57, 0x1, R75 ;  /* 0x00000001394b7824 */ /* 0x000fe400078e024b */
[----:B------:R-:W-:Y:S02]  /*28ca0*/  IMAD.X R35, RZ, RZ, RZ, P1 ;  /* 0x000000ffff237224 */ /* 0x000fe400008e06ff */
[----:B------:R-:W-:-:S04]  /*28cb0*/  IMAD.WIDE.U32 R36, R75, R16, RZ ;  /* 0x000000104b247225 */ /* 0x000fc800078e00ff */
[----:B------:R-:W-:-:S04]  /*28cc0*/  IMAD.WIDE.U32.X R32, R27, R18, R32, P3 ;  /* 0x000000121b207225 */ /* 0x000fc800018e0420 */
[----:B------:R-:W-:-:S04]  /*28cd0*/  IMAD.WIDE.U32 R36, P1, R28, R56, R36 ;  /* 0x000000381c247225 */ /* 0x000fc80007820024 */
[----:B------:R-:W-:Y:S01]  /*28ce0*/  IMAD.WIDE.U32 R56, R56, R16, RZ ;  /* 0x0000001038387225 */ /* 0x000fe200078e00ff */
[----:B------:R-:W-:-:S03]  /*28cf0*/  MOV R58, R37 ;  /* 0x00000025003a7202 */ /* 0x000fc60000000f00 */
[----:B------:R-:W-:Y:S01]  /*28d00*/  IMAD.X R59, RZ, RZ, RZ, P1 ;  /* 0x000000ffff3b7224 */ /* 0x000fe200008e06ff */
[----:B------:R-:W-:Y:S01]  /*28d10*/  IADD3 R57, P4, PT, R57, R36, RZ ;  /* 0x0000002439397210 */ /* 0x000fe20007f9e0ff */
[----:B------:R-:W-:Y:S01]  /*28d20*/  IMAD.WIDE.U32.X R34, R71, R26, R34, P2 ;  /* 0x0000001a47227225 */ /* 0x000fe200010e0422 */
[----:B------:R-:W-:Y:S02]  /*28d30*/  IADD3 R56, P1, PT, R74, R56, RZ ;  /* 0x000000384a387210 */ /* 0x000fe40007f3e0ff */
[----:B------:R-:W-:Y:S01]  /*28d40*/  SHF.L.W.U32.HI R74, R22, 0xd, R25 ;  /* 0x0000000d164a7819 */ /* 0x000fe20000010e19 */
[----:B------:R-:W-:Y:S01]  /*28d50*/  IMAD.WIDE.U32.X R58, R75, R28, R58, P4 ;  /* 0x0000001c4b3a7225 */ /* 0x000fe200020e043a */
[----:B------:R-:W-:-:S04]  /*28d60*/  IADD3.X R57, P1, PT, R76, R57, RZ, P1, !PT ;  /* 0x000000394c397210 */ /* 0x000fc80000f3e4ff */
[----:B------:R-:W-:-:S04]  /*28d70*/  IADD3.X R58, P0, P1, R58, R32, R34, P1, P0 ;  /* 0x000000203a3a7210 */ /* 0x000fc80000900422 */
[----:B------:R-:W-:Y:S01]  /*28d80*/  IADD3.X R59, PT, PT, R59, R33, R35, P0, P1 ;  /* 0x000000213b3b7210 */ /* 0x000fe200007e2423 */
[----:B------:R-:W-:Y:S01]  /*28d90*/  IMAD.WIDE.U32 R32, R17, R72, RZ ;  /* 0x0000004811207225 */ /* 0x000fe200078e00ff */
[----:B------:R-:W-:-:S03]  /*28da0*/  IADD3 R74, P0, PT, R74, R29, RZ ;  /* 0x0000001d4a4a7210 */ /* 0x000fc60007f1e0ff */
[----:B------:R-:W-:Y:S01]  /*28db0*/  IMAD.WIDE.U32 R34, R15, R15, RZ ;  /* 0x0000000f0f227225 */ /* 0x000fe200078e00ff */
[----:B------:R-:W-:-:S04]  /*28dc0*/  IADD3.X R29, P0, PT, R31, R21, RZ, P0, !PT ;  /* 0x000000151f1d7210 */ /* 0x000fc8000071e4ff */
[----:B------:R-:W-:Y:S01]  /*28dd0*/  IADD3.X R36, P0, PT, RZ, R20, RZ, P0, !PT ;  /* 0x00000014ff247210 */ /* 0x000fe2000071e4ff */
[----:B------:R-:W-:-:S04]  /*28de0*/  IMAD.WIDE.U32 R20, R18, R72, RZ ;  /* 0x0000004812147225 */ /* 0x000fc800078e00ff */
[----:B------:R-:W-:Y:S02]  /*28df0*/  IMAD.X R24, RZ, RZ, R24, P0 ;  /* 0x000000ffff187224 */ /* 0x000fe400000e0618 */
[----:B------:R-:W-:-:S03]  /*28e00*/  IMAD.WIDE.U32 R20, P1, R17, R71, R20 ;  /* 0x0000004711147225 */ /* 0x000fc60007820014 */
[----:B------:R-:W-:Y:S01]  /*28e10*/  SHF.L.W.U32.HI R31, R36, 0xd, R24 ;  /* 0x0000000d241f7819 */ /* 0x000fe20000010e18 */
[----:B------:R-:W-:Y:S01]  /*28e20*/  IMAD.WIDE.U32 R24, R26, R15, RZ ;  /* 0x0000000f1a187225 */ /* 0x000fe200078e00ff */
[C---:B------:R-:W-:Y:S02]  /*28e30*/  SHF.L.W.U32.HI R36, R29.reuse, 0xd, R36 ;  /* 0x0000000d1d247819 */ /* 0x040fe40000010e24 */
[----:B------:R-:W-:Y:S01]  /*28e40*/  LOP3.LUT R29, R29, 0x7ffff, RZ, 0xc0, !PT ;  /* 0x0007ffff1d1d7812 */ /* 0x000fe200078ec0ff */
[----:B------:R-:W-:Y:S02]  /*28e50*/  IMAD.X R37, RZ, RZ, RZ, P1 ;  /* 0x000000ffff257224 */ /* 0x000fe400008e06ff */
[----:B------:R-:W-:Y:S01]  /*28e60*/  IMAD.WIDE.U32 R24, P4, R15, R26, R24 ;  /* 0x0000001a0f187225 */ /* 0x000fe20007880018 */
[----:B------:R-:W-:Y:S02]  /*28e70*/  IADD3 R15, P0, PT, R36, R23, RZ ;  /* 0x00000017240f7210 */ /* 0x000fe40007f1e0ff */
[----:B------:R-:W-:Y:S01]  /*28e80*/  IADD3 R23, P1, PT, R33, R20, RZ ;  /* 0x0000001421177210 */ /* 0x000fe20007f3e0ff */
[----:B------:R-:W-:Y:S01]  /*28e90*/  IMAD.MOV.U32 R36, RZ, RZ, R21 ;  /* 0x000000ffff247224 */ /* 0x000fe200078e0015 */
[----:B------:R-:W-:Y:S01]  /*28ea0*/  IADD3.X R44, P0, PT, R31, R44, RZ, P0, !PT ;  /* 0x0000002c1f2c7210 */ /* 0x000fe2000071e4ff */
[----:B------:R-:W-:-:S03]  /*28eb0*/  IMAD.WIDE.U32 R20, R28, R19, RZ ;  /* 0x000000131c147225 */ /* 0x000fc600078e00ff */
[----:B------:R-:W-:Y:S01]  /*28ec0*/  IADD3.X R70, P2, PT, RZ, R70, RZ, P0, !PT ;  /* 0x00000046ff467210 */ /* 0x000fe2000075e4ff */
[----:B------:R-:W-:Y:S01]  /*28ed0*/  IMAD.WIDE.U32.X R36, R71, R18, R36, P1 ;  /* 0x0000001247247225 */ /* 0x000fe200008e0424 */
[----:B------:R-:W-:Y:S02]  /*28ee0*/  IADD3 R32, P1, PT, R32, R34, RZ ;  /* 0x0000002220207210 */ /* 0x000fe40007f3e0ff */
[----:B------:R-:W-:Y:S01]  /*28ef0*/  IADD3 R34, P3, PT, R35, R24, RZ ;  /* 0x0000001823227210 */ /* 0x000fe20007f7e0ff */
[----:B------:R-:W-:-:S03]  /*28f00*/  IMAD.WIDE.U32 R20, P5, R16, R27, R20 ;  /* 0x0000001b10147225 */ /* 0x000fc600078a0014 */
[----:B------:R-:W-:Y:S01]  /*28f10*/  IADD3.X R23, P1, PT, R34, R23, RZ, P1, !PT ;  /* 0x0000001722177210 */ /* 0x000fe20000f3e4ff */
[----:B------:R-:W-:Y:S01]  /*28f20*/  IMAD.WIDE.U32 R16, R16, R19, RZ ;  /* 0x0000001310107225 */ /* 0x000fe200078e00ff */
[----:B------:R-:W-:-:S03]  /*28f30*/  IADD3.X R19, PT, PT, RZ, RZ, RZ, P5, !PT ;  /* 0x000000ffff137210 */ /* 0x000fc60002ffe4ff */
[----:B------:R-:W-:Y:S01]  /*28f40*/  IMAD.X R31, RZ, RZ, R73, P2 ;  /* 0x000000ffff1f7224 */ /* 0x000fe200010e0649 */
[----:B------:R-:W-:Y:S01]  /*28f50*/  IADD3 R24, P6, PT, R17, R20, RZ ;  /* 0x0000001411187210 */ /* 0x000fe20007fde0ff */
[----:B------:R-:W-:Y:S01]  /*28f60*/  IMAD.MOV.U32 R18, RZ, RZ, R21 ;  /* 0x000000ffff127224 */ /* 0x000fe200078e0015 */
[----:B------:R-:W-:Y:S01]  /*28f70*/  SHF.L.W.U32.HI R17, R44, 0xd, R70 ;  /* 0x0000000d2c117819 */ /* 0x000fe20000010e46 */
[----:B------:R-:W-:Y:S01]  /*28f80*/  IMAD.X R33, RZ, RZ, RZ, P4 ;  /* 0x000000ffff217224 */ /* 0x000fe200020e06ff */
[----:B------:R-:W-:Y:S01]  /*28f90*/  SHF.L.W.U32.HI R31, R70, 0xd, R31 ;  /* 0x0000000d461f7819 */ /* 0x000fe20000010e1f */
[----:B------:R-:W-:Y:S01]  /*28fa0*/  IMAD.WIDE.U32.X R20, R27, R28, R18, P6 ;  /* 0x0000001c1b147225 */ /* 0x000fe200030e0412 */
[----:B------:R-:W-:Y:S02]  /*28fb0*/  IADD3 R17, P2, PT, R17, R56, RZ ;  /* 0x0000003811117210 */ /* 0x000fe40007f5e0ff */
[----:B------:R-:W-:Y:S01]  /*28fc0*/  IADD3 R16, P0, PT, R32, R16, RZ ;  /* 0x0000001020107210 */ /* 0x000fe20007f1e0ff */
[----:B------:R-:W-:Y:S01]  /*28fd0*/  IMAD.MOV.U32 R32, RZ, RZ, R25 ;  /* 0x000000ffff207224 */ /* 0x000fe200078e0019 */
[----:B------:R-:W-:-:S02]  /*28fe0*/  IADD3.X R18, P2, PT, R31, R57, RZ, P2, !PT ;  /* 0x000000391f127210 */ /* 0x000fc4000175e4ff */
[----:B------:R-:W-:Y:S01]  /*28ff0*/  IADD3.X R23, P0, PT, R23, R24, RZ, P0, !PT ;  /* 0x0000001817177210 */ /* 0x000fe2000071e4ff */
[----:B------:R-:W-:Y:S01]  /*29000*/  IMAD.WIDE.U32.X R26, R26, R26, R32, P3 ;  /* 0x0000001a1a1a7225 */ /* 0x000fe200018e0420 */
[----:B------:R-:W-:Y:S02]  /*29010*/  IADD3.X R58, P2, PT, RZ, R58, RZ, P2, !PT ;  /* 0x0000003aff3a7210 */ /* 0x000fe4000175e4ff */
[----:B------:R-:W-:Y:S02]  /*29020*/  LOP3.LUT R31, R22, 0x7ffff, RZ, 0xc0, !PT ;  /* 0x0007ffff161f7812 */ /* 0x000fe400078ec0ff */
        /* <DEDUP_REMOVED lines=34> */
[----:B------:R-:W-:-:S03]  /*29250*/  IMAD.WIDE.U32 R34, R27, R5, RZ ;  /* 0x000000051b227225 */ /* 0x000fc600078e00ff */
[----:B------:R-:W-:Y:S01]  /*29260*/  IADD3.X R26, P2, PT, R22, R26, RZ, P2, !PT ;  /* 0x0000001a161a7210 */ /* 0x000fe2000175e4ff */
[----:B------:R-:W-:-:S04]  /*29270*/  IMAD.WIDE.U32 R56, R71, R50, RZ ;  /* 0x0000003247387225 */ /* 0x000fc800078e00ff */
[----:B------:R-:W-:-:S04]  /*29280*/  IMAD.WIDE.U32 R20, R86, R52, RZ ;  /* 0x0000003456147225 */ /* 0x000fc800078e00ff */
[----:B------:R-:W-:-:S04]  /*29290*/  IMAD.WIDE.U32 R32, R19, R5, RZ ;  /* 0x0000000513207225 */ /* 0x000fc800078e00ff */
[----:B------:R-:W-:-:S04]  /*292a0*/  IMAD.WIDE.U32 R34, P6, R19, R6, R34 ;  /* 0x0000000613227225 */ /* 0x000fc800078c0022 */
[----:B------:R-:W-:-:S04]  /*292b0*/  IMAD.WIDE.U32 R36, R72, R50, RZ ;  /* 0x0000003248247225 */ /* 0x000fc800078e00ff */
[----:B------:R-:W-:-:S04]  /*292c0*/  IMAD.WIDE.U32 R56, P1, R72, R7, R56 ;  /* 0x0000000748387225 */ /* 0x000fc80007820038 */
        /* <DEDUP_REMOVED lines=8> */
[----:B------:R-:W-:Y:S02]  /*29350*/  IADD3.X R37, PT, PT, RZ, RZ, RZ, P1, !PT ;  /* 0x000000ffff257210 */ /* 0x000fe40000ffe4ff */
[----:B------:R-:W-:Y:S01]  /*29360*/  IADD3.X R44, P3, PT, R32, R44, RZ, P3, !PT ;  /* 0x0000002c202c7210 */ /* 0x000fe20001f7e4ff */
[----:B------:R-:W-:Y:S02]  /*29370*/  IMAD.MOV.U32 R30, RZ, RZ, R23 ;  /* 0x000000ffff1e7224 */ /* 0x000fe400078e0017 */
[----:B------:R-:W-:-:S04]  /*29380*/  IMAD.WIDE.U32 R58, R86, R54, RZ ;  /* 0x00000036563a7225 */ /* 0x000fc800078e00ff */
[----:B------:R-:W-:Y:S01]  /*29390*/  IMAD.WIDE.U32.X R30, R71, R14, R30, P0 ;  /* 0x0000000e471e7225 */ /* 0x000fe200000e041e */
[----:B------:R-:W-:-:S03]  /*293a0*/  IADD3 R29, P0, PT, R75, R20, RZ ;  /* 0x000000144b1d7210 */ /* 0x000fc60007f1e0ff */
[----:B------:R-:W-:Y:S02]  /*293b0*/  IMAD.MOV.U32 R22, RZ, RZ, R35 ;  /* 0x000000ffff167224 */ /* 0x000fe400078e0023 */
[----:B------:R-:W-:Y:S02]  /*293c0*/  IMAD.MOV.U32 R36, RZ, RZ, R57 ;  /* 0x000000ffff247224 */ /* 0x000fe400078e0039 */
        /* <DEDUP_REMOVED lines=11> */
[----:B------:R-:W-:Y:S02]  /*29480*/  MOV R74, R35 ;  /* 0x00000023004a7202 */ /* 0x000fe40000000f00 */
[----:B------:R-:W-:Y:S01]  /*29490*/  IADD3.X R26, P6, PT, R26, R29, RZ, P6, !PT ;  /* 0x0000001d1a1a7210 */ /* 0x000fe200037de4ff */
[C---:B------:R-:W-:Y:S01]  /*294a0*/  IMAD.WIDE.U32.X R22, R27.reuse, R6, R22, P4 ;  /* 0x000000061b167225 */ /* 0x040fe200020e0416 */
[----:B------:R-:W-:Y:S02]  /*294b0*/  IADD3.X R44, P1, PT, R44, R58, RZ, P1, !PT ;  /* 0x0000003a2c2c7210 */ /* 0x000fe40000f3e4ff */
[----:B------:R-:W-:Y:S01]  /*294c0*/  IADD3.X R83, P2, P6, R32, R24, R30, P6, P2 ;  /* 0x0000001820537210 */ /* 0x000fe2000364441e */
[----:B------:R-:W-:-:S03]  /*294d0*/  IMAD.WIDE.U32 R20, P4, R27, R8, R20 ;  /* 0x000000081b147225 */ /* 0x000fc60007880014 */
[----:B------:R-:W-:Y:S01]  /*294e0*/  IADD3.X R70, PT, PT, R33, R25, R31, P2, P6 ;  /* 0x0000001921467210 */ /* 0x000fe200017ec41f */
[----:B------:R-:W-:-:S04]  /*294f0*/  IMAD.WIDE.U32 R76, R8, R19, RZ ;  /* 0x00000013084c7225 */ /* 0x000fc800078e00ff */
[----:B------:R-:W-:-:S04]  /*29500*/  IMAD.WIDE.U32.X R36, R71, R7, R36, P5 ;  /* 0x0000000747247225 */ /* 0x000fc800028e0424 */
        /* <DEDUP_REMOVED lines=22> */
[----:B------:R-:W-:Y:S01]  /*29670*/  IMAD.WIDE.U32 R24, P3, R27, R9, R22 ;  /* 0x000000091b187225 */ /* 0x000fe20007860016 */
[----:B------:R-:W-:-:S03]  /*29680*/  IADD3.X R23, PT, PT, RZ, RZ, RZ, P2, !PT ;  /* 0x000000ffff177210 */ /* 0x000fc600017fe4ff */
[----:B------:R-:W-:Y:S01]  /*29690*/  IMAD.WIDE.U32 R32, R8, R72, RZ ;  /* 0x0000004808207225 */ /* 0x000fe200078e00ff */
[----:B------:R-:W-:-:S03]  /*296a0*/  MOV R20, R25 ;  /* 0x0000001900147202 */ /* 0x000fc60000000f00 */
[----:B------:R-:W-:-:S04]  /*296b0*/  IMAD.WIDE.U32.X R58, R27, R12, R58, P4 ;  /* 0x0000000c1b3a7225 */ /* 0x000fc800020e043a */
[----:B------:R-:W-:-:S04]  /*296c0*/  IMAD.WIDE.U32 R36, P4, R71, R8, R36 ;  /* 0x0000000847247225 */ /* 0x000fc80007880024 */
[----:B------:R-:W-:Y:S02]  /*296d0*/  IMAD.MOV.U32 R22, RZ, RZ, R35 ;  /* 0x000000ffff167224 */ /* 0x000fe400078e0023 */
[----:B------:R-:W-:Y:S01]  /*296e0*/  IMAD.WIDE.U32.X R76, R71, R6, R76, P5 ;  /* 0x00000006474c7225 */ /* 0x000fe200028e044c */
[----:B------:R-:W-:Y:S02]  /*296f0*/  IADD3 R21, P5, PT, R31, R24, RZ ;  /* 0x000000181f157210 */ /* 0x000fe40007fbe0ff */
[----:B------:R-:W-:Y:S01]  /*29700*/  IADD3 R24, P2, PT, R30, R32, RZ ;  /* 0x000000201e187210 */ /* 0x000fe20007f5e0ff */
[----:B------:R-:W-:Y:S01]  /*29710*/  IMAD.WIDE.U32.X R22, R86, R7, R22, P6 ;  /* 0x0000000756167225 */ /* 0x000fe200030e0416 */
[----:B------:R-:W-:-:S03]  /*29720*/  IADD3 R32, P6, PT, R33, R36, RZ ;  /* 0x0000002421207210 */ /* 0x000fc60007fde0ff */
[----:B------:R-:W-:Y:S01]  /*29730*/  IMAD.WIDE.U32 R30, R86, R5, RZ ;  /* 0x00000005561e7225 */ /* 0x000fe200078e00ff */
[----:B------:R-:W-:Y:S02]  /*29740*/  IADD3.X R29, P2, PT, R32, R21, RZ, P2, !PT ;  /* 0x00000015201d7210 */ /* 0x000fe4000175e4ff */
[----:B------:R-:W-:Y:S01]  /*29750*/  IADD3.X R81, P0, P1, R22, R58, R76, P1, P0 ;  /* 0x0000003a16517210 */ /* 0x000fe2000090044c */
[----:B------:R-:W-:Y:S02]  /*29760*/  IMAD.X R21, RZ, RZ, RZ, P3 ;  /* 0x000000ffff157224 */ /* 0x000fe400018e06ff */
[----:B------:R-:W-:Y:S01]  /*29770*/  IMAD.WIDE.U32 R32, R15, R5, RZ ;  /* 0x000000050f207225 */ /* 0x000fe200078e00ff */
[----:B------:R-:W-:-:S03]  /*29780*/  IADD3.X R76, PT, PT, R23, R59, R77, P0, P1 ;  /* 0x0000003b174c7210 */ /* 0x000fc600007e244d */
[----:B------:R-:W-:-:S04]  /*29790*/  IMAD.WIDE.U32 R30, P3, R15, R6, R30 ;  /* 0x000000060f1e7225 */ /* 0x000fc8000786001e */
[----:B------:R-:W-:Y:S01]  /*297a0*/  IMAD.X R57, RZ, RZ, RZ, P3 ;  /* 0x000000ffff397224 */ /* 0x000fe200018e06ff */
[----:B------:R-:W-:Y:S01]  /*297b0*/  IADD3 R36, P3, PT, R33, R30, RZ ;  /* 0x0000001e21247210 */ /* 0x000fe20007f7e0ff */
[----:B------:R-:W-:Y:S01]  /*297c0*/  IMAD.X R35, RZ, RZ, RZ, P4 ;  /* 0x000000ffff237224 */ /* 0x000fe200020e06ff */
[----:B------:R-:W-:Y:S01]  /*297d0*/  IADD3 R24, P4, PT, R24, R32, RZ ;  /* 0x0000002018187210 */ /* 0x000fe20007f9e0ff */
[----:B------:R-:W-:Y:S02]  /*297e0*/  IMAD.MOV.U32 R34, RZ, RZ, R37 ;  /* 0x000000ffff227224 */ /* 0x000fe400078e0025 */
[----:B------:R-:W-:Y:S02]  /*297f0*/  IMAD.MOV.U32 R56, RZ, RZ, R31 ;  /* 0x000000ffff387224 */ /* 0x000fe400078e001f */
[----:B------:R-:W-:Y:S01]  /*29800*/  IMAD.WIDE.U32.X R30, R27, R11, R20, P5 ;  /* 0x0000000b1b1e7225 */ /* 0x000fe200028e0414 */
[----:B------:R-:W-:-:S03]  /*29810*/  IADD3.X R20, P4, PT, R29, R36, RZ, P4, !PT ;  /* 0x000000241d147210 */ /* 0x000fc6000279e4ff */
[----:B------:R-:W-:-:S04]  /*29820*/  IMAD.WIDE.U32.X R34, R71, R12, R34, P6 ;  /* 0x0000000c47227225 */ /* 0x000fc800030e0422 */
[----:B------:R-:W-:-:S04]  /*29830*/  IMAD.WIDE.U32.X R32, R86, R6, R56, P3 ;  /* 0x0000000656207225 */ /* 0x000fc800018e0438 */
[----:B------:R-:W-:Y:S01]  /*29840*/  IMAD.WIDE.U32 R56, R8, 0x13, RZ ;  /* 0x0000001308387825 */ /* 0x000fe200078e00ff */
[----:B------:R-:W-:-:S03]  /*29850*/  IADD3.X R75, P2, P4, R32, R30, R34, P4, P2 ;  /* 0x0000001e204b7210 */ /* 0x000fc60002444422 */
[----:B------:R-:W-:Y:S01]  /*29860*/  IMAD R97, R12, 0x13, RZ ;  /* 0x000000130c617824 */ /* 0x000fe200078e02ff */
[----:B------:R-:W-:Y:S01]  /*29870*/  IADD3.X R59, PT, PT, R33, R31, R35, P2, P4 ;  /* 0x0000001f213b7210 */ /* 0x000fe200017e8423 */
[----:B------:R-:W-:-:S04]  /*29880*/  IMAD.WIDE.U32 R32, R5, 0x13, RZ ;  /* 0x0000001305207825 */ /* 0x000fc800078e00ff */
[----:B------:R-:W-:-:S04]  /*29890*/  IMAD.WIDE.U32 R30, R84, R56, RZ ;  /* 0x00000038541e7225 */ /* 0x000fc800078e00ff */
[----:B------:R-:W-:Y:S02]  /*298a0*/  IMAD.IADD R97, R57, 0x1, R97 ;  /* 0x0000000139617824 */ /* 0x000fe400078e0261 */
[----:B------:R-:W-:Y:S02]  /*298b0*/  IMAD R25, R6, 0x13, RZ ;  /* 0x0000001306197824 */ /* 0x000fe400078e02ff */
[----:B------:R-:W-:-:S04]  /*298c0*/  IMAD.WIDE.U32 R22, R17, R56, RZ ;  /* 0x0000003811167225 */ /* 0x000fc800078e00ff */
[----:B------:R-:W-:Y:S01]  /*298d0*/  IMAD.WIDE.U32 R30, P0, R97, R17, R30 ;  /* 0x00000011611e7225 */ /* 0x000fe2000780001e */
[----:B------:R-:W-:-:S03]  /*298e0*/  IADD3 R82, P1, PT, R82, R22, RZ ;  /* 0x0000001652527210 */ /* 0x000fc60007f3e0ff */
[----:B------:R-:W-:Y:S01]  /*298f0*/  IMAD.WIDE.U32 R28, R78, R32, RZ ;  /* 0x000000204e1c7225 */ /* 0x000fe200078e00ff */
[----:B------:R-:W-:-:S03]  /*29900*/  IADD3 R30, P4, PT, R23, R30, RZ ;  /* 0x0000001e171e7210 */ /* 0x000fc60007f9e0ff */
[----:B------:R-:W-:Y:S02]  /*29910*/  IMAD.IADD R25, R33, 0x1, R25 ;  /* 0x0000000121197824 */ /* 0x000fe400078e0219 */
[----:B------:R-:W-:-:S04]  /*29920*/  IMAD.WIDE.U32 R32, R16, R32, RZ ;  /* 0x0000002010207225 */ /* 0x000fc800078e00ff */
[----:B------:R-:W-:Y:S01]  /*29930*/  IMAD.WIDE.U32 R28, P6, R25, R16, R28 ;  /* 0x00000010191c7225 */ /* 0x000fe200078c001c */
[----:B------:R-:W-:-:S03]  /*29940*/  IADD3 R58, P3, PT, R82, R32, RZ ;  /* 0x00000020523a7210 */ /* 0x000fc60007f7e0ff */
[----:B------:R-:W-:Y:S01]  /*29950*/  IMAD.WIDE.U32 R22, R84, R52, RZ ;  /* 0x0000003454167225 */ /* 0x000fe200078e00ff */
[----:B------:R-:W-:Y:S02]  /*29960*/  IADD3 R18, P5, PT, R33, R28, RZ ;  /* 0x0000001c21127210 */ /* 0x000fe40007fbe0ff */
[----:B------:R-:W-:Y:S01]  /*29970*/  IADD3.X R37, PT, PT, RZ, RZ, RZ, P6, !PT ;  /* 0x000000ffff257210 */ /* 0x000fe200037fe4ff */
[----:B------:R-:W-:-:S04]  /*29980*/  IMAD.WIDE.U32 R32, R17, R52, RZ ;  /* 0x0000003411207225 */ /* 0x000fc800078e00ff */
[----:B------:R-:W-:-:S04]  /*29990*/  IMAD.WIDE.U32 R22, P2, R17, R93, R22 ;  /* 0x0000005d11167225 */ /* 0x000fc80007840016 */
[----:B------:R-:W-:Y:S01]  /*299a0*/  IMAD.MOV.U32 R34, RZ, RZ, R31 ;  /* 0x000000ffff227224 */ /* 0x000fe200078e001f */
[----:B------:R-:W-:Y:S01]  /*299b0*/  IADD3 R21, P6, PT, R33, R22, RZ ;  /* 0x0000001621157210 */ /* 0x000fe20007fde0ff */
[----:B------:R-:W-:Y:S01]  /*299c0*/  IMAD.X R35, RZ, RZ, RZ, P0 ;  /* 0x000000ffff237224 */ /* 0x000fe200000e06ff */
[----:B------:R-:W-:Y:S01]  /*299d0*/  IADD3.X R22, P1, PT, R26, R30, RZ, P1, !PT ;  /* 0x0000001e1a167210 */ /* 0x000fe20000f3e4ff */
[----:B------:R-:W-:Y:S01]  /*299e0*/  IMAD.WIDE.U32 R30, R78, R56, RZ ;  /* 0x000000384e1e7225 */ /* 0x000fe200078e00ff */
[----:B------:R-:W-:Y:S02]  /*299f0*/  IADD3 R85, P0, PT, R85, R32, RZ ;  /* 0x0000002055557210 */ /* 0x000fe40007f1e0ff */
[----:B------:R-:W-:Y:S01]  /*29a00*/  IADD3.X R18, P3, PT, R22, R18, RZ, P3, !PT ;  /* 0x0000001216127210 */ /* 0x000fe20001f7e4ff */
[----:B------:R-:W-:Y:S01]  /*29a10*/  IMAD.WIDE.U32.X R34, R84, R97, R34, P4 ;  /* 0x0000006154227225 */ /* 0x000fe200020e0422 */
[----:B------:R-:W-:-:S03]  /*29a20*/  IADD3.X R21, P0, PT, R44, R21, RZ, P0, !PT ;  /* 0x000000152c157210 */ /* 0x000fc6000071e4ff */
[----:B------:R-:W-:Y:S02]  /*29a30*/  IMAD.MOV.U32 R36, RZ, RZ, R29 ;  /* 0x000000ffff247224 */ /* 0x000fe400078e001d */
        /* <DEDUP_REMOVED lines=8> */
[----:B------:R-:W-:Y:S01]  /*29ac0*/  IADD3.X R23, P1, P3, R28, R83, R34, P3, P1 ;  /* 0x000000531c177210 */ /* 0x000fe20001b22422 */
[----:B------:R-:W-:Y:S01]  /*29ad0*/  IMAD.MOV.U32 R32, RZ, RZ, R31 ;  /* 0x000000ffff207224 */ /* 0x000fe200078e001f */
[----:B------:R-:W-:Y:S01]  /*29ae0*/  IADD3.X R77, P2, PT, R21, R77, RZ, P2, !PT ;  /* 0x0000004d154d7210 */ /* 0x000fe2000175e4ff */
[----:B------:R-:W-:Y:S01]  /*29af0*/  IMAD.WIDE.U32.X R30, R84, R93, R36, P6 ;  /* 0x0000005d541e7225 */ /* 0x000fe200030e0424 */
[----:B------:R-:W-:-:S03]  /*29b00*/  IADD3.X R22, PT, PT, R29, R70, R35, P1, P3 ;  /* 0x000000461d167210 */ /* 0x000fc60000fe6423 */
        /* <DEDUP_REMOVED lines=19> */
[----:B------:R-:W-:Y:S01]  /*29c40*/  IMAD.MOV.U32 R36, RZ, RZ, R31 ;  /* 0x000000ffff247224 */ /* 0x000fe200078e001f */
[----:B------:R-:W-:Y:S01]  /*29c50*/  IADD3 R80, P0, PT, R24, R34, RZ ;  /* 0x0000002218507210 */ /* 0x000fe20007f1e0ff */
[----:B------:R-:W-:Y:S01]  /*29c60*/  IMAD.X R37, RZ, RZ, RZ, P6 ;  /* 0x000000ffff257224 */ /* 0x000fe200030e06ff */
[----:B------:R-:W-:Y:S01]  /*29c70*/  MOV R24, R29 ;  /* 0x0000001d00187202 */ /* 0x000fe20000000f00 */
[----:B------:R-:W-:Y:S01]  /*29c80*/  IMAD.WIDE.U32 R28, R78, R54, RZ ;  /* 0x000000364e1c7225 */ /* 0x000fe200078e00ff */
[----:B------:R-:W-:-:S03]  /*29c90*/  IADD3 R34, P6, PT, R35, R32, RZ ;  /* 0x0000002023227210 */ /* 0x000fc60007fde0ff */
[----:B------:R-:W-:Y:S01]  /*29ca0*/  IMAD.WIDE.U32.X R24, R84, R14, R24, P4 ;  /* 0x0000000e54187225 */ /* 0x000fe200020e0418 */
[----:B------:R-:W-:-:S03]  /*29cb0*/  IADD3.X R20, P0, PT, R20, R34, RZ, P0, !PT ;  /* 0x0000002214147210 */ /* 0x000fc6000071e4ff */
[----:B------:R-:W-:-:S04]  /*29cc0*/  IMAD.WIDE.U32 R30, R16, R54, RZ ;  /* 0x00000036101e7225 */ /* 0x000fc800078e00ff */
[----:B------:R-:W-:-:S04]  /*29cd0*/  IMAD.WIDE.U32 R28, P4, R16, R14, R28 ;  /* 0x0000000e101c7225 */ /* 0x000fc8000788001c */
[----:B------:R-:W-:Y:S01]  /*29ce0*/  IMAD.WIDE.U32.X R36, R78, R93, R36, P2 ;  /* 0x0000005d4e247225 */ /* 0x000fe200010e0424 */
[----:B------:R-:W-:-:S03]  /*29cf0*/  IADD3 R32, P2, PT, R80, R30, RZ ;  /* 0x0000001e50207210 */ /* 0x000fc60007f5e0ff */
[----:B------:R-:W-:Y:S01]  /*29d00*/  IMAD.X R35, RZ, RZ, RZ, P5 ;  /* 0x000000ffff237224 */ /* 0x000fe200028e06ff */
[----:B------:R-:W-:Y:S01]  /*29d10*/  IADD3 R30, P5, PT, R31, R28, RZ ;  /* 0x0000001c1f1e7210 */ /* 0x000fe20007fbe0ff */
[----:B------:R-:W-:Y:S02]  /*29d20*/  IMAD.X R31, RZ, RZ, RZ, P4 ;  /* 0x000000ffff1f7224 */ /* 0x000fe400020e06ff */
[----:B------:R-:W-:Y:S01]  /*29d30*/  IMAD.MOV.U32 R34, RZ, RZ, R33 ;  /* 0x000000ffff227224 */ /* 0x000fe200078e0021 */
[----:B------:R-:W-:Y:S02]  /*29d40*/  IADD3.X R20, P2, PT, R20, R30, RZ, P2, !PT ;  /* 0x0000001e14147210 */ /* 0x000fe4000175e4ff */
[----:B------:R-:W-:Y:S01]  /*29d50*/  MOV R30, R29 ;  /* 0x0000001d001e7202 */ /* 0x000fe20000000f00 */
[----:B------:R-:W-:Y:S01]  /*29d60*/  IMAD.WIDE.U32 R28, R11, R72, RZ ;  /* 0x000000480b1c7225 */ /* 0x000fe200078e00ff */
[----:B------:R-:W-:-:S03]  /*29d70*/  IADD3.X R33, P1, P3, R36, R81, R24, P3, P1 ;  /* 0x0000005124217210 */ /* 0x000fc60001b22418 */
[----:B------:R-:W-:Y:S01]  /*29d80*/  IMAD.WIDE.U32.X R34, R84, R7, R34, P6 ;  /* 0x0000000754227225 */ /* 0x000fe200030e0422 */
[----:B------:R-:W-:-:S03]  /*29d90*/  IADD3.X R76, PT, PT, R37, R76, R25, P1, P3 ;  /* 0x0000004c254c7210 */ /* 0x000fc60000fe6419 */
[----:B------:R-:W-:-:S04]  /*29da0*/  IMAD.WIDE.U32.X R30, R78, R14, R30, P5 ;  /* 0x0000000e4e1e7225 */ /* 0x000fc800028e041e */
[----:B------:R-:W-:Y:S01]  /*29db0*/  IMAD.WIDE.U32 R72, R9, R72, RZ ;  /* 0x0000004809487225 */ /* 0x000fe200078e00ff */
[----:B------:R-:W-:Y:S02]  /*29dc0*/  IADD3.X R75, P0, P2, R30, R75, R34, P2, P0 ;  /* 0x0000004b1e4b7210 */ /* 0x000fe40001200422 */
[----:B------:R-:W-:Y:S01]  /*29dd0*/  SHF.L.W.U32.HI R34, R18, 0xd, R23 ;  /* 0x0000000d12227819 */ /* 0x000fe20000010e17 */
[----:B------:R-:W-:Y:S01]  /*29de0*/  IMAD.WIDE.U32 R28, P5, R71, R9, R28 ;  /* 0x00000009471c7225 */ /* 0x000fe200078a001c */
[----:B------:R-:W-:Y:S02]  /*29df0*/  IADD3.X R59, PT, PT, R31, R59, R35, P0, P2 ;  /* 0x0000003b1f3b7210 */ /* 0x000fe400007e4423 */
[----:B------:R-:W-:Y:S01]  /*29e00*/  SHF.L.W.U32.HI R23, R23, 0xd, R22 ;  /* 0x0000000d17177819 */ /* 0x000fe20000010e16 */
[-C--:B------:R-:W-:Y:S01]  /*29e10*/  IMAD.WIDE.U32 R24, R13, R19.reuse, RZ ;  /* 0x000000130d187225 */ /* 0x080fe200078e00ff */
[----:B------:R-:W-:Y:S02]  /*29e20*/  IADD3 R73, P2, PT, R73, R28, RZ ;  /* 0x0000001c49497210 */ /* 0x000fe40007f5e0ff */
[----:B------:R-:W-:Y:S01]  /*29e30*/  IADD3 R28, P1, PT, R34, R26, RZ ;  /* 0x0000001a221c7210 */ /* 0x000fe20007f3e0ff */
[----:B------:R-:W-:-:S04]  /*29e40*/  IMAD.WIDE.U32 R30, R10, R19, RZ ;  /* 0x000000130a1e7225 */ /* 0x000fc800078e00ff */
[----:B------:R-:W-:Y:S01]  /*29e50*/  IMAD.X R37, RZ, RZ, RZ, P5 ;  /* 0x000000ffff257224 */ /* 0x000fe200028e06ff */
[----:B------:R-:W-:Y:S01]  /*29e60*/  IADD3.X R77, P5, PT, R23, R77, RZ, P1, !PT ;  /* 0x0000004d174d7210 */ /* 0x000fe20000fbe4ff */
[----:B------:R-:W-:Y:S01]  /*29e70*/  IMAD.WIDE.U32 R24, P4, R27, R10, R24 ;  /* 0x0000000a1b187225 */ /* 0x000fe20007880018 */
[----:B------:R-:W-:Y:S02]  /*29e80*/  IADD3 R72, P0, PT, R30, R72, RZ ;  /* 0x000000481e487210 */ /* 0x000fe40007f1e0ff */
[----:B------:R-:W-:Y:S01]  /*29e90*/  LEA.HI.X R21, P5, R22, R21, RZ, 0xd, P5 ;  /* 0x0000001516157211 */ /* 0x000fe200028b6cff */
[----:B------:R-:W-:Y:S01]  /*29ea0*/  IMAD.WIDE.U32 R34, R86, R8, RZ ;  /* 0x0000000856227225 */ /* 0x000fe200078e00ff */
[----:B------:R-:W-:Y:S02]  /*29eb0*/  IADD3 R19, P3, PT, R31, R24, RZ ;  /* 0x000000181f137210 */ /* 0x000fe40007f7e0ff */
[----:B------:R-:W-:Y:S01]  /*29ec0*/  IADD3.X R74, PT, PT, RZ, R74, RZ, P5, !PT ;  /* 0x0000004aff4a7210 */ /* 0x000fe20002ffe4ff */
[----:B------:R-:W-:Y:S01]  /*29ed0*/  IMAD.MOV.U32 R30, RZ, RZ, R25 ;  /* 0x000000ffff1e7224 */ /* 0x000fe200078e0019 */
[----:B------:R-:W-:Y:S01]  /*29ee0*/  IADD3.X R19, P0, PT, R73, R19, RZ, P0, !PT ;  /* 0x0000001349137210 */ /* 0x000fe2000071e4ff */
[----:B------:R-:W-:-:S04]  /*29ef0*/  IMAD.WIDE.U32 R34, P1, R15, R12, R34 ;  /* 0x0000000c0f227225 */ /* 0x000fc80007820022 */
[----:B------:R-:W-:Y:S01]  /*29f00*/  IMAD.WIDE.U32 R24, R15, R8, RZ ;  /* 0x000000080f187225 */ /* 0x000fe200078e00ff */
[----:B------:R-:W-:-:S03]  /*29f10*/  SHF.L.W.U32.HI R15, R77, 0xd, R21 ;  /* 0x0000000d4d0f7819 */ /* 0x000fc60000010e15 */
[----:B------:R-:W-:Y:S01]  /*29f20*/  IMAD.MOV.U32 R36, RZ, RZ, R29 ;  /* 0x000000ffff247224 */ /* 0x000fe200078e001d */
[----:B------:R-:W-:Y:S01]  /*29f30*/  IADD3 R29, P6, PT, R25, R34, RZ ;  /* 0x00000022191d7210 */ /* 0x000fe20007fde0ff */
[----:B------:R-:W-:Y:S01]  /*29f40*/  IMAD.WIDE.U32 R22, R84, R5, RZ ;  /* 0x0000000554167225 */ /* 0x000fe200078e00ff */
[----:B------:R-:W-:Y:S02]  /*29f50*/  IADD3 R15, P5, PT, R15, R44, RZ ;  /* 0x0000002c0f0f7210 */ /* 0x000fe40007fbe0ff */
[----:B------:R-:W-:Y:S01]  /*29f60*/  SHF.L.W.U32.HI R34, R21, 0xd, R74 ;  /* 0x0000000d15227819 */ /* 0x000fe20000010e4a */
[----:B------:R-:W-:Y:S01]  /*29f70*/  IMAD.X R31, RZ, RZ, RZ, P4 ;  /* 0x000000ffff1f7224 */ /* 0x000fe200020e06ff */
[----:B------:R-:W-:Y:S01]  /*29f80*/  IADD3 R72, P4, PT, R72, R24, RZ ;  /* 0x0000001848487210 */ /* 0x000fe20007f9e0ff */
[----:B------:R-:W-:Y:S01]  /*29f90*/  IMAD.WIDE.U32.X R36, R71, R11, R36, P2 ;  /* 0x0000000b47247225 */ /* 0x000fe200010e0424 */
[----:B------:R-:W-:Y:S02]  /*29fa0*/  IADD3.X R34, P2, PT, R34, R70, RZ, P5, !PT ;  /* 0x0000004622227210 */ /* 0x000fe40002f5e4ff */
[----:B------:R-:W-:Y:S01]  /*29fb0*/  IADD3.X R19, P4, PT, R19, R29, RZ, P4, !PT ;  /* 0x0000001d13137210 */ /* 0x000fe2000279e4ff */
[----:B------:R-:W-:Y:S01]  /*29fc0*/  IMAD.WIDE.U32.X R30, R27, R13, R30, P3 ;  /* 0x0000000d1b1e7225 */ /* 0x000fe200018e041e */
[----:B------:R-:W-:-:S03]  /*29fd0*/  LEA.HI.X R33, P2, R74, R33, RZ, 0xd, P2 ;  /* 0x000000214a217211 */ /* 0x000fc60001056cff */
[----:B------:R-:W-:-:S04]  /*29fe0*/  IMAD.WIDE.U32 R22, P3, R17, R6, R22 ;  /* 0x0000000611167225 */ /* 0x000fc80007860016 */
[----:B------:R-:W-:-:S04]  /*29ff0*/  IMAD.WIDE.U32 R24, R17, R5, RZ ;  /* 0x0000000511187225 */ /* 0x000fc800078e00ff */
[----:B------:R-:W-:Y:S01]  /*2a000*/  IMAD.WIDE.U32 R70, R78, R50, RZ ;  /* 0x000000324e467225 */ /* 0x000fe200078e00ff */
[----:B------:R-:W-:Y:S02]  /*2a010*/  IADD3 R17, P5, PT, R25, R22, RZ ;  /* 0x0000001619117210 */ /* 0x000fe40007fbe0ff */
[----:B------:R-:W-:Y:S01]  /*2a020*/  SHF.L.W.U32.HI R22, R34, 0xd, R33 ;  /* 0x0000000d22167819 */ /* 0x000fe20000010e21 */
[----:B------:R-:W-:Y:S01]  /*2a030*/  IMAD.X R27, RZ, RZ, RZ, P1 ;  /* 0x000000ffff1b7224 */ /* 0x000fe200008e06ff */
[----:B------:R-:W-:Y:S01]  /*2a040*/  IADD3 R72, P1, PT, R72, R24, RZ ;  /* 0x0000001848487210 */ /* 0x000fe20007f3e0ff */
[----:B------:R-:W-:Y:S02]  /*2a050*/  IMAD.MOV.U32 R26, RZ, RZ, R35 ;  /* 0x000000ffff1a7224 */ /* 0x000fe400078e0023 */
[----:B------:R-:W-:Y:S01]  /*2a060*/  IMAD.X R76, RZ, RZ, R76, P2 ;  /* 0x000000ffff4c7224 */ /* 0x000fe200010e064c */
[----:B------:R-:W-:Y:S01]  /*2a070*/  IADD3.X R17, P1, PT, R19, R17, RZ, P1, !PT ;  /* 0x0000001113117210 */ /* 0x000fe20000f3e4ff */
[----:B------:R-:W-:-:S04]  /*2a080*/  IMAD.WIDE.U32.X R26, R86, R12, R26, P6 ;  /* 0x0000000c561a7225 */ /* 0x000fc800030e041a */
[----:B------:R-:W-:Y:S01]  /*2a090*/  IMAD.WIDE.U32 R70, P6, R16, R7, R70 ;  /* 0x0000000710467225 */ /* 0x000fe200078c0046 */
[----:B------:R-:W-:-:S03]  /*2a0a0*/  IADD3.X R19, P0, P4, R26, R30, R36, P4, P0 ;  /* 0x0000001e1a137210 */ /* 0x000fc60002400424 */
[----:B------:R-:W-:Y:S01]  /*2a0b0*/  IMAD.WIDE.U32 R24, R16, R50, RZ ;  /* 0x0000003210187225 */ /* 0x000fe200078e00ff */
[----:B------:R-:W-:-:S03]  /*2a0c0*/  IADD3.X R26, PT, PT, R27, R31, R37, P0, P4 ;  /* 0x0000001f1b1a7210 */ /* 0x000fc600007e8425 */
[----:B------:R-:W-:Y:S01]  /*2a0d0*/  IMAD.X R21, RZ, RZ, RZ, P3 ;  /* 0x000000ffff157224 */ /* 0x000fe200018e06ff */
[----:B------:R-:W-:Y:S02]  /*2a0e0*/  IADD3 R16, P3, PT, R22, R32, RZ ;  /* 0x0000002016107210 */ /* 0x000fe40007f7e0ff */
[----:B------:R-:W-:Y:S02]  /*2a0f0*/  SHF.L.W.U32.HI R32, R33, 0xd, R76 ;  /* 0x0000000d21207819 */ /* 0x000fe40000010e4c */
[----:B------:R-:W-:Y:S02]  /*2a100*/  IADD3 R72, P2, PT, R72, R24, RZ ;  /* 0x0000001848487210 */ /* 0x000fe40007f5e0ff */
[----:B------:R-:W-:Y:S01]  /*2a110*/  IADD3.X R24, P3, PT, R32, R20, RZ, P3, !PT ;  /* 0x0000001420187210 */ /* 0x000fe20001f7e4ff */
[----:B------:R-:W-:Y:S01]  /*2a120*/  IMAD.MOV.U32 R20, RZ, RZ, R23 ;  /* 0x000000ffff147224 */ /* 0x000fe200078e0017 */
[----:B------:R-:W-:Y:S01]  /*2a130*/  IADD3.X R33, PT, PT, RZ, RZ, RZ, P6, !PT ;  /* 0x000000ffff217210 */ /* 0x000fe200037fe4ff */
[----:B------:R-:W-:Y:S01]  /*2a140*/  IMAD.MOV.U32 R32, RZ, RZ, R71 ;  /* 0x000000ffff207224 */ /* 0x000fe200078e0047 */
[----:B------:R-:W-:Y:S01]  /*2a150*/  LEA.HI.X R75, P3, R76, R75, RZ, 0xd, P3 ;  /* 0x0000004b4c4b7211 */ /* 0x000fe20001876cff */
[----:B------:R-:W-:Y:S01]  /*2a160*/  IMAD.WIDE.U32.X R20, R84, R6, R20, P5 ;  /* 0x0000000654147225 */ /* 0x000fe200028e0414 */
[----:B------:R-:W-:-:S02]  /*2a170*/  IADD3 R22, P6, PT, R25, R70, RZ ;  /* 0x0000004619167210 */ /* 0x000fc40007fde0ff */
[----:B------:R-:W-:Y:S01]  /*2a180*/  SHF.L.W.U32.HI R91, R24, 0xd, R75 ;  /* 0x0000000d185b7819 */ /* 0x000fe20000010e4b */
[----:B------:R-:W-:Y:S01]  /*2a190*/  IMAD.X R59, RZ, RZ, R59, P3 ;  /* 0x000000ffff3b7224 */ /* 0x000fe200018e063b */
[----:B------:R-:W-:Y:S01]  /*2a1a0*/  IADD3.X R17, P2, PT, R17, R22, RZ, P2, !PT ;  /* 0x0000001611117210 */ /* 0x000fe2000175e4ff */
[----:B------:R-:W-:Y:S01]  /*2a1b0*/  IMAD.WIDE.U32.X R32, R78, R7, R32, P6 ;  /* 0x000000074e207225 */ /* 0x000fe200030e0420 */
[----:B------:R-:W-:Y:S02]  /*2a1c0*/  IADD3 R91, P3, PT, R91, R72, RZ ;  /* 0x000000485b5b7210 */ /* 0x000fe40007f7e0ff */
[----:B------:R-:W-:Y:S01]  /*2a1d0*/  SHF.L.W.U32.HI R75, R75, 0xd, R59 ;  /* 0x0000000d4b4b7819 */ /* 0x000fe20000010e3b */
[----:B------:R-:W-:Y:S01]  /*2a1e0*/  IMAD.WIDE.U32 R70, R16, 0x13, RZ ;  /* 0x0000001310467825 */ /* 0x000fe200078e00ff */
        /* <DEDUP_REMOVED lines=11> */
[----:B------:R-:W-:Y:S01]  /*2a2a0*/  LOP3.LUT R19, R19, 0x7ffff, RZ, 0xc0, !PT ;  /* 0x0007ffff13137812 */ /* 0x000fe200078ec0ff */
[----:B------:R-:W-:Y:S01]  /*2a2b0*/  IMAD R94, R17, 0x13, RZ ;  /* 0x00000013115e7824 */ /* 0x000fe200078e02ff */
[----:B------:R-:W-:Y:S01]  /*2a2c0*/  LOP3.LUT R21, R77, 0x7ffff, RZ, 0xc0, !PT ;  /* 0x0007ffff4d157812 */ /* 0x000fe200078ec0ff */
[----:B------:R-:W-:Y:S02]  /*2a2d0*/  IMAD R20, R20, 0x13, RZ ;  /* 0x0000001314147824 */ /* 0x000fe400078e02ff */
[----:B------:R-:W-:Y:S01]  /*2a2e0*/  IMAD.WIDE.U32 R26, R15, 0x26, RZ ;  /* 0x000000260f1a7825 */ /* 0x000fe200078e00ff */
[----:B------:R-:W-:-:S03]  /*2a2f0*/  IADD3 R94, PT, PT, R71, R94, RZ ;  /* 0x0000005e475e7210 */ /* 0x000fc60007ffe0ff */
[----:B------:R-:W-:Y:S02]  /*2a300*/  IMAD.IADD R89, R59, 0x1, R20 ;  /* 0x000000013b597824 */ /* 0x000fe400078e0214 */
[----:B------:R-:W-:-:S03]  /*2a310*/  IMAD.WIDE.U32 R36, R17, R70, RZ ;  /* 0x0000004611247225 */ /* 0x000fc600078e00ff */
[----:B------:R-:W-:Y:S01]  /*2a320*/  SHF.L.U64.HI R22, R58, 0x1, R89 ;  /* 0x000000013a167819 */ /* 0x000fe20000010259 */
[----:B------:R-:W-:Y:S01]  /*2a330*/  IMAD R24, R18, 0x26, RZ ;  /* 0x0000002612187824 */ /* 0x000fe200078e02ff */
[----:B------:R-:W-:Y:S01]  /*2a340*/  LEA.HI R20, P0, R89, R28, RZ, 0xd ;  /* 0x0000001c59147211 */ /* 0x000fe200078168ff */
[----:B------:R-:W-:Y:S01]  /*2a350*/  IMAD.SHL.U32 R23, R58, 0x2, RZ ;  /* 0x000000023a177824 */ /* 0x000fe200078e00ff */
[----:B------:R-:W-:Y:S01]  /*2a360*/  LOP3.LUT R22, R22, 0xfffff, RZ, 0xc0, !PT ;  /* 0x000fffff16167812 */ /* 0x000fe200078ec0ff */
[----:B------:R-:W-:Y:S01]  /*2a370*/  IMAD.WIDE.U32 R30, R19, R26, RZ ;  /* 0x0000001a131e7225 */ /* 0x000fe200078e00ff */
[----:B------:R-:W-:Y:S02]  /*2a380*/  IADD3.X R21, PT, PT, RZ, R21, RZ, P0, !PT ;  /* 0x00000015ff157210 */ /* 0x000fe400007fe4ff */
[----:B------:R-:W-:Y:S01]  /*2a390*/  LOP3.LUT R23, R23, 0xfffffffe, RZ, 0xc0, !PT ;  /* 0xfffffffe17177812 */ /* 0x000fe200078ec0ff */
[----:B------:R-:W-:Y:S01]  /*2a3a0*/  IMAD.IADD R24, R27, 0x1, R24 ;  /* 0x000000011b187824 */ /* 0x000fe200078e0218 */
[----:B------:R-:W-:Y:S01]  /*2a3b0*/  LOP3.LUT R89, R89, 0x7ffff, RZ, 0xc0, !PT ;  /* 0x0007ffff59597812 */ /* 0x000fe200078ec0ff */
[----:B------:R-:W-:Y:S01]  /*2a3c0*/  IMAD.WIDE.U32 R34, R16, R70, RZ ;  /* 0x0000004610227225 */ /* 0x000fe200078e00ff */
[----:B------:R-:W-:-:S03]  /*2a3d0*/  SHF.L.U64.HI R82, R20, 0x1, R21 ;  /* 0x0000000114527819 */ /* 0x000fc60000010215 */
[----:B------:R-:W-:-:S04]  /*2a3e0*/  IMAD.WIDE.U32 R36, P1, R94, R16, R36 ;  /* 0x000000105e247225 */ /* 0x000fc80007820024 */
[----:B------:R-:W-:Y:S01]  /*2a3f0*/  IMAD.WIDE.U32 R32, R22, R20, RZ ;  /* 0x0000001416207225 */ /* 0x000fe200078e00ff */
[----:B------:R-:W-:-:S03]  /*2a400*/  IADD3 R86, P3, PT, R35, R36, RZ ;  /* 0x0000002423567210 */ /* 0x000fc60007f7e0ff */
[----:B------:R-:W-:-:S04]  /*2a410*/  IMAD.WIDE.U32 R72, R91, R26, RZ ;  /* 0x0000001a5b487225 */ /* 0x000fc800078e00ff */
[----:B------:R-:W-:Y:S01]  /*2a420*/  IMAD.WIDE.U32 R30, P5, R24, R91, R30 ;  /* 0x0000005b181e7225 */ /* 0x000fe200078a001e */
[----:B------:R-:W-:-:S03]  /*2a430*/  IADD3 R87, P0, PT, R72, R34, RZ ;  /* 0x0000002248577210 */ /* 0x000fc60007f1e0ff */
[----:B------:R-:W-:Y:S01]  /*2a440*/  IMAD.MOV.U32 R28, RZ, RZ, R37 ;  /* 0x000000ffff1c7224 */ /* 0x000fe200078e0025 */
[----:B------:R-:W-:Y:S01]  /*2a450*/  IADD3 R72, P2, PT, R73, R30, RZ ;  /* 0x0000001e49487210 */ /* 0x000fe20007f5e0ff */
[----:B------:R-:W-:-:S03]  /*2a460*/  IMAD.WIDE.U32 R36, R23, R20, RZ ;  /* 0x0000001417247225 */ /* 0x000fc600078e00ff */
[----:B------:R-:W-:Y:S01]  /*2a470*/  IADD3.X R86, P0, PT, R72, R86, RZ, P0, !PT ;  /* 0x0000005648567210 */ /* 0x000fe2000071e4ff */
[----:B------:R-:W-:-:S04]  /*2a480*/  IMAD.WIDE.U32 R32, P4, R23, R21, R32 ;  /* 0x0000001517207225 */ /* 0x000fc80007880020 */
[----:B------:R-:W-:Y:S01]  /*2a490*/  IMAD.X R29, RZ, RZ, RZ, P1 ;  /* 0x000000ffff1d7224 */ /* 0x000fe200008e06ff */
[----:B------:R-:W-:Y:S01]  /*2a4a0*/  IADD3 R87, P1, PT, R87, R36, RZ ;  /* 0x0000002457577210 */ /* 0x000fe20007f3e0ff */
[----:B------:R-:W-:Y:S01]  /*2a4b0*/  IMAD.WIDE.U32 R34, R16, 0x26, RZ ;  /* 0x0000002610227825 */ /* 0x000fe200078e00ff */
[----:B------:R-:W-:Y:S02]  /*2a4c0*/  IADD3 R27, P6, PT, R37, R32, RZ ;  /* 0x00000020251b7210 */ /* 0x000fe40007fde0ff */
[----:B------:R-:W-:Y:S01]  /*2a4d0*/  MOV R36, R31 ;  /* 0x0000001f00247202 */ /* 0x000fe20000000f00 */
[----:B------:R-:W-:Y:S01]  /*2a4e0*/  IMAD.X R37, RZ, RZ, RZ, P5 ;  /* 0x000000ffff257224 */ /* 0x000fe200028e06ff */
[----:B------:R-:W-:Y:S01]  /*2a4f0*/  IADD3.X R86, P1, PT, R86, R27, RZ, P1, !PT ;  /* 0x0000001b56567210 */ /* 0x000fe20000f3e4ff */
[----:B------:R-:W-:Y:S02]  /*2a500*/  IMAD.X R73, RZ, RZ, RZ, P4 ;  /* 0x000000ffff497224 */ /* 0x000fe400020e06ff */
[----:B------:R-:W-:-:S02]  /*2a510*/  IMAD.MOV.U32 R72, RZ, RZ, R33 ;  /* 0x000000ffff487224 */ /* 0x000fc400078e0021 */
[----:B------:R-:W-:Y:S02]  /*2a520*/  IMAD R25, R17, 0x26, RZ ;  /* 0x0000002611197824 */ /* 0x000fe400078e02ff */
[----:B------:R-:W-:-:S04]  /*2a530*/  IMAD.WIDE.U32.X R28, R94, R17, R28, P3 ;  /* 0x000000115e1c7225 */ /* 0x000fc800018e041c */
[----:B------:R-:W-:-:S04]  /*2a540*/  IMAD.WIDE.U32.X R36, R24, R19, R36, P2 ;  /* 0x0000001318247225 */ /* 0x000fc800010e0424 */
[----:B------:R-:W-:-:S04]  /*2a550*/  IMAD.WIDE.U32.X R72, R22, R21, R72, P6 ;  /* 0x0000001516487225 */ /* 0x000fc800030e0448 */
[----:B------:R-:W-:Y:S01]  /*2a560*/  IMAD.WIDE.U32 R74, R19, R34, RZ ;  /* 0x00000022134a7225 */ /* 0x000fe200078e00ff */
[----:B------:R-:W-:-:S03]  /*2a570*/  IADD3.X R85, P0, P1, R72, R28, R36, P1, P0 ;  /* 0x0000001c48557210 */ /* 0x000fc60000900424 */
[----:B------:R-:W-:Y:S01]  /*2a580*/  IMAD.IADD R25, R35, 0x1, R25 ;  /* 0x0000000123197824 */ /* 0x000fe200078e0219 */
[----:B------:R-:W-:Y:S01]  /*2a590*/  IADD3.X R84, PT, PT, R73, R29, R37, P0, P1 ;  /* 0x0000001d49547210 */ /* 0x000fe200007e2425 */
[----:B------:R-:W-:-:S04]  /*2a5a0*/  IMAD.WIDE.U32 R34, R91, R34, RZ ;  /* 0x000000225b227225 */ /* 0x000fc800078e00ff */
[----:B------:R-:W-:-:S04]  /*2a5b0*/  IMAD.WIDE.U32 R74, P3, R25, R91, R74 ;  /* 0x0000005b194a7225 */ /* 0x000fc8000786004a */
[----:B------:R-:W-:Y:S01]  /*2a5c0*/  IMAD.WIDE.U32 R36, R21, R20, RZ ;  /* 0x0000001415247225 */ /* 0x000fe200078e00ff */
[----:B------:R-:W-:-:S03]  /*2a5d0*/  IADD3 R27, P2, PT, R35, R74, RZ ;  /* 0x0000004a231b7210 */ /* 0x000fc60007f5e0ff */
[----:B------:R-:W-:-:S04]  /*2a5e0*/  IMAD.WIDE.U32 R28, R20, R20, RZ ;  /* 0x00000014141c7225 */ /* 0x000fc800078e00ff */
[----:B------:R-:W-:Y:S01]  /*2a5f0*/  IMAD.WIDE.U32 R32, R18, R23, RZ ;  /* 0x0000001712207225 */ /* 0x000fe200078e00ff */
        /* <DEDUP_REMOVED lines=8> */
[----:B------:R-:W-:-:S03]  /*2a680*/  IADD3.X R27, P0, PT, R27, R25, RZ, P0, !PT ;  /* 0x000000191b1b7210 */ /* 0x000fc6000071e4ff */
[----:B------:R-:W-:Y:S01]  /*2a690*/  IMAD.WIDE.U32 R32, P2, R22, R15, R32 ;  /* 0x0000000f16207225 */ /* 0x000fe20007840020 */
[----:B------:R-:W-:-:S03]  /*2a6a0*/  IADD3 R83, P1, PT, R83, R34, RZ ;  /* 0x0000002253537210 */ /* 0x000fc60007f3e0ff */
[----:B------:R-:W-:Y:S01]  /*2a6b0*/  IMAD.MOV.U32 R34, RZ, RZ, R33 ;  /* 0x000000ffff227224 */ /* 0x000fe200078e0021 */
[----:B------:R-:W-:Y:S01]  /*2a6c0*/  IADD3 R81, P3, PT, R35, R32, RZ ;  /* 0x0000002023517210 */ /* 0x000fe20007f7e0ff */
[----:B------:R-:W-:Y:S02]  /*2a6d0*/  IMAD.X R35, RZ, RZ, RZ, P2 ;  /* 0x000000ffff237224 */ /* 0x000fe400010e06ff */
[----:B------:R-:W-:Y:S01]  /*2a6e0*/  IMAD.MOV.U32 R28, RZ, RZ, R37 ;  /* 0x000000ffff1c7224 */ /* 0x000fe200078e0025 */
[----:B------:R-:W-:Y:S01]  /*2a6f0*/  IADD3.X R81, P1, PT, R27, R81, RZ, P1, !PT ;  /* 0x000000511b517210 */ /* 0x000fe20000f3e4ff */
[----:B------:R-:W-:-:S04]  /*2a700*/  IMAD.WIDE.U32 R32, R17, R26, RZ ;  /* 0x0000001a11207225 */ /* 0x000fc800078e00ff */
[----:B------:R-:W-:-:S04]  /*2a710*/  IMAD.WIDE.U32.X R34, R22, R18, R34, P3 ;  /* 0x0000001216227225 */ /* 0x000fc800018e0422 */
[----:B------:R-:W-:-:S04]  /*2a720*/  IMAD.WIDE.U32.X R28, R21, R21, R28, P5 ;  /* 0x00000015151c7225 */ /* 0x000fc800028e041c */
[----:B------:R-:W-:Y:S01]  /*2a730*/  IMAD.WIDE.U32 R32, P2, R24, R16, R32 ;  /* 0x0000001018207225 */ /* 0x000fe20007840020 */
[----:B------:R-:W-:-:S03]  /*2a740*/  IADD3.X R80, P0, P1, R34, R28, R30, P1, P0 ;  /* 0x0000001c22507210 */ /* 0x000fc6000090041e */
[----:B------:R-:W-:Y:S01]  /*2a750*/  IMAD.WIDE.U32 R26, R16, R26, RZ ;  /* 0x0000001a101a7225 */ /* 0x000fe200078e00ff */
[----:B------:R-:W-:-:S03]  /*2a760*/  IADD3.X R79, PT, PT, R35, R29, R31, P0, P1 ;  /* 0x0000001d234f7210 */ /* 0x000fc600007e241f */
[----:B------:R-:W-:Y:S01]  /*2a770*/  IMAD.WIDE.U32 R28, R89, R58, RZ ;  /* 0x0000003a591c7225 */ /* 0x000fe200078e00ff */
[----:B------:R-:W-:-:S03]  /*2a780*/  IADD3 R34, P0, PT, R27, R32, RZ ;  /* 0x000000201b227210 */ /* 0x000fc60007f1e0ff */
[----:B------:R-:W-:Y:S02]  /*2a790*/  IMAD.X R31, RZ, RZ, RZ, P2 ;  /* 0x000000ffff1f7224 */ /* 0x000fe400010e06ff */
[----:B------:R-:W-:Y:S02]  /*2a7a0*/  IMAD.MOV.U32 R30, RZ, RZ, R33 ;  /* 0x000000ffff1e7224 */ /* 0x000fe400078e0021 */
[----:B------:R-:W-:-:S04]  /*2a7b0*/  IMAD.WIDE.U32 R28, P2, R89, R58, R28 ;  /* 0x0000003a591c7225 */ /* 0x000fc8000784001c */
[----:B------:R-:W-:-:S04]  /*2a7c0*/  IMAD.WIDE.U32.X R24, R24, R17, R30, P0 ;  /* 0x0000001118187225 */ /* 0x000fc800000e041e */
[----:B------:R-:W-:-:S04]  /*2a7d0*/  IMAD.WIDE.U32 R30, R58, R58, RZ ;  /* 0x0000003a3a1e7225 */ /* 0x000fc800078e00ff */
[----:B------:R-:W-:Y:S01]  /*2a7e0*/  IMAD R27, R21, 0x26, RZ ;  /* 0x00000026151b7824 */ /* 0x000fe200078e02ff */
[----:B------:R-:W-:Y:S01]  /*2a7f0*/  IADD3 R44, P3, PT, R31, R28, RZ ;  /* 0x0000001c1f2c7210 */ /* 0x000fe20007f7e0ff */
[----:B------:R-:W-:Y:S01]  /*2a800*/  IMAD.WIDE.U32 R32, R20, 0x26, RZ ;  /* 0x0000002614207825 */ /* 0x000fe200078e00ff */
[----:B------:R-:W-:-:S03]  /*2a810*/  IADD3 R35, P0, PT, R30, R26, RZ ;  /* 0x0000001a1e237210 */ /* 0x000fc60007f1e0ff */
[----:B------:R-:W-:Y:S01]  /*2a820*/  IMAD.SHL.U32 R74, R20, 0x2, RZ ;  /* 0x00000002144a7824 */ /* 0x000fe200078e00ff */
[----:B------:R-:W-:Y:S01]  /*2a830*/  IADD3 R28, PT, PT, R33, R27, RZ ;  /* 0x0000001b211c7210 */ /* 0x000fe20007ffe0ff */
[----:B------:R-:W-:Y:S01]  /*2a840*/  IMAD.WIDE.U32 R26, R19, R32, RZ ;  /* 0x00000020131a7225 */ /* 0x000fe200078e00ff */
[----:B------:R-:W-:-:S03]  /*2a850*/  IADD3.X R44, P0, PT, R34, R44, RZ, P0, !PT ;  /* 0x0000002c222c7210 */ /* 0x000fc6000071e4ff */
[----:B------:R-:W-:-:S04]  /*2a860*/  IMAD.WIDE.U32 R30, R91, R32, RZ ;  /* 0x000000205b1e7225 */ /* 0x000fc800078e00ff */
[----:B------:R-:W-:Y:S01]  /*2a870*/  IMAD.WIDE.U32 R32, P4, R28, R91, R26 ;  /* 0x0000005b1c207225 */ /* 0x000fe2000788001a */
[----:B------:R-:W-:-:S03]  /*2a880*/  IADD3 R26, P1, PT, R35, R30, RZ ;  /* 0x0000001e231a7210 */ /* 0x000fc60007f3e0ff */
[----:B------:R-:W-:Y:S01]  /*2a890*/  IMAD.X R35, RZ, RZ, RZ, P4 ;  /* 0x000000ffff237224 */ /* 0x000fe200020e06ff */
[----:B------:R-:W-:Y:S01]  /*2a8a0*/  IADD3 R27, P5, PT, R31, R32, RZ ;  /* 0x000000201f1b7210 */ /* 0x000fe20007fbe0ff */
[----:B------:R-:W-:Y:S02]  /*2a8b0*/  IMAD.X R31, RZ, RZ, RZ, P2 ;  /* 0x000000ffff1f7224 */ /* 0x000fe400010e06ff */
        /* <DEDUP_REMOVED lines=9> */
[----:B------:R-:W-:Y:S01]  /*2a950*/  IMAD.WIDE.U32 R28, R19, R23, RZ ;  /* 0x00000017131c7225 */ /* 0x000fe200078e00ff */
[----:B------:R-:W-:-:S03]  /*2a960*/  SHF.L.W.U32.HI R78, R27, 0xd, R78 ;  /* 0x0000000d1b4e7819 */ /* 0x000fc60000010e4e */
        /* <DEDUP_REMOVED lines=11> */
[----:B------:R-:W-:Y:S02]  /*2aa20*/  IMAD.MOV.U32 R32, RZ, RZ, R29 ;  /* 0x000000ffff207224 */ /* 0x000fe400078e001d */
[----:B------:R-:W-:-:S04]  /*2aa30*/  IMAD.WIDE.U32 R30, P4, R22, R16, R30 ;  /* 0x00000010161e7225 */ /* 0x000fc8000788001e */
[----:B------:R-:W-:Y:S01]  /*2aa40*/  IMAD.MOV.U32 R36, RZ, RZ, R31 ;  /* 0x000000ffff247224 */ /* 0x000fe200078e001f */
[----:B------:R-:W-:Y:S01]  /*2aa50*/  IADD3.X R37, PT, PT, RZ, RZ, RZ, P4, !PT ;  /* 0x000000ffff257210 */ /* 0x000fe200027fe4ff */
[----:B------:R-:W-:Y:S01]  /*2aa60*/  IMAD R92, R19, 0x13, RZ ;  /* 0x00000013135c7824 */ /* 0x000fe200078e02ff */
[----:B------:R-:W-:Y:S01]  /*2aa70*/  IADD3 R25, P4, PT, R25, R30, RZ ;  /* 0x0000001e19197210 */ /* 0x000fe20007f9e0ff */
[----:B------:R-:W-:Y:S01]  /*2aa80*/  IMAD.WIDE.U32.X R30, R22, R19, R32, P3 ;  /* 0x00000013161e7225 */ /* 0x000fe200018e0420 */
[----:B------:R-:W-:-:S03]  /*2aa90*/  MOV R32, R35 ;  /* 0x0000002300207202 */ /* 0x000fc60000000f00 */
[----:B------:R-:W-:-:S04]  /*2aaa0*/  IMAD.WIDE.U32 R34, R17, R74, RZ ;  /* 0x0000004a11227225 */ /* 0x000fc800078e00ff */
[----:B------:R-:W-:-:S04]  /*2aab0*/  IMAD.WIDE.U32.X R28, R22, R17, R36, P4 ;  /* 0x00000011161c7225 */ /* 0x000fc800020e0424 */
[----:B------:R-:W-:Y:S02]  /*2aac0*/  IMAD.X R33, RZ, RZ, RZ, P1 ;  /* 0x000000ffff217224 */ /* 0x000fe400008e06ff */
[----:B------:R-:W-:-:S04]  /*2aad0*/  IMAD.WIDE.U32 R72, P1, R82, R15, R72 ;  /* 0x0000000f52487225 */ /* 0x000fc80007820048 */
[----:B------:R-:W-:-:S04]  /*2aae0*/  IMAD.WIDE.U32 R22, R15, R74, RZ ;  /* 0x0000004a0f167225 */ /* 0x000fc800078e00ff */
[----:B------:R-:W-:Y:S01]  /*2aaf0*/  IMAD.WIDE.U32 R34, P4, R82, R16, R34 ;  /* 0x0000001052227225 */ /* 0x000fe20007880022 */
[----:B------:R-:W-:-:S03]  /*2ab00*/  IADD3 R23, P3, PT, R23, R72, RZ ;  /* 0x0000004817177210 */ /* 0x000fc60007f7e0ff */
[----:B------:R-:W-:Y:S01]  /*2ab10*/  IMAD.WIDE.U32 R74, R16, R74, RZ ;  /* 0x0000004a104a7225 */ /* 0x000fe200078e00ff */
[----:B------:R-:W-:-:S03]  /*2ab20*/  MOV R72, R35 ;  /* 0x0000002300487202 */ /* 0x000fc60000000f00 */
[----:B------:R-:W-:Y:S02]  /*2ab30*/  IMAD.MOV.U32 R36, RZ, RZ, R73 ;  /* 0x000000ffff247224 */ /* 0x000fe400078e0049 */
[----:B------:R-:W-:Y:S01]  /*2ab40*/  IMAD.X R73, RZ, RZ, RZ, P4 ;  /* 0x000000ffff497224 */ /* 0x000fe200020e06ff */
[----:B------:R-:W-:Y:S01]  /*2ab50*/  IADD3 R34, P4, PT, R75, R34, RZ ;  /* 0x000000224b227210 */ /* 0x000fe20007f9e0ff */
[----:B------:R-:W-:Y:S01]  /*2ab60*/  IMAD.X R37, RZ, RZ, RZ, P1 ;  /* 0x000000ffff257224 */ /* 0x000fe200008e06ff */
[----:B------:R-:W-:Y:S01]  /*2ab70*/  IADD3 R74, P1, PT, R77, R74, RZ ;  /* 0x0000004a4d4a7210 */ /* 0x000fe20007f3e0ff */
[----:B------:R-:W-:-:S03]  /*2ab80*/  IMAD.WIDE.U32.X R32, R18, R18, R32, P2 ;  /* 0x0000001212207225 */ /* 0x000fc600010e0420 */
[----:B------:R-:W-:Y:S01]  /*2ab90*/  IADD3.X R76, P1, PT, R76, R34, RZ, P1, !PT ;  /* 0x000000224c4c7210 */ /* 0x000fe20000f3e4ff */
[----:B------:R-:W-:-:S04]  /*2aba0*/  IMAD.WIDE.U32.X R72, R82, R17, R72, P4 ;  /* 0x0000001152487225 */ /* 0x000fc800020e0448 */
[----:B------:R-:W-:Y:S01]  /*2abb0*/  IMAD.WIDE.U32.X R36, R82, R18, R36, P3 ;  /* 0x0000001252247225 */ /* 0x000fe200018e0424 */
[----:B------:R-:W-:-:S04]  /*2abc0*/  IADD3.X R75, P0, P1, R72, R30, R32, P1, P0 ;  /* 0x0000001e484b7210 */ /* 0x000fc80000900420 */
[----:B------:R-:W-:Y:S01]  /*2abd0*/  IADD3.X R77, PT, PT, R73, R31, R33, P0, P1 ;  /* 0x0000001f494d7210 */ /* 0x000fe200007e2421 */
[----:B------:R-:W-:-:S04]  /*2abe0*/  IMAD.WIDE.U32 R72, R91, 0x13, RZ ;  /* 0x000000135b487825 */ /* 0x000fc800078e00ff */
[----:B------:R-:W-:Y:S02]  /*2abf0*/  IMAD.IADD R92, R73, 0x1, R92 ;  /* 0x00000001495c7824 */ /* 0x000fe400078e025c */
        /* <DEDUP_REMOVED lines=10> */
[----:B------:R-:W-:Y:S02]  /*2aca0*/  IADD3.X R23, P1, PT, R25, R23, RZ, P1, !PT ;  /* 0x0000001719177210 */ /* 0x000fe40000f3e4ff */
[----:B------:R-:W-:Y:S02]  /*2acb0*/  SHF.L.W.U32.HI R25, R44, 0xd, R27 ;  /* 0x0000000d2c197819 */ /* 0x000fe40000010e1b */
[----:B------:R-:W-:Y:S02]  /*2acc0*/  IADD3.X R24, P0, P1, R36, R28, R32, P1, P0 ;  /* 0x0000001c24187210 */ /* 0x000fe40000900420 */
[----:B------:R-:W-:Y:S02]  /*2acd0*/  LOP3.LUT R27, R44, 0x7ffff, RZ, 0xc0, !PT ;  /* 0x0007ffff2c1b7812 */ /* 0x000fe400078ec0ff */
[----:B------:R-:W-:Y:S02]  /*2ace0*/  IADD3.X R32, PT, PT, R37, R29, R33, P0, P1 ;  /* 0x0000001d25207210 */ /* 0x000fe400007e2421 */
        /* <DEDUP_REMOVED lines=30> */
[----:B------:R-:W-:Y:S02]  /*2aed0*/  LOP3.LUT R44, R44, 0x7ffff, RZ, 0xc0, !PT ;  /* 0x0007ffff2c2c7812 */ /* 0x000fe400078ec0ff */
[----:B------:R-:W-:-:S09]  /*2aee0*/  IADD3.X R86, PT, PT, RZ, R86, RZ, P0, !PT ;  /* 0x00000056ff567210 */ /* 0x000fd200007fe4ff */
.L_x_86:
[----:B------:R-:W-:Y:S01]  /*2aef0*/  IMAD.WIDE.U32 R26, R25, 0x26, RZ ;  /* 0x00000026191a7825 */ /* 0x000fe200078e00ff */
[----:B------:R-:W-:Y:S01]  /*2af00*/  LOP3.LUT R33, R28, 0x7ffff, RZ, 0xc0, !PT ;  /* 0x0007ffff1c217812 */ /* 0x000fe200078ec0ff */
[----:B------:R-:W-:Y:S01]  /*2af10*/  UIADD3 UR6, UPT, UPT, UR6, 0x1, URZ ;  /* 0x0000000106067890 */ /* 0x000fe2000fffe0ff */
[----:B------:R-:W-:Y:S01]  /*2af20*/  LOP3.LUT R28, R82, 0x7ffff, RZ, 0xc0, !PT ;  /* 0x0007ffff521c7812 */ /* 0x000fe200078ec0ff */
[-C--:B------:R-:W-:Y:S02]  /*2af30*/  IMAD.WIDE.U32 R30, R44, R24.reuse, RZ ;  /* 0x000000182c1e7225 */ /* 0x080fe400078e00ff */
[----:B------:R-:W-:Y:S02]  /*2af40*/  UISETP.NE.AND UP2, UPT, UR6, 0x14, UPT ;  /* 0x000000140600788c */ /* 0x000fe4000bf45270 */
[----:B------:R-:W-:-:S04]  /*2af50*/  IMAD.WIDE.U32 R34, R24, R24, RZ ;  /* 0x0000001818227225 */ /* 0x000fc800078e00ff */
[----:B------:R-:W-:-:S04]  /*2af60*/  IMAD.WIDE.U32 R36, R26, R29, RZ ;  /* 0x0000001d1a247225 */ /* 0x000fc800078e00ff */
[----:B------:R-:W-:Y:S01]  /*2af70*/  IMAD R22, R33, 0x26, RZ ;  /* 0x0000002621167824 */ /* 0x000fe200078e02ff */
[----:B------:R-:W-:Y:S01]  /*2af80*/  IADD3 R74, P1, PT, R34, R36, RZ ;  /* 0x00000024224a7210 */ /* 0x000fe20007f3e0ff */
[----:B------:R-:W-:Y:S01]  /*2af90*/  IMAD.WIDE.U32 R30, P2, R24, R44, R30 ;  /* 0x0000002c181e7225 */ /* 0x000fe2000784001e */
[----:B------:R-:W-:-:S03]  /*2afa0*/  LOP3.LUT R36, R76, 0x7ffff, RZ, 0xc0, !PT ;  /* 0x0007ffff4c247812 */ /* 0x000fc600078ec0ff */
[----:B------:R-:W-:Y:S01]  /*2afb0*/  IMAD.IADD R22, R27, 0x1, R22 ;  /* 0x000000011b167824 */ /* 0x000fe200078e0216 */
[----:B------:R-:W-:Y:S01]  /*2afc0*/  IADD3 R30, P3, PT, R35, R30, RZ ;  /* 0x0000001e231e7210 */ /* 0x000fe20007f7e0ff */
[----:B------:R-:W-:-:S04]  /*2afd0*/  IMAD.WIDE.U32 R78, R75, 0x26, RZ ;  /* 0x000000264b4e7825 */ /* 0x000fc800078e00ff */
[----:B------:R-:W-:Y:S02]  /*2afe0*/  IMAD R32, R86, 0x26, RZ ;  /* 0x0000002656207824 */ /* 0x000fe400078e02ff */
[----:B------:R-:W-:-:S04]  /*2aff0*/  IMAD.WIDE.U32 R80, R22, R29, RZ ;  /* 0x0000001d16507225 */ /* 0x000fc800078e00ff */
[----:B------:R-:W-:-:S04]  /*2b000*/  IMAD.WIDE.U32 R34, R36, R78, RZ ;  /* 0x0000004e24227225 */ /* 0x000fc800078e00ff */
[----:B------:R-:W-:Y:S02]  /*2b010*/  IMAD.IADD R27, R79, 0x1, R32 ;  /* 0x000000014f1b7824 */ /* 0x000fe400078e0220 */
        /* <DEDUP_REMOVED lines=8> */
[----:B------:R-:W-:Y:S02]  /*2b0a0*/  IMAD.MOV.U32 R76, RZ, RZ, R35 ;  /* 0x000000ffff4c7224 */ /* 0x000fe400078e0023 */
[----:B------:R-:W-:Y:S01]  /*2b0b0*/  IMAD.X R79, RZ, RZ, RZ, P4 ;  /* 0x000000ffff4f7224 */ /* 0x000fe200020e06ff */
[----:B------:R-:W-:Y:S01]  /*2b0c0*/  IADD3.X R30, P0, PT, R30, R78, RZ, P0, !PT ;  /* 0x0000004e1e1e7210 */ /* 0x000fe2000071e4ff */
[----:B------:R-:W-:Y:S01]  /*2b0d0*/  IMAD.WIDE.U32.X R34, R27, R36, R76, P6 ;  /* 0x000000241b227225 */ /* 0x000fe200030e044c */
[----:B------:R-:W-:-:S03]  /*2b0e0*/  IADD3.X R77, PT, PT, RZ, RZ, RZ, P2, !PT ;  /* 0x000000ffff4d7210 */ /* 0x000fc600017fe4ff */
[----:B------:R-:W-:Y:S02]  /*2b0f0*/  IMAD.MOV.U32 R76, RZ, RZ, R31 ;  /* 0x000000ffff4c7224 */ /* 0x000fe400078e001f */
[----:B------:R-:W-:Y:S02]  /*2b100*/  IMAD.MOV.U32 R78, RZ, RZ, R81 ;  /* 0x000000ffff4e7224 */ /* 0x000fe400078e0051 */
[----:B------:R-:W-:-:S04]  /*2b110*/  IMAD.WIDE.U32.X R76, R44, R44, R76, P3 ;  /* 0x0000002c2c4c7225 */ /* 0x000fc800018e044c */
[----:B------:R-:W-:-:S04]  /*2b120*/  IMAD.WIDE.U32.X R78, R22, R28, R78, P5 ;  /* 0x0000001c164e7225 */ /* 0x000fc800028e044e */
[----:B------:R-:W-:Y:S01]  /*2b130*/  IMAD.WIDE.U32 R82, R29, 0x13, RZ ;  /* 0x000000131d527825 */ /* 0x000fe200078e00ff */
[----:B------:R-:W-:-:S03]  /*2b140*/  IADD3.X R32, P0, P1, R34, R78, R76, P0, P1 ;  /* 0x0000004e22207210 */ /* 0x000fc6000010244c */
[----:B------:R-:W-:Y:S01]  /*2b150*/  IMAD R87, R28, 0x26, RZ ;  /* 0x000000261c577824 */ /* 0x000fe200078e02ff */
[----:B------:R-:W-:Y:S01]  /*2b160*/  IADD3.X R34, PT, PT, R35, R79, R77, P0, P1 ;  /* 0x0000004f23227210 */ /* 0x000fe200007e244d */
[-C--:B------:R-:W-:Y:S01]  /*2b170*/  IMAD.WIDE.U32 R76, R36, R26.reuse, RZ ;  /* 0x0000001a244c7225 */ /* 0x080fe200078e00ff */
[----:B------:R-:W-:Y:S02]  /*2b180*/  SHF.L.U64.HI R35, R24, 0x1, R44 ;  /* 0x0000000118237819 */ /* 0x000fe4000001022c */
[----:B------:R-:W-:Y:S01]  /*2b190*/  SHF.L.W.U32.HI R34, R32, 0xd, R34 ;  /* 0x0000000d20227819 */ /* 0x000fe20000010e22 */
[----:B------:R-:W-:Y:S02]  /*2b1a0*/  IMAD.SHL.U32 R24, R24, 0x2, RZ ;  /* 0x0000000218187824 */ /* 0x000fe400078e00ff */
[----:B------:R-:W-:-:S04]  /*2b1b0*/  IMAD.WIDE.U32 R26, R23, R26, RZ ;  /* 0x0000001a171a7225 */ /* 0x000fc800078e00ff */
[----:B------:R-:W-:-:S04]  /*2b1c0*/  IMAD.WIDE.U32 R78, R24, R75, RZ ;  /* 0x0000004b184e7225 */ /* 0x000fc800078e00ff */
[----:B------:R-:W-:Y:S01]  /*2b1d0*/  IMAD.WIDE.U32 R80, R35, R75, RZ ;  /* 0x0000004b23507225 */ /* 0x000fe200078e00ff */
[----:B------:R-:W-:-:S03]  /*2b1e0*/  IADD3 R31, P0, PT, R78, R26, RZ ;  /* 0x0000001a4e1f7210 */ /* 0x000fc60007f1e0ff */
[----:B------:R-:W-:Y:S02]  /*2b1f0*/  IMAD R26, R28, 0x13, RZ ;  /* 0x000000131c1a7824 */ /* 0x000fe400078e02ff */
[----:B------:R-:W-:-:S03]  /*2b200*/  IMAD.WIDE.U32 R80, P3, R86, R24, R80 ;  /* 0x0000001856507225 */ /* 0x000fc60007860050 */
[----:B------:R-:W-:Y:S01]  /*2b210*/  IADD3 R26, PT, PT, R83, R26, RZ ;  /* 0x0000001a531a7210 */ /* 0x000fe20007ffe0ff */
        /* <DEDUP_REMOVED lines=9> */
[----:B------:R-:W-:Y:S01]  /*2b2b0*/  IADD3 R27, P6, PT, R31, R82, RZ ;  /* 0x000000521f1b7210 */ /* 0x000fe20007fde0ff */
[----:B------:R-:W-:Y:S01]  /*2b2c0*/  IMAD R88, R36, 0x13, RZ ;  /* 0x0000001324587824 */ /* 0x000fe200078e02ff */
[----:B------:R-:W-:Y:S01]  /*2b2d0*/  IADD3 R82, P5, PT, R83, R78, RZ ;  /* 0x0000004e53527210 */ /* 0x000fe20007fbe0ff */
[----:B------:R-:W-:-:S03]  /*2b2e0*/  IMAD.WIDE.U32.X R76, R22, R36, R84, P1 ;  /* 0x00000024164c7225 */ /* 0x000fc600008e0454 */
[----:B------:R-:W-:Y:S01]  /*2b2f0*/  IADD3.X R22, P1, PT, R37, R82, RZ, P6, !PT ;  /* 0x0000005225167210 */ /* 0x000fe2000373e4ff */
[----:B------:R-:W-:Y:S02]  /*2b300*/  IMAD.X R83, RZ, RZ, RZ, P4 ;  /* 0x000000ffff537224 */ /* 0x000fe400020e06ff */
[----:B------:R-:W-:Y:S02]  /*2b310*/  IMAD.MOV.U32 R82, RZ, RZ, R79 ;  /* 0x000000ffff527224 */ /* 0x000fe400078e004f */
[----:B------:R-:W-:-:S04]  /*2b320*/  IMAD.WIDE.U32 R84, R25, R24, RZ ;  /* 0x0000001819547225 */ /* 0x000fc800078e00ff */
[----:B------:R-:W-:Y:S01]  /*2b330*/  IMAD.WIDE.U32.X R78, R26, R28, R82, P5 ;  /* 0x0000001c1a4e7225 */ /* 0x000fe200028e0452 */
[----:B------:R-:W-:-:S03]  /*2b340*/  IADD3.X R83, PT, PT, RZ, RZ, RZ, P3, !PT ;  /* 0x000000ffff537210 */ /* 0x000fc60001ffe4ff */
[----:B------:R-:W-:Y:S02]  /*2b350*/  IMAD.MOV.U32 R82, RZ, RZ, R81 ;  /* 0x000000ffff527224 */ /* 0x000fe400078e0051 */
[----:B------:R-:W-:-:S04]  /*2b360*/  IMAD.WIDE.U32 R80, R29, 0x26, RZ ;  /* 0x000000261d507825 */ /* 0x000fc800078e00ff */
[----:B------:R-:W-:-:S04]  /*2b370*/  IMAD.WIDE.U32.X R82, R86, R35, R82, P2 ;  /* 0x0000002356527225 */ /* 0x000fc800010e0452 */
[----:B------:R-:W-:Y:S01]  /*2b380*/  IMAD.IADD R87, R81, 0x1, R87 ;  /* 0x0000000151577824 */ /* 0x000fe200078e0257 */
        /* <DEDUP_REMOVED lines=26> */
[----:B------:R-:W-:-:S04]  /*2b530*/  IMAD.WIDE.U32.X R82, R35, R33, R82, P2 ;  /* 0x0000002123527225 */ /* 0x000fc800010e0452 */
[----:B------:R-:W-:Y:S01]  /*2b540*/  IMAD.SHL.U32 R87, R75, 0x2, RZ ;  /* 0x000000024b577824 */ /* 0x000fe200078e00ff */
[----:B------:R-:W-:Y:S01]  /*2b550*/  IADD3.X R84, P0, P1, R84, R82, R80, P1, P0 ;  /* 0x0000005254547210 */ /* 0x000fe20000900450 */
[----:B------:R-:W-:Y:S01]  /*2b560*/  IMAD.WIDE.U32 R78, R29, R24, RZ ;  /* 0x000000181d4e7225 */ /* 0x000fe200078e00ff */
[----:B------:R-:W-:Y:S02]  /*2b570*/  SHF.L.U64.HI R75, R75, 0x1, R86 ;  /* 0x000000014b4b7819 */ /* 0x000fe40000010256 */
[----:B------:R-:W-:Y:S01]  /*2b580*/  IADD3.X R85, PT, PT, R85, R83, R81, P0, P1 ;  /* 0x0000005355557210 */ /* 0x000fe200007e2451 */
[----:B------:R-:W-:-:S04]  /*2b590*/  IMAD.WIDE.U32 R82, R33, R87, RZ ;  /* 0x0000005721527225 */ /* 0x000fc800078e00ff */
[----:B------:R-:W-:-:S04]  /*2b5a0*/  IMAD.WIDE.U32 R80, R25, R87, RZ ;  /* 0x0000005719507225 */ /* 0x000fc800078e00ff */
[----:B------:R-:W-:Y:S01]  /*2b5b0*/  IMAD.WIDE.U32 R76, P1, R29, R35, R76 ;  /* 0x000000231d4c7225 */ /* 0x000fe2000782004c */
[----:B------:R-:W-:-:S03]  /*2b5c0*/  IADD3 R86, P0, PT, R78, R80, RZ ;  /* 0x000000504e567210 */ /* 0x000fc60007f1e0ff */
[----:B------:R-:W-:Y:S01]  /*2b5d0*/  IMAD.WIDE.U32 R82, P4, R25, R75, R82 ;  /* 0x0000004b19527225 */ /* 0x000fe20007880052 */
[----:B------:R-:W-:Y:S02]  /*2b5e0*/  IADD3 R90, P3, PT, R79, R76, RZ ;  /* 0x0000004c4f5a7210 */ /* 0x000fe40007f7e0ff */
[----:B------:R-:W-:Y:S01]  /*2b5f0*/  IADD3.X R79, PT, PT, RZ, RZ, RZ, P1, !PT ;  /* 0x000000ffff4f7210 */ /* 0x000fe20000ffe4ff */
[----:B------:R-:W-:Y:S01]  /*2b600*/  IMAD.MOV.U32 R76, RZ, RZ, R83 ;  /* 0x000000ffff4c7224 */ /* 0x000fe200078e0053 */
[----:B------:R-:W-:Y:S01]  /*2b610*/  IADD3 R80, P2, PT, R81, R82, RZ ;  /* 0x0000005251507210 */ /* 0x000fe20007f5e0ff */
[----:B------:R-:W-:Y:S02]  /*2b620*/  IMAD.MOV.U32 R78, RZ, RZ, R77 ;  /* 0x000000ffff4e7224 */ /* 0x000fe400078e004d */
[----:B------:R-:W-:Y:S01]  /*2b630*/  IMAD.X R77, RZ, RZ, RZ, P4 ;  /* 0x000000ffff4d7224 */ /* 0x000fe200020e06ff */
[----:B------:R-:W-:Y:S01]  /*2b640*/  IADD3.X R90, P0, PT, R80, R90, RZ, P0, !PT ;  /* 0x0000005a505a7210 */ /* 0x000fe2000071e4ff */
[----:B------:R-:W-:-:S04]  /*2b650*/  IMAD.WIDE.U32 R80, R23, 0x13, RZ ;  /* 0x0000001317507825 */ /* 0x000fc800078e00ff */
[----:B------:R-:W-:Y:S02]  /*2b660*/  IMAD.IADD R88, R81, 0x1, R88 ;  /* 0x0000000151587824 */ /* 0x000fe400078e0258 */
[----:B------:R-:W-:-:S04]  /*2b670*/  IMAD.WIDE.U32.X R78, R35, R28, R78, P3 ;  /* 0x0000001c234e7225 */ /* 0x000fc800018e044e */
[----:B------:R-:W-:-:S04]  /*2b680*/  IMAD.WIDE.U32 R82, R88, R23, RZ ;  /* 0x0000001758527225 */ /* 0x000fc800078e00ff */
        /* <DEDUP_REMOVED lines=8> */
[----:B------:R-:W-:-:S03]  /*2b710*/  IMAD.WIDE.U32.X R80, R88, R36, R80, P5 ;  /* 0x0000002458507225 */ /* 0x000fc600028e0450 */
        /* <DEDUP_REMOVED lines=8> */
[----:B------:R-:W-:-:S04]  /*2b7a0*/  IMAD.WIDE.U32 R76, P1, R29, R75, R76 ;  /* 0x0000004b1d4c7225 */ /* 0x000fc8000782004c */
[----:B------:R-:W-:Y:S02]  /*2b7b0*/  IMAD.X R22, RZ, RZ, R26, P0 ;  /* 0x000000ffff167224 */ /* 0x000fe400000e061a */
[----:B------:R-:W-:Y:S01]  /*2b7c0*/  IMAD.X R81, RZ, RZ, RZ, P1 ;  /* 0x000000ffff517224 */ /* 0x000fe200008e06ff */
[----:B------:R-:W-:Y:S01]  /*2b7d0*/  IADD3 R79, P1, PT, R79, R76, RZ ;  /* 0x0000004c4f4f7210 */ /* 0x000fe20007f3e0ff */
[----:B------:R-:W-:Y:S01]  /*2b7e0*/  IMAD.MOV.U32 R80, RZ, RZ, R77 ;  /* 0x000000ffff507224 */ /* 0x000fe200078e004d */
[----:B------:R-:W-:Y:S01]  /*2b7f0*/  SHF.L.W.U32.HI R22, R31, 0xd, R22 ;  /* 0x0000000d1f167819 */ /* 0x000fe20000010e16 */
[----:B------:R-:W-:Y:S01]  /*2b800*/  IMAD.WIDE.U32 R26, R33, R25, RZ ;  /* 0x00000019211a7225 */ /* 0x000fe200078e00ff */
[C---:B------:R-:W-:Y:S02]  /*2b810*/  SHF.L.W.U32.HI R31, R34.reuse, 0xd, R31 ;  /* 0x0000000d221f7819 */ /* 0x040fe40000010e1f */
[----:B------:R-:W-:Y:S01]  /*2b820*/  LOP3.LUT R34, R34, 0x7ffff, RZ, 0xc0, !PT ;  /* 0x0007ffff22227812 */ /* 0x000fe200078ec0ff */
[----:B------:R-:W-:Y:S01]  /*2b830*/  IMAD.WIDE.U32.X R80, R75, R28, R80, P1 ;  /* 0x0000001c4b507225 */ /* 0x000fe200008e0450 */
[----:B------:R-:W-:-:S03]  /*2b840*/  LOP3.LUT R75, R30, 0x7ffff, RZ, 0xc0, !PT ;  /* 0x0007ffff1e4b7812 */ /* 0x000fc600078ec0ff */
[----:B------:R-:W-:-:S04]  /*2b850*/  IMAD.WIDE.U32 R28, R25, R25, RZ ;  /* 0x00000019191c7225 */ /* 0x000fc800078e00ff */
[----:B------:R-:W-:Y:S01]  /*2b860*/  IMAD.WIDE.U32 R26, P4, R25, R33, R26 ;  /* 0x00000021191a7225 */ /* 0x000fe2000788001a */
[----:B------:R-:W-:Y:S02]  /*2b870*/  IADD3 R25, P0, PT, R31, R37, RZ ;  /* 0x000000251f197210 */ /* 0x000fe40007f1e0ff */
[----:B------:R-:W-:Y:S01]  /*2b880*/  IADD3 R78, P1, PT, R78, R28, RZ ;  /* 0x0000001c4e4e7210 */ /* 0x000fe20007f3e0ff */
[----:B------:R-:W-:Y:S01]  /*2b890*/  IMAD.WIDE.U32 R76, R36, R24, RZ ;  /* 0x00000018244c7225 */ /* 0x000fe200078e00ff */
[----:B------:R-:W-:Y:S02]  /*2b8a0*/  IADD3.X R28, P0, PT, R22, R44, RZ, P0, !PT ;  /* 0x0000002c161c7210 */ /* 0x000fe4000071e4ff */
[----:B------:R-:W-:Y:S02]  /*2b8b0*/  IADD3 R26, P3, PT, R29, R26, RZ ;  /* 0x0000001a1d1a7210 */ /* 0x000fe40007f7e0ff */
[----:B------:R-:W-:Y:S01]  /*2b8c0*/  IADD3.X R84, P2, PT, RZ, R84, RZ, P0, !PT ;  /* 0x00000054ff547210 */ /* 0x000fe2000075e4ff */
[----:B------:R-:W-:Y:S01]  /*2b8d0*/  IMAD.WIDE.U32 R76, P5, R23, R35, R76 ;  /* 0x00000023174c7225 */ /* 0x000fe200078a004c */
[----:B------:R-:W-:-:S02]  /*2b8e0*/  IADD3.X R79, P1, PT, R26, R79, RZ, P1, !PT ;  /* 0x0000004f1a4f7210 */ /* 0x000fc40000f3e4ff */
[----:B------:R-:W-:Y:S01]  /*2b8f0*/  IADD3.X R44, PT, PT, RZ, R85, RZ, P2, !PT ;  /* 0x00000055ff2c7210 */ /* 0x000fe200017fe4ff */
[----:B------:R-:W-:Y:S01]  /*2b900*/  IMAD.WIDE.U32 R22, R23, R24, RZ ;  /* 0x0000001817167225 */ /* 0x000fe200078e00ff */
[----:B------:R-:W-:Y:S02]  /*2b910*/  SHF.L.W.U32.HI R29, R28, 0xd, R84 ;  /* 0x0000000d1c1d7819 */ /* 0x000fe40000010e54 */
[----:B------:R-:W-:Y:S02]  /*2b920*/  SHF.L.W.U32.HI R44, R84, 0xd, R44 ;  /* 0x0000000d542c7819 */ /* 0x000fe40000010e2c */
[----:B------:R-:W-:Y:S02]  /*2b930*/  IADD3 R29, P2, PT, R29, R86, RZ ;  /* 0x000000561d1d7210 */ /* 0x000fe40007f5e0ff */
[----:B------:R-:W-:Y:S01]  /*2b940*/  IADD3 R24, P0, PT, R78, R22, RZ ;  /* 0x000000164e187210 */ /* 0x000fe20007f1e0ff */
[----:B------:R-:W-:Y:S01]  /*2b950*/  IMAD.MOV.U32 R22, RZ, RZ, R77 ;  /* 0x000000ffff167224 */ /* 0x000fe200078e004d */
[----:B------:R-:W-:Y:S01]  /*2b960*/  IADD3 R31, P6, PT, R23, R76, RZ ;  /* 0x0000004c171f7210 */ /* 0x000fe20007fde0ff */
[----:B------:R-:W-:Y:S01]  /*2b970*/  IMAD.X R23, RZ, RZ, RZ, P5 ;  /* 0x000000ffff177224 */ /* 0x000fe200028e06ff */
[----:B------:R-:W-:-:S02]  /*2b980*/  IADD3.X R82, P2, PT, R44, R82, RZ, P2, !PT ;  /* 0x000000522c527210 */ /* 0x000fc4000175e4ff */
[----:B------:R-:W-:Y:S01]  /*2b990*/  IADD3.X R31, P0, PT, R79, R31, RZ, P0, !PT ;  /* 0x0000001f4f1f7210 */ /* 0x000fe2000071e4ff */
[----:B------:R-:W-:Y:S01]  /*2b9a0*/  IMAD.WIDE.U32.X R36, R35, R36, R22, P6 ;  /* 0x0000002423247225 */ /* 0x000fe200030e0416 */
[----:B------:R-:W-:-:S03]  /*2b9b0*/  IADD3.X R83, P2, PT, RZ, R83, RZ, P2, !PT ;  /* 0x00000053ff537210 */ /* 0x000fc6000175e4ff */
[----:B------:R-:W-:Y:S01]  /*2b9c0*/  IMAD.X R23, RZ, RZ, RZ, P4 ;  /* 0x000000ffff177224 */ /* 0x000fe200020e06ff */
[----:B------:R-:W-:Y:S01]  /*2b9d0*/  IADD3.X R88, PT, PT, RZ, R88, RZ, P2, !PT ;  /* 0x00000058ff587210 */ /* 0x000fe200017fe4ff */
[----:B------:R-:W-:-:S03]  /*2b9e0*/  IMAD.MOV.U32 R22, RZ, RZ, R27 ;  /* 0x000000ffff167224 */ /* 0x000fc600078e001b */
[----:B------:R-:W-:Y:S01]  /*2b9f0*/  SHF.L.W.U32.HI R76, R83, 0xd, R88 ;  /* 0x0000000d534c7819 */ /* 0x000fe20000010e58 */
[----:B------:R-:W-:Y:S01]  /*2ba00*/  IMAD.WIDE.U32.X R26, R33, R33, R22, P3 ;  /* 0x00000021211a7225 */ /* 0x000fe200018e0416 */
[----:B------:R-:W-:-:S04]  /*2ba10*/  SHF.L.W.U32.HI R23, R82, 0xd, R83 ;  /* 0x0000000d52177819 */ /* 0x000fc80000010e53 */
[----:B------:R-:W-:Y:S02]  /*2ba20*/  IADD3 R23, P2, PT, R23, R24, RZ ;  /* 0x0000001817177210 */ /* 0x000fe40007f5e0ff */
        /* <DEDUP_REMOVED lines=23> */
[----:B------:R-:W-:Y:S01]  /*2bba0*/  IMAD.WIDE.U32 R36, P6, R75, R92, R36 ;  /* 0x0000005c4b247225 */ /* 0x000fe200078c0024 */
[----:B------:R-:W-:-:S03]  /*2bbb0*/  IADD3 R27, P4, PT, R27, R34, RZ ;  /* 0x000000221b1b7210 */ /* 0x000fc60007f9e0ff */
[----:B------:R-:W-:-:S04]  /*2bbc0*/  IMAD.WIDE.U32 R30, R75, R72, RZ ;  /* 0x000000484b1e7225 */ /* 0x000fc800078e00ff */
[----:B------:R-:W-:Y:S01]  /*2bbd0*/  IMAD.WIDE.U32 R32, R25, R70, RZ ;  /* 0x0000004619207225 */ /* 0x000fe200078e00ff */
[----:B------:R-:W-:Y:S02]  /*2bbe0*/  IADD3 R22, P0, PT, R26, R30, RZ ;  /* 0x0000001e1a167210 */ /* 0x000fe40007f1e0ff */
[----:B------:R-:W-:Y:S01]  /*2bbf0*/  IADD3 R36, P3, PT, R31, R36, RZ ;  /* 0x000000241f247210 */ /* 0x000fe20007f7e0ff */
[----:B------:R-:W-:Y:S01]  /*2bc00*/  IMAD.MOV.U32 R30, RZ, RZ, R35 ;  /* 0x000000ffff1e7224 */ /* 0x000fe200078e0023 */
[----:B------:R-:W-:Y:S01]  /*2bc10*/  IADD3 R28, P1, PT, R22, R32, RZ ;  /* 0x00000020161c7210 */ /* 0x000fe20007f3e0ff */
[----:B------:R-:W-:Y:S01]  /*2bc20*/  IMAD.WIDE.U32 R78, R15, 0x13, RZ ;  /* 0x000000130f4e7825 */ /* 0x000fe200078e00ff */
[----:B------:R-:W-:Y:S02]  /*2bc30*/  IADD3.X R36, P0, PT, R36, R27, RZ, P0, !PT ;  /* 0x0000001b24247210 */ /* 0x000fe4000071e4ff */
[----:B------:R-:W-:Y:S01]  /*2bc40*/  IADD3.X R31, PT, PT, RZ, RZ, RZ, P2, !PT ;  /* 0x000000ffff1f7210 */ /* 0x000fe200017fe4ff */
[----:B------:R-:W-:-:S04]  /*2bc50*/  IMAD.WIDE.U32 R26, R87, R70, RZ ;  /* 0x00000046571a7225 */ /* 0x000fc800078e00ff */
[----:B------:R-:W-:-:S04]  /*2bc60*/  IMAD.WIDE.U32.X R30, R44, R89, R30, P4 ;  /* 0x000000592c1e7225 */ /* 0x000fc800020e041e */
[----:B------:R-:W-:-:S04]  /*2bc70*/  IMAD.WIDE.U32 R26, P5, R25, R94, R26 ;  /* 0x0000005e191a7225 */ /* 0x000fc800078a001a */
[----:B------:R-:W-:Y:S01]  /*2bc80*/  IMAD.X R35, RZ, RZ, RZ, P5 ;  /* 0x000000ffff237224 */ /* 0x000fe200028e06ff */
[----:B------:R-:W-:Y:S01]  /*2bc90*/  IADD3 R32, P2, PT, R33, R26, RZ ;  /* 0x0000001a21207210 */ /* 0x000fe20007f5e0ff */
[----:B------:R-:W-:Y:S01]  /*2bca0*/  IMAD.X R33, RZ, RZ, RZ, P6 ;  /* 0x000000ffff217224 */ /* 0x000fe200030e06ff */
[----:B------:R-:W-:Y:S01]  /*2bcb0*/  MOV R34, R27 ;  /* 0x0000001b00227202 */ /* 0x000fe20000000f00 */
[----:B------:R-:W-:Y:S01]  /*2bcc0*/  IMAD R22, R18, 0x13, RZ ;  /* 0x0000001312167824 */ /* 0x000fe200078e02ff */
[----:B------:R-:W-:Y:S01]  /*2bcd0*/  IADD3.X R36, P1, PT, R36, R32, RZ, P1, !PT ;  /* 0x0000002024247210 */ /* 0x000fe20000f3e4ff */
[----:B------:R-:W-:Y:S02]  /*2bce0*/  IMAD.MOV.U32 R32, RZ, RZ, R37 ;  /* 0x000000ffff207224 */ /* 0x000fe400078e0025 */
[----:B------:R-:W-:-:S04]  /*2bcf0*/  IMAD.WIDE.U32.X R34, R87, R94, R34, P2 ;  /* 0x0000005e57227225 */ /* 0x000fc800010e0422 */
[----:B------:R-:W-:-:S04]  /*2bd00*/  IMAD.WIDE.U32.X R32, R86, R92, R32, P3 ;  /* 0x0000005c56207225 */ /* 0x000fc800018e0420 */
[----:B------:R-:W-:Y:S01]  /*2bd10*/  IMAD.WIDE.U32 R26, R85, R78, RZ ;  /* 0x0000004e551a7225 */ /* 0x000fe200078e00ff */
[----:B------:R-:W-:-:S03]  /*2bd20*/  IADD3.X R34, P0, P1, R34, R30, R32, P1, P0 ;  /* 0x0000001e22227210 */ /* 0x000fc60000900420 */
[----:B------:R-:W-:Y:S01]  /*2bd30*/  IMAD.IADD R22, R79, 0x1, R22 ;  /* 0x000000014f167824 */ /* 0x000fe200078e0216 */
[----:B------:R-:W-:Y:S01]  /*2bd40*/  IADD3.X R35, PT, PT, R35, R31, R33, P0, P1 ;  /* 0x0000001f23237210 */ /* 0x000fe200007e2421 */
[----:B------:R-:W-:-:S04]  /*2bd50*/  IMAD.WIDE.U32 R30, R29, R78, RZ ;  /* 0x0000004e1d1e7225 */ /* 0x000fc800078e00ff */
[----:B------:R-:W-:Y:S01]  /*2bd60*/  IMAD.WIDE.U32 R26, P2, R22, R29, R26 ;  /* 0x0000001d161a7225 */ /* 0x000fe2000784001a */
[----:B------:R-:W-:-:S03]  /*2bd70*/  IADD3 R28, P0, PT, R28, R30, RZ ;  /* 0x0000001e1c1c7210 */ /* 0x000fc60007f1e0ff */
[----:B------:R-:W-:Y:S01]  /*2bd80*/  IMAD.WIDE.U32 R32, R20, 0x13, RZ ;  /* 0x0000001314207825 */ /* 0x000fe200078e00ff */
[----:B------:R-:W-:-:S03]  /*2bd90*/  IADD3 R37, P3, PT, R31, R26, RZ ;  /* 0x0000001a1f257210 */ /* 0x000fc60007f7e0ff */
[----:B------:R-:W-:Y:S01]  /*2bda0*/  IMAD R26, R21, 0x13, RZ ;  /* 0x00000013151a7824 */ /* 0x000fe200078e02ff */
[----:B------:R-:W-:Y:S01]  /*2bdb0*/  IADD3.X R36, P0, PT, R36, R37, RZ, P0, !PT ;  /* 0x0000002524247210 */ /* 0x000fe2000071e4ff */
[----:B------:R-:W-:-:S04]  /*2bdc0*/  IMAD.WIDE.U32 R30, R84, R32, RZ ;  /* 0x00000020541e7225 */ /* 0x000fc800078e00ff */
        /* <DEDUP_REMOVED lines=16> */
[----:B------:R-:W-:-:S04]  /*2bed0*/  IMAD.WIDE.U32 R26, P2, R24, R21, R26 ;  /* 0x00000015181a7225 */ /* 0x000fc8000784001a */
[----:B------:R-:W-:-:S04]  /*2bee0*/  IMAD.WIDE.U32 R32, R24, R20, RZ ;  /* 0x0000001418207225 */ /* 0x000fc800078e00ff */
        /* <DEDUP_REMOVED lines=10> */
[----:B------:R-:W-:Y:S02]  /*2bf90*/  IADD3 R34, P1, PT, R26, R34, RZ ;  /* 0x000000221a227210 */ /* 0x000fe40007f3e0ff */
[----:B------:R-:W-:Y:S01]  /*2bfa0*/  MOV R26, R31 ;  /* 0x0000001f001a7202 */ /* 0x000fe20000000f00 */
[----:B------:R-:W-:Y:S01]  /*2bfb0*/  IMAD.MOV.U32 R36, RZ, RZ, R27 ;  /* 0x000000ffff247224 */ /* 0x000fe200078e001b */
[----:B------:R-:W-:Y:S01]  /*2bfc0*/  IADD3 R35, P2, PT, R35, R32, RZ ;  /* 0x0000002023237210 */ /* 0x000fe20007f5e0ff */
[----:B------:R-:W-:Y:S02]  /*2bfd0*/  IMAD.X R27, RZ, RZ, RZ, P6 ;  /* 0x000000ffff1b7224 */ /* 0x000fe400030e06ff */
[----:B------:R-:W-:Y:S01]  /*2bfe0*/  IMAD.X R31, RZ, RZ, RZ, P5 ;  /* 0x000000ffff1f7224 */ /* 0x000fe200028e06ff */
[----:B------:R-:W-:Y:S01]  /*2bff0*/  IADD3.X R59, P1, PT, R59, R35, RZ, P1, !PT ;  /* 0x000000233b3b7210 */ /* 0x000fe20000f3e4ff */
[----:B------:R-:W-:-:S02]  /*2c000*/  IMAD.MOV.U32 R30, RZ, RZ, R33 ;  /* 0x000000ffff1e7224 */ /* 0x000fc400078e0021 */
[----:B------:R-:W-:-:S04]  /*2c010*/  IMAD.WIDE.U32.X R36, R44, R21, R36, P4 ;  /* 0x000000152c247225 */ /* 0x000fc800020e0424 */
        /* <DEDUP_REMOVED lines=11> */
[----:B------:R-:W-:Y:S02]  /*2c0d0*/  IADD3 R83, P1, PT, R34, R32, RZ ;  /* 0x0000002022537210 */ /* 0x000fe40007f3e0ff */
[----:B------:R-:W-:Y:S01]  /*2c0e0*/  IADD3.X R26, P0, PT, R59, R26, RZ, P0, !PT ;  /* 0x0000001a3b1a7210 */ /* 0x000fe2000071e4ff */
[----:B------:R-:W-:-:S04]  /*2c0f0*/  IMAD.WIDE.U32 R30, P4, R22, R23, R30 ;  /* 0x00000017161e7225 */ /* 0x000fc8000788001e */
        /* <DEDUP_REMOVED lines=16> */
[----:B------:R-:W-:Y:S01]  /*2c200*/  IMAD.MOV.U32 R26, RZ, RZ, R31 ;  /* 0x000000ffff1a7224 */ /* 0x000fe200078e001f */
[----:B------:R-:W-:Y:S01]  /*2c210*/  IADD3 R59, P2, PT, R27, R30, RZ ;  /* 0x0000001e1b3b7210 */ /* 0x000fe20007f5e0ff */
[----:B------:R-:W-:-:S04]  /*2c220*/  IMAD.WIDE.U32 R30, R87, R58, RZ ;  /* 0x0000003a571e7225 */ /* 0x000fc800078e00ff */
[----:B------:R-:W-:-:S04]  /*2c230*/  IMAD.WIDE.U32 R34, P4, R75, R21, R34 ;  /* 0x000000154b227225 */ /* 0x000fc80007880022 */
        /* <DEDUP_REMOVED lines=41> */
[----:B------:R-:W-:-:S03]  /*2c4d0*/  IADD3 R36, P2, PT, R31, R34, RZ ;  /* 0x000000221f247210 */ /* 0x000fc60007f5e0ff */
[----:B------:R-:W-:Y:S02]  /*2c4e0*/  IMAD.MOV.U32 R26, RZ, RZ, R35 ;  /* 0x000000ffff1a7224 */ /* 0x000fe400078e0023 */
[----:B------:R-:W-:-:S04]  /*2c4f0*/  IMAD.WIDE.U32 R34, R15, R75, RZ ;  /* 0x0000004b0f227225 */ /* 0x000fc800078e00ff */
[----:B------:R-:W-:-:S04]  /*2c500*/  IMAD.WIDE.U32 R32, P1, R86, R15, R32 ;  /* 0x0000000f56207225 */ /* 0x000fc80007820020 */
[----:B------:R-:W-:Y:S01]  /*2c510*/  IMAD.X R27, RZ, RZ, RZ, P0 ;  /* 0x000000ffff1b7224 */ /* 0x000fe200000e06ff */
[----:B------:R-:W-:Y:S01]  /*2c520*/  IADD3 R59, P0, PT, R30, R34, RZ ;  /* 0x000000221e3b7210 */ /* 0x000fe20007f1e0ff */
[----:B------:R-:W-:Y:S01]  /*2c530*/  IMAD.X R31, RZ, RZ, RZ, P1 ;  /* 0x000000ffff1f7224 */ /* 0x000fe200008e06ff */
[----:B------:R-:W-:Y:S01]  /*2c540*/  MOV R30, R33 ;  /* 0x00000021001e7202 */ /* 0x000fe20000000f00 */
[----:B------:R-:W-:Y:S01]  /*2c550*/  IMAD.WIDE.U32.X R26, R44, R17, R26, P2 ;  /* 0x000000112c1a7225 */ /* 0x000fe200010e041a */
[----:B------:R-:W-:-:S03]  /*2c560*/  IADD3 R70, P3, PT, R35, R32, RZ ;  /* 0x0000002023467210 */ /* 0x000fc60007f7e0ff */
[----:B------:R-:W-:Y:S01]  /*2c570*/  IMAD.WIDE.U32 R32, R87, R20, RZ ;  /* 0x0000001457207225 */ /* 0x000fe200078e00ff */
[----:B------:R-:W-:-:S03]  /*2c580*/  IADD3.X R70, P0, PT, R70, R36, RZ, P0, !PT ;  /* 0x0000002446467210 */ /* 0x000fc6000071e4ff */
        /* <DEDUP_REMOVED lines=23> */
[----:B------:R-:W-:-:S03]  /*2c700*/  IADD3.X R30, P0, PT, R32, R26, RZ, P0, !PT ;  /* 0x0000001a201e7210 */ /* 0x000fc6000071e4ff */
[----:B------:R-:W-:Y:S01]  /*2c710*/  IMAD.MOV.U32 R32, RZ, RZ, R27 ;  /* 0x000000ffff207224 */ /* 0x000fe200078e001b */
        /* <DEDUP_REMOVED lines=13> */
[----:B------:R-:W-:Y:S02]  /*2c7f0*/  IMAD.MOV.U32 R32, RZ, RZ, R27 ;  /* 0x000000ffff207224 */ /* 0x000fe400078e001b */
[----:B------:R-:W-:-:S04]  /*2c800*/  IMAD.WIDE.U32 R26, R17, R75, RZ ;  /* 0x0000004b111a7225 */ /* 0x000fc800078e00ff */
[----:B------:R-:W-:Y:S01]  /*2c810*/  IMAD.WIDE.U32.X R32, R44, R19, R32, P0 ;  /* 0x000000132c207225 */ /* 0x000fe200000e0420 */
[----:B------:R-:W-:Y:S02]  /*2c820*/  IADD3 R19, P0, PT, R30, R36, RZ ;  /* 0x000000241e137210 */ /* 0x000fe40007f1e0ff */
[----:B------:R-:W-:Y:S01]  /*2c830*/  SHF.L.W.U32.HI R44, R79, 0xd, R76 ;  /* 0x0000000d4f2c7819 */ /* 0x000fe20000010e4c */
[----:B------:R-:W-:Y:S01]  /*2c840*/  IMAD.WIDE.U32 R26, P1, R86, R16, R26 ;  /* 0x00000010561a7225 */ /* 0x000fe2000782001a */
[----:B------:R-:W-:-:S03]  /*2c850*/  SHF.L.W.U32.HI R76, R76, 0xd, R74 ;  /* 0x0000000d4c4c7819 */ /* 0x000fc60000010e4a */
[----:B------:R-:W-:Y:S01]  /*2c860*/  IMAD.X R31, RZ, RZ, RZ, P1 ;  /* 0x000000ffff1f7224 */ /* 0x000fe200008e06ff */
[----:B------:R-:W-:Y:S02]  /*2c870*/  IADD3 R75, P2, PT, R37, R26, RZ ;  /* 0x0000001a254b7210 */ /* 0x000fe40007f5e0ff */
[----:B------:R-:W-:Y:S01]  /*2c880*/  MOV R30, R27 ;  /* 0x0000001b001e7202 */ /* 0x000fe20000000f00 */
[----:B------:R-:W-:Y:S01]  /*2c890*/  IMAD.WIDE.U32 R26, R25, R15, RZ ;  /* 0x0000000f191a7225 */ /* 0x000fe200078e00ff */
[----:B------:R-:W-:Y:S02]  /*2c8a0*/  IADD3 R44, P1, PT, R44, R83, RZ ;  /* 0x000000532c2c7210 */ /* 0x000fe40007f3e0ff */
[----:B------:R-:W-:Y:S01]  /*2c8b0*/  IADD3.X R24, P0, PT, R75, R24, RZ, P0, !PT ;  /* 0x000000184b187210 */ /* 0x000fe2000071e4ff */
[----:B------:R-:W-:-:S04]  /*2c8c0*/  IMAD.WIDE.U32.X R30, R86, R17, R30, P2 ;  /* 0x00000011561e7225 */ /* 0x000fc800010e041e */
[----:B------:R-:W-:-:S04]  /*2c8d0*/  IMAD.WIDE.U32 R16, R87, R15, RZ ;  /* 0x0000000f57107225 */ /* 0x000fc800078e00ff */
[----:B------:R-:W-:Y:S01]  /*2c8e0*/  IMAD.WIDE.U32 R16, P2, R25, R18, R16 ;  /* 0x0000001219107225 */ /* 0x000fe20007840010 */
[----:B------:R-:W-:Y:S02]  /*2c8f0*/  IADD3.X R25, P1, PT, R76, R82, RZ, P1, !PT ;  /* 0x000000524c197210 */ /* 0x000fe40000f3e4ff */
[----:B------:R-:W-:Y:S01]  /*2c900*/  IADD3 R82, P4, PT, R19, R26, RZ ;  /* 0x0000001a13527210 */ /* 0x000fe20007f9e0ff */
[----:B------:R-:W-:Y:S01]  /*2c910*/  IMAD.MOV.U32 R26, RZ, RZ, R17 ;  /* 0x000000ffff1a7224 */ /* 0x000fe200078e0011 */
[----:B------:R-:W-:Y:S02]  /*2c920*/  LEA.HI.X R81, P1, R74, R81, RZ, 0xd, P1 ;  /* 0x000000514a517211 */ /* 0x000fe40000836cff */
[----:B------:R-:W-:Y:S01]  /*2c930*/  IADD3 R76, P3, PT, R27, R16, RZ ;  /* 0x000000101b4c7210 */ /* 0x000fe20007f7e0ff */
[----:B------:R-:W-:Y:S01]  /*2c940*/  IMAD.X R27, RZ, RZ, RZ, P2 ;  /* 0x000000ffff1b7224 */ /* 0x000fe200010e06ff */
[----:B------:R-:W-:Y:S01]  /*2c950*/  SHF.L.W.U32.HI R15, R25, 0xd, R81 ;  /* 0x0000000d190f7819 */ /* 0x000fe20000010e51 */
[----:B------:R-:W-:Y:S01]  /*2c960*/  IMAD.X R80, RZ, RZ, R80, P1 ;  /* 0x000000ffff507224 */ /* 0x000fe200008e0650 */
[----:B------:R-:W-:Y:S01]  /*2c970*/  IADD3.X R24, P4, PT, R24, R76, RZ, P4, !PT ;  /* 0x0000004c18187210 */ /* 0x000fe2000279e4ff */
[----:B------:R-:W-:Y:S01]  /*2c980*/  IMAD.WIDE.U32 R16, R84, R58, RZ ;  /* 0x0000003a54107225 */ /* 0x000fe200078e00ff */
[----:B------:R-:W-:-:S02]  /*2c990*/  IADD3 R15, P2, PT, R15, R77, RZ ;  /* 0x0000004d0f0f7210 */ /* 0x000fc40007f5e0ff */
[----:B------:R-:W-:Y:S01]  /*2c9a0*/  SHF.L.W.U32.HI R81, R81, 0xd, R80 ;  /* 0x0000000d51517819 */ /* 0x000fe20000010e50 */
[----:B------:R-:W-:Y:S01]  /*2c9b0*/  IMAD.WIDE.U32.X R18, R87, R18, R26, P3 ;  /* 0x0000001257127225 */ /* 0x000fe200018e041a */
[----:B------:R-:W-:Y:S02]  /*2c9c0*/  LOP3.LUT R25, R25, 0x7ffff, RZ, 0xc0, !PT ;  /* 0x0007ffff19197812 */ /* 0x000fe400078ec0ff */
[----:B------:R-:W-:Y:S01]  /*2c9d0*/  IADD3.X R71, P1, PT, R81, R71, RZ, P2, !PT ;  /* 0x0000004751477210 */ /* 0x000fe2000173e4ff */
[----:B------:R-:W-:Y:S01]  /*2c9e0*/  IMAD.WIDE.U32 R36, P5, R23, R89, R16 ;  /* 0x0000005917247225 */ /* 0x000fe200078a0010 */
[----:B------:R-:W-:Y:S02]  /*2c9f0*/  IADD3.X R18, P0, P4, R18, R32, R30, P4, P0 ;  /* 0x0000002012127210 */ /* 0x000fe4000240041e */
[----:B------:R-:W-:Y:S01]  /*2ca00*/  LEA.HI.X R78, P1, R80, R78, RZ, 0xd, P1 ;  /* 0x0000004e504e7211 */ /* 0x000fe20000836cff */
[----:B------:R-:W-:Y:S01]  /*2ca10*/  IMAD.WIDE.U32 R16, R29, R20, RZ ;  /* 0x000000141d107225 */ /* 0x000fe200078e00ff */
[----:B------:R-:W-:-:S02]  /*2ca20*/  IADD3.X R19, PT, PT, R19, R33, R31, P0, P4 ;  /* 0x0000002113137210 */ /* 0x000fc400007e841f */
[----:B------:R-:W-:Y:S01]  /*2ca30*/  LOP3.LUT R81, R71, 0x7ffff, RZ, 0xc0, !PT ;  /* 0x0007ffff47517812 */ /* 0x000fe200078ec0ff */
[----:B------:R-:W-:Y:S01]  /*2ca40*/  IMAD.WIDE.U32 R72, P3, R29, R21, R72 ;  /* 0x000000151d487225 */ /* 0x000fe20007860048 */
[----:B------:R-:W-:-:S03]  /*2ca50*/  IADD3 R20, P2, PT, R82, R16, RZ ;  /* 0x0000001052147210 */ /* 0x000fc60007f5e0ff */
[----:B------:R-:W-:Y:S01]  /*2ca60*/  IMAD.X R29, RZ, RZ, R22, P1 ;  /* 0x000000ffff1d7224 */ /* 0x000fe200008e0616 */
[----:B------:R-:W-:Y:S01]  /*2ca70*/  IADD3 R16, P6, PT, R17, R72, RZ ;  /* 0x0000004811107210 */ /* 0x000fe20007fde0ff */
[----:B------:R-:W-:Y:S01]  /*2ca80*/  IMAD.WIDE.U32 R26, R23, R58, RZ ;  /* 0x0000003a171a7225 */ /* 0x000fe200078e00ff */
[----:B------:R-:W-:Y:S02]  /*2ca90*/  SHF.L.W.U32.HI R17, R71, 0xd, R78 ;  /* 0x0000000d47117819 */ /* 0x000fe40000010e4e */
[----:B------:R-:W-:Y:S01]  /*2caa0*/  IADD3.X R23, PT, PT, RZ, RZ, RZ, P3, !PT ;  /* 0x000000ffff177210 */ /* 0x000fe20001ffe4ff */
[----:B------:R-:W-:Y:S01]  /*2cab0*/  IMAD.MOV.U32 R22, RZ, RZ, R73 ;  /* 0x000000ffff167224 */ /* 0x000fe200078e0049 */
[----:B------:R-:W-:Y:S01]  /*2cac0*/  IADD3 R17, P3, PT, R17, R34, RZ ;  /* 0x0000002211117210 */ /* 0x000fe20007f7e0ff */
[----:B------:R-:W-:Y:S01]  /*2cad0*/  IMAD.X R75, RZ, RZ, RZ, P5 ;  /* 0x000000ffff4b7224 */ /* 0x000fe200028e06ff */
[----:B------:R-:W-:Y:S01]  /*2cae0*/  SHF.L.W.U32.HI R78, R78, 0xd, R29 ;  /* 0x0000000d4e4e7819 */ /* 0x000fe20000010e1d */
[----:B------:R-:W-:Y:S01]  /*2caf0*/  IMAD.MOV.U32 R74, RZ, RZ, R37 ;  /* 0x000000ffff4a7224 */ /* 0x000fe200078e0025 */
[----:B------:R-:W-:Y:S01]  /*2cb00*/  IADD3 R20, P1, PT, R20, R26, RZ ;  /* 0x0000001a14147210 */ /* 0x000fe20007f3e0ff */
[----:B------:R-:W-:Y:S01]  /*2cb10*/  IMAD.WIDE.U32.X R22, R85, R21, R22, P6 ;  /* 0x0000001555167225 */ /* 0x000fe200030e0416 */
[----:B------:R-:W-:-:S02]  /*2cb20*/  IADD3.X R35, P3, PT, R78, R35, RZ, P3, !PT ;  /* 0x000000234e237210 */ /* 0x000fc40001f7e4ff */
[----:B------:R-:W-:Y:S01]  /*2cb30*/  IADD3 R26, P5, PT, R27, R36, RZ ;  /* 0x000000241b1a7210 */ /* 0x000fe20007fbe0ff */
[----:B------:R-:W-:Y:S01]  /*2cb40*/  IMAD R72, R81, 0x26, RZ ;  /* 0x0000002651487824 */ /* 0x000fe200078e02ff */
[----:B------:R-:W-:Y:S02]  /*2cb50*/  LEA.HI.X R59, P3, R29, R59, RZ, 0xd, P3 ;  /* 0x0000003b1d3b7211 */ /* 0x000fe40001876cff */
[----:B------:R-:W-:Y:S01]  /*2cb60*/  IADD3.X R16, P2, PT, R24, R16, RZ, P2, !PT ;  /* 0x0000001018107210 */ /* 0x000fe2000175e4ff */
[----:B------:R-:W-:Y:S01]  /*2cb70*/  IMAD.WIDE.U32.X R74, R84, R89, R74, P5 ;  /* 0x00000059544a7225 */ /* 0x000fe200028e044a */
[----:B------:R-:W-:Y:S02]  /*2cb80*/  SHF.L.W.U32.HI R21, R35, 0xd, R59 ;  /* 0x0000000d23157819 */ /* 0x000fe40000010e3b */
[----:B------:R-:W-:Y:S01]  /*2cb90*/  IADD3.X R26, P1, PT, R16, R26, RZ, P1, !PT ;  /* 0x0000001a101a7210 */ /* 0x000fe20000f3e4ff */
[----:B------:R-:W-:Y:S01]  /*2cba0*/  IMAD.X R70, RZ, RZ, R70, P3 ;  /* 0x000000ffff467224 */ /* 0x000fe200018e0646 */
[----:B------:R-:W-:-:S02]  /*2cbb0*/  IADD3 R16, P3, PT, R21, R20, RZ ;  /* 0x0000001415107210 */ /* 0x000fc40007f7e0ff */
[----:B------:R-:W-:Y:S02]  /*2cbc0*/  IADD3.X R20, P1, P2, R74, R18, R22, P1, P2 ;  /* 0x000000124a147210 */ /* 0x000fe40000a24416 */
[----:B------:R-:W-:Y:S02]  /*2cbd0*/  SHF.L.W.U32.HI R59, R59, 0xd, R70 ;  /* 0x0000000d3b3b7819 */ /* 0x000fe40000010e46 */
[----:B------:R-:W-:Y:S02]  /*2cbe0*/  IADD3.X R19, PT, PT, R75, R19, R23, P1, P2 ;  /* 0x000000134b137210 */ /* 0x000fe40000fe4417 */
[----:B------:R-:W-:Y:S01]  /*2cbf0*/  IADD3.X R18, P0, PT, R59, R26, RZ, P3, !PT ;  /* 0x0000001a3b127210 */ /* 0x000fe20001f1e4ff */
[----:B------:R-:W-:Y:S01]  /*2cc00*/  IMAD.WIDE.U32 R58, R15, 0x26, RZ ;  /* 0x000000260f3a7825 */ /* 0x000fe200078e00ff */
[----:B------:R-:W-:Y:S02]  /*2cc10*/  LOP3.LUT R29, R79, 0x7ffff, RZ, 0xc0, !PT ;  /* 0x0007ffff4f1d7812 */ /* 0x000fe400078ec0ff */
[----:B------:R-:W-:Y:S01]  /*2cc20*/  LEA.HI.X R20, P0, R70, R20, RZ, 0xd, P0 ;  /* 0x0000001446147211 */ /* 0x000fe20000016cff */
[----:B------:R-:W-:Y:S01]  /*2cc30*/  IMAD.IADD R72, R59, 0x1, R72 ;  /* 0x000000013b487824 */ /* 0x000fe200078e0248 */
[----:B------:R-:W-:Y:S01]  /*2cc40*/  LOP3.LUT R80, R35, 0x7ffff, RZ, 0xc0, !PT ;  /* 0x0007ffff23507812 */ /* 0x000fe200078ec0ff */
[----:B------:R-:W-:Y:S01]  /*2cc50*/  IMAD.WIDE.U32 R30, R16, R58, RZ ;  /* 0x0000003a101e7225 */ /* 0x000fe200078e00ff */
[----:B------:R-:W-:-:S02]  /*2cc60*/  IADD3.X R19, PT, PT, RZ, R19, RZ, P0, !PT ;  /* 0x00000013ff137210 */ /* 0x000fc400007fe4ff */
[----:B------:R-:W-:Y:S01]  /*2cc70*/  SHF.L.W.U32.HI R36, R18, 0xd, R20 ;  /* 0x0000000d12247819 */ /* 0x000fe20000010e14 */
[----:B------:R-:W-:Y:S01]  /*2cc80*/  IMAD R73, R80, 0x13, RZ ;  /* 0x0000001350497824 */ /* 0x000fe200078e02ff */
[----:B------:R-:W-:Y:S02]  /*2cc90*/  SHF.L.W.U32.HI R19, R20, 0xd, R19 ;  /* 0x0000000d14137819 */ /* 0x000fe40000010e13 */
[----:B------:R-:W-:Y:S01]  /*2cca0*/  LOP3.LUT R18, R18, 0x7ffff, RZ, 0xc0, !PT ;  /* 0x0007ffff12127812 */ /* 0x000fe200078ec0ff */
[----:B------:R-:W-:-:S04]  /*2ccb0*/  IMAD.WIDE.U32 R36, R36, 0x13, R28 ;  /* 0x0000001324247825 */ /* 0x000fc800078e001c */
[----:B------:R-:W-:-:S04]  /*2ccc0*/  IMAD.WIDE.U32 R28, R17, 0x13, RZ ;  /* 0x00000013111c7825 */ /* 0x000fc800078e00ff */
[----:B------:R-:W-:Y:S02]  /*2ccd0*/  IMAD R19, R19, 0x13, RZ ;  /* 0x0000001313137824 */ /* 0x000fe400078e02ff */
[----:B------:R-:W-:-:S04]  /*2cce0*/  IMAD.WIDE.U32 R22, R80, R28, RZ ;  /* 0x0000001c50167225 */ /* 0x000fc800078e00ff */
[----:B------:R-:W-:Y:S02]  /*2ccf0*/  IMAD.IADD R24, R37, 0x1, R19 ;  /* 0x0000000125187824 */ /* 0x000fe400078e0213 */
[----:B------:R-:W-:Y:S02]  /*2cd00*/  IMAD.IADD R73, R29, 0x1, R73 ;  /* 0x000000011d497824 */ /* 0x000fe400078e0249 */
[----:B------:R-:W-:Y:S01]  /*2cd10*/  IMAD.WIDE.U32 R28, R17, R28, RZ ;  /* 0x0000001c111c7225 */ /* 0x000fe200078e00ff */
[----:B------:R-:W-:Y:S02]  /*2cd20*/  SHF.L.U64.HI R20, R36, 0x1, R24 ;  /* 0x0000000124147819 */ /* 0x000fe40000010218 */
[----:B------:R-:W-:Y:S01]  /*2cd30*/  LEA.HI R26, P0, R24, R44, RZ, 0xd ;  /* 0x0000002c181a7211 */ /* 0x000fe200078168ff */
[----:B------:R-:W-:Y:S01]  /*2cd40*/  IMAD.WIDE.U32 R22, P1, R73, R17, R22 ;  /* 0x0000001149167225 */ /* 0x000fe20007820016 */
[----:B------:R-:W-:-:S03]  /*2cd50*/  LOP3.LUT R20, R20, 0xfffff, RZ, 0xc0, !PT ;  /* 0x000fffff14147812 */ /* 0x000fc600078ec0ff */
[----:B------:R-:W-:Y:S01]  /*2cd60*/  IMAD.WIDE.U32 R32, R18, R58, RZ ;  /* 0x0000003a12207225 */ /* 0x000fe200078e00ff */
[----:B------:R-:W-:Y:S02]  /*2cd70*/  IADD3.X R71, PT, PT, RZ, RZ, RZ, P1, !PT ;  /* 0x000000ffff477210 */ /* 0x000fe40000ffe4ff */
[----:B------:R-:W-:Y:S01]  /*2cd80*/  IADD3 R19, P1, PT, R29, R22, RZ ;  /* 0x000000161d137210 */ /* 0x000fe20007f3e0ff */
[----:B------:R-:W-:Y:S02]  /*2cd90*/  IMAD.SHL.U32 R21, R36, 0x2, RZ ;  /* 0x0000000224157824 */ /* 0x000fe400078e00ff */
[----:B------:R-:W-:-:S03]  /*2cda0*/  IMAD.WIDE.U32 R34, R20, R26, RZ ;  /* 0x0000001a14227225 */ /* 0x000fc600078e00ff */
[----:B------:R-:W-:Y:S01]  /*2cdb0*/  LOP3.LUT R21, R21, 0xfffffffe, RZ, 0xc0, !PT ;  /* 0xfffffffe15157812 */ /* 0x000fe200078ec0ff */
[----:B------:R-:W-:Y:S02]  /*2cdc0*/  IMAD.MOV.U32 R70, RZ, RZ, R23 ;  /* 0x000000ffff467224 */ /* 0x000fe400078e0017 */
[----:B------:R-:W-:-:S04]  /*2cdd0*/  IMAD.WIDE.U32 R32, P2, R72, R16, R32 ;  /* 0x0000001048207225 */ /* 0x000fc80007840020 */
[----:B------:R-:W-:Y:S01]  /*2cde0*/  IMAD.X R25, RZ, RZ, R25, P0 ;  /* 0x000000ffff197224 */ /* 0x000fe200000e0619 */
[----:B------:R-:W-:Y:S01]  /*2cdf0*/  IADD3 R27, P0, PT, R30, R28, RZ ;  /* 0x0000001c1e1b7210 */ /* 0x000fe20007f1e0ff */
[----:B------:R-:W-:-:S04]  /*2ce00*/  IMAD.WIDE.U32.X R28, R73, R80, R70, P1 ;  /* 0x00000050491c7225 */ /* 0x000fc800008e0446 */
[----:B------:R-:W-:Y:S01]  /*2ce10*/  IMAD.WIDE.U32 R22, P1, R21, R25, R34 ;  /* 0x0000001915167225 */ /* 0x000fe20007820022 */
[----:B------:R-:W-:-:S03]  /*2ce20*/  IADD3 R34, P3, PT, R31, R32, RZ ;  /* 0x000000201f227210 */ /* 0x000fc60007f7e0ff */
[----:B------:R-:W-:Y:S01]  /*2ce30*/  IMAD.MOV.U32 R76, RZ, RZ, R33 ;  /* 0x000000ffff4c7224 */ /* 0x000fe200078e0021 */
[----:B------:R-:W-:Y:S01]  /*2ce40*/  IADD3.X R35, PT, PT, RZ, RZ, RZ, P1, !PT ;  /* 0x000000ffff237210 */ /* 0x000fe20000ffe4ff */
[----:B------:R-:W-:Y:S01]  /*2ce50*/  IMAD.WIDE.U32 R32, R21, R26, RZ ;  /* 0x0000001a15207225 */ /* 0x000fe200078e00ff */
[----:B------:R-:W-:-:S03]  /*2ce60*/  IADD3.X R19, P0, PT, R34, R19, RZ, P0, !PT ;  /* 0x0000001322137210 */ /* 0x000fc6000071e4ff */
[----:B------:R-:W-:Y:S01]  /*2ce70*/  IMAD.WIDE.U32 R30, R17, 0x26, RZ ;  /* 0x00000026111e7825 */ /* 0x000fe200078e00ff */
[----:B------:R-:W-:-:S03]  /*2ce80*/  IADD3 R27, P1, PT, R27, R32, RZ ;  /* 0x000000201b1b7210 */ /* 0x000fc60007f3e0ff */
[----:B------:R-:W-:Y:S01]  /*2ce90*/  IMAD.X R77, RZ, RZ, RZ, P2 ;  /* 0x000000ffff4d7224 */ /* 0x000fe200010e06ff */
[----:B------:R-:W-:Y:S01]  /*2cea0*/  IADD3 R32, P2, PT, R33, R22, RZ ;  /* 0x0000001621207210 */ /* 0x000fe20007f5e0ff */
[----:B------:R-:W-:Y:S02]  /*2ceb0*/  IMAD.MOV.U32 R34, RZ, RZ, R23 ;  /* 0x000000ffff227224 */ /* 0x000fe400078e0017 */
[----:B------:R-:W-:Y:S01]  /*2cec0*/  IMAD R37, R80, 0x26, RZ ;  /* 0x0000002650257824 */ /* 0x000fe200078e02ff */
[----:B------:R-:W-:Y:S01]  /*2ced0*/  IADD3.X R19, P1, PT, R19, R32, RZ, P1, !PT ;  /* 0x0000002013137210 */ /* 0x000fe20000f3e4ff */
[----:B------:R-:W-:-:S04]  /*2cee0*/  IMAD.WIDE.U32 R22, R18, R30, RZ ;  /* 0x0000001e12167225 */ /* 0x000fc800078e00ff */
[----:B------:R-:W-:-:S04]  /*2cef0*/  IMAD.WIDE.U32.X R76, R72, R18, R76, P3 ;  /* 0x00000012484c7225 */ /* 0x000fc800018e044c */
[----:B------:R-:W-:-:S04]  /*2cf00*/  IMAD.WIDE.U32.X R34, R20, R25, R34, P2 ;  /* 0x0000001914227225 */ /* 0x000fc800010e0422 */
[----:B------:R-:W-:Y:S01]  /*2cf10*/  IMAD.IADD R37, R31, 0x1, R37 ;  /* 0x000000011f257824 */ /* 0x000fe200078e0225 */
[----:B------:R-:W-:Y:S01]  /*2cf20*/  IADD3.X R79, P0, P1, R34, R28, R76, P1, P0 ;  /* 0x0000001c224f7210 */ /* 0x000fe2000090044c */
[----:B------:R-:W-:-:S03]  /*2cf30*/  IMAD.WIDE.U32 R30, R16, R30, RZ ;  /* 0x0000001e101e7225 */ /* 0x000fc600078e00ff */
[----:B------:R-:W-:Y:S01]  /*2cf40*/  IADD3.X R76, PT, PT, R35, R29, R77, P0, P1 ;  /* 0x0000001d234c7210 */ /* 0x000fe200007e244d */
[----:B------:R-:W-:-:S04]  /*2cf50*/  IMAD.WIDE.U32 R22, P2, R37, R16, R22 ;  /* 0x0000001025167225 */ /* 0x000fc80007840016 */
[----:B------:R-:W-:Y:S01]  /*2cf60*/  IMAD.WIDE.U32 R70, R25, R26, RZ ;  /* 0x0000001a19467225 */ /* 0x000fe200078e00ff */
[----:B------:R-:W-:-:S03]  /*2cf70*/  IADD3 R44, P0, PT, R31, R22, RZ ;  /* 0x000000161f2c7210 */ /* 0x000fc60007f1e0ff */
[----:B------:R-:W-:Y:S02]  /*2cf80*/  IMAD.X R33, RZ, RZ, RZ, P2 ;  /* 0x000000ffff217224 */ /* 0x000fe400010e06ff */
[----:B------:R-:W-:-:S04]  /*2cf90*/  IMAD.WIDE.U32 R28, R81, R21, RZ ;  /* 0x00000015511c7225 */ /* 0x000fc800078e00ff */
[----:B------:R-:W-:-:S04]  /*2cfa0*/  IMAD.WIDE.U32 R34, R26, R26, RZ ;  /* 0x0000001a1a227225 */ /* 0x000fc800078e00ff */
[----:B------:R-:W-:Y:S02]  /*2cfb0*/  IMAD.MOV.U32 R32, RZ, RZ, R23 ;  /* 0x000000ffff207224 */ /* 0x000fe400078e0017 */
[----:B------:R-:W-:-:S04]  /*2cfc0*/  IMAD.WIDE.U32 R22, P2, R26, R25, R70 ;  /* 0x000000191a167225 */ /* 0x000fc80007840046 */
[----:B------:R-:W-:Y:S01]  /*2cfd0*/  IMAD.WIDE.U32.X R32, R37, R18, R32, P0 ;  /* 0x0000001225207225 */ /* 0x000fe200000e0420 */
[----:B------:R-:W-:Y:S02]  /*2cfe0*/  IADD3 R73, P0, PT, R34, R30, RZ ;  /* 0x0000001e22497210 */ /* 0x000fe40007f1e0ff */
[----:B------:R-:W-:Y:S01]  /*2cff0*/  IADD3 R37, P3, PT, R35, R22, RZ ;  /* 0x0000001623257210 */ /* 0x000fe20007f7e0ff */
[----:B------:R-:W-:-:S03]  /*2d000*/  IMAD.WIDE.U32 R28, P1, R20, R15, R28 ;  /* 0x0000000f141c7225 */ /* 0x000fc6000782001c */
[----:B------:R-:W-:Y:S01]  /*2d010*/  IADD3.X R37, P0, PT, R44, R37, RZ, P0, !PT ;  /* 0x000000252c257210 */ /* 0x000fe2000071e4ff */
[----:B------:R-:W-:Y:S01]  /*2d020*/  IMAD.WIDE.U32 R30, R15, R21, RZ ;  /* 0x000000150f1e7225 */ /* 0x000fe200078e00ff */
[----:B------:R-:W-:Y:S02]  /*2d030*/  IADD3.X R35, PT, PT, RZ, RZ, RZ, P1, !PT ;  /* 0x000000ffff237210 */ /* 0x000fe40000ffe4ff */
[----:B------:R-:W-:Y:S01]  /*2d040*/  LOP3.LUT R44, R24, 0x7ffff, RZ, 0xc0, !PT ;  /* 0x0007ffff182c7812 */ /* 0x000fe200078ec0ff */
        /* <DEDUP_REMOVED lines=13> */
[----:B------:R-:W-:-:S04]  /*2d120*/  IMAD.WIDE.U32 R30, P2, R72, R17, R30 ;  /* 0x00000011481e7225 */ /* 0x000fc8000784001e */
[----:B------:R-:W-:Y:S01]  /*2d130*/  IMAD.WIDE.U32 R58, R17, R58, RZ ;  /* 0x0000003a113a7225 */ /* 0x000fe200078e00ff */
[----:B------:R-:W-:-:S03]  /*2d140*/  MOV R34, R31 ;  /* 0x0000001f00227202 */ /* 0x000fc60000000f00 */
[----:B------:R-:W-:-:S04]  /*2d150*/  IMAD.WIDE.U32 R36, R36, R36, RZ ;  /* 0x0000002424247225 */ /* 0x000fc800078e00ff */
[----:B------:R-:W-:Y:S01]  /*2d160*/  IMAD.WIDE.U32 R32, R26, 0x26, RZ ;  /* 0x000000261a207825 */ /* 0x000fe200078e00ff */
[----:B------:R-:W-:-:S03]  /*2d170*/  IADD3 R70, P0, PT, R36, R58, RZ ;  /* 0x0000003a24467210 */ /* 0x000fc60007f1e0ff */
[----:B------:R-:W-:Y:S01]  /*2d180*/  IMAD.X R35, RZ, RZ, RZ, P2 ;  /* 0x000000ffff237224 */ /* 0x000fe200010e06ff */
[----:B------:R-:W-:Y:S01]  /*2d190*/  IADD3 R75, P2, PT, R59, R30, RZ ;  /* 0x0000001e3b4b7210 */ /* 0x000fe20007f5e0ff */
[----:B------:R-:W-:Y:S01]  /*2d1a0*/  IMAD R74, R25, 0x26, RZ ;  /* 0x00000026194a7824 */ /* 0x000fe200078e02ff */
[----:B------:R-:W-:Y:S01]  /*2d1b0*/  SHF.L.U64.HI R25, R26, 0x1, R25 ;  /* 0x000000011a197819 */ /* 0x000fe20000010219 */
[----:B------:R-:W-:-:S04]  /*2d1c0*/  IMAD.WIDE.U32 R58, R18, R32, RZ ;  /* 0x00000020123a7225 */ /* 0x000fc800078e00ff */
[----:B------:R-:W-:Y:S02]  /*2d1d0*/  IMAD.IADD R74, R33, 0x1, R74 ;  /* 0x00000001214a7824 */ /* 0x000fe400078e024a */
[----:B------:R-:W-:Y:S01]  /*2d1e0*/  IMAD.X R31, RZ, RZ, RZ, P1 ;  /* 0x000000ffff1f7224 */ /* 0x000fe200008e06ff */
[----:B------:R-:W-:Y:S01]  /*2d1f0*/  IADD3 R36, P1, PT, R37, R28, RZ ;  /* 0x0000001c25247210 */ /* 0x000fe20007f3e0ff */
[----:B------:R-:W-:-:S03]  /*2d200*/  IMAD.WIDE.U32.X R34, R72, R80, R34, P2 ;  /* 0x0000005048227225 */ /* 0x000fc600010e0422 */
[----:B------:R-:W-:Y:S01]  /*2d210*/  IADD3.X R75, P0, PT, R75, R36, RZ, P0, !PT ;  /* 0x000000244b4b7210 */ /* 0x000fe2000071e4ff */
[----:B------:R-:W-:Y:S02]  /*2d220*/  IMAD.MOV.U32 R30, RZ, RZ, R29 ;  /* 0x000000ffff1e7224 */ /* 0x000fe400078e001d */
[----:B------:R-:W-:-:S04]  /*2d230*/  IMAD.WIDE.U32 R28, R16, R32, RZ ;  /* 0x00000020101c7225 */ /* 0x000fc800078e00ff */
[----:B------:R-:W-:-:S04]  /*2d240*/  IMAD.WIDE.U32 R58, P2, R74, R16, R58 ;  /* 0x000000104a3a7225 */ /* 0x000fc8000784003a */
[----:B------:R-:W-:-:S04]  /*2d250*/  IMAD.WIDE.U32 R36, R16, 0x13, RZ ;  /* 0x0000001310247825 */ /* 0x000fc800078e00ff */
[----:B------:R-:W-:Y:S01]  /*2d260*/  IMAD.WIDE.U32.X R30, R44, R44, R30, P1 ;  /* 0x0000002c2c1e7225 */ /* 0x000fe200008e041e */
[----:B------:R-:W-:-:S03]  /*2d270*/  IADD3 R28, P1, PT, R70, R28, RZ ;  /* 0x0000001c461c7210 */ /* 0x000fc60007f3e0ff */
[----:B------:R-:W-:Y:S01]  /*2d280*/  IMAD.X R71, RZ, RZ, RZ, P2 ;  /* 0x000000ffff477224 */ /* 0x000fe200010e06ff */
[----:B------:R-:W-:Y:S01]  /*2d290*/  IADD3 R29, P2, PT, R29, R58, RZ ;  /* 0x0000003a1d1d7210 */ /* 0x000fe20007f5e0ff */
[C---:B------:R-:W-:Y:S02]  /*2d2a0*/  IMAD R72, R18.reuse, 0x13, RZ ;  /* 0x0000001312487824 */ /* 0x040fe400078e02ff */
[----:B------:R-:W-:Y:S01]  /*2d2b0*/  IMAD.MOV.U32 R70, RZ, RZ, R59 ;  /* 0x000000ffff467224 */ /* 0x000fe200078e003b */
[----:B------:R-:W-:Y:S01]  /*2d2c0*/  IADD3.X R29, P1, PT, R75, R29, RZ, P1, !PT ;  /* 0x0000001d4b1d7210 */ /* 0x000fe20000f3e4ff */
[----:B------:R-:W-:Y:S01]  /*2d2d0*/  IMAD.WIDE.U32 R32, R18, R36, RZ ;  /* 0x0000002412207225 */ /* 0x000fe200078e00ff */
[----:B------:R-:W-:-:S03]  /*2d2e0*/  IADD3 R72, PT, PT, R37, R72, RZ ;  /* 0x0000004825487210 */ /* 0x000fc60007ffe0ff */
[----:B------:R-:W-:-:S04]  /*2d2f0*/  IMAD.WIDE.U32.X R70, R74, R18, R70, P2 ;  /* 0x000000124a467225 */ /* 0x000fc800010e0446 */
[----:B------:R-:W-:Y:S01]  /*2d300*/  IMAD.WIDE.U32 R32, P2, R72, R16, R32 ;  /* 0x0000001048207225 */ /* 0x000fe20007840020 */
[----:B------:R-:W-:-:S03]  /*2d310*/  IADD3.X R70, P0, P1, R70, R30, R34, P1, P0 ;  /* 0x0000001e46467210 */ /* 0x000fc60000900422 */
[----:B------:R-:W-:Y:S01]  /*2d320*/  IMAD.WIDE.U32 R36, R16, R36, RZ ;  /* 0x0000002410247225 */ /* 0x000fe200078e00ff */
[----:B------:R-:W-:-:S03]  /*2d330*/  IADD3.X R71, PT, PT, R71, R31, R35, P0, P1 ;  /* 0x0000001f47477210 */ /* 0x000fc600007e2423 */
[----:B------:R-:W-:Y:S01]  /*2d340*/  IMAD.X R59, RZ, RZ, RZ, P2 ;  /* 0x000000ffff3b7224 */ /* 0x000fe200010e06ff */
[----:B------:R-:W-:Y:S01]  /*2d350*/  IADD3 R44, P0, PT, R37, R32, RZ ;  /* 0x00000020252c7210 */ /* 0x000fe20007f1e0ff */
[----:B------:R-:W-:Y:S01]  /*2d360*/  IMAD.MOV.U32 R58, RZ, RZ, R33 ;  /* 0x000000ffff3a7224 */ /* 0x000fe200078e0021 */
[----:B------:R-:W-:Y:S01]  /*2d370*/  SHF.L.W.U32.HI R71, R70, 0xd, R71 ;  /* 0x0000000d46477819 */ /* 0x000fe20000010e47 */
[----:B------:R-:W-:Y:S02]  /*2d380*/  IMAD.SHL.U32 R78, R26, 0x2, RZ ;  /* 0x000000021a4e7824 */ /* 0x000fe400078e00ff */
[----:B------:R-:W-:Y:S01]  /*2d390*/  IMAD.WIDE.U32.X R58, R72, R18, R58, P0 ;  /* 0x00000012483a7225 */ /* 0x000fe200000e043a */
[C---:B------:R-:W-:Y:S02]  /*2d3a0*/  SHF.L.W.U32.HI R72, R29.reuse, 0xd, R70 ;  /* 0x0000000d1d487819 */ /* 0x040fe40000010e46 */
[----:B------:R-:W-:Y:S01]  /*2d3b0*/  LOP3.LUT R29, R29, 0x7ffff, RZ, 0xc0, !PT ;  /* 0x0007ffff1d1d7812 */ /* 0x000fe200078ec0ff */
[----:B------:R-:W-:Y:S01]  /*2d3c0*/  IMAD.WIDE.U32 R30, R17, R21, RZ ;  /* 0x00000015111e7225 */ /* 0x000fe200078e00ff */
[----:B------:R-:W-:-:S03]  /*2d3d0*/  IADD3 R72, P2, PT, R72, R27, RZ ;  /* 0x0000001b48487210 */ /* 0x000fc60007f5e0ff */
[----:B------:R-:W-:Y:S01]  /*2d3e0*/  IMAD.WIDE.U32 R34, R81, R78, RZ ;  /* 0x0000004e51227225 */ /* 0x000fe200078e00ff */
[----:B------:R-:W-:Y:S02]  /*2d3f0*/  IADD3 R26, P1, PT, R30, R36, RZ ;  /* 0x000000241e1a7210 */ /* 0x000fe40007f3e0ff */
[----:B------:R-:W-:Y:S01]  /*2d400*/  IADD3.X R74, P2, PT, R71, R19, RZ, P2, !PT ;  /* 0x00000013474a7210 */ /* 0x000fe2000175e4ff */
[----:B------:R-:W-:-:S04]  /*2d410*/  IMAD.WIDE.U32 R32, R80, R21, RZ ;  /* 0x0000001550207225 */ /* 0x000fc800078e00ff */
[----:B------:R-:W-:-:S04]  /*2d420*/  IMAD.WIDE.U32 R36, R15, R78, RZ ;  /* 0x0000004e0f247225 */ /* 0x000fc800078e00ff */
[----:B------:R-:W-:-:S04]  /*2d430*/  IMAD.WIDE.U32 R34, P5, R25, R15, R34 ;  /* 0x0000000f19227225 */ /* 0x000fc800078a0022 */
[----:B------:R-:W-:Y:S01]  /*2d440*/  IMAD.WIDE.U32 R32, P6, R20, R17, R32 ;  /* 0x0000001114207225 */ /* 0x000fe200078c0020 */
[----:B------:R-:W-:Y:S02]  /*2d450*/  IADD3 R77, P3, PT, R37, R34, RZ ;  /* 0x00000022254d7210 */ /* 0x000fe40007f7e0ff */
[----:B------:R-:W-:Y:S02]  /*2d460*/  IADD3.X R34, P2, PT, RZ, R79, RZ, P2, !PT ;  /* 0x0000004fff227210 */ /* 0x000fe4000175e4ff */
[----:B------:R-:W-:Y:S01]  /*2d470*/  IADD3 R75, P4, PT, R31, R32, RZ ;  /* 0x000000201f4b7210 */ /* 0x000fe20007f9e0ff */
[CC--:B------:R-:W-:Y:S01]  /*2d480*/  IMAD.WIDE.U32 R30, R81.reuse, R15.reuse, RZ ;  /* 0x0000000f511e7225 */ /* 0x0c0fe200078e00ff */
[----:B------:R-:W-:Y:S02]  /*2d490*/  IADD3 R32, P0, PT, R26, R36, RZ ;  /* 0x000000241a207210 */ /* 0x000fe40007f1e0ff */
[----:B------:R-:W-:Y:S01]  /*2d4a0*/  IADD3.X R27, PT, PT, RZ, RZ, RZ, P5, !PT ;  /* 0x000000ffff1b7210 */ /* 0x000fe20002ffe4ff */
[----:B------:R-:W-:Y:S01]  /*2d4b0*/  IMAD.X R79, RZ, RZ, R76, P2 ;  /* 0x000000ffff4f7224 */ /* 0x000fe200010e064c */
[----:B------:R-:W-:Y:S01]  /*2d4c0*/  SHF.L.W.U32.HI R19, R74, 0xd, R34 ;  /* 0x0000000d4a137819 */ /* 0x000fe20000010e22 */
[----:B------:R-:W-:Y:S01]  /*2d4d0*/  IMAD.WIDE.U32 R30, P5, R81, R15, R30 ;  /* 0x0000000f511e7225 */ /* 0x000fe200078a001e */
[----:B------:R-:W-:-:S02]  /*2d4e0*/  IADD3.X R44, P1, PT, R44, R75, RZ, P1, !PT ;  /* 0x0000004b2c2c7210 */ /* 0x000fc40000f3e4ff */
[----:B------:R-:W-:Y:S01]  /*2d4f0*/  IADD3 R19, P2, PT, R19, R73, RZ ;  /* 0x0000004913137210 */ /* 0x000fe20007f5e0ff */
[----:B------:R-:W-:Y:S01]  /*2d500*/  IMAD.WIDE.U32 R36, R15, R15, RZ ;  /* 0x0000000f0f247225 */ /* 0x000fe200078e00ff */
[----:B------:R-:W-:Y:S02]  /*2d510*/  SHF.L.W.U32.HI R34, R34, 0xd, R79 ;  /* 0x0000000d22227819 */ /* 0x000fe40000010e4f */
[----:B------:R-:W-:Y:S01]  /*2d520*/  IADD3.X R77, P0, PT, R44, R77, RZ, P0, !PT ;  /* 0x0000004d2c4d7210 */ /* 0x000fe2000071e4ff */
[----:B------:R-:W-:Y:S01]  /*2d530*/  IMAD.MOV.U32 R26, RZ, RZ, R35 ;  /* 0x000000ffff1a7224 */ /* 0x000fe200078e0023 */
[----:B------:R-:W-:Y:S01]  /*2d540*/  LOP3.LUT R74, R74, 0x7ffff, RZ, 0xc0, !PT ;  /* 0x0007ffff4a4a7812 */ /* 0x000fe200078ec0ff */
[----:B------:R-:W-:Y:S01]  /*2d550*/  IMAD.X R71, RZ, RZ, RZ, P5 ;  /* 0x000000ffff477224 */ /* 0x000fe200028e06ff */
[----:B------:R-:W-:Y:S01]  /*2d560*/  IADD3 R15, P5, PT, R37, R30, RZ ;  /* 0x0000001e250f7210 */ /* 0x000fe20007fbe0ff */
[----:B------:R-:W-:Y:S01]  /*2d570*/  IMAD.MOV.U32 R70, RZ, RZ, R31 ;  /* 0x000000ffff467224 */ /* 0x000fe200078e001f */
[----:B------:R-:W-:Y:S01]  /*2d580*/  IADD3.X R37, PT, PT, RZ, RZ, RZ, P6, !PT ;  /* 0x000000ffff257210 */ /* 0x000fe200037fe4ff */
[----:B------:R-:W-:Y:S01]  /*2d590*/  IMAD.WIDE.U32.X R26, R25, R81, R26, P3 ;  /* 0x00000051191a7225 */ /* 0x000fe200018e041a */
[----:B------:R-:W-:-:S03]  /*2d5a0*/  IADD3.X R76, P3, PT, R34, R22, RZ, P2, !PT ;  /* 0x00000016224c7210 */ /* 0x000fc6000177e4ff */
[----:B------:R-:W-:Y:S01]  /*2d5b0*/  IMAD.WIDE.U32 R30, R18, R21, RZ ;  /* 0x00000015121e7225 */ /* 0x000fe200078e00ff */
[----:B------:R-:W-:-:S03]  /*2d5c0*/  LEA.HI.X R79, P3, R79, R23, RZ, 0xd, P3 ;  /* 0x000000174f4f7211 */ /* 0x000fc60001876cff */
[----:B------:R-:W-:-:S04]  /*2d5d0*/  IMAD.WIDE.U32 R34, R16, R21, RZ ;  /* 0x0000001510227225 */ /* 0x000fc800078e00ff */
[----:B------:R-:W-:Y:S01]  /*2d5e0*/  IMAD.WIDE.U32.X R70, R81, R81, R70, P5 ;  /* 0x0000005151467225 */ /* 0x000fe200028e0446 */
[----:B------:R-:W-:-:S03]  /*2d5f0*/  IADD3 R21, P2, PT, R34, R36, RZ ;  /* 0x0000002422157210 */ /* 0x000fc60007f5e0ff */
[----:B------:R-:W-:Y:S01]  /*2d600*/  IMAD.WIDE.U32 R30, P5, R20, R16, R30 ;  /* 0x00000010141e7225 */ /* 0x000fe200078a001e */
[----:B------:R-:W-:-:S03]  /*2d610*/  SHF.L.W.U32.HI R16, R76, 0xd, R79 ;  /* 0x0000000d4c107819 */ /* 0x000fc60000010e4f */
[----:B------:R-:W-:Y:S01]  /*2d620*/  IMAD.X R23, RZ, RZ, RZ, P5 ;  /* 0x000000ffff177224 */ /* 0x000fe200028e06ff */
[----:B------:R-:W-:Y:S01]  /*2d630*/  IADD3 R30, P5, PT, R35, R30, RZ ;  /* 0x0000001e231e7210 */ /* 0x000fe20007fbe0ff */
[----:B------:R-:W-:Y:S02]  /*2d640*/  IMAD.MOV.U32 R36, RZ, RZ, R33 ;  /* 0x000000ffff247224 */ /* 0x000fe400078e0021 */
[----:B------:R-:W-:Y:S01]  /*2d650*/  IMAD.X R24, RZ, RZ, R24, P3 ;  /* 0x000000ffff187224 */ /* 0x000fe200018e0618 */
[----:B------:R-:W-:Y:S01]  /*2d660*/  IADD3 R16, P3, PT, R16, R32, RZ ;  /* 0x0000002010107210 */ /* 0x000fe20007f7e0ff */
[----:B------:R-:W-:Y:S01]  /*2d670*/  IMAD.WIDE.U32 R34, R80, R78, RZ ;  /* 0x0000004e50227225 */ /* 0x000fe200078e00ff */
[----:B------:R-:W-:Y:S02]  /*2d680*/  IADD3.X R15, P2, PT, R15, R30, RZ, P2, !PT ;  /* 0x0000001e0f0f7210 */ /* 0x000fe4000175e4ff */
[----:B------:R-:W-:Y:S01]  /*2d690*/  SHF.L.W.U32.HI R32, R79, 0xd, R24 ;  /* 0x0000000d4f207819 */ /* 0x000fe20000010e18 */
[----:B------:R-:W-:-:S04]  /*2d6a0*/  IMAD.WIDE.U32.X R36, R20, R80, R36, P4 ;  /* 0x0000005014247225 */ /* 0x000fc800020e0424 */
[----:B------:R-:W-:Y:S01]  /*2d6b0*/  IMAD.WIDE.U32 R34, P4, R25, R17, R34 ;  /* 0x0000001119227225 */ /* 0x000fe20007880022 */
[----:B------:R-:W-:-:S03]  /*2d6c0*/  IADD3.X R30, P6, P1, R26, R36, R58, P0, P1 ;  /* 0x000000241a1e7210 */ /* 0x000fc600001c243a */
[----:B------:R-:W-:Y:S01]  /*2d6d0*/  IMAD.WIDE.U32 R78, R17, R78, RZ ;  /* 0x0000004e114e7225 */ /* 0x000fe200078e00ff */
[----:B------:R-:W-:Y:S02]  /*2d6e0*/  IADD3.X R17, P3, PT, R32, R77, RZ, P3, !PT ;  /* 0x0000004d20117210 */ /* 0x000fe40001f7e4ff */
[----:B------:R-:W-:Y:S01]  /*2d6f0*/  IADD3.X R27, PT, PT, R27, R37, R59, P6, P1 ;  /* 0x000000251b1b7210 */ /* 0x000fe200037e243b */
[----:B------:R-:W-:Y:S01]  /*2d700*/  IMAD.MOV.U32 R22, RZ, RZ, R31 ;  /* 0x000000ffff167224 */ /* 0x000fe200078e001f */
[----:B------:R-:W-:Y:S02]  /*2d710*/  LEA.HI.X R24, P3, R24, R30, RZ, 0xd, P3 ;  /* 0x0000001e18187211 */ /* 0x000fe40001876cff */
[----:B------:R-:W-:Y:S01]  /*2d720*/  IADD3 R26, P0, PT, R21, R78, RZ ;  /* 0x0000004e151a7210 */ /* 0x000fe20007f1e0ff */
[----:B------:R-:W-:Y:S01]  /*2d730*/  IMAD.WIDE.U32.X R22, R20, R18, R22, P5 ;  /* 0x0000001214167225 */ /* 0x000fe200028e0416 */
[----:B------:R-:W-:Y:S02]  /*2d740*/  IADD3.X R21, PT, PT, RZ, RZ, RZ, P4, !PT ;  /* 0x000000ffff157210 */ /* 0x000fe400027fe4ff */
[----:B------:R-:W-:Y:S01]  /*2d750*/  IADD3 R78, P4, PT, R79, R34, RZ ;  /* 0x000000224f4e7210 */ /* 0x000fe20007f9e0ff */
[----:B------:R-:W-:Y:S01]  /*2d760*/  IMAD.MOV.U32 R20, RZ, RZ, R35 ;  /* 0x000000ffff147224 */ /* 0x000fe200078e0023 */
        /* <DEDUP_REMOVED lines=20> */
.L_x_87:
[-C--:B------:R-:W-:Y:S01]  /*2d8b0*/  IMAD.WIDE.U32 R28, R27, R18.reuse, RZ ;  /* 0x000000121b1c7225 */ /* 0x080fe200078e00ff */
[----:B------:R-:W-:Y:S01]  /*2d8c0*/  LOP3.LUT R26, R76, 0x7ffff, RZ, 0xc0, !PT ;  /* 0x0007ffff4c1a7812 */ /* 0x000fe200078ec0ff */
[----:B------:R-:W-:Y:S01]  /*2d8d0*/  UIADD3 UR6, UPT, UPT, UR6, 0x1, URZ ;  /* 0x0000000106067890 */ /* 0x000fe2000fffe0ff */
[----:B------:R-:W-:Y:S01]  /*2d8e0*/  LOP3.LUT R17, R17, 0x7ffff, RZ, 0xc0, !PT ;  /* 0x0007ffff11117812 */ /* 0x000fe200078ec0ff */
[C---:B------:R-:W-:Y:S02]  /*2d8f0*/  IMAD.WIDE.U32 R22, R18.reuse, R18, RZ ;  /* 0x0000001212167225 */ /* 0x040fe400078e00ff */
[----:B------:R-:W-:Y:S02]  /*2d900*/  UISETP.NE.AND UP2, UPT, UR6, 0xa, UPT ;  /* 0x0000000a0600788c */ /* 0x000fe4000bf45270 */
[----:B------:R-:W-:-:S04]  /*2d910*/  IMAD.WIDE.U32 R28, P2, R18, R27, R28 ;  /* 0x0000001b121c7225 */ /* 0x000fc8000784001c */
[----:B------:R-:W-:Y:S01]  /*2d920*/  IMAD.WIDE.U32 R20, R19, 0x26, RZ ;  /* 0x0000002613147825 */ /* 0x000fe200078e00ff */
[----:B------:R-:W-:Y:S02]  /*2d930*/  IADD3 R36, P3, PT, R23, R28, RZ ;  /* 0x0000001c17247210 */ /* 0x000fe40007f7e0ff */
[----:B------:R-:W-:Y:S01]  /*2d940*/  LOP3.LUT R28, R24, 0x7ffff, RZ, 0xc0, !PT ;  /* 0x0007ffff181c7812 */ /* 0x000fe200078ec0ff */
[----:B------:R-:W-:Y:S02]  /*2d950*/  IMAD R30, R26, 0x26, RZ ;  /* 0x000000261a1e7824 */ /* 0x000fe400078e02ff */
[----:B------:R-:W-:-:S04]  /*2d960*/  IMAD.WIDE.U32 R34, R73, 0x26, RZ ;  /* 0x0000002649227825 */ /* 0x000fc800078e00ff */
[----:B------:R-:W-:Y:S02]  /*2d970*/  IMAD.IADD R23, R21, 0x1, R30 ;  /* 0x0000000115177824 */ /* 0x000fe400078e021e */
[----:B------:R-:W-:Y:S02]  /*2d980*/  IMAD R25, R74, 0x26, RZ ;  /* 0x000000264a197824 */ /* 0x000fe400078e02ff */
[----:B------:R-:W-:-:S04]  /*2d990*/  IMAD.WIDE.U32 R30, R23, R16, RZ ;  /* 0x00000010171e7225 */ /* 0x000fc800078e00ff */
[----:B------:R-:W-:Y:S02]  /*2d9a0*/  IMAD.IADD R21, R35, 0x1, R25 ;  /* 0x0000000123157824 */ /* 0x000fe400078e0219 */
        /* <DEDUP_REMOVED lines=13> */
[----:B------:R-:W-:Y:S01]  /*2da80*/  IMAD.X R25, RZ, RZ, RZ, P4 ;  /* 0x000000ffff197224 */ /* 0x000fe200020e06ff */
[----:B------:R-:W-:Y:S01]  /*2da90*/  IADD3.X R22, P0, PT, R36, R22, RZ, P0, !PT ;  /* 0x0000001624167210 */ /* 0x000fe2000071e4ff */
[----:B------:R-:W-:-:S02]  /*2daa0*/  IMAD.MOV.U32 R34, RZ, RZ, R29 ;  /* 0x000000ffff227224 */ /* 0x000fc400078e001d */
[----:B------:R-:W-:Y:S02]  /*2dab0*/  IMAD.MOV.U32 R24, RZ, RZ, R31 ;  /* 0x000000ffff187224 */ /* 0x000fe400078e001f */
[----:B------:R-:W-:-:S04]  /*2dac0*/  IMAD.WIDE.U32.X R32, R21, R28, R32, P6 ;  /* 0x0000001c15207225 */ /* 0x000fc800030e0420 */
[----:B------:R-:W-:Y:S01]  /*2dad0*/  IMAD.WIDE.U32.X R34, R27, R27, R34, P3 ;  /* 0x0000001b1b227225 */ /* 0x000fe200018e0422 */
[C---:B------:R-:W-:Y:S02]  /*2dae0*/  SHF.L.U64.HI R27, R18.reuse, 0x1, R27 ;  /* 0x00000001121b7819 */ /* 0x040fe4000001021b */
[----:B------:R-:W-:Y:S01]  /*2daf0*/  SHF.L.U32 R18, R18, 0x1, RZ ;  /* 0x0000000112127819 */ /* 0x000fe200000006ff */
[----:B------:R-:W-:-:S04]  /*2db00*/  IMAD.WIDE.U32.X R36, R23, R17, R24, P5 ;  /* 0x0000001117247225 */ /* 0x000fc800028e0418 */
[----:B------:R-:W-:Y:S01]  /*2db10*/  IMAD R72, R17, 0x26, RZ ;  /* 0x0000002611487824 */ /* 0x000fe200078e02ff */
[----:B------:R-:W-:Y:S01]  /*2db20*/  IADD3.X R25, P0, P1, R32, R36, R34, P0, P1 ;  /* 0x0000002420197210 */ /* 0x000fe20000102422 */
[----:B------:R-:W-:-:S03]  /*2db30*/  IMAD.WIDE.U32 R70, R19, R18, RZ ;  /* 0x0000001213467225 */ /* 0x000fc600078e00ff */
[----:B------:R-:W-:Y:S01]  /*2db40*/  IADD3.X R31, PT, PT, R33, R37, R35, P0, P1 ;  /* 0x00000025211f7210 */ /* 0x000fe200007e2423 */
[----:B------:R-:W-:-:S03]  /*2db50*/  IMAD.WIDE.U32 R32, R28, R20, RZ ;  /* 0x000000141c207225 */ /* 0x000fc600078e00ff */
[----:B------:R-:W-:Y:S01]  /*2db60*/  SHF.L.W.U32.HI R31, R25, 0xd, R31 ;  /* 0x0000000d191f7819 */ /* 0x000fe20000010e1f */
[----:B------:R-:W-:-:S04]  /*2db70*/  IMAD.WIDE.U32 R36, R27, R73, RZ ;  /* 0x000000491b247225 */ /* 0x000fc800078e00ff */
[----:B------:R-:W-:-:S04]  /*2db80*/  IMAD.WIDE.U32 R34, R15, R20, RZ ;  /* 0x000000140f227225 */ /* 0x000fc800078e00ff */
[----:B------:R-:W-:-:S04]  /*2db90*/  IMAD.WIDE.U32 R20, P5, R15, R23, R32 ;  /* 0x000000170f147225 */ /* 0x000fc800078a0020 */
[----:B------:R-:W-:-:S04]  /*2dba0*/  IMAD.WIDE.U32 R32, R18, R73, RZ ;  /* 0x0000004912207225 */ /* 0x000fc800078e00ff */
        /* <DEDUP_REMOVED lines=10> */
[----:B------:R-:W-:Y:S02]  /*2dc50*/  IMAD.MOV.U32 R58, RZ, RZ, R21 ;  /* 0x000000ffff3a7224 */ /* 0x000fe400078e0015 */
[----:B------:R-:W-:-:S04]  /*2dc60*/  IMAD.WIDE.U32 R34, P4, R17, R32, R34 ;  /* 0x0000002011227225 */ /* 0x000fc80007880022 */
[----:B------:R-:W-:-:S04]  /*2dc70*/  IMAD.WIDE.U32 R32, R32, R16, RZ ;  /* 0x0000001020207225 */ /* 0x000fc800078e00ff */
[----:B------:R-:W-:Y:S01]  /*2dc80*/  IMAD R77, R28, 0x13, RZ ;  /* 0x000000131c4d7824 */ /* 0x000fe200078e02ff */
[----:B------:R-:W-:Y:S02]  /*2dc90*/  IADD3 R29, P6, PT, R29, R32, RZ ;  /* 0x000000201d1d7210 */ /* 0x000fe40007fde0ff */
[----:B------:R-:W-:Y:S01]  /*2dca0*/  IADD3 R34, P5, PT, R33, R34, RZ ;  /* 0x0000002221227210 */ /* 0x000fe20007fbe0ff */
[----:B------:R-:W-:Y:S01]  /*2dcb0*/  IMAD.WIDE.U32.X R32, R23, R28, R58, P1 ;  /* 0x0000001c17207225 */ /* 0x000fe200008e043a */
[----:B------:R-:W-:Y:S02]  /*2dcc0*/  MOV R58, R35 ;  /* 0x00000023003a7202 */ /* 0x000fe40000000f00 */
[----:B------:R-:W-:Y:S01]  /*2dcd0*/  IADD3.X R21, P1, PT, R24, R34, RZ, P6, !PT ;  /* 0x0000002218157210 */ /* 0x000fe2000373e4ff */
[----:B------:R-:W-:Y:S02]  /*2dce0*/  IMAD.X R59, RZ, RZ, RZ, P4 ;  /* 0x000000ffff3b7224 */ /* 0x000fe400020e06ff */
[----:B------:R-:W-:-:S04]  /*2dcf0*/  IMAD.WIDE.U32.X R34, R20, R17, R58, P5 ;  /* 0x0000001114227225 */ /* 0x000fc800028e043a */
[----:B------:R-:W-:Y:S02]  /*2dd00*/  IMAD.X R59, RZ, RZ, RZ, P3 ;  /* 0x000000ffff3b7224 */ /* 0x000fe400018e06ff */
[----:B------:R-:W-:Y:S02]  /*2dd10*/  IMAD.MOV.U32 R58, RZ, RZ, R37 ;  /* 0x000000ffff3a7224 */ /* 0x000fe400078e0025 */
        /* <DEDUP_REMOVED lines=16> */
[----:B------:R-:W-:Y:S01]  /*2de20*/  IMAD.WIDE.U32 R58, R58, R15, RZ ;  /* 0x0000000f3a3a7225 */ /* 0x000fe200078e00ff */
[----:B------:R-:W-:-:S03]  /*2de30*/  MOV R70, R37 ;  /* 0x0000002500467202 */ /* 0x000fc60000000f00 */
[----:B------:R-:W-:Y:S01]  /*2de40*/  IMAD.X R71, RZ, RZ, RZ, P6 ;  /* 0x000000ffff477224 */ /* 0x000fe200030e06ff */
[----:B------:R-:W-:Y:S01]  /*2de50*/  IADD3 R23, P1, PT, R32, R58, RZ ;  /* 0x0000003a20177210 */ /* 0x000fe20007f3e0ff */
[----:B------:R-:W-:Y:S01]  /*2de60*/  IMAD.X R37, RZ, RZ, RZ, P5 ;  /* 0x000000ffff257224 */ /* 0x000fe200028e06ff */
[----:B------:R-:W-:Y:S01]  /*2de70*/  IADD3 R58, P6, PT, R59, R36, RZ ;  /* 0x000000243b3a7210 */ /* 0x000fe20007fde0ff */
[----:B------:R-:W-:Y:S02]  /*2de80*/  IMAD.MOV.U32 R36, RZ, RZ, R33 ;  /* 0x000000ffff247224 */ /* 0x000fe400078e0021 */
[----:B------:R-:W-:Y:S01]  /*2de90*/  IMAD.X R33, RZ, RZ, RZ, P4 ;  /* 0x000000ffff217224 */ /* 0x000fe200020e06ff */
[----:B------:R-:W-:Y:S01]  /*2dea0*/  IADD3.X R44, P1, PT, R44, R58, RZ, P1, !PT ;  /* 0x0000003a2c2c7210 */ /* 0x000fe20000f3e4ff */
[----:B------:R-:W-:Y:S02]  /*2deb0*/  IMAD.MOV.U32 R32, RZ, RZ, R35 ;  /* 0x000000ffff207224 */ /* 0x000fe400078e0023 */
[----:B------:R-:W-:-:S04]  /*2dec0*/  IMAD.WIDE.U32.X R70, R72, R28, R70, P6 ;  /* 0x0000001c48467225 */ /* 0x000fc800030e0446 */
[----:B------:R-:W-:Y:S01]  /*2ded0*/  IMAD.WIDE.U32.X R36, R74, R74, R36, P3 ;  /* 0x0000004a4a247225 */ /* 0x000fe200018e0424 */
[C---:B------:R-:W-:Y:S02]  /*2dee0*/  SHF.L.U64.HI R74, R73.reuse, 0x1, R74 ;  /* 0x00000001494a7819 */ /* 0x040fe4000001024a */
[----:B------:R-:W-:Y:S01]  /*2def0*/  SHF.L.U32 R73, R73, 0x1, RZ ;  /* 0x0000000149497819 */ /* 0x000fe200000006ff */
        /* <DEDUP_REMOVED lines=8> */
[----:B------:R-:W-:Y:S02]  /*2df80*/  IMAD.MOV.U32 R32, RZ, RZ, R59 ;  /* 0x000000ffff207224 */ /* 0x000fe400078e003b */
[----:B------:R-:W-:-:S04]  /*2df90*/  IMAD.WIDE.U32 R36, P1, R19, R74, R36 ;  /* 0x0000004a13247225 */ /* 0x000fc80007820024 */
[----:B------:R-:W-:-:S04]  /*2dfa0*/  IMAD.WIDE.U32 R58, R19, R73, RZ ;  /* 0x00000049133a7225 */ /* 0x000fc800078e00ff */
[----:B------:R-:W-:Y:S01]  /*2dfb0*/  IMAD.X R33, RZ, RZ, RZ, P0 ;  /* 0x000000ffff217224 */ /* 0x000fe200000e06ff */
[----:B------:R-:W-:Y:S01]  /*2dfc0*/  IADD3 R76, P0, PT, R34, R58, RZ ;  /* 0x0000003a224c7210 */ /* 0x000fe20007f1e0ff */
[----:B------:R-:W-:Y:S01]  /*2dfd0*/  IMAD.MOV.U32 R34, RZ, RZ, R37 ;  /* 0x000000ffff227224 */ /* 0x000fe200078e0025 */
[----:B------:R-:W-:Y:S01]  /*2dfe0*/  IADD3 R36, P2, PT, R59, R36, RZ ;  /* 0x000000243b247210 */ /* 0x000fe20007f5e0ff */
[----:B------:R-:W-:-:S03]  /*2dff0*/  IMAD.WIDE.U32 R58, R15, 0x13, RZ ;  /* 0x000000130f3a7825 */ /* 0x000fc600078e00ff */
[----:B------:R-:W-:Y:S01]  /*2e000*/  IADD3.X R78, P0, PT, R36, R78, RZ, P0, !PT ;  /* 0x0000004e244e7210 */ /* 0x000fe2000071e4ff */
[----:B------:R-:W-:Y:S01]  /*2e010*/  IMAD.X R35, RZ, RZ, RZ, P1 ;  /* 0x000000ffff237224 */ /* 0x000fe200008e06ff */
[----:B------:R-:W-:Y:S01]  /*2e020*/  IADD3 R77, PT, PT, R59, R77, RZ ;  /* 0x0000004d3b4d7210 */ /* 0x000fe20007ffe0ff */
        /* <DEDUP_REMOVED lines=24> */
[----:B------:R-:W-:Y:S02]  /*2e1b0*/  SHF.L.W.U32.HI R31, R77, 0xd, R31 ;  /* 0x0000000d4d1f7819 */ /* 0x000fe40000010e1f */
[----:B------:R-:W-:Y:S01]  /*2e1c0*/  MOV R36, R21 ;  /* 0x0000001500247202 */ /* 0x000fe20000000f00 */
[----:B------:R-:W-:Y:S02]  /*2e1d0*/  IMAD.X R37, RZ, RZ, RZ, P1 ;  /* 0x000000ffff257224 */ /* 0x000fe400008e06ff */
[----:B------:R-:W-:Y:S01]  /*2e1e0*/  IMAD.WIDE.U32 R24, P4, R19, R26, R24 ;  /* 0x0000001a13187225 */ /* 0x000fe20007880018 */
[----:B------:R-:W-:Y:S02]  /*2e1f0*/  IADD3 R19, P0, PT, R31, R23, RZ ;  /* 0x000000171f137210 */ /* 0x000fe40007f1e0ff */
[----:B------:R-:W-:Y:S01]  /*2e200*/  IADD3 R23, P1, PT, R33, R20, RZ ;  /* 0x0000001421177210 */ /* 0x000fe20007f3e0ff */
[----:B------:R-:W-:Y:S01]  /*2e210*/  IMAD.WIDE.U32 R20, R15, R18, RZ ;  /* 0x000000120f147225 */ /* 0x000fe200078e00ff */
[----:B------:R-:W-:-:S02]  /*2e220*/  IADD3.X R76, P0, PT, R76, R44, RZ, P0, !PT ;  /* 0x0000002c4c4c7210 */ /* 0x000fc4000071e4ff */
[----:B------:R-:W-:Y:S01]  /*2e230*/  LOP3.LUT R31, R22, 0x7ffff, RZ, 0xc0, !PT ;  /* 0x0007ffff161f7812 */ /* 0x000fe200078ec0ff */
[----:B------:R-:W-:Y:S01]  /*2e240*/  IMAD.WIDE.U32.X R36, R74, R17, R36, P1 ;  /* 0x000000114a247225 */ /* 0x000fe200008e0424 */
[----:B------:R-:W-:Y:S02]  /*2e250*/  IADD3.X R72, P2, PT, RZ, R72, RZ, P0, !PT ;  /* 0x00000048ff487210 */ /* 0x000fe4000075e4ff */
[----:B------:R-:W-:Y:S01]  /*2e260*/  IADD3 R32, P1, PT, R32, R34, RZ ;  /* 0x0000002220207210 */ /* 0x000fe20007f3e0ff */
[----:B------:R-:W-:Y:S01]  /*2e270*/  IMAD.WIDE.U32 R16, R28, R18, RZ ;  /* 0x000000121c107225 */ /* 0x000fe200078e00ff */
[----:B------:R-:W-:Y:S02]  /*2e280*/  IADD3 R34, P3, PT, R35, R24, RZ ;  /* 0x0000001823227210 */ /* 0x000fe40007f7e0ff */
[----:B------:R-:W-:Y:S01]  /*2e290*/  LOP3.LUT R74, R77, 0x7ffff, RZ, 0xc0, !PT ;  /* 0x0007ffff4d4a7812 */ /* 0x000fe200078ec0ff */
[----:B------:R-:W-:Y:S01]  /*2e2a0*/  IMAD.X R24, RZ, RZ, R75, P2 ;  /* 0x000000ffff187224 */ /* 0x000fe200010e064b */
[----:B------:R-:W-:Y:S01]  /*2e2b0*/  IADD3.X R23, P1, PT, R34, R23, RZ, P1, !PT ;  /* 0x0000001722177210 */ /* 0x000fe20000f3e4ff */
[----:B------:R-:W-:Y:S01]  /*2e2c0*/  IMAD.WIDE.U32 R16, P5, R15, R27, R16 ;  /* 0x0000001b0f107225 */ /* 0x000fe200078a0010 */
[----:B------:R-:W-:-:S02]  /*2e2d0*/  IADD3 R15, P0, PT, R32, R20, RZ ;  /* 0x00000014200f7210 */ /* 0x000fc40007f1e0ff */
[----:B------:R-:W-:Y:S01]  /*2e2e0*/  SHF.L.W.U32.HI R24, R72, 0xd, R24 ;  /* 0x0000000d48187819 */ /* 0x000fe20000010e18 */
[----:B------:R-:W-:Y:S01]  /*2e2f0*/  IMAD.MOV.U32 R20, RZ, RZ, R17 ;  /* 0x000000ffff147224 */ /* 0x000fe200078e0011 */
[----:B------:R-:W-:Y:S01]  /*2e300*/  IADD3 R18, P6, PT, R21, R16, RZ ;  /* 0x0000001015127210 */ /* 0x000fe20007fde0ff */
[----:B------:R-:W-:Y:S01]  /*2e310*/  IMAD.X R21, RZ, RZ, RZ, P5 ;  /* 0x000000ffff157224 */ /* 0x000fe200028e06ff */
[----:B------:R-:W-:Y:S01]  /*2e320*/  SHF.L.W.U32.HI R16, R76, 0xd, R72 ;  /* 0x0000000d4c107819 */ /* 0x000fe20000010e48 */
[----:B------:R-:W-:Y:S01]  /*2e330*/  IMAD.X R33, RZ, RZ, RZ, P4 ;  /* 0x000000ffff217224 */ /* 0x000fe200020e06ff */
[----:B------:R-:W-:Y:S01]  /*2e340*/  MOV R32, R25 ;  /* 0x0000001900207202 */ /* 0x000fe20000000f00 */
[----:B------:R-:W-:Y:S01]  /*2e350*/  IMAD.WIDE.U32.X R20, R27, R28, R20, P6 ;  /* 0x0000001c1b147225 */ /* 0x000fe200030e0414 */
[----:B------:R-:W-:Y:S02]  /*2e360*/  IADD3 R16, P2, PT, R16, R58, RZ ;  /* 0x0000003a10107210 */ /* 0x000fe40007f5e0ff */
[----:B------:R-:W-:Y:S01]  /*2e370*/  IADD3.X R18, P0, PT, R23, R18, RZ, P0, !PT ;  /* 0x0000001217127210 */ /* 0x000fe2000071e4ff */
[----:B------:R-:W-:Y:S01]  /*2e380*/  IMAD.WIDE.U32.X R26, R26, R26, R32, P3 ;  /* 0x0000001a1a1a7225 */ /* 0x000fe200018e0420 */
[----:B------:R-:W-:-:S04]  /*2e390*/  IADD3.X R17, P2, PT, R24, R59, RZ, P2, !PT ;  /* 0x0000003b18117210 */ /* 0x000fc8000175e4ff */
[----:B------:R-:W-:Y:S02]  /*2e3a0*/  IADD3.X R70, P2, PT, RZ, R70, RZ, P2, !PT ;  /* 0x00000046ff467210 */ /* 0x000fe4000175e4ff */
[----:B------:R-:W-:Y:S02]  /*2e3b0*/  IADD3.X R20, P0, P1, R20, R36, R26, P0, P1 ;  /* 0x0000002414147210 */ /* 0x000fe4000010241a */
[----:B------:R-:W-:Y:S01]  /*2e3c0*/  SHF.L.W.U32.HI R24, R17, 0xd, R70 ;  /* 0x0000000d11187819 */ /* 0x000fe20000010e46 */
[----:B------:R-:W-:Y:S01]  /*2e3d0*/  IMAD.X R71, RZ, RZ, R71, P2 ;  /* 0x000000ffff477224 */ /* 0x000fe200010e0647 */
[----:B------:R-:W-:Y:S02]  /*2e3e0*/  IADD3.X R21, PT, PT, R21, R37, R27, P0, P1 ;  /* 0x0000002515157210 */ /* 0x000fe400007e241b */
        /* <DEDUP_REMOVED lines=13> */
[----:B------:R-:W-:Y:S01]  /*2e4c0*/  IADD3.X R74, PT, PT, RZ, R74, RZ, P0, !PT ;  /* 0x0000004aff4a7210 */ /* 0x000fe200007fe4ff */
[----:B------:R-:W-:Y:S08]  /*2e4d0*/  BRA.U UP2, `(.L_x_87) ;  /* 0xfffffff102f47547 */ /* 0x000ff0000b83ffff */
[----:B------:R-:W-:Y:S01]  /*2e4e0*/  IMAD.WIDE.U32 R28, R27, R50, RZ ;  /* 0x000000321b1c7225 */ /* 0x000fe200078e00ff */
[----:B------:R-:W-:-:S03]  /*2e4f0*/  UMOV UR6, 0x1 ;  /* 0x0000000100067882 */ /* 0x000fc60000000000 */
[----:B------:R-:W-:-:S04]  /*2e500*/  IMAD.WIDE.U32 R22, R18, R50, RZ ;  /* 0x0000003212167225 */ /* 0x000fc800078e00ff */
[----:B------:R-:W-:-:S04]  /*2e510*/  IMAD.WIDE.U32 R28, P2, R18, R7, R28 ;  /* 0x00000007121c7225 */ /* 0x000fc8000784001c */
[----:B------:R-:W-:Y:S01]  /*2e520*/  IMAD.WIDE.U32 R20, R74, R54, RZ ;  /* 0x000000364a147225 */ /* 0x000fe200078e00ff */
[----:B------:R-:W-:Y:S02]  /*2e530*/  IADD3 R25, P4, PT, R23, R28, RZ ;  /* 0x0000001c17197210 */ /* 0x000fe40007f9e0ff */
[----:B------:R-:W-:Y:S01]  /*2e540*/  LOP3.LUT R23, R76, 0x7ffff, RZ, 0xc0, !PT ;  /* 0x0007ffff4c177812 */ /* 0x000fe200078ec0ff */
[----:B------:R-:W-:-:S04]  /*2e550*/  IMAD.WIDE.U32 R30, R73, R54, RZ ;  /* 0x00000036491e7225 */ /* 0x000fc800078e00ff */
[----:B------:R-:W-:Y:S01]  /*2e560*/  IMAD.WIDE.U32 R32, R23, R52, RZ ;  /* 0x0000003417207225 */ /* 0x000fe200078e00ff */
[----:B------:R-:W-:-:S03]  /*2e570*/  IADD3 R22, P0, PT, R22, R30, RZ ;  /* 0x0000001e16167210 */ /* 0x000fc60007f1e0ff */
[----:B------:R-:W-:-:S04]  /*2e580*/  IMAD.WIDE.U32 R20, P6, R73, R14, R20 ;  /* 0x0000000e49147225 */ /* 0x000fc800078c0014 */
[----:B------:R-:W-:Y:S01]  /*2e590*/  IMAD.WIDE.U32 R34, R19, R52, RZ ;  /* 0x0000003413227225 */ /* 0x000fe200078e00ff */
[----:B------:R-:W-:Y:S02]  /*2e5a0*/  IADD3 R30, P3, PT, R31, R20, RZ ;  /* 0x000000141f1e7210 */ /* 0x000fe40007f7e0ff */
[----:B------:R-:W-:Y:S01]  /*2e5b0*/  MOV R28, R21 ;  /* 0x00000015001c7202 */ /* 0x000fe20000000f00 */
[----:B------:R-:W-:Y:S01]  /*2e5c0*/  IMAD.WIDE.U32 R32, P5, R19, R93, R32 ;  /* 0x0000005d13207225 */ /* 0x000fe200078a0020 */
[----:B------:R-:W-:Y:S02]  /*2e5d0*/  IADD3.X R25, P0, PT, R30, R25, RZ, P0, !PT ;  /* 0x000000191e197210 */ /* 0x000fe4000071e4ff */
[----:B------:R-:W-:Y:S01]  /*2e5e0*/  IADD3 R20, P1, PT, R22, R34, RZ ;  /* 0x0000002216147210 */ /* 0x000fe20007f3e0ff */
[----:B------:R-:W-:Y:S01]  /*2e5f0*/  IMAD.X R31, RZ, RZ, RZ, P2 ;  /* 0x000000ffff1f7224 */ /* 0x000fe200010e06ff */
[----:B------:R-:W-:Y:S01]  /*2e600*/  IADD3 R22, P2, PT, R35, R32, RZ ;  /* 0x0000002023167210 */ /* 0x000fe20007f5e0ff */
[----:B------:R-:W-:Y:S01]  /*2e610*/  IMAD.MOV.U32 R30, RZ, RZ, R29 ;  /* 0x000000ffff1e7224 */ /* 0x000fe200078e001d */
[----:B------:R-:W-:Y:S01]  /*2e620*/  LOP3.LUT R21, R17, 0x7ffff, RZ, 0xc0, !PT ;  /* 0x0007ffff11157812 */ /* 0x000fe200078ec0ff */
[----:B------:R-:W-:Y:S01]  /*2e630*/  IMAD.X R29, RZ, RZ, RZ, P6 ;  /* 0x000000ffff1d7224 */ /* 0x000fe200030e06ff */
[----:B------:R-:W-:Y:S01]  /*2e640*/  IADD3.X R22, P1, PT, R25, R22, RZ, P1, !PT ;  /* 0x0000001619167210 */ /* 0x000fe20000f3e4ff */
[----:B------:R-:W-:-:S02]  /*2e650*/  IMAD.X R35, RZ, RZ, RZ, P5 ;  /* 0x000000ffff237224 */ /* 0x000fc400028e06ff */
[----:B------:R-:W-:Y:S02]  /*2e660*/  IMAD.MOV.U32 R34, RZ, RZ, R33 ;  /* 0x000000ffff227224 */ /* 0x000fe400078e0021 */
[----:B------:R-:W-:-:S04]  /*2e670*/  IMAD.WIDE.U32.X R30, R27, R7, R30, P4 ;  /* 0x000000071b1e7225 */ /* 0x000fc800020e041e */
[----:B------:R-:W-:-:S04]  /*2e680*/  IMAD.WIDE.U32.X R28, R74, R14, R28, P3 ;  /* 0x0000000e4a1c7225 */ /* 0x000fc800018e041c */
[----:B------:R-:W-:-:S04]  /*2e690*/  IMAD.WIDE.U32.X R34, R23, R93, R34, P2 ;  /* 0x0000005d17227225 */ /* 0x000fc800010e0422 */
[----:B------:R-:W-:Y:S01]  /*2e6a0*/  IMAD R17, R6, 0x13, RZ ;  /* 0x0000001306117824 */ /* 0x000fe200078e02ff */
[----:B------:R-:W-:-:S04]  /*2e6b0*/  IADD3.X R32, P0, P1, R34, R30, R28, P1, P0 ;  /* 0x0000001e22207210 */ /* 0x000fc8000090041c */
[----:B------:R-:W-:Y:S01]  /*2e6c0*/  IADD3.X R34, PT, PT, R35, R31, R29, P0, P1 ;  /* 0x0000001f23227210 */ /* 0x000fe200007e241d */
[----:B------:R-:W-:-:S04]  /*2e6d0*/  IMAD.WIDE.U32 R28, R21, R56, RZ ;  /* 0x00000038151c7225 */ /* 0x000fc800078e00ff */
[----:B------:R-:W-:-:S04]  /*2e6e0*/  IMAD.WIDE.U32 R30, R16, R56, RZ ;  /* 0x00000038101e7225 */ /* 0x000fc800078e00ff */
[----:B------:R-:W-:Y:S01]  /*2e6f0*/  IMAD.WIDE.U32 R28, P2, R16, R97, R28 ;  /* 0x00000061101c7225 */ /* 0x000fe2000784001c */
[----:B------:R-:W-:Y:S02]  /*2e700*/  IADD3 R26, P0, PT, R20, R30, RZ ;  /* 0x0000001e141a7210 */ /* 0x000fe40007f1e0ff */
[----:B------:R-:W-:Y:S02]  /*2e710*/  LOP3.LUT R20, R24, 0x7ffff, RZ, 0xc0, !PT ;  /* 0x0007ffff18147812 */ /* 0x000fe400078ec0ff */
[----:B------:R-:W-:Y:S01]  /*2e720*/  IADD3 R28, P3, PT, R31, R28, RZ ;  /* 0x0000001c1f1c7210 */ /* 0x000fe20007f7e0ff */
[----:B------:R-:W-:-:S03]  /*2e730*/  IMAD.WIDE.U32 R30, R5, 0x13, RZ ;  /* 0x00000013051e7825 */ /* 0x000fc600078e00ff */
[----:B------:R-:W-:Y:S01]  /*2e740*/  IADD3.X R22, P0, PT, R22, R28, RZ, P0, !PT ;  /* 0x0000001c16167210 */ /* 0x000fe2000071e4ff */
[----:B------:R-:W-:Y:S02]  /*2e750*/  IMAD.IADD R17, R31, 0x1, R17 ;  /* 0x000000011f117824 */ /* 0x000fe400078e0211 */
        /* <DEDUP_REMOVED lines=8> */
[----:B------:R-:W-:Y:S02]  /*2e7e0*/  IADD3.X R31, PT, PT, RZ, RZ, RZ, P2, !PT ;  /* 0x000000ffff1f7210 */ /* 0x000fe400017fe4ff */
[----:B------:R-:W-:Y:S01]  /*2e7f0*/  IADD3.X R17, P1, PT, R22, R33, RZ, P1, !PT ;  /* 0x0000002116117210 */ /* 0x000fe20000f3e4ff */
[----:B------:R-:W-:Y:S02]  /*2e800*/  IMAD.MOV.U32 R30, RZ, RZ, R29 ;  /* 0x000000ffff1e7224 */ /* 0x000fe400078e001d */
[----:B------:R-:W-:-:S04]  /*2e810*/  IMAD.WIDE.U32 R28, R27, R5, RZ ;  /* 0x000000051b1c7225 */ /* 0x000fc800078e00ff */
[----:B------:R-:W-:-:S04]  /*2e820*/  IMAD.WIDE.U32.X R30, R21, R97, R30, P3 ;  /* 0x00000061151e7225 */ /* 0x000fc800018e041e */
[----:B------:R-:W-:Y:S01]  /*2e830*/  IMAD.WIDE.U32 R28, P2, R18, R6, R28 ;  /* 0x00000006121c7225 */ /* 0x000fe2000784001c */
[----:B------:R-:W-:-:S03]  /*2e840*/  IADD3.X R22, P0, P1, R24, R32, R30, P1, P0 ;  /* 0x0000002018167210 */ /* 0x000fc6000090041e */
[----:B------:R-:W-:Y:S01]  /*2e850*/  IMAD.WIDE.U32 R32, R18, R5, RZ ;  /* 0x0000000512207225 */ /* 0x000fe200078e00ff */
[----:B------:R-:W-:-:S03]  /*2e860*/  IADD3.X R24, PT, PT, R25, R34, R31, P0, P1 ;  /* 0x0000002219187210 */ /* 0x000fc600007e241f */
[----:B------:R-:W-:Y:S01]  /*2e870*/  IMAD.WIDE.U32 R30, R74, R50, RZ ;  /* 0x000000324a1e7225 */ /* 0x000fe200078e00ff */
[----:B------:R-:W-:-:S03]  /*2e880*/  IADD3 R25, P4, PT, R33, R28, RZ ;  /* 0x0000001c21197210 */ /* 0x000fc60007f9e0ff */
        /* <DEDUP_REMOVED lines=33> */
[----:B------:R-:W-:Y:S01]  /*2eaa0*/  IADD3 R56, P5, PT, R57, R28, RZ ;  /* 0x0000001c39387210 */ /* 0x000fe20007fbe0ff */
[----:B------:R-:W-:-:S03]  /*2eab0*/  IMAD.MOV.U32 R32, RZ, RZ, R29 ;  /* 0x000000ffff207224 */ /* 0x000fc600078e001d */
[----:B------:R-:W-:Y:S01]  /*2eac0*/  IADD3.X R25, P1, PT, R25, R56, RZ, P1, !PT ;  /* 0x0000003819197210 */ /* 0x000fe20000f3e4ff */
[----:B------:R-:W-:Y:S01]  /*2ead0*/  IMAD.WIDE.U32.X R28, R20, R97, R32, P5 ;  /* 0x00000061141c7225 */ /* 0x000fe200028e0420 */
[----:B------:R-:W-:-:S03]  /*2eae0*/  IADD3.X R33, PT, PT, RZ, RZ, RZ, P2, !PT ;  /* 0x000000ffff217210 */ /* 0x000fc600017fe4ff */
[----:B------:R-:W-:Y:S02]  /*2eaf0*/  IMAD.MOV.U32 R32, RZ, RZ, R31 ;  /* 0x000000ffff207224 */ /* 0x000fe400078e001f */
[----:B------:R-:W-:-:S04]  /*2eb00*/  IMAD.WIDE.U32 R30, R12, R18, RZ ;  /* 0x000000120c1e7225 */ /* 0x000fc800078e00ff */
[----:B------:R-:W-:-:S03]  /*2eb10*/  IMAD.WIDE.U32.X R32, R21, R93, R32, P3 ;  /* 0x0000005d15207225 */ /* 0x000fc600018e0420 */
[----:B------:R-:W-:Y:S01]  /*2eb20*/  IADD3.X R57, P0, P1, R28, R34, R32, P1, P0 ;  /* 0x000000221c397210 */ /* 0x000fe20000900420 */
[----:B------:R-:W-:-:S03]  /*2eb30*/  IMAD.WIDE.U32 R34, R74, R5, RZ ;  /* 0x000000054a227225 */ /* 0x000fc600078e00ff */
[----:B------:R-:W-:Y:S01]  /*2eb40*/  IADD3.X R56, PT, PT, R29, R36, R33, P0, P1 ;  /* 0x000000241d387210 */ /* 0x000fe200007e2421 */
        /* <DEDUP_REMOVED lines=26> */
[----:B------:R-:W-:-:S04]  /*2ecf0*/  IMAD.WIDE.U32 R30, P2, R16, R14, R30 ;  /* 0x0000000e101e7225 */ /* 0x000fc8000784001e */
[----:B------:R-:W-:Y:S01]  /*2ed00*/  IMAD.WIDE.U32 R28, R16, R54, RZ ;  /* 0x00000036101c7225 */ /* 0x000fe200078e00ff */
[----:B------:R-:W-:-:S03]  /*2ed10*/  IADD3.X R35, PT, PT, RZ, RZ, RZ, P2, !PT ;  /* 0x000000ffff237210 */ /* 0x000fc600017fe4ff */
[----:B------:R-:W-:Y:S01]  /*2ed20*/  IMAD.MOV.U32 R34, RZ, RZ, R31 ;  /* 0x000000ffff227224 */ /* 0x000fe200078e001f */
        /* <DEDUP_REMOVED lines=51> */
[----:B------:R-:W-:Y:S02]  /*2f060*/  IMAD.MOV.U32 R34, RZ, RZ, R31 ;  /* 0x000000ffff227224 */ /* 0x000fe400078e001f */
[----:B------:R-:W-:-:S04]  /*2f070*/  IMAD.WIDE.U32 R32, P4, R15, R14, R32 ;  /* 0x0000000e0f207225 */ /* 0x000fc80007880020 */
[----:B------:R-:W-:Y:S01]  /*2f080*/  IMAD.MOV.U32 R30, RZ, RZ, R33 ;  /* 0x000000ffff1e7224 */ /* 0x000fe200078e0021 */
[----:B------:R-:W-:Y:S01]  /*2f090*/  IADD3 R32, P5, PT, R35, R32, RZ ;  /* 0x0000002023207210 */ /* 0x000fe20007fbe0ff */
[----:B------:R-:W-:Y:S01]  /*2f0a0*/  IMAD.X R35, RZ, RZ, RZ, P3 ;  /* 0x000000ffff237224 */ /* 0x000fe200018e06ff */
[----:B------:R-:W-:Y:S01]  /*2f0b0*/  IADD3.X R31, PT, PT, RZ, RZ, RZ, P4, !PT ;  /* 0x000000ffff1f7210 */ /* 0x000fe200027fe4ff */
[----:B------:R-:W-:-:S04]  /*2f0c0*/  IMAD.WIDE.U32.X R34, R21, R7, R34, P2 ;  /* 0x0000000715227225 */ /* 0x000fc800010e0422 */
        /* <DEDUP_REMOVED lines=14> */
[----:B------:R-:W-:Y:S01]  /*2f1b0*/  IMAD.WIDE.U32 R30, P1, R74, R9, R30 ;  /* 0x000000094a1e7225 */ /* 0x000fe2000782001e */
[----:B------:R-:W-:Y:S02]  /*2f1c0*/  SHF.L.W.U32.HI R9, R17, 0xd, R22 ;  /* 0x0000000d11097819 */ /* 0x000fe40000010e16 */
[----:B------:R-:W-:Y:S01]  /*2f1d0*/  SHF.L.W.U32.HI R22, R22, 0xd, R24 ;  /* 0x0000000d16167819 */ /* 0x000fe20000010e18 */
        /* <DEDUP_REMOVED lines=8> */
[----:B------:R-:W-:-:S04]  /*2f260*/  IMAD.WIDE.U32 R8, R19, R8, RZ ;  /* 0x0000000813087225 */ /* 0x000fc800078e00ff */
[----:B------:R-:W-:Y:S01]  /*2f270*/  IMAD.WIDE.U32 R10, P3, R19, R12, R10 ;  /* 0x0000000c130a7225 */ /* 0x000fe2000786000a */
[----:B------:R-:W-:Y:S02]  /*2f280*/  IADD3.X R19, P2, PT, R22, R25, RZ, P1, !PT ;  /* 0x0000001916137210 */ /* 0x000fe40000f5e4ff */
[----:B------:R-:W-:Y:S01]  /*2f290*/  IADD3 R37, P1, PT, R13, R8, RZ ;  /* 0x000000080d257210 */ /* 0x000fe20007f3e0ff */
[----:B------:R-:W-:Y:S01]  /*2f2a0*/  IMAD.MOV.U32 R8, RZ, RZ, R11 ;  /* 0x000000ffff087224 */ /* 0x000fe200078e000b */
[----:B------:R-:W-:Y:S01]  /*2f2b0*/  IADD3 R27, P4, PT, R9, R10, RZ ;  /* 0x0000000a091b7210 */ /* 0x000fe20007f9e0ff */
[----:B------:R-:W-:Y:S01]  /*2f2c0*/  IMAD.X R9, RZ, RZ, RZ, P3 ;  /* 0x000000ffff097224 */ /* 0x000fe200018e06ff */
[----:B------:R-:W-:Y:S01]  /*2f2d0*/  LEA.HI.X R57, P2, R24, R57, RZ, 0xd, P2 ;  /* 0x0000003918397211 */ /* 0x000fe20001056cff */
[----:B------:R-:W-:Y:S01]  /*2f2e0*/  IMAD.WIDE.U32 R24, R21, R5, RZ ;  /* 0x0000000515187225 */ /* 0x000fe200078e00ff */
[----:B------:R-:W-:Y:S02]  /*2f2f0*/  IADD3 R37, P3, PT, R37, R30, RZ ;  /* 0x0000001e25257210 */ /* 0x000fe40007f7e0ff */
[----:B------:R-:W-:Y:S01]  /*2f300*/  IADD3.X R18, P1, PT, R18, R27, RZ, P1, !PT ;  /* 0x0000001b12127210 */ /* 0x000fe20000f3e4ff */
[----:B------:R-:W-:Y:S01]  /*2f310*/  IMAD.WIDE.U32.X R12, R23, R12, R8, P4 ;  /* 0x0000000c170c7225 */ /* 0x000fe200020e0408 */
[----:B------:R-:W-:-:S02]  /*2f320*/  SHF.L.W.U32.HI R8, R19, 0xd, R57 ;  /* 0x0000000d13087819 */ /* 0x000fc40000010e39 */
[----:B------:R-:W-:Y:S01]  /*2f330*/  LOP3.LUT R27, R17, 0x7ffff, RZ, 0xc0, !PT ;  /* 0x0007ffff111b7812 */ /* 0x000fe200078ec0ff */
[----:B------:R-:W-:Y:S01]  /*2f340*/  IMAD.X R56, RZ, RZ, R56, P2 ;  /* 0x000000ffff387224 */ /* 0x000fe200010e0638 */
[----:B------:R-:W-:Y:S01]  /*2f350*/  IADD3 R8, P2, PT, R8, R55, RZ ;  /* 0x0000003708087210 */ /* 0x000fe20007f5e0ff */
[----:B------:R-:W-:-:S03]  /*2f360*/  IMAD.WIDE.U32 R10, R20, R50, RZ ;  /* 0x00000032140a7225 */ /* 0x000fc600078e00ff */
[----:B------:R-:W-:Y:S01]  /*2f370*/  SHF.L.W.U32.HI R9, R57, 0xd, R56 ;  /* 0x0000000d39097819 */ /* 0x000fe20000010e38 */
[----:B------:R-:W-:-:S03]  /*2f380*/  IMAD.WIDE.U32 R24, P4, R16, R6, R24 ;  /* 0x0000000610187225 */ /* 0x000fc60007880018 */
[----:B------:R-:W-:Y:S01]  /*2f390*/  IADD3.X R9, P5, PT, R9, R29, RZ, P2, !PT ;  /* 0x0000001d09097210 */ /* 0x000fe200017be4ff */
[----:B------:R-:W-:Y:S01]  /*2f3a0*/  IMAD.WIDE.U32 R22, R15, R50, RZ ;  /* 0x000000320f167225 */ /* 0x000fe200078e00ff */
[----:B------:R-:W-:Y:S02]  /*2f3b0*/  IADD3 R30, P6, PT, R31, R24, RZ ;  /* 0x000000181f1e7210 */ /* 0x000fe40007fde0ff */
[----:B------:R-:W-:Y:S01]  /*2f3c0*/  LEA.HI.X R51, P5, R56, R51, RZ, 0xd, P5 ;  /* 0x0000003338337211 */ /* 0x000fe200028b6cff */
[----:B------:R-:W-:Y:S01]  /*2f3d0*/  IMAD.WIDE.U32 R10, P2, R15, R7, R10 ;  /* 0x000000070f0a7225 */ /* 0x000fe2000784000a */
[----:B------:R-:W-:Y:S02]  /*2f3e0*/  IADD3.X R15, PT, PT, RZ, RZ, RZ, P4, !PT ;  /* 0x000000ffff0f7210 */ /* 0x000fe400027fe4ff */
[----:B------:R-:W-:Y:S01]  /*2f3f0*/  SHF.L.W.U32.HI R5, R9, 0xd, R51 ;  /* 0x0000000d09057819 */ /* 0x000fe20000010e33 */
[----:B------:R-:W-:Y:S01]  /*2f400*/  IMAD.X R16, RZ, RZ, R28, P5 ;  /* 0x000000ffff107224 */ /* 0x000fe200028e061c */
[----:B------:R-:W-:Y:S01]  /*2f410*/  IADD3.X R18, P3, PT, R18, R30, RZ, P3, !PT ;  /* 0x0000001e12127210 */ /* 0x000fe20001f7e4ff */
[----:B------:R-:W-:Y:S01]  /*2f420*/  IMAD.X R29, RZ, RZ, RZ, P2 ;  /* 0x000000ffff1d7224 */ /* 0x000fe200010e06ff */
[----:B------:R-:W-:Y:S01]  /*2f430*/  IADD3 R5, P4, PT, R5, R52, RZ ;  /* 0x0000003405057210 */ /* 0x000fe20007f9e0ff */
[----:B------:R-:W-:Y:S01]  /*2f440*/  IMAD.MOV.U32 R28, RZ, RZ, R11 ;  /* 0x000000ffff1c7224 */ /* 0x000fe200078e000b */
[----:B------:R-:W-:Y:S01]  /*2f450*/  SHF.L.W.U32.HI R51, R51, 0xd, R16 ;  /* 0x0000000d33337819 */ /* 0x000fe20000010e10 */
[----:B------:R-:W-:Y:S01]  /*2f460*/  IMAD.WIDE.U32 R70, R8, R8, RZ ;  /* 0x0000000808467225 */ /* 0x000fe200078e00ff */
[----:B------:R-:W-:-:S02]  /*2f470*/  IADD3 R37, P2, PT, R37, R22, RZ ;  /* 0x0000001625257210 */ /* 0x000fc40007f5e0ff */
[----:B------:R-:W-:Y:S01]  /*2f480*/  IADD3 R22, P5, PT, R23, R10, RZ ;  /* 0x0000000a17167210 */ /* 0x000fe20007fbe0ff */
[----:B------:R-:W-:Y:S01]  /*2f490*/  IMAD.WIDE.U32 R30, R5, 0x26, RZ ;  /* 0x00000026051e7825 */ /* 0x000fe200078e00ff */
[----:B------:R-:W-:Y:S02]  /*2f4a0*/  IADD3.X R10, P4, PT, R51, R14, RZ, P4, !PT ;  /* 0x0000000e330a7210 */ /* 0x000fe4000279e4ff */
[----:B------:R-:W-:Y:S01]  /*2f4b0*/  IADD3.X R11, P2, PT, R18, R22, RZ, P2, !PT ;  /* 0x00000016120b7210 */ /* 0x000fe2000175e4ff */
[----:B------:R-:W-:Y:S01]  /*2f4c0*/  IMAD.MOV.U32 R14, RZ, RZ, R25 ;  /* 0x000000ffff0e7224 */ /* 0x000fe200078e0019 */
[----:B------:R-:W-:Y:S02]  /*2f4d0*/  LEA.HI.X R53, P4, R16, R53, RZ, 0xd, P4 ;  /* 0x0000003510357211 */ /* 0x000fe40002096cff */
[----:B------:R-:W-:Y:S01]  /*2f4e0*/  LOP3.LUT R9, R9, 0x7ffff, RZ, 0xc0, !PT ;  /* 0x0007ffff09097812 */ /* 0x000fe200078ec0ff */
[----:B------:R-:W-:Y:S01]  /*2f4f0*/  IMAD.WIDE.U32.X R14, R21, R6, R14, P6 ;  /* 0x00000006150e7225 */ /* 0x000fe200030e040e */
[----:B------:R-:W-:-:S03]  /*2f500*/  SHF.L.W.U32.HI R6, R10, 0xd, R53 ;  /* 0x0000000d0a067819 */ /* 0x000fc60000010e35 */
[----:B------:R-:W-:Y:S01]  /*2f510*/  IMAD.X R54, RZ, RZ, R54, P4 ;  /* 0x000000ffff367224 */ /* 0x000fe200020e0636 */
[----:B------:R-:W-:Y:S01]  /*2f520*/  IADD3 R6, P4, PT, R6, R37, RZ ;  /* 0x0000002506067210 */ /* 0x000fe20007f9e0ff */
[----:B------:R-:W-:Y:S01]  /*2f530*/  IMAD.WIDE.U32.X R20, R20, R7, R28, P5 ;  /* 0x0000000714147225 */ /* 0x000fe200028e041c */
[----:B------:R-:W-:Y:S02]  /*2f540*/  IADD3.X R7, P0, P1, R12, R34, R32, P1, P0 ;  /* 0x000000220c077210 */ /* 0x000fe40000900420 */
[----:B------:R-:W-:Y:S01]  /*2f550*/  SHF.L.W.U32.HI R53, R53, 0xd, R54 ;  /* 0x0000000d35357819 */ /* 0x000fe20000010e36 */
[----:B------:R-:W-:Y:S01]  /*2f560*/  IMAD.WIDE.U32 R28, R8, 0x26, RZ ;  /* 0x00000026081c7825 */ /* 0x000fe200078e00ff */
[----:B------:R-:W-:Y:S02]  /*2f570*/  IADD3.X R12, PT, PT, R13, R35, R33, P0, P1 ;  /* 0x000000230d0c7210 */ /* 0x000fe400007e2421 */
[----:B------:R-:W-:Y:S02]  /*2f580*/  IADD3.X R7, P2, P3, R20, R7, R14, P2, P3 ;  /* 0x0000000714077210 */ /* 0x000fe4000134640e */
[----:B------:R-:W-:Y:S01]  /*2f590*/  IADD3.X R11, P0, PT, R53, R11, RZ, P4, !PT ;  /* 0x0000000b350b7210 */ /* 0x000fe2000271e4ff */
[----:B------:R-:W-:Y:S01]  /*2f5a0*/  IMAD.WIDE.U32 R52, R5, 0x13, RZ ;  /* 0x0000001305347825 */ /* 0x000fe200078e00ff */
[----:B------:R-:W-:-:S02]  /*2f5b0*/  IADD3.X R12, PT, PT, R21, R12, R15, P2, P3 ;  /* 0x0000000c150c7210 */ /* 0x000fc400017e640f */
[----:B------:R-:W-:Y:S01]  /*2f5c0*/  LEA.HI.X R7, P0, R54, R7, RZ, 0xd, P0 ;  /* 0x0000000736077211 */ /* 0x000fe20000016cff */
[----:B------:R-:W-:-:S03]  /*2f5d0*/  IMAD.WIDE.U32 R24, R6, R28, RZ ;  /* 0x0000001c06187225 */ /* 0x000fc600078e00ff */
[----:B------:R-:W-:Y:S01]  /*2f5e0*/  IADD3.X R12, PT, PT, RZ, R12, RZ, P0, !PT ;  /* 0x0000000cff0c7210 */ /* 0x000fe200007fe4ff */
[----:B------:R-:W-:Y:S01]  /*2f5f0*/  IMAD.WIDE.U32 R14, R5, R52, RZ ;  /* 0x00000034050e7225 */ /* 0x000fe200078e00ff */
[----:B------:R-:W-:Y:S02]  /*2f600*/  SHF.L.W.U32.HI R50, R11, 0xd, R7 ;  /* 0x0000000d0b327819 */ /* 0x000fe40000010e07 */
[----:B------:R-:W-:Y:S02]  /*2f610*/  SHF.L.W.U32.HI R13, R7, 0xd, R12 ;  /* 0x0000000d070d7819 */ /* 0x000fe40000010e0c */
[----:B------:R-:W-:Y:S01]  /*2f620*/  LOP3.LUT R7, R10, 0x7ffff, RZ, 0xc0, !PT ;  /* 0x0007ffff0a077812 */ /* 0x000fe200078ec0ff */
[----:B------:R-:W-:Y:S01]  /*2f630*/  IMAD.WIDE.U32 R50, R50, 0x13, R26 ;  /* 0x0000001332327825 */ /* 0x000fe200078e001a */
[----:B------:R-:W-:-:S03]  /*2f640*/  LOP3.LUT R12, R19, 0x7ffff, RZ, 0xc0, !PT ;  /* 0x0007ffff130c7812 */ /* 0x000fc600078ec0ff */
[----:B------:R-:W-:Y:S02]  /*2f650*/  IMAD R13, R13, 0x13, RZ ;  /* 0x000000130d0d7824 */ /* 0x000fe400078e02ff */
[----:B------:R-:W-:Y:S02]  /*2f660*/  IMAD R10, R9, 0x26, RZ ;  /* 0x00000026090a7824 */ /* 0x000fe400078e02ff */
[----:B------:R-:W-:Y:S02]  /*2f670*/  IMAD.IADD R13, R51, 0x1, R13 ;  /* 0x00000001330d7824 */ /* 0x000fe400078e020d */
[----:B------:R-:W-:Y:S01]  /*2f680*/  IMAD.IADD R19, R29, 0x1, R10 ;  /* 0x000000011d137824 */ /* 0x000fe200078e020a */
[----:B------:R-:W-:Y:S01]  /*2f690*/  LOP3.LUT R10, R11, 0x7ffff, RZ, 0xc0, !PT ;  /* 0x0007ffff0b0a7812 */ /* 0x000fe200078ec0ff */
[C---:B------:R-:W-:Y:S01]  /*2f6a0*/  IMAD R93, R7.reuse, 0x13, RZ ;  /* 0x00000013075d7824 */ /* 0x040fe200078e02ff */
[----:B------:R-:W-:Y:S01]  /*2f6b0*/  SHF.L.U64.HI R54, R50, 0x1, R13 ;  /* 0x0000000132367819 */ /* 0x000fe2000001020d */
[----:B------:R-:W-:Y:S01]  /*2f6c0*/  IMAD.WIDE.U32 R22, R7, R52, RZ ;  /* 0x0000003407167225 */ /* 0x000fe200078e00ff */
[----:B------:R-:W-:-:S02]  /*2f6d0*/  LEA.HI R11, P0, R13, R44, RZ, 0xd ;  /* 0x0000002c0d0b7211 */ /* 0x000fc400078168ff */
[----:B------:R-:W-:Y:S01]  /*2f6e0*/  LOP3.LUT R54, R54, 0xfffff, RZ, 0xc0, !PT ;  /* 0x000fffff36367812 */ /* 0x000fe200078ec0ff */
[----:B------:R-:W-:Y:S01]  /*2f6f0*/  IMAD.WIDE.U32 R16, R10, R28, RZ ;  /* 0x0000001c0a107225 */ /* 0x000fe200078e00ff */
[----:B------:R-:W-:Y:S02]  /*2f700*/  LOP3.LUT R13, R13, 0x7ffff, RZ, 0xc0, !PT ;  /* 0x0007ffff0d0d7812 */ /* 0x000fe400078ec0ff */
[----:B------:R-:W-:Y:S01]  /*2f710*/  SHF.L.U32 R58, R11, 0x1, RZ ;  /* 0x000000010b3a7819 */ /* 0x000fe200000006ff */
[----:B------:R-:W-:Y:S02]  /*2f720*/  IMAD.IADD R93, R53, 0x1, R93 ;  /* 0x00000001355d7824 */ /* 0x000fe400078e025d */
[----:B------:R-:W-:Y:S02]  /*2f730*/  IMAD.SHL.U32 R34, R50, 0x2, RZ ;  /* 0x0000000232227824 */ /* 0x000fe400078e00ff */
[----:B------:R-:W-:-:S03]  /*2f740*/  IMAD.WIDE.U32 R22, P1, R93, R5, R22 ;  /* 0x000000055d167225 */ /* 0x000fc60007820016 */
[----:B------:R-:W-:Y:S01]  /*2f750*/  LOP3.LUT R34, R34, 0xfffffffe, RZ, 0xc0, !PT ;  /* 0xfffffffe22227812 */ /* 0x000fe200078ec0ff */
[----:B------:R-:W-:Y:S01]  /*2f760*/  IMAD.WIDE.U32 R16, P5, R19, R6, R16 ;  /* 0x0000000613107225 */ /* 0x000fe200078a0010 */
[----:B------:R-:W-:Y:S02]  /*2f770*/  IADD3 R18, P3, PT, R15, R22, RZ ;  /* 0x000000160f127210 */ /* 0x000fe40007f7e0ff */
[----:B------:R-:W-:Y:S01]  /*2f780*/  IADD3.X R21, PT, PT, RZ, RZ, RZ, P1, !PT ;  /* 0x000000ffff157210 */ /* 0x000fe20000ffe4ff */
[----:B------:R-:W-:Y:S01]  /*2f790*/  IMAD.WIDE.U32 R26, R54, R11, RZ ;  /* 0x0000000b361a7225 */ /* 0x000fe200078e00ff */
[----:B------:R-:W-:-:S03]  /*2f7a0*/  IADD3 R16, P2, PT, R25, R16, RZ ;  /* 0x0000001019107210 */ /* 0x000fc60007f5e0ff */
[----:B------:R-:W-:Y:S01]  /*2f7b0*/  IMAD.X R12, RZ, RZ, R12, P0 ;  /* 0x000000ffff0c7224 */ /* 0x000fe200000e060c */
[----:B------:R-:W-:Y:S01]  /*2f7c0*/  IADD3 R24, P0, PT, R24, R14, RZ ;  /* 0x0000000e18187210 */ /* 0x000fe20007f1e0ff */
[----:B------:R-:W-:Y:S02]  /*2f7d0*/  IMAD.MOV.U32 R20, RZ, RZ, R23 ;  /* 0x000000ffff147224 */ /* 0x000fe400078e0017 */
[----:B------:R-:W-:Y:S01]  /*2f7e0*/  IMAD.WIDE.U32 R14, R34, R11, RZ ;  /* 0x0000000b220e7225 */ /* 0x000fe200078e00ff */
[----:B------:R-:W-:-:S03]  /*2f7f0*/  IADD3.X R16, P0, PT, R16, R18, RZ, P0, !PT ;  /* 0x0000001210107210 */ /* 0x000fc6000071e4ff */
[----:B------:R-:W-:Y:S01]  /*2f800*/  IMAD.WIDE.U32 R22, P4, R34, R12, R26 ;  /* 0x0000000c22167225 */ /* 0x000fe2000788001a */
[----:B------:R-:W-:-:S03]  /*2f810*/  IADD3 R25, P1, PT, R24, R14, RZ ;  /* 0x0000000e18197210 */ /* 0x000fc60007f3e0ff */
[----:B------:R-:W-:Y:S01]  /*2f820*/  IMAD R18, R7, 0x26, RZ ;  /* 0x0000002607127824 */ /* 0x000fe200078e02ff */
[----:B------:R-:W-:Y:S01]  /*2f830*/  IADD3 R22, P6, PT, R15, R22, RZ ;  /* 0x000000160f167210 */ /* 0x000fe20007fde0ff */
[----:B------:R-:W-:Y:S02]  /*2f840*/  IMAD.X R27, RZ, RZ, RZ, P5 ;  /* 0x000000ffff1b7224 */ /* 0x000fe400028e06ff */
[----:B------:R-:W-:Y:S01]  /*2f850*/  IMAD.X R33, RZ, RZ, RZ, P4 ;  /* 0x000000ffff217224 */ /* 0x000fe200020e06ff */
[----:B------:R-:W-:Y:S01]  /*2f860*/  IADD3 R18, PT, PT, R31, R18, RZ ;  /* 0x000000121f127210 */ /* 0x000fe20007ffe0ff */
[----:B------:R-:W-:Y:S02]  /*2f870*/  IMAD.MOV.U32 R26, RZ, RZ, R17 ;  /* 0x000000ffff1a7224 */ /* 0x000fe400078e0011 */
[----:B------:R-:W-:Y:S01]  /*2f880*/  IMAD.MOV.U32 R32, RZ, RZ, R23 ;  /* 0x000000ffff207224 */ /* 0x000fe200078e0017 */
        /* <DEDUP_REMOVED lines=35> */
[----:B------:R-:W-:Y:S02]  /*2fac0*/  IADD3.X R17, PT, PT, R27, R31, R17, P0, P1 ;  /* 0x0000001f1b117210 */ /* 0x000fe400007e2411 */
[----:B------:R-:W-:Y:S01]  /*2fad0*/  MOV R26, R15 ;  /* 0x0000000f001a7202 */ /* 0x000fe20000000f00 */
[----:B------:R-:W-:Y:S01]  /*2fae0*/  IMAD.X R27, RZ, RZ, RZ, P2 ;  /* 0x000000ffff1b7224 */ /* 0x000fe200010e06ff */
[----:B------:R-:W-:Y:S01]  /*2faf0*/  IADD3 R21, P0, PT, R29, R14, RZ ;  /* 0x0000000e1d157210 */ /* 0x000fe20007f1e0ff */
        /* <DEDUP_REMOVED lines=13> */
[----:B------:R-:W-:-:S03]  /*2fbd0*/  IADD3 R24, P1, PT, R24, R30, RZ ;  /* 0x0000001e18187210 */ /* 0x000fc60007f3e0ff */
[----:B------:R-:W-:Y:S01]  /*2fbe0*/  IMAD.X R29, RZ, RZ, RZ, P2 ;  /* 0x000000ffff1d7224 */ /* 0x000fe200010e06ff */
[----:B------:R-:W-:Y:S01]  /*2fbf0*/  IADD3 R32, P5, PT, R31, R26, RZ ;  /* 0x0000001a1f207210 */ /* 0x000fe20007fbe0ff */
[----:B------:R-:W-:Y:S01]  /*2fc00*/  IMAD.X R31, RZ, RZ, RZ, P4 ;  /* 0x000000ffff1f7224 */ /* 0x000fe200020e06ff */
[----:B------:R-:W-:Y:S01]  /*2fc10*/  MOV R30, R27 ;  /* 0x0000001b001e7202 */ /* 0x000fe20000000f00 */
[----:B------:R-:W-:Y:S02]  /*2fc20*/  IMAD.MOV.U32 R28, RZ, RZ, R33 ;  /* 0x000000ffff1c7224 */ /* 0x000fe400078e0021 */
[----:B------:R-:W-:-:S04]  /*2fc30*/  IMAD.WIDE.U32 R56, R7, R58, RZ ;  /* 0x0000003a07387225 */ /* 0x000fc800078e00ff */
[----:B------:R-:W-:Y:S01]  /*2fc40*/  IMAD.WIDE.U32.X R26, R19, R10, R30, P5 ;  /* 0x0000000a131a7225 */ /* 0x000fe200028e041e */
[----:B------:R-:W-:-:S03]  /*2fc50*/  IADD3.X R19, P1, PT, R21, R32, RZ, P1, !PT ;  /* 0x0000002015137210 */ /* 0x000fc60000f3e4ff */
[----:B------:R-:W-:-:S04]  /*2fc60*/  IMAD.WIDE.U32.X R28, R13, R13, R28, P3 ;  /* 0x0000000d0d1c7225 */ /* 0x000fc800018e041c */
        /* <DEDUP_REMOVED lines=14> */
[----:B------:R-:W-:-:S03]  /*2fd50*/  IADD3 R26, P3, PT, R27, R28, RZ ;  /* 0x0000001c1b1a7210 */ /* 0x000fc60007f7e0ff */
[----:B------:R-:W-:Y:S01]  /*2fd60*/  IMAD.X R35, RZ, RZ, RZ, P4 ;  /* 0x000000ffff237224 */ /* 0x000fe200020e06ff */
[----:B------:R-:W-:Y:S01]  /*2fd70*/  IADD3.X R14, P0, PT, R14, R26, RZ, P0, !PT ;  /* 0x0000001a0e0e7210 */ /* 0x000fe2000071e4ff */
[----:B------:R-:W-:-:S04]  /*2fd80*/  IMAD.WIDE.U32 R26, R5, R34, RZ ;  /* 0x00000022051a7225 */ /* 0x000fc800078e00ff */
[----:B------:R-:W-:Y:S01]  /*2fd90*/  IMAD.MOV.U32 R34, RZ, RZ, R33 ;  /* 0x000000ffff227224 */ /* 0x000fe200078e0021 */
[----:B------:R-:W-:Y:S01]  /*2fda0*/  IADD3 R27, P4, PT, R27, R32, RZ ;  /* 0x000000201b1b7210 */ /* 0x000fe20007f9e0ff */
[----:B------:R-:W-:Y:S02]  /*2fdb0*/  IMAD.MOV.U32 R36, RZ, RZ, R29 ;  /* 0x000000ffff247224 */ /* 0x000fe400078e001d */
[----:B------:R-:W-:Y:S02]  /*2fdc0*/  IMAD.X R37, RZ, RZ, RZ, P5 ;  /* 0x000000ffff257224 */ /* 0x000fe400028e06ff */
[----:B------:R-:W-:-:S04]  /*2fdd0*/  IMAD.WIDE.U32.X R28, R54, R7, R34, P4 ;  /* 0x00000007361c7225 */ /* 0x000fc800020e0422 */
[----:B------:R-:W-:-:S04]  /*2fde0*/  IMAD.WIDE.U32 R34, R9, R58, RZ ;  /* 0x0000003a09227225 */ /* 0x000fc800078e00ff */
[----:B------:R-:W-:-:S04]  /*2fdf0*/  IMAD.WIDE.U32.X R36, R54, R10, R36, P3 ;  /* 0x0000000a36247225 */ /* 0x000fc800018e0424 */
[----:B------:R-:W-:Y:S02]  /*2fe00*/  IMAD.MOV.U32 R54, RZ, RZ, R31 ;  /* 0x000000ffff367224 */ /* 0x000fe400078e001f */
        /* <DEDUP_REMOVED lines=38> */
[----:B------:R-:W-:Y:S02]  /*30070*/  IADD3.X R20, PT, PT, RZ, R20, RZ, P0, !PT ;  /* 0x00000014ff147210 */ /* 0x000fe400007fe4ff */
[----:B------:R-:W-:Y:S02]  /*30080*/  SHF.L.W.U32.HI R15, R23, 0xd, R22 ;  /* 0x0000000d170f7819 */ /* 0x000fe40000010e16 */
[----:B------:R-:W-:Y:S02]  /*30090*/  SHF.L.W.U32.HI R22, R22, 0xd, R20 ;  /* 0x0000000d16167819 */ /* 0x000fe40000010e14 */
[----:B------:R-:W-:Y:S02]  /*300a0*/  IADD3 R15, P0, PT, R15, R44, RZ ;  /* 0x0000002c0f0f7210 */ /* 0x000fe40007f1e0ff */
[----:B------:R-:W-:Y:S02]  /*300b0*/  LOP3.LUT R23, R23, 0x7ffff, RZ, 0xc0, !PT ;  /* 0x0007ffff17177812 */ /* 0x000fe400078ec0ff */
        /* <DEDUP_REMOVED lines=24> */
.L_x_88:
[-C--:B------:R-:W-:Y:S01]  /*30240*/  IMAD.WIDE.U32 R24, R27, R19.reuse, RZ ;  /* 0x000000131b187225 */ /* 0x080fe200078e00ff */
[----:B------:R-:W-:Y:S01]  /*30250*/  LOP3.LUT R26, R44, 0x7ffff, RZ, 0xc0, !PT ;  /* 0x0007ffff2c1a7812 */ /* 0x000fe200078ec0ff */
[----:B------:R-:W-:Y:S01]  /*30260*/  UISETP.GE.U32.AND UP2, UPT, UR6, 0x31, UPT ;  /* 0x000000310600788c */ /* 0x000fe2000bf46070 */
[----:B------:R-:W-:Y:S01]  /*30270*/  LOP3.LUT R28, R28, 0x7ffff, RZ, 0xc0, !PT ;  /* 0x0007ffff1c1c7812 */ /* 0x000fe200078ec0ff */
[C---:B------:R-:W-:Y:S01]  /*30280*/  IMAD.WIDE.U32 R22, R19.reuse, R19, RZ ;  /* 0x0000001313167225 */ /* 0x040fe200078e00ff */
[----:B------:R-:W-:Y:S01]  /*30290*/  LOP3.LUT R18, R18, 0x7ffff, RZ, 0xc0, !PT ;  /* 0x0007ffff12127812 */ /* 0x000fe200078ec0ff */
[----:B------:R-:W-:Y:S02]  /*302a0*/  UIADD3 UR7, UPT, UPT, UR6, 0x1, URZ ;  /* 0x0000000106077890 */ /* 0x000fe4000fffe0ff */
[----:B------:R-:W-:-:S04]  /*302b0*/  IMAD.WIDE.U32 R24, P2, R19, R27, R24 ;  /* 0x0000001b13187225 */ /* 0x000fc80007840018 */
[----:B------:R-:W-:Y:S01]  /*302c0*/  IMAD.WIDE.U32 R20, R15, 0x26, RZ ;  /* 0x000000260f147825 */ /* 0x000fe200078e00ff */
[----:B------:R-:W-:Y:S01]  /*302d0*/  IADD3 R24, P3, PT, R23, R24, RZ ;  /* 0x0000001817187210 */ /* 0x000fe20007f7e0ff */
[----:B------:R-:W-:Y:S02]  /*302e0*/  UMOV UR6, UR7 ;  /* 0x0000000700067c82 */ /* 0x000fe40008000000 */
[----:B------:R-:W-:Y:S02]  /*302f0*/  IMAD R30, R26, 0x26, RZ ;  /* 0x000000261a1e7824 */ /* 0x000fe400078e02ff */
[----:B------:R-:W-:-:S04]  /*30300*/  IMAD.WIDE.U32 R34, R72, 0x26, RZ ;  /* 0x0000002648227825 */ /* 0x000fc800078e00ff */
[----:B------:R-:W-:Y:S02]  /*30310*/  IMAD.IADD R23, R21, 0x1, R30 ;  /* 0x0000000115177824 */ /* 0x000fe400078e021e */
[----:B------:R-:W-:Y:S02]  /*30320*/  IMAD R29, R71, 0x26, RZ ;  /* 0x00000026471d7824 */ /* 0x000fe400078e02ff */
[----:B------:R-:W-:-:S04]  /*30330*/  IMAD.WIDE.U32 R30, R23, R17, RZ ;  /* 0x00000011171e7225 */ /* 0x000fc800078e00ff */
[----:B------:R-:W-:-:S04]  /*30340*/  IMAD.WIDE.U32 R32, R20, R17, RZ ;  /* 0x0000001114207225 */ /* 0x000fc800078e00ff */
[----:B------:R-:W-:Y:S01]  /*30350*/  IMAD.WIDE.U32 R56, R28, R34, RZ ;  /* 0x000000221c387225 */ /* 0x000fe200078e00ff */
[----:B------:R-:W-:-:S03]  /*30360*/  IADD3 R22, P1, PT, R22, R32, RZ ;  /* 0x0000002016167210 */ /* 0x000fc60007f3e0ff */
[----:B------:R-:W-:-:S04]  /*30370*/  IMAD.WIDE.U32 R30, P4, R18, R20, R30 ;  /* 0x00000014121e7225 */ /* 0x000fc8000788001e */
[----:B------:R-:W-:Y:S01]  /*30380*/  IMAD.IADD R21, R35, 0x1, R29 ;  /* 0x0000000123157824 */ /* 0x000fe200078e021d */
[----:B------:R-:W-:Y:S01]  /*30390*/  IADD3 R32, P5, PT, R33, R30, RZ ;  /* 0x0000001e21207210 */ /* 0x000fe20007fbe0ff */
[----:B------:R-:W-:-:S03]  /*303a0*/  IMAD.WIDE.U32 R36, R16, R34, RZ ;  /* 0x0000002210247225 */ /* 0x000fc600078e00ff */
[----:B------:R-:W-:Y:S01]  /*303b0*/  IADD3.X R24, P1, PT, R24, R32, RZ, P1, !PT ;  /* 0x0000002018187210 */ /* 0x000fe20000f3e4ff */
[----:B------:R-:W-:Y:S01]  /*303c0*/  IMAD.WIDE.U32 R34, P6, R16, R21, R56 ;  /* 0x0000001510227225 */ /* 0x000fe200078c0038 */
[----:B------:R-:W-:-:S03]  /*303d0*/  IADD3 R30, P0, PT, R22, R36, RZ ;  /* 0x00000024161e7210 */ /* 0x000fc60007f1e0ff */
[----:B------:R-:W-:Y:S01]  /*303e0*/  IMAD.X R33, RZ, RZ, RZ, P6 ;  /* 0x000000ffff217224 */ /* 0x000fe200030e06ff */
[----:B------:R-:W-:Y:S01]  /*303f0*/  IADD3 R22, P6, PT, R37, R34, RZ ;  /* 0x0000002225167210 */ /* 0x000fe20007fde0ff */
[----:B------:R-:W-:Y:S01]  /*30400*/  IMAD.X R37, RZ, RZ, RZ, P4 ;  /* 0x000000ffff257224 */ /* 0x000fe200020e06ff */
[----:B------:R-:W-:Y:S01]  /*30410*/  MOV R32, R35 ;  /* 0x0000002300207202 */ /* 0x000fe20000000f00 */
[----:B------:R-:W-:Y:S01]  /*30420*/  IMAD.X R35, RZ, RZ, RZ, P2 ;  /* 0x000000ffff237224 */ /* 0x000fe200010e06ff */
[----:B------:R-:W-:Y:S01]  /*30430*/  IADD3.X R22, P0, PT, R24, R22, RZ, P0, !PT ;  /* 0x0000001618167210 */ /* 0x000fe2000071e4ff */
[----:B------:R-:W-:Y:S02]  /*30440*/  IMAD.MOV.U32 R34, RZ, RZ, R25 ;  /* 0x000000ffff227224 */ /* 0x000fe400078e0019 */
        /* <DEDUP_REMOVED lines=118> */
[----:B------:R-:W-:Y:S01]  /*30bb0*/  IMAD.X R33, RZ, RZ, RZ, P4 ;  /* 0x000000ffff217224 */ /* 0x000fe200020e06ff */
[----:B------:R-:W-:Y:S01]  /*30bc0*/  MOV R36, R21 ;  /* 0x0000001500247202 */ /* 0x000fe20000000f00 */
[----:B------:R-:W-:Y:S01]  /*30bd0*/  IMAD.WIDE.U32 R20, R28, R19, RZ ;  /* 0x000000131c147225 */ /* 0x000fe200078e00ff */
[----:B------:R-:W-:-:S03]  /*30be0*/  IADD3.X R44, P0, PT, R31, R44, RZ, P0, !PT ;  /* 0x0000002c1f2c7210 */ /* 0x000fc6000071e4ff */
[----:B------:R-:W-:Y:S01]  /*30bf0*/  IMAD.WIDE.U32.X R36, R71, R18, R36, P1 ;  /* 0x0000001247247225 */ /* 0x000fe200008e0424 */
[----:B------:R-:W-:Y:S02]  /*30c00*/  IADD3.X R70, P2, PT, RZ, R70, RZ, P0, !PT ;  /* 0x00000046ff467210 */ /* 0x000fe4000075e4ff */
[----:B------:R-:W-:Y:S01]  /*30c10*/  IADD3 R32, P1, PT, R32, R34, RZ ;  /* 0x0000002220207210 */ /* 0x000fe20007f3e0ff */
[----:B------:R-:W-:Y:S01]  /*30c20*/  IMAD.WIDE.U32 R20, P5, R16, R27, R20 ;  /* 0x0000001b10147225 */ /* 0x000fe200078a0014 */
[----:B------:R-:W-:-:S03]  /*30c30*/  IADD3 R34, P3, PT, R35, R24, RZ ;  /* 0x0000001823227210 */ /* 0x000fc60007f7e0ff */
[----:B------:R-:W-:Y:S01]  /*30c40*/  IMAD.WIDE.U32 R16, R16, R19, RZ ;  /* 0x0000001310107225 */ /* 0x000fe200078e00ff */
[----:B------:R-:W-:-:S03]  /*30c50*/  IADD3.X R23, P1, PT, R34, R23, RZ, P1, !PT ;  /* 0x0000001722177210 */ /* 0x000fc60000f3e4ff */
[----:B------:R-:W-:Y:S01]  /*30c60*/  IMAD.X R31, RZ, RZ, R73, P2 ;  /* 0x000000ffff1f7224 */ /* 0x000fe200010e0649 */
[----:B------:R-:W-:Y:S01]  /*30c70*/  IADD3 R24, P6, PT, R17, R20, RZ ;  /* 0x0000001411187210 */ /* 0x000fe20007fde0ff */
[----:B------:R-:W-:Y:S01]  /*30c80*/  IMAD.X R19, RZ, RZ, RZ, P5 ;  /* 0x000000ffff137224 */ /* 0x000fe200028e06ff */
[----:B------:R-:W-:Y:S01]  /*30c90*/  SHF.L.W.U32.HI R17, R44, 0xd, R70 ;  /* 0x0000000d2c117819 */ /* 0x000fe20000010e46 */
[----:B------:R-:W-:Y:S01]  /*30ca0*/  IMAD.MOV.U32 R18, RZ, RZ, R21 ;  /* 0x000000ffff127224 */ /* 0x000fe200078e0015 */
[----:B------:R-:W-:Y:S02]  /*30cb0*/  SHF.L.W.U32.HI R31, R70, 0xd, R31 ;  /* 0x0000000d461f7819 */ /* 0x000fe40000010e1f */
[----:B------:R-:W-:Y:S01]  /*30cc0*/  IADD3 R17, P2, PT, R17, R56, RZ ;  /* 0x0000003811117210 */ /* 0x000fe20007f5e0ff */
[----:B------:R-:W-:Y:S01]  /*30cd0*/  IMAD.WIDE.U32.X R20, R27, R28, R18, P6 ;  /* 0x0000001c1b147225 */ /* 0x000fe200030e0412 */
[----:B------:R-:W-:Y:S02]  /*30ce0*/  IADD3 R16, P0, PT, R32, R16, RZ ;  /* 0x0000001020107210 */ /* 0x000fe40007f1e0ff */
[----:B------:R-:W-:-:S02]  /*30cf0*/  IADD3.X R18, P2, PT, R31, R57, RZ, P2, !PT ;  /* 0x000000391f127210 */ /* 0x000fc4000175e4ff */
[----:B------:R-:W-:Y:S02]  /*30d00*/  MOV R32, R25 ;  /* 0x0000001900207202 */ /* 0x000fe40000000f00 */
[----:B------:R-:W-:Y:S02]  /*30d10*/  IADD3.X R58, P2, PT, RZ, R58, RZ, P2, !PT ;  /* 0x0000003aff3a7210 */ /* 0x000fe4000175e4ff */
[----:B------:R-:W-:Y:S01]  /*30d20*/  IADD3.X R23, P0, PT, R23, R24, RZ, P0, !PT ;  /* 0x0000001817177210 */ /* 0x000fe2000071e4ff */
[----:B------:R-:W-:Y:S01]  /*30d30*/  IMAD.WIDE.U32.X R26, R26, R26, R32, P3 ;  /* 0x0000001a1a1a7225 */ /* 0x000fe200018e0420 */
[----:B------:R-:W-:Y:S02]  /*30d40*/  SHF.L.W.U32.HI R19, R18, 0xd, R58 ;  /* 0x0000000d12137819 */ /* 0x000fe40000010e3a */
[----:B------:R-:W-:Y:S01]  /*30d50*/  LOP3.LUT R31, R22, 0x7ffff, RZ, 0xc0, !PT ;  /* 0x0007ffff161f7812 */ /* 0x000fe200078ec0ff */
[----:B------:R-:W-:Y:S01]  /*30d60*/  IMAD.X R59, RZ, RZ, R59, P2 ;  /* 0x000000ffff3b7224 */ /* 0x000fe200010e063b */
[----:B------:R-:W-:-:S02]  /*30d70*/  IADD3 R16, P2, PT, R19, R16, RZ ;  /* 0x0000001013107210 */ /* 0x000fc40007f5e0ff */
[----:B------:R-:W-:Y:S02]  /*30d80*/  IADD3.X R19, P0, P1, R20, R36, R26, P0, P1 ;  /* 0x0000002414137210 */ /* 0x000fe4000010241a */
[----:B------:R-:W-:Y:S02]  /*30d90*/  SHF.L.W.U32.HI R28, R58, 0xd, R59 ;  /* 0x0000000d3a1c7819 */ /* 0x000fe40000010e3b */
[----:B------:R-:W-:Y:S02]  /*30da0*/  IADD3.X R20, PT, PT, R21, R37, R27, P0, P1 ;  /* 0x0000002515147210 */ /* 0x000fe400007e241b */
        /* <DEDUP_REMOVED lines=12> */
[----:B------:R-:W-:Y:S08]  /*30e70*/  BRA.U !UP2, `(.L_x_88) ;  /* 0xfffffff10af07547 */ /* 0x000ff0000b83ffff */
        /* <DEDUP_REMOVED lines=18> */
[----:B------:R-:W-:-:S04]  /*30fa0*/  IMAD.WIDE.U32 R20, R86, R52, RZ ;  /* 0x0000003456147225 */ /* 0x000fc800078e00ff */
[----:B------:R-:W-:-:S04]  /*30fb0*/  IMAD.WIDE.U32 R32, R19, R11, RZ ;  /* 0x0000000b13207225 */ /* 0x000fc800078e00ff */
[----:B------:R-:W-:-:S04]  /*30fc0*/  IMAD.WIDE.U32 R34, P6, R19, R12, R34 ;  /* 0x0000000c13227225 */ /* 0x000fc800078c0022 */
[----:B------:R-:W-:Y:S02]  /*30fd0*/  IMAD.MOV.U32 R24, RZ, RZ, R31 ;  /* 0x000000ffff187224 */ /* 0x000fe400078e001f */
        /* <DEDUP_REMOVED lines=9> */
[----:B------:R-:W-:-:S03]  /*31070*/  IMAD.WIDE.U32 R74, R15, R52, RZ ;  /* 0x000000340f4a7225 */ /* 0x000fc600078e00ff */
[----:B------:R-:W-:Y:S01]  /*31080*/  IADD3.X R44, P3, PT, R32, R44, RZ, P3, !PT ;  /* 0x0000002c202c7210 */ /* 0x000fe20001f7e4ff */
[----:B------:R-:W-:Y:S01]  /*31090*/  IMAD.WIDE.U32 R58, R86, R54, RZ ;  /* 0x00000036563a7225 */ /* 0x000fe200078e00ff */
[----:B------:R-:W-:-:S03]  /*310a0*/  MOV R32, R21 ;  /* 0x0000001500207202 */ /* 0x000fc60000000f00 */
[----:B------:R-:W-:Y:S01]  /*310b0*/  IMAD.WIDE.U32.X R30, R71, R14, R30, P0 ;  /* 0x0000000e471e7225 */ /* 0x000fe200000e041e */
[----:B------:R-:W-:-:S03]  /*310c0*/  IADD3 R29, P0, PT, R75, R20, RZ ;  /* 0x000000144b1d7210 */ /* 0x000fc60007f1e0ff */
[----:B------:R-:W-:Y:S02]  /*310d0*/  IMAD.X R37, RZ, RZ, RZ, P1 ;  /* 0x000000ffff257224 */ /* 0x000fe400008e06ff */
[----:B------:R-:W-:Y:S02]  /*310e0*/  IMAD.MOV.U32 R22, RZ, RZ, R35 ;  /* 0x000000ffff167224 */ /* 0x000fe400078e0023 */
[----:B------:R-:W-:Y:S02]  /*310f0*/  IMAD.MOV.U32 R36, RZ, RZ, R57 ;  /* 0x000000ffff247224 */ /* 0x000fe400078e0039 */
[----:B------:R-:W-:-:S04]  /*31100*/  IMAD.WIDE.U32 R34, P1, R15, R14, R58 ;  /* 0x0000000e0f227225 */ /* 0x000fc8000782003a */
[----:B------:R-:W-:-:S04]  /*31110*/  IMAD.WIDE.U32 R56, R15, R54, RZ ;  /* 0x000000360f387225 */ /* 0x000fc800078e00ff */
        /* <DEDUP_REMOVED lines=12> */
[----:B------:R-:W-:Y:S02]  /*311e0*/  IMAD.MOV.U32 R74, RZ, RZ, R35 ;  /* 0x000000ffff4a7224 */ /* 0x000fe400078e0023 */
[----:B------:R-:W-:Y:S01]  /*311f0*/  IMAD.WIDE.U32 R20, P4, R27, R8, R20 ;  /* 0x000000081b147225 */ /* 0x000fe20007880014 */
[----:B------:R-:W-:-:S03]  /*31200*/  IADD3.X R70, PT, PT, R33, R25, R31, P2, P6 ;  /* 0x0000001921467210 */ /* 0x000fc600017ec41f */
[----:B------:R-:W-:Y:S01]  /*31210*/  IMAD.WIDE.U32 R76, R8, R19, RZ ;  /* 0x00000013084c7225 */ /* 0x000fe200078e00ff */
[----:B------:R-:W-:-:S03]  /*31220*/  MOV R58, R21 ;  /* 0x00000015003a7202 */ /* 0x000fc60000000f00 */
        /* <DEDUP_REMOVED lines=24> */
[----:B------:R-:W-:-:S04]  /*313b0*/  IMAD.WIDE.U32.X R58, R27, R9, R58, P4 ;  /* 0x000000091b3a7225 */ /* 0x000fc800020e043a */
[----:B------:R-:W-:Y:S02]  /*313c0*/  IMAD.X R23, RZ, RZ, RZ, P2 ;  /* 0x000000ffff177224 */ /* 0x000fe400010e06ff */
[----:B------:R-:W-:-:S04]  /*313d0*/  IMAD.WIDE.U32 R36, P4, R71, R8, R36 ;  /* 0x0000000847247225 */ /* 0x000fc80007880024 */
[----:B------:R-:W-:Y:S01]  /*313e0*/  IMAD.MOV.U32 R22, RZ, RZ, R35 ;  /* 0x000000ffff167224 */ /* 0x000fe200078e0023 */
[----:B------:R-:W-:Y:S01]  /*313f0*/  IADD3.X R35, PT, PT, RZ, RZ, RZ, P4, !PT ;  /* 0x000000ffff237210 */ /* 0x000fe200027fe4ff */
        /* <DEDUP_REMOVED lines=11> */
[----:B------:R-:W-:Y:S01]  /*314b0*/  IMAD.WIDE.U32 R30, P3, R15, R12, R30 ;  /* 0x0000000c0f1e7225 */ /* 0x000fe2000786001e */
[----:B------:R-:W-:-:S03]  /*314c0*/  IADD3 R24, P4, PT, R24, R32, RZ ;  /* 0x0000002018187210 */ /* 0x000fc60007f9e0ff */
[----:B------:R-:W-:Y:S01]  /*314d0*/  IMAD.X R57, RZ, RZ, RZ, P3 ;  /* 0x000000ffff397224 */ /* 0x000fe200018e06ff */
[----:B------:R-:W-:Y:S01]  /*314e0*/  IADD3 R36, P3, PT, R33, R30, RZ ;  /* 0x0000001e21247210 */ /* 0x000fe20007f7e0ff */
[----:B------:R-:W-:Y:S02]  /*314f0*/  IMAD.MOV.U32 R20, RZ, RZ, R25 ;  /* 0x000000ffff147224 */ /* 0x000fe400078e0019 */
        /* <DEDUP_REMOVED lines=12> */
[----:B------:R-:W-:-:S04]  /*315c0*/  IMAD.WIDE.U32 R30, R84, R56, RZ ;  /* 0x00000038541e7225 */ /* 0x000fc800078e00ff */
[----:B------:R-:W-:Y:S02]  /*315d0*/  IMAD R25, R12, 0x13, RZ ;  /* 0x000000130c197824 */ /* 0x000fe400078e02ff */
[----:B------:R-:W-:-:S04]  /*315e0*/  IMAD.WIDE.U32 R22, R17, R56, RZ ;  /* 0x0000003811167225 */ /* 0x000fc800078e00ff */
[----:B------:R-:W-:Y:S01]  /*315f0*/  IMAD.WIDE.U32 R30, P0, R97, R17, R30 ;  /* 0x00000011611e7225 */ /* 0x000fe2000780001e */
[----:B------:R-:W-:-:S03]  /*31600*/  IADD3 R82, P1, PT, R82, R22, RZ ;  /* 0x0000001652527210 */ /* 0x000fc60007f3e0ff */
[----:B------:R-:W-:Y:S01]  /*31610*/  IMAD.WIDE.U32 R28, R78, R32, RZ ;  /* 0x000000204e1c7225 */ /* 0x000fe200078e00ff */
[----:B------:R-:W-:Y:S02]  /*31620*/  IADD3 R30, P4, PT, R23, R30, RZ ;  /* 0x0000001e171e7210 */ /* 0x000fe40007f9e0ff */
[----:B------:R-:W-:Y:S01]  /*31630*/  MOV R34, R31 ;  /* 0x0000001f00227202 */ /* 0x000fe20000000f00 */
[----:B------:R-:W-:Y:S02]  /*31640*/  IMAD.IADD R25, R33, 0x1, R25 ;  /* 0x0000000121197824 */ /* 0x000fe400078e0219 */
[----:B------:R-:W-:-:S04]  /*31650*/  IMAD.WIDE.U32 R32, R16, R32, RZ ;  /* 0x0000002010207225 */ /* 0x000fc800078e00ff */
[----:B------:R-:W-:Y:S01]  /*31660*/  IMAD.WIDE.U32 R28, P6, R25, R16, R28 ;  /* 0x00000010191c7225 */ /* 0x000fe200078c001c */
[----:B------:R-:W-:-:S03]  /*31670*/  IADD3 R58, P3, PT, R82, R32, RZ ;  /* 0x00000020523a7210 */ /* 0x000fc60007f7e0ff */
[----:B------:R-:W-:Y:S01]  /*31680*/  IMAD.WIDE.U32 R22, R84, R52, RZ ;  /* 0x0000003454167225 */ /* 0x000fe200078e00ff */
[----:B------:R-:W-:-:S03]  /*31690*/  IADD3 R18, P5, PT, R33, R28, RZ ;  /* 0x0000001c21127210 */ /* 0x000fc60007fbe0ff */
[----:B------:R-:W-:-:S04]  /*316a0*/  IMAD.WIDE.U32 R32, R17, R52, RZ ;  /* 0x0000003411207225 */ /* 0x000fc800078e00ff */
[----:B------:R-:W-:-:S04]  /*316b0*/  IMAD.WIDE.U32 R22, P2, R17, R93, R22 ;  /* 0x0000005d11167225 */ /* 0x000fc80007840016 */
[----:B------:R-:W-:Y:S01]  /*316c0*/  IMAD.X R37, RZ, RZ, RZ, P6 ;  /* 0x000000ffff257224 */ /* 0x000fe200030e06ff */
[----:B------:R-:W-:Y:S01]  /*316d0*/  IADD3 R21, P6, PT, R33, R22, RZ ;  /* 0x0000001621157210 */ /* 0x000fe20007fde0ff */
[----:B------:R-:W-:Y:S01]  /*316e0*/  IMAD.X R35, RZ, RZ, RZ, P0 ;  /* 0x000000ffff237224 */ /* 0x000fe200000e06ff */
[----:B------:R-:W-:Y:S01]  /*316f0*/  IADD3.X R22, P1, PT, R26, R30, RZ, P1, !PT ;  /* 0x0000001e1a167210 */ /* 0x000fe20000f3e4ff */
[----:B------:R-:W-:Y:S01]  /*31700*/  IMAD.WIDE.U32 R30, R78, R56, RZ ;  /* 0x000000384e1e7225 */ /* 0x000fe200078e00ff */
[----:B------:R-:W-:Y:S02]  /*31710*/  IADD3 R85, P0, PT, R85, R32, RZ ;  /* 0x0000002055557210 */ /* 0x000fe40007f1e0ff */
[----:B------:R-:W-:Y:S01]  /*31720*/  IADD3.X R18, P3, PT, R22, R18, RZ, P3, !PT ;  /* 0x0000001216127210 */ /* 0x000fe20001f7e4ff */
[----:B------:R-:W-:Y:S01]  /*31730*/  IMAD.MOV.U32 R36, RZ, RZ, R29 ;  /* 0x000000ffff247224 */ /* 0x000fe200078e001d */
[----:B------:R-:W-:Y:S01]  /*31740*/  IADD3.X R21, P0, PT, R44, R21, RZ, P0, !PT ;  /* 0x000000152c157210 */ /* 0x000fe2000071e4ff */
[----:B------:R-:W-:-:S04]  /*31750*/  IMAD.WIDE.U32.X R34, R84, R97, R34, P4 ;  /* 0x0000006154227225 */ /* 0x000fc800020e0422 */
[----:B------:R-:W-:-:S04]  /*31760*/  IMAD.WIDE.U32 R30, P4, R97, R16, R30 ;  /* 0x00000010611e7225 */ /* 0x000fc8000788001e */
[----:B------:R-:W-:-:S04]  /*31770*/  IMAD.WIDE.U32 R32, R16, R56, RZ ;  /* 0x0000003810207225 */ /* 0x000fc800078e00ff */
[----:B------:R-:W-:Y:S01]  /*31780*/  IMAD.WIDE.U32.X R28, R78, R25, R36, P5 ;  /* 0x000000194e1c7225 */ /* 0x000fe200028e0424 */
[----:B------:R-:W-:-:S03]  /*31790*/  IADD3 R77, P5, PT, R33, R30, RZ ;  /* 0x0000001e214d7210 */ /* 0x000fc60007fbe0ff */
[----:B------:R-:W-:Y:S01]  /*317a0*/  IMAD.X R37, RZ, RZ, RZ, P2 ;  /* 0x000000ffff257224 */ /* 0x000fe200010e06ff */
[----:B------:R-:W-:Y:S01]  /*317b0*/  IADD3 R26, P2, PT, R85, R32, RZ ;  /* 0x00000020551a7210 */ /* 0x000fe20007f5e0ff */
[----:B------:R-:W-:Y:S02]  /*317c0*/  IMAD.X R33, RZ, RZ, RZ, P4 ;  /* 0x000000ffff217224 */ /* 0x000fe400020e06ff */
        /* <DEDUP_REMOVED lines=23> */
[----:B------:R-:W-:-:S03]  /*31940*/  IMAD.WIDE.U32 R32, P5, R17, R13, R34 ;  /* 0x0000000d11207225 */ /* 0x000fc600078a0022 */
[----:B------:R-:W-:Y:S01]  /*31950*/  IADD3.X R70, P3, PT, R70, R73, RZ, P3, !PT ;  /* 0x0000004946467210 */ /* 0x000fe20001f7e4ff */
[----:B------:R-:W-:-:S04]  /*31960*/  IMAD.WIDE.U32 R34, R17, R50, RZ ;  /* 0x0000003211227225 */ /* 0x000fc800078e00ff */
[----:B------:R-:W-:Y:S01]  /*31970*/  IMAD.X R37, RZ, RZ, RZ, P6 ;  /* 0x000000ffff257224 */ /* 0x000fe200030e06ff */
[----:B------:R-:W-:Y:S01]  /*31980*/  IADD3 R80, P0, PT, R24, R34, RZ ;  /* 0x0000002218507210 */ /* 0x000fe20007f1e0ff */
[----:B------:R-:W-:Y:S01]  /*31990*/  IMAD.MOV.U32 R24, RZ, RZ, R29 ;  /* 0x000000ffff187224 */ /* 0x000fe200078e001d */
[----:B------:R-:W-:Y:S01]  /*319a0*/  IADD3 R34, P6, PT, R35, R32, RZ ;  /* 0x0000002023227210 */ /* 0x000fe20007fde0ff */
[----:B------:R-:W-:-:S03]  /*319b0*/  IMAD.WIDE.U32 R28, R78, R54, RZ ;  /* 0x000000364e1c7225 */ /* 0x000fc600078e00ff */
[----:B------:R-:W-:Y:S01]  /*319c0*/  IADD3.X R20, P0, PT, R20, R34, RZ, P0, !PT ;  /* 0x0000002214147210 */ /* 0x000fe2000071e4ff */
[----:B------:R-:W-:-:S04]  /*319d0*/  IMAD.WIDE.U32.X R24, R84, R14, R24, P4 ;  /* 0x0000000e54187225 */ /* 0x000fc800020e0418 */
[----:B------:R-:W-:-:S04]  /*319e0*/  IMAD.WIDE.U32 R30, R16, R54, RZ ;  /* 0x00000036101e7225 */ /* 0x000fc800078e00ff */
[----:B------:R-:W-:-:S04]  /*319f0*/  IMAD.WIDE.U32 R28, P4, R16, R14, R28 ;  /* 0x0000000e101c7225 */ /* 0x000fc8000788001c */
[----:B------:R-:W-:Y:S01]  /*31a00*/  IMAD.WIDE.U32.X R36, R78, R93, R36, P2 ;  /* 0x0000005d4e247225 */ /* 0x000fe200010e0424 */
[----:B------:R-:W-:-:S03]  /*31a10*/  IADD3 R32, P2, PT, R80, R30, RZ ;  /* 0x0000001e50207210 */ /* 0x000fc60007f5e0ff */
[----:B------:R-:W-:Y:S01]  /*31a20*/  IMAD.X R35, RZ, RZ, RZ, P5 ;  /* 0x000000ffff237224 */ /* 0x000fe200028e06ff */
[----:B------:R-:W-:Y:S01]  /*31a30*/  IADD3 R30, P5, PT, R31, R28, RZ ;  /* 0x0000001c1f1e7210 */ /* 0x000fe20007fbe0ff */
[----:B------:R-:W-:Y:S01]  /*31a40*/  IMAD.MOV.U32 R34, RZ, RZ, R33 ;  /* 0x000000ffff227224 */ /* 0x000fe200078e0021 */
[----:B------:R-:W-:Y:S02]  /*31a50*/  IADD3.X R31, PT, PT, RZ, RZ, RZ, P4, !PT ;  /* 0x000000ffff1f7210 */ /* 0x000fe400027fe4ff */
        /* <DEDUP_REMOVED lines=8> */
[----:B------:R-:W-:Y:S02]  /*31ae0*/  IADD3.X R75, P0, P2, R30, R75, R34, P2, P0 ;  /* 0x0000004b1e4b7210 */ /* 0x000fe40001200422 */
[----:B------:R-:W-:Y:S01]  /*31af0*/  SHF.L.W.U32.HI R34, R18, 0xd, R23 ;  /* 0x0000000d12227819 */ /* 0x000fe20000010e17 */
[----:B------:R-:W-:Y:S01]  /*31b00*/  IMAD.WIDE.U32 R28, P5, R71, R5, R28 ;  /* 0x00000005471c7225 */ /* 0x000fe200078a001c */
[----:B------:R-:W-:Y:S02]  /*31b10*/  IADD3.X R59, PT, PT, R31, R59, R35, P0, P2 ;  /* 0x0000003b1f3b7210 */ /* 0x000fe400007e4423 */
[----:B------:R-:W-:Y:S01]  /*31b20*/  SHF.L.W.U32.HI R23, R23, 0xd, R22 ;  /* 0x0000000d17177819 */ /* 0x000fe20000010e16 */
[----:B------:R-:W-:Y:S01]  /*31b30*/  IMAD.WIDE.U32 R24, R10, R19, RZ ;  /* 0x000000130a187225 */ /* 0x000fe200078e00ff */
[----:B------:R-:W-:Y:S02]  /*31b40*/  IADD3 R73, P2, PT, R73, R28, RZ ;  /* 0x0000001c49497210 */ /* 0x000fe40007f5e0ff */
[----:B------:R-:W-:Y:S01]  /*31b50*/  IADD3 R28, P1, PT, R34, R26, RZ ;  /* 0x0000001a221c7210 */ /* 0x000fe20007f3e0ff */
[----:B------:R-:W-:-:S02]  /*31b60*/  IMAD.X R37, RZ, RZ, RZ, P5 ;  /* 0x000000ffff257224 */ /* 0x000fc400028e06ff */
[----:B------:R-:W-:Y:S01]  /*31b70*/  IMAD.WIDE.U32 R30, R6, R19, RZ ;  /* 0x00000013061e7225 */ /* 0x000fe200078e00ff */
[----:B------:R-:W-:-:S03]  /*31b80*/  IADD3.X R77, P5, PT, R23, R77, RZ, P1, !PT ;  /* 0x0000004d174d7210 */ /* 0x000fc60000fbe4ff */
[----:B------:R-:W-:Y:S01]  /*31b90*/  IMAD.WIDE.U32 R24, P4, R27, R6, R24 ;  /* 0x000000061b187225 */ /* 0x000fe20007880018 */
[----:B------:R-:W-:Y:S02]  /*31ba0*/  LEA.HI.X R21, P5, R22, R21, RZ, 0xd, P5 ;  /* 0x0000001516157211 */ /* 0x000fe400028b6cff */
[----:B------:R-:W-:Y:S01]  /*31bb0*/  IADD3 R72, P0, PT, R30, R72, RZ ;  /* 0x000000481e487210 */ /* 0x000fe20007f1e0ff */
[----:B------:R-:W-:Y:S01]  /*31bc0*/  IMAD.WIDE.U32 R34, R86, R8, RZ ;  /* 0x0000000856227225 */ /* 0x000fe200078e00ff */
[----:B------:R-:W-:Y:S02]  /*31bd0*/  IADD3 R19, P3, PT, R31, R24, RZ ;  /* 0x000000181f137210 */ /* 0x000fe40007f7e0ff */
[----:B------:R-:W-:Y:S01]  /*31be0*/  MOV R30, R25 ;  /* 0x00000019001e7202 */ /* 0x000fe20000000f00 */
[----:B------:R-:W-:Y:S01]  /*31bf0*/  IMAD.WIDE.U32 R24, R15, R8, RZ ;  /* 0x000000080f187225 */ /* 0x000fe200078e00ff */
[----:B------:R-:W-:-:S03]  /*31c00*/  IADD3.X R19, P0, PT, R73, R19, RZ, P0, !PT ;  /* 0x0000001349137210 */ /* 0x000fc6000071e4ff */
[----:B------:R-:W-:Y:S01]  /*31c10*/  IMAD.WIDE.U32 R34, P1, R15, R9, R34 ;  /* 0x000000090f227225 */ /* 0x000fe20007820022 */
[----:B------:R-:W-:-:S03]  /*31c20*/  SHF.L.W.U32.HI R15, R77, 0xd, R21 ;  /* 0x0000000d4d0f7819 */ /* 0x000fc60000010e15 */
[----:B------:R-:W-:Y:S01]  /*31c30*/  IMAD.X R74, RZ, RZ, R74, P5 ;  /* 0x000000ffff4a7224 */ /* 0x000fe200028e064a */
[----:B------:R-:W-:Y:S01]  /*31c40*/  IADD3 R15, P5, PT, R15, R44, RZ ;  /* 0x0000002c0f0f7210 */ /* 0x000fe20007fbe0ff */
[----:B------:R-:W-:Y:S01]  /*31c50*/  IMAD.MOV.U32 R36, RZ, RZ, R29 ;  /* 0x000000ffff247224 */ /* 0x000fe200078e001d */
[----:B------:R-:W-:Y:S01]  /*31c60*/  IADD3 R29, P6, PT, R25, R34, RZ ;  /* 0x00000022191d7210 */ /* 0x000fe20007fde0ff */
[----:B------:R-:W-:Y:S01]  /*31c70*/  IMAD.WIDE.U32 R22, R84, R11, RZ ;  /* 0x0000000b54167225 */ /* 0x000fe200078e00ff */
[----:B------:R-:W-:-:S03]  /*31c80*/  SHF.L.W.U32.HI R34, R21, 0xd, R74 ;  /* 0x0000000d15227819 */ /* 0x000fc60000010e4a */
[----:B------:R-:W-:Y:S01]  /*31c90*/  IMAD.X R31, RZ, RZ, RZ, P4 ;  /* 0x000000ffff1f7224 */ /* 0x000fe200020e06ff */
[----:B------:R-:W-:Y:S01]  /*31ca0*/  IADD3 R72, P4, PT, R72, R24, RZ ;  /* 0x0000001848487210 */ /* 0x000fe20007f9e0ff */
[----:B------:R-:W-:Y:S01]  /*31cb0*/  IMAD.WIDE.U32.X R36, R71, R7, R36, P2 ;  /* 0x0000000747247225 */ /* 0x000fe200010e0424 */
[----:B------:R-:W-:Y:S02]  /*31cc0*/  IADD3.X R34, P2, PT, R34, R70, RZ, P5, !PT ;  /* 0x0000004622227210 */ /* 0x000fe40002f5e4ff */
[----:B------:R-:W-:Y:S01]  /*31cd0*/  IADD3.X R19, P4, PT, R19, R29, RZ, P4, !PT ;  /* 0x0000001d13137210 */ /* 0x000fe2000279e4ff */
[----:B------:R-:W-:Y:S01]  /*31ce0*/  IMAD.WIDE.U32.X R30, R27, R10, R30, P3 ;  /* 0x0000000a1b1e7225 */ /* 0x000fe200018e041e */
[----:B------:R-:W-:-:S03]  /*31cf0*/  LEA.HI.X R33, P2, R74, R33, RZ, 0xd, P2 ;  /* 0x000000214a217211 */ /* 0x000fc60001056cff */
[----:B------:R-:W-:Y:S01]  /*31d00*/  IMAD.WIDE.U32 R22, P3, R17, R12, R22 ;  /* 0x0000000c11167225 */ /* 0x000fe20007860016 */
[----:B------:R-:W-:-:S03]  /*31d10*/  IADD3.X R76, PT, PT, RZ, R76, RZ, P2, !PT ;  /* 0x0000004cff4c7210 */ /* 0x000fc600017fe4ff */
[----:B------:R-:W-:-:S04]  /*31d20*/  IMAD.WIDE.U32 R24, R17, R11, RZ ;  /* 0x0000000b11187225 */ /* 0x000fc800078e00ff */
[----:B------:R-:W-:Y:S01]  /*31d30*/  IMAD.WIDE.U32 R70, R78, R50, RZ ;  /* 0x000000324e467225 */ /* 0x000fe200078e00ff */
[----:B------:R-:W-:Y:S02]  /*31d40*/  IADD3 R17, P5, PT, R25, R22, RZ ;  /* 0x0000001619117210 */ /* 0x000fe40007fbe0ff */
[----:B------:R-:W-:Y:S01]  /*31d50*/  SHF.L.W.U32.HI R22, R34, 0xd, R33 ;  /* 0x0000000d22167819 */ /* 0x000fe20000010e21 */
[----:B------:R-:W-:Y:S01]  /*31d60*/  IMAD.X R27, RZ, RZ, RZ, P1 ;  /* 0x000000ffff1b7224 */ /* 0x000fe200008e06ff */
[----:B------:R-:W-:Y:S01]  /*31d70*/  IADD3 R72, P1, PT, R72, R24, RZ ;  /* 0x0000001848487210 */ /* 0x000fe20007f3e0ff */
[----:B------:R-:W-:Y:S02]  /*31d80*/  IMAD.MOV.U32 R26, RZ, RZ, R35 ;  /* 0x000000ffff1a7224 */ /* 0x000fe400078e0023 */
[----:B------:R-:W-:Y:S01]  /*31d90*/  IMAD.WIDE.U32 R24, R16, R50, RZ ;  /* 0x0000003210187225 */ /* 0x000fe200078e00ff */
[----:B------:R-:W-:-:S03]  /*31da0*/  IADD3.X R17, P1, PT, R19, R17, RZ, P1, !PT ;  /* 0x0000001113117210 */ /* 0x000fc60000f3e4ff */
[----:B------:R-:W-:Y:S01]  /*31db0*/  IMAD.WIDE.U32.X R26, R86, R9, R26, P6 ;  /* 0x00000009561a7225 */ /* 0x000fe200030e041a */
[----:B------:R-:W-:-:S03]  /*31dc0*/  IADD3 R72, P2, PT, R72, R24, RZ ;  /* 0x0000001848487210 */ /* 0x000fc60007f5e0ff */
[----:B------:R-:W-:Y:S01]  /*31dd0*/  IMAD.WIDE.U32 R70, P6, R16, R13, R70 ;  /* 0x0000000d10467225 */ /* 0x000fe200078c0046 */
[----:B------:R-:W-:-:S03]  /*31de0*/  IADD3.X R19, P0, P4, R26, R30, R36, P4, P0 ;  /* 0x0000001e1a137210 */ /* 0x000fc60002400424 */
[----:B------:R-:W-:Y:S01]  /*31df0*/  IMAD.X R21, RZ, RZ, RZ, P3 ;  /* 0x000000ffff157224 */ /* 0x000fe200018e06ff */
[----:B------:R-:W-:Y:S02]  /*31e00*/  IADD3 R16, P3, PT, R22, R32, RZ ;  /* 0x0000002016107210 */ /* 0x000fe40007f7e0ff */
[----:B------:R-:W-:Y:S01]  /*31e10*/  SHF.L.W.U32.HI R32, R33, 0xd, R76 ;  /* 0x0000000d21207819 */ /* 0x000fe20000010e4c */
[----:B------:R-:W-:Y:S01]  /*31e20*/  IMAD.X R33, RZ, RZ, RZ, P6 ;  /* 0x000000ffff217224 */ /* 0x000fe200030e06ff */
[----:B------:R-:W-:Y:S02]  /*31e30*/  IADD3 R22, P6, PT, R25, R70, RZ ;  /* 0x0000004619167210 */ /* 0x000fe40007fde0ff */
[----:B------:R-:W-:Y:S01]  /*31e40*/  IADD3.X R24, P3, PT, R32, R20, RZ, P3, !PT ;  /* 0x0000001420187210 */ /* 0x000fe20001f7e4ff */
[----:B------:R-:W-:Y:S01]  /*31e50*/  IMAD.MOV.U32 R20, RZ, RZ, R23 ;  /* 0x000000ffff147224 */ /* 0x000fe200078e0017 */
[----:B------:R-:W-:Y:S01]  /*31e60*/  IADD3.X R17, P2, PT, R17, R22, RZ, P2, !PT ;  /* 0x0000001611117210 */ /* 0x000fe2000175e4ff */
[----:B------:R-:W-:Y:S01]  /*31e70*/  IMAD.MOV.U32 R32, RZ, RZ, R71 ;  /* 0x000000ffff207224 */ /* 0x000fe200078e0047 */
[----:B------:R-:W-:Y:S01]  /*31e80*/  LEA.HI.X R75, P3, R76, R75, RZ, 0xd, P3 ;  /* 0x0000004b4c4b7211 */ /* 0x000fe20001876cff */
[----:B------:R-:W-:Y:S01]  /*31e90*/  IMAD.WIDE.U32.X R20, R84, R12, R20, P5 ;  /* 0x0000000c54147225 */ /* 0x000fe200028e0414 */
[----:B------:R-:W-:-:S02]  /*31ea0*/  IADD3.X R26, PT, PT, R27, R31, R37, P0, P4 ;  /* 0x0000001f1b1a7210 */ /* 0x000fc400007e8425 */
[----:B------:R-:W-:Y:S01]  /*31eb0*/  SHF.L.W.U32.HI R91, R24, 0xd, R75 ;  /* 0x0000000d185b7819 */ /* 0x000fe20000010e4b */
[----:B------:R-:W-:Y:S01]  /*31ec0*/  IMAD.WIDE.U32.X R32, R78, R13, R32, P6 ;  /* 0x0000000d4e207225 */ /* 0x000fe200030e0420 */
[----:B------:R-:W-:Y:S02]  /*31ed0*/  IADD3.X R59, PT, PT, RZ, R59, RZ, P3, !PT ;  /* 0x0000003bff3b7210 */ /* 0x000fe40001ffe4ff */
[----:B------:R-:W-:Y:S01]  /*31ee0*/  IADD3 R91, P3, PT, R91, R72, RZ ;  /* 0x000000485b5b7210 */ /* 0x000fe20007f7e0ff */
[----:B------:R-:W-:Y:S01]  /*31ef0*/  IMAD.WIDE.U32 R70, R16, 0x13, RZ ;  /* 0x0000001310467825 */ /* 0x000fe200078e00ff */
        /* <DEDUP_REMOVED lines=13> */
[----:B------:R-:W-:Y:S01]  /*31fd0*/  IMAD.WIDE.U32 R26, R15, 0x26, RZ ;  /* 0x000000260f1a7825 */ /* 0x000fe200078e00ff */
[----:B------:R-:W-:Y:S02]  /*31fe0*/  LOP3.LUT R21, R77, 0x7ffff, RZ, 0xc0, !PT ;  /* 0x0007ffff4d157812 */ /* 0x000fe400078ec0ff */
[----:B------:R-:W-:Y:S01]  /*31ff0*/  SHF.L.U32 R23, R58, 0x1, RZ ;  /* 0x000000013a177819 */ /* 0x000fe200000006ff */
[----:B------:R-:W-:Y:S02]  /*32000*/  IMAD R20, R20, 0x13, RZ ;  /* 0x0000001314147824 */ /* 0x000fe400078e02ff */
[----:B------:R-:W-:Y:S01]  /*32010*/  IMAD R94, R17, 0x13, RZ ;  /* 0x00000013115e7824 */ /* 0x000fe200078e02ff */
[----:B------:R-:W-:Y:S01]  /*32020*/  LOP3.LUT R23, R23, 0xfffffffe, RZ, 0xc0, !PT ;  /* 0xfffffffe17177812 */ /* 0x000fe200078ec0ff */
[----:B------:R-:W-:Y:S02]  /*32030*/  IMAD.IADD R89, R59, 0x1, R20 ;  /* 0x000000013b597824 */ /* 0x000fe400078e0214 */
[----:B------:R-:W-:-:S02]  /*32040*/  IMAD R24, R18, 0x26, RZ ;  /* 0x0000002612187824 */ /* 0x000fc400078e02ff */
[----:B------:R-:W-:Y:S01]  /*32050*/  IMAD.WIDE.U32 R36, R17, R70, RZ ;  /* 0x0000004611247225 */ /* 0x000fe200078e00ff */
[----:B------:R-:W-:Y:S02]  /*32060*/  SHF.L.U64.HI R22, R58, 0x1, R89 ;  /* 0x000000013a167819 */ /* 0x000fe40000010259 */
[----:B------:R-:W-:Y:S01]  /*32070*/  LEA.HI R20, P0, R89, R28, RZ, 0xd ;  /* 0x0000001c59147211 */ /* 0x000fe200078168ff */
[----:B------:R-:W-:Y:S01]  /*32080*/  IMAD.IADD R94, R71, 0x1, R94 ;  /* 0x00000001475e7824 */ /* 0x000fe200078e025e */
[----:B------:R-:W-:Y:S01]  /*32090*/  LOP3.LUT R22, R22, 0xfffff, RZ, 0xc0, !PT ;  /* 0x000fffff16167812 */ /* 0x000fe200078ec0ff */
[----:B------:R-:W-:Y:S01]  /*320a0*/  IMAD.WIDE.U32 R30, R19, R26, RZ ;  /* 0x0000001a131e7225 */ /* 0x000fe200078e00ff */
[----:B------:R-:W-:-:S03]  /*320b0*/  LOP3.LUT R89, R89, 0x7ffff, RZ, 0xc0, !PT ;  /* 0x0007ffff59597812 */ /* 0x000fc600078ec0ff */
[----:B------:R-:W-:Y:S02]  /*320c0*/  IMAD.IADD R24, R27, 0x1, R24 ;  /* 0x000000011b187824 */ /* 0x000fe400078e0218 */
[----:B------:R-:W-:-:S04]  /*320d0*/  IMAD.WIDE.U32 R34, R16, R70, RZ ;  /* 0x0000004610227225 */ /* 0x000fc800078e00ff */
[----:B------:R-:W-:-:S04]  /*320e0*/  IMAD.WIDE.U32 R36, P1, R94, R16, R36 ;  /* 0x000000105e247225 */ /* 0x000fc80007820024 */
[----:B------:R-:W-:Y:S01]  /*320f0*/  IMAD.WIDE.U32 R32, R22, R20, RZ ;  /* 0x0000001416207225 */ /* 0x000fe200078e00ff */
[----:B------:R-:W-:-:S03]  /*32100*/  IADD3 R86, P3, PT, R35, R36, RZ ;  /* 0x0000002423567210 */ /* 0x000fc60007f7e0ff */
[----:B------:R-:W-:-:S04]  /*32110*/  IMAD.WIDE.U32 R72, R91, R26, RZ ;  /* 0x0000001a5b487225 */ /* 0x000fc800078e00ff */
[----:B------:R-:W-:-:S04]  /*32120*/  IMAD.WIDE.U32 R30, P5, R24, R91, R30 ;  /* 0x0000005b181e7225 */ /* 0x000fc800078a001e */
[----:B------:R-:W-:Y:S01]  /*32130*/  IMAD.X R21, RZ, RZ, R21, P0 ;  /* 0x000000ffff157224 */ /* 0x000fe200000e0615 */
[----:B------:R-:W-:Y:S01]  /*32140*/  IADD3 R87, P0, PT, R72, R34, RZ ;  /* 0x0000002248577210 */ /* 0x000fe20007f1e0ff */
[----:B------:R-:W-:Y:S01]  /*32150*/  IMAD.MOV.U32 R28, RZ, RZ, R37 ;  /* 0x000000ffff1c7224 */ /* 0x000fe200078e0025 */
[----:B------:R-:W-:Y:S01]  /*32160*/  IADD3 R72, P2, PT, R73, R30, RZ ;  /* 0x0000001e49487210 */ /* 0x000fe20007f5e0ff */
[C---:B------:R-:W-:Y:S01]  /*32170*/  IMAD.WIDE.U32 R36, R23.reuse, R20, RZ ;  /* 0x0000001417247225 */ /* 0x040fe200078e00ff */
[----:B------:R-:W-:Y:S02]  /*32180*/  SHF.L.U64.HI R82, R20, 0x1, R21 ;  /* 0x0000000114527819 */ /* 0x000fe40000010215 */
[----:B------:R-:W-:Y:S01]  /*32190*/  IADD3.X R86, P0, PT, R72, R86, RZ, P0, !PT ;  /* 0x0000005648567210 */ /* 0x000fe2000071e4ff */
[----:B------:R-:W-:-:S04]  /*321a0*/  IMAD.WIDE.U32 R32, P4, R23, R21, R32 ;  /* 0x0000001517207225 */ /* 0x000fc80007880020 */
[----:B------:R-:W-:Y:S01]  /*321b0*/  IMAD.X R29, RZ, RZ, RZ, P1 ;  /* 0x000000ffff1d7224 */ /* 0x000fe200008e06ff */
[----:B------:R-:W-:Y:S01]  /*321c0*/  IADD3 R87, P1, PT, R87, R36, RZ ;  /* 0x0000002457577210 */ /* 0x000fe20007f3e0ff */
[----:B------:R-:W-:Y:S01]  /*321d0*/  IMAD.WIDE.U32 R34, R16, 0x26, RZ ;  /* 0x0000002610227825 */ /* 0x000fe200078e00ff */
[----:B------:R-:W-:Y:S02]  /*321e0*/  IADD3 R27, P6, PT, R37, R32, RZ ;  /* 0x00000020251b7210 */ /* 0x000fe40007fde0ff */
[----:B------:R-:W-:Y:S01]  /*321f0*/  IADD3.X R73, PT, PT, RZ, RZ, RZ, P4, !PT ;  /* 0x000000ffff497210 */ /* 0x000fe200027fe4ff */
[----:B------:R-:W-:Y:S01]  /*32200*/  IMAD.X R37, RZ, RZ, RZ, P5 ;  /* 0x000000ffff257224 */ /* 0x000fe200028e06ff */
[----:B------:R-:W-:Y:S01]  /*32210*/  IADD3.X R86, P1, PT, R86, R27, RZ, P1, !PT ;  /* 0x0000001b56567210 */ /* 0x000fe20000f3e4ff */
[----:B------:R-:W-:Y:S02]  /*32220*/  IMAD.MOV.U32 R36, RZ, RZ, R31 ;  /* 0x000000ffff247224 */ /* 0x000fe400078e001f */
        /* <DEDUP_REMOVED lines=12> */
[----:B------:R-:W-:Y:S02]  /*322f0*/  IADD3 R27, P2, PT, R35, R74, RZ ;  /* 0x0000004a231b7210 */ /* 0x000fe40007f5e0ff */
[----:B------:R-:W-:Y:S01]  /*32300*/  MOV R30, R75 ;  /* 0x0000004b001e7202 */ /* 0x000fe20000000f00 */
[----:B------:R-:W-:-:S04]  /*32310*/  IMAD.WIDE.U32 R28, R20, R20, RZ ;  /* 0x00000014141c7225 */ /* 0x000fc800078e00ff */
[----:B------:R-:W-:Y:S01]  /*32320*/  IMAD.WIDE.U32 R32, R18, R23, RZ ;  /* 0x0000001712207225 */ /* 0x000fe200078e00ff */
[----:B------:R-:W-:-:S03]  /*32330*/  IADD3 R83, P0, PT, R28, R34, RZ ;  /* 0x000000221c537210 */ /* 0x000fc60007f1e0ff */
[----:B------:R-:W-:Y:S02]  /*32340*/  IMAD.X R31, RZ, RZ, RZ, P3 ;  /* 0x000000ffff1f7224 */ /* 0x000fe400018e06ff */
[----:B------:R-:W-:-:S04]  /*32350*/  IMAD.WIDE.U32 R36, P4, R20, R21, R36 ;  /* 0x0000001514247225 */ /* 0x000fc80007880024 */
        /* <DEDUP_REMOVED lines=21> */
[----:B------:R-:W-:-:S03]  /*324b0*/  IADD3 R34, P0, PT, R27, R32, RZ ;  /* 0x000000201b227210 */ /* 0x000fc60007f1e0ff */
[----:B------:R-:W-:Y:S02]  /*324c0*/  IMAD.MOV.U32 R30, RZ, RZ, R33 ;  /* 0x000000ffff1e7224 */ /* 0x000fe400078e0021 */
[----:B------:R-:W-:-:S04]  /*324d0*/  IMAD.WIDE.U32 R28, P2, R89, R58, R28 ;  /* 0x0000003a591c7225 */ /* 0x000fc8000784001c */
[----:B------:R-:W-:-:S04]  /*324e0*/  IMAD.WIDE.U32.X R24, R24, R17, R30, P0 ;  /* 0x0000001118187225 */ /* 0x000fc800000e041e */
        /* <DEDUP_REMOVED lines=9> */
[----:B------:R-:W-:Y:S02]  /*32580*/  IMAD.SHL.U32 R74, R20, 0x2, RZ ;  /* 0x00000002144a7824 */ /* 0x000fe400078e00ff */
        /* <DEDUP_REMOVED lines=28> */
[----:B------:R-:W-:Y:S02]  /*32750*/  IMAD R92, R19, 0x13, RZ ;  /* 0x00000013135c7824 */ /* 0x000fe400078e02ff */
[----:B------:R-:W-:-:S04]  /*32760*/  IMAD.WIDE.U32 R30, P4, R22, R16, R30 ;  /* 0x00000010161e7225 */ /* 0x000fc8000788001e */
[----:B------:R-:W-:Y:S01]  /*32770*/  IMAD.X R37, RZ, RZ, RZ, P4 ;  /* 0x000000ffff257224 */ /* 0x000fe200020e06ff */
[----:B------:R-:W-:Y:S01]  /*32780*/  IADD3 R25, P4, PT, R25, R30, RZ ;  /* 0x0000001e19197210 */ /* 0x000fe20007f9e0ff */
[----:B------:R-:W-:Y:S02]  /*32790*/  IMAD.MOV.U32 R36, RZ, RZ, R31 ;  /* 0x000000ffff247224 */ /* 0x000fe400078e001f */
[----:B------:R-:W-:-:S04]  /*327a0*/  IMAD.WIDE.U32.X R30, R22, R19, R32, P3 ;  /* 0x00000013161e7225 */ /* 0x000fc800018e0420 */
[----:B------:R-:W-:Y:S02]  /*327b0*/  IMAD.MOV.U32 R32, RZ, RZ, R35 ;  /* 0x000000ffff207224 */ /* 0x000fe400078e0023 */
[----:B------:R-:W-:-:S04]  /*327c0*/  IMAD.WIDE.U32 R34, R17, R74, RZ ;  /* 0x0000004a11227225 */ /* 0x000fc800078e00ff */
[----:B------:R-:W-:Y:S02]  /*327d0*/  IMAD.X R33, RZ, RZ, RZ, P1 ;  /* 0x000000ffff217224 */ /* 0x000fe400008e06ff */
[----:B------:R-:W-:-:S04]  /*327e0*/  IMAD.WIDE.U32.X R28, R22, R17, R36, P4 ;  /* 0x00000011161c7225 */ /* 0x000fc800020e0424 */
        /* <DEDUP_REMOVED lines=66> */
.L_x_89:
[----:B------:R-:W-:Y:S01]  /*32c10*/  IMAD.WIDE.U32 R26, R25, 0x26, RZ ;  /* 0x00000026191a7825 */ /* 0x000fe200078e00ff */
[----:B------:R-:W-:Y:S01]  /*32c20*/  LOP3.LUT R33, R28, 0x7ffff, RZ, 0xc0, !PT ;  /* 0x0007ffff1c217812 */ /* 0x000fe200078ec0ff */
[----:B------:R-:W-:Y:S01]  /*32c30*/  UISETP.GE.U32.AND UP2, UPT, UR6, 0x63, UPT ;  /* 0x000000630600788c */ /* 0x000fe2000bf46070 */
[----:B------:R-:W-:Y:S01]  /*32c40*/  LOP3.LUT R28, R82, 0x7ffff, RZ, 0xc0, !PT ;  /* 0x0007ffff521c7812 */ /* 0x000fe200078ec0ff */
[----:B------:R-:W-:Y:S01]  /*32c50*/  IMAD.WIDE.U32 R30, R44, R24, RZ ;  /* 0x000000182c1e7225 */ /* 0x000fe200078e00ff */
[----:B------:R-:W-:-:S03]  /*32c60*/  UIADD3 UR7, UPT, UPT, UR6, 0x1, URZ ;  /* 0x0000000106077890 */ /* 0x000fc6000fffe0ff */
[----:B------:R-:W-:-:S04]  /*32c70*/  IMAD.WIDE.U32 R34, R24, R24, RZ ;  /* 0x0000001818227225 */ /* 0x000fc800078e00ff */
[----:B------:R-:W-:Y:S01]  /*32c80*/  IMAD.WIDE.U32 R36, R26, R29, RZ ;  /* 0x0000001d1a247225 */ /* 0x000fe200078e00ff */
[----:B------:R-:W-:-:S03]  /*32c90*/  UMOV UR6, UR7 ;  /* 0x0000000700067c82 */ /* 0x000fc60008000000 */
[----:B------:R-:W-:Y:S01]  /*32ca0*/  IMAD R22, R33, 0x26, RZ ;  /* 0x0000002621167824 */ /* 0x000fe200078e02ff */
[----:B------:R-:W-:Y:S01]  /*32cb0*/  IADD3 R74, P1, PT, R34, R36, RZ ;  /* 0x00000024224a7210 */ /* 0x000fe20007f3e0ff */
[----:B------:R-:W-:Y:S01]  /*32cc0*/  IMAD.WIDE.U32 R30, P2, R24, R44, R30 ;  /* 0x0000002c181e7225 */ /* 0x000fe2000784001e */
[----:B------:R-:W-:-:S03]  /*32cd0*/  LOP3.LUT R36, R76, 0x7ffff, RZ, 0xc0, !PT ;  /* 0x0007ffff4c247812 */ /* 0x000fc600078ec0ff */
[----:B------:R-:W-:Y:S01]  /*32ce0*/  IMAD.IADD R22, R27, 0x1, R22 ;  /* 0x000000011b167824 */ /* 0x000fe200078e0216 */
[----:B------:R-:W-:Y:S01]  /*32cf0*/  IADD3 R30, P3, PT, R35, R30, RZ ;  /* 0x0000001e231e7210 */ /* 0x000fe20007f7e0ff */
[----:B------:R-:W-:-:S04]  /*32d00*/  IMAD.WIDE.U32 R78, R75, 0x26, RZ ;  /* 0x000000264b4e7825 */ /* 0x000fc800078e00ff */
[----:B------:R-:W-:-:S04]  /*32d10*/  IMAD.WIDE.U32 R80, R22, R29, RZ ;  /* 0x0000001d16507225 */ /* 0x000fc800078e00ff */
[----:B------:R-:W-:Y:S02]  /*32d20*/  IMAD R32, R86, 0x26, RZ ;  /* 0x0000002656207824 */ /* 0x000fe400078e02ff */
        /* <DEDUP_REMOVED lines=8> */
[----:B------:R-:W-:Y:S01]  /*32db0*/  IMAD.MOV.U32 R76, RZ, RZ, R35 ;  /* 0x000000ffff4c7224 */ /* 0x000fe200078e0023 */
[----:B------:R-:W-:Y:S01]  /*32dc0*/  IADD3.X R77, PT, PT, RZ, RZ, RZ, P6, !PT ;  /* 0x000000ffff4d7210 */ /* 0x000fe200037fe4ff */
[----:B------:R-:W-:Y:S01]  /*32dd0*/  IMAD.WIDE.U32 R82, R29, 0x13, RZ ;  /* 0x000000131d527825 */ /* 0x000fe200078e00ff */
[----:B------:R-:W-:-:S03]  /*32de0*/  IADD3 R78, P6, PT, R79, R34, RZ ;  /* 0x000000224f4e7210 */ /* 0x000fc60007fde0ff */
[----:B------:R-:W-:Y:S01]  /*32df0*/  IMAD.X R79, RZ, RZ, RZ, P4 ;  /* 0x000000ffff4f7224 */ /* 0x000fe200020e06ff */
[----:B------:R-:W-:Y:S01]  /*32e00*/  IADD3.X R30, P0, PT, R30, R78, RZ, P0, !PT ;  /* 0x0000004e1e1e7210 */ /* 0x000fe2000071e4ff */
[----:B------:R-:W-:Y:S01]  /*32e10*/  IMAD.WIDE.U32.X R34, R27, R36, R76, P6 ;  /* 0x000000241b227225 */ /* 0x000fe200030e044c */
[----:B------:R-:W-:-:S03]  /*32e20*/  MOV R78, R81 ;  /* 0x00000051004e7202 */ /* 0x000fc60000000f00 */
[----:B------:R-:W-:Y:S02]  /*32e30*/  IMAD.X R77, RZ, RZ, RZ, P2 ;  /* 0x000000ffff4d7224 */ /* 0x000fe400010e06ff */
[----:B------:R-:W-:Y:S02]  /*32e40*/  IMAD.MOV.U32 R76, RZ, RZ, R31 ;  /* 0x000000ffff4c7224 */ /* 0x000fe400078e001f */
[----:B------:R-:W-:-:S04]  /*32e50*/  IMAD.WIDE.U32.X R78, R22, R28, R78, P5 ;  /* 0x0000001c164e7225 */ /* 0x000fc800028e044e */
[----:B------:R-:W-:-:S04]  /*32e60*/  IMAD.WIDE.U32.X R76, R44, R44, R76, P3 ;  /* 0x0000002c2c4c7225 */ /* 0x000fc800018e044c */
[----:B------:R-:W-:Y:S01]  /*32e70*/  IMAD R87, R28, 0x26, RZ ;  /* 0x000000261c577824 */ /* 0x000fe200078e02ff */
[----:B------:R-:W-:Y:S01]  /*32e80*/  IADD3.X R32, P0, P1, R34, R78, R76, P0, P1 ;  /* 0x0000004e22207210 */ /* 0x000fe2000010244c */
[----:B------:R-:W-:-:S03]  /*32e90*/  IMAD R88, R36, 0x13, RZ ;  /* 0x0000001324587824 */ /* 0x000fc600078e02ff */
        /* <DEDUP_REMOVED lines=10> */
[----:B------:R-:W-:-:S04]  /*32f40*/  IMAD.WIDE.U32 R80, P3, R86, R24, R80 ;  /* 0x0000001856507225 */ /* 0x000fc80007860050 */
[----:B------:R-:W-:Y:S01]  /*32f50*/  IMAD.IADD R26, R83, 0x1, R26 ;  /* 0x00000001531a7824 */ /* 0x000fe200078e021a */
[----:B------:R-:W-:Y:S01]  /*32f60*/  IADD3 R37, P2, PT, R79, R80, RZ ;  /* 0x000000504f257210 */ /* 0x000fe20007f5e0ff */
[----:B------:R-:W-:-:S04]  /*32f70*/  IMAD.WIDE.U32 R76, P5, R23, R22, R76 ;  /* 0x00000016174c7225 */ /* 0x000fc800078a004c */
[----:B------:R-:W-:Y:S01]  /*32f80*/  IMAD.WIDE.U32 R78, R26, R29, RZ ;  /* 0x0000001d1a4e7225 */ /* 0x000fe200078e00ff */
[----:B------:R-:W-:-:S03]  /*32f90*/  IADD3 R27, P1, PT, R27, R76, RZ ;  /* 0x0000004c1b1b7210 */ /* 0x000fc60007f3e0ff */
[----:B------:R-:W-:Y:S01]  /*32fa0*/  IMAD.X R85, RZ, RZ, RZ, P5 ;  /* 0x000000ffff557224 */ /* 0x000fe200028e06ff */
[----:B------:R-:W-:Y:S01]  /*32fb0*/  IADD3.X R37, P0, PT, R37, R27, RZ, P0, !PT ;  /* 0x0000001b25257210 */ /* 0x000fe2000071e4ff */
[----:B------:R-:W-:-:S04]  /*32fc0*/  IMAD.WIDE.U32 R78, P4, R28, R82, R78 ;  /* 0x000000521c4e7225 */ /* 0x000fc8000788004e */
[----:B------:R-:W-:-:S04]  /*32fd0*/  IMAD.WIDE.U32 R82, R82, R29, RZ ;  /* 0x0000001d52527225 */ /* 0x000fc800078e00ff */
[----:B------:R-:W-:Y:S01]  /*32fe0*/  IMAD.MOV.U32 R84, RZ, RZ, R77 ;  /* 0x000000ffff547224 */ /* 0x000fe200078e004d */
[----:B------:R-:W-:Y:S02]  /*32ff0*/  IADD3 R27, P6, PT, R31, R82, RZ ;  /* 0x000000521f1b7210 */ /* 0x000fe40007fde0ff */
[----:B------:R-:W-:Y:S01]  /*33000*/  IADD3 R82, P5, PT, R83, R78, RZ ;  /* 0x0000004e53527210 */ /* 0x000fe20007fbe0ff */
[----:B------:R-:W-:Y:S01]  /*33010*/  IMAD.WIDE.U32.X R76, R22, R36, R84, P1 ;  /* 0x00000024164c7225 */ /* 0x000fe200008e0454 */
[----:B------:R-:W-:Y:S02]  /*33020*/  IADD3.X R83, PT, PT, RZ, RZ, RZ, P4, !PT ;  /* 0x000000ffff537210 */ /* 0x000fe400027fe4ff */
[----:B------:R-:W-:Y:S01]  /*33030*/  IADD3.X R22, P1, PT, R37, R82, RZ, P6, !PT ;  /* 0x0000005225167210 */ /* 0x000fe2000373e4ff */
[----:B------:R-:W-:Y:S02]  /*33040*/  IMAD.MOV.U32 R82, RZ, RZ, R79 ;  /* 0x000000ffff527224 */ /* 0x000fe400078e004f */
[----:B------:R-:W-:-:S04]  /*33050*/  IMAD.WIDE.U32 R84, R25, R24, RZ ;  /* 0x0000001819547225 */ /* 0x000fc800078e00ff */
[----:B------:R-:W-:-:S04]  /*33060*/  IMAD.WIDE.U32.X R78, R26, R28, R82, P5 ;  /* 0x0000001c1a4e7225 */ /* 0x000fc800028e0452 */
[----:B------:R-:W-:Y:S02]  /*33070*/  IMAD.X R83, RZ, RZ, RZ, P3 ;  /* 0x000000ffff537224 */ /* 0x000fe400018e06ff */
        /* <DEDUP_REMOVED lines=17> */
[----:B------:R-:W-:Y:S02]  /*33190*/  IADD3.X R84, P0, PT, R37, R84, RZ, P0, !PT ;  /* 0x0000005425547210 */ /* 0x000fe4000071e4ff */
[----:B------:R-:W-:Y:S02]  /*331a0*/  IADD3.X R85, PT, PT, RZ, RZ, RZ, P6, !PT ;  /* 0x000000ffff557210 */ /* 0x000fe400037fe4ff */
[----:B------:R-:W-:Y:S01]  /*331b0*/  IADD3 R37, P1, PT, R44, R80, RZ ;  /* 0x000000502c257210 */ /* 0x000fe20007f3e0ff */
[----:B------:R-:W-:Y:S01]  /*331c0*/  IMAD.MOV.U32 R80, RZ, RZ, R77 ;  /* 0x000000ffff507224 */ /* 0x000fe200078e004d */
[----:B------:R-:W-:Y:S01]  /*331d0*/  IADD3 R44, P6, PT, R81, R82, RZ ;  /* 0x00000052512c7210 */ /* 0x000fe20007fde0ff */
[----:B------:R-:W-:Y:S01]  /*331e0*/  IMAD.X R81, RZ, RZ, RZ, P5 ;  /* 0x000000ffff517224 */ /* 0x000fe200028e06ff */
[----:B------:R-:W-:Y:S01]  /*331f0*/  MOV R82, R79 ;  /* 0x0000004f00527202 */ /* 0x000fe20000000f00 */
        /* <DEDUP_REMOVED lines=17> */
[----:B------:R-:W-:-:S03]  /*33310*/  IADD3 R90, P3, PT, R79, R76, RZ ;  /* 0x0000004c4f5a7210 */ /* 0x000fc60007f7e0ff */
[----:B------:R-:W-:Y:S01]  /*33320*/  IMAD.MOV.U32 R76, RZ, RZ, R83 ;  /* 0x000000ffff4c7224 */ /* 0x000fe200078e0053 */
[----:B------:R-:W-:Y:S01]  /*33330*/  IADD3 R80, P2, PT, R81, R82, RZ ;  /* 0x0000005251507210 */ /* 0x000fe20007f5e0ff */
[----:B------:R-:W-:Y:S01]  /*33340*/  IMAD.MOV.U32 R78, RZ, RZ, R77 ;  /* 0x000000ffff4e7224 */ /* 0x000fe200078e004d */
[----:B------:R-:W-:Y:S01]  /*33350*/  IADD3.X R77, PT, PT, RZ, RZ, RZ, P4, !PT ;  /* 0x000000ffff4d7210 */ /* 0x000fe200027fe4ff */
        /* <DEDUP_REMOVED lines=24> */
[----:B------:R-:W-:Y:S01]  /*334e0*/  IMAD.X R22, RZ, RZ, R26, P0 ;  /* 0x000000ffff167224 */ /* 0x000fe200000e061a */
[----:B------:R-:W-:Y:S01]  /*334f0*/  MOV R80, R77 ;  /* 0x0000004d00507202 */ /* 0x000fe20000000f00 */
[----:B------:R-:W-:Y:S01]  /*33500*/  IMAD.X R81, RZ, RZ, RZ, P1 ;  /* 0x000000ffff517224 */ /* 0x000fe200008e06ff */
[----:B------:R-:W-:Y:S01]  /*33510*/  IADD3 R79, P1, PT, R79, R76, RZ ;  /* 0x0000004c4f4f7210 */ /* 0x000fe20007f3e0ff */
[-C--:B------:R-:W-:Y:S01]  /*33520*/  IMAD.WIDE.U32 R26, R33, R25.reuse, RZ ;  /* 0x00000019211a7225 */ /* 0x080fe200078e00ff */
[----:B------:R-:W-:Y:S02]  /*33530*/  SHF.L.W.U32.HI R22, R31, 0xd, R22 ;  /* 0x0000000d1f167819 */ /* 0x000fe40000010e16 */
[----:B------:R-:W-:Y:S01]  /*33540*/  SHF.L.W.U32.HI R31, R34, 0xd, R31 ;  /* 0x0000000d221f7819 */ /* 0x000fe20000010e1f */
[----:B------:R-:W-:Y:S01]  /*33550*/  IMAD.WIDE.U32.X R80, R75, R28, R80, P1 ;  /* 0x0000001c4b507225 */ /* 0x000fe200008e0450 */
[----:B------:R-:W-:Y:S02]  /*33560*/  LOP3.LUT R75, R30, 0x7ffff, RZ, 0xc0, !PT ;  /* 0x0007ffff1e4b7812 */ /* 0x000fe400078ec0ff */
[----:B------:R-:W-:Y:S01]  /*33570*/  LOP3.LUT R34, R34, 0x7ffff, RZ, 0xc0, !PT ;  /* 0x0007ffff22227812 */ /* 0x000fe200078ec0ff */
        /* <DEDUP_REMOVED lines=10> */
[----:B------:R-:W-:Y:S01]  /*33620*/  SHF.L.W.U32.HI R29, R28, 0xd, R84 ;  /* 0x0000000d1c1d7819 */ /* 0x000fe20000010e54 */
[----:B------:R-:W-:Y:S02]  /*33630*/  IMAD.X R44, RZ, RZ, R85, P2 ;  /* 0x000000ffff2c7224 */ /* 0x000fe400010e0655 */
[----:B------:R-:W-:Y:S01]  /*33640*/  IMAD.WIDE.U32 R22, R23, R24, RZ ;  /* 0x0000001817167225 */ /* 0x000fe200078e00ff */
[----:B------:R-:W-:Y:S02]  /*33650*/  IADD3 R29, P2, PT, R29, R86, RZ ;  /* 0x000000561d1d7210 */ /* 0x000fe40007f5e0ff */
[----:B------:R-:W-:Y:S02]  /*33660*/  SHF.L.W.U32.HI R44, R84, 0xd, R44 ;  /* 0x0000000d542c7819 */ /* 0x000fe40000010e2c */
[----:B------:R-:W-:Y:S01]  /*33670*/  IADD3 R24, P0, PT, R78, R22, RZ ;  /* 0x000000164e187210 */ /* 0x000fe20007f1e0ff */
[----:B------:R-:W-:Y:S01]  /*33680*/  IMAD.MOV.U32 R22, RZ, RZ, R77 ;  /* 0x000000ffff167224 */ /* 0x000fe200078e004d */
[----:B------:R-:W-:Y:S01]  /*33690*/  IADD3 R31, P6, PT, R23, R76, RZ ;  /* 0x0000004c171f7210 */ /* 0x000fe20007fde0ff */
[----:B------:R-:W-:Y:S01]  /*336a0*/  IMAD.X R23, RZ, RZ, RZ, P5 ;  /* 0x000000ffff177224 */ /* 0x000fe200028e06ff */
[----:B------:R-:W-:-:S02]  /*336b0*/  IADD3.X R82, P2, PT, R44, R82, RZ, P2, !PT ;  /* 0x000000522c527210 */ /* 0x000fc4000175e4ff */
[----:B------:R-:W-:Y:S01]  /*336c0*/  IADD3.X R31, P0, PT, R79, R31, RZ, P0, !PT ;  /* 0x0000001f4f1f7210 */ /* 0x000fe2000071e4ff */
[----:B------:R-:W-:Y:S01]  /*336d0*/  IMAD.WIDE.U32.X R36, R35, R36, R22, P6 ;  /* 0x0000002423247225 */ /* 0x000fe200030e0416 */
[----:B------:R-:W-:Y:S02]  /*336e0*/  IADD3.X R23, PT, PT, RZ, RZ, RZ, P4, !PT ;  /* 0x000000ffff177210 */ /* 0x000fe400027fe4ff */
[----:B------:R-:W-:Y:S01]  /*336f0*/  IADD3.X R83, P2, PT, RZ, R83, RZ, P2, !PT ;  /* 0x00000053ff537210 */ /* 0x000fe2000175e4ff */
[----:B------:R-:W-:-:S04]  /*33700*/  IMAD.MOV.U32 R22, RZ, RZ, R27 ;  /* 0x000000ffff167224 */ /* 0x000fc800078e001b */
        /* <DEDUP_REMOVED lines=34> */
[----:B------:R-:W-:Y:S01]  /*33930*/  IMAD.X R31, RZ, RZ, RZ, P2 ;  /* 0x000000ffff1f7224 */ /* 0x000fe200010e06ff */
[----:B------:R-:W-:Y:S01]  /*33940*/  IADD3 R28, P1, PT, R22, R32, RZ ;  /* 0x00000020161c7210 */ /* 0x000fe20007f3e0ff */
[----:B------:R-:W-:Y:S01]  /*33950*/  IMAD.MOV.U32 R30, RZ, RZ, R35 ;  /* 0x000000ffff1e7224 */ /* 0x000fe200078e0023 */
[----:B------:R-:W-:Y:S01]  /*33960*/  IADD3.X R36, P0, PT, R36, R27, RZ, P0, !PT ;  /* 0x0000001b24247210 */ /* 0x000fe2000071e4ff */
[----:B------:R-:W-:-:S04]  /*33970*/  IMAD.WIDE.U32 R26, R87, R70, RZ ;  /* 0x00000046571a7225 */ /* 0x000fc800078e00ff */
[----:B------:R-:W-:-:S04]  /*33980*/  IMAD.WIDE.U32 R78, R15, 0x13, RZ ;  /* 0x000000130f4e7825 */ /* 0x000fc800078e00ff */
[----:B------:R-:W-:-:S04]  /*33990*/  IMAD.WIDE.U32 R26, P5, R25, R94, R26 ;  /* 0x0000005e191a7225 */ /* 0x000fc800078a001a */
[----:B------:R-:W-:Y:S01]  /*339a0*/  IMAD.MOV.U32 R34, RZ, RZ, R27 ;  /* 0x000000ffff227224 */ /* 0x000fe200078e001b */
[----:B------:R-:W-:Y:S01]  /*339b0*/  IADD3 R32, P2, PT, R33, R26, RZ ;  /* 0x0000001a21207210 */ /* 0x000fe20007f5e0ff */
[----:B------:R-:W-:Y:S01]  /*339c0*/  IMAD.X R33, RZ, RZ, RZ, P6 ;  /* 0x000000ffff217224 */ /* 0x000fe200030e06ff */
[----:B------:R-:W-:Y:S01]  /*339d0*/  IADD3.X R35, PT, PT, RZ, RZ, RZ, P5, !PT ;  /* 0x000000ffff237210 */ /* 0x000fe20002ffe4ff */
[----:B------:R-:W-:Y:S01]  /*339e0*/  IMAD.WIDE.U32.X R30, R44, R89, R30, P4 ;  /* 0x000000592c1e7225 */ /* 0x000fe200020e041e */
[----:B------:R-:W-:-:S03]  /*339f0*/  IADD3.X R36, P1, PT, R36, R32, RZ, P1, !PT ;  /* 0x0000002024247210 */ /* 0x000fc60000f3e4ff */
[----:B------:R-:W-:Y:S02]  /*33a00*/  IMAD.MOV.U32 R32, RZ, RZ, R37 ;  /* 0x000000ffff207224 */ /* 0x000fe400078e0025 */
[----:B------:R-:W-:-:S04]  /*33a10*/  IMAD.WIDE.U32.X R34, R87, R94, R34, P2 ;  /* 0x0000005e57227225 */ /* 0x000fc800010e0422 */
[----:B------:R-:W-:-:S04]  /*33a20*/  IMAD.WIDE.U32.X R32, R86, R92, R32, P3 ;  /* 0x0000005c56207225 */ /* 0x000fc800018e0420 */
[----:B------:R-:W-:Y:S01]  /*33a30*/  IMAD R22, R18, 0x13, RZ ;  /* 0x0000001312167824 */ /* 0x000fe200078e02ff */
[----:B------:R-:W-:Y:S01]  /*33a40*/  IADD3.X R34, P0, P1, R34, R30, R32, P1, P0 ;  /* 0x0000001e22227210 */ /* 0x000fe20000900420 */
[----:B------:R-:W-:-:S03]  /*33a50*/  IMAD.WIDE.U32 R26, R85, R78, RZ ;  /* 0x0000004e551a7225 */ /* 0x000fc600078e00ff */
[----:B------:R-:W-:Y:S01]  /*33a60*/  IADD3.X R35, PT, PT, R35, R31, R33, P0, P1 ;  /* 0x0000001f23237210 */ /* 0x000fe200007e2421 */
[----:B------:R-:W-:Y:S02]  /*33a70*/  IMAD.IADD R22, R79, 0x1, R22 ;  /* 0x000000014f167824 */ /* 0x000fe400078e0216 */
        /* <DEDUP_REMOVED lines=25> */
[----:B------:R-:W-:Y:S01]  /*33c10*/  IMAD.WIDE.U32 R32, R24, R20, RZ ;  /* 0x0000001418207225 */ /* 0x000fe200078e00ff */
[----:B------:R-:W-:-:S03]  /*33c20*/  MOV R36, R27 ;  /* 0x0000001b00247202 */ /* 0x000fc60000000f00 */
        /* <DEDUP_REMOVED lines=38> */
[----:B------:R-:W-:-:S04]  /*33e90*/  IMAD.WIDE.U32 R26, R15, R24, RZ ;  /* 0x000000180f1a7225 */ /* 0x000fc800078e00ff */
[----:B------:R-:W-:-:S04]  /*33ea0*/  IMAD.WIDE.U32.X R32, R84, R22, R32, P5 ;  /* 0x0000001654207225 */ /* 0x000fc800028e0420 */
        /* <DEDUP_REMOVED lines=54> */
[----:B------:R-:W-:Y:S01]  /*34210*/  MOV R26, R35 ;  /* 0x00000023001a7202 */ /* 0x000fe20000000f00 */
        /* <DEDUP_REMOVED lines=27> */
[----:B------:R-:W-:-:S03]  /*343d0*/  IADD3.X R33, PT, PT, RZ, RZ, RZ, P3, !PT ;  /* 0x000000ffff217210 */ /* 0x000fc60001ffe4ff */
[----:B------:R-:W-:-:S04]  /*343e0*/  IMAD.WIDE.U32 R72, R23, R72, RZ ;  /* 0x0000004817487225 */ /* 0x000fc800078e00ff */
[----:B------:R-:W-:Y:S01]  /*343f0*/  IMAD.WIDE.U32 R30, P4, R23, R92, R30 ;  /* 0x0000005c171e7225 */ /* 0x000fe2000788001e */
[----:B------:R-:W-:Y:S02]  /*34400*/  IADD3 R34, P1, PT, R34, R72, RZ ;  /* 0x0000004822227210 */ /* 0x000fe40007f3e0ff */
[----:B------:R-:W-:Y:S02]  /*34410*/  IADD3 R35, P5, PT, R73, R30, RZ ;  /* 0x0000001e49237210 */ /* 0x000fe40007fbe0ff */
[----:B------:R-:W-:Y:S01]  /*34420*/  IADD3.X R30, P0, PT, R32, R26, RZ, P0, !PT ;  /* 0x0000001a201e7210 */ /* 0x000fe2000071e4ff */
[----:B------:R-:W-:Y:S02]  /*34430*/  IMAD.MOV.U32 R32, RZ, RZ, R27 ;  /* 0x000000ffff207224 */ /* 0x000fe400078e001b */
[----:B------:R-:W-:Y:S01]  /*34440*/  IMAD.X R27, RZ, RZ, RZ, P4 ;  /* 0x000000ffff1b7224 */ /* 0x000fe200020e06ff */
        /* <DEDUP_REMOVED lines=11> */
[----:B------:R-:W-:Y:S02]  /*34500*/  IADD3 R24, P0, PT, R31, R26, RZ ;  /* 0x0000001a1f187210 */ /* 0x000fe40007f1e0ff */
[----:B------:R-:W-:Y:S01]  /*34510*/  MOV R32, R27 ;  /* 0x0000001b00207202 */ /* 0x000fe20000000f00 */
[----:B------:R-:W-:-:S04]  /*34520*/  IMAD.WIDE.U32 R26, R17, R75, RZ ;  /* 0x0000004b111a7225 */ /* 0x000fc800078e00ff */
[----:B------:R-:W-:Y:S01]  /*34530*/  IMAD.WIDE.U32.X R32, R44, R19, R32, P0 ;  /* 0x000000132c207225 */ /* 0x000fe200000e0420 */
[----:B------:R-:W-:Y:S02]  /*34540*/  IADD3 R73, P0, PT, R30, R36, RZ ;  /* 0x000000241e497210 */ /* 0x000fe40007f1e0ff */
[----:B------:R-:W-:Y:S01]  /*34550*/  SHF.L.W.U32.HI R44, R79, 0xd, R76 ;  /* 0x0000000d4f2c7819 */ /* 0x000fe20000010e4c */
[----:B------:R-:W-:Y:S01]  /*34560*/  IMAD.WIDE.U32 R26, P1, R86, R16, R26 ;  /* 0x00000010561a7225 */ /* 0x000fe2000782001a */
[----:B------:R-:W-:-:S03]  /*34570*/  SHF.L.W.U32.HI R76, R76, 0xd, R74 ;  /* 0x0000000d4c4c7819 */ /* 0x000fc60000010e4a */
[----:B------:R-:W-:Y:S01]  /*34580*/  IMAD.X R31, RZ, RZ, RZ, P1 ;  /* 0x000000ffff1f7224 */ /* 0x000fe200008e06ff */
[----:B------:R-:W-:Y:S01]  /*34590*/  IADD3 R72, P2, PT, R37, R26, RZ ;  /* 0x0000001a25487210 */ /* 0x000fe20007f5e0ff */
[----:B------:R-:W-:Y:S01]  /*345a0*/  IMAD.MOV.U32 R30, RZ, RZ, R27 ;  /* 0x000000ffff1e7224 */ /* 0x000fe200078e001b */
[----:B------:R-:W-:Y:S01]  /*345b0*/  IADD3 R44, P1, PT, R44, R83, RZ ;  /* 0x000000532c2c7210 */ /* 0x000fe20007f3e0ff */
[----:B------:R-:W-:Y:S01]  /*345c0*/  IMAD.WIDE.U32 R26, R25, R15, RZ ;  /* 0x0000000f191a7225 */ /* 0x000fe200078e00ff */
[----:B------:R-:W-:-:S03]  /*345d0*/  IADD3.X R24, P0, PT, R72, R24, RZ, P0, !PT ;  /* 0x0000001848187210 */ /* 0x000fc6000071e4ff */
[----:B------:R-:W-:Y:S01]  /*345e0*/  IMAD.WIDE.U32.X R30, R86, R17, R30, P2 ;  /* 0x00000011561e7225 */ /* 0x000fe200010e041e */
[----:B------:R-:W-:-:S03]  /*345f0*/  IADD3 R73, P4, PT, R73, R26, RZ ;  /* 0x0000001a49497210 */ /* 0x000fc60007f9e0ff */
[----:B------:R-:W-:-:S04]  /*34600*/  IMAD.WIDE.U32 R16, R87, R15, RZ ;  /* 0x0000000f57107225 */ /* 0x000fc800078e00ff */
[----:B------:R-:W-:Y:S01]  /*34610*/  IMAD.WIDE.U32 R16, P2, R25, R18, R16 ;  /* 0x0000001219107225 */ /* 0x000fe20007840010 */
[----:B------:R-:W-:-:S03]  /*34620*/  IADD3.X R25, P1, PT, R76, R82, RZ, P1, !PT ;  /* 0x000000524c197210 */ /* 0x000fc60000f3e4ff */
[----:B------:R-:W-:Y:S01]  /*34630*/  IMAD.MOV.U32 R26, RZ, RZ, R17 ;  /* 0x000000ffff1a7224 */ /* 0x000fe200078e0011 */
[----:B------:R-:W-:Y:S01]  /*34640*/  LEA.HI.X R81, P1, R74, R81, RZ, 0xd, P1 ;  /* 0x000000514a517211 */ /* 0x000fe20000836cff */
[----:B------:R-:W-:Y:S01]  /*34650*/  IMAD.WIDE.U32 R74, R29, R20, RZ ;  /* 0x000000141d4a7225 */ /* 0x000fe200078e00ff */
[----:B------:R-:W-:Y:S02]  /*34660*/  IADD3 R76, P3, PT, R27, R16, RZ ;  /* 0x000000101b4c7210 */ /* 0x000fe40007f7e0ff */
[----:B------:R-:W-:Y:S01]  /*34670*/  SHF.L.W.U32.HI R15, R25, 0xd, R81 ;  /* 0x0000000d190f7819 */ /* 0x000fe20000010e51 */
[----:B------:R-:W-:Y:S01]  /*34680*/  IMAD.WIDE.U32 R16, R84, R58, RZ ;  /* 0x0000003a54107225 */ /* 0x000fe200078e00ff */
[----:B------:R-:W-:Y:S02]  /*34690*/  IADD3.X R80, PT, PT, RZ, R80, RZ, P1, !PT ;  /* 0x00000050ff507210 */ /* 0x000fe40000ffe4ff */
[----:B------:R-:W-:Y:S01]  /*346a0*/  IADD3.X R24, P4, PT, R24, R76, RZ, P4, !PT ;  /* 0x0000004c18187210 */ /* 0x000fe2000279e4ff */
[----:B------:R-:W-:Y:S01]  /*346b0*/  IMAD.X R27, RZ, RZ, RZ, P2 ;  /* 0x000000ffff1b7224 */ /* 0x000fe200010e06ff */
[----:B------:R-:W-:Y:S01]  /*346c0*/  IADD3 R15, P2, PT, R15, R77, RZ ;  /* 0x0000004d0f0f7210 */ /* 0x000fe20007f5e0ff */
[----:B------:R-:W-:Y:S01]  /*346d0*/  IMAD.WIDE.U32 R36, P5, R23, R89, R16 ;  /* 0x0000005917247225 */ /* 0x000fe200078a0010 */
[----:B------:R-:W-:-:S02]  /*346e0*/  SHF.L.W.U32.HI R81, R81, 0xd, R80 ;  /* 0x0000000d51517819 */ /* 0x000fc40000010e50 */
[----:B------:R-:W-:Y:S01]  /*346f0*/  LOP3.LUT R25, R25, 0x7ffff, RZ, 0xc0, !PT ;  /* 0x0007ffff19197812 */ /* 0x000fe200078ec0ff */
[----:B------:R-:W-:Y:S01]  /*34700*/  IMAD.WIDE.U32 R16, R85, R20, RZ ;  /* 0x0000001455107225 */ /* 0x000fe200078e00ff */
[----:B------:R-:W-:Y:S02]  /*34710*/  IADD3.X R71, P1, PT, R81, R71, RZ, P2, !PT ;  /* 0x0000004751477210 */ /* 0x000fe4000173e4ff */
[----:B------:R-:W-:Y:S01]  /*34720*/  IADD3 R20, P2, PT, R73, R74, RZ ;  /* 0x0000004a49147210 */ /* 0x000fe20007f5e0ff */
[----:B------:R-:W-:Y:S01]  /*34730*/  IMAD.WIDE.U32.X R18, R87, R18, R26, P3 ;  /* 0x0000001257127225 */ /* 0x000fe200018e041a */
[----:B------:R-:W-:Y:S02]  /*34740*/  LEA.HI.X R78, P1, R80, R78, RZ, 0xd, P1 ;  /* 0x0000004e504e7211 */ /* 0x000fe40000836cff */
[----:B------:R-:W-:Y:S01]  /*34750*/  MOV R72, R37 ;  /* 0x0000002500487202 */ /* 0x000fe20000000f00 */
[----:B------:R-:W-:Y:S01]  /*34760*/  IMAD.WIDE.U32 R16, P3, R29, R21, R16 ;  /* 0x000000151d107225 */ /* 0x000fe20007860010 */
[----:B------:R-:W-:-:S02]  /*34770*/  IADD3.X R18, P0, P4, R18, R32, R30, P4, P0 ;  /* 0x0000002012127210 */ /* 0x000fc4000240041e */
[----:B------:R-:W-:Y:S01]  /*34780*/  LOP3.LUT R81, R71, 0x7ffff, RZ, 0xc0, !PT ;  /* 0x0007ffff47517812 */ /* 0x000fe200078ec0ff */
[----:B------:R-:W-:Y:S01]  /*34790*/  IMAD.X R29, RZ, RZ, R22, P1 ;  /* 0x000000ffff1d7224 */ /* 0x000fe200008e0616 */
[----:B------:R-:W-:Y:S01]  /*347a0*/  IADD3 R74, P6, PT, R75, R16, RZ ;  /* 0x000000104b4a7210 */ /* 0x000fe20007fde0ff */
[----:B------:R-:W-:Y:S01]  /*347b0*/  IMAD.WIDE.U32 R26, R23, R58, RZ ;  /* 0x0000003a171a7225 */ /* 0x000fe200078e00ff */
[----:B------:R-:W-:Y:S02]  /*347c0*/  SHF.L.W.U32.HI R16, R71, 0xd, R78 ;  /* 0x0000000d47107819 */ /* 0x000fe40000010e4e */
[----:B------:R-:W-:Y:S01]  /*347d0*/  SHF.L.W.U32.HI R78, R78, 0xd, R29 ;  /* 0x0000000d4e4e7819 */ /* 0x000fe20000010e1d */
[----:B------:R-:W-:Y:S01]  /*347e0*/  IMAD.X R23, RZ, RZ, RZ, P3 ;  /* 0x000000ffff177224 */ /* 0x000fe200018e06ff */
[----:B------:R-:W-:Y:S01]  /*347f0*/  IADD3 R16, P3, PT, R16, R34, RZ ;  /* 0x0000002210107210 */ /* 0x000fe20007f7e0ff */
[----:B------:R-:W-:Y:S01]  /*34800*/  IMAD.X R73, RZ, RZ, RZ, P5 ;  /* 0x000000ffff497224 */ /* 0x000fe200028e06ff */
[----:B------:R-:W-:Y:S01]  /*34810*/  IADD3 R20, P1, PT, R20, R26, RZ ;  /* 0x0000001a14147210 */ /* 0x000fe20007f3e0ff */
[----:B------:R-:W-:Y:S01]  /*34820*/  IMAD.MOV.U32 R22, RZ, RZ, R17 ;  /* 0x000000ffff167224 */ /* 0x000fe200078e0011 */
[----:B------:R-:W-:-:S02]  /*34830*/  IADD3.X R35, P3, PT, R78, R35, RZ, P3, !PT ;  /* 0x000000234e237210 */ /* 0x000fc40001f7e4ff */
[----:B------:R-:W-:Y:S01]  /*34840*/  IADD3 R26, P5, PT, R27, R36, RZ ;  /* 0x000000241b1a7210 */ /* 0x000fe20007fbe0ff */
[----:B------:R-:W-:Y:S01]  /*34850*/  IMAD.WIDE.U32.X R22, R85, R21, R22, P6 ;  /* 0x0000001555167225 */ /* 0x000fe200030e0416 */
[----:B------:R-:W-:Y:S02]  /*34860*/  LEA.HI.X R59, P3, R29, R59, RZ, 0xd, P3 ;  /* 0x0000003b1d3b7211 */ /* 0x000fe40001876cff */
[----:B------:R-:W-:Y:S01]  /*34870*/  IADD3.X R24, P2, PT, R24, R74, RZ, P2, !PT ;  /* 0x0000004a18187210 */ /* 0x000fe2000175e4ff */
[----:B------:R-:W-:Y:S01]  /*34880*/  IMAD.WIDE.U32.X R72, R84, R89, R72, P5 ;  /* 0x0000005954487225 */ /* 0x000fe200028e0448 */
[----:B------:R-:W-:Y:S02]  /*34890*/  SHF.L.W.U32.HI R17, R35, 0xd, R59 ;  /* 0x0000000d23117819 */ /* 0x000fe40000010e3b */
[----:B------:R-:W-:Y:S01]  /*348a0*/  IADD3.X R24, P1, PT, R24, R26, RZ, P1, !PT ;  /* 0x0000001a18187210 */ /* 0x000fe20000f3e4ff */
[----:B------:R-:W-:Y:S01]  /*348b0*/  IMAD.X R70, RZ, RZ, R70, P3 ;  /* 0x000000ffff467224 */ /* 0x000fe200018e0646 */
[----:B------:R-:W-:-:S02]  /*348c0*/  IADD3 R17, P3, PT, R17, R20, RZ ;  /* 0x0000001411117210 */ /* 0x000fc40007f7e0ff */
[----:B------:R-:W-:Y:S02]  /*348d0*/  IADD3.X R30, PT, PT, R19, R33, R31, P0, P4 ;  /* 0x00000021131e7210 */ /* 0x000fe400007e841f */
[----:B------:R-:W-:Y:S02]  /*348e0*/  SHF.L.W.U32.HI R59, R59, 0xd, R70 ;  /* 0x0000000d3b3b7819 */ /* 0x000fe40000010e46 */
[----:B------:R-:W-:Y:S01]  /*348f0*/  IADD3.X R18, P1, P2, R72, R18, R22, P1, P2 ;  /* 0x0000001248127210 */ /* 0x000fe20000a24416 */
[----:B------:R-:W-:Y:S01]  /*34900*/  IMAD R72, R81, 0x26, RZ ;  /* 0x0000002651487824 */ /* 0x000fe200078e02ff */
[----:B------:R-:W-:Y:S01]  /*34910*/  IADD3.X R19, P0, PT, R59, R24, RZ, P3, !PT ;  /* 0x000000183b137210 */ /* 0x000fe20001f1e4ff */
[----:B------:R-:W-:Y:S01]  /*34920*/  IMAD.WIDE.U32 R58, R15, 0x26, RZ ;  /* 0x000000260f3a7825 */ /* 0x000fe200078e00ff */
[----:B------:R-:W-:Y:S02]  /*34930*/  IADD3.X R30, PT, PT, R73, R30, R23, P1, P2 ;  /* 0x0000001e491e7210 */ /* 0x000fe40000fe4417 */
[----:B------:R-:W-:Y:S01]  /*34940*/  LEA.HI.X R18, P0, R70, R18, RZ, 0xd, P0 ;  /* 0x0000001246127211 */ /* 0x000fe20000016cff */
[----:B------:R-:W-:Y:S01]  /*34950*/  IMAD.IADD R72, R59, 0x1, R72 ;  /* 0x000000013b487824 */ /* 0x000fe200078e0248 */
[----:B------:R-:W-:-:S02]  /*34960*/  LOP3.LUT R29, R79, 0x7ffff, RZ, 0xc0, !PT ;  /* 0x0007ffff4f1d7812 */ /* 0x000fc400078ec0ff */
[----:B------:R-:W-:Y:S01]  /*34970*/  SHF.L.W.U32.HI R36, R19, 0xd, R18 ;  /* 0x0000000d13247819 */ /* 0x000fe20000010e12 */
[----:B------:R-:W-:Y:S01]  /*34980*/  IMAD.X R30, RZ, RZ, R30, P0 ;  /* 0x000000ffff1e7224 */ /* 0x000fe200000e061e */
[----:B------:R-:W-:Y:S02]  /*34990*/  LOP3.LUT R80, R35, 0x7ffff, RZ, 0xc0, !PT ;  /* 0x0007ffff23507812 */ /* 0x000fe400078ec0ff */
[----:B------:R-:W-:Y:S01]  /*349a0*/  LOP3.LUT R19, R19, 0x7ffff, RZ, 0xc0, !PT ;  /* 0x0007ffff13137812 */ /* 0x000fe200078ec0ff */
[----:B------:R-:W-:Y:S01]  /*349b0*/  IMAD.WIDE.U32 R36, R36, 0x13, R28 ;  /* 0x0000001324247825 */ /* 0x000fe200078e001c */
[----:B------:R-:W-:-:S03]  /*349c0*/  SHF.L.W.U32.HI R18, R18, 0xd, R30 ;  /* 0x0000000d12127819 */ /* 0x000fc60000010e1e */
[----:B------:R-:W-:-:S04]  /*349d0*/  IMAD.WIDE.U32 R28, R16, 0x13, RZ ;  /* 0x00000013101c7825 */ /* 0x000fc800078e00ff */
[----:B------:R-:W-:Y:S02]  /*349e0*/  IMAD R18, R18, 0x13, RZ ;  /* 0x0000001312127824 */ /* 0x000fe400078e02ff */
[C---:B------:R-:W-:Y:S02]  /*349f0*/  IMAD R73, R80.reuse, 0x13, RZ ;  /* 0x0000001350497824 */ /* 0x040fe400078e02ff */
[----:B------:R-:W-:Y:S01]  /*34a00*/  IMAD.WIDE.U32 R22, R80, R28, RZ ;  /* 0x0000001c50167225 */ /* 0x000fe200078e00ff */
[----:B------:R-:W-:-:S03]  /*34a10*/  IADD3 R24, PT, PT, R37, R18, RZ ;  /* 0x0000001225187210 */ /* 0x000fc60007ffe0ff */
[----:B------:R-:W-:Y:S01]  /*34a20*/  IMAD.IADD R73, R29, 0x1, R73 ;  /* 0x000000011d497824 */ /* 0x000fe200078e0249 */
[----:B------:R-:W-:Y:S01]  /*34a30*/  SHF.L.U64.HI R20, R36, 0x1, R24 ;  /* 0x0000000124147819 */ /* 0x000fe20000010218 */
[----:B------:R-:W-:Y:S01]  /*34a40*/  IMAD.WIDE.U32 R32, R19, R58, RZ ;  /* 0x0000003a13207225 */ /* 0x000fe200078e00ff */
[----:B------:R-:W-:Y:S02]  /*34a50*/  LEA.HI R26, P0, R24, R44, RZ, 0xd ;  /* 0x0000002c181a7211 */ /* 0x000fe400078168ff */
[----:B------:R-:W-:Y:S01]  /*34a60*/  LOP3.LUT R20, R20, 0xfffff, RZ, 0xc0, !PT ;  /* 0x000fffff14147812 */ /* 0x000fe200078ec0ff */
[----:B------:R-:W-:Y:S01]  /*34a70*/  IMAD.WIDE.U32 R28, R16, R28, RZ ;  /* 0x0000001c101c7225 */ /* 0x000fe200078e00ff */
[----:B------:R-:W-:-:S03]  /*34a80*/  SHF.L.U32 R78, R26, 0x1, RZ ;  /* 0x000000011a4e7819 */ /* 0x000fc600000006ff */
[----:B------:R-:W-:-:S04]  /*34a90*/  IMAD.WIDE.U32 R22, P1, R73, R16, R22 ;  /* 0x0000001049167225 */ /* 0x000fc80007820016 */
[----:B------:R-:W-:Y:S01]  /*34aa0*/  IMAD.SHL.U32 R21, R36, 0x2, RZ ;  /* 0x0000000224157824 */ /* 0x000fe200078e00ff */
[----:B------:R-:W-:Y:S01]  /*34ab0*/  MOV R34, R23 ;  /* 0x0000001700227202 */ /* 0x000fe20000000f00 */
[----:B------:R-:W-:-:S03]  /*34ac0*/  IMAD.WIDE.U32 R30, R17, R58, RZ ;  /* 0x0000003a111e7225 */ /* 0x000fc600078e00ff */
[----:B------:R-:W-:Y:S01]  /*34ad0*/  LOP3.LUT R21, R21, 0xfffffffe, RZ, 0xc0, !PT ;  /* 0xfffffffe15157812 */ /* 0x000fe200078ec0ff */
[----:B------:R-:W-:Y:S01]  /*34ae0*/  IMAD.X R35, RZ, RZ, RZ, P1 ;  /* 0x000000ffff237224 */ /* 0x000fe200008e06ff */
[----:B------:R-:W-:Y:S01]  /*34af0*/  IADD3 R18, P1, PT, R29, R22, RZ ;  /* 0x000000161d127210 */ /* 0x000fe20007f3e0ff */
[----:B------:R-:W-:-:S04]  /*34b00*/  IMAD.WIDE.U32 R32, P2, R72, R17, R32 ;  /* 0x0000001148207225 */ /* 0x000fc80007840020 */
[----:B------:R-:W-:Y:S01]  /*34b10*/  IMAD.WIDE.U32 R70, R20, R26, RZ ;  /* 0x0000001a14467225 */ /* 0x000fe200078e00ff */
[----:B------:R-:W-:-:S03]  /*34b20*/  IADD3 R37, P3, PT, R31, R32, RZ ;  /* 0x000000201f257210 */ /* 0x000fc60007f7e0ff */
[----:B------:R-:W-:Y:S01]  /*34b30*/  IMAD.X R25, RZ, RZ, R25, P0 ;  /* 0x000000ffff197224 */ /* 0x000fe200000e0619 */
[----:B------:R-:W-:Y:S01]  /*34b40*/  IADD3 R27, P0, PT, R30, R28, RZ ;  /* 0x0000001c1e1b7210 */ /* 0x000fe20007f1e0ff */
[----:B------:R-:W-:-:S03]  /*34b50*/  IMAD.WIDE.U32.X R34, R73, R80, R34, P1 ;  /* 0x0000005049227225 */ /* 0x000fc600008e0422 */
[----:B------:R-:W-:Y:S01]  /*34b60*/  IADD3.X R18, P0, PT, R37, R18, RZ, P0, !PT ;  /* 0x0000001225127210 */ /* 0x000fe2000071e4ff */
[----:B------:R-:W-:Y:S02]  /*34b70*/  IMAD.MOV.U32 R28, RZ, RZ, R33 ;  /* 0x000000ffff1c7224 */ /* 0x000fe400078e0021 */
[----:B------:R-:W-:-:S04]  /*34b80*/  IMAD.WIDE.U32 R22, P1, R21, R25, R70 ;  /* 0x0000001915167225 */ /* 0x000fc80007820046 */
[----:B------:R-:W-:-:S04]  /*34b90*/  IMAD.WIDE.U32 R32, R21, R26, RZ ;  /* 0x0000001a15207225 */ /* 0x000fc800078e00ff */
[----:B------:R-:W-:Y:S01]  /*34ba0*/  IMAD.X R71, RZ, RZ, RZ, P1 ;  /* 0x000000ffff477224 */ /* 0x000fe200008e06ff */
[----:B------:R-:W-:Y:S01]  /*34bb0*/  IADD3 R27, P1, PT, R27, R32, RZ ;  /* 0x000000201b1b7210 */ /* 0x000fe20007f3e0ff */
[----:B------:R-:W-:Y:S01]  /*34bc0*/  IMAD.X R29, RZ, RZ, RZ, P2 ;  /* 0x000000ffff1d7224 */ /* 0x000fe200010e06ff */
[----:B------:R-:W-:Y:S01]  /*34bd0*/  IADD3 R32, P2, PT, R33, R22, RZ ;  /* 0x0000001621207210 */ /* 0x000fe20007f5e0ff */
[----:B------:R-:W-:-:S03]  /*34be0*/  IMAD.WIDE.U32 R30, R16, 0x26, RZ ;  /* 0x00000026101e7825 */ /* 0x000fc600078e00ff */
[----:B------:R-:W-:Y:S01]  /*34bf0*/  IADD3.X R18, P1, PT, R18, R32, RZ, P1, !PT ;  /* 0x0000002012127210 */ /* 0x000fe20000f3e4ff */
[----:B------:R-:W-:Y:S02]  /*34c00*/  IMAD.MOV.U32 R70, RZ, RZ, R23 ;  /* 0x000000ffff467224 */ /* 0x000fe400078e0017 */
[----:B------:R-:W-:Y:S02]  /*34c10*/  IMAD R37, R80, 0x26, RZ ;  /* 0x0000002650257824 */ /* 0x000fe400078e02ff */
        /* <DEDUP_REMOVED lines=9> */
[----:B------:R-:W-:Y:S02]  /*34cb0*/  IADD3.X R33, PT, PT, RZ, RZ, RZ, P2, !PT ;  /* 0x000000ffff217210 */ /* 0x000fe400017fe4ff */
[----:B------:R-:W-:Y:S01]  /*34cc0*/  IADD3 R44, P0, PT, R31, R22, RZ ;  /* 0x000000161f2c7210 */ /* 0x000fe20007f1e0ff */
[----:B------:R-:W-:-:S04]  /*34cd0*/  IMAD.WIDE.U32 R28, R81, R21, RZ ;  /* 0x00000015511c7225 */ /* 0x000fc800078e00ff */
[----:B------:R-:W-:-:S04]  /*34ce0*/  IMAD.WIDE.U32 R34, R26, R26, RZ ;  /* 0x0000001a1a227225 */ /* 0x000fc800078e00ff */
[----:B------:R-:W-:Y:S02]  /*34cf0*/  IMAD.MOV.U32 R32, RZ, RZ, R23 ;  /* 0x000000ffff207224 */ /* 0x000fe400078e0017 */
[----:B------:R-:W-:-:S04]  /*34d00*/  IMAD.WIDE.U32 R22, P2, R26, R25, R70 ;  /* 0x000000191a167225 */ /* 0x000fc80007840046 */
[----:B------:R-:W-:Y:S01]  /*34d10*/  IMAD.WIDE.U32.X R32, R37, R19, R32, P0 ;  /* 0x0000001325207225 */ /* 0x000fe200000e0420 */
[----:B------:R-:W-:Y:S02]  /*34d20*/  IADD3 R73, P0, PT, R34, R30, RZ ;  /* 0x0000001e22497210 */ /* 0x000fe40007f1e0ff */
[----:B------:R-:W-:Y:S01]  /*34d30*/  IADD3 R37, P3, PT, R35, R22, RZ ;  /* 0x0000001623257210 */ /* 0x000fe20007f7e0ff */
[----:B------:R-:W-:Y:S01]  /*34d40*/  IMAD.WIDE.U32 R28, P1, R20, R15, R28 ;  /* 0x0000000f141c7225 */ /* 0x000fe2000782001c */
[----:B------:R-:W-:Y:S02]  /*34d50*/  MOV R70, R23 ;  /* 0x0000001700467202 */ /* 0x000fe40000000f00 */
[----:B------:R-:W-:Y:S01]  /*34d60*/  IADD3.X R37, P0, PT, R44, R37, RZ, P0, !PT ;  /* 0x000000252c257210 */ /* 0x000fe2000071e4ff */
[----:B------:R-:W-:Y:S01]  /*34d70*/  IMAD.WIDE.U32 R30, R15, R21, RZ ;  /* 0x000000150f1e7225 */ /* 0x000fe200078e00ff */
[----:B------:R-:W-:-:S03]  /*34d80*/  LOP3.LUT R44, R24, 0x7ffff, RZ, 0xc0, !PT ;  /* 0x0007ffff182c7812 */ /* 0x000fc600078ec0ff */
        /* <DEDUP_REMOVED lines=15> */
[----:B------:R-:W-:-:S04]  /*34e80*/  IMAD.WIDE.U32 R36, R36, R36, RZ ;  /* 0x0000002424247225 */ /* 0x000fc800078e00ff */
[----:B------:R-:W-:Y:S01]  /*34e90*/  IMAD.WIDE.U32 R32, R26, 0x26, RZ ;  /* 0x000000261a207825 */ /* 0x000fe200078e00ff */
[----:B------:R-:W-:-:S03]  /*34ea0*/  IADD3 R70, P0, PT, R36, R58, RZ ;  /* 0x0000003a24467210 */ /* 0x000fc60007f1e0ff */
[----:B------:R-:W-:Y:S01]  /*34eb0*/  IMAD.X R35, RZ, RZ, RZ, P2 ;  /* 0x000000ffff237224 */ /* 0x000fe200010e06ff */
[----:B------:R-:W-:Y:S01]  /*34ec0*/  IADD3 R75, P2, PT, R59, R28, RZ ;  /* 0x0000001c3b4b7210 */ /* 0x000fe20007f5e0ff */
[----:B------:R-:W-:Y:S01]  /*34ed0*/  IMAD R74, R25, 0x26, RZ ;  /* 0x00000026194a7824 */ /* 0x000fe200078e02ff */
[----:B------:R-:W-:Y:S01]  /*34ee0*/  MOV R28, R31 ;  /* 0x0000001f001c7202 */ /* 0x000fe20000000f00 */
[----:B------:R-:W-:Y:S01]  /*34ef0*/  IMAD.WIDE.U32 R58, R19, R32, RZ ;  /* 0x00000020133a7225 */ /* 0x000fe200078e00ff */
[----:B------:R-:W-:-:S03]  /*34f00*/  SHF.L.U64.HI R25, R26, 0x1, R25 ;  /* 0x000000011a197819 */ /* 0x000fc60000010219 */
[----:B------:R-:W-:Y:S02]  /*34f10*/  IMAD.MOV.U32 R34, RZ, RZ, R29 ;  /* 0x000000ffff227224 */ /* 0x000fe400078e001d */
[----:B------:R-:W-:Y:S02]  /*34f20*/  IMAD.IADD R74, R33, 0x1, R74 ;  /* 0x00000001214a7824 */ /* 0x000fe400078e024a */
[----:B------:R-:W-:Y:S01]  /*34f30*/  IMAD.X R29, RZ, RZ, RZ, P1 ;  /* 0x000000ffff1d7224 */ /* 0x000fe200008e06ff */
[----:B------:R-:W-:Y:S01]  /*34f40*/  IADD3 R36, P1, PT, R37, R30, RZ ;  /* 0x0000001e25247210 */ /* 0x000fe20007f3e0ff */
[----:B------:R-:W-:-:S03]  /*34f50*/  IMAD.WIDE.U32.X R34, R72, R80, R34, P2 ;  /* 0x0000005048227225 */ /* 0x000fc600010e0422 */
[----:B------:R-:W-:Y:S01]  /*34f60*/  IADD3.X R75, P0, PT, R75, R36, RZ, P0, !PT ;  /* 0x000000244b4b7210 */ /* 0x000fe2000071e4ff */
[----:B------:R-:W-:-:S04]  /*34f70*/  IMAD.WIDE.U32 R30, R17, R32, RZ ;  /* 0x00000020111e7225 */ /* 0x000fc800078e00ff */
[----:B------:R-:W-:-:S04]  /*34f80*/  IMAD.WIDE.U32 R58, P2, R74, R17, R58 ;  /* 0x000000114a3a7225 */ /* 0x000fc8000784003a */
[----:B------:R-:W-:-:S04]  /*34f90*/  IMAD.WIDE.U32 R36, R17, 0x13, RZ ;  /* 0x0000001311247825 */ /* 0x000fc800078e00ff */
[----:B------:R-:W-:Y:S01]  /*34fa0*/  IMAD.WIDE.U32.X R28, R44, R44, R28, P1 ;  /* 0x0000002c2c1c7225 */ /* 0x000fe200008e041c */
        /* <DEDUP_REMOVED lines=8> */
[----:B------:R-:W-:Y:S01]  /*35030*/  IMAD.IADD R72, R37, 0x1, R72 ;  /* 0x0000000125487824 */ /* 0x000fe200078e0248 */
[----:B------:R-:W-:Y:S01]  /*35040*/  IADD3.X R70, P0, P1, R70, R28, R34, P1, P0 ;  /* 0x0000001c46467210 */ /* 0x000fe20000900422 */
[----:B------:R-:W-:-:S03]  /*35050*/  IMAD.WIDE.U32 R36, R17, R36, RZ ;  /* 0x0000002411247225 */ /* 0x000fc600078e00ff */
[----:B------:R-:W-:Y:S01]  /*35060*/  IADD3.X R71, PT, PT, R71, R29, R35, P0, P1 ;  /* 0x0000001d47477210 */ /* 0x000fe200007e2423 */
[----:B------:R-:W-:-:S03]  /*35070*/  IMAD.WIDE.U32 R32, P2, R72, R17, R32 ;  /* 0x0000001148207225 */ /* 0x000fc60007840020 */
[----:B------:R-:W-:Y:S01]  /*35080*/  SHF.L.W.U32.HI R71, R70, 0xd, R71 ;  /* 0x0000000d46477819 */ /* 0x000fe20000010e47 */
[----:B------:R-:W-:Y:S01]  /*35090*/  IMAD.MOV.U32 R58, RZ, RZ, R33 ;  /* 0x000000ffff3a7224 */ /* 0x000fe200078e0021 */
[----:B------:R-:W-:Y:S01]  /*350a0*/  IADD3 R44, P0, PT, R37, R32, RZ ;  /* 0x00000020252c7210 */ /* 0x000fe20007f1e0ff */
[----:B------:R-:W-:-:S04]  /*350b0*/  IMAD.WIDE.U32 R32, R80, R21, RZ ;  /* 0x0000001550207225 */ /* 0x000fc800078e00ff */
[----:B------:R-:W-:Y:S02]  /*350c0*/  IMAD.X R59, RZ, RZ, RZ, P2 ;  /* 0x000000ffff3b7224 */ /* 0x000fe400010e06ff */
[----:B------:R-:W-:-:S04]  /*350d0*/  IMAD.WIDE.U32 R28, R16, R21, RZ ;  /* 0x00000015101c7225 */ /* 0x000fc800078e00ff */
[----:B------:R-:W-:Y:S01]  /*350e0*/  IMAD.WIDE.U32 R34, R81, R78, RZ ;  /* 0x0000004e51227225 */ /* 0x000fe200078e00ff */
[----:B------:R-:W-:-:S03]  /*350f0*/  IADD3 R26, P1, PT, R28, R36, RZ ;  /* 0x000000241c1a7210 */ /* 0x000fc60007f3e0ff */
[----:B------:R-:W-:Y:S01]  /*35100*/  IMAD.WIDE.U32.X R58, R72, R19, R58, P0 ;  /* 0x00000013483a7225 */ /* 0x000fe200000e043a */
[C---:B------:R-:W-:Y:S02]  /*35110*/  SHF.L.W.U32.HI R72, R31.reuse, 0xd, R70 ;  /* 0x0000000d1f487819 */ /* 0x040fe40000010e46 */
[----:B------:R-:W-:Y:S01]  /*35120*/  LOP3.LUT R31, R31, 0x7ffff, RZ, 0xc0, !PT ;  /* 0x0007ffff1f1f7812 */ /* 0x000fe200078ec0ff */
[----:B------:R-:W-:Y:S01]  /*35130*/  IMAD.WIDE.U32 R32, P6, R20, R16, R32 ;  /* 0x0000001014207225 */ /* 0x000fe200078c0020 */
[----:B------:R-:W-:-:S03]  /*35140*/  IADD3 R72, P2, PT, R72, R27, RZ ;  /* 0x0000001b48487210 */ /* 0x000fc60007f5e0ff */
[----:B------:R-:W-:Y:S01]  /*35150*/  IMAD.WIDE.U32 R36, R15, R78, RZ ;  /* 0x0000004e0f247225 */ /* 0x000fe200078e00ff */
[----:B------:R-:W-:Y:S02]  /*35160*/  IADD3 R75, P4, PT, R29, R32, RZ ;  /* 0x000000201d4b7210 */ /* 0x000fe40007f9e0ff */
[----:B------:R-:W-:Y:S01]  /*35170*/  IADD3.X R74, P2, PT, R71, R18, RZ, P2, !PT ;  /* 0x00000012474a7210 */ /* 0x000fe2000175e4ff */
[----:B------:R-:W-:Y:S01]  /*35180*/  IMAD.WIDE.U32 R34, P5, R25, R15, R34 ;  /* 0x0000000f19227225 */ /* 0x000fe200078a0022 */
[----:B------:R-:W-:Y:S02]  /*35190*/  IADD3 R32, P0, PT, R26, R36, RZ ;  /* 0x000000241a207210 */ /* 0x000fe40007f1e0ff */
[----:B------:R-:W-:Y:S01]  /*351a0*/  IADD3.X R44, P1, PT, R44, R75, RZ, P1, !PT ;  /* 0x0000004b2c2c7210 */ /* 0x000fe20000f3e4ff */
[----:B------:R-:W-:Y:S01]  /*351b0*/  IMAD.WIDE.U32 R28, R81, R15, RZ ;  /* 0x0000000f511c7225 */ /* 0x000fe200078e00ff */
[----:B------:R-:W-:Y:S02]  /*351c0*/  IADD3 R76, P3, PT, R37, R34, RZ ;  /* 0x00000022254c7210 */ /* 0x000fe40007f7e0ff */
[----:B------:R-:W-:Y:S01]  /*351d0*/  MOV R26, R35 ;  /* 0x00000023001a7202 */ /* 0x000fe20000000f00 */
[----:B------:R-:W-:Y:S01]  /*351e0*/  IMAD.X R27, RZ, RZ, RZ, P5 ;  /* 0x000000ffff1b7224 */ /* 0x000fe200028e06ff */
[----:B------:R-:W-:Y:S01]  /*351f0*/  IADD3.X R76, P0, PT, R44, R76, RZ, P0, !PT ;  /* 0x0000004c2c4c7210 */ /* 0x000fe2000071e4ff */
[----:B------:R-:W-:-:S04]  /*35200*/  IMAD.WIDE.U32 R28, P5, R81, R15, R28 ;  /* 0x0000000f511c7225 */ /* 0x000fc800078a001c */
[----:B------:R-:W-:Y:S01]  /*35210*/  IMAD.WIDE.U32 R36, R15, R15, RZ ;  /* 0x0000000f0f247225 */ /* 0x000fe200078e00ff */
[----:B------:R-:W-:-:S03]  /*35220*/  IADD3.X R15, P2, PT, RZ, R77, RZ, P2, !PT ;  /* 0x0000004dff0f7210 */ /* 0x000fc6000175e4ff */
[----:B------:R-:W-:Y:S01]  /*35230*/  IMAD.X R71, RZ, RZ, RZ, P5 ;  /* 0x000000ffff477224 */ /* 0x000fe200028e06ff */
[----:B------:R-:W-:Y:S01]  /*35240*/  SHF.L.W.U32.HI R18, R74, 0xd, R15 ;  /* 0x0000000d4a127819 */ /* 0x000fe20000010e0f */
[----:B------:R-:W-:Y:S01]  /*35250*/  IMAD.X R79, RZ, RZ, R79, P2 ;  /* 0x000000ffff4f7224 */ /* 0x000fe200010e064f */
[----:B------:R-:W-:Y:S01]  /*35260*/  IADD3 R77, P5, PT, R37, R28, RZ ;  /* 0x0000001c254d7210 */ /* 0x000fe20007fbe0ff */
[----:B------:R-:W-:Y:S01]  /*35270*/  IMAD.MOV.U32 R70, RZ, RZ, R29 ;  /* 0x000000ffff467224 */ /* 0x000fe200078e001d */
[----:B------:R-:W-:Y:S01]  /*35280*/  IADD3 R18, P2, PT, R18, R73, RZ ;  /* 0x0000004912127210 */ /* 0x000fe20007f5e0ff */
[----:B------:R-:W-:Y:S01]  /*35290*/  IMAD.WIDE.U32 R28, R19, R21, RZ ;  /* 0x00000015131c7225 */ /* 0x000fe200078e00ff */
[----:B------:R-:W-:Y:S02]  /*352a0*/  SHF.L.W.U32.HI R15, R15, 0xd, R79 ;  /* 0x0000000d0f0f7819 */ /* 0x000fe40000010e4f */
[----:B------:R-:W-:Y:S01]  /*352b0*/  LOP3.LUT R74, R74, 0x7ffff, RZ, 0xc0, !PT ;  /* 0x0007ffff4a4a7812 */ /* 0x000fe200078ec0ff */
[----:B------:R-:W-:Y:S01]  /*352c0*/  IMAD.WIDE.U32.X R26, R25, R81, R26, P3 ;  /* 0x00000051191a7225 */ /* 0x000fe200018e041a */
[----:B------:R-:W-:-:S03]  /*352d0*/  IADD3.X R15, P3, PT, R15, R22, RZ, P2, !PT ;  /* 0x000000160f0f7210 */ /* 0x000fc6000177e4ff */
[----:B------:R-:W-:Y:S01]  /*352e0*/  IMAD.WIDE.U32.X R70, R81, R81, R70, P5 ;  /* 0x0000005151467225 */ /* 0x000fe200028e0446 */
[----:B------:R-:W-:-:S03]  /*352f0*/  LEA.HI.X R79, P3, R79, R23, RZ, 0xd, P3 ;  /* 0x000000174f4f7211 */ /* 0x000fc60001876cff */
[----:B------:R-:W-:-:S04]  /*35300*/  IMAD.WIDE.U32 R34, R17, R21, RZ ;  /* 0x0000001511227225 */ /* 0x000fc800078e00ff */
[----:B------:R-:W-:Y:S01]  /*35310*/  IMAD.WIDE.U32 R28, P5, R20, R17, R28 ;  /* 0x00000011141c7225 */ /* 0x000fe200078a001c */
[----:B------:R-:W-:-:S03]  /*35320*/  IADD3 R21, P2, PT, R34, R36, RZ ;  /* 0x0000002422157210 */ /* 0x000fc60007f5e0ff */
[----:B------:R-:W-:Y:S01]  /*35330*/  IMAD.X R17, RZ, RZ, RZ, P5 ;  /* 0x000000ffff117224 */ /* 0x000fe200028e06ff */
[----:B------:R-:W-:Y:S01]  /*35340*/  IADD3 R34, P5, PT, R35, R28, RZ ;  /* 0x0000001c23227210 */ /* 0x000fe20007fbe0ff */
[----:B------:R-:W-:Y:S01]  /*35350*/  IMAD.X R37, RZ, RZ, RZ, P6 ;  /* 0x000000ffff257224 */ /* 0x000fe200030e06ff */
[----:B------:R-:W-:Y:S01]  /*35360*/  SHF.L.W.U32.HI R28, R15, 0xd, R79 ;  /* 0x0000000d0f1c7819 */ /* 0x000fe20000010e4f */
[----:B------:R-:W-:Y:S01]  /*35370*/  IMAD.MOV.U32 R36, RZ, RZ, R33 ;  /* 0x000000ffff247224 */ /* 0x000fe200078e0021 */
[----:B------:R-:W-:Y:S01]  /*35380*/  IADD3.X R33, PT, PT, RZ, R24, RZ, P3, !PT ;  /* 0x00000018ff217210 */ /* 0x000fe20001ffe4ff */
[----:B------:R-:W-:Y:S01]  /*35390*/  IMAD.WIDE.U32 R22, R80, R78, RZ ;  /* 0x0000004e50167225 */ /* 0x000fe200078e00ff */
[----:B------:R-:W-:Y:S02]  /*353a0*/  IADD3 R28, P3, PT, R28, R32, RZ ;  /* 0x000000201c1c7210 */ /* 0x000fe40007f7e0ff */
[----:B------:R-:W-:Y:S01]  /*353b0*/  SHF.L.W.U32.HI R24, R79, 0xd, R33 ;  /* 0x0000000d4f187819 */ /* 0x000fe20000010e21 */
[----:B------:R-:W-:Y:S01]  /*353c0*/  IMAD.WIDE.U32.X R36, R20, R80, R36, P4 ;  /* 0x0000005014247225 */ /* 0x000fe200020e0424 */
[----:B------:R-:W-:-:S02]  /*353d0*/  IADD3.X R34, P2, PT, R77, R34, RZ, P2, !PT ;  /* 0x000000224d227210 */ /* 0x000fc4000175e4ff */
[----:B------:R-:W-:Y:S01]  /*353e0*/  IADD3.X R24, P3, PT, R24, R76, RZ, P3, !PT ;  /* 0x0000004c18187210 */ /* 0x000fe20001f7e4ff */
[----:B------:R-:W-:Y:S01]  /*353f0*/  IMAD.WIDE.U32 R78, R16, R78, RZ ;  /* 0x0000004e104e7225 */ /* 0x000fe200078e00ff */
[----:B------:R-:W-:-:S03]  /*35400*/  IADD3.X R26, P6, P1, R26, R36, R58, P0, P1 ;  /* 0x000000241a1a7210 */ /* 0x000fc600001c243a */
[----:B------:R-:W-:Y:S01]  /*35410*/  IMAD.WIDE.U32 R22, P4, R25, R16, R22 ;  /* 0x0000001019167225 */ /* 0x000fe20007880016 */
[----:B------:R-:W-:Y:S02]  /*35420*/  LEA.HI.X R33, P3, R33, R26, RZ, 0xd, P3 ;  /* 0x0000001a21217211 */ /* 0x000fe40001876cff */
[----:B------:R-:W-:Y:S01]  /*35430*/  IADD3.X R36, PT, PT, R27, R37, R59, P6, P1 ;  /* 0x000000251b247210 */ /* 0x000fe200037e243b */
[----:B------:R-:W-:Y:S01]  /*35440*/  IMAD.MOV.U32 R16, RZ, RZ, R29 ;  /* 0x000000ffff107224 */ /* 0x000fe200078e001d */
[----:B------:R-:W-:Y:S01]  /*35450*/  IADD3 R29, P0, PT, R21, R78, RZ ;  /* 0x0000004e151d7210 */ /* 0x000fe20007f1e0ff */
[----:B------:R-:W-:Y:S01]  /*35460*/  IMAD.X R21, RZ, RZ, RZ, P4 ;  /* 0x000000ffff157224 */ /* 0x000fe200020e06ff */
[----:B------:R-:W-:Y:S01]  /*35470*/  IADD3 R78, P4, PT, R79, R22, RZ ;  /* 0x000000164f4e7210 */ /* 0x000fe20007f9e0ff */
[----:B------:R-:W-:Y:S01]  /*35480*/  IMAD.WIDE.U32.X R26, R20, R19, R16, P5 ;  /* 0x00000013141a7225 */ /* 0x000fe200028e0410 */
[----:B------:R-:W-:Y:S02]  /*35490*/  SHF.L.W.U32.HI R16, R24, 0xd, R33 ;  /* 0x0000000d18107819 */ /* 0x000fe40000010e21 */
[----:B------:R-:W-:Y:S01]  /*354a0*/  IADD3.X R34, P0, PT, R34, R78, RZ, P0, !PT ;  /* 0x0000004e22227210 */ /* 0x000fe2000071e4ff */
[----:B------:R-:W-:Y:S01]  /*354b0*/  IMAD.MOV.U32 R20, RZ, RZ, R23 ;  /* 0x000000ffff147224 */ /* 0x000fe200078e0017 */
[----:B------:R-:W-:Y:S01]  /*354c0*/  IADD3 R16, P1, PT, R16, R29, RZ ;  /* 0x0000001d10107210 */ /* 0x000fe20007f3e0ff */
[----:B------:R-:W-:-:S02]  /*354d0*/  IMAD.X R36, RZ, RZ, R36, P3 ;  /* 0x000000ffff247224 */ /* 0x000fc400018e0624 */
        /* <DEDUP_REMOVED lines=16> */
.L_x_90:
[-C--:B------:R-:W-:Y:S01]  /*355e0*/  IMAD.WIDE.U32 R30, R26, R17.reuse, RZ ;  /* 0x000000111a1e7225 */ /* 0x080fe200078e00ff */
[----:B------:R-:W-:Y:S01]  /*355f0*/  LOP3.LUT R25, R15, 0x7ffff, RZ, 0xc0, !PT ;  /* 0x0007ffff0f197812 */ /* 0x000fe200078ec0ff */
[----:B------:R-:W-:Y:S01]  /*35600*/  UISETP.GE.U32.AND UP2, UPT, UR6, 0x31, UPT ;  /* 0x000000310600788c */ /* 0x000fe2000bf46070 */
[----:B------:R-:W-:Y:S01]  /*35610*/  LOP3.LUT R27, R29, 0x7ffff, RZ, 0xc0, !PT ;  /* 0x0007ffff1d1b7812 */ /* 0x000fe200078ec0ff */
[----:B------:R-:W-:Y:S01]  /*35620*/  IMAD.WIDE.U32 R20, R18, 0x26, RZ ;  /* 0x0000002612147825 */ /* 0x000fe200078e00ff */
[----:B------:R-:W-:Y:S01]  /*35630*/  LOP3.LUT R15, R24, 0x7ffff, RZ, 0xc0, !PT ;  /* 0x0007ffff180f7812 */ /* 0x000fe200078ec0ff */
[----:B------:R-:W-:Y:S02]  /*35640*/  UIADD3 UR7, UPT, UPT, UR6, 0x1, URZ ;  /* 0x0000000106077890 */ /* 0x000fe4000fffe0ff */
[----:B------:R-:W-:-:S04]  /*35650*/  IMAD.WIDE.U32 R22, R17, R17, RZ ;  /* 0x0000001111167225 */ /* 0x000fc800078e00ff */
[----:B------:R-:W-:Y:S01]  /*35660*/  IMAD.WIDE.U32 R30, P2, R17, R26, R30 ;  /* 0x0000001a111e7225 */ /* 0x000fe2000784001e */
[----:B------:R-:W-:-:S03]  /*35670*/  UMOV UR6, UR7 ;  /* 0x0000000700067c82 */ /* 0x000fc60008000000 */
[----:B------:R-:W-:Y:S01]  /*35680*/  IMAD.WIDE.U32 R32, R20, R28, RZ ;  /* 0x0000001c14207225 */ /* 0x000fe200078e00ff */
[----:B------:R-:W-:-:S03]  /*35690*/  IADD3 R44, P3, PT, R23, R30, RZ ;  /* 0x0000001e172c7210 */ /* 0x000fc60007f7e0ff */
[----:B------:R-:W-:Y:S01]  /*356a0*/  IMAD R19, R25, 0x26, RZ ;  /* 0x0000002619137824 */ /* 0x000fe200078e02ff */
[----:B------:R-:W-:Y:S01]  /*356b0*/  IADD3 R30, P1, PT, R22, R32, RZ ;  /* 0x00000020161e7210 */ /* 0x000fe20007f3e0ff */
[----:B------:R-:W-:Y:S02]  /*356c0*/  IMAD R22, R74, 0x26, RZ ;  /* 0x000000264a167824 */ /* 0x000fe400078e02ff */
[----:B------:R-:W-:Y:S02]  /*356d0*/  IMAD.IADD R19, R21, 0x1, R19 ;  /* 0x0000000115137824 */ /* 0x000fe400078e0213 */
[----:B------:R-:W-:-:S04]  /*356e0*/  IMAD.WIDE.U32 R34, R73, 0x26, RZ ;  /* 0x0000002649227825 */ /* 0x000fc800078e00ff */
[----:B------:R-:W-:Y:S01]  /*356f0*/  IMAD.WIDE.U32 R36, R19, R28, RZ ;  /* 0x0000001c13247225 */ /* 0x000fe200078e00ff */
[----:B------:R-:W-:-:S03]  /*35700*/  IADD3 R21, PT, PT, R35, R22, RZ ;  /* 0x0000001623157210 */ /* 0x000fc60007ffe0ff */
        /* <DEDUP_REMOVED lines=10> */
[----:B------:R-:W-:Y:S02]  /*357b0*/  IMAD.X R35, RZ, RZ, RZ, P4 ;  /* 0x000000ffff237224 */ /* 0x000fe400020e06ff */
[----:B------:R-:W-:Y:S01]  /*357c0*/  IMAD.WIDE.U32.X R22, R21, R27, R32, P6 ;  /* 0x0000001b15167225 */ /* 0x000fe200030e0420 */
[----:B------:R-:W-:-:S02]  /*357d0*/  IADD3.X R21, P0, PT, R44, R34, RZ, P0, !PT ;  /* 0x000000222c157210 */ /* 0x000fc4000071e4ff */
[----:B------:R-:W-:Y:S01]  /*357e0*/  MOV R32, R31 ;  /* 0x0000001f00207202 */ /* 0x000fe20000000f00 */
[----:B------:R-:W-:Y:S02]  /*357f0*/  IMAD.X R33, RZ, RZ, RZ, P2 ;  /* 0x000000ffff217224 */ /* 0x000fe400010e06ff */
[----:B------:R-:W-:Y:S02]  /*35800*/  IMAD.MOV.U32 R34, RZ, RZ, R37 ;  /* 0x000000ffff227224 */ /* 0x000fe400078e0025 */
        /* <DEDUP_REMOVED lines=16> */
[----:B------:R-:W-:Y:S01]  /*35910*/  IMAD R34, R15, 0x13, RZ ;  /* 0x000000130f227824 */ /* 0x000fe200078e02ff */
[----:B------:R-:W-:Y:S01]  /*35920*/  IADD3 R32, P1, PT, R33, R22, RZ ;  /* 0x0000001621207210 */ /* 0x000fe20007f3e0ff */
[----:B------:R-:W-:Y:S01]  /*35930*/  IMAD.WIDE.U32 R36, R28, 0x13, RZ ;  /* 0x000000131c247825 */ /* 0x000fe200078e00ff */
[----:B------:R-:W-:Y:S02]  /*35940*/  MOV R58, R23 ;  /* 0x00000017003a7202 */ /* 0x000fe40000000f00 */
[----:B------:R-:W-:Y:S01]  /*35950*/  IADD3.X R20, P0, PT, R20, R32, RZ, P0, !PT ;  /* 0x0000002014147210 */ /* 0x000fe2000071e4ff */
[----:B------:R-:W-:Y:S02]  /*35960*/  IMAD.IADD R34, R37, 0x1, R34 ;  /* 0x0000000125227824 */ /* 0x000fe400078e0222 */
[----:B------:R-:W-:Y:S02]  /*35970*/  IMAD.X R59, RZ, RZ, RZ, P5 ;  /* 0x000000ffff3b7224 */ /* 0x000fe400028e06ff */
[----:B------:R-:W-:-:S04]  /*35980*/  IMAD.WIDE.U32 R32, R34, R28, RZ ;  /* 0x0000001c22207225 */ /* 0x000fc800078e00ff */
[----:B------:R-:W-:-:S04]  /*35990*/  IMAD.WIDE.U32.X R22, R19, R27, R58, P1 ;  /* 0x0000001b13167225 */ /* 0x000fc800008e043a */
[----:B------:R-:W-:-:S04]  /*359a0*/  IMAD.WIDE.U32 R32, P4, R15, R36, R32 ;  /* 0x000000240f207225 */ /* 0x000fc80007880020 */
[----:B------:R-:W-:-:S04]  /*359b0*/  IMAD.WIDE.U32 R36, R36, R28, RZ ;  /* 0x0000001c24247225 */ /* 0x000fc800078e00ff */
[----:B------:R-:W-:Y:S01]  /*359c0*/  IMAD.WIDE.U32 R58, R28, 0x26, RZ ;  /* 0x000000261c3a7825 */ /* 0x000fe200078e00ff */
[----:B------:R-:W-:Y:S02]  /*359d0*/  IADD3 R29, P6, PT, R29, R36, RZ ;  /* 0x000000241d1d7210 */ /* 0x000fe40007fde0ff */
[----:B------:R-:W-:Y:S01]  /*359e0*/  IADD3 R36, P5, PT, R37, R32, RZ ;  /* 0x0000002025247210 */ /* 0x000fe20007fbe0ff */
[----:B------:R-:W-:Y:S01]  /*359f0*/  IMAD.X R37, RZ, RZ, RZ, P4 ;  /* 0x000000ffff257224 */ /* 0x000fe200020e06ff */
[----:B------:R-:W-:Y:S01]  /*35a00*/  IADD3 R72, PT, PT, R59, R72, RZ ;  /* 0x000000483b487210 */ /* 0x000fe20007ffe0ff */
[----:B------:R-:W-:Y:S01]  /*35a10*/  IMAD.WIDE.U32 R70, R18, R17, RZ ;  /* 0x0000001112467225 */ /* 0x000fe200078e00ff */
[----:B------:R-:W-:-:S03]  /*35a20*/  IADD3.X R20, P1, PT, R20, R36, RZ, P6, !PT ;  /* 0x0000002414147210 */ /* 0x000fc6000373e4ff */
[----:B------:R-:W-:Y:S02]  /*35a30*/  IMAD.MOV.U32 R36, RZ, RZ, R33 ;  /* 0x000000ffff247224 */ /* 0x000fe400078e0021 */
[----:B------:R-:W-:Y:S02]  /*35a40*/  IMAD R77, R27, 0x13, RZ ;  /* 0x000000131b4d7824 */ /* 0x000fe400078e02ff */
[----:B------:R-:W-:-:S04]  /*35a50*/  IMAD.WIDE.U32.X R32, R34, R15, R36, P5 ;  /* 0x0000000f22207225 */ /* 0x000fc800028e0424 */
[----:B------:R-:W-:Y:S02]  /*35a60*/  IMAD.X R37, RZ, RZ, RZ, P3 ;  /* 0x000000ffff257224 */ /* 0x000fe400018e06ff */
[----:B------:R-:W-:Y:S02]  /*35a70*/  IMAD.MOV.U32 R36, RZ, RZ, R35 ;  /* 0x000000ffff247224 */ /* 0x000fe400078e0023 */
[----:B------:R-:W-:-:S04]  /*35a80*/  IMAD.WIDE.U32 R34, R25, R17, RZ ;  /* 0x0000001119227225 */ /* 0x000fc800078e00ff */
[----:B------:R-:W-:-:S04]  /*35a90*/  IMAD.WIDE.U32.X R36, R74, R26, R36, P2 ;  /* 0x0000001a4a247225 */ /* 0x000fc800010e0424 */
[----:B------:R-:W-:Y:S01]  /*35aa0*/  IMAD.WIDE.U32 R34, P4, R18, R26, R34 ;  /* 0x0000001a12227225 */ /* 0x000fe20007880022 */
[----:B------:R-:W-:-:S04]  /*35ab0*/  IADD3.X R19, P0, P1, R32, R22, R36, P1, P0 ;  /* 0x0000001620137210 */ /* 0x000fc80000900424 */
[----:B------:R-:W-:Y:S01]  /*35ac0*/  IADD3.X R23, PT, PT, R33, R23, R37, P0, P1 ;  /* 0x0000001721177210 */ /* 0x000fe200007e2425 */
[----:B------:R-:W-:-:S04]  /*35ad0*/  IMAD.WIDE.U32 R32, R74, R73, RZ ;  /* 0x000000494a207225 */ /* 0x000fc800078e00ff */
[----:B------:R-:W-:-:S04]  /*35ae0*/  IMAD.WIDE.U32 R36, R73, R73, RZ ;  /* 0x0000004949247225 */ /* 0x000fc800078e00ff */
[----:B------:R-:W-:-:S03]  /*35af0*/  IMAD.WIDE.U32 R32, P5, R73, R74, R32 ;  /* 0x0000004a49207225 */ /* 0x000fc600078a0020 */
[----:B------:R-:W-:Y:S02]  /*35b00*/  IADD3 R22, P3, PT, R37, R32, RZ ;  /* 0x0000002025167210 */ /* 0x000fe40007f7e0ff */
[----:B------:R-:W-:Y:S01]  /*35b10*/  IADD3 R32, P0, PT, R70, R36, RZ ;  /* 0x0000002446207210 */ /* 0x000fe20007f1e0ff */
        /* <DEDUP_REMOVED lines=9> */
[----:B------:R-:W-:Y:S01]  /*35bb0*/  IMAD.MOV.U32 R36, RZ, RZ, R33 ;  /* 0x000000ffff247224 */ /* 0x000fe200078e0021 */
[----:B------:R-:W-:Y:S01]  /*35bc0*/  IADD3.X R33, PT, PT, RZ, RZ, RZ, P4, !PT ;  /* 0x000000ffff217210 */ /* 0x000fe200027fe4ff */
        /* <DEDUP_REMOVED lines=12> */
[----:B------:R-:W-:-:S04]  /*35c90*/  IMAD.WIDE.U32 R36, R25, R73, RZ ;  /* 0x0000004919247225 */ /* 0x000fc800078e00ff */
[----:B------:R-:W-:-:S04]  /*35ca0*/  IMAD.WIDE.U32 R34, R28, R17, RZ ;  /* 0x000000111c227225 */ /* 0x000fc800078e00ff */
[----:B------:R-:W-:Y:S01]  /*35cb0*/  IMAD.MOV.U32 R32, RZ, RZ, R59 ;  /* 0x000000ffff207224 */ /* 0x000fe200078e003b */
[----:B------:R-:W-:Y:S01]  /*35cc0*/  IADD3 R78, P3, PT, R35, R58, RZ ;  /* 0x0000003a234e7210 */ /* 0x000fe20007f7e0ff */
        /* <DEDUP_REMOVED lines=19> */
[----:B------:R-:W-:Y:S01]  /*35e00*/  IMAD.WIDE.U32 R36, R18, R18, RZ ;  /* 0x0000001212247225 */ /* 0x000fe200078e00ff */
[----:B------:R-:W-:Y:S02]  /*35e10*/  SHF.L.W.U32.HI R76, R21, 0xd, R24 ;  /* 0x0000000d154c7819 */ /* 0x000fe40000010e18 */
[----:B------:R-:W-:Y:S01]  /*35e20*/  IADD3.X R59, P1, PT, R78, R59, RZ, P1, !PT ;  /* 0x0000003b4e3b7210 */ /* 0x000fe20000f3e4ff */
[----:B------:R-:W-:-:S03]  /*35e30*/  IMAD.WIDE.U32.X R70, R77, R27, R70, P4 ;  /* 0x0000001b4d467225 */ /* 0x000fc600020e0446 */
[----:B------:R-:W-:-:S04]  /*35e40*/  IADD3.X R70, P0, P1, R70, R32, R34, P1, P0 ;  /* 0x0000002046467210 */ /* 0x000fc80000900422 */
[----:B------:R-:W-:Y:S01]  /*35e50*/  IADD3.X R71, PT, PT, R71, R33, R35, P0, P1 ;  /* 0x0000002147477210 */ /* 0x000fe200007e2423 */
[----:B------:R-:W-:Y:S01]  /*35e60*/  IMAD.WIDE.U32 R32, R15, R73, RZ ;  /* 0x000000490f207225 */ /* 0x000fe200078e00ff */
[----:B------:R-:W-:-:S03]  /*35e70*/  IADD3 R76, P0, PT, R76, R29, RZ ;  /* 0x0000001d4c4c7210 */ /* 0x000fc60007f1e0ff */
[----:B------:R-:W-:Y:S01]  /*35e80*/  IMAD.WIDE.U32 R34, R25, R18, RZ ;  /* 0x0000001219227225 */ /* 0x000fe200078e00ff */
[----:B------:R-:W-:-:S03]  /*35e90*/  IADD3.X R20, P0, PT, R31, R20, RZ, P0, !PT ;  /* 0x000000141f147210 */ /* 0x000fc6000071e4ff */
[----:B------:R-:W-:Y:S01]  /*35ea0*/  IMAD.WIDE.U32 R32, P1, R28, R74, R32 ;  /* 0x0000004a1c207225 */ /* 0x000fe20007820020 */
[----:B------:R-:W-:-:S03]  /*35eb0*/  IADD3.X R19, P0, PT, RZ, R19, RZ, P0, !PT ;  /* 0x00000013ff137210 */ /* 0x000fc6000071e4ff */
[----:B------:R-:W-:Y:S01]  /*35ec0*/  IMAD.WIDE.U32 R28, R28, R73, RZ ;  /* 0x000000491c1c7225 */ /* 0x000fe200078e00ff */
[----:B------:R-:W-:-:S03]  /*35ed0*/  IADD3.X R23, PT, PT, RZ, R23, RZ, P0, !PT ;  /* 0x00000017ff177210 */ /* 0x000fc600007fe4ff */
[----:B------:R-:W-:Y:S01]  /*35ee0*/  IMAD.WIDE.U32 R34, P4, R18, R25, R34 ;  /* 0x0000001912227225 */ /* 0x000fe20007880022 */
[----:B------:R-:W-:Y:S02]  /*35ef0*/  SHF.L.W.U32.HI R24, R19, 0xd, R23 ;  /* 0x0000000d13187819 */ /* 0x000fe40000010e17 */
[C---:B------:R-:W-:Y:S01]  /*35f00*/  SHF.L.W.U32.HI R19, R20.reuse, 0xd, R19 ;  /* 0x0000000d14137819 */ /* 0x040fe20000010e13 */
[----:B------:R-:W-:Y:S01]  /*35f10*/  IMAD.X R23, RZ, RZ, RZ, P1 ;  /* 0x000000ffff177224 */ /* 0x000fe200008e06ff */
[----:B------:R-:W-:Y:S02]  /*35f20*/  LOP3.LUT R20, R20, 0x7ffff, RZ, 0xc0, !PT ;  /* 0x0007ffff14147812 */ /* 0x000fe400078ec0ff */
[----:B------:R-:W-:Y:S01]  /*35f30*/  IADD3 R18, P0, PT, R19, R22, RZ ;  /* 0x0000001613127210 */ /* 0x000fe20007f1e0ff */
[----:B------:R-:W-:Y:S01]  /*35f40*/  IMAD.MOV.U32 R22, RZ, RZ, R33 ;  /* 0x000000ffff167224 */ /* 0x000fe200078e0021 */
[----:B------:R-:W-:-:S05]  /*35f50*/  IADD3 R19, P1, PT, R29, R32, RZ ;  /* 0x000000201d137210 */ /* 0x000fca0007f3e0ff */
[----:B------:R-:W-:Y:S01]  /*35f60*/  IMAD.WIDE.U32.X R22, R74, R15, R22, P1 ;  /* 0x0000000f4a167225 */ /* 0x000fe200008e0416 */
[----:B------:R-:W-:Y:S02]  /*35f70*/  IADD3 R31, P1, PT, R28, R36, RZ ;  /* 0x000000241c1f7210 */ /* 0x000fe40007f3e0ff */
[----:B------:R-:W-:Y:S01]  /*35f80*/  IADD3.X R15, P0, PT, R24, R44, RZ, P0, !PT ;  /* 0x0000002c180f7210 */ /* 0x000fe2000071e4ff */
[----:B------:R-:W-:Y:S01]  /*35f90*/  IMAD.WIDE.U32 R28, R27, R17, RZ ;  /* 0x000000111b1c7225 */ /* 0x000fe200078e00ff */
[----:B------:R-:W-:Y:S02]  /*35fa0*/  IADD3 R36, P3, PT, R37, R34, RZ ;  /* 0x0000002225247210 */ /* 0x000fe40007f7e0ff */
[----:B------:R-:W-:Y:S02]  /*35fb0*/  IADD3.X R72, P2, PT, RZ, R72, RZ, P0, !PT ;  /* 0x00000048ff487210 */ /* 0x000fe4000075e4ff */
[----:B------:R-:W-:Y:S01]  /*35fc0*/  IADD3.X R19, P1, PT, R36, R19, RZ, P1, !PT ;  /* 0x0000001324137210 */ /* 0x000fe20000f3e4ff */
[----:B------:R-:W-:-:S04]  /*35fd0*/  IMAD.WIDE.U32 R28, P5, R16, R26, R28 ;  /* 0x0000001a101c7225 */ /* 0x000fc800078a001c */
[----:B------:R-:W-:-:S04]  /*35fe0*/  IMAD.WIDE.U32 R16, R16, R17, RZ ;  /* 0x0000001110107225 */ /* 0x000fc800078e00ff */
[----:B------:R-:W-:Y:S01]  /*35ff0*/  IMAD.X R24, RZ, RZ, R75, P2 ;  /* 0x000000ffff187224 */ /* 0x000fe200010e064b */
[----:B------:R-:W-:Y:S01]  /*36000*/  IADD3 R34, P6, PT, R17, R28, RZ ;  /* 0x0000001c11227210 */ /* 0x000fe20007fde0ff */
[----:B------:R-:W-:Y:S01]  /*36010*/  IMAD.X R17, RZ, RZ, RZ, P5 ;  /* 0x000000ffff117224 */ /* 0x000fe200028e06ff */
[----:B------:R-:W-:Y:S02]  /*36020*/  SHF.L.W.U32.HI R28, R15, 0xd, R72 ;  /* 0x0000000d0f1c7819 */ /* 0x000fe40000010e48 */
[----:B------:R-:W-:Y:S02]  /*36030*/  SHF.L.W.U32.HI R24, R72, 0xd, R24 ;  /* 0x0000000d48187819 */ /* 0x000fe40000010e18 */
[----:B------:R-:W-:Y:S02]  /*36040*/  IADD3 R28, P2, PT, R28, R58, RZ ;  /* 0x0000003a1c1c7210 */ /* 0x000fe40007f5e0ff */
[----:B------:R-:W-:Y:S02]  /*36050*/  IADD3 R31, P0, PT, R31, R16, RZ ;  /* 0x000000101f1f7210 */ /* 0x000fe40007f1e0ff */
[----:B------:R-:W-:-:S02]  /*36060*/  MOV R16, R29 ;  /* 0x0000001d00107202 */ /* 0x000fc40000000f00 */
[----:B------:R-:W-:Y:S02]  /*36070*/  IADD3.X R24, P2, PT, R24, R59, RZ, P2, !PT ;  /* 0x0000003b18187210 */ /* 0x000fe4000175e4ff */
[----:B------:R-:W-:Y:S01]  /*36080*/  IADD3.X R19, P0, PT, R19, R34, RZ, P0, !PT ;  /* 0x0000002213137210 */ /* 0x000fe2000071e4ff */
[----:B------:R-:W-:Y:S01]  /*36090*/  IMAD.WIDE.U32.X R26, R26, R27, R16, P6 ;  /* 0x0000001b1a1a7225 */ /* 0x000fe200030e0410 */
[----:B------:R-:W-:-:S03]  /*360a0*/  IADD3.X R70, P2, PT, RZ, R70, RZ, P2, !PT ;  /* 0x00000046ff467210 */ /* 0x000fc6000175e4ff */
[----:B------:R-:W-:Y:S02]  /*360b0*/  IMAD.X R17, RZ, RZ, RZ, P4 ;  /* 0x000000ffff117224 */ /* 0x000fe400020e06ff */
[----:B------:R-:W-:Y:S02]  /*360c0*/  IMAD.MOV.U32 R16, RZ, RZ, R35 ;  /* 0x000000ffff107224 */ /* 0x000fe400078e0023 */
[----:B------:R-:W-:Y:S02]  /*360d0*/  IMAD.X R71, RZ, RZ, R71, P2 ;  /* 0x000000ffff477224 */ /* 0x000fe400010e0647 */
[----:B------:R-:W-:Y:S01]  /*360e0*/  IMAD.WIDE.U32.X R32, R25, R25, R16, P3 ;  /* 0x0000001919207225 */ /* 0x000fe200018e0410 */
[----:B------:R-:W-:Y:S02]  /*360f0*/  SHF.L.W.U32.HI R16, R24, 0xd, R70 ;  /* 0x0000000d18107819 */ /* 0x000fe40000010e46 */
[----:B------:R-:W-:Y:S02]  /*36100*/  SHF.L.W.U32.HI R29, R70, 0xd, R71 ;  /* 0x0000000d461d7819 */ /* 0x000fe40000010e47 */
[----:B------:R-:W-:-:S02]  /*36110*/  IADD3 R16, P2, PT, R16, R31, RZ ;  /* 0x0000001f10107210 */ /* 0x000fc40007f5e0ff */
        /* <DEDUP_REMOVED lines=16> */
[----:B------:R-:W-:Y:S01]  /*36220*/  IMAD.WIDE.U32 R22, R26, R50, RZ ;  /* 0x000000321a167225 */ /* 0x000fe200078e00ff */
[----:B------:R-:W2:Y:S01]  /*36230*/  LDL.LU.64 R86, [R1+0x138] ;  /* 0x0001380001567983 */ /* 0x000ea20000300a00 */
[----:B------:R-:W0:Y:S02]  /*36240*/  LDCU.128 UR16, c[0x3][URZ] ;  /* 0x00c00000ff1077ac */ /* 0x000e240008000c00 */
[----:B------:R-:W-:Y:S01]  /*36250*/  IMAD.WIDE.U32 R20, R74, R54, RZ ;  /* 0x000000364a147225 */ /* 0x000fe200078e00ff */
[----:B------:R-:W3:Y:S03]  /*36260*/  LDL.LU.64 R84, [R1+0x110] ;  /* 0x0001100001547983 */ /* 0x000ee60000300a00 */
[----:B------:R-:W-:Y:S01]  /*36270*/  IMAD.WIDE.U32 R30, R17, R50, RZ ;  /* 0x00000032111e7225 */ /* 0x000fe200078e00ff */
[----:B------:R-:W4:Y:S03]  /*36280*/  LDL.LU R81, [R1+0x1d4] ;  /* 0x0001d40001517983 */ /* 0x000f260000300800 */
[----:B------:R-:W-:Y:S01]  /*36290*/  IMAD.WIDE.U32 R32, R73, R54, RZ ;  /* 0x0000003649207225 */ /* 0x000fe200078e00ff */
[----:B------:R-:W4:Y:S03]  /*362a0*/  LDL.LU R79, [R1+0xe0] ;  /* 0x0000e000014f7983 */ /* 0x000f260000300800 */
[C---:B------:R-:W-:Y:S01]  /*362b0*/  IMAD.WIDE.U32 R34, R18.reuse, R52, RZ ;  /* 0x0000003412227225 */ /* 0x040fe200078e00ff */
[----:B------:R-:W4:Y:S03]  /*362c0*/  LDL.LU R80, [R1+0x1a4] ;  /* 0x0001a40001507983 */ /* 0x000f260000300800 */
[----:B------:R-:W-:Y:S01]  /*362d0*/  IMAD.WIDE.U32 R58, R18, R54, RZ ;  /* 0x00000036123a7225 */ /* 0x000fe200078e00ff */
[----:B------:R1:W-:Y:S04]  /*362e0*/  STL [R1+0x208], R45 ;  /* 0x0002082d01007387 */ /* 0x0003e80000100800 */
[----:B------:R-:W-:Y:S01]  /*362f0*/  STL [R1+0x284], R68 ;  /* 0x0002844401007387 */ /* 0x000fe20000100800 */
[----:B------:R-:W-:-:S03]  /*36300*/  IMAD.WIDE.U32 R22, P2, R17, R13, R22 ;  /* 0x0000000d11167225 */ /* 0x000fc60007840016 */
[----:B------:R0:W-:Y:S01]  /*36310*/  STL [R1+0x280], R69 ;  /* 0x0002804501007387 */ /* 0x0001e20000100800 */
[----:B------:R-:W-:Y:S01]  /*36320*/  IMAD.WIDE.U32 R20, P6, R73, R14, R20 ;  /* 0x0000000e49147225 */ /* 0x000fe200078c0014 */
[----:B------:R-:W-:Y:S02]  /*36330*/  IADD3 R25, P4, PT, R31, R22, RZ ;  /* 0x000000161f197210 */ /* 0x000fe40007f9e0ff */
[----:B------:R0:W-:Y:S01]  /*36340*/  STL.64 [R1+0x278], R60 ;  /* 0x0002783c01007387 */ /* 0x0001e20000100a00 */
[----:B------:R-:W-:-:S03]  /*36350*/  IADD3 R19, P0, PT, R30, R32, RZ ;  /* 0x000000201e137210 */ /* 0x000fc60007f1e0ff */
[----:B------:R0:W-:Y:S01]  /*36360*/  STL [R1+0x290], R65 ;  /* 0x0002904101007387 */ /* 0x0001e20000100800 */
[----:B------:R-:W-:-:S03]  /*36370*/  IADD3 R32, P3, PT, R33, R20, RZ ;  /* 0x0000001421207210 */ /* 0x000fc60007f7e0ff */
[----:B------:R-:W-:Y:S01]  /*36380*/  STL [R1+0x28c], R67 ;  /* 0x00028c4301007387 */ /* 0x000fe20000100800 */
[----:B------:R-:W-:-:S03]  /*36390*/  LOP3.LUT R22, R15, 0x7ffff, RZ, 0xc0, !PT ;  /* 0x0007ffff0f167812 */ /* 0x000fc600078ec0ff */
[----:B------:R0:W-:Y:S01]  /*363a0*/  STL [R1+0x288], R66 ;  /* 0x0002884201007387 */ /* 0x0001e20000100800 */
[----:B------:R-:W-:Y:S01]  /*363b0*/  IADD3.X R15, P0, PT, R32, R25, RZ, P0, !PT ;  /* 0x00000019200f7210 */ /* 0x000fe2000071e4ff */
[----:B------:R-:W-:Y:S01]  /*363c0*/  IMAD.WIDE.U32 R32, R22, R52, RZ ;  /* 0x0000003416207225 */ /* 0x000fe200078e00ff */
[----:B------:R-:W-:Y:S01]  /*363d0*/  IADD3 R19, P1, PT, R19, R34, RZ ;  /* 0x0000002213137210 */ /* 0x000fe20007f3e0ff */
[----:B-1----:R-:W4:Y:S04]  /*363e0*/  LDL.LU R45, [R1+0x150] ;  /* 0x00015000012d7983 */ /* 0x002f280000300800 */
[----:B------:R1:W-:Y:S01]  /*363f0*/  STL [R1+0x298], R63 ;  /* 0x0002983f01007387 */ /* 0x0003e20000100800 */
[----:B------:R-:W-:-:S03]  /*36400*/  IMAD.WIDE.U32 R32, P5, R18, R93, R32 ;  /* 0x0000005d12207225 */ /* 0x000fc600078a0020 */
[----:B------:R1:W-:Y:S01]  /*36410*/  STL [R1+0x200], R2 ;  /* 0x0002000201007387 */ /* 0x0003e20000100800 */
        /* <DEDUP_REMOVED lines=8> */
[----:B------:R-:W-:Y:S01]  /*364a0*/  IMAD.MOV.U32 R36, RZ, RZ, R33 ;  /* 0x000000ffff247224 */ /* 0x000fe200078e0021 */
[----:B0-----:R-:W2:Y:S01]  /*364b0*/  LDL.LU.64 R68, [R1+0x160] ;  /* 0x0001600001447983 */ /* 0x001ea20000300a00 */
[----:B------:R-:W-:-:S03]  /*364c0*/  IMAD.WIDE.U32.X R30, R26, R13, R30, P4 ;  /* 0x0000000d1a1e7225 */ /* 0x000fc600020e041e */
[----:B------:R0:W-:Y:S01]  /*364d0*/  STL [R1+0x1fc], R0 ;  /* 0x0001fc0001007387 */ /* 0x0001e20000100800 */
[----:B------:R-:W-:-:S03]  /*364e0*/  IMAD.WIDE.U32.X R34, R74, R14, R34, P3 ;  /* 0x0000000e4a227225 */ /* 0x000fc600018e0422 */
[----:B------:R0:W-:Y:S01]  /*364f0*/  STL [R1+0x204], R3 ;  /* 0x0002040301007387 */ /* 0x0001e20000100800 */
[----:B------:R-:W-:Y:S01]  /*36500*/  IMAD.WIDE.U32.X R36, R22, R93, R36, P2 ;  /* 0x0000005d16247225 */ /* 0x000fe200010e0424 */
[----:B------:R-:W-:Y:S02]  /*36510*/  LOP3.LUT R21, R24, 0x7ffff, RZ, 0xc0, !PT ;  /* 0x0007ffff18157812 */ /* 0x000fe400078ec0ff */
[----:B------:R0:W-:Y:S04]  /*36520*/  STL [R1+0x2b0], R62 ;  /* 0x0002b03e01007387 */ /* 0x0001e80000100800 */
[----:B------:R0:W-:Y:S01]  /*36530*/  STL [R1+0x294], R64 ;  /* 0x0002944001007387 */ /* 0x0001e20000100800 */
[----:B------:R-:W-:Y:S01]  /*36540*/  IADD3.X R23, P0, P1, R36, R30, R34, P1, P0 ;  /* 0x0000001e24177210 */ /* 0x000fe20000900422 */
[----:B------:R-:W-:Y:S01]  /*36550*/  IMAD.WIDE.U32 R32, R11, 0x13, RZ ;  /* 0x000000130b207825 */ /* 0x000fe200078e00ff */
[----:B------:R-:W-:Y:S01]  /*36560*/  UMOV UR6, URZ ;  /* 0x000000ff00067c82 */ /* 0x000fe20008000000 */
[----:B------:R-:W4:Y:S01]  /*36570*/  LDL.LU R60, [R1+0x148] ;  /* 0x00014800013c7983 */ /* 0x000f220000300800 */
[----:B------:R-:W-:Y:S01]  /*36580*/  IADD3.X R34, PT, PT, R37, R31, R35, P0, P1 ;  /* 0x0000001f25227210 */ /* 0x000fe200007e2423 */
[-C--:B------:R-:W-:Y:S01]  /*36590*/  IMAD.WIDE.U32 R30, R21, R56.reuse, RZ ;  /* 0x00000038151e7225 */ /* 0x080fe200078e00ff */
[----:B------:R-:W2:Y:S01]  /*365a0*/  LDCU.128 UR20, c[0x3][0x10] ;  /* 0x00c00200ff1477ac */ /* 0x000ea20008000c00 */
[----:B------:R-:W4:Y:S02]  /*365b0*/  LDL.LU R65, [R1+0x1d8] ;  /* 0x0001d80001417983 */ /* 0x000f240000300800 */
[C---:B------:R-:W-:Y:S01]  /*365c0*/  IMAD.WIDE.U32 R24, R28.reuse, R56, RZ ;  /* 0x000000381c187225 */ /* 0x040fe200078e00ff */
[----:B------:R-:W4:Y:S01]  /*365d0*/  LDCU.64 UR28, c[0x3][0x20] ;  /* 0x00c00400ff1c77ac */ /* 0x000f220008000a00 */
[----:B------:R-:W3:Y:S02]  /*365e0*/  LDL.64 R66, [R1+0x130] ;  /* 0x0001300001427983 */ /* 0x000ee40000100a00 */
[----:B------:R-:W-:Y:S01]  /*365f0*/  IMAD.WIDE.U32 R30, P2, R28, R97, R30 ;  /* 0x000000611c1e7225 */ /* 0x000fe2000784001e */
[----:B------:R-:W-:Y:S01]  /*36600*/  IADD3 R27, P0, PT, R19, R24, RZ ;  /* 0x00000018131b7210 */ /* 0x000fe20007f1e0ff */
[----:B-1----:R-:W4:Y:S02]  /*36610*/  LDL.LU R63, [R1+0x1bc] ;  /* 0x0001bc00013f7983 */ /* 0x002f240000300800 */
[----:B------:R-:W-:Y:S01]  /*36620*/  IMAD R19, R12, 0x13, RZ ;  /* 0x000000130c137824 */ /* 0x000fe200078e02ff */
[----:B------:R-:W-:Y:S01]  /*36630*/  IADD3 R35, P3, PT, R25, R30, RZ ;  /* 0x0000001e19237210 */ /* 0x000fe20007f7e0ff */
[-C--:B------:R-:W-:Y:S01]  /*36640*/  IMAD.WIDE.U32 R24, R20, R32.reuse, RZ ;  /* 0x0000002014187225 */ /* 0x080fe200078e00ff */
[----:B------:R-:W4:Y:S03]  /*36650*/  LDL.LU R2, [R1+0x128] ;  /* 0x0001280001027983 */ /* 0x000f260000300800 */
[----:B------:R-:W-:Y:S01]  /*36660*/  IMAD.IADD R19, R33, 0x1, R19 ;  /* 0x0000000121137824 */ /* 0x000fe200078e0213 */
[----:B0-----:R-:W4:Y:S01]  /*36670*/  LDL.LU R0, [R1+0x18c] ;  /* 0x00018c0001007983 */ /* 0x001f220000300800 */
[----:B------:R-:W-:-:S03]  /*36680*/  IMAD.WIDE.U32 R32, R16, R32, RZ ;  /* 0x0000002010207225 */ /* 0x000fc600078e00ff */
[----:B------:R-:W4:Y:S01]  /*36690*/  LDL.LU R3, [R1+0x170] ;  /* 0x0001700001037983 */ /* 0x000f220000300800 */
[----:B------:R-:W-:Y:S01]  /*366a0*/  IMAD.WIDE.U32 R24, P4, R16, R19, R24 ;  /* 0x0000001310187225 */ /* 0x000fe20007880018 */
[----:B------:R-:W-:Y:S02]  /*366b0*/  IADD3 R30, P1, PT, R27, R32, RZ ;  /* 0x000000201b1e7210 */ /* 0x000fe40007f3e0ff */
[----:B------:R-:W4:Y:S01]  /*366c0*/  LDL.LU R62, [R1+0x180] ;  /* 0x00018000013e7983 */ /* 0x000f220000300800 */
[----:B------:R-:W-:Y:S01]  /*366d0*/  IADD3 R27, P5, PT, R33, R24, RZ ;  /* 0x00000018211b7210 */ /* 0x000fe20007fbe0ff */
[----:B------:R-:W-:Y:S01]  /*366e0*/  IMAD.MOV.U32 R32, RZ, RZ, R25 ;  /* 0x000000ffff207224 */ /* 0x000fe200078e0019 */
[----:B------:R-:W-:Y:S01]  /*366f0*/  IADD3.X R33, PT, PT, RZ, RZ, RZ, P4, !PT ;  /* 0x000000ffff217210 */ /* 0x000fe200027fe4ff */
[----:B------:R-:W4:Y:S01]  /*36700*/  LDL.LU R64, [R1+0x188] ;  /* 0x0001880001407983 */ /* 0x000f220000300800 */
[----:B------:R-:W-:Y:S01]  /*36710*/  IADD3.X R15, P0, PT, R15, R35, RZ, P0, !PT ;  /* 0x000000230f0f7210 */ /* 0x000fe2000071e4ff */
[----:B------:R-:W-:-:S04]  /*36720*/  IMAD.WIDE.U32.X R24, R20, R19, R32, P5 ;  /* 0x0000001314187225 */ /* 0x000fc800028e0420 */
[----:B------:R-:W-:Y:S02]  /*36730*/  IMAD.X R33, RZ, RZ, RZ, P2 ;  /* 0x000000ffff217224 */ /* 0x000fe400010e06ff */
[----:B------:R-:W-:Y:S01]  /*36740*/  IMAD.MOV.U32 R32, RZ, RZ, R31 ;  /* 0x000000ffff207224 */ /* 0x000fe200078e001f */
[----:B------:R-:W-:-:S03]  /*36750*/  IADD3.X R19, P1, PT, R15, R27, RZ, P1, !PT ;  /* 0x0000001b0f137210 */ /* 0x000fc60000f3e4ff */
[----:B------:R-:W-:-:S03]  /*36760*/  IMAD.WIDE.U32.X R32, R21, R97, R32, P3 ;  /* 0x0000006115207225 */ /* 0x000fc600018e0420 */
[----:B------:R-:W-:-:S04]  /*36770*/  IADD3.X R15, P0, P1, R24, R23, R32, P1, P0 ;  /* 0x00000017180f7210 */ /* 0x000fc80000900420 */
[----:B------:R-:W-:Y:S01]  /*36780*/  IADD3.X R23, PT, PT, R25, R34, R33, P0, P1 ;  /* 0x0000002219177210 */ /* 0x000fe200007e2421 */
        /* <DEDUP_REMOVED lines=10> */
[----:B------:R-:W-:Y:S01]  /*36830*/  IMAD.X R25, RZ, RZ, RZ, P1 ;  /* 0x000000ffff197224 */ /* 0x000fe200008e06ff */
[----:B------:R-:W-:Y:S01]  /*36840*/  IADD3 R34, P3, PT, R35, R36, RZ ;  /* 0x0000002423227210 */ /* 0x000fe20007f7e0ff */
[----:B------:R-:W-:-:S03]  /*36850*/  IMAD.WIDE.U32 R32, P1, R18, R14, R32 ;  /* 0x0000000e12207225 */ /* 0x000fc60007820020 */
[----:B------:R-:W-:Y:S01]  /*36860*/  IADD3.X R29, P0, PT, R34, R29, RZ, P0, !PT ;  /* 0x0000001d221d7210 */ /* 0x000fe2000071e4ff */
        /* <DEDUP_REMOVED lines=17> */
[----:B------:R-:W-:Y:S01]  /*36980*/  IMAD.WIDE.U32 R56, R16, R56, RZ ;  /* 0x0000003810387225 */ /* 0x000fe200078e00ff */
[----:B------:R-:W-:-:S03]  /*36990*/  IADD3 R24, P3, PT, R25, R34, RZ ;  /* 0x0000002219187210 */ /* 0x000fc60007f7e0ff */
[----:B------:R-:W-:Y:S01]  /*369a0*/  IMAD.WIDE.U32 R32, P4, R16, R97, R32 ;  /* 0x0000006110207225 */ /* 0x000fe20007880020 */
[----:B------:R-:W-:-:S03]  /*369b0*/  IADD3 R25, P1, PT, R58, R56, RZ ;  /* 0x000000383a197210 */ /* 0x000fc60007f3e0ff */
[----:B------:R-:W-:Y:S01]  /*369c0*/  IMAD.MOV.U32 R36, RZ, RZ, R33 ;  /* 0x000000ffff247224 */ /* 0x000fe200078e0021 */
[----:B------:R-:W-:Y:S02]  /*369d0*/  IADD3 R56, P5, PT, R57, R32, RZ ;  /* 0x0000002039387210 */ /* 0x000fe40007fbe0ff */
[----:B------:R-:W-:Y:S02]  /*369e0*/  IADD3.X R37, PT, PT, RZ, RZ, RZ, P4, !PT ;  /* 0x000000ffff257210 */ /* 0x000fe400027fe4ff */
[----:B------:R-:W-:Y:S01]  /*369f0*/  IADD3.X R24, P0, PT, R27, R24, RZ, P0, !PT ;  /* 0x000000181b187210 */ /* 0x000fe2000071e4ff */
[----:B------:R-:W-:-:S04]  /*36a00*/  IMAD.WIDE.U32.X R32, R20, R97, R36, P5 ;  /* 0x0000006114207225 */ /* 0x000fc800028e0424 */
[----:B------:R-:W-:Y:S02]  /*36a10*/  IMAD.X R37, RZ, RZ, RZ, P2 ;  /* 0x000000ffff257224 */ /* 0x000fe400010e06ff */
        /* <DEDUP_REMOVED lines=19> */
[----:B------:R-:W-:-:S04]  /*36b50*/  IMAD.WIDE.U32 R36, P1, R18, R13, R36 ;  /* 0x0000000d12247225 */ /* 0x000fc80007820024 */
[----:B------:R-:W-:Y:S01]  /*36b60*/  IMAD.WIDE.U32 R58, R18, R50, RZ ;  /* 0x00000032123a7225 */ /* 0x000fe200078e00ff */
        /* <DEDUP_REMOVED lines=17> */
[----:B------:R-:W-:-:S03]  /*36c80*/  IADD3 R34, P2, PT, R35, R32, RZ ;  /* 0x0000002023227210 */ /* 0x000fc60007f5e0ff */
[----:B------:R-:W-:Y:S01]  /*36c90*/  IMAD.WIDE.U32 R36, P4, R16, R93, R36 ;  /* 0x0000005d10247225 */ /* 0x000fe20007880024 */
[----:B------:R-:W-:Y:S02]  /*36ca0*/  IADD3.X R31, P0, PT, R31, R34, RZ, P0, !PT ;  /* 0x000000221f1f7210 */ /* 0x000fe4000071e4ff */
[----:B------:R-:W-:Y:S01]  /*36cb0*/  IADD3.X R35, PT, PT, RZ, RZ, RZ, P3, !PT ;  /* 0x000000ffff237210 */ /* 0x000fe20001ffe4ff */
[----:B------:R-:W-:Y:S01]  /*36cc0*/  IMAD.MOV.U32 R34, RZ, RZ, R33 ;  /* 0x000000ffff227224 */ /* 0x000fe200078e0021 */
[----:B------:R-:W-:Y:S01]  /*36cd0*/  IADD3 R39, P5, PT, R53, R36, RZ ;  /* 0x0000002435277210 */ /* 0x000fe20007fbe0ff */
[----:B------:R-:W-:Y:S01]  /*36ce0*/  IMAD.X R33, RZ, RZ, RZ, P4 ;  /* 0x000000ffff217224 */ /* 0x000fe200020e06ff */
[----:B------:R-:W-:Y:S01]  /*36cf0*/  IADD3 R27, P1, PT, R27, R52, RZ ;  /* 0x000000341b1b7210 */ /* 0x000fe20007f3e0ff */
[----:B------:R-:W-:Y:S02]  /*36d00*/  IMAD.MOV.U32 R32, RZ, RZ, R37 ;  /* 0x000000ffff207224 */ /* 0x000fe400078e0025 */
        /* <DEDUP_REMOVED lines=10> */
[----:B------:R-:W-:Y:S01]  /*36db0*/  UIMAD.WIDE.U32 UR30, UR18, 0x13, URZ ;  /* 0x00000013121e78a5 */ /* 0x000fe2000f8e00ff */
[----:B--2---:R-:W2:Y:S02]  /*36dc0*/  LDL R69, [R1+0xf4] ;  /* 0x0000f40001457983 */ /* 0x004ea40000100800 */
[----:B------:R-:W-:Y:S01]  /*36dd0*/  IMAD.WIDE.U32 R56, R8, R73, RZ ;  /* 0x0000004908387225 */ /* 0x000fe200078e00ff */
[----:B------:R-:W-:-:S03]  /*36de0*/  IADD3 R44, P2, PT, R53, R34, RZ ;  /* 0x00000022352c7210 */ /* 0x000fc60007f5e0ff */
[----:B------:R-:W-:Y:S01]  /*36df0*/  IMAD.MOV.U32 R34, RZ, RZ, R37 ;  /* 0x000000ffff227224 */ /* 0x000fe200078e0025 */
[----:B------:R-:W-:Y:S01]  /*36e00*/  IADD3 R47, P3, PT, R57, R36, RZ ;  /* 0x00000024392f7210 */ /* 0x000fe20007f7e0ff */
[----:B------:R-:W-:Y:S01]  /*36e10*/  IMAD.WIDE.U32 R36, R22, R11, RZ ;  /* 0x0000000b16247225 */ /* 0x000fe200078e00ff */
[----:B------:R-:W-:-:S03]  /*36e20*/  MOV R32, R35 ;  /* 0x0000002300207202 */ /* 0x000fc60000000f00 */
[----:B------:R-:W-:Y:S01]  /*36e30*/  IMAD.X R33, RZ, RZ, RZ, P0 ;  /* 0x000000ffff217224 */ /* 0x000fe200000e06ff */
[----:B------:R-:W-:Y:S01]  /*36e40*/  IADD3 R49, P0, PT, R52, R56, RZ ;  /* 0x0000003834317210 */ /* 0x000fe20007f1e0ff */
        /* <DEDUP_REMOVED lines=8> */
[----:B------:R-:W-:Y:S01]  /*36ed0*/  IMAD.WIDE.U32.X R32, R26, R7, R32, P2 ;  /* 0x000000071a207225 */ /* 0x000fe200010e0420 */
[----:B------:R-:W-:Y:S01]  /*36ee0*/  UIMAD.WIDE.U32 UR32, UR20, 0x13, URZ ;  /* 0x00000013142078a5 */ /* 0x000fe2000f8e00ff */
[----:B------:R-:W-:Y:S01]  /*36ef0*/  STL.64 [R1+0x2d0], R110 ;  /* 0x0002d06e01007387 */ /* 0x000fe20000100a00 */
[----:B------:R-:W-:Y:S01]  /*36f00*/  IADD3.X R44, P1, PT, R44, R36, RZ, P1, !PT ;  /* 0x000000242c2c7210 */ /* 0x000fe20000f3e4ff */
[----:B------:R-:W-:Y:S01]  /*36f10*/  IMAD.WIDE.U32.X R34, R74, R9, R34, P3 ;  /* 0x000000094a227225 */ /* 0x000fe200018e0422 */
[----:B------:R-:W-:Y:S01]  /*36f20*/  UIMAD UR24, UR21, 0x13, URZ ;  /* 0x00000013151878a4 */ /* 0x000fe2000f8e02ff */
[----:B------:R-:W-:Y:S02]  /*36f30*/  STL.64 [R1+0x2a0], R118 ;  /* 0x0002a07601007387 */ /* 0x000fe40000100a00 */
[----:B------:R-:W-:Y:S01]  /*36f40*/  IMAD.WIDE.U32.X R52, R22, R12, R52, P4 ;  /* 0x0000000c16347225 */ /* 0x000fe200020e0434 */
[----:B------:R-:W-:Y:S01]  /*36f50*/  UIMAD.WIDE.U32 UR34, UR22, 0x13, URZ ;  /* 0x00000013162278a5 */ /* 0x000fe2000f8e00ff */
[----:B---3--:R-:W3:Y:S01]  /*36f60*/  LDL.LU R67, [R1+0x198] ;  /* 0x0001980001437983 */ /* 0x008ee20000300800 */
        /* <DEDUP_REMOVED lines=10> */
[----:B------:R-:W-:-:S04]  /*37010*/  IMAD.WIDE.U32 R54, R16, R54, RZ ;  /* 0x0000003610367225 */ /* 0x000fc800078e00ff */
[----:B------:R-:W-:Y:S01]  /*37020*/  IMAD.WIDE.U32 R32, P3, R16, R14, R32 ;  /* 0x0000000e10207225 */ /* 0x000fe20007860020 */
[----:B------:R-:W-:Y:S02]  /*37030*/  IADD3.X R51, P0, PT, R44, R37, RZ, P0, !PT ;  /* 0x000000252c337210 */ /* 0x000fe4000071e4ff */
[----:B------:R-:W-:Y:S01]  /*37040*/  IADD3 R44, P1, PT, R56, R54, RZ ;  /* 0x00000036382c7210 */ /* 0x000fe20007f3e0ff */
[----:B------:R-:W-:Y:S01]  /*37050*/  IMAD.X R37, RZ, RZ, RZ, P3 ;  /* 0x000000ffff257224 */ /* 0x000fe200018e06ff */
[----:B------:R-:W-:Y:S01]  /*37060*/  IADD3 R54, P4, PT, R55, R32, RZ ;  /* 0x0000002037367210 */ /* 0x000fe20007f9e0ff */
[----:B------:R-:W-:Y:S02]  /*37070*/  IMAD.MOV.U32 R36, RZ, RZ, R33 ;  /* 0x000000ffff247224 */ /* 0x000fe400078e0021 */
[----:B------:R-:W-:-:S04]  /*37080*/  IMAD.WIDE.U32.X R34, R21, R13, R34, P2 ;  /* 0x0000000d15227225 */ /* 0x000fc800010e0422 */
[----:B------:R-:W-:Y:S01]  /*37090*/  IMAD.WIDE.U32.X R36, R20, R14, R36, P4 ;  /* 0x0000000e14247225 */ /* 0x000fe200020e0424 */
[----:B------:R-:W-:-:S03]  /*370a0*/  IADD3.X R14, P1, PT, R51, R54, RZ, P1, !PT ;  /* 0x00000036330e7210 */ /* 0x000fc60000f3e4ff */
[----:B------:R-:W-:Y:S01]  /*370b0*/  IMAD.WIDE.U32 R32, R10, R17, RZ ;  /* 0x000000110a207225 */ /* 0x000fe200078e00ff */
        /* <DEDUP_REMOVED lines=8> */
[----:B------:R-:W-:-:S04]  /*37140*/  IMAD.WIDE.U32 R52, R5, R73, RZ ;  /* 0x0000004905347225 */ /* 0x000fc800078e00ff */
[----:B------:R-:W-:-:S04]  /*37150*/  IMAD.WIDE.U32 R32, P1, R74, R5, R32 ;  /* 0x000000054a207225 */ /* 0x000fc80007820020 */
[----:B------:R-:W-:Y:S01]  /*37160*/  IMAD.WIDE.U32.X R36, R26, R10, R36, P0 ;  /* 0x0000000a1a247225 */ /* 0x000fe200000e0424 */
[----:B------:R-:W-:Y:S02]  /*37170*/  IADD3 R26, P0, PT, R34, R52, RZ ;  /* 0x00000034221a7210 */ /* 0x000fe40007f1e0ff */
[----:B------:R-:W-:Y:S01]  /*37180*/  IADD3 R52, P2, PT, R53, R32, RZ ;  /* 0x0000002035347210 */ /* 0x000fe20007f5e0ff */
[----:B------:R-:W-:Y:S01]  /*37190*/  IMAD.X R35, RZ, RZ, RZ, P1 ;  /* 0x000000ffff237224 */ /* 0x000fe200008e06ff */
[----:B------:R-:W-:Y:S01]  /*371a0*/  SHF.L.W.U32.HI R5, R19, 0xd, R15 ;  /* 0x0000000d13057819 */ /* 0x000fe20000010e0f */
[----:B------:R-:W-:Y:S01]  /*371b0*/  IMAD.MOV.U32 R34, RZ, RZ, R33 ;  /* 0x000000ffff227224 */ /* 0x000fe200078e0021 */
[----:B------:R-:W-:Y:S02]  /*371c0*/  SHF.L.W.U32.HI R10, R15, 0xd, R23 ;  /* 0x0000000d0f0a7819 */ /* 0x000fe40000010e17 */
[----:B------:R-:W-:Y:S01]  /*371d0*/  IADD3 R5, P1, PT, R5, R25, RZ ;  /* 0x0000001905057210 */ /* 0x000fe20007f3e0ff */
[----:B------:R-:W-:-:S04]  /*371e0*/  IMAD.WIDE.U32.X R34, R74, R7, R34, P2 ;  /* 0x000000074a227225 */ /* 0x000fc800010e0422 */
[----:B------:R-:W-:Y:S01]  /*371f0*/  IMAD.WIDE.U32 R6, R22, R8, RZ ;  /* 0x0000000816067225 */ /* 0x000fe200078e00ff */
[----:B------:R-:W-:-:S03]  /*37200*/  IADD3.X R10, P1, PT, R10, R24, RZ, P1, !PT ;  /* 0x000000180a0a7210 */ /* 0x000fc60000f3e4ff */
[----:B------:R-:W-:Y:S01]  /*37210*/  IMAD.WIDE.U32 R32, R18, R8, RZ ;  /* 0x0000000812207225 */ /* 0x000fe200078e00ff */
[----:B------:R-:W-:-:S03]  /*37220*/  LEA.HI.X R43, P1, R23, R43, RZ, 0xd, P1 ;  /* 0x0000002b172b7211 */ /* 0x000fc60000836cff */
[----:B------:R-:W-:Y:S01]  /*37230*/  IMAD.WIDE.U32 R6, P2, R18, R9, R6 ;  /* 0x0000000912067225 */ /* 0x000fe20007840006 */
[----:B------:R-:W-:Y:S02]  /*37240*/  IADD3 R15, P4, PT, R26, R32, RZ ;  /* 0x000000201a0f7210 */ /* 0x000fe40007f9e0ff */
[----:B------:R-:W-:Y:S02]  /*37250*/  IADD3.X R41, PT, PT, RZ, R41, RZ, P1, !PT ;  /* 0x00000029ff297210 */ /* 0x000fe40000ffe4ff */
        /* <DEDUP_REMOVED lines=12> */
[----:B------:R-:W-:-:S03]  /*37320*/  IADD3 R11, P2, PT, R15, R24, RZ ;  /* 0x000000180f0b7210 */ /* 0x000fc60007f5e0ff */
[----:B------:R-:W-:Y:S01]  /*37330*/  IMAD.X R31, RZ, RZ, R31, P1 ;  /* 0x000000ffff1f7224 */ /* 0x000fe200008e061f */
[----:B------:R-:W-:Y:S01]  /*37340*/  IADD3 R24, P6, PT, R25, R8, RZ ;  /* 0x0000000819187210 */ /* 0x000fe20007fde0ff */
[----:B------:R-:W-:Y:S01]  /*37350*/  IMAD.WIDE.U32 R6, R20, R50, RZ ;  /* 0x0000003214067225 */ /* 0x000fe200078e00ff */
[----:B------:R-:W-:-:S03]  /*37360*/  SHF.L.W.U32.HI R8, R39, 0xd, R29 ;  /* 0x0000000d27087819 */ /* 0x000fc60000010e1d */
[----:B------:R-:W-:Y:S01]  /*37370*/  IMAD.WIDE.U32 R50, R16, R50, RZ ;  /* 0x0000003210327225 */ /* 0x000fe200078e00ff */
[----:B------:R-:W-:-:S03]  /*37380*/  SHF.L.W.U32.HI R29, R29, 0xd, R31 ;  /* 0x0000000d1d1d7819 */ /* 0x000fc60000010e1f */
[----:B------:R-:W-:Y:S01]  /*37390*/  IMAD.X R15, RZ, RZ, RZ, P3 ;  /* 0x000000ffff0f7224 */ /* 0x000fe200018e06ff */
[----:B------:R-:W-:Y:S02]  /*373a0*/  IADD3 R44, P3, PT, R8, R44, RZ ;  /* 0x0000002c082c7210 */ /* 0x000fe40007f7e0ff */
[----:B------:R-:W-:Y:S02]  /*373b0*/  IADD3 R8, P1, PT, R11, R50, RZ ;  /* 0x000000320b087210 */ /* 0x000fe40007f3e0ff */
[----:B------:R-:W-:Y:S01]  /*373c0*/  IADD3.X R11, P3, PT, R29, R14, RZ, P3, !PT ;  /* 0x0000000e1d0b7210 */ /* 0x000fe20001f7e4ff */
[----:B------:R-:W-:Y:S01]  /*373d0*/  IMAD.WIDE.U32 R6, P5, R16, R13, R6 ;  /* 0x0000000d10067225 */ /* 0x000fe200078a0006 */
[----:B------:R-:W-:Y:S02]  /*373e0*/  IADD3.X R52, P0, PT, R52, R17, RZ, P0, !PT ;  /* 0x0000001134347210 */ /* 0x000fe4000071e4ff */
[----:B------:R-:W-:Y:S01]  /*373f0*/  LEA.HI.X R47, P3, R31, R47, RZ, 0xd, P3 ;  /* 0x0000002f1f2f7211 */ /* 0x000fe20001876cff */
[----:B------:R-:W-:Y:S01]  /*37400*/  IMAD.X R17, RZ, RZ, RZ, P5 ;  /* 0x000000ffff117224 */ /* 0x000fe200028e06ff */
[----:B------:R-:W-:Y:S01]  /*37410*/  IADD3.X R32, P4, PT, R52, R32, RZ, P4, !PT ;  /* 0x0000002034207210 */ /* 0x000fe2000279e4ff */
[----:B------:R-:W-:Y:S01]  /*37420*/  IMAD.MOV.U32 R14, RZ, RZ, R9 ;  /* 0x000000ffff0e7224 */ /* 0x000fe200078e0009 */
[----:B------:R-:W-:Y:S01]  /*37430*/  IADD3 R50, P5, PT, R51, R6, RZ ;  /* 0x0000000633327210 */ /* 0x000fe20007fbe0ff */
[----:B------:R-:W-:Y:S01]  /*37440*/  IMAD.X R49, RZ, RZ, R49, P3 ;  /* 0x000000ffff317224 */ /* 0x000fe200018e0631 */
[----:B------:R-:W-:-:S02]  /*37450*/  MOV R16, R7 ;  /* 0x0000000700107202 */ /* 0x000fc40000000f00 */
[----:B------:R-:W-:Y:S02]  /*37460*/  IADD3.X R24, P2, PT, R32, R24, RZ, P2, !PT ;  /* 0x0000001820187210 */ /* 0x000fe4000175e4ff */
[----:B------:R-:W-:Y:S01]  /*37470*/  SHF.L.W.U32.HI R6, R11, 0xd, R47 ;  /* 0x0000000d0b067819 */ /* 0x000fe20000010e2f */
[----:B------:R-:W-:Y:S01]  /*37480*/  IMAD.WIDE.U32.X R14, R21, R12, R14, P6 ;  /* 0x0000000c150e7225 */ /* 0x000fe200030e040e */
[----:B------:R-:W-:Y:S02]  /*37490*/  IADD3.X R7, P0, P4, R22, R36, R34, P4, P0 ;  /* 0x0000002416077210 */ /* 0x000fe40002400422 */
[----:B------:R-:W-:Y:S01]  /*374a0*/  IADD3.X R9, P1, PT, R24, R50, RZ, P1, !PT ;  /* 0x0000003218097210 */ /* 0x000fe20000f3e4ff */
[----:B------:R-:W-:Y:S01]  /*374b0*/  IMAD.WIDE.U32.X R16, R20, R13, R16, P5 ;  /* 0x0000000d14107225 */ /* 0x000fe200028e0410 */
[----:B------:R-:W-:Y:S02]  /*374c0*/  IADD3 R6, P3, PT, R6, R8, RZ ;  /* 0x0000000806067210 */ /* 0x000fe40007f7e0ff */
[----:B------:R-:W-:-:S02]  /*374d0*/  SHF.L.W.U32.HI R47, R47, 0xd, R49 ;  /* 0x0000000d2f2f7819 */ /* 0x000fc40000010e31 */
[----:B------:R-:W-:Y:S02]  /*374e0*/  IADD3.X R22, PT, PT, R23, R37, R35, P0, P4 ;  /* 0x0000002517167210 */ /* 0x000fe400007e8423 */
[----:B------:R-:W-:Y:S02]  /*374f0*/  IADD3.X R7, P1, P2, R16, R7, R14, P1, P2 ;  /* 0x0000000710077210 */ /* 0x000fe40000a2440e */
[----:B------:R-:W-:Y:S02]  /*37500*/  IADD3.X R9, P0, PT, R47, R9, RZ, P3, !PT ;  /* 0x000000092f097210 */ /* 0x000fe40001f1e4ff */
[----:B------:R-:W-:Y:S02]  /*37510*/  IADD3.X R22, PT, PT, R17, R22, R15, P1, P2 ;  /* 0x0000001611167210 */ /* 0x000fe40000fe440f */
[----:B------:R-:W-:-:S05]  /*37520*/  LEA.HI.X R7, P0, R49, R7, RZ, 0xd, P0 ;  /* 0x0000000731077211 */ /* 0x000fca0000016cff */
[----:B------:R-:W-:Y:S01]  /*37530*/  IMAD.X R14, RZ, RZ, R22, P0 ;  /* 0x000000ffff0e7224 */ /* 0x000fe200000e0616 */
[----:B------:R-:W-:Y:S02]  /*37540*/  LOP3.LUT R31, R19, 0x7ffff, RZ, 0xc0, !PT ;  /* 0x0007ffff131f7812 */ /* 0x000fe400078ec0ff */
[----:B------:R-:W-:Y:S02]  /*37550*/  SHF.L.W.U32.HI R22, R9, 0xd, R7 ;  /* 0x0000000d09167819 */ /* 0x000fe40000010e07 */
[----:B------:R-:W-:Y:S01]  /*37560*/  SHF.L.W.U32.HI R14, R7, 0xd, R14 ;  /* 0x0000000d070e7819 */ /* 0x000fe20000010e0e */
[----:B------:R-:W-:Y:S01]  /*37570*/  IMAD.WIDE.U32 R12, R44, 0x13, RZ ;  /* 0x000000132c0c7825 */ /* 0x000fe200078e00ff */
[----:B------:R-:W-:-:S03]  /*37580*/  LOP3.LUT R7, R11, 0x7ffff, RZ, 0xc0, !PT ;  /* 0x0007ffff0b077812 */ /* 0x000fc600078ec0ff */
[----:B------:R-:W-:-:S04]  /*37590*/  IMAD.WIDE.U32 R22, R22, 0x13, R30 ;  /* 0x0000001316167825 */ /* 0x000fc800078e001e */
[----:B------:R-:W-:Y:S02]  /*375a0*/  IMAD R14, R14, 0x13, RZ ;  /* 0x000000130e0e7824 */ /* 0x000fe400078e02ff */
[----:B------:R-:W-:Y:S01]  /*375b0*/  IMAD R24, R7, 0x13, RZ ;  /* 0x0000001307187824 */ /* 0x000fe200078e02ff */
[----:B------:R-:W-:Y:S01]  /*375c0*/  LOP3.LUT R8, R39, 0x7ffff, RZ, 0xc0, !PT ;  /* 0x0007ffff27087812 */ /* 0x000fe200078ec0ff */
[----:B------:R-:W-:Y:S01]  /*375d0*/  IMAD.WIDE.U32 R16, R7, R12, RZ ;  /* 0x0000000c07107225 */ /* 0x000fe200078e00ff */
[----:B------:R-:W-:Y:S02]  /*375e0*/  IADD3 R14, PT, PT, R23, R14, RZ ;  /* 0x0000000e170e7210 */ /* 0x000fe40007ffe0ff */
[----:B------:R-:W-:Y:S01]  /*375f0*/  LOP3.LUT R9, R9, 0x7ffff, RZ, 0xc0, !PT ;  /* 0x0007ffff09097812 */ /* 0x000fe200078ec0ff */
[----:B------:R-:W-:Y:S01]  /*37600*/  IMAD.WIDE.U32 R30, R27, 0x26, RZ ;  /* 0x000000261b1e7825 */ /* 0x000fe200078e00ff */
[----:B------:R-:W-:-:S03]  /*37610*/  LOP3.LUT R20, R10, 0x7ffff, RZ, 0xc0, !PT ;  /* 0x0007ffff0a147812 */ /* 0x000fc600078ec0ff */
[----:B------:R-:W-:Y:S01]  /*37620*/  IMAD.IADD R24, R13, 0x1, R24 ;  /* 0x000000010d187824 */ /* 0x000fe200078e0218 */
[----:B------:R-:W-:Y:S01]  /*37630*/  SHF.L.U64.HI R15, R22, 0x1, R14 ;  /* 0x00000001160f7819 */ /* 0x000fe2000001020e */
[----:B------:R-:W-:-:S04]  /*37640*/  IMAD.WIDE.U32 R10, R44, R12, RZ ;  /* 0x0000000c2c0a7225 */ /* 0x000fc800078e00ff */
[----:B------:R-:W-:Y:S02]  /*37650*/  IMAD R26, R8, 0x26, RZ ;  /* 0x00000026081a7824 */ /* 0x000fe400078e02ff */
[----:B------:R-:W-:Y:S01]  /*37660*/  IMAD.WIDE.U32 R12, P1, R24, R44, R16 ;  /* 0x0000002c180c7225 */ /* 0x000fe20007820010 */
[----:B------:R-:W-:-:S03]  /*37670*/  LEA.HI R17, P0, R14, R5, RZ, 0xd ;  /* 0x000000050e117211 */ /* 0x000fc600078168ff */
[----:B------:R-:W-:Y:S01]  /*37680*/  IMAD.SHL.U32 R16, R22, 0x2, RZ ;  /* 0x0000000216107824 */ /* 0x000fe200078e00ff */
[----:B------:R-:W-:Y:S01]  /*37690*/  LOP3.LUT R5, R15, 0xfffff, RZ, 0xc0, !PT ;  /* 0x000fffff0f057812 */ /* 0x000fe200078ec0ff */
[----:B------:R-:W-:-:S04]  /*376a0*/  IMAD.WIDE.U32 R28, R9, R30, RZ ;  /* 0x0000001e091c7225 */ /* 0x000fc800078e00ff */
[----:B------:R-:W-:Y:S02]  /*376b0*/  IMAD.IADD R26, R31, 0x1, R26 ;  /* 0x000000011f1a7824 */ /* 0x000fe400078e021a */
[----:B------:R-:W-:Y:S01]  /*376c0*/  IMAD.X R21, RZ, RZ, RZ, P1 ;  /* 0x000000ffff157224 */ /* 0x000fe200008e06ff */
[----:B------:R-:W-:Y:S02]  /*376d0*/  IADD3 R15, P1, PT, R11, R12, RZ ;  /* 0x0000000c0b0f7210 */ /* 0x000fe40007f3e0ff */
[----:B------:R-:W-:Y:S01]  /*376e0*/  LOP3.LUT R11, R16, 0xfffffffe, RZ, 0xc0, !PT ;  /* 0xfffffffe100b7812 */ /* 0x000fe200078ec0ff */
[----:B------:R-:W-:Y:S01]  /*376f0*/  IMAD.X R16, RZ, RZ, R20, P0 ;  /* 0x000000ffff107224 */ /* 0x000fe200000e0614 */
[----:B------:R-:W-:Y:S01]  /*37700*/  MOV R20, R13 ;  /* 0x0000000d00147202 */ /* 0x000fe20000000f00 */
[----:B------:R-:W-:-:S04]  /*37710*/  IMAD.WIDE.U32 R18, R6, R30, RZ ;  /* 0x0000001e06127225 */ /* 0x000fc800078e00ff */
[----:B------:R-:W-:-:S04]  /*37720*/  IMAD.WIDE.U32 R28, P2, R26, R6, R28 ;  /* 0x000000061a1c7225 */ /* 0x000fc8000784001c */
[----:B------:R-:W-:Y:S01]  /*37730*/  IMAD.WIDE.U32 R32, R5, R17, RZ ;  /* 0x0000001105207225 */ /* 0x000fe200078e00ff */
[----:B------:R-:W-:Y:S02]  /*37740*/  IADD3 R10, P0, PT, R18, R10, RZ ;  /* 0x0000000a120a7210 */ /* 0x000fe40007f1e0ff */
[----:B------:R-:W-:Y:S01]  /*37750*/  IADD3 R23, P3, PT, R19, R28, RZ ;  /* 0x0000001c13177210 */ /* 0x000fe20007f7e0ff */
[----:B------:R-:W-:-:S04]  /*37760*/  IMAD.WIDE.U32.X R20, R24, R7, R20, P1 ;  /* 0x0000000718147225 */ /* 0x000fc800008e0414 */
[----:B------:R-:W-:-:S04]  /*37770*/  IMAD.WIDE.U32 R12, P1, R11, R16, R32 ;  /* 0x000000100b0c7225 */ /* 0x000fc80007820020 */
[----:B------:R-:W-:-:S04]  /*37780*/  IMAD.WIDE.U32 R18, R11, R17, RZ ;  /* 0x000000110b127225 */ /* 0x000fc800078e00ff */
[----:B------:R-:W-:Y:S02]  /*37790*/  IMAD.MOV.U32 R24, RZ, RZ, R29 ;  /* 0x000000ffff187224 */ /* 0x000fe400078e001d */
[----:B------:R-:W-:Y:S01]  /*377a0*/  IMAD.WIDE.U32 R28, R44, 0x26, RZ ;  /* 0x000000262c1c7825 */ /* 0x000fe200078e00ff */
[----:B------:R-:W-:-:S03]  /*377b0*/  IADD3.X R15, P0, PT, R23, R15, RZ, P0, !PT ;  /* 0x0000000f170f7210 */ /* 0x000fc6000071e4ff */
[----:B------:R-:W-:Y:S01]  /*377c0*/  IMAD.X R35, RZ, RZ, RZ, P1 ;  /* 0x000000ffff237224 */ /* 0x000fe200008e06ff */
[----:B------:R-:W-:Y:S01]  /*377d0*/  IADD3 R18, P1, PT, R10, R18, RZ ;  /* 0x000000120a127210 */ /* 0x000fe20007f3e0ff */
[----:B------:R-:W-:Y:S01]  /*377e0*/  IMAD.X R25, RZ, RZ, RZ, P2 ;  /* 0x000000ffff197224 */ /* 0x000fe200010e06ff */
[----:B------:R-:W-:Y:S01]  /*377f0*/  IADD3 R10, P2, PT, R19, R12, RZ ;  /* 0x0000000c130a7210 */ /* 0x000fe20007f5e0ff */
[----:B------:R-:W-:Y:S02]  /*37800*/  IMAD.MOV.U32 R34, RZ, RZ, R13 ;  /* 0x000000ffff227224 */ /* 0x000fe400078e000d */
[----:B------:R-:W-:Y:S02]  /*37810*/  IMAD R23, R7, 0x26, RZ ;  /* 0x0000002607177824 */ /* 0x000fe400078e02ff */
[----:B------:R-:W-:Y:S01]  /*37820*/  IMAD.WIDE.U32 R12, R9, R28, RZ ;  /* 0x0000001c090c7225 */ /* 0x000fe200078e00ff */
[----:B------:R-:W-:-:S03]  /*37830*/  IADD3.X R15, P1, PT, R15, R10, RZ, P1, !PT ;  /* 0x0000000a0f0f7210 */ /* 0x000fc60000f3e4ff */
[----:B------:R-:W-:-:S04]  /*37840*/  IMAD.WIDE.U32.X R24, R26, R9, R24, P3 ;  /* 0x000000091a187225 */ /* 0x000fc800018e0418 */
[----:B------:R-:W-:-:S04]  /*37850*/  IMAD.WIDE.U32.X R34, R5, R16, R34, P2 ;  /* 0x0000001005227225 */ /* 0x000fc800010e0422 */
[----:B------:R-:W-:Y:S01]  /*37860*/  IMAD.IADD R19, R29, 0x1, R23 ;  /* 0x000000011d137824 */ /* 0x000fe200078e0217 */
[----:B------:R-:W-:Y:S01]  /*37870*/  IADD3.X R20, P0, P1, R34, R20, R24, P1, P0 ;  /* 0x0000001422147210 */ /* 0x000fe20000900418 */
[----:B------:R-:W-:-:S04]  /*37880*/  IMAD.WIDE.U32 R28, R6, R28, RZ ;  /* 0x0000001c061c7225 */ /* 0x000fc800078e00ff */
        /* <DEDUP_REMOVED lines=10> */
[----:B------:R-:W-:-:S03]  /*37930*/  IADD3 R19, P0, PT, R34, R28, RZ ;  /* 0x0000001c22137210 */ /* 0x000fc60007f1e0ff */
        /* <DEDUP_REMOVED lines=20> */
[----:B------:R-:W-:-:S04]  /*37a80*/  IMAD.WIDE.U32 R34, R17, 0x26, RZ ;  /* 0x0000002611227825 */ /* 0x000fc800078e00ff */
[----:B------:R-:W-:Y:S01]  /*37a90*/  IMAD.X R23, RZ, RZ, RZ, P2 ;  /* 0x000000ffff177224 */ /* 0x000fe200010e06ff */
[----:B------:R-:W-:Y:S01]  /*37aa0*/  IADD3 R39, P2, PT, R31, R28, RZ ;  /* 0x0000001c1f277210 */ /* 0x000fe20007f5e0ff */
[----:B------:R-:W-:-:S04]  /*37ab0*/  IMAD.WIDE.U32 R24, P1, R21, R22, R24 ;  /* 0x0000001615187225 */ /* 0x000fc80007820018 */
[----:B------:R-:W-:-:S04]  /*37ac0*/  IMAD.WIDE.U32 R32, R22, R22, RZ ;  /* 0x0000001616207225 */ /* 0x000fc800078e00ff */
[----:B------:R-:W-:Y:S02]  /*37ad0*/  IMAD R37, R16, 0x26, RZ ;  /* 0x0000002610257824 */ /* 0x000fe400078e02ff */
[----:B------:R-:W-:Y:S02]  /*37ae0*/  IMAD.MOV.U32 R22, RZ, RZ, R29 ;  /* 0x000000ffff167224 */ /* 0x000fe400078e001d */
[----:B------:R-:W-:Y:S01]  /*37af0*/  IMAD.WIDE.U32 R28, R9, R34, RZ ;  /* 0x00000022091c7225 */ /* 0x000fe200078e00ff */
[----:B------:R-:W-:-:S03]  /*37b00*/  IADD3 R36, P0, PT, R32, R30, RZ ;  /* 0x0000001e20247210 */ /* 0x000fc60007f1e0ff */
[----:B------:R-:W-:Y:S01]  /*37b10*/  IMAD.IADD R37, R35, 0x1, R37 ;  /* 0x0000000123257824 */ /* 0x000fe200078e0225 */
[----:B------:R-:W-:Y:S01]  /*37b20*/  MOV R30, R25 ;  /* 0x00000019001e7202 */ /* 0x000fe20000000f00 */
[----:B------:R-:W-:Y:S01]  /*37b30*/  IMAD.X R31, RZ, RZ, RZ, P1 ;  /* 0x000000ffff1f7224 */ /* 0x000fe200008e06ff */
[----:B------:R-:W-:Y:S01]  /*37b40*/  IADD3 R32, P1, PT, R33, R24, RZ ;  /* 0x0000001821207210 */ /* 0x000fe20007f3e0ff */
[----:B------:R-:W-:-:S04]  /*37b50*/  IMAD.WIDE.U32.X R22, R26, R7, R22, P2 ;  /* 0x000000071a167225 */ /* 0x000fc800010e0416 */
[----:B------:R-:W-:-:S04]  /*37b60*/  IMAD.WIDE.U32 R34, R6, R34, RZ ;  /* 0x0000002206227225 */ /* 0x000fc800078e00ff */
[----:B------:R-:W-:Y:S01]  /*37b70*/  IMAD.WIDE.U32 R24, P2, R37, R6, R28 ;  /* 0x0000000625187225 */ /* 0x000fe2000784001c */
[----:B------:R-:W-:-:S03]  /*37b80*/  IADD3.X R26, P0, PT, R39, R32, RZ, P0, !PT ;  /* 0x00000020271a7210 */ /* 0x000fc6000071e4ff */
[----:B------:R-:W-:-:S04]  /*37b90*/  IMAD.WIDE.U32 R28, R6, 0x13, RZ ;  /* 0x00000013061c7825 */ /* 0x000fc800078e00ff */
[----:B------:R-:W-:Y:S01]  /*37ba0*/  IMAD.WIDE.U32.X R30, R21, R21, R30, P1 ;  /* 0x00000015151e7225 */ /* 0x000fe200008e041e */
[----:B------:R-:W-:-:S03]  /*37bb0*/  IADD3 R36, P1, PT, R36, R34, RZ ;  /* 0x0000002224247210 */ /* 0x000fc60007f3e0ff */
[----:B------:R-:W-:Y:S01]  /*37bc0*/  IMAD.X R33, RZ, RZ, RZ, P2 ;  /* 0x000000ffff217224 */ /* 0x000fe200010e06ff */
[----:B------:R-:W-:Y:S01]  /*37bd0*/  IADD3 R21, P2, PT, R35, R24, RZ ;  /* 0x0000001823157210 */ /* 0x000fe20007f5e0ff */
[----:B------:R-:W-:Y:S02]  /*37be0*/  IMAD.MOV.U32 R32, RZ, RZ, R25 ;  /* 0x000000ffff207224 */ /* 0x000fe400078e0019 */
[C---:B------:R-:W-:Y:S02]  /*37bf0*/  IMAD R39, R9.reuse, 0x13, RZ ;  /* 0x0000001309277824 */ /* 0x040fe400078e02ff */
[----:B------:R-:W-:Y:S01]  /*37c00*/  IMAD.WIDE.U32 R34, R9, R28, RZ ;  /* 0x0000001c09227225 */ /* 0x000fe200078e00ff */
[----:B------:R-:W-:-:S03]  /*37c10*/  IADD3.X R21, P1, PT, R26, R21, RZ, P1, !PT ;  /* 0x000000151a157210 */ /* 0x000fc60000f3e4ff */
[----:B------:R-:W-:-:S04]  /*37c20*/  IMAD.WIDE.U32.X R32, R37, R9, R32, P2 ;  /* 0x0000000925207225 */ /* 0x000fc800010e0420 */
[----:B------:R-:W-:Y:S01]  /*37c30*/  IMAD.IADD R39, R29, 0x1, R39 ;  /* 0x000000011d277824 */ /* 0x000fe200078e0227 */
[----:B------:R-:W-:Y:S01]  /*37c40*/  IADD3.X R26, P0, P1, R32, R30, R22, P1, P0 ;  /* 0x0000001e201a7210 */ /* 0x000fe20000900416 */
[----:B------:R-:W-:-:S04]  /*37c50*/  IMAD.WIDE.U32 R28, R6, R28, RZ ;  /* 0x0000001c061c7225 */ /* 0x000fc800078e00ff */
[----:B------:R-:W-:Y:S01]  /*37c60*/  IMAD.WIDE.U32 R34, P2, R39, R6, R34 ;  /* 0x0000000627227225 */ /* 0x000fe20007840022 */
[----:B------:R-:W-:Y:S02]  /*37c70*/  IADD3.X R32, PT, PT, R33, R31, R23, P0, P1 ;  /* 0x0000001f21207210 */ /* 0x000fe400007e2417 */
[----:B------:R-:W-:Y:S02]  /*37c80*/  IADD3 R37, P0, PT, R29, R34, RZ ;  /* 0x000000221d257210 */ /* 0x000fe40007f1e0ff */
[C---:B------:R-:W-:Y:S01]  /*37c90*/  SHF.L.U32 R34, R17.reuse, 0x1, RZ ;  /* 0x0000000111227819 */ /* 0x040fe200000006ff */
[----:B------:R-:W-:Y:S01]  /*37ca0*/  IMAD.MOV.U32 R24, RZ, RZ, R35 ;  /* 0x000000ffff187224 */ /* 0x000fe200078e0023 */
[----:B------:R-:W-:Y:S01]  /*37cb0*/  SHF.L.U64.HI R35, R17, 0x1, R16 ;  /* 0x0000000111237819 */ /* 0x000fe20000010210 */
[----:B------:R-:W-:-:S04]  /*37cc0*/  IMAD.WIDE.U32 R30, R7, R11, RZ ;  /* 0x0000000b071e7225 */ /* 0x000fc800078e00ff */
[----:B------:R-:W-:-:S04]  /*37cd0*/  IMAD.WIDE.U32 R22, R44, R11, RZ ;  /* 0x0000000b2c167225 */ /* 0x000fc800078e00ff */
[----:B------:R-:W-:Y:S01]  /*37ce0*/  IMAD.WIDE.U32 R16, R8, R34, RZ ;  /* 0x0000002208107225 */ /* 0x000fe200078e00ff */
[----:B------:R-:W-:-:S03]  /*37cf0*/  IADD3 R22, P1, PT, R22, R28, RZ ;  /* 0x0000001c16167210 */ /* 0x000fc60007f3e0ff */
[----:B------:R-:W-:Y:S02]  /*37d00*/  IMAD.X R25, RZ, RZ, RZ, P2 ;  /* 0x000000ffff197224 */ /* 0x000fe400010e06ff */
[----:B------:R-:W-:Y:S01]  /*37d10*/  IMAD.WIDE.U32 R30, P6, R5, R44, R30 ;  /* 0x0000002c051e7225 */ /* 0x000fe200078c001e */
[----:B------:R-:W-:-:S03]  /*37d20*/  SHF.L.W.U32.HI R32, R26, 0xd, R32 ;  /* 0x0000000d1a207819 */ /* 0x000fc60000010e20 */
[----:B------:R-:W-:Y:S01]  /*37d30*/  IMAD.WIDE.U32 R28, R27, R34, RZ ;  /* 0x000000221b1c7225 */ /* 0x000fe200078e00ff */
[----:B------:R-:W-:-:S03]  /*37d40*/  SHF.L.W.U32.HI R26, R21, 0xd, R26 ;  /* 0x0000000d151a7819 */ /* 0x000fc60000010e1a */
[----:B------:R-:W-:Y:S01]  /*37d50*/  IMAD.WIDE.U32 R16, P5, R35, R27, R16 ;  /* 0x0000001b23107225 */ /* 0x000fe200078a0010 */
[----:B------:R-:W-:-:S03]  /*37d60*/  IADD3 R18, P2, PT, R26, R18, RZ ;  /* 0x000000121a127210 */ /* 0x000fc60007f5e0ff */
[----:B------:R-:W-:Y:S01]  /*37d70*/  IMAD.WIDE.U32.X R24, R39, R9, R24, P0 ;  /* 0x0000000927187225 */ /* 0x000fe200000e0418 */
[----:B------:R-:W-:Y:S02]  /*37d80*/  IADD3 R39, P4, PT, R23, R30, RZ ;  /* 0x0000001e17277210 */ /* 0x000fe40007f9e0ff */
[----:B------:R-:W-:Y:S02]  /*37d90*/  IADD3 R30, P0, PT, R22, R28, RZ ;  /* 0x0000001c161e7210 */ /* 0x000fe40007f1e0ff */
[----:B------:R-:W-:Y:S01]  /*37da0*/  IADD3 R41, P3, PT, R29, R16, RZ ;  /* 0x000000101d297210 */ /* 0x000fe20007f7e0ff */
[----:B------:R-:W-:Y:S01]  /*37db0*/  IMAD.WIDE.U32 R28, R8, R27, RZ ;  /* 0x0000001b081c7225 */ /* 0x000fe200078e00ff */
[----:B------:R-:W-:-:S03]  /*37dc0*/  IADD3.X R15, P2, PT, R32, R15, RZ, P2, !PT ;  /* 0x0000000f200f7210 */ /* 0x000fc6000175e4ff */
[----:B------:R-:W-:Y:S02]  /*37dd0*/  IMAD.X R23, RZ, RZ, RZ, P5 ;  /* 0x000000ffff177224 */ /* 0x000fe400028e06ff */
[----:B------:R-:W-:Y:S01]  /*37de0*/  IMAD.WIDE.U32 R28, P5, R8, R27, R28 ;  /* 0x0000001b081c7225 */ /* 0x000fe200078a001c */
[----:B------:R-:W-:-:S03]  /*37df0*/  IADD3.X R16, P2, PT, RZ, R20, RZ, P2, !PT ;  /* 0x00000014ff107210 */ /* 0x000fc6000175e4ff */
[----:B------:R-:W-:-:S04]  /*37e00*/  IMAD.WIDE.U32 R26, R27, R27, RZ ;  /* 0x0000001b1b1a7225 */ /* 0x000fc800078e00ff */
[----:B------:R-:W-:Y:S01]  /*37e10*/  IMAD.X R33, RZ, RZ, RZ, P5 ;  /* 0x000000ffff217224 */ /* 0x000fe200028e06ff */
[----:B------:R-:W-:Y:S01]  /*37e20*/  IADD3 R20, P5, PT, R27, R28, RZ ;  /* 0x0000001c1b147210 */ /* 0x000fe20007fbe0ff */
[----:B------:R-:W-:Y:S01]  /*37e30*/  IMAD.X R27, RZ, RZ, R10, P2 ;  /* 0x000000ffff1b7224 */ /* 0x000fe200010e060a */
[----:B------:R-:W-:Y:S02]  /*37e40*/  SHF.L.W.U32.HI R10, R15, 0xd, R16 ;  /* 0x0000000d0f0a7819 */ /* 0x000fe40000010e10 */
[----:B------:R-:W-:Y:S02]  /*37e50*/  MOV R22, R17 ;  /* 0x0000001100167202 */ /* 0x000fe40000000f00 */
[----:B------:R-:W-:Y:S02]  /*37e60*/  IADD3 R10, P2, PT, R10, R19, RZ ;  /* 0x000000130a0a7210 */ /* 0x000fe40007f5e0ff */
[----:B------:R-:W-:Y:S01]  /*37e70*/  SHF.L.W.U32.HI R19, R16, 0xd, R27 ;  /* 0x0000000d10137819 */ /* 0x000fe20000010e1b */
[----:B------:R-:W-:-:S04]  /*37e80*/  IMAD.WIDE.U32 R16, R9, R11, RZ ;  /* 0x0000000b09107225 */ /* 0x000fc800078e00ff */
[----:B------:R-:W-:Y:S02]  /*37e90*/  IMAD.MOV.U32 R32, RZ, RZ, R29 ;  /* 0x000000ffff207224 */ /* 0x000fe400078e001d */
[----:B------:R-:W-:-:S04]  /*37ea0*/  IMAD.WIDE.U32 R28, R6, R11, RZ ;  /* 0x0000000b061c7225 */ /* 0x000fc800078e00ff */
[----:B------:R-:W-:Y:S01]  /*37eb0*/  IMAD.WIDE.U32.X R22, R35, R8, R22, P3 ;  /* 0x0000000823167225 */ /* 0x000fe200018e0416 */
[----:B------:R-:W-:-:S03]  /*37ec0*/  IADD3.X R19, P3, PT, R19, R13, RZ, P2, !PT ;  /* 0x0000000d13137210 */ /* 0x000fc6000177e4ff */
[----:B------:R-:W-:-:S04]  /*37ed0*/  IMAD.WIDE.U32.X R32, R8, R8, R32, P5 ;  /* 0x0000000808207225 */ /* 0x000fc800028e0420 */
[----:B------:R-:W-:Y:S01]  /*37ee0*/  IMAD.WIDE.U32 R16, P5, R5, R6, R16 ;  /* 0x0000000605107225 */ /* 0x000fe200078a0010 */
[----:B------:R-:W-:Y:S02]  /*37ef0*/  IADD3 R6, P2, PT, R28, R26, RZ ;  /* 0x0000001a1c067210 */ /* 0x000fe40007f5e0ff */
[----:B------:R-:W-:Y:S01]  /*37f00*/  LEA.HI.X R26, P3, R27, R12, RZ, 0xd, P3 ;  /* 0x0000000c1b1a7211 */ /* 0x000fe20001876cff */
[----:B------:R-:W-:Y:S01]  /*37f10*/  IMAD.X R13, RZ, RZ, RZ, P6 ;  /* 0x000000ffff0d7224 */ /* 0x000fe200030e06ff */
[----:B------:R-:W-:Y:S01]  /*37f20*/  IADD3.X R37, P1, PT, R37, R39, RZ, P1, !PT ;  /* 0x0000002725257210 */ /* 0x000fe20000f3e4ff */
[----:B------:R-:W-:Y:S01]  /*37f30*/  IMAD.MOV.U32 R12, RZ, RZ, R31 ;  /* 0x000000ffff0c7224 */ /* 0x000fe200078e001f */
[----:B------:R-:W-:Y:S02]  /*37f40*/  SHF.L.W.U32.HI R8, R19, 0xd, R26 ;  /* 0x0000000d13087819 */ /* 0x000fe40000010e1a */
[----:B------:R-:W-:Y:S01]  /*37f50*/  IADD3.X R14, PT, PT, RZ, R14, RZ, P3, !PT ;  /* 0x0000000eff0e7210 */ /* 0x000fe20001ffe4ff */
[----:B------:R-:W-:Y:S01]  /*37f60*/  IMAD.X R27, RZ, RZ, RZ, P5 ;  /* 0x000000ffff1b7224 */ /* 0x000fe200028e06ff */
[----:B------:R-:W-:Y:S01]  /*37f70*/  IADD3 R11, P5, PT, R29, R16, RZ ;  /* 0x000000101d0b7210 */ /* 0x000fe20007fbe0ff */
[----:B------:R-:W-:Y:S01]  /*37f80*/  IMAD.WIDE.U32.X R12, R5, R7, R12, P4 ;  /* 0x00000007050c7225 */ /* 0x000fe200020e040c */
[----:B------:R-:W-:-:S02]  /*37f90*/  IADD3.X R41, P0, PT, R37, R41, RZ, P0, !PT ;  /* 0x0000002925297210 */ /* 0x000fc4000071e4ff */
[----:B------:R-:W-:Y:S01]  /*37fa0*/  IADD3 R8, P3, PT, R8, R30, RZ ;  /* 0x0000001e08087210 */ /* 0x000fe20007f7e0ff */
[----:B------:R-:W-:Y:S01]  /*37fb0*/  IMAD.WIDE.U32 R28, R7, R34, RZ ;  /* 0x00000022071c7225 */ /* 0x000fe200078e00ff */
[----:B------:R-:W-:Y:S02]  /*37fc0*/  SHF.L.W.U32.HI R16, R26, 0xd, R14 ;  /* 0x0000000d1a107819 */ /* 0x000fe40000010e0e */
[----:B------:R-:W-:Y:S02]  /*37fd0*/  IADD3.X R12, P6, P1, R22, R12, R24, P0, P1 ;  /* 0x0000000c160c7210 */ /* 0x000fe400001c2418 */
[----:B------:R-:W-:Y:S01]  /*37fe0*/  IADD3.X R41, P3, PT, R16, R41, RZ, P3, !PT ;  /* 0x0000002910297210 */ /* 0x000fe20001f7e4ff */
[----:B------:R-:W-:-:S03]  /*37ff0*/  IMAD.WIDE.U32 R30, R44, R34, RZ ;  /* 0x000000222c1e7225 */ /* 0x000fc600078e00ff */
[----:B------:R-:W-:Y:S01]  /*38000*/  LEA.HI.X R14, P3, R14, R12, RZ, 0xd, P3 ;  /* 0x0000000c0e0e7211 */ /* 0x000fe20001876cff */
[----:B------:R-:W-:Y:S01]  /*38010*/  IMAD.WIDE.U32 R28, P4, R35, R44, R28 ;  /* 0x0000002c231c7225 */ /* 0x000fe2000788001c */
[----:B------:R-:W-:Y:S02]  /*38020*/  IADD3.X R12, PT, PT, R23, R13, R25, P6, P1 ;  /* 0x0000000d170c7210 */ /* 0x000fe400037e2419 */
[----:B------:R-:W-:Y:S01]  /*38030*/  IADD3 R6, P0, PT, R6, R30, RZ ;  /* 0x0000001e06067210 */ /* 0x000fe20007f1e0ff */
[----:B------:R-:W-:Y:S02]  /*38040*/  IMAD.MOV.U32 R26, RZ, RZ, R17 ;  /* 0x000000ffff1a7224 */ /* 0x000fe400078e0011 */
[----:B------:R-:W-:Y:S01]  /*38050*/  IMAD.X R17, RZ, RZ, RZ, P4 ;  /* 0x000000ffff117224 */ /* 0x000fe200020e06ff */
[----:B------:R-:W-:Y:S01]  /*38060*/  IADD3 R30, P4, PT, R31, R28, RZ ;  /* 0x0000001c1f1e7210 */ /* 0x000fe20007f9e0ff */
[----:B------:R-:W-:Y:S01]  /*38070*/  IMAD.MOV.U32 R16, RZ, RZ, R29 ;  /* 0x000000ffff107224 */ /* 0x000fe200078e001d */
[----:B------:R-:W-:Y:S01]  /*38080*/  IADD3.X R11, P2, PT, R20, R11, RZ, P2, !PT ;  /* 0x0000000b140b7210 */ /* 0x000fe2000175e4ff */
[----:B------:R-:W-:Y:S01]  /*38090*/  IMAD.WIDE.U32.X R26, R5, R9, R26, P5 ;  /* 0x00000009051a7225 */ /* 0x000fe200028e041a */
[----:B------:R-:W-:-:S03]  /*380a0*/  SHF.L.W.U32.HI R9, R41, 0xd, R14 ;  /* 0x0000000d29097819 */ /* 0x000fc60000010e0e */
[----:B------:R-:W-:Y:S01]  /*380b0*/  IMAD.X R12, RZ, RZ, R12, P3 ;  /* 0x000000ffff0c7224 */ /* 0x000fe200018e060c */
[----:B------:R-:W-:Y:S01]  /*380c0*/  IADD3.X R11, P0, PT, R11, R30, RZ, P0, !PT ;  /* 0x0000001e0b0b7210 */ /* 0x000fe2000071e4ff */
[----:B------:R-:W-:Y:S01]  /*380d0*/  IMAD.WIDE.U32.X R16, R35, R7, R16, P4 ;  /* 0x0000000723107225 */ /* 0x000fe200020e0410 */
[----:B------:R-:W-:Y:S02]  /*380e0*/  IADD3 R9, P1, PT, R9, R6, RZ ;  /* 0x0000000609097210 */ /* 0x000fe40007f3e0ff */
[----:B------:R-:W-:Y:S02]  /*380f0*/  SHF.L.W.U32.HI R7, R14, 0xd, R12 ;  /* 0x0000000d0e077819 */ /* 0x000fe40000010e0c */
[----:B------:R-:W-:Y:S02]  /*38100*/  IADD3.X R5, P0, P2, R16, R26, R32, P0, P2 ;  /* 0x0000001a10057210 */ /* 0x000fe40000204420 */
[----:B------:R-:W-:Y:S02]  /*38110*/  IADD3.X R7, P1, PT, R7, R11, RZ, P1, !PT ;  /* 0x0000000b07077210 */ /* 0x000fe40000f3e4ff */
[----:B------:R-:W-:-:S02]  /*38120*/  IADD3.X R16, PT, PT, R17, R27, R33, P0, P2 ;  /* 0x0000001b11107210 */ /* 0x000fc400007e4421 */
[----:B------:R-:W-:-:S04]  /*38130*/  LEA.HI.X R5, P0, R12, R5, RZ, 0xd, P1 ;  /* 0x000000050c057211 */ /* 0x000fc80000816cff */
[----:B------:R-:W-:Y:S02]  /*38140*/  IADD3.X R16, PT, PT, RZ, R16, RZ, P0, !PT ;  /* 0x00000010ff107210 */ /* 0x000fe400007fe4ff */
[----:B------:R-:W-:Y:S02]  /*38150*/  LOP3.LUT R37, R21, 0x7ffff, RZ, 0xc0, !PT ;  /* 0x0007ffff15257812 */ /* 0x000fe400078ec0ff */
[----:B------:R-:W-:Y:S02]  /*38160*/  SHF.L.W.U32.HI R6, R7, 0xd, R5 ;  /* 0x0000000d07067819 */ /* 0x000fe40000010e05 */
[----:B------:R-:W-:-:S03]  /*38170*/  SHF.L.W.U32.HI R5, R5, 0xd, R16 ;  /* 0x0000000d05057819 */ /* 0x000fc60000010e10 */
[----:B------:R-:W-:Y:S01]  /*38180*/  IMAD.WIDE.U32 R36, R6, 0x13, R36 ;  /* 0x0000001306247825 */ /* 0x000fe200078e0024 */
[----:B------:R-:W-:-:S03]  /*38190*/  LOP3.LUT R6, R41, 0x7ffff, RZ, 0xc0, !PT ;  /* 0x0007ffff29067812 */ /* 0x000fc600078ec0ff */
[----:B------:R-:W-:Y:S01]  /*381a0*/  IMAD R5, R5, 0x13, RZ ;  /* 0x0000001305057824 */ /* 0x000fe200078e02ff */
[----:B------:R-:W-:Y:S01]  /*381b0*/  LOP3.LUT R12, R19, 0x7ffff, RZ, 0xc0, !PT ;  /* 0x0007ffff130c7812 */ /* 0x000fe200078ec0ff */
[----:B------:R-:W-:-:S04]  /*381c0*/  IMAD.WIDE.U32 R22, R8, 0x13, RZ ;  /* 0x0000001308167825 */ /* 0x000fc800078e00ff */
[----:B------:R-:W-:Y:S02]  /*381d0*/  IMAD.IADD R19, R37, 0x1, R5 ;  /* 0x0000000125137824 */ /* 0x000fe400078e0205 */
[----:B------:R-:W-:Y:S01]  /*381e0*/  IMAD R28, R6, 0x13, RZ ;  /* 0x00000013061c7824 */ /* 0x000fe200078e02ff */
[----:B------:R-:W-:Y:S01]  /*381f0*/  LOP3.LUT R20, R15, 0x7ffff, RZ, 0xc0, !PT ;  /* 0x0007ffff0f147812 */ /* 0x000fe200078ec0ff */
[----:B------:R-:W-:Y:S01]  /*38200*/  IMAD.WIDE.U32 R14, R8, R22, RZ ;  /* 0x00000016080e7225 */ /* 0x000fe200078e00ff */
[----:B------:R-:W-:-:S03]  /*38210*/  SHF.L.U64.HI R5, R36, 0x1, R19 ;  /* 0x0000000124057819 */ /* 0x000fc60000010213 */
[----:B------:R-:W-:Y:S02]  /*38220*/  IMAD.IADD R28, R23, 0x1, R28 ;  /* 0x00000001171c7824 */ /* 0x000fe400078e021c */
[----:B------:R-:W-:Y:S01]  /*38230*/  IMAD.WIDE.U32 R22, R6, R22, RZ ;  /* 0x0000001606167225 */ /* 0x000fe200078e00ff */
[----:B------:R-:W-:-:S03]  /*38240*/  LOP3.LUT R7, R7, 0x7ffff, RZ, 0xc0, !PT ;  /* 0x0007ffff07077812 */ /* 0x000fc600078ec0ff */
[----:B------:R-:W-:Y:S01]  /*38250*/  IMAD.WIDE.U32 R30, R10, 0x26, RZ ;  /* 0x000000260a1e7825 */ /* 0x000fe200078e00ff */
[----:B------:R-:W-:Y:S02]  /*38260*/  LEA.HI R18, P0, R19, R18, RZ, 0xd ;  /* 0x0000001213127211 */ /* 0x000fe400078168ff */
[----:B------:R-:W-:Y:S01]  /*38270*/  LOP3.LUT R5, R5, 0xfffff, RZ, 0xc0, !PT ;  /* 0x000fffff05057812 */ /* 0x000fe200078ec0ff */
[----:B------:R-:W-:Y:S02]  /*38280*/  IMAD.SHL.U32 R11, R36, 0x2, RZ ;  /* 0x00000002240b7824 */ /* 0x000fe400078e00ff */
[----:B------:R-:W-:Y:S02]  /*38290*/  IMAD R13, R12, 0x26, RZ ;  /* 0x000000260c0d7824 */ /* 0x000fe400078e02ff */
[----:B------:R-:W-:Y:S01]  /*382a0*/  IMAD.WIDE.U32 R22, P1, R28, R8, R22 ;  /* 0x000000081c167225 */ /* 0x000fe20007820016 */
[----:B------:R-:W-:-:S03]  /*382b0*/  LOP3.LUT R11, R11, 0xfffffffe, RZ, 0xc0, !PT ;  /* 0xfffffffe0b0b7812 */ /* 0x000fc600078ec0ff */
[----:B------:R-:W-:Y:S01]  /*382c0*/  IMAD.WIDE.U32 R32, R7, R30, RZ ;  /* 0x0000001e07207225 */ /* 0x000fe200078e00ff */
[----:B------:R-:W-:-:S03]  /*382d0*/  IADD3.X R20, PT, PT, RZ, R20, RZ, P0, !PT ;  /* 0x00000014ff147210 */ /* 0x000fc600007fe4ff */
[----:B------:R-:W-:-:S04]  /*382e0*/  IMAD.WIDE.U32 R16, R5, R18, RZ ;  /* 0x0000001205107225 */ /* 0x000fc800078e00ff */
[----:B------:R-:W-:Y:S02]  /*382f0*/  IMAD.IADD R13, R31, 0x1, R13 ;  /* 0x000000011f0d7824 */ /* 0x000fe400078e020d */
[----:B------:R-:W-:Y:S01]  /*38300*/  IMAD.X R27, RZ, RZ, RZ, P1 ;  /* 0x000000ffff1b7224 */ /* 0x000fe200008e06ff */
[----:B------:R-:W-:Y:S01]  /*38310*/  IADD3 R21, P1, PT, R15, R22, RZ ;  /* 0x000000160f157210 */ /* 0x000fe20007f3e0ff */
[----:B------:R-:W-:Y:S02]  /*38320*/  IMAD.MOV.U32 R26, RZ, RZ, R23 ;  /* 0x000000ffff1a7224 */ /* 0x000fe400078e0017 */
[----:B------:R-:W-:-:S04]  /*38330*/  IMAD.WIDE.U32 R24, R9, R30, RZ ;  /* 0x0000001e09187225 */ /* 0x000fc800078e00ff */
[----:B------:R-:W-:-:S04]  /*38340*/  IMAD.WIDE.U32 R32, P0, R13, R9, R32 ;  /* 0x000000090d207225 */ /* 0x000fc80007800020 */
[----:B------:R-:W-:-:S04]  /*38350*/  IMAD.WIDE.U32 R34, R11, R18, RZ ;  /* 0x000000120b227225 */ /* 0x000fc800078e00ff */
[----:B------:R-:W-:-:S04]  /*38360*/  IMAD.WIDE.U32 R16, P2, R11, R20, R16 ;  /* 0x000000140b107225 */ /* 0x000fc80007840010 */
[----:B------:R-:W-:-:S04]  /*38370*/  IMAD.WIDE.U32.X R22, R28, R6, R26, P1 ;  /* 0x000000061c167225 */ /* 0x000fc800008e041a */
[----:B------:R-:W-:Y:S01]  /*38380*/  IMAD.X R27, RZ, RZ, RZ, P0 ;  /* 0x000000ffff1b7224 */ /* 0x000fe200000e06ff */
[----:B------:R-:W-:Y:S01]  /*38390*/  IADD3 R15, P0, PT, R34, R24, RZ ;  /* 0x00000018220f7210 */ /* 0x000fe20007f1e0ff */
[----:B------:R-:W-:Y:S01]  /*383a0*/  IMAD.X R29, RZ, RZ, RZ, P2 ;  /* 0x000000ffff1d7224 */ /* 0x000fe200010e06ff */
[----:B------:R-:W-:Y:S02]  /*383b0*/  IADD3 R24, P2, PT, R25, R32, RZ ;  /* 0x0000002019187210 */ /* 0x000fe40007f5e0ff */
[----:B------:R-:W-:Y:S01]  /*383c0*/  IADD3 R34, P3, PT, R35, R16, RZ ;  /* 0x0000001023227210 */ /* 0x000fe20007f7e0ff */
[----:B------:R-:W-:Y:S01]  /*383d0*/  IMAD.MOV.U32 R28, RZ, RZ, R17 ;  /* 0x000000ffff1c7224 */ /* 0x000fe200078e0011 */
[----:B------:R-:W-:Y:S02]  /*383e0*/  MOV R26, R33 ;  /* 0x00000021001a7202 */ /* 0x000fe40000000f00 */
[----:B------:R-:W-:Y:S02]  /*383f0*/  IADD3 R15, P1, PT, R15, R14, RZ ;  /* 0x0000000e0f0f7210 */ /* 0x000fe40007f3e0ff */
[----:B------:R-:W-:Y:S01]  /*38400*/  IADD3.X R34, P0, PT, R34, R24, RZ, P0, !PT ;  /* 0x0000001822227210 */ /* 0x000fe2000071e4ff */
[----:B------:R-:W-:-:S03]  /*38410*/  IMAD.WIDE.U32 R24, R6, R30, RZ ;  /* 0x0000001e06187225 */ /* 0x000fc600078e00ff */
[----:B------:R-:W-:Y:S01]  /*38420*/  IADD3.X R21, P1, PT, R34, R21, RZ, P1, !PT ;  /* 0x0000001522157210 */ /* 0x000fe20000f3e4ff */
[----:B------:R-:W-:-:S04]  /*38430*/  IMAD.WIDE.U32.X R26, R13, R7, R26, P2 ;  /* 0x000000070d1a7225 */ /* 0x000fc800010e041a */
[----:B------:R-:W-:-:S04]  /*38440*/  IMAD.WIDE.U32.X R28, R5, R20, R28, P3 ;  /* 0x00000014051c7225 */ /* 0x000fc800018e041c */
[----:B------:R-:W-:Y:S01]  /*38450*/  IMAD.WIDE.U32 R32, R8, 0x26, RZ ;  /* 0x0000002608207825 */ /* 0x000fe200078e00ff */
[----:B------:R-:W-:-:S03]  /*38460*/  IADD3.X R17, P0, P1, R22, R26, R28, P1, P0 ;  /* 0x0000001a16117210 */ /* 0x000fc6000090041c */
[----:B------:R-:W-:-:S04]  /*38470*/  IMAD.WIDE.U32 R24, P2, R13, R8, R24 ;  /* 0x000000080d187225 */ /* 0x000fc80007840018 */
[----:B------:R-:W-:Y:S01]  /*38480*/  IMAD.WIDE.U32 R30, R8, R30, RZ ;  /* 0x0000001e081e7225 */ /* 0x000fe200078e00ff */
[----:B------:R-:W-:-:S03]  /*38490*/  IADD3.X R16, PT, PT, R23, R27, R29, P0, P1 ;  /* 0x0000001b17107210 */ /* 0x000fc600007e241d */
[----:B------:R-:W-:Y:S01]  /*384a0*/  IMAD R41, R6, 0x26, RZ ;  /* 0x0000002606297824 */ /* 0x000fe200078e02ff */
[----:B------:R-:W-:Y:S01]  /*384b0*/  IADD3 R39, P0, PT, R31, R24, RZ ;  /* 0x000000181f277210 */ /* 0x000fe20007f1e0ff */
[----:B------:R-:W-:-:S04]  /*384c0*/  IMAD.WIDE.U32 R34, R7, R32, RZ ;  /* 0x0000002007227225 */ /* 0x000fc800078e00ff */
[----:B------:R-:W-:Y:S02]  /*384d0*/  IMAD.X R29, RZ, RZ, RZ, P2 ;  /* 0x000000ffff1d7224 */ /* 0x000fe400010e06ff */
[----:B------:R-:W-:Y:S02]  /*384e0*/  IMAD.MOV.U32 R28, RZ, RZ, R25 ;  /* 0x000000ffff1c7224 */ /* 0x000fe400078e0019 */
[----:B------:R-:W-:Y:S02]  /*384f0*/  IMAD.IADD R41, R33, 0x1, R41 ;  /* 0x0000000121297824 */ /* 0x000fe400078e0229 */
[----:B------:R-:W-:-:S04]  /*38500*/  IMAD.WIDE.U32 R22, R10, R11, RZ ;  /* 0x0000000b0a167225 */ /* 0x000fc800078e00ff */
[----:B------:R-:W-:-:S04]  /*38510*/  IMAD.WIDE.U32 R26, R18, R18, RZ ;  /* 0x00000012121a7225 */ /* 0x000fc800078e00ff */
[----:B------:R-:W-:Y:S01]  /*38520*/  IMAD.WIDE.U32.X R24, R13, R6, R28, P0 ;  /* 0x000000060d187225 */ /* 0x000fe200000e041c */
[----:B------:R-:W-:-:S03]  /*38530*/  IADD3 R14, P2, PT, R22, R26, RZ ;  /* 0x0000001a160e7210 */ /* 0x000fc60007f5e0ff */
[----:B------:R-:W-:-:S04]  /*38540*/  IMAD.WIDE.U32 R32, R9, R32, RZ ;  /* 0x0000002009207225 */ /* 0x000fc800078e00ff */
[----:B------:R-:W-:-:S04]  /*38550*/  IMAD.WIDE.U32 R34, P5, R41, R9, R34 ;  /* 0x0000000929227225 */ /* 0x000fc800078a0022 */
[----:B------:R-:W-:Y:S01]  /*38560*/  IMAD.WIDE.U32 R28, R12, R11, RZ ;  /* 0x0000000b0c1c7225 */ /* 0x000fe200078e00ff */
[----:B------:R-:W-:Y:S02]  /*38570*/  IADD3 R14, P0, PT, R14, R32, RZ ;  /* 0x000000200e0e7210 */ /* 0x000fe40007f1e0ff */
[----:B------:R-:W-:Y:S01]  /*38580*/  IADD3 R13, P6, PT, R33, R34, RZ ;  /* 0x00000022210d7210 */ /* 0x000fe20007fde0ff */
[----:B------:R-:W-:Y:S01]  /*38590*/  IMAD.WIDE.U32 R32, R20, R18, RZ ;  /* 0x0000001214207225 */ /* 0x000fe200078e00ff */
[----:B------:R-:W-:-:S03]  /*385a0*/  LOP3.LUT R19, R19, 0x7ffff, RZ, 0xc0, !PT ;  /* 0x0007ffff13137812 */ /* 0x000fc600078ec0ff */
[----:B------:R-:W-:-:S04]  /*385b0*/  IMAD.WIDE.U32 R28, P1, R5, R10, R28 ;  /* 0x0000000a051c7225 */ /* 0x000fc8000782001c */
[----:B------:R-:W-:Y:S01]  /*385c0*/  IMAD.WIDE.U32 R32, P3, R18, R20, R32 ;  /* 0x0000001412207225 */ /* 0x000fe20007860020 */
[----:B------:R-:W-:-:S03]  /*385d0*/  IADD3 R43, P4, PT, R23, R28, RZ ;  /* 0x0000001c172b7210 */ /* 0x000fc60007f9e0ff */
[----:B------:R-:W-:Y:S01]  /*385e0*/  IMAD.WIDE.U32 R22, R19, R36, RZ ;  /* 0x0000002413167225 */ /* 0x000fe200078e00ff */
[----:B------:R-:W-:-:S03]  /*385f0*/  IADD3.X R31, PT, PT, RZ, RZ, RZ, P3, !PT ;  /* 0x000000ffff1f7210 */ /* 0x000fc60001ffe4ff */
[----:B------:R-:W-:Y:S02]  /*38600*/  IMAD.X R51, RZ, RZ, RZ, P1 ;  /* 0x000000ffff337224 */ /* 0x000fe400008e06ff */
[----:B------:R-:W-:-:S04]  /*38610*/  IMAD.WIDE.U32 R22, P3, R19, R36, R22 ;  /* 0x0000002413167225 */ /* 0x000fc80007860016 */
[----:B------:R-:W-:-:S04]  /*38620*/  IMAD.WIDE.U32 R36, R36, R36, RZ ;  /* 0x0000002424247225 */ /* 0x000fc800078e00ff */
[----:B------:R-:W-:Y:S01]  /*38630*/  IMAD.MOV.U32 R50, RZ, RZ, R29 ;  /* 0x000000ffff327224 */ /* 0x000fe200078e001d */
[----:B------:R-:W-:Y:S01]  /*38640*/  IADD3 R34, P1, PT, R36, R30, RZ ;  /* 0x0000001e24227210 */ /* 0x000fe20007f3e0ff */
[----:B------:R-:W-:Y:S02]  /*38650*/  IMAD.MOV.U32 R36, RZ, RZ, R35 ;  /* 0x000000ffff247224 */ /* 0x000fe400078e0023 */
[----:B------:R-:W-:Y:S01]  /*38660*/  IMAD.WIDE.U32.X R28, R5, R12, R50, P4 ;  /* 0x0000000c051c7225 */ /* 0x000fe200020e0432 */
[----:B------:R-:W-:-:S03]  /*38670*/  IADD3 R22, P4, PT, R37, R22, RZ ;  /* 0x0000001625167210 */ /* 0x000fc60007f9e0ff */
[----:B------:R-:W-:Y:S01]  /*38680*/  IMAD.X R37, RZ, RZ, RZ, P5 ;  /* 0x000000ffff257224 */ /* 0x000fe200028e06ff */
[----:B------:R-:W-:Y:S01]  /*38690*/  IADD3 R30, P5, PT, R27, R32, RZ ;  /* 0x000000201b1e7210 */ /* 0x000fe20007fbe0ff */
[----:B------:R-:W-:-:S03]  /*386a0*/  IMAD.WIDE.U32 R50, R18, 0x26, RZ ;  /* 0x0000002612327825 */ /* 0x000fc600078e00ff */
[----:B------:R-:W-:Y:S01]  /*386b0*/  IADD3.X R43, P2, PT, R30, R43, RZ, P2, !PT ;  /* 0x0000002b1e2b7210 */ /* 0x000fe2000175e4ff */
[----:B------:R-:W-:Y:S01]  /*386c0*/  IMAD.WIDE.U32.X R26, R41, R7, R36, P6 ;  /* 0x00000007291a7225 */ /* 0x000fe200030e0424 */
[----:B------:R-:W-:-:S03]  /*386d0*/  MOV R30, R33 ;  /* 0x00000021001e7202 */ /* 0x000fc60000000f00 */
[----:B------:R-:W-:Y:S02]  /*386e0*/  IMAD R41, R20, 0x26, RZ ;  /* 0x0000002614297824 */ /* 0x000fe400078e02ff */
[----:B------:R-:W-:-:S04]  /*386f0*/  IMAD.WIDE.U32 R32, R7, R50, RZ ;  /* 0x0000003207207225 */ /* 0x000fc800078e00ff */
[----:B------:R-:W-:Y:S02]  /*38700*/  IMAD.IADD R41, R51, 0x1, R41 ;  /* 0x0000000133297824 */ /* 0x000fe400078e0229 */
[----:B------:R-:W-:Y:S01]  /*38710*/  IMAD.WIDE.U32 R50, R9, R50, RZ ;  /* 0x0000003209327225 */ /* 0x000fe200078e00ff */
[----:B------:R-:W-:-:S03]  /*38720*/  IADD3.X R13, P0, PT, R43, R13, RZ, P0, !PT ;  /* 0x0000000d2b0d7210 */ /* 0x000fc6000071e4ff */
[----:B------:R-:W-:Y:S01]  /*38730*/  IMAD.WIDE.U32.X R30, R20, R20, R30, P5 ;  /* 0x00000014141e7225 */ /* 0x000fe200028e041e */
[----:B------:R-:W-:-:S03]  /*38740*/  IADD3.X R39, P1, PT, R22, R39, RZ, P1, !PT ;  /* 0x0000002716277210 */ /* 0x000fc60000f3e4ff */
[----:B------:R-:W-:-:S04]  /*38750*/  IMAD.WIDE.U32 R32, P5, R41, R9, R32 ;  /* 0x0000000929207225 */ /* 0x000fc800078a0020 */
[----:B------:R-:W-:Y:S01]  /*38760*/  IMAD.X R35, RZ, RZ, RZ, P3 ;  /* 0x000000ffff237224 */ /* 0x000fe200018e06ff */
[----:B------:R-:W-:Y:S01]  /*38770*/  IADD3 R22, P3, PT, R34, R50, RZ ;  /* 0x0000003222167210 */ /* 0x000fe20007f7e0ff */
[----:B------:R-:W-:Y:S01]  /*38780*/  IMAD.X R37, RZ, RZ, RZ, P5 ;  /* 0x000000ffff257224 */ /* 0x000fe200028e06ff */
[----:B------:R-:W-:Y:S01]  /*38790*/  IADD3 R50, P5, PT, R51, R32, RZ ;  /* 0x0000002033327210 */ /* 0x000fe20007fbe0ff */
[----:B------:R-:W-:Y:S01]  /*387a0*/  IMAD.MOV.U32 R34, RZ, RZ, R23 ;  /* 0x000000ffff227224 */ /* 0x000fe200078e0017 */
[----:B------:R-:W-:Y:S02]  /*387b0*/  MOV R36, R33 ;  /* 0x0000002100247202 */ /* 0x000fe40000000f00 */
[----:B------:R-:W-:Y:S01]  /*387c0*/  IADD3.X R23, P0, P2, R26, R28, R30, P0, P2 ;  /* 0x0000001c1a177210 */ /* 0x000fe2000020441e */
[----:B------:R-:W-:Y:S01]  /*387d0*/  IMAD.WIDE.U32.X R34, R19, R19, R34, P4 ;  /* 0x0000001313227225 */ /* 0x000fe200020e0422 */
[----:B------:R-:W-:Y:S02]  /*387e0*/  IADD3.X R19, P3, PT, R39, R50, RZ, P3, !PT ;  /* 0x0000003227137210 */ /* 0x000fe40001f7e4ff */
[----:B------:R-:W-:Y:S01]  /*387f0*/  IADD3.X R26, PT, PT, R27, R29, R31, P0, P2 ;  /* 0x0000001d1b1a7210 */ /* 0x000fe200007e441f */
[----:B------:R-:W-:-:S04]  /*38800*/  IMAD.WIDE.U32.X R36, R41, R7, R36, P5 ;  /* 0x0000000729247225 */ /* 0x000fc800028e0424 */
[----:B------:R-:W-:Y:S01]  /*38810*/  IMAD.WIDE.U32 R28, R9, 0x13, RZ ;  /* 0x00000013091c7825 */ /* 0x000fe200078e00ff */
[----:B------:R-:W-:-:S03]  /*38820*/  IADD3.X R41, P1, P3, R36, R24, R34, P3, P1 ;  /* 0x0000001824297210 */ /* 0x000fc60001b22422 */
[C---:B------:R-:W-:Y:S02]  /*38830*/  IMAD R43, R7.reuse, 0x13, RZ ;  /* 0x00000013072b7824 */ /* 0x040fe400078e02ff */
[----:B------:R-:W-:Y:S02]  /*38840*/  IMAD.SHL.U32 R27, R18, 0x2, RZ ;  /* 0x00000002121b7824 */ /* 0x000fe400078e00ff */
[----:B------:R-:W-:Y:S01]  /*38850*/  IMAD.WIDE.U32 R32, R7, R28, RZ ;  /* 0x0000001c07207225 */ /* 0x000fe200078e00ff */
[----:B------:R-:W-:-:S03]  /*38860*/  IADD3.X R47, PT, PT, R37, R25, R35, P1, P3 ;  /* 0x00000019252f7210 */ /* 0x000fc60000fe6423 */
[----:B------:R-:W-:Y:S02]  /*38870*/  IMAD.IADD R43, R29, 0x1, R43 ;  /* 0x000000011d2b7824 */ /* 0x000fe400078e022b */
[----:B------:R-:W-:-:S04]  /*38880*/  IMAD.WIDE.U32 R24, R8, R11, RZ ;  /* 0x0000000b08187225 */ /* 0x000fc800078e00ff */
[----:B------:R-:W-:Y:S01]  /*38890*/  IMAD.WIDE.U32 R30, R10, R27, RZ ;  /* 0x0000001b0a1e7225 */ /* 0x000fe200078e00ff */
[----:B------:R-:W-:-:S03]  /*388a0*/  SHF.L.U64.HI R18, R18, 0x1, R20 ;  /* 0x0000000112127819 */ /* 0x000fc60000010214 */
[----:B------:R-:W-:Y:S01]  /*388b0*/  IMAD.WIDE.U32 R28, R9, R28, RZ ;  /* 0x0000001c091c7225 */ /* 0x000fe200078e00ff */
[----:B------:R-:W-:-:S03]  /*388c0*/  IADD3 R44, P1, PT, R24, R30, RZ ;  /* 0x0000001e182c7210 */ /* 0x000fc60007f3e0ff */
[----:B------:R-:W-:-:S04]  /*388d0*/  IMAD.WIDE.U32 R32, P0, R43, R9, R32 ;  /* 0x000000092b207225 */ /* 0x000fc80007800020 */
[----:B------:R-:W-:Y:S01]  /*388e0*/  IMAD.WIDE.U32 R36, R12, R27, RZ ;  /* 0x0000001b0c247225 */ /* 0x000fe200078e00ff */
[----:B------:R-:W-:-:S03]  /*388f0*/  IADD3 R39, P3, PT, R29, R32, RZ ;  /* 0x000000201d277210 */ /* 0x000fc60007f7e0ff */
[----:B------:R-:W-:Y:S01]  /*38900*/  IMAD.WIDE.U32 R34, R6, R11, RZ ;  /* 0x0000000b06227225 */ /* 0x000fe200078e00ff */
[----:B------:R-:W-:-:S03]  /*38910*/  IADD3 R44, P2, PT, R44, R28, RZ ;  /* 0x0000001c2c2c7210 */ /* 0x000fc60007f5e0ff */
[----:B------:R-:W-:Y:S02]  /*38920*/  IMAD.X R29, RZ, RZ, RZ, P0 ;  /* 0x000000ffff1d7224 */ /* 0x000fe400000e06ff */
[----:B------:R-:W-:-:S04]  /*38930*/  IMAD.WIDE.U32 R36, P0, R18, R10, R36 ;  /* 0x0000000a12247225 */ /* 0x000fc80007800024 */
[----:B------:R-:W-:Y:S02]  /*38940*/  IMAD.MOV.U32 R28, RZ, RZ, R33 ;  /* 0x000000ffff1c7224 */ /* 0x000fe400078e0021 */
[----:B------:R-:W-:Y:S01]  /*38950*/  IMAD.WIDE.U32 R34, P5, R5, R8, R34 ;  /* 0x0000000805227225 */ /* 0x000fe200078a0022 */
[----:B------:R-:W-:-:S03]  /*38960*/  SHF.L.W.U32.HI R52, R19, 0xd, R41 ;  /* 0x0000000d13347819 */ /* 0x000fc60000010e29 */
[----:B------:R-:W-:Y:S01]  /*38970*/  IMAD.WIDE.U32.X R28, R43, R7, R28, P3 ;  /* 0x000000072b1c7225 */ /* 0x000fe200018e041c */
[----:B------:R-:W-:-:S03]  /*38980*/  IADD3 R36, P3, PT, R31, R36, RZ ;  /* 0x000000241f247210 */ /* 0x000fc60007f7e0ff */
[----:B------:R-:W-:Y:S01]  /*38990*/  IMAD.WIDE.U32 R30, R12, R10, RZ ;  /* 0x0000000a0c1e7225 */ /* 0x000fe200078e00ff */
[----:B------:R-:W-:Y:S02]  /*389a0*/  IADD3 R43, P4, PT, R25, R34, RZ ;  /* 0x00000022192b7210 */ /* 0x000fe40007f9e0ff */
[----:B------:R-:W-:Y:S02]  /*389b0*/  IADD3.X R25, PT, PT, RZ, RZ, RZ, P0, !PT ;  /* 0x000000ffff197210 */ /* 0x000fe400007fe4ff */
[----:B------:R-:W-:Y:S02]  /*389c0*/  SHF.L.W.U32.HI R34, R41, 0xd, R47 ;  /* 0x0000000d29227819 */ /* 0x000fe40000010e2f */
[----:B------:R-:W-:Y:S01]  /*389d0*/  IADD3 R52, P0, PT, R52, R15, RZ ;  /* 0x0000000f34347210 */ /* 0x000fe20007f1e0ff */
[----:B------:R-:W-:-:S04]  /*389e0*/  IMAD.WIDE.U32 R30, P6, R12, R10, R30 ;  /* 0x0000000a0c1e7225 */ /* 0x000fc800078c001e */
[----:B------:R-:W-:Y:S01]  /*389f0*/  IMAD.WIDE.U32 R32, R10, R10, RZ ;  /* 0x0000000a0a207225 */ /* 0x000fe200078e00ff */
[----:B------:R-:W-:-:S03]  /*38a00*/  IADD3.X R34, P0, PT, R34, R21, RZ, P0, !PT ;  /* 0x0000001522227210 */ /* 0x000fc6000071e4ff */
[----:B------:R-:W-:Y:S01]  /*38a10*/  IMAD.X R21, RZ, RZ, RZ, P6 ;  /* 0x000000ffff157224 */ /* 0x000fe200030e06ff */
[----:B------:R-:W-:Y:S01]  /*38a20*/  IADD3 R33, P6, PT, R33, R30, RZ ;  /* 0x0000001e21217210 */ /* 0x000fe20007fde0ff */
[----:B------:R-:W-:Y:S01]  /*38a30*/  IMAD.MOV.U32 R20, RZ, RZ, R31 ;  /* 0x000000ffff147224 */ /* 0x000fe200078e001f */
[----:B------:R-:W-:Y:S01]  /*38a40*/  IADD3.X R17, P0, PT, RZ, R17, RZ, P0, !PT ;  /* 0x00000011ff117210 */ /* 0x000fe2000071e4ff */
[----:B------:R-:W-:Y:S02]  /*38a50*/  IMAD.MOV.U32 R24, RZ, RZ, R37 ;  /* 0x000000ffff187224 */ /* 0x000fe400078e0025 */
[----:B------:R-:W-:Y:S01]  /*38a60*/  IMAD.WIDE.U32.X R20, R12, R12, R20, P6 ;  /* 0x0000000c0c147225 */ /* 0x000fe200030e0414 */
[----:B------:R-:W-:-:S03]  /*38a70*/  SHF.L.W.U32.HI R10, R34, 0xd, R17 ;  /* 0x0000000d220a7819 */ /* 0x000fc60000010e11 */
[----:B------:R-:W-:-:S04]  /*38a80*/  IMAD.WIDE.U32.X R24, R18, R12, R24, P3 ;  /* 0x0000000c12187225 */ /* 0x000fc800018e0418 */
[----:B------:R-:W-:Y:S01]  /*38a90*/  IMAD.X R12, RZ, RZ, R16, P0 ;  /* 0x000000ffff0c7224 */ /* 0x000fe200000e0610 */
[----:B------:R-:W-:-:S04]  /*38aa0*/  IADD3 R10, P0, PT, R10, R14, RZ ;  /* 0x0000000e0a0a7210 */ /* 0x000fc80007f1e0ff */
[----:B------:R-:W-:-:S04]  /*38ab0*/  SHF.L.W.U32.HI R47, R17, 0xd, R12 ;  /* 0x0000000d112f7819 */ /* 0x000fc80000010e0c */
[----:B------:R-:W-:Y:S01]  /*38ac0*/  IADD3.X R47, P3, PT, R47, R13, RZ, P0, !PT ;  /* 0x0000000d2f2f7210 */ /* 0x000fe2000077e4ff */
[----:B------:R-:W-:-:S03]  /*38ad0*/  IMAD.WIDE.U32 R14, R8, R27, RZ ;  /* 0x0000001b080e7225 */ /* 0x000fc600078e00ff */
[----:B------:R-:W-:Y:S01]  /*38ae0*/  LEA.HI.X R23, P3, R12, R23, RZ, 0xd, P3 ;  /* 0x000000170c177211 */ /* 0x000fe20001876cff */
[----:B------:R-:W-:Y:S01]  /*38af0*/  IMAD.WIDE.U32 R16, R6, R27, RZ ;  /* 0x0000001b06107225 */ /* 0x000fe200078e00ff */
[----:B------:R-:W-:Y:S02]  /*38b00*/  IADD3.X R13, PT, PT, RZ, RZ, RZ, P5, !PT ;  /* 0x000000ffff0d7210 */ /* 0x000fe40002ffe4ff */
[----:B------:R-:W-:Y:S01]  /*38b10*/  IADD3 R32, P0, PT, R14, R32, RZ ;  /* 0x000000200e207210 */ /* 0x000fe20007f1e0ff */
[----:B------:R-:W-:Y:S01]  /*38b20*/  IMAD.WIDE.U32 R30, R7, R11, RZ ;  /* 0x0000000b071e7225 */ /* 0x000fe200078e00ff */
[----:B------:R-:W-:Y:S02]  /*38b30*/  IADD3.X R36, P1, PT, R36, R43, RZ, P1, !PT ;  /* 0x0000002b24247210 */ /* 0x000fe40000f3e4ff */
[----:B------:R-:W-:Y:S01]  /*38b40*/  SHF.L.W.U32.HI R14, R47, 0xd, R23 ;  /* 0x0000000d2f0e7819 */ /* 0x000fe20000010e17 */
[----:B------:R-:W-:Y:S02]  /*38b50*/  IMAD.MOV.U32 R12, RZ, RZ, R35 ;  /* 0x000000ffff0c7224 */ /* 0x000fe400078e0023 */
[----:B------:R-:W-:Y:S01]  /*38b60*/  IMAD.X R26, RZ, RZ, R26, P3 ;  /* 0x000000ffff1a7224 */ /* 0x000fe200018e061a */
[----:B------:R-:W-:Y:S01]  /*38b70*/  IADD3.X R39, P2, PT, R36, R39, RZ, P2, !PT ;  /* 0x0000002724277210 */ /* 0x000fe2000175e4ff */
[----:B------:R-:W-:Y:S01]  /*38b80*/  IMAD.WIDE.U32.X R12, R5, R6, R12, P4 ;  /* 0x00000006050c7225 */ /* 0x000fe200020e040c */
[----:B------:R-:W-:-:S02]  /*38b90*/  IADD3 R44, P3, PT, R14, R44, RZ ;  /* 0x0000002c0e2c7210 */ /* 0x000fc40007f7e0ff */
[----:B------:R-:W-:Y:S01]  /*38ba0*/  SHF.L.W.U32.HI R41, R23, 0xd, R26 ;  /* 0x0000000d17297819 */ /* 0x000fe20000010e1a */
[----:B------:R-:W-:Y:S01]  /*38bb0*/  IMAD.WIDE.U32 R16, P6, R18, R8, R16 ;  /* 0x0000000812107225 */ /* 0x000fe200078c0010 */
[----:B------:R-:W-:-:S03]  /*38bc0*/  IADD3.X R12, P1, P2, R28, R12, R24, P2, P1 ;  /* 0x0000000c1c0c7210 */ /* 0x000fc60001222418 */
[----:B------:R-:W-:Y:S01]  /*38bd0*/  IMAD.WIDE.U32 R30, P5, R5, R9, R30 ;  /* 0x00000009051e7225 */ /* 0x000fe200078a001e */
[----:B------:R-:W-:-:S03]  /*38be0*/  IADD3.X R41, P3, PT, R41, R39, RZ, P3, !PT ;  /* 0x0000002729297210 */ /* 0x000fc60001f7e4ff */
[----:B------:R-:W-:Y:S01]  /*38bf0*/  IMAD.WIDE.U32 R8, R9, R11, RZ ;  /* 0x0000000b09087225 */ /* 0x000fe200078e00ff */
[----:B------:R-:W-:-:S03]  /*38c00*/  LEA.HI.X R12, P3, R26, R12, RZ, 0xd, P3 ;  /* 0x0000000c1a0c7211 */ /* 0x000fc60001876cff */
[----:B------:R-:W-:Y:S01]  /*38c10*/  IMAD.X R27, RZ, RZ, RZ, P6 ;  /* 0x000000ffff1b7224 */ /* 0x000fe200030e06ff */
[----:B------:R-:W-:Y:S02]  /*38c20*/  IADD3 R11, P4, PT, R32, R8, RZ ;  /* 0x00000008200b7210 */ /* 0x000fe40007f9e0ff */
[----:B------:R-:W-:Y:S01]  /*38c30*/  IADD3 R14, P6, PT, R9, R30, RZ ;  /* 0x0000001e090e7210 */ /* 0x000fe20007fde0ff */
[----:B------:R-:W-:Y:S01]  /*38c40*/  IMAD.X R9, RZ, RZ, RZ, P5 ;  /* 0x000000ffff097224 */ /* 0x000fe200028e06ff */
[----:B------:R-:W-:Y:S02]  /*38c50*/  MOV R8, R31 ;  /* 0x0000001f00087202 */ /* 0x000fe40000000f00 */
[----:B------:R-:W-:Y:S02]  /*38c60*/  IADD3.X R13, PT, PT, R29, R13, R25, P1, P2 ;  /* 0x0000000d1d0d7210 */ /* 0x000fe40000fe4419 */
[----:B------:R-:W-:Y:S01]  /*38c70*/  IADD3 R15, P5, PT, R15, R16, RZ ;  /* 0x000000100f0f7210 */ /* 0x000fe20007fbe0ff */
[----:B------:R-:W-:-:S02]  /*38c80*/  IMAD.MOV.U32 R26, RZ, RZ, R17 ;  /* 0x000000ffff1a7224 */ /* 0x000fc400078e0011 */
[----:B------:R-:W-:Y:S01]  /*38c90*/  IMAD.WIDE.U32.X R8, R5, R7, R8, P6 ;  /* 0x0000000705087225 */ /* 0x000fe200030e0408 */
[----:B------:R-:W-:Y:S02]  /*38ca0*/  IADD3.X R15, P0, PT, R33, R15, RZ, P0, !PT ;  /* 0x0000000f210f7210 */ /* 0x000fe4000071e4ff */
[----:B------:R-:W-:Y:S01]  /*38cb0*/  SHF.L.W.U32.HI R5, R41, 0xd, R12 ;  /* 0x0000000d29057819 */ /* 0x000fe20000010e0c */
[----:B------:R-:W-:Y:S01]  /*38cc0*/  IMAD.X R13, RZ, RZ, R13, P3 ;  /* 0x000000ffff0d7224 */ /* 0x000fe200018e060d */
[----:B------:R-:W-:Y:S01]  /*38cd0*/  IADD3.X R14, P4, PT, R15, R14, RZ, P4, !PT ;  /* 0x0000000e0f0e7210 */ /* 0x000fe2000279e4ff */
[----:B------:R-:W-:Y:S01]  /*38ce0*/  IMAD.WIDE.U32.X R6, R18, R6, R26, P5 ;  /* 0x0000000612067225 */ /* 0x000fe200028e041a */
[----:B------:R-:W-:Y:S02]  /*38cf0*/  IADD3 R11, P1, PT, R5, R11, RZ ;  /* 0x0000000b050b7210 */ /* 0x000fe40007f3e0ff */
[----:B------:R-:W-:Y:S02]  /*38d00*/  SHF.L.W.U32.HI R12, R12, 0xd, R13 ;  /* 0x0000000d0c0c7819 */ /* 0x000fe40000010e0d */
[----:B------:R-:W-:-:S02]  /*38d10*/  IADD3.X R5, P0, P4, R8, R6, R20, P4, P0 ;  /* 0x0000000608057210 */ /* 0x000fc40002400414 */
[----:B------:R-:W-:Y:S02]  /*38d20*/  IADD3.X R6, P1, PT, R12, R14, RZ, P1, !PT ;  /* 0x0000000e0c067210 */ /* 0x000fe40000f3e4ff */
        /* <DEDUP_REMOVED lines=9> */
[----:B------:R-:W-:Y:S02]  /*38dc0*/  LOP3.LUT R49, R34, 0x7ffff, RZ, 0xc0, !PT ;  /* 0x0007ffff22317812 */ /* 0x000fe400078ec0ff */
[----:B------:R-:W-:Y:S02]  /*38dd0*/  LOP3.LUT R47, R47, 0x7ffff, RZ, 0xc0, !PT ;  /* 0x0007ffff2f2f7812 */ /* 0x000fe400078ec0ff */
[C---:B------:R-:W-:Y:S02]  /*38de0*/  LEA.HI R52, P0, R5.reuse, R52, RZ, 0xd ;  /* 0x0000003405347211 */ /* 0x040fe400078168ff */
[----:B------:R-:W-:Y:S02]  /*38df0*/  LOP3.LUT R39, R5, 0x7ffff, RZ, 0xc0, !PT ;  /* 0x0007ffff05277812 */ /* 0x000fe400078ec0ff */
[----:B------:R-:W-:Y:S01]  /*38e00*/  IADD3.X R49, PT, PT, RZ, R49, RZ, P0, !PT ;  /* 0x00000031ff317210 */ /* 0x000fe200007fe4ff */
[----:B------:R-:W-:-:S04]  /*38e10*/  IMAD.WIDE.U32 R20, R47, R86, RZ ;  /* 0x000000562f147225 */ /* 0x000fc800078e00ff */
[----:B------:R-:W-:-:S04]  /*38e20*/  IMAD.WIDE.U32 R18, R39, R48, RZ ;  /* 0x0000003027127225 */ /* 0x000fc800078e00ff */
[----:B------:R-:W-:-:S04]  /*38e30*/  IMAD.WIDE.U32 R14, R8, R48, RZ ;  /* 0x00000030080e7225 */ /* 0x000fc800078e00ff */
[----:B------:R-:W-:-:S04]  /*38e40*/  IMAD.WIDE.U32 R12, R52, R84, RZ ;  /* 0x00000054340c7225 */ /* 0x000fc800078e00ff */
[----:B------:R-:W-:Y:S01]  /*38e50*/  IMAD.WIDE.U32 R22, R49, R84, RZ ;  /* 0x0000005431167225 */ /* 0x000fe200078e00ff */
[----:B------:R-:W-:-:S03]  /*38e60*/  IADD3 R5, P1, PT, R14, R12, RZ ;  /* 0x0000000c0e057210 */ /* 0x000fc60007f3e0ff */
[----:B----4-:R-:W-:-:S04]  /*38e70*/  IMAD.WIDE.U32 R18, P2, R79, R8, R18 ;  /* 0x000000084f127225 */ /* 0x010fc80007840012 */
[----:B------:R-:W-:-:S04]  /*38e80*/  IMAD.WIDE.U32 R24, R10, R86, RZ ;  /* 0x000000560a187225 */ /* 0x000fc800078e00ff */
[----:B------:R-:W-:Y:S01]  /*38e90*/  IMAD.WIDE.U32 R20, P0, R10, R81, R20 ;  /* 0x000000510a147225 */ /* 0x000fe20007800014 */
[----:B------:R-:W-:-:S03]  /*38ea0*/  IADD3 R5, P4, PT, R5, R24, RZ ;  /* 0x0000001805057210 */ /* 0x000fc60007f9e0ff */
[----:B------:R-:W-:Y:S01]  /*38eb0*/  IMAD.WIDE.U32 R22, P5, R52, R80, R22 ;  /* 0x0000005034167225 */ /* 0x000fe200078a0016 */
[----:B------:R-:W-:-:S03]  /*38ec0*/  IADD3 R7, P3, PT, R15, R18, RZ ;  /* 0x000000120f077210 */ /* 0x000fc60007f7e0ff */
[----:B------:R-:W-:Y:S01]  /*38ed0*/  IMAD.X R17, RZ, RZ, RZ, P2 ;  /* 0x000000ffff117224 */ /* 0x000fe200010e06ff */
[----:B------:R-:W-:Y:S01]  /*38ee0*/  IADD3 R9, P2, PT, R25, R20, RZ ;  /* 0x0000001419097210 */ /* 0x000fe20007f5e0ff */
[----:B------:R-:W-:Y:S02]  /*38ef0*/  IMAD.MOV.U32 R16, RZ, RZ, R19 ;  /* 0x000000ffff107224 */ /* 0x000fe400078e0013 */
[----:B------:R-:W-:Y:S01]  /*38f00*/  IMAD.X R19, RZ, RZ, RZ, P5 ;  /* 0x000000ffff137224 */ /* 0x000fe200028e06ff */
[----:B------:R-:W-:Y:S01]  /*38f10*/  IADD3 R20, P5, PT, R13, R22, RZ ;  /* 0x000000160d147210 */ /* 0x000fe20007fbe0ff */
[----:B------:R-:W-:-:S04]  /*38f20*/  IMAD.WIDE.U32 R24, R47, R84, RZ ;  /* 0x000000542f187225 */ /* 0x000fc800078e00ff */
[----:B------:R-:W-:-:S04]  /*38f30*/  IMAD.WIDE.U32 R14, R8, R95, RZ ;  /* 0x0000005f080e7225 */ /* 0x000fc800078e00ff */
[----:B------:R-:W-:Y:S01]  /*38f40*/  IMAD.WIDE.U32 R12, R52, R48, RZ ;  /* 0x00000030340c7225 */ /* 0x000fe200078e00ff */
[----:B------:R-:W-:-:S03]  /*38f50*/  IADD3.X R29, PT, PT, RZ, RZ, RZ, P0, !PT ;  /* 0x000000ffff1d7210 */ /* 0x000fc600007fe4ff */
[----:B------:R-:W-:Y:S02]  /*38f60*/  IMAD.MOV.U32 R18, RZ, RZ, R23 ;  /* 0x000000ffff127224 */ /* 0x000fe400078e0017 */
[----:B------:R-:W-:-:S04]  /*38f70*/  IMAD.WIDE.U32 R26, R10, R84, RZ ;  /* 0x000000540a1a7225 */ /* 0x000fc800078e00ff */
[----:B------:R-:W-:-:S04]  /*38f80*/  IMAD.WIDE.U32 R24, P6, R10, R80, R24 ;  /* 0x000000500a187225 */ /* 0x000fc800078c0018 */
[----:B------:R-:W-:Y:S01]  /*38f90*/  IMAD.WIDE.U32.X R16, R39, R79, R16, P3 ;  /* 0x0000004f27107225 */ /* 0x000fe200018e0410 */
[----:B------:R-:W-:-:S03]  /*38fa0*/  IADD3 R14, P3, PT, R14, R12, RZ ;  /* 0x0000000c0e0e7210 */ /* 0x000fc60007f7e0ff */
[----:B------:R-:W-:Y:S01]  /*38fb0*/  IMAD.WIDE.U32 R22, R39, R95, RZ ;  /* 0x0000005f27167225 */ /* 0x000fe200078e00ff */
[----:B------:R-:W-:-:S03]  /*38fc0*/  IADD3.X R7, P1, PT, R20, R7, RZ, P1, !PT ;  /* 0x0000000714077210 */ /* 0x000fc60000f3e4ff */
[----:B------:R-:W-:Y:S01]  /*38fd0*/  IMAD.MOV.U32 R28, RZ, RZ, R21 ;  /* 0x000000ffff1c7224 */ /* 0x000fe200078e0015 */
[----:B------:R-:W-:Y:S01]  /*38fe0*/  IADD3 R14, P0, PT, R14, R26, RZ ;  /* 0x0000001a0e0e7210 */ /* 0x000fe20007f1e0ff */
[----:B------:R-:W-:Y:S01]  /*38ff0*/  IMAD.WIDE.U32.X R18, R49, R80, R18, P5 ;  /* 0x0000005031127225 */ /* 0x000fe200028e0412 */
[----:B------:R-:W-:-:S03]  /*39000*/  IADD3 R43, P5, PT, R27, R24, RZ ;  /* 0x000000181b2b7210 */ /* 0x000fc60007fbe0ff */
[----:B------:R-:W-:Y:S02]  /*39010*/  IMAD.X R27, RZ, RZ, RZ, P6 ;  /* 0x000000ffff1b7224 */ /* 0x000fe400030e06ff */
[----:B------:R-:W-:Y:S01]  /*39020*/  IMAD.WIDE.U32 R20, R49, R48, RZ ;  /* 0x0000003031147225 */ /* 0x000fe200078e00ff */
[----:B------:R-:W-:-:S03]  /*39030*/  IADD3.X R9, P4, PT, R7, R9, RZ, P4, !PT ;  /* 0x0000000907097210 */ /* 0x000fc6000279e4ff */
[----:B------:R-:W-:Y:S02]  /*39040*/  IMAD.MOV.U32 R26, RZ, RZ, R25 ;  /* 0x000000ffff1a7224 */ /* 0x000fe400078e0019 */
[----:B------:R-:W-:-:S04]  /*39050*/  IMAD.WIDE.U32 R22, P6, R102, R8, R22 ;  /* 0x0000000866167225 */ /* 0x000fc800078c0016 */
[----:B------:R-:W-:-:S04]  /*39060*/  IMAD.WIDE.U32.X R24, R47, R81, R28, P2 ;  /* 0x000000512f187225 */ /* 0x000fc800010e041c */
[----:B------:R-:W-:Y:S01]  /*39070*/  IMAD.X R29, RZ, RZ, RZ, P6 ;  /* 0x000000ffff1d7224 */ /* 0x000fe200030e06ff */
[----:B------:R-:W-:Y:S01]  /*39080*/  IADD3.X R16, P1, P4, R24, R16, R18, P4, P1 ;  /* 0x0000001018107210 */ /* 0x000fe20002422412 */
[----:B------:R-:W-:Y:S01]  /*39090*/  IMAD.WIDE.U32 R20, P6, R52, R79, R20 ;  /* 0x0000004f34147225 */ /* 0x000fe200078c0014 */
[----:B------:R-:W-:Y:S02]  /*390a0*/  IADD3 R7, P2, PT, R15, R22, RZ ;  /* 0x000000160f077210 */ /* 0x000fe40007f5e0ff */
[----:B------:R-:W-:Y:S01]  /*390b0*/  IADD3.X R19, PT, PT, R25, R17, R19, P1, P4 ;  /* 0x0000001119137210 */ /* 0x000fe20000fe8413 */
[----:B------:R-:W-:Y:S01]  /*390c0*/  IMAD.WIDE.U32 R30, R103, R8, RZ ;  /* 0x00000008671e7225 */ /* 0x000fe200078e00ff */
[----:B------:R-:W-:-:S03]  /*390d0*/  IADD3 R15, P1, PT, R13, R20, RZ ;  /* 0x000000140d0f7210 */ /* 0x000fc60007f3e0ff */
[----:B------:R-:W-:Y:S01]  /*390e0*/  IMAD.WIDE.U32 R32, R49, R95, RZ ;  /* 0x0000005f31207225 */ /* 0x000fe200078e00ff */
[----:B------:R-:W-:-:S03]  /*390f0*/  MOV R28, R23 ;  /* 0x00000017001c7202 */ /* 0x000fc60000000f00 */
[----:B------:R-:W-:Y:S02]  /*39100*/  IMAD.X R25, RZ, RZ, RZ, P6 ;  /* 0x000000ffff197224 */ /* 0x000fe400030e06ff */
[----:B------:R-:W-:Y:S02]  /*39110*/  IMAD.MOV.U32 R24, RZ, RZ, R21 ;  /* 0x000000ffff187224 */ /* 0x000fe400078e0015 */
[----:B------:R-:W-:-:S04]  /*39120*/  IMAD.WIDE.U32 R36, R47, R48, RZ ;  /* 0x000000302f247225 */ /* 0x000fc800078e00ff */
[----:B------:R-:W-:-:S04]  /*39130*/  IMAD.WIDE.U32 R30, P4, R39, R99, R30 ;  /* 0x00000063271e7225 */ /* 0x000fc8000788001e */
[----:B------:R-:W-:-:S04]  /*39140*/  IMAD.WIDE.U32 R22, R99, R8, RZ ;  /* 0x0000000863167225 */ /* 0x000fc800078e00ff */
[----:B------:R-:W-:-:S04]  /*39150*/  IMAD.WIDE.U32 R12, R52, R95, RZ ;  /* 0x0000005f340c7225 */ /* 0x000fc800078e00ff */
[----:B------:R-:W-:-:S04]  /*39160*/  IMAD.WIDE.U32.X R24, R49, R79, R24, P1 ;  /* 0x0000004f31187225 */ /* 0x000fc800008e0418 */
[----:B------:R-:W-:Y:S01]  /*39170*/  IMAD.WIDE.U32 R32, P1, R52, R102, R32 ;  /* 0x0000006634207225 */ /* 0x000fe20007820020 */
[----:B------:R-:W-:-:S03]  /*39180*/  IADD3 R17, P6, PT, R23, R30, RZ ;  /* 0x0000001e17117210 */ /* 0x000fc60007fde0ff */
[----:B------:R-:W-:Y:S02]  /*39190*/  IMAD.X R21, RZ, RZ, RZ, P4 ;  /* 0x000000ffff157224 */ /* 0x000fe400020e06ff */
[----:B------:R-:W-:Y:S01]  /*391a0*/  IMAD.WIDE.U32.X R28, R39, R102, R28, P2 ;  /* 0x00000066271c7225 */ /* 0x000fe200010e041c */
[----:B------:R-:W-:-:S03]  /*391b0*/  IADD3 R22, P2, PT, R22, R12, RZ ;  /* 0x0000000c16167210 */ /* 0x000fc60007f5e0ff */
[----:B------:R-:W-:-:S04]  /*391c0*/  IMAD.WIDE.U32 R36, P4, R10, R79, R36 ;  /* 0x0000004f0a247225 */ /* 0x000fc80007880024 */
[----:B------:R-:W-:Y:S01]  /*391d0*/  IMAD.WIDE.U32.X R26, R47, R80, R26, P5 ;  /* 0x000000502f1a7225 */ /* 0x000fe200028e041a */
        /* <DEDUP_REMOVED lines=8> */
[----:B------:R-:W-:Y:S01]  /*39260*/  IMAD.MOV.U32 R22, RZ, RZ, R33 ;  /* 0x000000ffff167224 */ /* 0x000fe200078e0021 */
[----:B------:R-:W-:Y:S01]  /*39270*/  IADD3.X R15, P2, PT, R12, R17, RZ, P2, !PT ;  /* 0x000000110c0f7210 */ /* 0x000fe2000175e4ff */
[----:B------:R-:W-:Y:S01]  /*39280*/  IMAD.MOV.U32 R12, RZ, RZ, R37 ;  /* 0x000000ffff0c7224 */ /* 0x000fe200078e0025 */
[----:B------:R-:W-:Y:S01]  /*39290*/  IADD3.X R43, P0, PT, R7, R43, RZ, P0, !PT ;  /* 0x0000002b072b7210 */ /* 0x000fe2000071e4ff */
[----:B------:R-:W-:Y:S01]  /*392a0*/  IMAD.WIDE.U32.X R20, R39, R103, R20, P6 ;  /* 0x0000006727147225 */ /* 0x000fe200030e0414 */
[----:B------:R-:W-:-:S03]  /*392b0*/  IADD3.X R15, P1, PT, R15, R35, RZ, P1, !PT ;  /* 0x000000230f0f7210 */ /* 0x000fc60000f3e4ff */
[----:B------:R-:W-:Y:S01]  /*392c0*/  IMAD.WIDE.U32.X R12, R47, R79, R12, P4 ;  /* 0x0000004f2f0c7225 */ /* 0x000fe200020e040c */
[----:B------:R-:W-:-:S03]  /*392d0*/  IADD3.X R17, P0, P3, R26, R28, R24, P0, P3 ;  /* 0x0000001c1a117210 */ /* 0x000fc60000306418 */
[----:B------:R-:W-:Y:S01]  /*392e0*/  IMAD.WIDE.U32.X R22, R49, R102, R22, P5 ;  /* 0x0000006631167225 */ /* 0x000fe200028e0416 */
[----:B------:R-:W-:Y:S02]  /*392f0*/  LOP3.LUT R41, R41, 0x7ffff, RZ, 0xc0, !PT ;  /* 0x0007ffff29297812 */ /* 0x000fe400078ec0ff */
[----:B------:R-:W-:Y:S02]  /*39300*/  IADD3.X R18, P1, P2, R12, R20, R22, P1, P2 ;  /* 0x000000140c127210 */ /* 0x000fe40000a24416 */
[----:B------:R-:W-:Y:S01]  /*39310*/  IADD3.X R20, PT, PT, R27, R29, R25, P0, P3 ;  /* 0x0000001d1b147210 */ /* 0x000fe200007e6419 */
[----:B------:R-:W-:Y:S01]  /*39320*/  IMAD.WIDE.U32 R24, R99, 0x13, RZ ;  /* 0x0000001363187825 */ /* 0x000fe200078e00ff */
[----:B------:R-:W-:Y:S02]  /*39330*/  IADD3.X R21, PT, PT, R13, R21, R23, P1, P2 ;  /* 0x000000150d157210 */ /* 0x000fe40000fe4417 */
[----:B------:R-:W-:Y:S01]  /*39340*/  LOP3.LUT R6, R6, 0x7ffff, RZ, 0xc0, !PT ;  /* 0x0007ffff06067812 */ /* 0x000fe200078ec0ff */
[----:B------:R-:W-:-:S04]  /*39350*/  IMAD.WIDE.U32 R22, R95, 0x13, RZ ;  /* 0x000000135f167825 */ /* 0x000fc800078e00ff */
[----:B------:R-:W-:Y:S02]  /*39360*/  IMAD R28, R103, 0x13, RZ ;  /* 0x00000013671c7824 */ /* 0x000fe400078e02ff */
[----:B------:R-:W-:Y:S02]  /*39370*/  IMAD R7, R102, 0x13, RZ ;  /* 0x0000001366077824 */ /* 0x000fe400078e02ff */
[----:B------:R-:W-:-:S04]  /*39380*/  IMAD.WIDE.U32 R26, R41, R24, RZ ;  /* 0x00000018291a7225 */ /* 0x000fc800078e00ff */
[----:B------:R-:W-:Y:S01]  /*39390*/  IMAD.IADD R28, R25, 0x1, R28 ;  /* 0x00000001191c7824 */ /* 0x000fe200078e021c */
[----:B------:R-:W-:Y:S01]  /*393a0*/  IADD3 R25, PT, PT, R23, R7, RZ ;  /* 0x0000000717197210 */ /* 0x000fe20007ffe0ff */
        /* <DEDUP_REMOVED lines=8> */
[----:B------:R-:W-:Y:S01]  /*39430*/  IMAD.X R31, RZ, RZ, RZ, P1 ;  /* 0x000000ffff1f7224 */ /* 0x000fe200008e06ff */
[----:B------:R-:W-:Y:S01]  /*39440*/  IADD3 R5, P1, PT, R23, R12, RZ ;  /* 0x0000000c17057210 */ /* 0x000fe20007f3e0ff */
[----:B------:R-:W-:Y:S02]  /*39450*/  IMAD.MOV.U32 R30, RZ, RZ, R13 ;  /* 0x000000ffff1e7224 */ /* 0x000fe400078e000d */
        /* <DEDUP_REMOVED lines=11> */
[----:B------:R-:W-:-:S04]  /*39510*/  IMAD.WIDE.U32 R22, P5, R28, R11, R22 ;  /* 0x0000000b1c167225 */ /* 0x000fc800078a0016 */
[----:B------:R-:W-:Y:S01]  /*39520*/  IMAD.MOV.U32 R26, RZ, RZ, R23 ;  /* 0x000000ffff1a7224 */ /* 0x000fe200078e0017 */
[----:B------:R-:W-:Y:S02]  /*39530*/  IADD3.X R27, PT, PT, RZ, RZ, RZ, P5, !PT ;  /* 0x000000ffff1b7210 */ /* 0x000fe40002ffe4ff */
[----:B------:R-:W-:Y:S01]  /*39540*/  IADD3 R14, P6, PT, R25, R22, RZ ;  /* 0x00000016190e7210 */ /* 0x000fe20007fde0ff */
[----:B------:R-:W-:Y:S01]  /*39550*/  IMAD.WIDE.U32 R22, R41, R84, RZ ;  /* 0x0000005429167225 */ /* 0x000fe200078e00ff */
[----:B------:R-:W-:-:S03]  /*39560*/  IADD3 R12, P5, PT, R12, R24, RZ ;  /* 0x000000180c0c7210 */ /* 0x000fc60007fbe0ff */
[----:B------:R-:W-:-:S04]  /*39570*/  IMAD.WIDE.U32.X R26, R6, R28, R26, P6 ;  /* 0x0000001c061a7225 */ /* 0x000fc800030e041a */
[----:B------:R-:W-:Y:S02]  /*39580*/  IMAD.X R29, RZ, RZ, RZ, P3 ;  /* 0x000000ffff1d7224 */ /* 0x000fe400018e06ff */
[----:B------:R-:W-:Y:S02]  /*39590*/  IMAD.MOV.U32 R28, RZ, RZ, R13 ;  /* 0x000000ffff1c7224 */ /* 0x000fe400078e000d */
[----:B------:R-:W-:-:S04]  /*395a0*/  IMAD.WIDE.U32 R24, R44, R84, RZ ;  /* 0x000000542c187225 */ /* 0x000fc800078e00ff */
[----:B------:R-:W-:Y:S01]  /*395b0*/  IMAD.WIDE.U32.X R28, R41, R81, R28, P1 ;  /* 0x00000051291c7225 */ /* 0x000fe200008e041c */
[----:B------:R-:W-:-:S03]  /*395c0*/  IADD3 R13, P1, PT, R34, R24, RZ ;  /* 0x00000018220d7210 */ /* 0x000fc60007f3e0ff */
[----:B------:R-:W-:-:S04]  /*395d0*/  IMAD.WIDE.U32 R22, P6, R44, R80, R22 ;  /* 0x000000502c167225 */ /* 0x000fc800078c0016 */
[----:B------:R-:W-:Y:S01]  /*395e0*/  IMAD.WIDE.U32 R34, R6, R86, RZ ;  /* 0x0000005606227225 */ /* 0x000fe200078e00ff */
[----:B------:R-:W-:Y:S02]  /*395f0*/  IADD3 R51, P3, PT, R25, R22, RZ ;  /* 0x0000001619337210 */ /* 0x000fe40007f7e0ff */
[----:B------:R-:W-:Y:S01]  /*39600*/  MOV R36, R23 ;  /* 0x0000001700247202 */ /* 0x000fe20000000f00 */
[----:B------:R-:W-:Y:S02]  /*39610*/  IMAD.X R37, RZ, RZ, RZ, P6 ;  /* 0x000000ffff257224 */ /* 0x000fe400030e06ff */
[----:B------:R-:W-:-:S04]  /*39620*/  IMAD.WIDE.U32 R24, R11, R86, RZ ;  /* 0x000000560b187225 */ /* 0x000fc800078e00ff */
[----:B------:R-:W-:Y:S01]  /*39630*/  IMAD.WIDE.U32 R34, P6, R11, R81, R34 ;  /* 0x000000510b227225 */ /* 0x000fe200078c0022 */
[----:B------:R-:W-:-:S03]  /*39640*/  IADD3.X R43, P0, PT, R43, R50, RZ, P0, !PT ;  /* 0x000000322b2b7210 */ /* 0x000fc6000071e4ff */
[----:B------:R-:W-:Y:S01]  /*39650*/  IMAD.WIDE.U32.X R22, R41, R80, R36, P3 ;  /* 0x0000005029167225 */ /* 0x000fe200018e0424 */
[----:B------:R-:W-:-:S03]  /*39660*/  IADD3.X R7, P2, PT, R9, R7, RZ, P2, !PT ;  /* 0x0000000709077210 */ /* 0x000fc6000175e4ff */
[----:B------:R-:W-:Y:S01]  /*39670*/  IMAD.X R37, RZ, RZ, RZ, P6 ;  /* 0x000000ffff257224 */ /* 0x000fe200030e06ff */
[----:B------:R-:W-:Y:S01]  /*39680*/  IADD3 R34, P6, PT, R25, R34, RZ ;  /* 0x0000002219227210 */ /* 0x000fe20007fde0ff */
[----:B------:R-:W-:Y:S01]  /*39690*/  IMAD.MOV.U32 R36, RZ, RZ, R35 ;  /* 0x000000ffff247224 */ /* 0x000fe200078e0023 */
[----:B------:R-:W-:Y:S02]  /*396a0*/  IADD3 R13, P3, PT, R13, R24, RZ ;  /* 0x000000180d0d7210 */ /* 0x000fe40007f7e0ff */
[----:B------:R-:W-:Y:S02]  /*396b0*/  IADD3.X R15, P1, PT, R15, R51, RZ, P1, !PT ;  /* 0x000000330f0f7210 */ /* 0x000fe40000f3e4ff */
[----:B------:R-:W-:Y:S01]  /*396c0*/  IADD3.X R14, P5, PT, R43, R14, RZ, P5, !PT ;  /* 0x0000000e2b0e7210 */ /* 0x000fe20002fbe4ff */
[----:B------:R-:W-:Y:S01]  /*396d0*/  IMAD.WIDE.U32.X R24, R6, R81, R36, P6 ;  /* 0x0000005106187225 */ /* 0x000fe200030e0424 */
[----:B------:R-:W-:Y:S02]  /*396e0*/  IADD3.X R5, P4, PT, R7, R5, RZ, P4, !PT ;  /* 0x0000000507057210 */ /* 0x000fe4000279e4ff */
[----:B------:R-:W-:-:S02]  /*396f0*/  IADD3.X R15, P3, PT, R15, R34, RZ, P3, !PT ;  /* 0x000000220f0f7210 */ /* 0x000fc40001f7e4ff */
[----:B------:R-:W-:Y:S02]  /*39700*/  IADD3.X R17, P0, P5, R26, R17, R28, P5, P0 ;  /* 0x000000111a117210 */ /* 0x000fe40002d0041c */
[----:B------:R-:W-:Y:S02]  /*39710*/  IADD3.X R16, P4, P2, R30, R16, R32, P4, P2 ;  /* 0x000000101e107210 */ /* 0x000fe40002284420 */
[----:B------:R-:W-:Y:S02]  /*39720*/  IADD3.X R18, P1, P3, R24, R18, R22, P3, P1 ;  /* 0x0000001218127210 */ /* 0x000fe40001b22416 */
[----:B------:R-:W-:Y:S01]  /*39730*/  IADD3.X R20, PT, PT, R27, R20, R29, P0, P5 ;  /* 0x000000141b147210 */ /* 0x000fe200007ea41d */
[----:B------:R-:W-:Y:S01]  /*39740*/  IMAD.WIDE.U32 R26, R105, R8, RZ ;  /* 0x00000008691a7225 */ /* 0x000fe200078e00ff */
[----:B------:R-:W-:Y:S02]  /*39750*/  IADD3.X R19, PT, PT, R31, R19, R33, P4, P2 ;  /* 0x000000131f137210 */ /* 0x000fe400027e4421 */
[----:B------:R-:W-:Y:S01]  /*39760*/  IADD3.X R21, PT, PT, R25, R21, R23, P1, P3 ;  /* 0x0000001519157210 */ /* 0x000fe20000fe6417 */
[----:B------:R-:W-:-:S04]  /*39770*/  IMAD.WIDE.U32 R32, R47, R95, RZ ;  /* 0x0000005f2f207225 */ /* 0x000fc800078e00ff */
[----:B------:R-:W-:-:S04]  /*39780*/  IMAD.WIDE.U32 R30, R116, R8, RZ ;  /* 0x00000008741e7225 */ /* 0x000fc800078e00ff */
[----:B------:R-:W-:-:S04]  /*39790*/  IMAD.WIDE.U32 R22, R104, R8, RZ ;  /* 0x0000000868167225 */ /* 0x000fc800078e00ff */
[----:B------:R-:W-:-:S04]  /*397a0*/  IMAD.WIDE.U32 R24, R99, R52, RZ ;  /* 0x0000003463187225 */ /* 0x000fc800078e00ff */
[----:B------:R-:W-:Y:S01]  /*397b0*/  IMAD.WIDE.U32 R26, P5, R39, R104, R26 ;  /* 0x00000068271a7225 */ /* 0x000fe200078a001a */
[----:B------:R-:W-:-:S03]  /*397c0*/  IADD3 R43, P4, PT, R22, R24, RZ ;  /* 0x00000018162b7210 */ /* 0x000fc60007f9e0ff */
[----:B------:R-:W-:-:S04]  /*397d0*/  IMAD.WIDE.U32 R28, R10, R95, RZ ;  /* 0x0000005f0a1c7225 */ /* 0x000fc800078e00ff */
[----:B------:R-:W-:Y:S01]  /*397e0*/  IMAD.WIDE.U32 R32, P3, R10, R102, R32 ;  /* 0x000000660a207225 */ /* 0x000fe20007860020 */
[----:B------:R-:W-:-:S03]  /*397f0*/  IADD3 R22, P2, PT, R23, R26, RZ ;  /* 0x0000001a17167210 */ /* 0x000fc60007f5e0ff */
[----:B------:R-:W-:-:S04]  /*39800*/  IMAD.WIDE.U32 R8, R117, R8, RZ ;  /* 0x0000000875087225 */ /* 0x000fc800078e00ff */
[----:B------:R-:W-:Y:S01]  /*39810*/  IMAD.WIDE.U32 R30, P6, R39, R117, R30 ;  /* 0x00000075271e7225 */ /* 0x000fe200078c001e */
[----:B------:R-:W-:Y:S02]  /*39820*/  IADD3 R23, P1, PT, R29, R32, RZ ;  /* 0x000000201d177210 */ /* 0x000fe40007f3e0ff */
[----:B------:R-:W-:Y:S01]  /*39830*/  IADD3 R43, P0, PT, R43, R28, RZ ;  /* 0x0000001c2b2b7210 */ /* 0x000fe20007f1e0ff */
[----:B------:R-:W-:Y:S01]  /*39840*/  IMAD.X R37, RZ, RZ, RZ, P5 ;  /* 0x000000ffff257224 */ /* 0x000fe200028e06ff */
[----:B------:R-:W-:Y:S01]  /*39850*/  IADD3 R7, P5, PT, R9, R30, RZ ;  /* 0x0000001e09077210 */ /* 0x000fe20007fbe0ff */
[----:B------:R-:W-:Y:S01]  /*39860*/  IMAD.WIDE.U32 R28, R103, R52, RZ ;  /* 0x00000034671c7225 */ /* 0x000fe200078e00ff */
[----:B------:R-:W-:-:S03]  /*39870*/  MOV R36, R27 ;  /* 0x0000001b00247202 */ /* 0x000fc60000000f00 */
[----:B------:R-:W-:Y:S02]  /*39880*/  IMAD.X R35, RZ, RZ, RZ, P6 ;  /* 0x000000ffff237224 */ /* 0x000fe400030e06ff */
[----:B------:R-:W-:-:S04]  /*39890*/  IMAD.MOV.U32 R34, RZ, RZ, R31 ;  /* 0x000000ffff227224 */ /* 0x000fc800078e001f */
[----:B------:R-:W-:-:S04]  /*398a0*/  IMAD.WIDE.U32.X R26, R39, R116, R34, P5 ;  /* 0x00000074271a7225 */ /* 0x000fc800028e0422 */
[----:B------:R-:W-:-:S04]  /*398b0*/  IMAD.WIDE.U32 R28, P5, R49, R99, R28 ;  /* 0x00000063311c7225 */ /* 0x000fc800078a001c */
[----:B------:R-:W-:Y:S01]  /*398c0*/  IMAD.WIDE.U32.X R36, R39, R105, R36, P2 ;  /* 0x0000006927247225 */ /* 0x000fe200010e0424 */
[----:B------:R-:W-:-:S03]  /*398d0*/  IADD3 R39, P2, PT, R25, R28, RZ ;  /* 0x0000001c19277210 */ /* 0x000fc60007f5e0ff */
[----:B------:R-:W-:-:S04]  /*398e0*/  IMAD.WIDE.U32 R50, R105, R52, RZ ;  /* 0x0000003469327225 */ /* 0x000fc800078e00ff */
[----:B------:R-:W-:-:S04]  /*398f0*/  IMAD.WIDE.U32 R24, R47, R99, RZ ;  /* 0x000000632f187225 */ /* 0x000fc800078e00ff */
[----:B------:R-:W-:Y:S02]  /*39900*/  IMAD.X R35, RZ, RZ, RZ, P5 ;  /* 0x000000ffff237224 */ /* 0x000fe400028e06ff */
[----:B------:R-:W-:-:S04]  /*39910*/  IMAD.WIDE.U32 R52, R104, R52, RZ ;  /* 0x0000003468347225 */ /* 0x000fc800078e00ff */
[----:B------:R-:W-:Y:S02]  /*39920*/  IMAD.MOV.U32 R34, RZ, RZ, R29 ;  /* 0x000000ffff227224 */ /* 0x000fe400078e001d */
[----:B------:R-:W-:-:S04]  /*39930*/  IMAD.WIDE.U32 R50, P6, R49, R104, R50 ;  /* 0x0000006831327225 */ /* 0x000fc800078c0032 */
[----:B------:R-:W-:-:S04]  /*39940*/  IMAD.WIDE.U32 R24, P5, R10, R103, R24 ;  /* 0x000000670a187225 */ /* 0x000fc800078a0018 */
[----:B------:R-:W-:-:S04]  /*39950*/  IMAD.WIDE.U32 R30, R10, R99, RZ ;  /* 0x000000630a1e7225 */ /* 0x000fc800078e00ff */
[----:B------:R-:W-:Y:S01]  /*39960*/  IMAD.WIDE.U32.X R34, R49, R103, R34, P2 ;  /* 0x0000006731227225 */ /* 0x000fe200010e0422 */
[----:B------:R-:W-:-:S03]  /*39970*/  IADD3 R9, P2, PT, R8, R52, RZ ;  /* 0x0000003408097210 */ /* 0x000fc60007f5e0ff */
[----:B------:R-:W-:Y:S01]  /*39980*/  IMAD.X R29, RZ, RZ, RZ, P6 ;  /* 0x000000ffff1d7224 */ /* 0x000fe200030e06ff */
[----:B------:R-:W-:Y:S02]  /*39990*/  IADD3 R8, P6, PT, R53, R50, RZ ;  /* 0x0000003235087210 */ /* 0x000fe40007fde0ff */
[----:B------:R-:W-:Y:S01]  /*399a0*/  IADD3.X R53, PT, PT, RZ, RZ, RZ, P5, !PT ;  /* 0x000000ffff357210 */ /* 0x000fe20002ffe4ff */
[----:B------:R-:W-:Y:S01]  /*399b0*/  IMAD.MOV.U32 R52, RZ, RZ, R25 ;  /* 0x000000ffff347224 */ /* 0x000fe200078e0019 */
[----:B------:R-:W-:Y:S01]  /*399c0*/  IADD3 R10, P5, PT, R31, R24, RZ ;  /* 0x000000181f0a7210 */ /* 0x000fe20007fbe0ff */
[----:B------:R-:W-:-:S04]  /*399d0*/  IMAD.WIDE.U32 R54, R41, R95, RZ ;  /* 0x0000005f29367225 */ /* 0x000fc800078e00ff */
[----:B------:R-:W-:-:S04]  /*399e0*/  IMAD.WIDE.U32.X R24, R47, R103, R52, P5 ;  /* 0x000000672f187225 */ /* 0x000fc800028e0434 */
[----:B------:R-:W-:-:S04]  /*399f0*/  IMAD.WIDE.U32 R52, R41, R48, RZ ;  /* 0x0000003029347225 */ /* 0x000fc800078e00ff */
[----:B------:R-:W-:Y:S02]  /*39a00*/  IMAD.MOV.U32 R28, RZ, RZ, R51 ;  /* 0x000000ffff1c7224 */ /* 0x000fe400078e0033 */
[----:B------:R-:W-:Y:S02]  /*39a10*/  IMAD.X R51, RZ, RZ, RZ, P3 ;  /* 0x000000ffff337224 */ /* 0x000fe400018e06ff */
[----:B------:R-:W-:-:S04]  /*39a20*/  IMAD.WIDE.U32.X R28, R49, R105, R28, P6 ;  /* 0x00000069311c7225 */ /* 0x000fc800030e041c */
[----:B------:R-:W-:Y:S02]  /*39a30*/  IMAD.MOV.U32 R50, RZ, RZ, R33 ;  /* 0x000000ffff327224 */ /* 0x000fe400078e0021 */
[----:B------:R-:W-:-:S04]  /*39a40*/  IMAD.WIDE.U32 R52, P5, R44, R79, R52 ;  /* 0x0000004f2c347225 */ /* 0x000fc800078a0034 */
[----:B------:R-:W-:-:S04]  /*39a50*/  IMAD.WIDE.U32 R56, R44, R48, RZ ;  /* 0x000000302c387225 */ /* 0x000fc800078e00ff */
[----:B------:R-:W-:-:S04]  /*39a60*/  IMAD.WIDE.U32 R54, P6, R44, R102, R54 ;  /* 0x000000662c367225 */ /* 0x000fc800078c0036 */
[----:B------:R-:W-:Y:S01]  /*39a70*/  IMAD.WIDE.U32 R32, R44, R95, RZ ;  /* 0x0000005f2c207225 */ /* 0x000fe200078e00ff */
[----:B------:R-:W-:-:S03]  /*39a80*/  IADD3 R43, P3, PT, R43, R56, RZ ;  /* 0x000000382b2b7210 */ /* 0x000fc60007f7e0ff */
[----:B------:R-:W-:Y:S01]  /*39a90*/  IMAD.WIDE.U32.X R50, R47, R102, R50, P1 ;  /* 0x000000662f327225 */ /* 0x000fe200008e0432 */
[----:B------:R-:W-:Y:S02]  /*39aa0*/  IADD3 R44, P1, PT, R57, R52, RZ ;  /* 0x00000034392c7210 */ /* 0x000fe40007f3e0ff */
[----:B------:R-:W-:Y:S01]  /*39ab0*/  IADD3.X R57, PT, PT, RZ, RZ, RZ, P6, !PT ;  /* 0x000000ffff397210 */ /* 0x000fe200037fe4ff */
[----:B------:R-:W-:Y:S01]  /*39ac0*/  IMAD.MOV.U32 R56, RZ, RZ, R55 ;  /* 0x000000ffff387224 */ /* 0x000fe200078e0037 */
[----:B------:R-:W-:Y:S01]  /*39ad0*/  IADD3 R31, P6, PT, R33, R54, RZ ;  /* 0x00000036211f7210 */ /* 0x000fe20007fde0ff */
[----:B------:R-:W-:Y:S02]  /*39ae0*/  IMAD.X R55, RZ, RZ, RZ, P5 ;  /* 0x000000ffff377224 */ /* 0x000fe400028e06ff */
[----:B------:R-:W-:Y:S01]  /*39af0*/  IMAD.MOV.U32 R54, RZ, RZ, R53 ;  /* 0x000000ffff367224 */ /* 0x000fe200078e0035 */
[----:B------:R-:W-:-:S03]  /*39b00*/  SHF.L.W.U32.HI R33, R5, 0xd, R16 ;  /* 0x0000000d05217819 */ /* 0x000fc60000010e10 */
[----:B------:R-:W-:Y:S01]  /*39b10*/  IMAD.WIDE.U32.X R52, R41, R79, R54, P1 ;  /* 0x0000004f29347225 */ /* 0x000fe200008e0436 */
[----:B------:R-:W-:Y:S02]  /*39b20*/  IADD3 R33, P1, PT, R33, R12, RZ ;  /* 0x0000000c21217210 */ /* 0x000fe40007f3e0ff */
[----:B------:R-:W-:Y:S01]  /*39b30*/  SHF.L.W.U32.HI R16, R16, 0xd, R19 ;  /* 0x0000000d10107819 */ /* 0x000fe20000010e13 */
[----:B------:R-:W-:-:S03]  /*39b40*/  IMAD.WIDE.U32 R54, R6, R84, RZ ;  /* 0x0000005406367225 */ /* 0x000fc600078e00ff */
[----:B------:R-:W-:Y:S01]  /*39b50*/  IADD3.X R14, P1, PT, R16, R14, RZ, P1, !PT ;  /* 0x0000000e100e7210 */ /* 0x000fe20000f3e4ff */
[----:B------:R-:W-:-:S04]  /*39b60*/  IMAD.WIDE.U32 R58, R11, R84, RZ ;  /* 0x000000540b3a7225 */ /* 0x000fc800078e00ff */
[----:B------:R-:W-:Y:S01]  /*39b70*/  IMAD.WIDE.U32 R54, P5, R11, R80, R54 ;  /* 0x000000500b367225 */ /* 0x000fe200078a0036 */
[----:B------:R-:W-:-:S03]  /*39b80*/  LEA.HI.X R19, P1, R19, R17, RZ, 0xd, P1 ;  /* 0x0000001113137211 */ /* 0x000fc60000836cff */
[----:B------:R-:W-:Y:S01]  /*39b90*/  IMAD.X R17, RZ, RZ, RZ, P5 ;  /* 0x000000ffff117224 */ /* 0x000fe200028e06ff */
[----:B------:R-:W-:Y:S02]  /*39ba0*/  IADD3 R12, P5, PT, R59, R54, RZ ;  /* 0x000000363b0c7210 */ /* 0x000fe40007fbe0ff */
[----:B------:R-:W-:-:S05]  /*39bb0*/  MOV R16, R55 ;  /* 0x0000003700107202 */ /* 0x000fca0000000f00 */
[----:B------:R-:W-:Y:S02]  /*39bc0*/  IMAD.WIDE.U32.X R16, R6, R80, R16, P5 ;  /* 0x0000005006107225 */ /* 0x000fe400028e0410 */
[----:B------:R-:W4:Y:S02]  /*39bd0*/  LDL.LU R80, [R1+0x140] ;  /* 0x0001400001507983 */ /* 0x000f240000300800 */
[----:B------:R-:W-:Y:S01]  /*39be0*/  IMAD.WIDE.U32.X R56, R41, R102, R56, P6 ;  /* 0x0000006629387225 */ /* 0x000fe200030e0438 */
[----:B------:R-:W-:-:S03]  /*39bf0*/  SHF.L.W.U32.HI R41, R14, 0xd, R19 ;  /* 0x0000000d0e297819 */ /* 0x000fc60000010e13 */
[----:B------:R-:W-:Y:S01]  /*39c00*/  IMAD.X R20, RZ, RZ, R20, P1 ;  /* 0x000000ffff147224 */ /* 0x000fe200008e0614 */
[----:B------:R-:W-:-:S04]  /*39c10*/  IADD3 R13, P1, PT, R41, R13, RZ ;  /* 0x0000000d290d7210 */ /* 0x000fc80007f3e0ff */
[----:B------:R-:W-:Y:S02]  /*39c20*/  SHF.L.W.U32.HI R19, R19, 0xd, R20 ;  /* 0x0000000d13137819 */ /* 0x000fe40000010e14 */
[----:B------:R-:W-:Y:S02]  /*39c30*/  IADD3.X R22, P4, PT, R39, R22, RZ, P4, !PT ;  /* 0x0000001627167210 */ /* 0x000fe4000279e4ff */
[----:B------:R-:W-:Y:S01]  /*39c40*/  IADD3.X R15, P1, PT, R19, R15, RZ, P1, !PT ;  /* 0x0000000f130f7210 */ /* 0x000fe20000f3e4ff */
[----:B------:R-:W-:Y:S01]  /*39c50*/  IMAD.WIDE.U32 R54, R6, R48, RZ ;  /* 0x0000003006367225 */ /* 0x000fe200078e00ff */
[----:B------:R-:W-:Y:S02]  /*39c60*/  IADD3.X R19, P6, PT, R22, R23, RZ, P0, !PT ;  /* 0x0000001716137210 */ /* 0x000fe400007de4ff */
[----:B------:R-:W-:Y:S01]  /*39c70*/  LEA.HI.X R18, P0, R20, R18, RZ, 0xd, P1 ;  /* 0x0000001214127211 */ /* 0x000fe20000816cff */
[----:B------:R-:W-:Y:S01]  /*39c80*/  IMAD.WIDE.U32 R48, R11, R48, RZ ;  /* 0x000000300b307225 */ /* 0x000fe200078e00ff */
[----:B------:R-:W-:-:S03]  /*39c90*/  IADD3 R43, P1, PT, R43, R58, RZ ;  /* 0x0000003a2b2b7210 */ /* 0x000fc60007f3e0ff */
[----:B------:R-:W-:Y:S01]  /*39ca0*/  IMAD.WIDE.U32 R22, P5, R11, R79, R54 ;  /* 0x0000004f0b167225 */ /* 0x000fe200078a0036 */
[----:B------:R-:W-:Y:S02]  /*39cb0*/  IADD3.X R11, P4, P6, R50, R36, R34, P6, P4 ;  /* 0x00000024320b7210 */ /* 0x000fe40003688422 */
[----:B------:R-:W-:Y:S01]  /*39cc0*/  IADD3.X R19, P3, PT, R19, R44, RZ, P3, !PT ;  /* 0x0000002c13137210 */ /* 0x000fe20001f7e4ff */
[----:B------:R-:W-:Y:S01]  /*39cd0*/  IMAD.X R21, RZ, RZ, R21, P0 ;  /* 0x000000ffff157224 */ /* 0x000fe200000e0615 */
[----:B------:R-:W-:Y:S02]  /*39ce0*/  SHF.L.W.U32.HI R54, R15, 0xd, R18 ;  /* 0x0000000d0f367819 */ /* 0x000fe40000010e12 */
[----:B------:R-:W-:Y:S02]  /*39cf0*/  IADD3.X R34, PT, PT, R51, R37, R35, P4, P6 ;  /* 0x0000002533227210 */ /* 0x000fe400027ec423 */
[----:B------:R-:W-:Y:S02]  /*39d00*/  IADD3.X R12, P4, PT, R19, R12, RZ, P1, !PT ;  /* 0x0000000c130c7210 */ /* 0x000fe40000f9e4ff */
[----:B------:R-:W-:-:S02]  /*39d10*/  IADD3 R54, P0, PT, R54, R43, RZ ;  /* 0x0000002b36367210 */ /* 0x000fc40007f1e0ff */
[----:B------:R-:W-:Y:S02]  /*39d20*/  SHF.L.W.U32.HI R18, R18, 0xd, R21 ;  /* 0x0000000d12127819 */ /* 0x000fe40000010e15 */
[----:B------:R-:W-:Y:S02]  /*39d30*/  IADD3 R9, P1, PT, R9, R30, RZ ;  /* 0x0000001e09097210 */ /* 0x000fe40007f3e0ff */
[----:B------:R-:W-:Y:S02]  /*39d40*/  IADD3.X R8, P2, PT, R8, R7, RZ, P2, !PT ;  /* 0x0000000708087210 */ /* 0x000fe4000175e4ff */
[----:B------:R-:W-:Y:S02]  /*39d50*/  IADD3.X R11, P4, P3, R16, R11, R52, P4, P3 ;  /* 0x0000000b100b7210 */ /* 0x000fe40002386434 */
[----:B------:R-:W-:Y:S02]  /*39d60*/  IADD3.X R7, P6, PT, R18, R12, RZ, P0, !PT ;  /* 0x0000000c12077210 */ /* 0x000fe400007de4ff */
[----:B------:R-:W-:-:S02]  /*39d70*/  IADD3 R32, P0, PT, R9, R32, RZ ;  /* 0x0000002009207210 */ /* 0x000fc40007f1e0ff */
[----:B------:R-:W-:Y:S01]  /*39d80*/  IADD3.X R8, P1, PT, R8, R10, RZ, P1, !PT ;  /* 0x0000000a08087210 */ /* 0x000fe20000f3e4ff */
[----:B------:R-:W-:Y:S01]  /*39d90*/  IMAD.X R9, RZ, RZ, RZ, P5 ;  /* 0x000000ffff097224 */ /* 0x000fe200028e06ff */
[----:B------:R-:W-:Y:S02]  /*39da0*/  IADD3.X R34, PT, PT, R17, R34, R53, P4, P3 ;  /* 0x0000002211227210 */ /* 0x000fe400027e6435 */
[----:B------:R-:W-:Y:S02]  /*39db0*/  LEA.HI.X R11, P6, R21, R11, RZ, 0xd, P6 ;  /* 0x0000000b150b7211 */ /* 0x000fe400030d6cff */
[----:B------:R-:W-:Y:S02]  /*39dc0*/  IADD3 R10, P5, PT, R49, R22, RZ ;  /* 0x00000016310a7210 */ /* 0x000fe40007fbe0ff */
[----:B------:R-:W-:Y:S01]  /*39dd0*/  IADD3.X R31, P4, PT, R8, R31, RZ, P0, !PT ;  /* 0x0000001f081f7210 */ /* 0x000fe2000079e4ff */
[----:B------:R-:W-:Y:S01]  /*39de0*/  IMAD.MOV.U32 R8, RZ, RZ, R23 ;  /* 0x000000ffff087224 */ /* 0x000fe200078e0017 */
[----:B------:R-:W-:-:S02]  /*39df0*/  IADD3 R18, P3, PT, R32, R48, RZ ;  /* 0x0000003020127210 */ /* 0x000fc40007f7e0ff */
[----:B------:R-:W-:Y:S02]  /*39e00*/  SHF.L.W.U32.HI R12, R7, 0xd, R11 ;  /* 0x0000000d070c7819 */ /* 0x000fe40000010e0b */
[----:B------:R-:W-:Y:S01]  /*39e10*/  IADD3.X R34, PT, PT, RZ, R34, RZ, P6, !PT ;  /* 0x00000022ff227210 */ /* 0x000fe200037fe4ff */
[----:B------:R-:W-:Y:S01]  /*39e20*/  IMAD.WIDE.U32.X R16, R6, R79, R8, P5 ;  /* 0x0000004f06107225 */ /* 0x000fe200028e0408 */
[----:B------:R-:W-:Y:S02]  /*39e30*/  IADD3.X R10, P3, PT, R31, R10, RZ, P3, !PT ;  /* 0x0000000a1f0a7210 */ /* 0x000fe40001f7e4ff */
[----:B------:R-:W-:Y:S02]  /*39e40*/  IADD3 R18, P0, PT, R12, R18, RZ ;  /* 0x000000120c127210 */ /* 0x000fe40007f1e0ff */
[----:B------:R-:W-:Y:S02]  /*39e50*/  IADD3.X R6, P1, P2, R24, R26, R28, P1, P2 ;  /* 0x0000001a18067210 */ /* 0x000fe40000a2441c */
[----:B------:R-:W-:-:S02]  /*39e60*/  SHF.L.W.U32.HI R11, R11, 0xd, R34 ;  /* 0x0000000d0b0b7819 */ /* 0x000fc40000010e22 */
[----:B------:R-:W-:Y:S02]  /*39e70*/  IADD3.X R24, PT, PT, R25, R27, R29, P1, P2 ;  /* 0x0000001b19187210 */ /* 0x000fe40000fe441d */
[----:B------:R-:W-:Y:S02]  /*39e80*/  IADD3.X R6, P3, P4, R16, R6, R56, P3, P4 ;  /* 0x0000000610067210 */ /* 0x000fe40001c68438 */
[----:B------:R-:W-:Y:S01]  /*39e90*/  IADD3.X R11, P0, PT, R11, R10, RZ, P0, !PT ;  /* 0x0000000a0b0b7210 */ /* 0x000fe2000071e4ff */
[-C--:B------:R-:W-:Y:S01]  /*39ea0*/  IMAD.WIDE.U32 R20, R45, R13.reuse, RZ ;  /* 0x0000000d2d147225 */ /* 0x080fe200078e00ff */
[----:B------:R-:W-:Y:S02]  /*39eb0*/  IADD3.X R24, PT, PT, R17, R24, R57, P3, P4 ;  /* 0x0000001811187210 */ /* 0x000fe40001fe8439 */
[----:B------:R-:W-:Y:S02]  /*39ec0*/  LEA.HI.X R8, P0, R34, R6, RZ, 0xd, P0 ;  /* 0x0000000622087211 */ /* 0x000fe40000016cff */
[----:B------:R-:W-:Y:S01]  /*39ed0*/  LOP3.LUT R9, R15, 0x7ffff, RZ, 0xc0, !PT ;  /* 0x0007ffff0f097812 */ /* 0x000fe200078ec0ff */
[----:B------:R-:W-:-:S04]  /*39ee0*/  IMAD.WIDE.U32 R52, R60, R13, RZ ;  /* 0x0000000d3c347225 */ /* 0x000fc800078e00ff */
[----:B------:R-:W-:Y:S02]  /*39ef0*/  IMAD.X R24, RZ, RZ, R24, P0 ;  /* 0x000000ffff187224 */ /* 0x000fe400000e0618 */
[----:B------:R-:W-:Y:S01]  /*39f00*/  IMAD.WIDE.U32 R20, P1, R9, R60, R20 ;  /* 0x0000003c09147225 */ /* 0x000fe20007820014 */
[----:B------:R-:W-:-:S03]  /*39f10*/  LOP3.LUT R75, R5, 0x7ffff, RZ, 0xc0, !PT ;  /* 0x0007ffff054b7812 */ /* 0x000fc600078ec0ff */
[----:B------:R-:W-:Y:S01]  /*39f20*/  IMAD.WIDE.U32 R16, R9, R68, RZ ;  /* 0x0000004409107225 */ /* 0x000fe200078e00ff */
[----:B------:R-:W-:Y:S02]  /*39f30*/  SHF.L.W.U32.HI R6, R11, 0xd, R8 ;  /* 0x0000000d0b067819 */ /* 0x000fe40000010e08 */
[----:B------:R-:W-:Y:S01]  /*39f40*/  SHF.L.W.U32.HI R5, R8, 0xd, R24 ;  /* 0x0000000d08057819 */ /* 0x000fe20000010e18 */
[----:B------:R-:W-:Y:S01]  /*39f50*/  IMAD.MOV.U32 R34, RZ, RZ, R21 ;  /* 0x000000ffff227224 */ /* 0x000fe200078e0015 */
[----:B------:R-:W-:Y:S01]  /*39f60*/  IADD3 R12, P6, PT, R53, R20, RZ ;  /* 0x00000014350c7210 */ /* 0x000fe20007fde0ff */
[----:B------:R-:W-:-:S04]  /*39f70*/  IMAD.WIDE.U32 R20, P0, R13, R65, R16 ;  /* 0x000000410d147225 */ /* 0x000fc80007800010 */
[----:B------:R-:W-:-:S04]  /*39f80*/  IMAD.WIDE.U32 R16, R9, R66, RZ ;  /* 0x0000004209107225 */ /* 0x000fc800078e00ff */
[----:B------:R-:W-:-:S04]  /*39f90*/  IMAD.WIDE.U32 R74, R6, 0x13, R74 ;  /* 0x00000013064a7825 */ /* 0x000fc800078e004a */
[----:B------:R-:W-:Y:S02]  /*39fa0*/  IMAD R23, R5, 0x13, RZ ;  /* 0x0000001305177824 */ /* 0x000fe400078e02ff */
[----:B------:R-:W-:Y:S02]  /*39fb0*/  IMAD.X R35, RZ, RZ, RZ, P1 ;  /* 0x000000ffff237224 */ /* 0x000fe400008e06ff */
[----:B------:R-:W-:Y:S01]  /*39fc0*/  IMAD.WIDE.U32 R16, P1, R13, R63, R16 ;  /* 0x0000003f0d107225 */ /* 0x000fe20007820010 */
[----:B------:R-:W-:-:S03]  /*39fd0*/  MOV R26, R21 ;  /* 0x00000015001a7202 */ /* 0x000fc60000000f00 */
[----:B------:R-:W-:Y:S02]  /*39fe0*/  IMAD.IADD R23, R75, 0x1, R23 ;  /* 0x000000014b177824 */ /* 0x000fe400078e0217 */
[----:B------:R-:W-:Y:S01]  /*39ff0*/  IMAD.WIDE.U32 R50, R13, R66, RZ ;  /* 0x000000420d327225 */ /* 0x000fe200078e00ff */
[----:B------:R-:W-:-:S03]  /*3a000*/  LOP3.LUT R5, R14, 0x7ffff, RZ, 0xc0, !PT ;  /* 0x0007ffff0e057812 */ /* 0x000fc600078ec0ff */
[----:B------:R-:W-:Y:S01]  /*3a010*/  IMAD.X R21, RZ, RZ, RZ, P1 ;  /* 0x000000ffff157224 */ /* 0x000fe200008e06ff */
[----:B------:R-:W-:Y:S02]  /*3a020*/  LEA.HI R8, P1, R23, R33, RZ, 0xd ;  /* 0x0000002117087211 */ /* 0x000fe400078368ff */
[----:B------:R-:W-:Y:S02]  /*3a030*/  IADD3 R6, P4, PT, R51, R16, RZ ;  /* 0x0000001033067210 */ /* 0x000fe40007f9e0ff */
[----:B------:R-:W-:Y:S02]  /*3a040*/  LOP3.LUT R23, R23, 0x7ffff, RZ, 0xc0, !PT ;  /* 0x0007ffff17177812 */ /* 0x000fe400078ec0ff */
[----:B------:R-:W-:Y:S01]  /*3a050*/  IADD3.X R16, PT, PT, RZ, R5, RZ, P1, !PT ;  /* 0x00000005ff107210 */ /* 0x000fe20000ffe4ff */
[----:B------:R-:W-:-:S04]  /*3a060*/  IMAD.WIDE.U32 R58, R13, R68, RZ ;  /* 0x000000440d3a7225 */ /* 0x000fc800078e00ff */
[----:B------:R-:W-:-:S04]  /*3a070*/  IMAD.WIDE.U32 R30, R9, R100, RZ ;  /* 0x00000064091e7225 */ /* 0x000fc800078e00ff */
[----:B------:R-:W-:-:S04]  /*3a080*/  IMAD.WIDE.U32 R24, R23, R100, RZ ;  /* 0x0000006417187225 */ /* 0x000fc800078e00ff */
[----:B------:R-:W-:-:S04]  /*3a090*/  IMAD.WIDE.U32 R32, R16, R66, RZ ;  /* 0x0000004210207225 */ /* 0x000fc800078e00ff */
[----:B------:R-:W-:Y:S01]  /*3a0a0*/  IMAD.X R27, RZ, RZ, RZ, P0 ;  /* 0x000000ffff1b7224 */ /* 0x000fe200000e06ff */
[----:B------:R-:W-:Y:S01]  /*3a0b0*/  IADD3 R10, P0, PT, R59, R20, RZ ;  /* 0x000000143b0a7210 */ /* 0x000fe20007f1e0ff */
[----:B------:R-:W-:-:S04]  /*3a0c0*/  IMAD.WIDE.U32 R28, R9, R2, RZ ;  /* 0x00000002091c7225 */ /* 0x000fc800078e00ff */
[----:B------:R-:W-:-:S04]  /*3a0d0*/  IMAD.WIDE.U32 R30, P2, R13, R0, R30 ;  /* 0x000000000d1e7225 */ /* 0x000fc8000784001e */
[----:B------:R-:W-:-:S04]  /*3a0e0*/  IMAD.WIDE.U32 R56, R74, R100, RZ ;  /* 0x000000644a387225 */ /* 0x000fc800078e00ff */
[----:B------:R-:W-:-:S04]  /*3a0f0*/  IMAD.WIDE.U32 R36, R8, R66, RZ ;  /* 0x0000004208247225 */ /* 0x000fc800078e00ff */
[----:B------:R-:W-:Y:S02]  /*3a100*/  IMAD.MOV.U32 R20, RZ, RZ, R17 ;  /* 0x000000ffff147224 */ /* 0x000fe400078e0011 */
[----:B------:R-:W-:-:S04]  /*3a110*/  IMAD.WIDE.U32 R24, P3, R0, R74, R24 ;  /* 0x0000004a00187225 */ /* 0x000fc80007860018 */
[----:B------:R-:W-:-:S04]  /*3a120*/  IMAD.WIDE.U32 R32, P5, R8, R63, R32 ;  /* 0x0000003f08207225 */ /* 0x000fc800078a0020 */
[----:B------:R-:W-:-:S04]  /*3a130*/  IMAD.WIDE.U32 R14, R13, R100, RZ ;  /* 0x000000640d0e7225 */ /* 0x000fc800078e00ff */
[----:B------:R-:W-:Y:S02]  /*3a140*/  IMAD.MOV.U32 R48, RZ, RZ, R31 ;  /* 0x000000ffff307224 */ /* 0x000fe400078e001f */
        /* <DEDUP_REMOVED lines=8> */
[----:B------:R-:W-:Y:S01]  /*3a1d0*/  IMAD.X R49, RZ, RZ, RZ, P2 ;  /* 0x000000ffff317224 */ /* 0x000fe200010e06ff */
[----:B------:R-:W-:Y:S01]  /*3a1e0*/  IADD3 R44, P2, PT, R15, R30, RZ ;  /* 0x0000001e0f2c7210 */ /* 0x000fe20007f5e0ff */
[----:B------:R-:W-:Y:S02]  /*3a1f0*/  IMAD.X R73, RZ, RZ, RZ, P5 ;  /* 0x000000ffff497224 */ /* 0x000fe400028e06ff */
[----:B------:R-:W-:Y:S02]  /*3a200*/  IMAD.MOV.U32 R30, RZ, RZ, R25 ;  /* 0x000000ffff1e7224 */ /* 0x000fe400078e0019 */
[----:B------:R-:W-:Y:S02]  /*3a210*/  IMAD.MOV.U32 R72, RZ, RZ, R33 ;  /* 0x000000ffff487224 */ /* 0x000fe400078e0021 */
[----:B------:R-:W-:-:S04]  /*3a220*/  IMAD.WIDE.U32 R24, R23, R2, RZ ;  /* 0x0000000217187225 */ /* 0x000fc800078e00ff */
[----:B------:R-:W-:-:S04]  /*3a230*/  IMAD.WIDE.U32 R70, R8, R100, RZ ;  /* 0x0000006408467225 */ /* 0x000fc800078e00ff */
[----:B------:R-:W-:-:S04]  /*3a240*/  IMAD.WIDE.U32.X R30, R23, R0, R30, P3 ;  /* 0x00000000171e7225 */ /* 0x000fc800018e041e */
[----:B------:R-:W-:-:S04]  /*3a250*/  IMAD.WIDE.U32.X R72, R16, R63, R72, P4 ;  /* 0x0000003f10487225 */ /* 0x000fc800020e0448 */
[----:B------:R-:W-:-:S04]  /*3a260*/  IMAD.WIDE.U32.X R48, R9, R0, R48, P2 ;  /* 0x0000000009307225 */ /* 0x000fc800010e0430 */
[----:B------:R-:W-:-:S04]  /*3a270*/  IMAD.WIDE.U32 R32, R45, R74, RZ ;  /* 0x0000004a2d207225 */ /* 0x000fc800078e00ff */
[----:B------:R-:W-:-:S04]  /*3a280*/  IMAD.WIDE.U32.X R34, R9, R45, R34, P6 ;  /* 0x0000002d09227225 */ /* 0x000fc800030e0422 */
[----:B------:R-:W-:Y:S01]  /*3a290*/  IMAD.WIDE.U32 R76, R60, R74, RZ ;  /* 0x0000004a3c4c7225 */ /* 0x000fe200078e00ff */
[----:B------:R-:W-:-:S03]  /*3a2a0*/  LOP3.LUT R11, R11, 0x7ffff, RZ, 0xc0, !PT ;  /* 0x0007ffff0b0b7812 */ /* 0x000fc600078ec0ff */
[----:B------:R-:W-:Y:S02]  /*3a2b0*/  IMAD R39, R45, 0x13, RZ ;  /* 0x000000132d277824 */ /* 0x000fe400078e02ff */
[----:B----4-:R-:W-:-:S04]  /*3a2c0*/  IMAD.WIDE.U32 R28, P1, R13, R80, R28 ;  /* 0x000000500d1c7225 */ /* 0x010fc8000782001c */
[----:B------:R-:W-:Y:S01]  /*3a2d0*/  IMAD.X R57, RZ, RZ, RZ, P1 ;  /* 0x000000ffff397224 */ /* 0x000fe200008e06ff */
[----:B------:R-:W-:Y:S02]  /*3a2e0*/  IADD3 R58, P1, PT, R5, R58, RZ ;  /* 0x0000003a053a7210 */ /* 0x000fe40007f3e0ff */
[----:B------:R-:W-:Y:S02]  /*3a2f0*/  IADD3 R5, P5, PT, R85, R28, RZ ;  /* 0x0000001c55057210 */ /* 0x000fe40007fbe0ff */
[----:B------:R-:W-:Y:S01]  /*3a300*/  MOV R56, R29 ;  /* 0x0000001d00387202 */ /* 0x000fe20000000f00 */
[----:B------:R-:W-:Y:S01]  /*3a310*/  IMAD.WIDE.U32 R28, R74, R2, RZ ;  /* 0x000000024a1c7225 */ /* 0x000fe200078e00ff */
[----:B------:R-:W-:-:S03]  /*3a320*/  IADD3.X R51, P1, PT, R36, R10, RZ, P1, !PT ;  /* 0x0000000a24337210 */ /* 0x000fc60000f3e4ff */
[----:B------:R-:W-:Y:S01]  /*3a330*/  IMAD.WIDE.U32 R24, P4, R80, R74, R24 ;  /* 0x0000004a50187225 */ /* 0x000fe20007880018 */
[----:B------:R-:W-:-:S03]  /*3a340*/  IADD3 R10, P2, PT, R28, R70, RZ ;  /* 0x000000461c0a7210 */ /* 0x000fc60007f5e0ff */
[----:B------:R-:W-:Y:S01]  /*3a350*/  IMAD.WIDE.U32.X R56, R9, R80, R56, P5 ;  /* 0x0000005009387225 */ /* 0x000fe200028e0438 */
[----:B------:R-:W-:-:S03]  /*3a360*/  IADD3.X R9, P0, P5, R26, R72, R30, P1, P0 ;  /* 0x000000481a097210 */ /* 0x000fc60000d0041e */
[----:B------:R-:W-:Y:S01]  /*3a370*/  IMAD.WIDE.U32 R36, R16, R100, RZ ;  /* 0x0000006410247225 */ /* 0x000fe200078e00ff */
[----:B------:R-:W-:Y:S02]  /*3a380*/  IADD3 R50, P3, PT, R10, R50, RZ ;  /* 0x000000320a327210 */ /* 0x000fe40007f7e0ff */
[----:B------:R-:W-:Y:S01]  /*3a390*/  IADD3 R10, P6, PT, R29, R24, RZ ;  /* 0x000000181d0a7210 */ /* 0x000fe20007fde0ff */
        /* <DEDUP_REMOVED lines=8> */
[----:B------:R-:W-:Y:S01]  /*3a420*/  IMAD.WIDE.U32 R32, P1, R8, R80, R32 ;  /* 0x0000005008207225 */ /* 0x000fe20007820020 */
[----:B------:R-:W-:-:S03]  /*3a430*/  IADD3.X R10, P2, PT, R10, R70, RZ, P2, !PT ;  /* 0x000000460a0a7210 */ /* 0x000fc6000175e4ff */
[----:B------:R-:W-:Y:S01]  /*3a440*/  IMAD.X R15, RZ, RZ, RZ, P1 ;  /* 0x000000ffff0f7224 */ /* 0x000fe200008e06ff */
[----:B------:R-:W-:Y:S01]  /*3a450*/  IADD3 R43, P1, PT, R76, R30, RZ ;  /* 0x0000001e4c2b7210 */ /* 0x000fe20007f3e0ff */
[----:B------:R-:W-:Y:S02]  /*3a460*/  IMAD.MOV.U32 R70, RZ, RZ, R37 ;  /* 0x000000ffff467224 */ /* 0x000fe400078e0025 */
[----:B------:R-:W-:Y:S02]  /*3a470*/  IMAD.X R73, RZ, RZ, RZ, P4 ;  /* 0x000000ffff497224 */ /* 0x000fe400020e06ff */
[----:B------:R-:W-:Y:S01]  /*3a480*/  IMAD.MOV.U32 R72, RZ, RZ, R25 ;  /* 0x000000ffff487224 */ /* 0x000fe200078e0019 */
[----:B------:R-:W-:Y:S01]  /*3a490*/  IADD3 R22, P4, PT, R31, R32, RZ ;  /* 0x000000201f167210 */ /* 0x000fe20007f9e0ff */
[----:B------:R-:W-:Y:S01]  /*3a4a0*/  IMAD.WIDE.U32.X R30, R16, R0, R70, P0 ;  /* 0x00000000101e7225 */ /* 0x000fe200000e0446 */
[----:B------:R-:W-:Y:S02]  /*3a4b0*/  IADD3 R19, P5, PT, R77, R28, RZ ;  /* 0x0000001c4d137210 */ /* 0x000fe40007fbe0ff */
[----:B------:R-:W-:Y:S01]  /*3a4c0*/  IADD3 R43, P0, PT, R43, R14, RZ ;  /* 0x0000000e2b2b7210 */ /* 0x000fe20007f1e0ff */
[----:B------:R-:W-:Y:S01]  /*3a4d0*/  IMAD.WIDE.U32.X R24, R23, R80, R72, P6 ;  /* 0x0000005017187225 */ /* 0x000fe200030e0448 */
[----:B------:R-:W-:-:S02]  /*3a4e0*/  IADD3.X R13, P3, PT, R10, R6, RZ, P3, !PT ;  /* 0x000000060a0d7210 */ /* 0x000fc40001f7e4ff */
[----:B------:R-:W-:Y:S01]  /*3a4f0*/  MOV R14, R33 ;  /* 0x00000021000e7202 */ /* 0x000fe20000000f00 */
[----:B------:R-:W-:Y:S01]  /*3a500*/  IMAD.MOV.U32 R26, RZ, RZ, R29 ;  /* 0x000000ffff1a7224 */ /* 0x000fe200078e001d */
[----:B------:R-:W-:Y:S01]  /*3a510*/  IADD3.X R19, P1, PT, R19, R22, RZ, P1, !PT ;  /* 0x0000001613137210 */ /* 0x000fe20000f3e4ff */
[----:B------:R-:W-:Y:S01]  /*3a520*/  IMAD.WIDE.U32 R28, R60, 0x13, RZ ;  /* 0x000000133c1c7825 */ /* 0x000fe200078e00ff */
[----:B------:R-:W-:Y:S02]  /*3a530*/  IADD3.X R6, P2, P3, R20, R30, R24, P3, P2 ;  /* 0x0000001e14067210 */ /* 0x000fe40001b44418 */
[----:B------:R-:W-:Y:S01]  /*3a540*/  LOP3.LUT R10, R7, 0x7ffff, RZ, 0xc0, !PT ;  /* 0x0007ffff070a7812 */ /* 0x000fe200078ec0ff */
[----:B------:R-:W-:Y:S01]  /*3a550*/  IMAD.WIDE.U32 R32, R2, 0x13, RZ ;  /* 0x0000001302207825 */ /* 0x000fe200078e00ff */
[----:B------:R-:W-:-:S03]  /*3a560*/  IADD3.X R44, P0, PT, R19, R44, RZ, P0, !PT ;  /* 0x0000002c132c7210 */ /* 0x000fc6000071e4ff */
[----:B------:R-:W-:Y:S01]  /*3a570*/  IMAD.WIDE.U32.X R26, R23, R45, R26, P5 ;  /* 0x0000002d171a7225 */ /* 0x000fe200028e041a */
[----:B------:R-:W-:-:S03]  /*3a580*/  IADD3.X R41, PT, PT, R21, R31, R25, P2, P3 ;  /* 0x0000001f15297210 */ /* 0x000fc600017e6419 */
[----:B------:R-:W-:-:S04]  /*3a590*/  IMAD.WIDE.U32.X R14, R16, R80, R14, P4 ;  /* 0x00000050100e7225 */ /* 0x000fc800020e040e */
[----:B------:R-:W-:Y:S01]  /*3a5a0*/  IMAD R22, R80, 0x13, RZ ;  /* 0x0000001350167824 */ /* 0x000fe200078e02ff */
[----:B------:R-:W-:Y:S01]  /*3a5b0*/  IADD3.X R53, P0, P1, R48, R14, R26, P0, P1 ;  /* 0x0000000e30357210 */ /* 0x000fe2000010241a */
[----:B------:R-:W-:-:S04]  /*3a5c0*/  IMAD.WIDE.U32 R30, R10, R68, RZ ;  /* 0x000000440a1e7225 */ /* 0x000fc800078e00ff */
[----:B------:R-:W-:Y:S01]  /*3a5d0*/  IMAD.WIDE.U32 R20, R10, R28, RZ ;  /* 0x0000001c0a147225 */ /* 0x000fe200078e00ff */
[----:B------:R-:W-:-:S03]  /*3a5e0*/  IADD3.X R47, PT, PT, R49, R15, R27, P0, P1 ;  /* 0x0000000f312f7210 */ /* 0x000fc600007e241b */
[----:B------:R-:W-:-:S04]  /*3a5f0*/  IMAD.WIDE.U32 R36, R11, R32, RZ ;  /* 0x000000200b247225 */ /* 0x000fc800078e00ff */
[----:B------:R-:W-:Y:S02]  /*3a600*/  IMAD.IADD R39, R29, 0x1, R39 ;  /* 0x000000011d277824 */ /* 0x000fe400078e0227 */
[----:B------:R-:W-:Y:S02]  /*3a610*/  IMAD.IADD R22, R33, 0x1, R22 ;  /* 0x0000000121167824 */ /* 0x000fe400078e0216 */
[----:B------:R-:W-:-:S04]  /*3a620*/  IMAD.WIDE.U32 R14, R54, R68, RZ ;  /* 0x00000044360e7225 */ /* 0x000fc800078e00ff */
[----:B------:R-:W-:-:S04]  /*3a630*/  IMAD.WIDE.U32 R30, P5, R54, R65, R30 ;  /* 0x00000041361e7225 */ /* 0x000fc800078a001e */
[----:B------:R-:W-:Y:S01]  /*3a640*/  IMAD.WIDE.U32 R24, R54, R28, RZ ;  /* 0x0000001c36187225 */ /* 0x000fe200078e00ff */
[----:B------:R-:W-:-:S03]  /*3a650*/  IADD3 R19, P4, PT, R15, R30, RZ ;  /* 0x0000001e0f137210 */ /* 0x000fc60007f9e0ff */
[----:B------:R-:W-:-:S04]  /*3a660*/  IMAD.WIDE.U32 R20, P2, R39, R54, R20 ;  /* 0x0000003627147225 */ /* 0x000fc80007840014 */
[----:B------:R-:W-:-:S04]  /*3a670*/  IMAD.WIDE.U32 R36, P1, R22, R18, R36 ;  /* 0x0000001216247225 */ /* 0x000fc80007820024 */
[----:B------:R-:W-:Y:S01]  /*3a680*/  IMAD.WIDE.U32 R32, R18, R32, RZ ;  /* 0x0000002012207225 */ /* 0x000fe200078e00ff */
[----:B------:R-:W-:Y:S02]  /*3a690*/  IADD3 R55, P3, PT, R25, R20, RZ ;  /* 0x0000001419377210 */ /* 0x000fe40007f7e0ff */
[----:B------:R-:W-:Y:S01]  /*3a6a0*/  IADD3 R58, P0, PT, R58, R24, RZ ;  /* 0x000000183a3a7210 */ /* 0x000fe20007f1e0ff */
[----:B------:R-:W-:Y:S01]  /*3a6b0*/  IMAD.X R15, RZ, RZ, RZ, P1 ;  /* 0x000000ffff0f7224 */ /* 0x000fe200008e06ff */
[----:B------:R-:W-:Y:S01]  /*3a6c0*/  IADD3 R50, P1, PT, R50, R14, RZ ;  /* 0x0000000e32327210 */ /* 0x000fe20007f3e0ff */
[----:B------:R-:W-:Y:S01]  /*3a6d0*/  IMAD.X R27, RZ, RZ, RZ, P2 ;  /* 0x000000ffff1b7224 */ /* 0x000fe200010e06ff */
[----:B------:R-:W-:Y:S01]  /*3a6e0*/  IADD3 R7, P2, PT, R33, R36, RZ ;  /* 0x0000002421077210 */ /* 0x000fe20007f5e0ff */
[----:B------:R-:W-:Y:S01]  /*3a6f0*/  IMAD.WIDE.U32 R24, R11, R28, RZ ;  /* 0x0000001c0b187225 */ /* 0x000fe200078e00ff */
[----:B------:R-:W-:-:S03]  /*3a700*/  MOV R14, R37 ;  /* 0x00000025000e7202 */ /* 0x000fc60000000f00 */
[----:B------:R-:W-:-:S04]  /*3a710*/  IMAD.WIDE.U32 R48, R10, R66, RZ ;  /* 0x000000420a307225 */ /* 0x000fc800078e00ff */
[----:B------:R-:W-:-:S04]  /*3a720*/  IMAD.WIDE.U32.X R14, R11, R22, R14, P2 ;  /* 0x000000160b0e7225 */ /* 0x000fc800010e040e */
[----:B------:R-:W-:Y:S02]  /*3a730*/  IMAD.X R37, RZ, RZ, RZ, P5 ;  /* 0x000000ffff257224 */ /* 0x000fe400028e06ff */
[----:B------:R-:W-:Y:S02]  /*3a740*/  IMAD.MOV.U32 R26, RZ, RZ, R21 ;  /* 0x000000ffff1a7224 */ /* 0x000fe400078e0015 */
        /* <DEDUP_REMOVED lines=8> */
[----:B------:R-:W-:Y:S02]  /*3a7d0*/  IADD3 R58, P5, PT, R29, R24, RZ ;  /* 0x000000181d3a7210 */ /* 0x000fe40007fbe0ff */
[----:B------:R-:W-:Y:S01]  /*3a7e0*/  IADD3.X R51, P0, PT, R51, R55, RZ, P0, !PT ;  /* 0x0000003733337210 */ /* 0x000fe2000071e4ff */
[----:B------:R-:W-:Y:S02]  /*3a7f0*/  IMAD.MOV.U32 R30, RZ, RZ, R21 ;  /* 0x000000ffff1e7224 */ /* 0x000fe400078e0015 */
[----:B------:R-:W-:Y:S01]  /*3a800*/  IMAD.WIDE.U32.X R32, R11, R39, R32, P5 ;  /* 0x000000270b207225 */ /* 0x000fe200028e0420 */
[----:B------:R-:W-:-:S02]  /*3a810*/  IADD3.X R7, P5, PT, R51, R7, RZ, P2, !PT ;  /* 0x0000000733077210 */ /* 0x000fc400017be4ff */
[----:B------:R-:W-:Y:S01]  /*3a820*/  IADD3 R21, P2, PT, R50, R28, RZ ;  /* 0x0000001c32157210 */ /* 0x000fe20007f5e0ff */
[----:B------:R-:W-:-:S04]  /*3a830*/  IMAD.WIDE.U32 R48, R10, R2, RZ ;  /* 0x000000020a307225 */ /* 0x000fc800078e00ff */
[C---:B------:R-:W-:Y:S02]  /*3a840*/  IMAD.WIDE.U32 R28, R54.reuse, R2, RZ ;  /* 0x00000002361c7225 */ /* 0x040fe400078e00ff */
[----:B------:R-:W4:Y:S02]  /*3a850*/  LDL.LU R2, [R1+0x168] ;  /* 0x0001680001027983 */ /* 0x000f240000300800 */
[----:B------:R-:W-:Y:S01]  /*3a860*/  IMAD.WIDE.U32 R24, R54, R66, RZ ;  /* 0x0000004236187225 */ /* 0x000fe200078e00ff */
[----:B------:R-:W-:-:S03]  /*3a870*/  IADD3.X R19, P1, PT, R13, R19, RZ, P1, !PT ;  /* 0x000000130d137210 */ /* 0x000fc60000f3e4ff */
[C---:B------:R-:W-:Y:S01]  /*3a880*/  IMAD.WIDE.U32.X R26, R10.reuse, R39, R26, P3 ;  /* 0x000000270a1a7225 */ /* 0x040fe200018e041a */
[----:B------:R-:W-:Y:S02]  /*3a890*/  IADD3 R39, P3, PT, R25, R20, RZ ;  /* 0x0000001419277210 */ /* 0x000fe40007f7e0ff */
[----:B------:R-:W-:Y:S01]  /*3a8a0*/  IADD3.X R19, P2, PT, R19, R58, RZ, P2, !PT ;  /* 0x0000003a13137210 */ /* 0x000fe2000175e4ff */
[----:B------:R-:W-:Y:S01]  /*3a8b0*/  IMAD.WIDE.U32.X R36, R10, R65, R36, P4 ;  /* 0x000000410a247225 */ /* 0x000fe200020e0424 */
[----:B------:R-:W-:-:S04]  /*3a8c0*/  IADD3.X R20, P0, P5, R14, R9, R26, P5, P0 ;  /* 0x000000090e147210 */ /* 0x000fc80002d0041a */
[----:B------:R-:W-:Y:S01]  /*3a8d0*/  IADD3.X R17, PT, PT, R15, R17, R27, P0, P5 ;  /* 0x000000110f117210 */ /* 0x000fe200007ea41b */
[----:B------:R-:W-:Y:S01]  /*3a8e0*/  IMAD.WIDE.U32 R14, R10, R100, RZ ;  /* 0x000000640a0e7225 */ /* 0x000fe200078e00ff */
[----:B------:R-:W-:-:S03]  /*3a8f0*/  IADD3.X R6, P1, P2, R32, R6, R36, P2, P1 ;  /* 0x0000000620067210 */ /* 0x000fc60001222424 */
[----:B------:R-:W-:Y:S01]  /*3a900*/  IMAD.WIDE.U32 R48, P4, R54, R80, R48 ;  /* 0x0000005036307225 */ /* 0x000fe20007880030 */
[----:B------:R-:W-:-:S03]  /*3a910*/  IADD3.X R41, PT, PT, R33, R41, R37, P1, P2 ;  /* 0x0000002921297210 */ /* 0x000fc60000fe4425 */
[----:B------:R-:W-:Y:S01]  /*3a920*/  IMAD.MOV.U32 R26, RZ, RZ, R49 ;  /* 0x000000ffff1a7224 */ /* 0x000fe200078e0031 */
[----:B------:R-:W-:Y:S01]  /*3a930*/  IADD3 R9, P0, PT, R29, R48, RZ ;  /* 0x000000301d097210 */ /* 0x000fe20007f1e0ff */
[----:B------:R-:W-:-:S04]  /*3a940*/  IMAD.WIDE.U32 R14, P1, R54, R0, R14 ;  /* 0x00000000360e7225 */ /* 0x000fc8000782000e */
[----:B------:R-:W-:-:S04]  /*3a950*/  IMAD.WIDE.U32 R48, R11, R68, RZ ;  /* 0x000000440b307225 */ /* 0x000fc800078e00ff */
[----:B------:R-:W-:Y:S01]  /*3a960*/  IMAD.WIDE.U32 R54, R54, R100, RZ ;  /* 0x0000006436367225 */ /* 0x000fe200078e00ff */
[----:B------:R-:W-:-:S03]  /*3a970*/  IADD3.X R37, PT, PT, RZ, RZ, RZ, P1, !PT ;  /* 0x000000ffff257210 */ /* 0x000fc60000ffe4ff */
[----:B------:R-:W-:Y:S01]  /*3a980*/  IMAD.X R27, RZ, RZ, RZ, P4 ;  /* 0x000000ffff1b7224 */ /* 0x000fe200020e06ff */
[----:B------:R-:W-:Y:S01]  /*3a990*/  IADD3 R14, P1, PT, R55, R14, RZ ;  /* 0x0000000e370e7210 */ /* 0x000fe20007f3e0ff */
[----:B------:R-:W-:-:S04]  /*3a9a0*/  IMAD.WIDE.U32 R32, R11, R66, RZ ;  /* 0x000000420b207225 */ /* 0x000fc800078e00ff */
[----:B------:R-:W-:-:S04]  /*3a9b0*/  IMAD.WIDE.U32.X R26, R10, R80, R26, P0 ;  /* 0x000000500a1a7225 */ /* 0x000fc800000e041a */
[----:B------:R-:W-:-:S04]  /*3a9c0*/  IMAD.WIDE.U32 R48, P0, R18, R65, R48 ;  /* 0x0000004112307225 */ /* 0x000fc80007800030 */
[----:B------:R-:W-:Y:S02]  /*3a9d0*/  IMAD.MOV.U32 R36, RZ, RZ, R15 ;  /* 0x000000ffff247224 */ /* 0x000fe400078e000f */
[----:B------:R-:W-:-:S04]  /*3a9e0*/  IMAD.WIDE.U32 R58, R18, R68, RZ ;  /* 0x00000044123a7225 */ /* 0x000fc800078e00ff */
[----:B------:R-:W-:-:S04]  /*3a9f0*/  IMAD.WIDE.U32 R78, R3, R74, RZ ;  /* 0x0000004a034e7225 */ /* 0x000fc800078e00ff */
[----:B------:R-:W-:-:S04]  /*3aa00*/  IMAD.WIDE.U32 R76, R60, R8, RZ ;  /* 0x000000083c4c7225 */ /* 0x000fc800078e00ff */
[----:B------:R-:W-:Y:S01]  /*3aa10*/  IMAD.WIDE.U32.X R30, R10, R63, R30, P3 ;  /* 0x0000003f0a1e7225 */ /* 0x000fe200018e041e */
[----:B------:R-:W-:Y:S01]  /*3aa20*/  IADD3 R13, P4, PT, R78, R76, RZ ;  /* 0x0000004c4e0d7210 */ /* 0x000fe20007f9e0ff */
[----:B------:R-:W-:Y:S02]  /*3aa30*/  UIADD3 UR24, UPT, UPT, UR33, UR24, URZ ;  /* 0x0000001821187290 */ /* 0x000fe4000fffe0ff */
[----:B------:R-:W-:-:S04]  /*3aa40*/  IMAD.WIDE.U32 R70, R64, R74, RZ ;  /* 0x0000004a40467225 */ /* 0x000fc800078e00ff */
[----:B------:R-:W-:Y:S02]  /*3aa50*/  IMAD.X R73, RZ, RZ, RZ, P0 ;  /* 0x000000ffff497224 */ /* 0x000fe400000e06ff */
[----:B------:R-:W-:Y:S01]  /*3aa60*/  IMAD.WIDE.U32.X R36, R10, R0, R36, P1 ;  /* 0x000000000a247225 */ /* 0x000fe200008e0424 */
[----:B------:R-:W-:Y:S01]  /*3aa70*/  IADD3 R10, P0, PT, R59, R48, RZ ;  /* 0x000000303b0a7210 */ /* 0x000fe20007f1e0ff */
[----:B------:R-:W-:Y:S01]  /*3aa80*/  UIMAD.WIDE.U32 UR36, UR28, 0x13, URZ ;  /* 0x000000131c2478a5 */ /* 0x000fe2000f8e00ff */
[----:B------:R-:W-:Y:S01]  /*3aa90*/  IADD3 R43, P1, PT, R43, R24, RZ ;  /* 0x000000182b2b7210 */ /* 0x000fe20007f3e0ff */
[----:B------:R-:W-:Y:S01]  /*3aaa0*/  IMAD.MOV.U32 R72, RZ, RZ, R49 ;  /* 0x000000ffff487224 */ /* 0x000fe200078e0031 */
[----:B------:R-:W-:Y:S01]  /*3aab0*/  SHF.L.W.U32.HI R55, R7, 0xd, R20 ;  /* 0x0000000d07377819 */ /* 0x000fe20000010e14 */
[C---:B------:R-:W-:Y:S01]  /*3aac0*/  IMAD.WIDE.U32 R32, P2, R18.reuse, R63, R32 ;  /* 0x0000003f12207225 */ /* 0x040fe20007840020 */
[----:B------:R-:W3:Y:S03]  /*3aad0*/  LDL.LU R68, [R1+0x16c] ;  /* 0x00016c0001447983 */ /* 0x000ee60000300800 */
[----:B------:R-:W-:-:S04]  /*3aae0*/  IMAD.WIDE.U32 R24, R18, R66, RZ ;  /* 0x0000004212187225 */ /* 0x000fc800078e00ff */
[----:B------:R-:W-:Y:S01]  /*3aaf0*/  IMAD.WIDE.U32 R48, R62, R74, RZ ;  /* 0x0000004a3e307225 */ /* 0x000fe200078e00ff */
[----:B------:R-:W-:Y:S01]  /*3ab00*/  IADD3 R84, P5, PT, R13, R84, RZ ;  /* 0x000000540d547210 */ /* 0x000fe20007fbe0ff */
[----:B------:R-:W3:Y:S01]  /*3ab10*/  LDL.LU R66, [R1+0x174] ;  /* 0x0001740001427983 */ /* 0x000ee20000300800 */
[----:B------:R-:W-:Y:S01]  /*3ab20*/  MOV R50, R33 ;  /* 0x0000002100327202 */ /* 0x000fe20000000f00 */
[----:B------:R-:W-:Y:S01]  /*3ab30*/  IMAD.WIDE.U32.X R72, R11, R65, R72, P0 ;  /* 0x000000410b487225 */ /* 0x000fe200000e0448 */
[----:B------:R-:W-:Y:S01]  /*3ab40*/  IADD3 R13, P0, PT, R25, R32, RZ ;  /* 0x00000020190d7210 */ /* 0x000fe20007f1e0ff */
[----:B------:R-:W3:Y:S02]  /*3ab50*/  LDL.LU R65, [R1+0x144] ;  /* 0x0001440001417983 */ /* 0x000ee40000300800 */
[----:B------:R-:W-:Y:S02]  /*3ab60*/  IMAD.X R51, RZ, RZ, RZ, P2 ;  /* 0x000000ffff337224 */ /* 0x000fe400010e06ff */
[----:B------:R-:W-:Y:S01]  /*3ab70*/  IMAD.WIDE.U32 R32, P2, R23, R64, R48 ;  /* 0x0000004017207225 */ /* 0x000fe20007840030 */
[----:B------:R-:W-:Y:S01]  /*3ab80*/  SHF.L.W.U32.HI R59, R20, 0xd, R17 ;  /* 0x0000000d143b7819 */ /* 0x000fe20000010e11 */
[----:B------:R-:W3:Y:S02]  /*3ab90*/  LDL.LU R64, [R1+0x15c] ;  /* 0x00015c0001407983 */ /* 0x000ee40000300800 */
[----:B------:R-:W-:Y:S01]  /*3aba0*/  IMAD.WIDE.U32.X R50, R11, R63, R50, P0 ;  /* 0x0000003f0b327225 */ /* 0x000fe200000e0432 */
[----:B------:R-:W-:-:S03]  /*3abb0*/  IADD3 R15, P0, PT, R71, R32, RZ ;  /* 0x00000020470f7210 */ /* 0x000fc60007f1e0ff */
[----:B------:R-:W-:Y:S02]  /*3abc0*/  IMAD.X R49, RZ, RZ, RZ, P2 ;  /* 0x000000ffff317224 */ /* 0x000fe400010e06ff */
[----:B------:R-:W-:-:S04]  /*3abd0*/  IMAD.MOV.U32 R48, RZ, RZ, R33 ;  /* 0x000000ffff307224 */ /* 0x000fc800078e0021 */
[----:B------:R-:W-:-:S04]  /*3abe0*/  IMAD.WIDE.U32.X R32, R23, R62, R48, P0 ;  /* 0x0000003e17207225 */ /* 0x000fc800000e0430 */
[-C--:B------:R-:W-:Y:S01]  /*3abf0*/  IMAD.WIDE.U32 R80, R3, R8.reuse, RZ ;  /* 0x0000000803507225 */ /* 0x080fe200078e00ff */
[----:B------:R-:W-:Y:S01]  /*3ac00*/  IADD3.X R39, P1, PT, R44, R39, RZ, P1, !PT ;  /* 0x000000272c277210 */ /* 0x000fe20000f3e4ff */
[----:B------:R-:W2:Y:S02]  /*3ac10*/  LDL.LU.64 R62, [R1+0x118] ;  /* 0x00011800013e7983 */ /* 0x000ea40000300a00 */
[----:B------:R-:W-:-:S04]  /*3ac20*/  IMAD.WIDE.U32 R48, R45, R8, RZ ;  /* 0x000000082d307225 */ /* 0x000fc800078e00ff */
[----:B------:R-:W-:Y:S02]  /*3ac30*/  IMAD.WIDE.U32 R48, P0, R16, R60, R48 ;  /* 0x0000003c10307225 */ /* 0x000fe40007800030 */
[----:B------:R-:W3:Y:S02]  /*3ac40*/  LDL.LU R60, [R1+0x158] ;  /* 0x00015800013c7983 */ /* 0x000ee40000300800 */
[----:B------:R-:W-:Y:S02]  /*3ac50*/  IMAD.MOV.U32 R76, RZ, RZ, R49 ;  /* 0x000000ffff4c7224 */ /* 0x000fe400078e0031 */
[----:B----4-:R-:W-:-:S04]  /*3ac60*/  IMAD.WIDE.U32 R74, R2, R74, RZ ;  /* 0x0000004a024a7225 */ /* 0x010fc800078e00ff */
[----:B------:R-:W-:-:S03]  /*3ac70*/  IMAD.WIDE.U32 R74, P2, R23, R3, R74 ;  /* 0x00000003174a7225 */ /* 0x000fc6000784004a */
[----:B------:R-:W-:Y:S01]  /*3ac80*/  IADD3 R25, P3, PT, R79, R74, RZ ;  /* 0x0000004a4f197210 */ /* 0x000fe20007f7e0ff */
[----:B------:R-:W-:Y:S01]  /*3ac90*/  IMAD.X R79, RZ, RZ, RZ, P2 ;  /* 0x000000ffff4f7224 */ /* 0x000fe200010e06ff */
[----:B------:R-:W-:Y:S01]  /*3aca0*/  IADD3 R29, P2, PT, R77, R48, RZ ;  /* 0x000000304d1d7210 */ /* 0x000fe20007f5e0ff */
[----:B------:R-:W-:Y:S01]  /*3acb0*/  IMAD.X R77, RZ, RZ, RZ, P0 ;  /* 0x000000ffff4d7224 */ /* 0x000fe200000e06ff */
[----:B------:R-:W-:Y:S01]  /*3acc0*/  MOV R78, R75 ;  /* 0x0000004b004e7202 */ /* 0x000fe20000000f00 */
[----:B------:R-:W-:Y:S01]  /*3acd0*/  IMAD.WIDE.U32 R48, R11, R100, RZ ;  /* 0x000000640b307225 */ /* 0x000fe200078e00ff */
[----:B------:R-:W-:-:S03]  /*3ace0*/  IADD3 R55, P0, PT, R55, R21, RZ ;  /* 0x0000001537377210 */ /* 0x000fc60007f1e0ff */
[----:B------:R-:W-:Y:S01]  /*3acf0*/  IMAD.WIDE.U32 R20, R2, R8, RZ ;  /* 0x0000000802147225 */ /* 0x000fe200078e00ff */
[----:B------:R-:W-:-:S03]  /*3ad00*/  IADD3.X R59, P0, PT, R59, R19, RZ, P0, !PT ;  /* 0x000000133b3b7210 */ /* 0x000fc6000071e4ff */
[----:B------:R-:W-:Y:S01]  /*3ad10*/  IMAD.WIDE.U32.X R78, R23, R2, R78, P3 ;  /* 0x00000002174e7225 */ /* 0x000fe200018e044e */
[----:B------:R-:W-:-:S03]  /*3ad20*/  LEA.HI.X R6, P0, R17, R6, RZ, 0xd, P0 ;  /* 0x0000000611067211 */ /* 0x000fc60000016cff */
[----:B------:R-:W-:-:S04]  /*3ad30*/  IMAD.WIDE.U32 R48, P3, R18, R0, R48 ;  /* 0x0000000012307225 */ /* 0x000fc80007860030 */
[----:B------:R-:W-:Y:S01]  /*3ad40*/  IMAD.WIDE.U32.X R76, R16, R45, R76, P2 ;  /* 0x0000002d104c7225 */ /* 0x000fe200010e044c */
[----:B------:R-:W-:Y:S01]  /*3ad50*/  IADD3.X R25, P4, PT, R25, R29, RZ, P4, !PT ;  /* 0x0000001d19197210 */ /* 0x000fe2000279e4ff */
[----:B------:R-:W4:Y:S02]  /*3ad60*/  LDL.LU R45, [R1+0x124] ;  /* 0x00012400012d7983 */ /* 0x000f240000300800 */
[----:B------:R-:W-:-:S04]  /*3ad70*/  IMAD.WIDE.U32 R18, R18, R100, RZ ;  /* 0x0000006412127225 */ /* 0x000fc800078e00ff */
[----:B------:R-:W-:Y:S01]  /*3ad80*/  IMAD.WIDE.U32 R20, P2, R16, R3, R20 ;  /* 0x0000000310147225 */ /* 0x000fe20007840014 */
[----:B------:R-:W-:Y:S01]  /*3ad90*/  IADD3 R8, P6, PT, R19, R48, RZ ;  /* 0x0000003013087210 */ /* 0x000fe20007fde0ff */
[----:B------:R-:W3:Y:S02]  /*3ada0*/  LDL.LU R3, [R1+0x1b4] ;  /* 0x0001b40001037983 */ /* 0x000ee40000300800 */
[----:B------:R-:W-:Y:S01]  /*3adb0*/  IMAD.X R75, RZ, RZ, RZ, P3 ;  /* 0x000000ffff4b7224 */ /* 0x000fe200018e06ff */
[----:B------:R-:W-:Y:S01]  /*3adc0*/  IADD3 R19, P3, PT, R81, R20, RZ ;  /* 0x0000001451137210 */ /* 0x000fe20007f7e0ff */
[----:B------:R-:W-:Y:S01]  /*3add0*/  IMAD.X R83, RZ, RZ, RZ, P2 ;  /* 0x000000ffff537224 */ /* 0x000fe200010e06ff */
[----:B------:R-:W-:Y:S01]  /*3ade0*/  IADD3 R43, P2, PT, R43, R58, RZ ;  /* 0x0000003a2b2b7210 */ /* 0x000fe20007f5e0ff */
[----:B------:R-:W-:Y:S01]  /*3adf0*/  IMAD.X R41, RZ, RZ, R41, P0 ;  /* 0x000000ffff297224 */ /* 0x000fe200000e0629 */
[----:B------:R-:W-:Y:S02]  /*3ae00*/  SHF.L.W.U32.HI R20, R59, 0xd, R6 ;  /* 0x0000000d3b147819 */ /* 0x000fe40000010e06 */
[----:B------:R-:W-:-:S02]  /*3ae10*/  IADD3.X R10, P2, PT, R39, R10, RZ, P2, !PT ;  /* 0x0000000a270a7210 */ /* 0x000fc4000175e4ff */
[----:B------:R-:W-:Y:S02]  /*3ae20*/  IADD3 R20, P0, PT, R20, R43, RZ ;  /* 0x0000002b14147210 */ /* 0x000fe40007f1e0ff */
[----:B------:R-:W-:Y:S02]  /*3ae30*/  SHF.L.W.U32.HI R6, R6, 0xd, R41 ;  /* 0x0000000d06067819 */ /* 0x000fe40000010e29 */
[----:B------:R-:W-:Y:S02]  /*3ae40*/  MOV R82, R21 ;  /* 0x0000001500527202 */ /* 0x000fe40000000f00 */
[----:B------:R-:W-:Y:S02]  /*3ae50*/  IADD3.X R53, P1, P2, R72, R53, R30, P2, P1 ;  /* 0x0000003548357210 */ /* 0x000fe4000122241e */
[----:B------:R-:W-:Y:S01]  /*3ae60*/  IADD3.X R6, P0, PT, R6, R10, RZ, P0, !PT ;  /* 0x0000000a06067210 */ /* 0x000fe2000071e4ff */
[----:B------:R-:W-:Y:S01]  /*3ae70*/  IMAD.WIDE.U32.X R16, R16, R2, R82, P3 ;  /* 0x0000000210107225 */ /* 0x000fe200018e0452 */
[----:B------:R-:W-:Y:S01]  /*3ae80*/  IADD3.X R5, P5, PT, R25, R5, RZ, P5, !PT ;  /* 0x0000000519057210 */ /* 0x000fe20002fbe4ff */
[----:B------:R-:W4:Y:S01]  /*3ae90*/  LDL.LU R2, [R1+0xe4] ;  /* 0x0000e40001027983 */ /* 0x000f220000300800 */
[----:B------:R-:W-:-:S02]  /*3aea0*/  IADD3.X R47, PT, PT, R73, R47, R31, P1, P2 ;  /* 0x0000002f492f7210 */ /* 0x000fc40000fe441f */
[----:B------:R-:W-:Y:S02]  /*3aeb0*/  LEA.HI.X R53, P0, R41, R53, RZ, 0xd, P0 ;  /* 0x0000003529357211 */ /* 0x000fe40000016cff */
[----:B------:R-:W-:Y:S02]  /*3aec0*/  IADD3 R84, P3, PT, R84, R54, RZ ;  /* 0x0000003654547210 */ /* 0x000fe40007f7e0ff */
[----:B------:R-:W-:Y:S01]  /*3aed0*/  IADD3.X R10, P4, P5, R56, R76, R78, P5, P4 ;  /* 0x0000004c380a7210 */ /* 0x000fe20002d8844e */
[----:B------:R-:W-:Y:S01]  /*3aee0*/  IMAD.X R47, RZ, RZ, R47, P0 ;  /* 0x000000ffff2f7224 */ /* 0x000fe200000e062f */
[----:B------:R-:W-:Y:S02]  /*3aef0*/  IADD3 R84, P2, PT, R84, R24, RZ ;  /* 0x0000001854547210 */ /* 0x000fe40007f5e0ff */
[----:B------:R-:W-:Y:S02]  /*3af00*/  IADD3.X R14, P3, PT, R5, R14, RZ, P3, !PT ;  /* 0x0000000e050e7210 */ /* 0x000fe40001f7e4ff */
[----:B------:R-:W-:-:S02]  /*3af10*/  SHF.L.W.U32.HI R5, R6, 0xd, R53 ;  /* 0x0000000d06057819 */ /* 0x000fc40000010e35 */
        /* <DEDUP_REMOVED lines=8> */
[----:B------:R-:W-:Y:S01]  /*3afa0*/  IADD3.X R13, P5, PT, R53, R13, RZ, P2, !PT ;  /* 0x0000000d350d7210 */ /* 0x000fe200017be4ff */
[----:B------:R-:W-:Y:S01]  /*3afb0*/  IMAD.MOV.U32 R74, RZ, RZ, R49 ;  /* 0x000000ffff4a7224 */ /* 0x000fe200078e0031 */
[----:B------:R-:W-:Y:S02]  /*3afc0*/  IADD3 R70, P2, PT, R70, R28, RZ ;  /* 0x0000001c46467210 */ /* 0x000fe40007f5e0ff */
[----:B------:R-:W-:Y:S02]  /*3afd0*/  IADD3.X R12, P0, PT, R15, R12, RZ, P0, !PT ;  /* 0x0000000c0f0c7210 */ /* 0x000fe4000071e4ff */
[----:B------:R-:W-:-:S02]  /*3afe0*/  IADD3.X R56, PT, PT, R51, R56, R37, P4, P3 ;  /* 0x0000003833387210 */ /* 0x000fc400027e6425 */
[----:B------:R-:W-:Y:S01]  /*3aff0*/  LEA.HI.X R10, P5, R47, R10, RZ, 0xd, P5 ;  /* 0x0000000a2f0a7211 */ /* 0x000fe200028b6cff */
[----:B------:R-:W-:Y:S01]  /*3b000*/  IMAD.WIDE.U32.X R74, R11, R0, R74, P6 ;  /* 0x000000000b4a7225 */ /* 0x000fe200030e044a */
[----:B------:R-:W-:Y:S01]  /*3b010*/  IADD3.X R15, P2, PT, R12, R9, RZ, P2, !PT ;  /* 0x000000090c0f7210 */ /* 0x000fe2000175e4ff */
[----:B------:R-:W2:Y:S01]  /*3b020*/  LDL.LU R0, [R1+0x12c] ;  /* 0x00012c0001007983 */ /* 0x000ea20000300800 */
[----:B------:R-:W-:Y:S01]  /*3b030*/  IADD3 R70, P3, PT, R70, R18, RZ ;  /* 0x0000001246467210 */ /* 0x000fe20007f7e0ff */
[----:B------:R-:W-:Y:S01]  /*3b040*/  IMAD.X R9, RZ, RZ, R56, P5 ;  /* 0x000000ffff097224 */ /* 0x000fe200028e0638 */
[----:B------:R-:W-:Y:S02]  /*3b050*/  SHF.L.W.U32.HI R11, R13, 0xd, R10 ;  /* 0x0000000d0d0b7819 */ /* 0x000fe40000010e0a */
[----:B------:R-:W-:Y:S02]  /*3b060*/  IADD3.X R19, P0, P1, R34, R16, R32, P0, P1 ;  /* 0x0000001022137210 */ /* 0x000fe40000102420 */
[----:B------:R-:W-:-:S02]  /*3b070*/  IADD3.X R15, P3, PT, R15, R8, RZ, P3, !PT ;  /* 0x000000080f0f7210 */ /* 0x000fc40001f7e4ff */
        /* <DEDUP_REMOVED lines=9> */
[----:B------:R-:W-:-:S04]  /*3b110*/  SHF.L.W.U32.HI R7, R10, 0xd, R9 ;  /* 0x0000000d0a077819 */ /* 0x000fc80000010e09 */
[----:B------:R-:W-:Y:S01]  /*3b120*/  SHF.L.W.U32.HI R8, R9, 0xd, R8 ;  /* 0x0000000d09087819 */ /* 0x000fe20000010e08 */
[----:B------:R-:W-:-:S04]  /*3b130*/  IMAD.WIDE.U32 R22, R7, 0x13, R22 ;  /* 0x0000001307167825 */ /* 0x000fc800078e0016 */
[----:B------:R-:W-:Y:S01]  /*3b140*/  IMAD R7, R8, 0x13, RZ ;  /* 0x0000001308077824 */ /* 0x000fe200078e02ff */
[----:B------:R-:W-:-:S04]  /*3b150*/  LOP3.LUT R9, R59, 0x7ffff, RZ, 0xc0, !PT ;  /* 0x0007ffff3b097812 */ /* 0x000fc800078ec0ff */
[----:B------:R-:W-:-:S04]  /*3b160*/  IADD3 R14, PT, PT, R23, R7, RZ ;  /* 0x00000007170e7210 */ /* 0x000fc80007ffe0ff */
[----:B------:R-:W-:-:S05]  /*3b170*/  LEA.HI R11, P0, R14, R55, RZ, 0xd ;  /* 0x000000370e0b7211 */ /* 0x000fca00078168ff */
[----:B------:R-:W-:Y:S01]  /*3b180*/  IMAD.X R9, RZ, RZ, R9, P0 ;  /* 0x000000ffff097224 */ /* 0x000fe200000e0609 */
[----:B------:R-:W-:-:S04]  /*3b190*/  LOP3.LUT R8, R6, 0x7ffff, RZ, 0xc0, !PT ;  /* 0x0007ffff06087812 */ /* 0x000fc800078ec0ff */
        /* <DEDUP_REMOVED lines=9> */
[----:B------:R-:W-:Y:S02]  /*3b230*/  SHF.R.U32.HI R27, RZ, 0x13, R5 ;  /* 0x00000013ff1b7819 */ /* 0x000fe40000011605 */
[----:B------:R-:W-:-:S03]  /*3b240*/  LOP3.LUT R8, R8, 0x7ffff, RZ, 0xc0, !PT ;  /* 0x0007ffff08087812 */ /* 0x000fc600078ec0ff */
[----:B------:R-:W-:Y:S01]  /*3b250*/  IMAD.WIDE.U32 R26, R27, 0x13, R22 ;  /* 0x000000131b1a7825 */ /* 0x000fe200078e0016 */
[----:B------:R-:W-:-:S03]  /*3b260*/  LOP3.LUT R6, R17, 0x7ffff, RZ, 0xc0, !PT ;  /* 0x0007ffff11067812 */ /* 0x000fc600078ec0ff */
[----:B------:R-:W-:-:S04]  /*3b270*/  IMAD.WIDE.U32 R22, R7, 0x26, RZ ;  /* 0x0000002607167825 */ /* 0x000fc800078e00ff */
[----:B------:R-:W-:Y:S02]  /*3b280*/  IMAD R17, R8, 0x26, RZ ;  /* 0x0000002608117824 */ /* 0x000fe400078e02ff */
[----:B------:R-:W-:-:S03]  /*3b290*/  IMAD.WIDE.U32 R36, R6, R22, RZ ;  /* 0x0000001606247225 */ /* 0x000fc600078e00ff */
[----:B------:R-:W-:Y:S01]  /*3b2a0*/  IADD3 R16, PT, PT, R23, R17, RZ ;  /* 0x0000001117107210 */ /* 0x000fe20007ffe0ff */
[----:B------:R-:W-:-:S04]  /*3b2b0*/  IMAD.WIDE.U32 R14, R7, UR18, RZ ;  /* 0x00000012070e7c25 */ /* 0x000fc8000f8e00ff */
[----:B------:R-:W-:-:S04]  /*3b2c0*/  IMAD.WIDE.U32 R28, R13, UR16, RZ ;  /* 0x000000100d1c7c25 */ /* 0x000fc8000f8e00ff */
[----:B------:R-:W-:-:S04]  /*3b2d0*/  IMAD.WIDE.U32 R36, P0, R16, R13, R36 ;  /* 0x0000000d10247225 */ /* 0x000fc80007800024 */
[----:B------:R-:W-:Y:S02]  /*3b2e0*/  VIADD R10, R27, UR6 ;  /* 0x000000061b0a7c36 */ /* 0x000fe40008000000 */
[----:B------:R-:W-:Y:S01]  /*3b2f0*/  IMAD.WIDE.U32 R30, R13, 0x13, RZ ;  /* 0x000000130d1e7825 */ /* 0x000fe200078e00ff */
[----:B------:R-:W-:Y:S02]  /*3b300*/  IADD3 R85, P2, PT, R14, R28, RZ ;  /* 0x0000001c0e557210 */ /* 0x000fe40007f5e0ff */
[----:B------:R-:W-:Y:S01]  /*3b310*/  LOP3.LUT R9, R9, 0x7ffff, RZ, 0xc0, !PT ;  /* 0x0007ffff09097812 */ /* 0x000fe200078ec0ff */
[----:B------:R-:W-:Y:S01]  /*3b320*/  IMAD.X R25, RZ, RZ, RZ, P0 ;  /* 0x000000ffff197224 */ /* 0x000fe200000e06ff */
[----:B------:R-:W-:Y:S01]  /*3b330*/  LEA.HI R11, P0, R10, R11, RZ, 0xd ;  /* 0x0000000b0a0b7211 */ /* 0x000fe200078168ff */
[C---:B------:R-:W-:Y:S01]  /*3b340*/  IMAD R28, R6.reuse, 0x13, RZ ;  /* 0x00000013061c7824 */ /* 0x040fe200078e02ff */
[----:B------:R-:W-:Y:S01]  /*3b350*/  LOP3.LUT R5, R5, 0x7ffff, RZ, 0xc0, !PT ;  /* 0x0007ffff05057812 */ /* 0x000fe200078ec0ff */
[----:B------:R-:W-:Y:S01]  /*3b360*/  IMAD.WIDE.U32 R18, R6, R30, RZ ;  /* 0x0000001e06127225 */ /* 0x000fe200078e00ff */
[----:B------:R-:W-:-:S03]  /*3b370*/  IADD3.X R9, PT, PT, RZ, R9, RZ, P0, !PT ;  /* 0x00000009ff097210 */ /* 0x000fc600007fe4ff */
[----:B------:R-:W-:-:S04]  /*3b380*/  IMAD.WIDE.U32 R34, R13, R22, RZ ;  /* 0x000000160d227225 */ /* 0x000fc800078e00ff */
[----:B------:R-:W-:Y:S02]  /*3b390*/  IMAD.IADD R28, R31, 0x1, R28 ;  /* 0x000000011f1c7824 */ /* 0x000fe400078e021c */
[----:B------:R-:W-:Y:S01]  /*3b3a0*/  IMAD.WIDE.U32 R32, R8, UR18, RZ ;  /* 0x0000001208207c25 */ /* 0x000fe2000f8e00ff */
[----:B------:R-:W-:-:S03]  /*3b3b0*/  IADD3 R17, P3, PT, R35, R36, RZ ;  /* 0x0000002423117210 */ /* 0x000fc60007f7e0ff */
[----:B------:R-:W-:-:S04]  /*3b3c0*/  IMAD.WIDE.U32 R20, R5, R22, RZ ;  /* 0x0000001605147225 */ /* 0x000fc800078e00ff */
[----:B------:R-:W-:-:S04]  /*3b3d0*/  IMAD.WIDE.U32 R50, R11, 0x26, RZ ;  /* 0x000000260b327825 */ /* 0x000fc800078e00ff */
[----:B------:R-:W-:-:S04]  /*3b3e0*/  IMAD.WIDE.U32 R30, R13, R30, RZ ;  /* 0x0000001e0d1e7225 */ /* 0x000fc800078e00ff */
[----:B------:R-:W-:-:S04]  /*3b3f0*/  IMAD.WIDE.U32 R18, P1, R28, R13, R18 ;  /* 0x0000000d1c127225 */ /* 0x000fc80007820012 */
[----:B------:R-:W-:Y:S02]  /*3b400*/  IMAD R35, R9, 0x26, RZ ;  /* 0x0000002609237824 */ /* 0x000fe400078e02ff */
[----:B------:R-:W-:-:S04]  /*3b410*/  IMAD.WIDE.U32 R32, P4, R7, UR19, R32 ;  /* 0x0000001307207c25 */ /* 0x000fc8000f880020 */
[----:B------:R-:W-:Y:S02]  /*3b420*/  IMAD.MOV.U32 R24, RZ, RZ, R37 ;  /* 0x000000ffff187224 */ /* 0x000fe400078e0025 */
[----:B------:R-:W-:Y:S01]  /*3b430*/  IMAD.X R55, RZ, RZ, RZ, P1 ;  /* 0x000000ffff377224 */ /* 0x000fe200008e06ff */
[----:B------:R-:W-:Y:S01]  /*3b440*/  IADD3 R27, P1, PT, R31, R18, RZ ;  /* 0x000000121f1b7210 */ /* 0x000fe20007f3e0ff */
[----:B------:R-:W-:Y:S01]  /*3b450*/  IMAD.WIDE.U32 R22, R12, R22, RZ ;  /* 0x000000160c167225 */ /* 0x000fe200078e00ff */
[----:B------:R-:W-:-:S03]  /*3b460*/  IADD3 R35, PT, PT, R51, R35, RZ ;  /* 0x0000002333237210 */ /* 0x000fc60007ffe0ff */
[----:B------:R-:W-:Y:S01]  /*3b470*/  IMAD.WIDE.U32 R20, P5, R16, R12, R20 ;  /* 0x0000000c10147225 */ /* 0x000fe200078a0014 */
[----:B------:R-:W-:-:S03]  /*3b480*/  SHF.L.U64.HI R18, R26, 0x1, R10 ;  /* 0x000000011a127819 */ /* 0x000fc6000001020a */
[----:B------:R-:W-:Y:S01]  /*3b490*/  IMAD.WIDE.U32 R36, R5, R50, RZ ;  /* 0x0000003205247225 */ /* 0x000fe200078e00ff */
[----:B------:R-:W-:-:S03]  /*3b4a0*/  IADD3 R15, P6, PT, R15, R32, RZ ;  /* 0x000000200f0f7210 */ /* 0x000fc60007fde0ff */
[----:B------:R-:W-:Y:S02]  /*3b4b0*/  IMAD.MOV.U32 R54, RZ, RZ, R19 ;  /* 0x000000ffff367224 */ /* 0x000fe400078e0013 */
[----:B------:R-:W-:Y:S01]  /*3b4c0*/  IMAD.X R53, RZ, RZ, RZ, P5 ;  /* 0x000000ffff357224 */ /* 0x000fe200028e06ff */
[----:B------:R-:W-:Y:S01]  /*3b4d0*/  IADD3 R32, P5, PT, R23, R20, RZ ;  /* 0x0000001417207210 */ /* 0x000fe20007fbe0ff */
[----:B------:R-:W-:Y:S01]  /*3b4e0*/  IMAD.WIDE.U32.X R54, R28, R6, R54, P1 ;  /* 0x000000061c367225 */ /* 0x000fe200008e0436 */
[----:B------:R-:W-:Y:S02]  /*3b4f0*/  LOP3.LUT R18, R18, 0xfffff, RZ, 0xc0, !PT ;  /* 0x000fffff12127812 */ /* 0x000fe400078ec0ff */
[----:B------:R-:W-:Y:S01]  /*3b500*/  IADD3 R14, P0, PT, R22, R30, RZ ;  /* 0x0000001e160e7210 */ /* 0x000fe20007f1e0ff */
[----:B------:R-:W-:Y:S02]  /*3b510*/  IMAD.MOV.U32 R52, RZ, RZ, R21 ;  /* 0x000000ffff347224 */ /* 0x000fe400078e0015 */
[----:B------:R-:W-:-:S04]  /*3b520*/  IMAD.WIDE.U32 R36, P1, R35, R12, R36 ;  /* 0x0000000c23247225 */ /* 0x000fc80007820024 */
[----:B------:R-:W-:-:S04]  /*3b530*/  IMAD.WIDE.U32 R50, R12, R50, RZ ;  /* 0x000000320c327225 */ /* 0x000fc800078e00ff */
[----:B------:R-:W-:Y:S02]  /*3b540*/  IMAD.SHL.U32 R19, R26, 0x2, RZ ;  /* 0x000000021a137824 */ /* 0x000fe400078e00ff */
[----:B------:R-:W-:-:S04]  /*3b550*/  IMAD.WIDE.U32 R30, R13, 0x26, RZ ;  /* 0x000000260d1e7825 */ /* 0x000fc800078e00ff */
[----:B------:R-:W-:Y:S01]  /*3b560*/  IMAD.WIDE.U32.X R24, R16, R6, R24, P3 ;  /* 0x0000000610187225 */ /* 0x000fe200018e0418 */
[----:B------:R-:W-:-:S03]  /*3b570*/  LOP3.LUT R19, R19, 0xfffffffe, RZ, 0xc0, !PT ;  /* 0xfffffffe13137812 */ /* 0x000fc600078ec0ff */
[----:B------:R-:W-:-:S04]  /*3b580*/  IMAD.WIDE.U32.X R52, R16, R5, R52, P5 ;  /* 0x0000000510347225 */ /* 0x000fc800028e0434 */
[----:B------:R-:W-:Y:S01]  /*3b590*/  IMAD.X R23, RZ, RZ, RZ, P1 ;  /* 0x000000ffff177224 */ /* 0x000fe200008e06ff */
[----:B------:R-:W-:Y:S01]  /*3b5a0*/  IADD3 R16, P1, PT, R51, R36, RZ ;  /* 0x0000002433107210 */ /* 0x000fe20007f3e0ff */
[----:B------:R-:W-:-:S04]  /*3b5b0*/  IMAD.WIDE.U32 R20, R18, R11, RZ ;  /* 0x0000000b12147225 */ /* 0x000fc800078e00ff */
[----:B------:R-:W-:Y:S02]  /*3b5c0*/  IMAD R28, R6, 0x26, RZ ;  /* 0x00000026061c7824 */ /* 0x000fe400078e02ff */
[----:B------:R-:W-:Y:S02]  /*3b5d0*/  IMAD.MOV.U32 R22, RZ, RZ, R37 ;  /* 0x000000ffff167224 */ /* 0x000fe400078e0025 */
[----:B------:R-:W-:-:S04]  /*3b5e0*/  IMAD.WIDE.U32 R72, R5, R30, RZ ;  /* 0x0000001e05487225 */ /* 0x000fc800078e00ff */
[----:B------:R-:W-:Y:S02]  /*3b5f0*/  IMAD.IADD R28, R31, 0x1, R28 ;  /* 0x000000011f1c7824 */ /* 0x000fe400078e021c */
[----:B------:R-:W-:-:S04]  /*3b600*/  IMAD.WIDE.U32.X R22, R35, R5, R22, P1 ;  /* 0x0000000523167225 */ /* 0x000fc800008e0416 */
[----:B------:R-:W-:-:S04]  /*3b610*/  IMAD.WIDE.U32 R20, P1, R19, R9, R20 ;  /* 0x0000000913147225 */ /* 0x000fc80007820014 */
[----:B------:R-:W-:Y:S01]  /*3b620*/  IMAD.WIDE.U32 R36, R19, R11, RZ ;  /* 0x0000000b13247225 */ /* 0x000fe200078e00ff */
[----:B------:R-:W-:-:S03]  /*3b630*/  IADD3.X R57, PT, PT, RZ, RZ, RZ, P1, !PT ;  /* 0x000000ffff397210 */ /* 0x000fc60000ffe4ff */
[----:B------:R-:W-:Y:S01]  /*3b640*/  IMAD.WIDE.U32 R70, R8, R7, RZ ;  /* 0x0000000708467225 */ /* 0x000fe200078e00ff */
[----:B------:R-:W-:-:S03]  /*3b650*/  IADD3 R82, P3, PT, R37, R20, RZ ;  /* 0x0000001425527210 */ /* 0x000fc60007f7e0ff */
[----:B------:R-:W-:Y:S01]  /*3b660*/  IMAD.WIDE.U32 R72, P5, R28, R12, R72 ;  /* 0x0000000c1c487225 */ /* 0x000fe200078a0048 */
[----:B------:R-:W-:Y:S02]  /*3b670*/  IADD3.X R27, P0, PT, R32, R27, RZ, P0, !PT ;  /* 0x0000001b201b7210 */ /* 0x000fe4000071e4ff */
[----:B------:R-:W-:Y:S01]  /*3b680*/  IADD3 R14, P1, PT, R14, R36, RZ ;  /* 0x000000240e0e7210 */ /* 0x000fe20007f3e0ff */
[----:B------:R-:W-:Y:S02]  /*3b690*/  IMAD.MOV.U32 R56, RZ, RZ, R21 ;  /* 0x000000ffff387224 */ /* 0x000fe400078e0015 */
[----:B------:R-:W-:Y:S02]  /*3b6a0*/  IMAD.X R59, RZ, RZ, RZ, P5 ;  /* 0x000000ffff3b7224 */ /* 0x000fe400028e06ff */
[----:B------:R-:W-:Y:S01]  /*3b6b0*/  IMAD.WIDE.U32 R70, P5, R8, R7, R70 ;  /* 0x0000000708467225 */ /* 0x000fe200078a0046 */
[----:B------:R-:W-:-:S03]  /*3b6c0*/  IADD3.X R82, P1, PT, R27, R82, RZ, P1, !PT ;  /* 0x000000521b527210 */ /* 0x000fc60000f3e4ff */
[----:B------:R-:W-:Y:S01]  /*3b6d0*/  IMAD.WIDE.U32 R20, R12, R30, RZ ;  /* 0x0000001e0c147225 */ /* 0x000fe200078e00ff */
[----:B------:R-:W-:-:S03]  /*3b6e0*/  MOV R58, R73 ;  /* 0x00000049003a7202 */ /* 0x000fc60000000f00 */
[----:B------:R-:W-:-:S04]  /*3b6f0*/  IMAD.WIDE.U32.X R56, R18, R9, R56, P3 ;  /* 0x0000000912387225 */ /* 0x000fc800018e0438 */
[----:B------:R-:W-:Y:S01]  /*3b700*/  IMAD.X R49, RZ, RZ, RZ, P5 ;  /* 0x000000ffff317224 */ /* 0x000fe200028e06ff */
[----:B------:R-:W-:Y:S01]  /*3b710*/  IADD3 R27, P5, PT, R21, R72, RZ ;  /* 0x00000048151b7210 */ /* 0x000fe20007fbe0ff */
[----:B------:R-:W-:Y:S01]  /*3b720*/  IMAD.WIDE.U32 R30, R9, R11, RZ ;  /* 0x0000000b091e7225 */ /* 0x000fe200078e00ff */
[----:B------:R-:W-:-:S03]  /*3b730*/  IADD3.X R84, P0, P1, R56, R54, R52, P1, P0 ;  /* 0x0000003638547210 */ /* 0x000fc60000900434 */
[----:B------:R-:W-:Y:S01]  /*3b740*/  IMAD.WIDE.U32.X R58, R28, R5, R58, P5 ;  /* 0x000000051c3a7225 */ /* 0x000fe200028e043a */
[----:B------:R-:W-:-:S03]  /*3b750*/  IADD3.X R83, PT, PT, R57, R55, R53, P0, P1 ;  /* 0x0000003739537210 */ /* 0x000fc600007e2435 */
[----:B------:R-:W-:-:S04]  /*3b760*/  IMAD.WIDE.U32 R30, P5, R11, R9, R30 ;  /* 0x000000090b1e7225 */ /* 0x000fc800078a001e */
[----:B------:R-:W-:-:S04]  /*3b770*/  IMAD.WIDE.U32 R72, R11, R11, RZ ;  /* 0x0000000b0b487225 */ /* 0x000fc800078e00ff */
[----:B------:R-:W-:-:S04]  /*3b780*/  IMAD.WIDE.U32 R36, R7, R7, RZ ;  /* 0x0000000707247225 */ /* 0x000fc800078e00ff */
[----:B------:R-:W-:Y:S01]  /*3b790*/  IMAD.WIDE.U32 R52, R8, R19, RZ ;  /* 0x0000001308347225 */ /* 0x000fe200078e00ff */
[----:B------:R-:W-:-:S03]  /*3b7a0*/  IADD3 R32, P1, PT, R73, R30, RZ ;  /* 0x0000001e49207210 */ /* 0x000fc60007f3e0ff */
[----:B------:R-:W-:Y:S01]  /*3b7b0*/  IMAD.WIDE.U32 R54, R12, 0x13, RZ ;  /* 0x000000130c367825 */ /* 0x000fe200078e00ff */
[----:B------:R-:W-:-:S03]  /*3b7c0*/  IADD3 R21, P3, PT, R37, R70, RZ ;  /* 0x0000004625157210 */ /* 0x000fc60007f7e0ff */
[----:B------:R-:W-:Y:S02]  /*3b7d0*/  IMAD.MOV.U32 R48, RZ, RZ, R71 ;  /* 0x000000ffff307224 */ /* 0x000fe400078e0047 */
[----:B------:R-:W-:Y:S02]  /*3b7e0*/  IMAD.X R57, RZ, RZ, RZ, P5 ;  /* 0x000000ffff397224 */ /* 0x000fe400028e06ff */
[----:B------:R-:W-:Y:S02]  /*3b7f0*/  IMAD R35, R5, 0x13, RZ ;  /* 0x0000001305237824 */ /* 0x000fe400078e02ff */
[----:B------:R-:W-:Y:S02]  /*3b800*/  IMAD.MOV.U32 R56, RZ, RZ, R31 ;  /* 0x000000ffff387224 */ /* 0x000fe400078e001f */
[----:B------:R-:W-:-:S04]  /*3b810*/  IMAD.WIDE.U32 R70, R7, R19, RZ ;  /* 0x0000001307467225 */ /* 0x000fc800078e00ff */
[----:B------:R-:W-:-:S04]  /*3b820*/  IMAD.WIDE.U32 R52, P0, R18, R7, R52 ;  /* 0x0000000712347225 */ /* 0x000fc80007800034 */
[----:B------:R-:W-:-:S04]  /*3b830*/  IMAD.WIDE.U32 R30, R5, R54, RZ ;  /* 0x00000036051e7225 */ /* 0x000fc800078e00ff */
[----:B------:R-:W-:Y:S02]  /*3b840*/  IMAD.IADD R35, R55, 0x1, R35 ;  /* 0x0000000137237824 */ /* 0x000fe400078e0223 */
[----:B------:R-:W-:Y:S01]  /*3b850*/  IMAD.WIDE.U32.X R56, R9, R9, R56, P1 ;  /* 0x0000000909387225 */ /* 0x000fe200008e0438 */
[----:B------:R-:W-:Y:S02]  /*3b860*/  IADD3 R43, P1, PT, R72, R20, RZ ;  /* 0x00000014482b7210 */ /* 0x000fe40007f3e0ff */
[----:B------:R-:W-:Y:S01]  /*3b870*/  MOV R72, R53 ;  /* 0x0000003500487202 */ /* 0x000fe20000000f00 */
[----:B------:R-:W-:Y:S01]  /*3b880*/  IMAD.X R73, RZ, RZ, RZ, P0 ;  /* 0x000000ffff497224 */ /* 0x000fe200000e06ff */
[----:B------:R-:W-:Y:S01]  /*3b890*/  IADD3 R47, P0, PT, R71, R52, RZ ;  /* 0x00000034472f7210 */ /* 0x000fe20007f1e0ff */
        /* <DEDUP_REMOVED lines=8> */
[----:B------:R-:W-:-:S04]  /*3b920*/  IMAD.WIDE.U32 R70, R6, R19, RZ ;  /* 0x0000001306467225 */ /* 0x000fc800078e00ff */
[----:B------:R-:W-:Y:S02]  /*3b930*/  IMAD.SHL.U32 R20, R11, 0x2, RZ ;  /* 0x000000020b147824 */ /* 0x000fe400078e00ff */
[----:B------:R-:W-:Y:S01]  /*3b940*/  IMAD.WIDE.U32.X R30, R35, R5, R72, P5 ;  /* 0x00000005231e7225 */ /* 0x000fe200028e0448 */
[----:B------:R-:W-:Y:S02]  /*3b950*/  IADD3.X R47, P5, PT, R27, R47, RZ, P0, !PT ;  /* 0x0000002f1b2f7210 */ /* 0x000fe400007be4ff */
[----:B------:R-:W-:Y:S01]  /*3b960*/  SHF.L.U64.HI R27, R11, 0x1, R9 ;  /* 0x000000010b1b7819 */ /* 0x000fe20000010209 */
[----:B------:R-:W-:Y:S01]  /*3b970*/  IMAD.WIDE.U32 R78, R8, R20, RZ ;  /* 0x00000014084e7225 */ /* 0x000fe200078e00ff */
[----:B------:R-:W-:-:S03]  /*3b980*/  IADD3.X R81, P1, P5, R52, R56, R58, P5, P1 ;  /* 0x0000003834517210 */ /* 0x000fc60002d2243a */
[----:B------:R-:W-:-:S04]  /*3b990*/  IMAD.WIDE.U32 R70, P0, R18, R13, R70 ;  /* 0x0000000d12467225 */ /* 0x000fc80007800046 */
[----:B------:R-:W-:Y:S01]  /*3b9a0*/  IMAD.WIDE.U32 R72, R13, R19, RZ ;  /* 0x000000130d487225 */ /* 0x000fe200078e00ff */
[----:B------:R-:W-:-:S03]  /*3b9b0*/  IADD3.X R80, PT, PT, R53, R57, R59, P1, P5 ;  /* 0x0000003935507210 */ /* 0x000fc60000fea43b */
[----:B------:R-:W-:Y:S01]  /*3b9c0*/  IMAD.WIDE.U32 R74, R8, UR16, RZ ;  /* 0x00000010084a7c25 */ /* 0x000fe2000f8e00ff */
[----:B------:R-:W-:-:S03]  /*3b9d0*/  IADD3 R32, P5, PT, R73, R70, RZ ;  /* 0x0000004649207210 */ /* 0x000fc60007fbe0ff */
[----:B------:R-:W-:Y:S01]  /*3b9e0*/  IMAD.X R77, RZ, RZ, RZ, P0 ;  /* 0x000000ffff4d7224 */ /* 0x000fe200000e06ff */
[----:B------:R-:W-:Y:S01]  /*3b9f0*/  MOV R76, R71 ;  /* 0x00000047004c7202 */ /* 0x000fe20000000f00 */
[----:B------:R-:W-:-:S04]  /*3ba00*/  IMAD.WIDE.U32 R78, P0, R27, R7, R78 ;  /* 0x000000071b4e7225 */ /* 0x000fc8000780004e */
[----:B------:R-:W-:-:S04]  /*3ba10*/  IMAD.WIDE.U32 R52, R7, R20, RZ ;  /* 0x0000001407347225 */ /* 0x000fc800078e00ff */
[----:B------:R-:W-:Y:S01]  /*3ba20*/  IMAD.X R57, RZ, RZ, RZ, P0 ;  /* 0x000000ffff397224 */ /* 0x000fe200000e06ff */
[----:B------:R-:W-:Y:S01]  /*3ba30*/  IADD3 R41, P0, PT, R72, R54, RZ ;  /* 0x0000003648297210 */ /* 0x000fe20007f1e0ff */
[----:B------:R-:W-:-:S04]  /*3ba40*/  IMAD.WIDE.U32 R74, P1, R7, UR17, R74 ;  /* 0x00000011074a7c25 */ /* 0x000fc8000f82004a */
[----:B------:R-:W-:Y:S01]  /*3ba50*/  IMAD.WIDE.U32.X R76, R18, R6, R76, P5 ;  /* 0x00000006124c7225 */ /* 0x000fe200028e044c */
[----:B------:R-:W-:Y:S02]  /*3ba60*/  IADD3 R35, P5, PT, R53, R78, RZ ;  /* 0x0000004e35237210 */ /* 0x000fe40007fbe0ff */
[----:B------:R-:W-:Y:S01]  /*3ba70*/  IADD3.X R28, P0, PT, R28, R32, RZ, P0, !PT ;  /* 0x000000201c1c7210 */ /* 0x000fe2000071e4ff */
[----:B------:R-:W-:Y:S02]  /*3ba80*/  IMAD.MOV.U32 R56, RZ, RZ, R79 ;  /* 0x000000ffff387224 */ /* 0x000fe400078e004f */
[----:B------:R-:W-:Y:S01]  /*3ba90*/  IMAD.X R53, RZ, RZ, RZ, P1 ;  /* 0x000000ffff357224 */ /* 0x000fe200008e06ff */
[----:B------:R-:W-:Y:S01]  /*3baa0*/  IADD3 R41, P1, PT, R41, R52, RZ ;  /* 0x0000003429297210 */ /* 0x000fe20007f3e0ff */
[----:B------:R-:W-:Y:S01]  /*3bab0*/  IMAD.WIDE.U32 R54, R7, UR16, RZ ;  /* 0x0000001007367c25 */ /* 0x000fe2000f8e00ff */
[----:B------:R-:W-:-:S03]  /*3bac0*/  LOP3.LUT R10, R10, 0x7ffff, RZ, 0xc0, !PT ;  /* 0x0007ffff0a0a7812 */ /* 0x000fc600078ec0ff */
[----:B------:R-:W-:Y:S01]  /*3bad0*/  IMAD.WIDE.U32 R70, R5, R19, RZ ;  /* 0x0000001305467225 */ /* 0x000fe200078e00ff */
[----:B------:R-:W-:-:S03]  /*3bae0*/  IADD3.X R28, P1, PT, R28, R35, RZ, P1, !PT ;  /* 0x000000231c1c7210 */ /* 0x000fc60000f3e4ff */
[----:B------:R-:W-:Y:S01]  /*3baf0*/  IMAD.WIDE.U32.X R58, R27, R8, R56, P5 ;  /* 0x000000081b3a7225 */ /* 0x000fe200028e0438 */
[----:B------:R-:W-:Y:S02]  /*3bb00*/  IADD3 R39, P5, PT, R55, R74, RZ ;  /* 0x0000004a37277210 */ /* 0x000fe40007fbe0ff */
[----:B------:R-:W-:Y:S01]  /*3bb10*/  IADD3.X R57, PT, PT, RZ, RZ, RZ, P4, !PT ;  /* 0x000000ffff397210 */ /* 0x000fe200027fe4ff */
[----:B------:R-:W-:Y:S01]  /*3bb20*/  IMAD.MOV.U32 R52, RZ, RZ, R75 ;  /* 0x000000ffff347224 */ /* 0x000fe200078e004b */
[----:B------:R-:W-:Y:S01]  /*3bb30*/  IADD3.X R30, P0, P1, R58, R76, R30, P1, P0 ;  /* 0x0000004c3a1e7210 */ /* 0x000fe2000090041e */
[----:B------:R-:W-:-:S04]  /*3bb40*/  IMAD.WIDE.U32 R70, P4, R18, R12, R70 ;  /* 0x0000000c12467225 */ /* 0x000fc80007880046 */
[----:B------:R-:W-:-:S04]  /*3bb50*/  IMAD.WIDE.U32 R72, R12, R19, RZ ;  /* 0x000000130c487225 */ /* 0x000fc800078e00ff */
[----:B------:R-:W-:Y:S01]  /*3bb60*/  IMAD.WIDE.U32 R74, R10, R26, RZ ;  /* 0x0000001a0a4a7225 */ /* 0x000fe200078e00ff */
[----:B------:R-:W-:-:S03]  /*3bb70*/  IADD3.X R31, PT, PT, R59, R77, R31, P0, P1 ;  /* 0x0000004d3b1f7210 */ /* 0x000fc600007e241f */
[----:B------:R-:W-:Y:S01]  /*3bb80*/  IMAD.MOV.U32 R56, RZ, RZ, R33 ;  /* 0x000000ffff387224 */ /* 0x000fe200078e0021 */
[----:B------:R-:W-:Y:S01]  /*3bb90*/  IADD3 R51, P1, PT, R72, R36, RZ ;  /* 0x0000002448337210 */ /* 0x000fe20007f3e0ff */
[----:B------:R-:W-:Y:S01]  /*3bba0*/  IMAD.X R33, RZ, RZ, RZ, P4 ;  /* 0x000000ffff217224 */ /* 0x000fe200020e06ff */
[----:B------:R-:W-:Y:S01]  /*3bbb0*/  IADD3 R44, P4, PT, R73, R70, RZ ;  /* 0x00000046492c7210 */ /* 0x000fe20007f9e0ff */
[----:B------:R-:W-:-:S04]  /*3bbc0*/  IMAD.WIDE.U32 R74, P0, R10, R26, R74 ;  /* 0x0000001a0a4a7225 */ /* 0x000fc8000780004a */
[----:B------:R-:W-:-:S04]  /*3bbd0*/  IMAD.WIDE.U32 R36, R6, R20, RZ ;  /* 0x0000001406247225 */ /* 0x000fc800078e00ff */
[----:B------:R-:W-:Y:S02]  /*3bbe0*/  IMAD.MOV.U32 R32, RZ, RZ, R71 ;  /* 0x000000ffff207224 */ /* 0x000fe400078e0047 */
[----:B------:R-:W-:-:S04]  /*3bbf0*/  IMAD.WIDE.U32 R58, R26, R26, RZ ;  /* 0x0000001a1a3a7225 */ /* 0x000fc800078e00ff */
[----:B------:R-:W-:Y:S01]  /*3bc00*/  IMAD.WIDE.U32.X R18, R18, R5, R32, P4 ;  /* 0x0000000512127225 */ /* 0x000fe200020e0420 */
[----:B------:R-:W-:-:S03]  /*3bc10*/  MOV R32, R75 ;  /* 0x0000004b00207202 */ /* 0x000fc60000000f00 */
[----:B------:R-:W-:Y:S01]  /*3bc20*/  IMAD.WIDE.U32 R70, R13, R20, RZ ;  /* 0x000000140d467225 */ /* 0x000fe200078e00ff */
[----:B------:R-:W-:-:S03]  /*3bc30*/  IADD3 R20, P4, PT, R59, R74, RZ ;  /* 0x0000004a3b147210 */ /* 0x000fc60007f9e0ff */
[----:B------:R-:W-:Y:S02]  /*3bc40*/  IMAD.X R33, RZ, RZ, RZ, P0 ;  /* 0x000000ffff217224 */ /* 0x000fe400000e06ff */
[----:B------:R-:W-:Y:S01]  /*3bc50*/  IMAD.WIDE.U32 R36, P0, R27, R13, R36 ;  /* 0x0000000d1b247225 */ /* 0x000fe20007800024 */
[----:B------:R-:W-:-:S03]  /*3bc60*/  IADD3.X R21, P1, PT, R21, R44, RZ, P1, !PT ;  /* 0x0000002c15157210 */ /* 0x000fc60000f3e4ff */
[----:B------:R-:W-:-:S04]  /*3bc70*/  IMAD.WIDE.U32.X R48, R8, R8, R48, P3 ;  /* 0x0000000808307225 */ /* 0x000fc800018e0430 */
[----:B------:R-:W-:Y:S01]  /*3bc80*/  IMAD.X R35, RZ, RZ, RZ, P0 ;  /* 0x000000ffff237224 */ /* 0x000fe200000e06ff */
[----:B------:R-:W-:Y:S01]  /*3bc90*/  IADD3 R36, P0, PT, R71, R36, RZ ;  /* 0x0000002447247210 */ /* 0x000fe20007f1e0ff */
[----:B------:R-:W-:Y:S01]  /*3bca0*/  IMAD.WIDE.U32.X R72, R10, R10, R32, P4 ;  /* 0x0000000a0a487225 */ /* 0x000fe200020e0420 */
[----:B------:R-:W-:Y:S02]  /*3bcb0*/  IADD3 R32, P3, PT, R58, R34, RZ ;  /* 0x000000223a207210 */ /* 0x000fe40007f7e0ff */
[----:B------:R-:W-:Y:S01]  /*3bcc0*/  IADD3 R70, P4, PT, R51, R70, RZ ;  /* 0x0000004633467210 */ /* 0x000fe20007f9e0ff */
[----:B------:R-:W-:Y:S01]  /*3bcd0*/  IMAD.MOV.U32 R34, RZ, RZ, R37 ;  /* 0x000000ffff227224 */ /* 0x000fe200078e0025 */
[----:B------:R-:W-:-:S03]  /*3bce0*/  IADD3.X R17, P3, PT, R17, R20, RZ, P3, !PT ;  /* 0x0000001411117210 */ /* 0x000fc60001f7e4ff */
[----:B------:R-:W-:Y:S01]  /*3bcf0*/  IMAD.WIDE.U32.X R34, R27, R6, R34, P0 ;  /* 0x000000061b227225 */ /* 0x000fe200000e0422 */
[----:B------:R-:W-:Y:S02]  /*3bd00*/  IADD3.X R27, P4, PT, R21, R36, RZ, P4, !PT ;  /* 0x00000024151b7210 */ /* 0x000fe4000279e4ff */
[----:B------:R-:W-:Y:S01]  /*3bd10*/  IADD3 R32, P0, PT, R32, R50, RZ ;  /* 0x0000003220207210 */ /* 0x000fe20007f1e0ff */
[----:B------:R-:W-:Y:S01]  /*3bd20*/  UIMAD UR6, UR19, 0x13, URZ ;  /* 0x00000013130678a4 */ /* 0x000fe2000f8e02ff */
[----:B------:R-:W-:Y:S02]  /*3bd30*/  IADD3.X R87, P1, P4, R34, R18, R48, P4, P1 ;  /* 0x0000001222577210 */ /* 0x000fe40002422430 */
[----:B------:R-:W-:Y:S01]  /*3bd40*/  IADD3.X R16, P0, PT, R17, R16, RZ, P0, !PT ;  /* 0x0000001011107210 */ /* 0x000fe2000071e4ff */
[----:B------:R-:W-:Y:S01]  /*3bd50*/  UIADD3 UR7, UPT, UPT, UR31, UR6, URZ ;  /* 0x000000061f077290 */ /* 0x000fe2000fffe0ff */
[----:B------:R-:W-:Y:S01]  /*3bd60*/  IADD3.X R88, PT, PT, R35, R19, R49, P1, P4 ;  /* 0x0000001323587210 */ /* 0x000fe20000fe8431 */
[----:B------:R-:W-:Y:S01]  /*3bd70*/  IMAD.WIDE.U32 R20, R5, UR30, RZ ;  /* 0x0000001e05147c25 */ /* 0x000fe2000f8e00ff */
[----:B------:R-:W-:-:S03]  /*3bd80*/  IADD3.X R17, P0, P3, R22, R72, R24, P0, P3 ;  /* 0x0000004816117210 */ /* 0x000fc60000306418 */
[----:B------:R-:W-:-:S04]  /*3bd90*/  IMAD.WIDE.U32 R18, R6, UR16, RZ ;  /* 0x0000001006127c25 */ /* 0x000fc8000f8e00ff */
[----:B------:R-:W-:-:S04]  /*3bda0*/  IMAD.WIDE.U32 R58, R6, UR32, RZ ;  /* 0x00000020063a7c25 */ /* 0x000fc8000f8e00ff */
[----:B------:R-:W-:Y:S01]  /*3bdb0*/  IMAD.WIDE.U32 R36, R10, UR16, RZ ;  /* 0x000000100a247c25 */ /* 0x000fe2000f8e00ff */
[----:B------:R-:W-:-:S03]  /*3bdc0*/  IADD3.X R33, PT, PT, R23, R73, R25, P0, P3 ;  /* 0x0000004917217210 */ /* 0x000fc600007e6419 */
[----:B------:R-:W-:-:S04]  /*3bdd0*/  IMAD.WIDE.U32 R20, P3, R12, UR7, R20 ;  /* 0x000000070c147c25 */ /* 0x000fc8000f860014 */
[----:B------:R-:W-:-:S04]  /*3bde0*/  IMAD.WIDE.U32 R18, P0, R13, UR17, R18 ;  /* 0x000000110d127c25 */ /* 0x000fc8000f800012 */
[----:B------:R-:W-:-:S04]  /*3bdf0*/  IMAD.WIDE.U32 R34, R13, UR32, RZ ;  /* 0x000000200d227c25 */ /* 0x000fc8000f8e00ff */
[----:B------:R-:W-:-:S04]  /*3be00*/  IMAD.WIDE.U32 R58, P1, R13, UR24, R58 ;  /* 0x000000180d3a7c25 */ /* 0x000fc8000f82003a */
[----:B------:R-:W-:-:S04]  /*3be10*/  IMAD.WIDE.U32 R24, P4, R26, UR17, R36 ;  /* 0x000000111a187c25 */ /* 0x000fc8000f880024 */
[----:B------:R-:W-:Y:S01]  /*3be20*/  IMAD.WIDE.U32 R36, R12, UR30, RZ ;  /* 0x0000001e0c247c25 */ /* 0x000fe2000f8e00ff */
[----:B------:R-:W-:-:S03]  /*3be30*/  IADD3.X R49, PT, PT, RZ, RZ, RZ, P4, !PT ;  /* 0x000000ffff317210 */ /* 0x000fc600027fe4ff */
[----:B------:R-:W-:Y:S01]  /*3be40*/  IMAD.X R23, RZ, RZ, RZ, P3 ;  /* 0x000000ffff177224 */ /* 0x000fe200018e06ff */
[----:B------:R-:W-:Y:S01]  /*3be50*/  IADD3 R18, P3, PT, R29, R18, RZ ;  /* 0x000000121d127210 */ /* 0x000fe20007f7e0ff */
[----:B------:R-:W-:Y:S01]  /*3be60*/  IMAD.X R73, RZ, RZ, RZ, P1 ;  /* 0x000000ffff497224 */ /* 0x000fe200008e06ff */
[----:B------:R-:W-:Y:S01]  /*3be70*/  IADD3 R29, P1, PT, R35, R58, RZ ;  /* 0x0000003a231d7210 */ /* 0x000fe20007f3e0ff */
[----:B------:R-:W-:Y:S01]  /*3be80*/  IMAD.WIDE.U32 R50, R26, UR16, RZ ;  /* 0x000000101a327c25 */ /* 0x000fe2000f8e00ff */
[----:B------:R-:W-:-:S03]  /*3be90*/  IADD3 R35, P4, PT, R37, R20, RZ ;  /* 0x0000001425237210 */ /* 0x000fc60007f9e0ff */
[----:B------:R-:W-:Y:S02]  /*3bea0*/  IMAD.MOV.U32 R72, RZ, RZ, R59 ;  /* 0x000000ffff487224 */ /* 0x000fe400078e003b */
[----:B------:R-:W-:Y:S02]  /*3beb0*/  IMAD.MOV.U32 R22, RZ, RZ, R21 ;  /* 0x000000ffff167224 */ /* 0x000fe400078e0015 */
[----:B------:R-:W-:Y:S01]  /*3bec0*/  IMAD.WIDE.U32.X R20, R6, UR24, R72, P1 ;  /* 0x0000001806147c25 */ /* 0x000fe200088e0448 */
[----:B------:R-:W-:-:S03]  /*3bed0*/  IADD3 R93, P1, PT, R50, R36, RZ ;  /* 0x00000024325d7210 */ /* 0x000fc60007f3e0ff */
[----:B------:R-:W-:Y:S01]  /*3bee0*/  IMAD.WIDE.U32.X R22, R5, UR7, R22, P4 ;  /* 0x0000000705167c25 */ /* 0x000fe2000a0e0416 */
[----:B------:R-:W-:-:S03]  /*3bef0*/  IADD3 R44, P4, PT, R51, R24, RZ ;  /* 0x00000018332c7210 */ /* 0x000fc60007f9e0ff */
[----:B------:R-:W-:Y:S01]  /*3bf00*/  IMAD.WIDE.U32 R50, R10, UR18, RZ ;  /* 0x000000120a327c25 */ /* 0x000fe2000f8e00ff */
[----:B------:R-:W-:-:S03]  /*3bf10*/  IADD3.X R35, P1, PT, R44, R35, RZ, P1, !PT ;  /* 0x000000232c237210 */ /* 0x000fc60000f3e4ff */
[----:B------:R-:W-:Y:S02]  /*3bf20*/  IMAD.MOV.U32 R48, RZ, RZ, R25 ;  /* 0x000000ffff307224 */ /* 0x000fe400078e0019 */
[----:B------:R-:W-:Y:S01]  /*3bf30*/  IMAD.X R37, RZ, RZ, RZ, P0 ;  /* 0x000000ffff257224 */ /* 0x000fe200000e06ff */
[----:B------:R-:W-:Y:S01]  /*3bf40*/  IADD3 R93, P0, PT, R93, R34, RZ ;  /* 0x000000225d5d7210 */ /* 0x000fe20007f1e0ff */
[----:B------:R-:W-:-:S03]  /*3bf50*/  IMAD.WIDE.U32.X R24, R10, UR17, R48, P4 ;  /* 0x000000110a187c25 */ /* 0x000fc6000a0e0430 */
[----:B------:R-:W-:Y:S01]  /*3bf60*/  IADD3.X R95, P0, PT, R35, R29, RZ, P0, !PT ;  /* 0x0000001d235f7210 */ /* 0x000fe2000071e4ff */
[----:B------:R-:W-:-:S04]  /*3bf70*/  IMAD.WIDE.U32 R50, P4, R26, UR19, R50 ;  /* 0x000000131a327c25 */ /* 0x000fc8000f880032 */
[----:B------:R-:W-:-:S04]  /*3bf80*/  IMAD.WIDE.U32 R48, R26, UR18, RZ ;  /* 0x000000121a307c25 */ /* 0x000fc8000f8e00ff */
[----:B------:R-:W-:Y:S01]  /*3bf90*/  IMAD.X R35, RZ, RZ, RZ, P4 ;  /* 0x000000ffff237224 */ /* 0x000fe200020e06ff */
[----:B------:R-:W-:Y:S01]  /*3bfa0*/  IADD3.X R101, P0, P4, R20, R22, R24, P0, P1 ;  /* 0x0000001614657210 */ /* 0x000fe20000402418 */
[----:B------:R-:W-:Y:S01]  /*3bfb0*/  IMAD.WIDE.U32 R72, R9, UR16, RZ ;  /* 0x0000001009487c25 */ /* 0x000fe2000f8e00ff */
[----:B------:R-:W-:Y:S02]  /*3bfc0*/  IADD3.X R18, P2, PT, R18, R15, RZ, P2, !PT ;  /* 0x0000000f12127210 */ /* 0x000fe4000175e4ff */
[----:B------:R-:W-:Y:S01]  /*3bfd0*/  IADD3 R15, P1, PT, R49, R50, RZ ;  /* 0x00000032310f7210 */ /* 0x000fe20007f3e0ff */
[----:B------:R-:W-:Y:S01]  /*3bfe0*/  IMAD.MOV.U32 R34, RZ, RZ, R51 ;  /* 0x000000ffff227224 */ /* 0x000fe200078e0033 */
[----:B------:R-:W-:Y:S01]  /*3bff0*/  IADD3.X R100, PT, PT, R21, R23, R25, P0, P4 ;  /* 0x0000001715647210 */ /* 0x000fe200007e8419 */
[----:B------:R-:W-:Y:S01]  /*3c000*/  IMAD.WIDE.U32 R58, R5, UR32, RZ ;  /* 0x00000020053a7c25 */ /* 0x000fe2000f8e00ff */
[----:B------:R-:W-:-:S03]  /*3c010*/  SHF.L.W.U32.HI R86, R16, 0xd, R17 ;  /* 0x0000000d10567819 */ /* 0x000fc60000010e11 */
[----:B------:R-:W-:Y:S01]  /*3c020*/  IMAD.WIDE.U32 R50, P0, R11, UR17, R72 ;  /* 0x000000110b327c25 */ /* 0x000fe2000f800048 */
[----:B------:R-:W-:-:S03]  /*3c030*/  SHF.L.W.U32.HI R33, R17, 0xd, R33 ;  /* 0x0000000d11217819 */ /* 0x000fc60000010e21 */
[----:B------:R-:W-:Y:S01]  /*3c040*/  IMAD.WIDE.U32 R74, R11, UR16, RZ ;  /* 0x000000100b4a7c25 */ /* 0x000fe2000f8e00ff */
[----:B------:R-:W-:-:S03]  /*3c050*/  MOV R36, R19 ;  /* 0x0000001300247202 */ /* 0x000fc60000000f00 */
[----:B------:R-:W-:Y:S01]  /*3c060*/  IMAD.X R23, RZ, RZ, RZ, P0 ;  /* 0x000000ffff177224 */ /* 0x000fe200000e06ff */
[----:B------:R-:W-:Y:S01]  /*3c070*/  IADD3 R86, P0, PT, R86, R14, RZ ;  /* 0x0000000e56567210 */ /* 0x000fe20007f1e0ff */
[----:B------:R-:W-:-:S04]  /*3c080*/  IMAD.WIDE.U32 R58, P4, R12, UR24, R58 ;  /* 0x000000180c3a7c25 */ /* 0x000fc8000f88003a */
[----:B------:R-:W-:Y:S01]  /*3c090*/  IMAD.WIDE.U32 R20, R12, UR32, RZ ;  /* 0x000000200c147c25 */ /* 0x000fe2000f8e00ff */
[----:B------:R-:W-:-:S03]  /*3c0a0*/  IADD3.X R17, P0, PT, R33, R82, RZ, P0, !PT ;  /* 0x0000005221117210 */ /* 0x000fc6000071e4ff */
[----:B------:R-:W-:Y:S01]  /*3c0b0*/  IMAD.WIDE.U32.X R34, R10, UR19, R34, P1 ;  /* 0x000000130a227c25 */ /* 0x000fe200088e0422 */
[----:B------:R-:W-:-:S03]  /*3c0c0*/  IADD3 R19, P1, PT, R75, R50, RZ ;  /* 0x000000324b137210 */ /* 0x000fc60007f3e0ff */
[----:B------:R-:W-:Y:S01]  /*3c0d0*/  IMAD.WIDE.U32 R72, R9, UR18, RZ ;  /* 0x0000001209487c25 */ /* 0x000fe2000f8e00ff */
[----:B------:R-:W-:-:S03]  /*3c0e0*/  MOV R24, R59 ;  /* 0x0000003b00187202 */ /* 0x000fc60000000f00 */
[----:B------:R-:W-:Y:S02]  /*3c0f0*/  IMAD.MOV.U32 R22, RZ, RZ, R51 ;  /* 0x000000ffff167224 */ /* 0x000fe400078e0033 */
[----:B------:R-:W-:Y:S01]  /*3c100*/  IMAD.X R25, RZ, RZ, RZ, P4 ;  /* 0x000000ffff197224 */ /* 0x000fe200020e06ff */
[----:B------:R-:W-:Y:S01]  /*3c110*/  IADD3 R14, P4, PT, R21, R58, RZ ;  /* 0x0000003a150e7210 */ /* 0x000fe20007f9e0ff */
[----:B------:R-:W-:Y:S01]  /*3c120*/  IMAD.WIDE.U32.X R22, R9, UR17, R22, P1 ;  /* 0x0000001109167c25 */ /* 0x000fe200088e0416 */
[----:B------:R-:W-:-:S03]  /*3c130*/  IADD3.X R44, P0, PT, RZ, R84, RZ, P0, !PT ;  /* 0x00000054ff2c7210 */ /* 0x000fc6000071e4ff */
[----:B------:R-:W-:-:S04]  /*3c140*/  IMAD.WIDE.U32 R50, R11, UR18, RZ ;  /* 0x000000120b327c25 */ /* 0x000fc8000f8e00ff */
[----:B------:R-:W-:-:S04]  /*3c150*/  IMAD.WIDE.U32 R72, P1, R11, UR19, R72 ;  /* 0x000000130b487c25 */ /* 0x000fc8000f820048 */
[----:B------:R-:W-:Y:S01]  /*3c160*/  IMAD.WIDE.U32 R58, R10, UR20, RZ ;  /* 0x000000140a3a7c25 */ /* 0x000fe2000f8e00ff */
[----:B------:R-:W-:-:S03]  /*3c170*/  SHF.L.W.U32.HI R21, R17, 0xd, R44 ;  /* 0x0000000d11157819 */ /* 0x000fc60000010e2c */
[----:B------:R-:W-:Y:S01]  /*3c180*/  IMAD.WIDE.U32.X R24, R5, UR24, R24, P4 ;  /* 0x0000001805187c25 */ /* 0x000fe2000a0e0418 */
[----:B------:R-:W-:-:S03]  /*3c190*/  IADD3 R74, P4, PT, R48, R74, RZ ;  /* 0x0000004a304a7210 */ /* 0x000fc60007f9e0ff */
[----:B------:R-:W-:Y:S01]  /*3c1a0*/  IMAD.X R49, RZ, RZ, RZ, P1 ;  /* 0x000000ffff317224 */ /* 0x000fe200008e06ff */
[----:B------:R-:W-:Y:S01]  /*3c1b0*/  IADD3 R29, P1, PT, R51, R72, RZ ;  /* 0x00000048331d7210 */ /* 0x000fe20007f3e0ff */
[----:B------:R-:W-:Y:S02]  /*3c1c0*/  IMAD.X R33, RZ, RZ, R83, P0 ;  /* 0x000000ffff217224 */ /* 0x000fe400000e0653 */
[----:B------:R-:W-:Y:S02]  /*3c1d0*/  IMAD.MOV.U32 R48, RZ, RZ, R73 ;  /* 0x000000ffff307224 */ /* 0x000fe400078e0049 */
[----:B------:R-:W-:-:S04]  /*3c1e0*/  IMAD.WIDE.U32 R58, P0, R26, UR21, R58 ;  /* 0x000000151a3a7c25 */ /* 0x000fc8000f80003a */
[----:B------:R-:W-:-:S04]  /*3c1f0*/  IMAD.WIDE.U32 R72, R26, UR20, RZ ;  /* 0x000000141a487c25 */ /* 0x000fc8000f8e00ff */
[----:B------:R-:W-:Y:S01]  /*3c200*/  IMAD.WIDE.U32.X R52, R8, UR17, R52, P5 ;  /* 0x0000001108347c25 */ /* 0x000fe2000a8e0434 */
[----:B------:R-:W-:-:S03]  /*3c210*/  IADD3 R21, P5, PT, R21, R43, RZ ;  /* 0x0000002b15157210 */ /* 0x000fc60007fbe0ff */
[----:B------:R-:W-:Y:S01]  /*3c220*/  IMAD.WIDE.U32.X R48, R9, UR19, R48, P1 ;  /* 0x0000001309307c25 */ /* 0x000fe200088e0430 */
[----:B------:R-:W-:Y:S02]  /*3c230*/  IADD3 R43, P1, PT, R73, R58, RZ ;  /* 0x0000003a492b7210 */ /* 0x000fe40007f3e0ff */
[----:B------:R-:W-:Y:S02]  /*3c240*/  SHF.L.W.U32.HI R58, R44, 0xd, R33 ;  /* 0x0000000d2c3a7819 */ /* 0x000fe40000010e21 */
[----:B------:R-:W-:Y:S02]  /*3c250*/  IADD3.X R51, PT, PT, RZ, RZ, RZ, P0, !PT ;  /* 0x000000ffff337210 */ /* 0x000fe400007fe4ff */
[----:B------:R-:W-:Y:S01]  /*3c260*/  IADD3 R44, P0, PT, R50, R54, RZ ;  /* 0x00000036322c7210 */ /* 0x000fe20007f1e0ff */
[----:B------:R-:W-:Y:S01]  /*3c270*/  IMAD.WIDE.U32 R54, R9, UR20, RZ ;  /* 0x0000001409367c25 */ /* 0x000fe2000f8e00ff */
[----:B------:R-:W-:-:S03]  /*3c280*/  IADD3.X R47, P5, PT, R58, R47, RZ, P5, !PT ;  /* 0x0000002f3a2f7210 */ /* 0x000fc60002fbe4ff */
[----:B------:R-:W-:Y:S01]  /*3c290*/  IMAD.MOV.U32 R50, RZ, RZ, R59 ;  /* 0x000000ffff327224 */ /* 0x000fe200078e003b */
[----:B------:R-:W-:Y:S01]  /*3c2a0*/  LEA.HI.X R81, P5, R33, R81, RZ, 0xd, P5 ;  /* 0x0000005121517211 */ /* 0x000fe200028b6cff */
[----:B------:R-:W-:-:S04]  /*3c2b0*/  IMAD.WIDE.U32.X R56, R8, UR19, R56, P6 ;  /* 0x0000001308387c25 */ /* 0x000fc8000b0e0438 */
[----:B------:R-:W-:-:S04]  /*3c2c0*/  IMAD.WIDE.U32 R54, P6, R11, UR21, R54 ;  /* 0x000000150b367c25 */ /* 0x000fc8000f8c0036 */
[----:B------:R-:W-:-:S04]  /*3c2d0*/  IMAD.WIDE.U32 R58, R11, UR20, RZ ;  /* 0x000000140b3a7c25 */ /* 0x000fc8000f8e00ff */
[----:B------:R-:W-:Y:S01]  /*3c2e0*/  IMAD.X R73, RZ, RZ, RZ, P6 ;  /* 0x000000ffff497224 */ /* 0x000fe200030e06ff */
[----:B------:R-:W-:Y:S01]  /*3c2f0*/  IADD3 R103, P6, PT, R59, R54, RZ ;  /* 0x000000363b677210 */ /* 0x000fe20007fde0ff */
[----:B------:R-:W-:Y:S01]  /*3c300*/  IMAD.X R80, RZ, RZ, R80, P5 ;  /* 0x000000ffff507224 */ /* 0x000fe200028e0650 */
[----:B------:R-:W-:Y:S01]  /*3c310*/  IADD3 R104, P5, PT, R85, R58, RZ ;  /* 0x0000003a55687210 */ /* 0x000fe20007fbe0ff */
[----:B------:R-:W-:Y:S01]  /*3c320*/  IMAD.WIDE.U32.X R36, R6, UR17, R36, P3 ;  /* 0x0000001106247c25 */ /* 0x000fe200098e0424 */
[----:B------:R-:W-:Y:S02]  /*3c330*/  IADD3 R94, P3, PT, R44, R72, RZ ;  /* 0x000000482c5e7210 */ /* 0x000fe40007f7e0ff */
[----:B------:R-:W-:Y:S01]  /*3c340*/  IADD3.X R15, P4, PT, R19, R15, RZ, P4, !PT ;  /* 0x0000000f130f7210 */ /* 0x000fe2000279e4ff */
[----:B------:R-:W-:Y:S01]  /*3c350*/  IMAD.WIDE.U32.X R50, R10, UR21, R50, P1 ;  /* 0x000000150a327c25 */ /* 0x000fe200088e0432 */
[----:B------:R-:W-:Y:S02]  /*3c360*/  IADD3 R83, P1, PT, R74, R20, RZ ;  /* 0x000000144a537210 */ /* 0x000fe40007f3e0ff */
[----:B------:R-:W-:Y:S01]  /*3c370*/  IADD3.X R103, P5, PT, R18, R103, RZ, P5, !PT ;  /* 0x0000006712677210 */ /* 0x000fe20002fbe4ff */
[----:B------:R-:W-:Y:S01]  /*3c380*/  IMAD.MOV.U32 R72, RZ, RZ, R55 ;  /* 0x000000ffff487224 */ /* 0x000fe200078e0037 */
[----:B------:R-:W-:-:S02]  /*3c390*/  SHF.L.W.U32.HI R18, R47, 0xd, R81 ;  /* 0x0000000d2f127819 */ /* 0x000fc40000010e51 */
[----:B------:R-:W-:Y:S01]  /*3c3a0*/  IADD3.X R29, P0, PT, R39, R29, RZ, P0, !PT ;  /* 0x0000001d271d7210 */ /* 0x000fe2000071e4ff */
[----:B------:R-:W-:Y:S01]  /*3c3b0*/  IMAD.WIDE.U32.X R72, R9, UR21, R72, P6 ;  /* 0x0000001509487c25 */ /* 0x000fe2000b0e0448 */
[----:B------:R-:W-:Y:S02]  /*3c3c0*/  IADD3.X R82, P1, PT, R15, R14, RZ, P1, !PT ;  /* 0x0000000e0f527210 */ /* 0x000fe40000f3e4ff */
[----:B------:R-:W-:Y:S02]  /*3c3d0*/  IADD3 R18, P6, PT, R18, R41, RZ ;  /* 0x0000002912127210 */ /* 0x000fe40007fde0ff */
[----:B------:R-:W-:Y:S02]  /*3c3e0*/  SHF.L.W.U32.HI R81, R81, 0xd, R80 ;  /* 0x0000000d51517819 */ /* 0x000fe40000010e50 */
[----:B------:R-:W-:Y:S02]  /*3c3f0*/  LOP3.LUT R19, R47, 0x7ffff, RZ, 0xc0, !PT ;  /* 0x0007ffff2f137812 */ /* 0x000fe400078ec0ff */
[----:B------:R-:W-:-:S02]  /*3c400*/  IADD3.X R91, P3, PT, R29, R43, RZ, P3, !PT ;  /* 0x0000002b1d5b7210 */ /* 0x000fc40001f7e4ff */
[----:B------:R-:W-:Y:S02]  /*3c410*/  IADD3.X R90, P4, P1, R24, R34, R22, P1, P4 ;  /* 0x00000022185a7210 */ /* 0x000fe40000988416 */
[----:B------:R-:W-:Y:S01]  /*3c420*/  IADD3.X R22, P6, PT, R81, R28, RZ, P6, !PT ;  /* 0x0000001c51167210 */ /* 0x000fe200037de4ff */
[----:B------:R-:W-:Y:S01]  /*3c430*/  IMAD.WIDE.U32 R14, R19, R42, RZ ;  /* 0x0000002a130e7225 */ /* 0x000fe200078e00ff */
[----:B------:R-:W-:Y:S02]  /*3c440*/  IADD3.X R97, P3, P0, R50, R48, R52, P3, P0 ;  /* 0x0000003032617210 */ /* 0x000fe40001860434 */
[----:B------:R-:W-:Y:S02]  /*3c450*/  LEA.HI.X R30, P6, R80, R30, RZ, 0xd, P6 ;  /* 0x0000001e501e7211 */ /* 0x000fe400030d6cff */
[----:B------:R-:W-:Y:S01]  /*3c460*/  IADD3.X R92, PT, PT, R51, R49, R53, P3, P0 ;  /* 0x00000031335c7210 */ /* 0x000fe20001fe0435 */
[----:B--2---:R-:W-:Y:S01]  /*3c470*/  IMAD.WIDE.U32 R28, P0, R21, R0, R14 ;  /* 0x00000000151c7225 */ /* 0x004fe2000780000e */
[----:B------:R-:W-:-:S02]  /*3c480*/  IADD3.X R102, P2, P5, R72, R56, R36, P5, P2 ;  /* 0x0000003848667210 */ /* 0x000fc40002d44424 */
[----:B------:R-:W-:Y:S01]  /*3c490*/  IADD3.X R89, PT, PT, R25, R35, R23, P4, P1 ;  /* 0x0000002319597210 */ /* 0x000fe200027e2417 */
[----:B------:R-:W-:Y:S01]  /*3c4a0*/  IMAD.X R15, RZ, RZ, R31, P6 ;  /* 0x000000ffff0f7224 */ /* 0x000fe200030e061f */
[----:B------:R-:W-:Y:S02]  /*3c4b0*/  SHF.L.W.U32.HI R23, R22, 0xd, R30 ;  /* 0x0000000d16177819 */ /* 0x000fe40000010e1e */
[----:B------:R-:W-:Y:S02]  /*3c4c0*/  IADD3.X R99, PT, PT, R73, R57, R37, P2, P5 ;  /* 0x0000003949637210 */ /* 0x000fe400017ea425 */
[----:B------:R-:W-:Y:S02]  /*3c4d0*/  IADD3.X R37, PT, PT, RZ, RZ, RZ, P0, !PT ;  /* 0x000000ffff257210 */ /* 0x000fe400007fe4ff */
[----:B------:R-:W-:Y:S02]  /*3c4e0*/  IADD3 R23, P0, PT, R23, R70, RZ ;  /* 0x0000004617177210 */ /* 0x000fe40007f1e0ff */
[----:B------:R-:W-:Y:S01]  /*3c4f0*/  SHF.L.W.U32.HI R14, R30, 0xd, R15 ;  /* 0x0000000d1e0e7819 */ /* 0x000fe20000010e0f */
[----:B------:R-:W-:-:S04]  /*3c500*/  IMAD.WIDE.U32 R48, R21, R42, RZ ;  /* 0x0000002a15307225 */ /* 0x000fc800078e00ff */
[----:B------:R-:W-:Y:S01]  /*3c510*/  IMAD.WIDE.U32 R24, R18, R62, RZ ;  /* 0x0000003e12187225 */ /* 0x000fe200078e00ff */
[----:B------:R-:W-:Y:S02]  /*3c520*/  IADD3.X R14, P0, PT, R14, R27, RZ, P0, !PT ;  /* 0x0000001b0e0e7210 */ /* 0x000fe4000071e4ff */
[----:B------:R-:W-:Y:S01]  /*3c530*/  LOP3.LUT R22, R22, 0x7ffff, RZ, 0xc0, !PT ;  /* 0x0007ffff16167812 */ /* 0x000fe200078ec0ff */
[----:B------:R-:W-:Y:S01]  /*3c540*/  IMAD.WIDE.U32 R34, R19, R40, RZ ;  /* 0x0000002813227225 */ /* 0x000fe200078e00ff */
[----:B------:R-:W-:Y:S02]  /*3c550*/  IADD3 R39, P4, PT, R48, R24, RZ ;  /* 0x0000001830277210 */ /* 0x000fe40007f9e0ff */
[----:B------:R-:W-:Y:S01]  /*3c560*/  LOP3.LUT R24, R14, 0x7ffff, RZ, 0xc0, !PT ;  /* 0x0007ffff0e187812 */ /* 0x000fe200078ec0ff */
[----:B------:R-:W-:-:S04]  /*3c570*/  IMAD.WIDE.U32 R50, R4, 0x13, RZ ;  /* 0x0000001304327825 */ /* 0x000fc800078e00ff */
[----:B------:R-:W-:Y:S01]  /*3c580*/  IMAD R43, R96, 0x13, RZ ;  /* 0x00000013602b7824 */ /* 0x000fe200078e02ff */
[----:B------:R-:W-:Y:S01]  /*3c590*/  IADD3 R20, P3, PT, R49, R28, RZ ;  /* 0x0000001c31147210 */ /* 0x000fe20007f7e0ff */
[----:B------:R-:W-:-:S03]  /*3c5a0*/  IMAD.WIDE.U32 R56, R22, R62, RZ ;  /* 0x0000003e16387225 */ /* 0x000fc600078e00ff */
[----:B------:R-:W-:Y:S01]  /*3c5b0*/  IADD3 R43, PT, PT, R51, R43, RZ ;  /* 0x0000002b332b7210 */ /* 0x000fe20007ffe0ff */
[----:B------:R-:W-:-:S04]  /*3c5c0*/  IMAD.WIDE.U32 R34, P1, R21, R98, R34 ;  /* 0x0000006215227225 */ /* 0x000fc80007820022 */
[----:B------:R-:W-:-:S04]  /*3c5d0*/  IMAD.WIDE.U32 R54, R22, R46, RZ ;  /* 0x0000002e16367225 */ /* 0x000fc800078e00ff */
[----:B------:R-:W-:-:S04]  /*3c5e0*/  IMAD.WIDE.U32 R52, R24, R50, RZ ;  /* 0x0000003218347225 */ /* 0x000fc800078e00ff */
[----:B------:R-:W-:Y:S02]  /*3c5f0*/  IMAD.MOV.U32 R36, RZ, RZ, R29 ;  /* 0x000000ffff247224 */ /* 0x000fe400078e001d */
[----:B------:R-:W-:-:S04]  /*3c600*/  IMAD.WIDE.U32 R30, R21, R40, RZ ;  /* 0x00000028151e7225 */ /* 0x000fc800078e00ff */
[----:B------:R-:W-:Y:S02]  /*3c610*/  IMAD.X R29, RZ, RZ, RZ, P1 ;  /* 0x000000ffff1d7224 */ /* 0x000fe400008e06ff */
[----:B------:R-:W-:Y:S01]  /*3c620*/  IMAD.WIDE.U32 R58, R18, R46, RZ ;  /* 0x0000002e123a7225 */ /* 0x000fe200078e00ff */
[----:B------:R-:W-:-:S03]  /*3c630*/  IADD3 R41, P2, PT, R31, R34, RZ ;  /* 0x000000221f297210 */ /* 0x000fc60007f5e0ff */
[----:B---3--:R-:W-:-:S04]  /*3c640*/  IMAD.WIDE.U32 R56, P1, R18, R3, R56 ;  /* 0x0000000312387225 */ /* 0x008fc80007820038 */
[----:B------:R-:W-:Y:S01]  /*3c650*/  IMAD.WIDE.U32.X R36, R19, R0, R36, P3 ;  /* 0x0000000013247225 */ /* 0x000fe200018e0424 */
[----:B------:R-:W-:-:S03]  /*3c660*/  IADD3 R44, P6, PT, R30, R58, RZ ;  /* 0x0000003a1e2c7210 */ /* 0x000fc60007fde0ff */
[----:B----4-:R-:W-:-:S04]  /*3c670*/  IMAD.WIDE.U32 R54, P3, R18, R2, R54 ;  /* 0x0000000212367225 */ /* 0x010fc80007860036 */
        /* <DEDUP_REMOVED lines=8> */
[----:B------:R-:W-:Y:S01]  /*3c700*/  IMAD.WIDE.U32 R56, R6, UR18, RZ ;  /* 0x0000001206387c25 */ /* 0x000fe2000f8e00ff */
[----:B------:R-:W-:-:S03]  /*3c710*/  MOV R48, R55 ;  /* 0x0000003700307202 */ /* 0x000fc60000000f00 */
[----:B------:R-:W-:Y:S02]  /*3c720*/  IMAD.X R35, RZ, RZ, RZ, P5 ;  /* 0x000000ffff237224 */ /* 0x000fe400028e06ff */
[----:B------:R-:W-:Y:S01]  /*3c730*/  IMAD.MOV.U32 R34, RZ, RZ, R53 ;  /* 0x000000ffff227224 */ /* 0x000fe200078e0035 */
[----:B------:R-:W-:Y:S01]  /*3c740*/  IADD3 R27, P5, PT, R59, R54, RZ ;  /* 0x000000363b1b7210 */ /* 0x000fe20007fbe0ff */
[----:B------:R-:W-:-:S04]  /*3c750*/  IMAD.WIDE.U32 R54, R5, UR16, RZ ;  /* 0x0000001005367c25 */ /* 0x000fc8000f8e00ff */
[----:B------:R-:W-:-:S04]  /*3c760*/  IMAD.WIDE.U32.X R34, R24, R43, R34, P3 ;  /* 0x0000002b18227225 */ /* 0x000fc800018e0422 */
[----:B------:R-:W-:-:S04]  /*3c770*/  IMAD.WIDE.U32 R58, R13, UR18, RZ ;  /* 0x000000120d3a7c25 */ /* 0x000fc8000f8e00ff */
[----:B------:R-:W-:-:S04]  /*3c780*/  IMAD.WIDE.U32 R56, P3, R13, UR19, R56 ;  /* 0x000000130d387c25 */ /* 0x000fc8000f860038 */
[----:B------:R-:W-:-:S04]  /*3c790*/  IMAD.WIDE.U32 R52, R12, UR16, RZ ;  /* 0x000000100c347c25 */ /* 0x000fc8000f8e00ff */
[----:B------:R-:W-:-:S04]  /*3c7a0*/  IMAD.WIDE.U32.X R30, R22, R3, R30, P1 ;  /* 0x00000003161e7225 */ /* 0x000fc800008e041e */
[----:B------:R-:W-:Y:S01]  /*3c7b0*/  IMAD.WIDE.U32.X R28, R19, R98, R28, P2 ;  /* 0x00000062131c7225 */ /* 0x000fe200010e041c */
[----:B------:R-:W-:-:S03]  /*3c7c0*/  IADD3 R51, P2, PT, R58, R52, RZ ;  /* 0x000000343a337210 */ /* 0x000fc60007f5e0ff */
[----:B------:R-:W-:Y:S01]  /*3c7d0*/  IMAD.WIDE.U32.X R48, R22, R2, R48, P5 ;  /* 0x0000000216307225 */ /* 0x000fe200028e0430 */
[----:B------:R-:W-:-:S03]  /*3c7e0*/  IADD3 R43, P5, PT, R59, R56, RZ ;  /* 0x000000383b2b7210 */ /* 0x000fc60007fbe0ff */
[----:B------:R-:W-:-:S04]  /*3c7f0*/  IMAD.WIDE.U32 R54, P1, R12, UR17, R54 ;  /* 0x000000110c367c25 */ /* 0x000fc8000f820036 */
[----:B------:R-:W-:Y:S01]  /*3c800*/  IMAD.WIDE.U32 R58, R24, R42, RZ ;  /* 0x0000002a183a7225 */ /* 0x000fe200078e00ff */
[----:B------:R-:W-:-:S03]  /*3c810*/  MOV R52, R55 ;  /* 0x0000003700347202 */ /* 0x000fc60000000f00 */
[----:B------:R-:W-:Y:S01]  /*3c820*/  IMAD.X R73, RZ, RZ, RZ, P3 ;  /* 0x000000ffff497224 */ /* 0x000fe200018e06ff */
[----:B------:R-:W-:Y:S01]  /*3c830*/  IADD3 R47, P3, PT, R53, R54, RZ ;  /* 0x00000036352f7210 */ /* 0x000fe20007f7e0ff */
[----:B------:R-:W-:Y:S02]  /*3c840*/  IMAD.X R53, RZ, RZ, RZ, P1 ;  /* 0x000000ffff357224 */ /* 0x000fe400008e06ff */
[----:B------:R-:W-:-:S04]  /*3c850*/  IMAD.WIDE.U32 R58, P1, R23, R0, R58 ;  /* 0x00000000173a7225 */ /* 0x000fc8000782003a */
[----:B------:R-:W-:-:S04]  /*3c860*/  IMAD.WIDE.U32 R54, R23, R42, RZ ;  /* 0x0000002a17367225 */ /* 0x000fc800078e00ff */
[----:B------:R-:W-:Y:S02]  /*3c870*/  IMAD.MOV.U32 R72, RZ, RZ, R57 ;  /* 0x000000ffff487224 */ /* 0x000fe400078e0039 */
[----:B------:R-:W-:Y:S01]  /*3c880*/  IMAD.X R57, RZ, RZ, RZ, P1 ;  /* 0x000000ffff397224 */ /* 0x000fe200008e06ff */
[----:B------:R-:W-:Y:S01]  /*3c890*/  IADD3 R55, P1, PT, R55, R58, RZ ;  /* 0x0000003a37377210 */ /* 0x000fe20007f3e0ff */
[----:B------:R-:W-:Y:S02]  /*3c8a0*/  IMAD.MOV.U32 R56, RZ, RZ, R59 ;  /* 0x000000ffff387224 */ /* 0x000fe400078e003b */
[----:B------:R-:W-:-:S04]  /*3c8b0*/  IMAD.WIDE.U32 R58, R8, UR20, RZ ;  /* 0x00000014083a7c25 */ /* 0x000fc8000f8e00ff */
[----:B------:R-:W-:-:S04]  /*3c8c0*/  IMAD.WIDE.U32 R70, R7, UR20, RZ ;  /* 0x0000001407467c25 */ /* 0x000fc8000f8e00ff */
[----:B------:R-:W-:-:S04]  /*3c8d0*/  IMAD.WIDE.U32.X R56, R24, R0, R56, P1 ;  /* 0x0000000018387225 */ /* 0x000fc800008e0438 */
[----:B------:R-:W-:-:S04]  /*3c8e0*/  IMAD.WIDE.U32 R58, P1, R7, UR21, R58 ;  /* 0x00000015073a7c25 */ /* 0x000fc8000f82003a */
[----:B------:R-:W-:Y:S01]  /*3c8f0*/  IMAD.WIDE.U32.X R72, R6, UR19, R72, P5 ;  /* 0x0000001306487c25 */ /* 0x000fe2000a8e0448 */
[----:B------:R-:W-:-:S03]  /*3c900*/  IADD3 R81, P5, PT, R51, R70, RZ ;  /* 0x0000004633517210 */ /* 0x000fc60007fbe0ff */
[----:B------:R-:W-:Y:S01]  /*3c910*/  IMAD.WIDE.U32.X R52, R5, UR17, R52, P3 ;  /* 0x0000001105347c25 */ /* 0x000fe200098e0434 */
[----:B------:R-:W-:-:S03]  /*3c920*/  IADD3 R80, P3, PT, R71, R58, RZ ;  /* 0x0000003a47507210 */ /* 0x000fc60007f7e0ff */
[----:B------:R-:W-:Y:S01]  /*3c930*/  IMAD.X R51, RZ, RZ, RZ, P1 ;  /* 0x000000ffff337224 */ /* 0x000fe200008e06ff */
[----:B------:R-:W-:Y:S01]  /*3c940*/  IADD3 R39, P1, PT, R39, R50, RZ ;  /* 0x0000003227277210 */ /* 0x000fe20007f3e0ff */
[----:B------:R-:W-:Y:S01]  /*3c950*/  IMAD.MOV.U32 R50, RZ, RZ, R59 ;  /* 0x000000ffff327224 */ /* 0x000fe200078e003b */
[----:B------:R-:W-:Y:S02]  /*3c960*/  IADD3.X R43, P2, PT, R47, R43, RZ, P2, !PT ;  /* 0x0000002b2f2b7210 */ /* 0x000fe4000175e4ff */
[----:B------:R-:W-:Y:S01]  /*3c970*/  IADD3.X R27, P6, PT, R41, R27, RZ, P6, !PT ;  /* 0x0000001b291b7210 */ /* 0x000fe200037de4ff */
[----:B------:R-:W-:Y:S01]  /*3c980*/  IMAD.WIDE.U32.X R50, R8, UR21, R50, P3 ;  /* 0x0000001508327c25 */ /* 0x000fe200098e0432 */
[----:B------:R-:W-:Y:S02]  /*3c990*/  IADD3 R77, P3, PT, R44, R54, RZ ;  /* 0x000000362c4d7210 */ /* 0x000fe40007f7e0ff */
[----:B------:R-:W-:Y:S02]  /*3c9a0*/  IADD3.X R80, P5, PT, R43, R80, RZ, P5, !PT ;  /* 0x000000502b507210 */ /* 0x000fe40002fbe4ff */
[----:B------:R-:W-:-:S02]  /*3c9b0*/  IADD3.X R25, P4, PT, R20, R25, RZ, P4, !PT ;  /* 0x0000001914197210 */ /* 0x000fc4000279e4ff */
[----:B------:R-:W-:Y:S01]  /*3c9c0*/  IADD3.X R76, P3, PT, R27, R55, RZ, P3, !PT ;  /* 0x000000371b4c7210 */ /* 0x000fe20001f7e4ff */
[----:B------:R-:W-:Y:S01]  /*3c9d0*/  IMAD.WIDE.U32 R54, R19, R46, RZ ;  /* 0x0000002e13367225 */ /* 0x000fe200078e00ff */
[----:B------:R-:W-:Y:S02]  /*3c9e0*/  IADD3.X R79, P2, P5, R50, R72, R52, P5, P2 ;  /* 0x00000048324f7210 */ /* 0x000fe40002d44434 */
[----:B------:R-:W-:Y:S02]  /*3c9f0*/  IADD3.X R25, P1, PT, R25, R33, RZ, P1, !PT ;  /* 0x0000002119197210 */ /* 0x000fe40000f3e4ff */
[----:B------:R-:W-:Y:S01]  /*3ca00*/  IADD3.X R78, PT, PT, R51, R73, R53, P2, P5 ;  /* 0x00000049334e7210 */ /* 0x000fe200017ea435 */
[----:B------:R-:W-:Y:S01]  /*3ca10*/  IMAD.WIDE.U32 R50, P2, R21, R2, R54 ;  /* 0x0000000215327225 */ /* 0x000fe20007840036 */
[----:B------:R-:W-:Y:S02]  /*3ca20*/  IADD3.X R41, P1, P4, R34, R30, R36, P1, P4 ;  /* 0x0000001e22297210 */ /* 0x000fe40000c28424 */
[----:B------:R-:W-:Y:S01]  /*3ca30*/  IADD3.X R75, P3, P6, R56, R48, R28, P3, P6 ;  /* 0x00000030384b7210 */ /* 0x000fe20001e6c41c */
[----:B------:R-:W-:Y:S01]  /*3ca40*/  IMAD.WIDE.U32 R54, R19, R112, RZ ;  /* 0x0000007013367225 */ /* 0x000fe200078e00ff */
[----:B------:R-:W-:-:S02]  /*3ca50*/  IADD3.X R31, PT, PT, R35, R31, R37, P1, P4 ;  /* 0x0000001f231f7210 */ /* 0x000fc40000fe8425 */
[----:B------:R-:W-:Y:S01]  /*3ca60*/  IADD3.X R74, PT, PT, R57, R49, R29, P3, P6 ;  /* 0x00000031394a7210 */ /* 0x000fe20001fec41d */
[----:B------:R-:W-:-:S04]  /*3ca70*/  IMAD.WIDE.U32 R34, R21, R46, RZ ;  /* 0x0000002e15227225 */ /* 0x000fc800078e00ff */
[----:B------:R-:W-:-:S04]  /*3ca80*/  IMAD.WIDE.U32 R52, R19, R4, RZ ;  /* 0x0000000413347225 */ /* 0x000fc800078e00ff */
[----:B------:R-:W-:Y:S01]  /*3ca90*/  IMAD.WIDE.U32 R48, R18, R42, RZ ;  /* 0x0000002a12307225 */ /* 0x000fe200078e00ff */
[----:B------:R-:W-:-:S03]  /*3caa0*/  IADD3.X R29, PT, PT, RZ, RZ, RZ, P2, !PT ;  /* 0x000000ffff1d7210 */ /* 0x000fc600017fe4ff */
[----:B------:R-:W-:Y:S01]  /*3cab0*/  IMAD.WIDE.U32 R54, P3, R21, R113, R54 ;  /* 0x0000007115367225 */ /* 0x000fe20007860036 */
[----:B------:R-:W-:-:S03]  /*3cac0*/  IADD3 R44, P1, PT, R35, R50, RZ ;  /* 0x00000032232c7210 */ /* 0x000fc60007f3e0ff */
[----:B------:R-:W-:-:S04]  /*3cad0*/  IMAD.WIDE.U32 R36, R21, R112, RZ ;  /* 0x0000007015247225 */ /* 0x000fc800078e00ff */
[----:B------:R-:W-:Y:S01]  /*3cae0*/  IMAD.WIDE.U32 R42, R22, R42, RZ ;  /* 0x0000002a162a7225 */ /* 0x000fe200078e00ff */
[----:B------:R-:W-:-:S03]  /*3caf0*/  IADD3 R27, P6, PT, R34, R48, RZ ;  /* 0x00000030221b7210 */ /* 0x000fc60007fde0ff */
[----:B------:R-:W-:Y:S01]  /*3cb00*/  IMAD.MOV.U32 R28, RZ, RZ, R51 ;  /* 0x000000ffff1c7224 */ /* 0x000fe200078e0033 */
[----:B------:R-:W-:Y:S01]  /*3cb10*/  IADD3 R30, P4, PT, R37, R54, RZ ;  /* 0x00000036251e7210 */ /* 0x000fe20007f9e0ff */
[----:B------:R-:W-:Y:S01]  /*3cb20*/  IMAD.WIDE.U32 R52, P2, R21, R96, R52 ;  /* 0x0000006015347225 */ /* 0x000fe20007840034 */
[----:B------:R-:W-:-:S03]  /*3cb30*/  MOV R34, R55 ;  /* 0x0000003700227202 */ /* 0x000fc60000000f00 */
        /* <DEDUP_REMOVED lines=8> */
[----:B------:R-:W-:-:S04]  /*3cbc0*/  IMAD.WIDE.U32 R52, R22, R40, RZ ;  /* 0x0000002816347225 */ /* 0x000fc800078e00ff */
[----:B------:R-:W-:-:S04]  /*3cbd0*/  IMAD.WIDE.U32 R48, R18, R40, RZ ;  /* 0x0000002812307225 */ /* 0x000fc800078e00ff */
[----:B------:R-:W-:-:S04]  /*3cbe0*/  IMAD.WIDE.U32.X R20, R19, R2, R28, P1 ;  /* 0x0000000213147225 */ /* 0x000fc800008e041c */
[----:B------:R-:W-:Y:S01]  /*3cbf0*/  IMAD.WIDE.U32.X R28, R19, R96, R56, P2 ;  /* 0x00000060131c7225 */ /* 0x000fe200010e0438 */
[----:B------:R-:W-:-:S03]  /*3cc00*/  IADD3 R19, P1, PT, R50, R48, RZ ;  /* 0x0000003032137210 */ /* 0x000fc60007f3e0ff */
[----:B------:R-:W-:-:S04]  /*3cc10*/  IMAD.WIDE.U32 R52, P2, R18, R98, R52 ;  /* 0x0000006212347225 */ /* 0x000fc80007840034 */
[----:B------:R-:W-:Y:S02]  /*3cc20*/  IMAD.X R51, RZ, RZ, RZ, P3 ;  /* 0x000000ffff337224 */ /* 0x000fe400018e06ff */
[----:B------:R-:W-:Y:S01]  /*3cc30*/  IMAD.MOV.U32 R50, RZ, RZ, R43 ;  /* 0x000000ffff327224 */ /* 0x000fe200078e002b */
[----:B------:R-:W-:-:S03]  /*3cc40*/  IADD3 R47, P3, PT, R49, R52, RZ ;  /* 0x00000034312f7210 */ /* 0x000fc60007f7e0ff */
[----:B------:R-:W-:Y:S02]  /*3cc50*/  IMAD.WIDE.U32.X R48, R22, R0, R50, P4 ;  /* 0x0000000016307225 */ /* 0x000fe400020e0432 */
[----:B------:R-:W2:Y:S02]  /*3cc60*/  LDL.LU R0, [R1+0x120] ;  /* 0x0001200001007983 */ /* 0x000ea40000300800 */
[----:B------:R-:W-:-:S04]  /*3cc70*/  IMAD.WIDE.U32 R54, R18, R4, RZ ;  /* 0x0000000412367225 */ /* 0x000fc800078e00ff */
[----:B------:R-:W-:-:S04]  /*3cc80*/  IMAD.WIDE.U32 R50, R22, R4, RZ ;  /* 0x0000000416327225 */ /* 0x000fc800078e00ff */
[----:B------:R-:W-:Y:S01]  /*3cc90*/  IMAD.X R37, RZ, RZ, RZ, P2 ;  /* 0x000000ffff257224 */ /* 0x000fe200010e06ff */
[----:B------:R-:W-:Y:S01]  /*3cca0*/  IADD3 R73, P2, PT, R36, R54, RZ ;  /* 0x0000003624497210 */ /* 0x000fe20007f5e0ff */
[----:B------:R-:W-:Y:S01]  /*3ccb0*/  IMAD.WIDE.U32 R50, P4, R18, R96, R50 ;  /* 0x0000006012327225 */ /* 0x000fe20007880032 */
[----:B------:R-:W-:-:S03]  /*3ccc0*/  MOV R36, R53 ;  /* 0x0000003500247202 */ /* 0x000fc60000000f00 */
[----:B------:R-:W-:Y:S01]  /*3ccd0*/  IMAD.WIDE.U32 R52, R24, R62, RZ ;  /* 0x0000003e18347225 */ /* 0x000fe200078e00ff */
[----:B------:R-:W-:Y:S02]  /*3cce0*/  LEA.HI.X R87, P5, R15, R87, RZ, 0xd, P0 ;  /* 0x000000570f577211 */ /* 0x000fe400000b6cff */
[----:B------:R-:W-:Y:S01]  /*3ccf0*/  IADD3.X R44, P0, PT, R44, R42, RZ, P6, !PT ;  /* 0x0000002a2c2c7210 */ /* 0x000fe2000371e4ff */
[----:B------:R-:W-:Y:S01]  /*3cd00*/  IMAD.X R43, RZ, RZ, RZ, P4 ;  /* 0x000000ffff2b7224 */ /* 0x000fe200020e06ff */
[----:B------:R-:W-:Y:S01]  /*3cd10*/  IADD3 R54, P4, PT, R55, R50, RZ ;  /* 0x0000003237367210 */ /* 0x000fe20007f9e0ff */
[----:B------:R-:W-:-:S04]  /*3cd20*/  IMAD.WIDE.U32.X R36, R22, R98, R36, P3 ;  /* 0x0000006216247225 */ /* 0x000fc800018e0424 */
[----:B------:R-:W-:Y:S02]  /*3cd30*/  IMAD.MOV.U32 R42, RZ, RZ, R51 ;  /* 0x000000ffff2a7224 */ /* 0x000fe400078e0033 */
[----:B------:R-:W-:-:S04]  /*3cd40*/  IMAD.WIDE.U32 R52, P3, R23, R3, R52 ;  /* 0x0000000317347225 */ /* 0x000fc80007860034 */
[----:B------:R-:W-:Y:S01]  /*3cd50*/  IMAD.WIDE.U32 R56, R23, R62, RZ ;  /* 0x0000003e17387225 */ /* 0x000fe200078e00ff */
[----:B------:R-:W-:Y:S01]  /*3cd60*/  IADD3.X R18, P1, PT, R33, R47, RZ, P1, !PT ;  /* 0x0000002f21127210 */ /* 0x000fe20000f3e4ff */
[----:B------:R-:W-:Y:S02]  /*3cd70*/  UIMAD UR6, UR23, 0x13, URZ ;  /* 0x00000013170678a4 */ /* 0x000fe4000f8e02ff */
[----:B------:R-:W-:Y:S01]  /*3cd80*/  IMAD.WIDE.U32.X R42, R22, R96, R42, P4 ;  /* 0x00000060162a7225 */ /* 0x000fe200020e042a */
[----:B------:R-:W-:Y:S01]  /*3cd90*/  IADD3 R22, P4, PT, R57, R52, RZ ;  /* 0x0000003439167210 */ /* 0x000fe20007f9e0ff */
[----:B------:R-:W3:Y:S02]  /*3cda0*/  LDL R62, [R1+0xf0] ;  /* 0x0000f000013e7983 */ /* 0x000ee40000100800 */
[----:B------:R-:W-:Y:S02]  /*3cdb0*/  IMAD.X R51, RZ, RZ, RZ, P3 ;  /* 0x000000ffff337224 */ /* 0x000fe400018e06ff */
[----:B------:R-:W-:-:S04]  /*3cdc0*/  IMAD.MOV.U32 R50, RZ, RZ, R53 ;  /* 0x000000ffff327224 */ /* 0x000fc800078e0035 */
[----:B------:R-:W-:Y:S02]  /*3cdd0*/  IMAD.WIDE.U32.X R50, R24, R3, R50, P4 ;  /* 0x0000000318327225 */ /* 0x000fe400020e0432 */
[----:B------:R-:W4:Y:S01]  /*3cde0*/  LDL.LU R3, [R1+0x154] ;  /* 0x0001540001037983 */ /* 0x000f220000300800 */
[----:B------:R-:W-:Y:S01]  /*3cdf0*/  IADD3.X R15, P2, PT, R30, R54, RZ, P2, !PT ;  /* 0x000000361e0f7210 */ /* 0x000fe2000175e4ff */
[----:B------:R-:W-:Y:S01]  /*3ce00*/  IMAD.WIDE.U32 R54, R24, R46, RZ ;  /* 0x0000002e18367225 */ /* 0x000fe200078e00ff */
[----:B------:R-:W-:Y:S02]  /*3ce10*/  LOP3.LUT R33, R16, 0x7ffff, RZ, 0xc0, !PT ;  /* 0x0007ffff10217812 */ /* 0x000fe400078ec0ff */
[----:B------:R-:W-:Y:S01]  /*3ce20*/  SHF.L.W.U32.HI R14, R14, 0xd, R87 ;  /* 0x0000000d0e0e7819 */ /* 0x000fe20000010e57 */
[----:B------:R-:W-:-:S04]  /*3ce30*/  IMAD.WIDE.U32 R52, R24, R40, RZ ;  /* 0x0000002818347225 */ /* 0x000fc800078e00ff */
[----:B------:R-:W-:Y:S01]  /*3ce40*/  IMAD.WIDE.U32 R32, R14, 0x13, R32 ;  /* 0x000000130e207825 */ /* 0x000fe200078e0020 */
[----:B------:R-:W-:-:S03]  /*3ce50*/  IADD3 R14, P3, PT, R27, R56, RZ ;  /* 0x000000381b0e7210 */ /* 0x000fc60007f7e0ff */
[----:B------:R-:W-:-:S04]  /*3ce60*/  IMAD.WIDE.U32 R56, R23, R46, RZ ;  /* 0x0000002e17387225 */ /* 0x000fc800078e00ff */
[----:B------:R-:W-:-:S04]  /*3ce70*/  IMAD.WIDE.U32 R54, P6, R23, R2, R54 ;  /* 0x0000000217367225 */ /* 0x000fc800078c0036 */
[----:B------:R-:W-:Y:S01]  /*3ce80*/  IMAD.X R88, RZ, RZ, R88, P5 ;  /* 0x000000ffff587224 */ /* 0x000fe200028e0658 */
[----:B------:R-:W-:Y:S01]  /*3ce90*/  IADD3 R27, P5, PT, R19, R56, RZ ;  /* 0x00000038131b7210 */ /* 0x000fe20007fbe0ff */
[----:B------:R-:W-:Y:S01]  /*3cea0*/  IMAD.MOV.U32 R58, RZ, RZ, R55 ;  /* 0x000000ffff3a7224 */ /* 0x000fe200078e0037 */
[----:B------:R-:W-:Y:S01]  /*3ceb0*/  IADD3 R30, P4, PT, R57, R54, RZ ;  /* 0x00000036391e7210 */ /* 0x000fe20007f9e0ff */
[----:B------:R-:W-:Y:S01]  /*3cec0*/  IMAD.WIDE.U32 R56, R23, R40, RZ ;  /* 0x0000002817387225 */ /* 0x000fe200078e00ff */
[----:B------:R-:W-:-:S03]  /*3ced0*/  IADD3.X R59, PT, PT, RZ, RZ, RZ, P6, !PT ;  /* 0x000000ffff3b7210 */ /* 0x000fc600037fe4ff */
[----:B------:R-:W-:Y:S01]  /*3cee0*/  IMAD.WIDE.U32 R52, P6, R23, R98, R52 ;  /* 0x0000006217347225 */ /* 0x000fe200078c0034 */
[----:B------:R-:W-:Y:S02]  /*3cef0*/  SHF.L.W.U32.HI R16, R87, 0xd, R88 ;  /* 0x0000000d57107819 */ /* 0x000fe40000010e58 */
[----:B------:R-:W-:Y:S01]  /*3cf00*/  IADD3.X R44, P3, PT, R44, R22, RZ, P3, !PT ;  /* 0x000000162c2c7210 */ /* 0x000fe20001f7e4ff */
[----:B------:R-:W-:Y:S01]  /*3cf10*/  IMAD.WIDE.U32.X R22, R24, R2, R58, P4 ;  /* 0x0000000218167225 */ /* 0x000fe200020e043a */
[----:B------:R-:W-:Y:S02]  /*3cf20*/  IADD3 R73, P4, PT, R73, R56, RZ ;  /* 0x0000003849497210 */ /* 0x000fe40007f9e0ff */
[----:B------:R-:W-:Y:S01]  /*3cf30*/  IADD3.X R30, P5, PT, R18, R30, RZ, P5, !PT ;  /* 0x0000001e121e7210 */ /* 0x000fe20002fbe4ff */
[----:B------:R-:W-:Y:S01]  /*3cf40*/  IMAD.X R19, RZ, RZ, RZ, P6 ;  /* 0x000000ffff137224 */ /* 0x000fe200030e06ff */
[----:B------:R-:W-:Y:S01]  /*3cf50*/  IADD3 R56, P6, PT, R57, R52, RZ ;  /* 0x0000003439387210 */ /* 0x000fe20007fde0ff */
[----:B------:R-:W-:-:S02]  /*3cf60*/  IMAD.MOV.U32 R18, RZ, RZ, R53 ;  /* 0x000000ffff127224 */ /* 0x000fc400078e0035 */
[----:B------:R-:W-:Y:S01]  /*3cf70*/  IMAD R16, R16, 0x13, RZ ;  /* 0x0000001310107824 */ /* 0x000fe200078e02ff */
[----:B------:R-:W-:Y:S01]  /*3cf80*/  IADD3.X R72, P0, P3, R50, R48, R20, P3, P0 ;  /* 0x0000003032487210 */ /* 0x000fe20001b00414 */
[----:B------:R-:W-:-:S04]  /*3cf90*/  IMAD.WIDE.U32.X R52, R24, R98, R18, P6 ;  /* 0x0000006218347225 */ /* 0x000fc800030e0412 */
[----:B------:R-:W-:Y:S01]  /*3cfa0*/  IMAD.IADD R19, R33, 0x1, R16 ;  /* 0x0000000121137824 */ /* 0x000fe200078e0210 */
[----:B------:R-:W-:Y:S02]  /*3cfb0*/  IADD3.X R20, P4, PT, R15, R56, RZ, P4, !PT ;  /* 0x000000380f147210 */ /* 0x000fe4000279e4ff */
[----:B------:R-:W-:Y:S02]  /*3cfc0*/  IADD3.X R21, PT, PT, R51, R49, R21, P0, P3 ;  /* 0x0000003133157210 */ /* 0x000fe400007e6415 */
[C---:B------:R-:W-:Y:S02]  /*3cfd0*/  LEA.HI R15, P0, R19.reuse, R86, RZ, 0xd ;  /* 0x00000056130f7211 */ /* 0x040fe400078168ff */
[----:B------:R-:W-:Y:S02]  /*3cfe0*/  IADD3.X R24, P1, P5, R22, R36, R28, P5, P1 ;  /* 0x0000002416187210 */ /* 0x000fe40002d2241c */
[----:B------:R-:W-:Y:S02]  /*3cff0*/  LOP3.LUT R19, R19, 0x7ffff, RZ, 0xc0, !PT ;  /* 0x0007ffff13137812 */ /* 0x000fe400078ec0ff */
[----:B------:R-:W-:-:S02]  /*3d000*/  IADD3.X R16, P2, P4, R52, R42, R34, P4, P2 ;  /* 0x0000002a34107210 */ /* 0x000fc40002444422 */
[----:B------:R-:W-:Y:S01]  /*3d010*/  IADD3.X R33, PT, PT, R23, R37, R29, P1, P5 ;  /* 0x0000002517217210 */ /* 0x000fe20000fea41d */
[----:B------:R-:W-:Y:S01]  /*3d020*/  IMAD.WIDE.U32 R28, R19, R40, RZ ;  /* 0x00000028131c7225 */ /* 0x000fe200078e00ff */
[----:B------:R-:W-:Y:S02]  /*3d030*/  LOP3.LUT R22, R17, 0x7ffff, RZ, 0xc0, !PT ;  /* 0x0007ffff11167812 */ /* 0x000fe400078ec0ff */
[----:B------:R-:W-:Y:S01]  /*3d040*/  IADD3.X R18, PT, PT, R53, R43, R35, P2, P4 ;  /* 0x0000002b35127210 */ /* 0x000fe200017e8423 */
[----:B------:R-:W-:Y:S01]  /*3d050*/  IMAD.WIDE.U32 R42, R113, R15, RZ ;  /* 0x0000000f712a7225 */ /* 0x000fe200078e00ff */
[----:B------:R-:W-:-:S03]  /*3d060*/  IADD3.X R22, PT, PT, RZ, R22, RZ, P0, !PT ;  /* 0x00000016ff167210 */ /* 0x000fc600007fe4ff */
[----:B------:R-:W-:-:S04]  /*3d070*/  IMAD.WIDE.U32 R36, R45, R32, RZ ;  /* 0x000000202d247225 */ /* 0x000fc800078e00ff */
[----:B------:R-:W-:Y:S01]  /*3d080*/  IMAD.WIDE.U32 R34, R32, R40, RZ ;  /* 0x0000002820227225 */ /* 0x000fe200078e00ff */
[----:B------:R-:W-:-:S03]  /*3d090*/  IADD3 R17, P1, PT, R27, R36, RZ ;  /* 0x000000241b117210 */ /* 0x000fc60007f3e0ff */
[----:B------:R-:W-:-:S04]  /*3d0a0*/  IMAD.WIDE.U32 R28, P4, R98, R32, R28 ;  /* 0x00000020621c7225 */ /* 0x000fc8000788001c */
[----:B------:R-:W-:Y:S01]  /*3d0b0*/  IMAD.WIDE.U32 R42, P5, R22, R112, R42 ;  /* 0x00000070162a7225 */ /* 0x000fe200078a002a */
[----:B------:R-:W-:-:S03]  /*3d0c0*/  IADD3 R23, P3, PT, R35, R28, RZ ;  /* 0x0000001c23177210 */ /* 0x000fc60007f7e0ff */
[----:B------:R-:W-:Y:S01]  /*3d0d0*/  IMAD.WIDE.U32 R50, R112, R15, RZ ;  /* 0x0000000f70327225 */ /* 0x000fe200078e00ff */
[----:B------:R-:W-:-:S04]  /*3d0e0*/  IADD3 R39, P0, PT, R39, R34, RZ ;  /* 0x0000002227277210 */ /* 0x000fc80007f1e0ff */
[----:B------:R-:W-:Y:S01]  /*3d0f0*/  IADD3.X R23, P0, PT, R25, R23, RZ, P0, !PT ;  /* 0x0000001719177210 */ /* 0x000fe2000071e4ff */
[----:B------:R-:W-:-:S04]  /*3d100*/  IMAD.WIDE.U32 R52, R122, UR18, RZ ;  /* 0x000000127a347c25 */ /* 0x000fc8000f8e00ff */
[----:B------:R-:W-:-:S04]  /*3d110*/  IMAD.WIDE.U32 R58, R119, UR16, RZ ;  /* 0x00000010773a7c25 */ /* 0x000fc8000f8e00ff */
[----:B------:R-:W-:-:S04]  /*3d120*/  IMAD.WIDE.U32 R56, R22, R4, RZ ;  /* 0x0000000416387225 */ /* 0x000fc800078e00ff */
[----:B------:R-:W-:Y:S01]  /*3d130*/  IMAD.WIDE.U32 R70, R114, UR20, RZ ;  /* 0x0000001472467c25 */ /* 0x000fe2000f8e00ff */
[----:B------:R-:W-:-:S03]  /*3d140*/  UIADD3 UR25, UPT, UPT, UR35, UR6, URZ ;  /* 0x0000000623197290 */ /* 0x000fc6000fffe0ff */
[----:B--2---:R-:W-:-:S04]  /*3d150*/  IMAD.WIDE.U32 R48, R0, R32, RZ ;  /* 0x0000002000307225 */ /* 0x004fc800078e00ff */
[----:B------:R-:W-:-:S04]  /*3d160*/  IMAD.WIDE.U32 R48, P2, R19, R45, R48 ;  /* 0x0000002d13307225 */ /* 0x000fc80007840030 */
[----:B------:R-:W-:Y:S01]  /*3d170*/  IMAD.X R35, RZ, RZ, RZ, P2 ;  /* 0x000000ffff237224 */ /* 0x000fe200010e06ff */
[----:B------:R-:W-:Y:S01]  /*3d180*/  IADD3 R36, P6, PT, R37, R48, RZ ;  /* 0x0000003025247210 */ /* 0x000fe20007fde0ff */
[----:B------:R-:W-:Y:S01]  /*3d190*/  IMAD.X R37, RZ, RZ, RZ, P5 ;  /* 0x000000ffff257224 */ /* 0x000fe200028e06ff */
[----:B------:R-:W-:Y:S02]  /*3d1a0*/  IADD3 R17, P2, PT, R17, R50, RZ ;  /* 0x0000003211117210 */ /* 0x000fe40007f5e0ff */
[----:B------:R-:W-:Y:S01]  /*3d1b0*/  IADD3 R27, P5, PT, R51, R42, RZ ;  /* 0x0000002a331b7210 */ /* 0x000fe20007fbe0ff */
[----:B------:R-:W-:Y:S01]  /*3d1c0*/  IMAD.WIDE.U32 R50, R22, R46, RZ ;  /* 0x0000002e16327225 */ /* 0x000fe200078e00ff */
[----:B------:R-:W-:-:S03]  /*3d1d0*/  IADD3.X R30, P1, PT, R30, R36, RZ, P1, !PT ;  /* 0x000000241e1e7210 */ /* 0x000fc60000f3e4ff */
[----:B------:R-:W-:Y:S02]  /*3d1e0*/  IMAD.MOV.U32 R34, RZ, RZ, R49 ;  /* 0x000000ffff227224 */ /* 0x000fe400078e0031 */
[----:B------:R-:W-:Y:S01]  /*3d1f0*/  IMAD.MOV.U32 R36, RZ, RZ, R43 ;  /* 0x000000ffff247224 */ /* 0x000fe200078e002b */
[----:B------:R-:W-:Y:S01]  /*3d200*/  IADD3.X R49, PT, PT, RZ, RZ, RZ, P4, !PT ;  /* 0x000000ffff317210 */ /* 0x000fe200027fe4ff */
[----:B------:R-:W-:Y:S01]  /*3d210*/  IMAD.WIDE.U32 R42, P4, R15, R2, R50 ;  /* 0x000000020f2a7225 */ /* 0x000fe20007880032 */
[----:B------:R-:W-:-:S03]  /*3d220*/  IADD3.X R25, P2, PT, R30, R27, RZ, P2, !PT ;  /* 0x0000001b1e197210 */ /* 0x000fc6000175e4ff */
[----:B------:R-:W-:-:S04]  /*3d230*/  IMAD.WIDE.U32 R50, R15, R46, RZ ;  /* 0x0000002e0f327225 */ /* 0x000fc800078e00ff */
[----:B------:R-:W-:-:S04]  /*3d240*/  IMAD.WIDE.U32.X R34, R19, R0, R34, P6 ;  /* 0x0000000013227225 */ /* 0x000fc800030e0422 */
[----:B------:R-:W-:-:S04]  /*3d250*/  IMAD.WIDE.U32.X R36, R22, R113, R36, P5 ;  /* 0x0000007116247225 */ /* 0x000fc800028e0424 */
[----:B------:R-:W-:Y:S01]  /*3d260*/  IMAD.X R47, RZ, RZ, RZ, P4 ;  /* 0x000000ffff2f7224 */ /* 0x000fe200020e06ff */
[----:B------:R-:W-:Y:S02]  /*3d270*/  IADD3 R30, P4, PT, R39, R50, RZ ;  /* 0x00000032271e7210 */ /* 0x000fe40007f9e0ff */
[----:B------:R-:W-:Y:S01]  /*3d280*/  IADD3.X R27, P1, P2, R36, R24, R34, P2, P1 ;  /* 0x00000018241b7210 */ /* 0x000fe20001222422 */
[----:B------:R-:W-:Y:S01]  /*3d290*/  IMAD.MOV.U32 R46, RZ, RZ, R43 ;  /* 0x000000ffff2e7224 */ /* 0x000fe200078e002b */
[----:B------:R-:W-:Y:S01]  /*3d2a0*/  IADD3 R50, P5, PT, R51, R42, RZ ;  /* 0x0000002a33327210 */ /* 0x000fe20007fbe0ff */
[----:B------:R-:W-:Y:S01]  /*3d2b0*/  IMAD.MOV.U32 R48, RZ, RZ, R29 ;  /* 0x000000ffff307224 */ /* 0x000fe200078e001d */
[----:B------:R-:W-:Y:S01]  /*3d2c0*/  IADD3.X R24, PT, PT, R37, R33, R35, P1, P2 ;  /* 0x0000002125187210 */ /* 0x000fe20000fe4423 */
[----:B------:R-:W-:Y:S01]  /*3d2d0*/  IMAD.WIDE.U32 R34, R123, UR18, RZ ;  /* 0x000000127b227c25 */ /* 0x000fe2000f8e00ff */
[----:B------:R-:W-:-:S03]  /*3d2e0*/  IADD3.X R23, P4, PT, R23, R50, RZ, P4, !PT ;  /* 0x0000003217177210 */ /* 0x000fc6000279e4ff */
[----:B------:R-:W-:-:S04]  /*3d2f0*/  IMAD.WIDE.U32.X R28, R22, R2, R46, P5 ;  /* 0x00000002161c7225 */ /* 0x000fc800028e042e */
[----:B------:R-:W-:-:S04]  /*3d300*/  IMAD.WIDE.U32 R46, R22, R40, RZ ;  /* 0x00000028162e7225 */ /* 0x000fc800078e00ff */
[----:B------:R-:W-:-:S04]  /*3d310*/  IMAD.WIDE.U32.X R48, R19, R98, R48, P3 ;  /* 0x0000006213307225 */ /* 0x000fc800018e0430 */
[----:B------:R-:W-:Y:S01]  /*3d320*/  IMAD.WIDE.U32 R36, R118, UR16, RZ ;  /* 0x0000001076247c25 */ /* 0x000fe2000f8e00ff */
[----:B------:R-:W-:-:S03]  /*3d330*/  IADD3.X R28, P0, P4, R28, R41, R48, P4, P0 ;  /* 0x000000291c1c7210 */ /* 0x000fc60002400430 */
[----:B------:R-:W-:-:S04]  /*3d340*/  IMAD.WIDE.U32 R34, P2, R122, UR19, R34 ;  /* 0x000000137a227c25 */ /* 0x000fc8000f840022 */
[----:B------:R-:W-:Y:S01]  /*3d350*/  IMAD.WIDE.U32 R42, R113, R32, RZ ;  /* 0x00000020712a7225 */ /* 0x000fe200078e00ff */
[----:B------:R-:W-:-:S03]  /*3d360*/  IADD3 R39, P1, PT, R52, R36, RZ ;  /* 0x0000002434277210 */ /* 0x000fc60007f3e0ff */
[----:B------:R-:W-:Y:S01]  /*3d370*/  IMAD.WIDE.U32 R46, P6, R15, R98, R46 ;  /* 0x000000620f2e7225 */ /* 0x000fe200078c002e */
[----:B------:R-:W-:-:S03]  /*3d380*/  IADD3 R34, P3, PT, R53, R34, RZ ;  /* 0x0000002235227210 */ /* 0x000fc60007f7e0ff */
[----:B------:R-:W-:Y:S01]  /*3d390*/  IMAD.WIDE.U32 R50, R15, R40, RZ ;  /* 0x000000280f327225 */ /* 0x000fe200078e00ff */
[----:B------:R-:W-:Y:S02]  /*3d3a0*/  IADD3.X R29, PT, PT, R29, R31, R49, P0, P4 ;  /* 0x0000001f1d1d7210 */ /* 0x000fe400007e8431 */
[----:B------:R-:W-:Y:S01]  /*3d3b0*/  MOV R48, R47 ;  /* 0x0000002f00307202 */ /* 0x000fe20000000f00 */
[----:B------:R-:W-:Y:S01]  /*3d3c0*/  IMAD.WIDE.U32 R42, P4, R19, R112, R42 ;  /* 0x00000070132a7225 */ /* 0x000fe2000788002a */
[----:B------:R-:W-:-:S03]  /*3d3d0*/  IADD3 R31, P0, PT, R51, R46, RZ ;  /* 0x0000002e331f7210 */ /* 0x000fc60007f1e0ff */
[----:B------:R-:W-:-:S04]  /*3d3e0*/  IMAD.WIDE.U32 R52, R112, R32, RZ ;  /* 0x0000002070347225 */ /* 0x000fc800078e00ff */
[----:B------:R-:W-:-:S04]  /*3d3f0*/  IMAD.WIDE.U32 R58, P5, R118, UR17, R58 ;  /* 0x00000011763a7c25 */ /* 0x000fc8000f8a003a */
[----:B------:R-:W-:-:S04]  /*3d400*/  IMAD.WIDE.U32 R40, R19, R4, RZ ;  /* 0x0000000413287225 */ /* 0x000fc800078e00ff */
[----:B------:R-:W-:Y:S01]  /*3d410*/  IMAD.X R49, RZ, RZ, RZ, P6 ;  /* 0x000000ffff317224 */ /* 0x000fe200030e06ff */
[----:B------:R-:W-:Y:S01]  /*3d420*/  IADD3 R33, P6, PT, R53, R42, RZ ;  /* 0x0000002a35217210 */ /* 0x000fe20007fde0ff */
[----:B------:R-:W-:Y:S01]  /*3d430*/  IMAD.X R47, RZ, RZ, RZ, P4 ;  /* 0x000000ffff2f7224 */ /* 0x000fe200020e06ff */
[----:B------:R-:W-:Y:S01]  /*3d440*/  IADD3 R53, P4, PT, R37, R58, RZ ;  /* 0x0000003a25357210 */ /* 0x000fe20007f9e0ff */
[----:B------:R-:W-:-:S04]  /*3d450*/  IMAD.WIDE.U32.X R48, R22, R98, R48, P0 ;  /* 0x0000006216307225 */ /* 0x000fc800000e0430 */
[----:B------:R-:W-:-:S04]  /*3d460*/  IMAD.WIDE.U32 R40, P0, R96, R32, R40 ;  /* 0x0000002060287225 */ /* 0x000fc80007800028 */
[----:B------:R-:W-:-:S04]  /*3d470*/  IMAD.WIDE.U32 R36, R32, R4, RZ ;  /* 0x0000000420247225 */ /* 0x000fc800078e00ff */
[----:B------:R-:W-:Y:S01]  /*3d480*/  IMAD.X R55, RZ, RZ, RZ, P0 ;  /* 0x000000ffff377224 */ /* 0x000fe200000e06ff */
[----:B------:R-:W-:Y:S01]  /*3d490*/  IADD3 R51, P0, PT, R37, R40, RZ ;  /* 0x0000002825337210 */ /* 0x000fe20007f1e0ff */
[----:B------:R-:W-:Y:S02]  /*3d4a0*/  IMAD.MOV.U32 R46, RZ, RZ, R43 ;  /* 0x000000ffff2e7224 */ /* 0x000fe400078e002b */
[----:B------:R-:W-:Y:S02]  /*3d4b0*/  IMAD.MOV.U32 R54, RZ, RZ, R41 ;  /* 0x000000ffff367224 */ /* 0x000fe400078e0029 */
[----:B------:R-:W-:-:S04]  /*3d4c0*/  IMAD.WIDE.U32 R42, R115, UR20, RZ ;  /* 0x00000014732a7c25 */ /* 0x000fc8000f8e00ff */
[----:B------:R-:W-:-:S04]  /*3d4d0*/  IMAD.WIDE.U32.X R40, R19, R96, R54, P0 ;  /* 0x0000006013287225 */ /* 0x000fc800000e0436 */
[----:B------:R-:W-:-:S04]  /*3d4e0*/  IMAD.WIDE.U32 R56, P0, R15, R96, R56 ;  /* 0x000000600f387225 */ /* 0x000fc80007800038 */
[----:B------:R-:W-:Y:S01]  /*3d4f0*/  IMAD.WIDE.U32.X R46, R19, R113, R46, P6 ;  /* 0x00000071132e7225 */ /* 0x000fe200030e042e */
[----:B------:R-:W-:-:S03]  /*3d500*/  IADD3.X R37, PT, PT, RZ, RZ, RZ, P0, !PT ;  /* 0x000000ffff257210 */ /* 0x000fc600007fe4ff */
[----:B------:R-:W-:Y:S01]  /*3d510*/  IMAD.WIDE.U32 R42, P6, R114, UR21, R42 ;  /* 0x00000015722a7c25 */ /* 0x000fe2000f8c002a */
[----:B------:R-:W-:Y:S02]  /*3d520*/  IADD3 R63, P0, PT, R39, R70, RZ ;  /* 0x00000046273f7210 */ /* 0x000fe40007f1e0ff */
[----:B------:R-:W-:Y:S01]  /*3d530*/  IADD3.X R34, P1, PT, R53, R34, RZ, P1, !PT ;  /* 0x0000002235227210 */ /* 0x000fe20000f3e4ff */
[----:B------:R-:W-:Y:S01]  /*3d540*/  IMAD.X R55, RZ, RZ, RZ, P2 ;  /* 0x000000ffff377224 */ /* 0x000fe200010e06ff */
[----:B------:R-:W-:Y:S01]  /*3d550*/  IADD3 R70, P2, PT, R71, R42, RZ ;  /* 0x0000002a47467210 */ /* 0x000fe20007f5e0ff */
[----:B------:R-:W-:-:S03]  /*3d560*/  IMAD.MOV.U32 R54, RZ, RZ, R35 ;  /* 0x000000ffff367224 */ /* 0x000fc600078e0023 */
[----:B------:R-:W-:Y:S01]  /*3d570*/  IADD3.X R2, P0, PT, R34, R70, RZ, P0, !PT ;  /* 0x0000004622027210 */ /* 0x000fe2000071e4ff */
[----:B------:R-:W-:-:S04]  /*3d580*/  IMAD.WIDE.U32 R34, R15, R4, RZ ;  /* 0x000000040f227225 */ /* 0x000fc800078e00ff */
[----:B------:R-:W-:Y:S01]  /*3d590*/  IMAD.MOV.U32 R70, RZ, RZ, R59 ;  /* 0x000000ffff467224 */ /* 0x000fe200078e003b */
[----:B------:R-:W-:Y:S01]  /*3d5a0*/  IADD3.X R59, PT, PT, RZ, RZ, RZ, P6, !PT ;  /* 0x000000ffff3b7210 */ /* 0x000fe200037fe4ff */
[----:B------:R-:W-:Y:S01]  /*3d5b0*/  IMAD.X R71, RZ, RZ, RZ, P5 ;  /* 0x000000ffff477224 */ /* 0x000fe200028e06ff */
[----:B------:R-:W-:Y:S01]  /*3d5c0*/  IADD3 R14, P5, PT, R14, R36, RZ ;  /* 0x000000240e0e7210 */ /* 0x000fe20007fbe0ff */
[----:B------:R-:W-:Y:S01]  /*3d5d0*/  IMAD.MOV.U32 R36, RZ, RZ, R57 ;  /* 0x000000ffff247224 */ /* 0x000fe200078e0039 */
[----:B------:R-:W-:Y:S02]  /*3d5e0*/  IADD3 R4, P6, PT, R35, R56, RZ ;  /* 0x0000003823047210 */ /* 0x000fe40007fde0ff */
[----:B------:R-:W-:Y:S02]  /*3d5f0*/  IADD3.X R44, P5, PT, R44, R51, RZ, P5, !PT ;  /* 0x000000332c2c7210 */ /* 0x000fe40002fbe4ff */
[----:B------:R-:W-:Y:S01]  /*3d600*/  SHF.L.W.U32.HI R39, R23, 0xd, R28 ;  /* 0x0000000d17277819 */ /* 0x000fe20000010e1c */
[----:B------:R-:W-:Y:S01]  /*3d610*/  IMAD.WIDE.U32.X R36, R22, R96, R36, P6 ;  /* 0x0000006016247225 */ /* 0x000fe200030e0424 */
[----:B------:R-:W-:-:S02]  /*3d620*/  IADD3 R14, P6, PT, R14, R50, RZ ;  /* 0x000000320e0e7210 */ /* 0x000fc40007fde0ff */
[----:B------:R-:W-:Y:S01]  /*3d630*/  SHF.L.W.U32.HI R28, R28, 0xd, R29 ;  /* 0x0000000d1c1c7819 */ /* 0x000fe20000010e1d */
[----:B------:R-:W-:Y:S01]  /*3d640*/  IMAD.WIDE.U32.X R70, R119, UR17, R70, P4 ;  /* 0x0000001177467c25 */ /* 0x000fe2000a0e0446 */
[----:B------:R-:W-:Y:S02]  /*3d650*/  IADD3.X R44, P6, PT, R44, R31, RZ, P6, !PT ;  /* 0x0000001f2c2c7210 */ /* 0x000fe400037de4ff */
[----:B------:R-:W-:Y:S01]  /*3d660*/  IADD3 R39, P4, PT, R39, R14, RZ ;  /* 0x0000000e27277210 */ /* 0x000fe20007f9e0ff */
[----:B------:R-:W-:Y:S02]  /*3d670*/  IMAD.MOV.U32 R58, RZ, RZ, R43 ;  /* 0x000000ffff3a7224 */ /* 0x000fe400078e002b */
[----:B------:R-:W-:Y:S01]  /*3d680*/  IMAD.WIDE.U32.X R54, R123, UR19, R54, P3 ;  /* 0x000000137b367c25 */ /* 0x000fe200098e0436 */
[----:B------:R-:W-:Y:S02]  /*3d690*/  IADD3 R77, P3, PT, R77, R52, RZ ;  /* 0x000000344d4d7210 */ /* 0x000fe40007f7e0ff */
[----:B------:R-:W-:Y:S01]  /*3d6a0*/  IADD3.X R44, P4, PT, R28, R44, RZ, P4, !PT ;  /* 0x0000002c1c2c7210 */ /* 0x000fe2000279e4ff */
[----:B------:R-:W-:Y:S01]  /*3d6b0*/  IMAD.WIDE.U32.X R58, R115, UR21, R58, P2 ;  /* 0x00000015733a7c25 */ /* 0x000fe200090e043a */
[----:B------:R-:W-:Y:S01]  /*3d6c0*/  IADD3.X R31, P6, P5, R48, R72, R40, P6, P5 ;  /* 0x00000048301f7210 */ /* 0x000fe200035ca428 */
[----:B------:R0:W-:Y:S01]  /*3d6d0*/  STL [R1+0x12c], R2 ;  /* 0x00012c0201007387 */ /* 0x0001e20000100800 */
[----:B------:R-:W-:-:S02]  /*3d6e0*/  IADD3 R77, P2, PT, R77, R34, RZ ;  /* 0x000000224d4d7210 */ /* 0x000fc40007f5e0ff */
[----:B------:R-:W-:Y:S02]  /*3d6f0*/  IADD3.X R14, P3, PT, R76, R33, RZ, P3, !PT ;  /* 0x000000214c0e7210 */ /* 0x000fe40001f7e4ff */
[----:B------:R-:W-:Y:S01]  /*3d700*/  LEA.HI.X R31, P4, R29, R31, RZ, 0xd, P4 ;  /* 0x0000001f1d1f7211 */ /* 0x000fe20002096cff */
[----:B------:R-:W-:Y:S01]  /*3d710*/  IMAD.WIDE.U32 R28, R11, UR22, RZ ;  /* 0x000000160b1c7c25 */ /* 0x000fe2000f8e00ff */
[----:B------:R-:W-:Y:S02]  /*3d720*/  IADD3.X R14, P2, PT, R14, R4, RZ, P2, !PT ;  /* 0x000000040e0e7210 */ /* 0x000fe4000175e4ff */
[----:B0-----:R-:W-:Y:S02]  /*3d730*/  IADD3.X R2, P1, P0, R58, R54, R70, P0, P1 ;  /* 0x000000363a027210 */ /* 0x001fe40000022446 */
[----:B------:R-:W-:Y:S02]  /*3d740*/  SHF.L.W.U32.HI R4, R44, 0xd, R31 ;  /* 0x0000000d2c047819 */ /* 0x000fe40000010e1f */
[----:B------:R-:W-:Y:S01]  /*3d750*/  IADD3.X R21, PT, PT, R49, R21, R41, P6, P5 ;  /* 0x0000001531157210 */ /* 0x000fe200037ea429 */
[----:B------:R0:W-:Y:S01]  /*3d760*/  STL [R1+0x2cc], R2 ;  /* 0x0002cc0201007387 */ /* 0x0001e20000100800 */
[----:B------:R-:W-:Y:S01]  /*3d770*/  IMAD.WIDE.U32 R34, R10, UR28, RZ ;  /* 0x0000001c0a227c25 */ /* 0x000fe2000f8e00ff */
[----:B------:R-:W-:-:S02]  /*3d780*/  IADD3.X R75, P2, P3, R36, R75, R46, P2, P3 ;  /* 0x0000004b244b7210 */ /* 0x000fc4000134642e */
[----:B0-----:R-:W-:Y:S02]  /*3d790*/  IADD3.X R2, PT, PT, R59, R55, R71, P1, P0 ;  /* 0x000000373b027210 */ /* 0x001fe40000fe0447 */
[----:B------:R-:W-:Y:S02]  /*3d7a0*/  IADD3 R4, P1, PT, R4, R77, RZ ;  /* 0x0000004d04047210 */ /* 0x000fe40007f3e0ff */
[----:B------:R-:W-:Y:S01]  /*3d7b0*/  IADD3 R77, P0, PT, R81, R28, RZ ;  /* 0x0000001c514d7210 */ /* 0x000fe20007f1e0ff */
[----:B------:R-:W-:Y:S01]  /*3d7c0*/  IMAD.X R28, RZ, RZ, R21, P4 ;  /* 0x000000ffff1c7224 */ /* 0x000fe200020e0615 */
[----:B------:R-:W-:Y:S01]  /*3d7d0*/  IADD3.X R74, PT, PT, R37, R74, R47, P2, P3 ;  /* 0x0000004a254a7210 */ /* 0x000fe200017e642f */
[----:B------:R-:W-:-:S03]  /*3d7e0*/  IMAD.WIDE.U32 R36, R26, UR28, RZ ;  /* 0x0000001c1a247c25 */ /* 0x000fc6000f8e00ff */
[----:B------:R-:W-:Y:S01]  /*3d7f0*/  SHF.L.W.U32.HI R21, R31, 0xd, R28 ;  /* 0x0000000d1f157819 */ /* 0x000fe20000010e1c */
[----:B------:R-:W-:-:S03]  /*3d800*/  IMAD.WIDE.U32 R34, P3, R26, UR29, R34 ;  /* 0x0000001d1a227c25 */ /* 0x000fc6000f860022 */
[----:B------:R-:W-:Y:S01]  /*3d810*/  IADD3.X R21, P1, PT, R21, R14, RZ, P1, !PT ;  /* 0x0000000e15157210 */ /* 0x000fe20000f3e4ff */
[----:B----4-:R-:W-:Y:S01]  /*3d820*/  IMAD.WIDE.U32 R40, R3, R32, RZ ;  /* 0x0000002003287225 */ /* 0x010fe200078e00ff */
[----:B------:R-:W-:-:S03]  /*3d830*/  IADD3 R77, P2, PT, R77, R36, RZ ;  /* 0x000000244d4d7210 */ /* 0x000fc60007f5e0ff */
[----:B------:R-:W-:Y:S01]  /*3d840*/  IMAD.WIDE.U32 R42, R9, UR22, RZ ;  /* 0x00000016092a7c25 */ /* 0x000fe2000f8e00ff */
[----:B------:R-:W-:Y:S02]  /*3d850*/  IADD3 R31, P4, PT, R37, R34, RZ ;  /* 0x00000022251f7210 */ /* 0x000fe40007f9e0ff */
[----:B------:R-:W-:Y:S01]  /*3d860*/  LEA.HI.X R75, P1, R28, R75, RZ, 0xd, P1 ;  /* 0x0000004b1c4b7211 */ /* 0x000fe20000836cff */
[----:B------:R-:W-:-:S04]  /*3d870*/  IMAD.WIDE.U32 R36, R60, R32, RZ ;  /* 0x000000203c247225 */ /* 0x000fc800078e00ff */
[----:B------:R-:W-:-:S04]  /*3d880*/  IMAD.WIDE.U32 R40, P5, R19, R60, R40 ;  /* 0x0000003c13287225 */ /* 0x000fc800078a0028 */
[----:B------:R-:W-:Y:S01]  /*3d890*/  IMAD.WIDE.U32 R46, R0, R15, RZ ;  /* 0x0000000f002e7225 */ /* 0x000fe200078e00ff */
[----:B------:R-:W-:-:S03]  /*3d8a0*/  IADD3.X R49, PT, PT, RZ, RZ, RZ, P5, !PT ;  /* 0x000000ffff317210 */ /* 0x000fc60002ffe4ff */
[----:B------:R-:W-:Y:S01]  /*3d8b0*/  IMAD.WIDE.U32 R42, P6, R11, UR23, R42 ;  /* 0x000000170b2a7c25 */ /* 0x000fe2000f8c002a */
[----:B------:R-:W-:-:S03]  /*3d8c0*/  SHF.L.W.U32.HI R14, R21, 0xd, R75 ;  /* 0x0000000d150e7819 */ /* 0x000fc60000010e4b */
[----:B------:R-:W-:Y:S02]  /*3d8d0*/  IMAD.MOV.U32 R32, RZ, RZ, R35 ;  /* 0x000000ffff207224 */ /* 0x000fe400078e0023 */
[----:B------:R-:W-:Y:S01]  /*3d8e0*/  IMAD.X R74, RZ, RZ, R74, P1 ;  /* 0x000000ffff4a7224 */ /* 0x000fe200008e064a */
[----:B------:R-:W-:Y:S01]  /*3d8f0*/  IADD3 R35, P1, PT, R37, R40, RZ ;  /* 0x0000002825237210 */ /* 0x000fe20007f3e0ff */
[----:B------:R-:W-:Y:S02]  /*3d900*/  IMAD.X R33, RZ, RZ, RZ, P3 ;  /* 0x000000ffff217224 */ /* 0x000fe400018e06ff */
[----:B------:R-:W-:Y:S01]  /*3d910*/  IMAD.WIDE.U32 R46, P3, R22, R45, R46 ;  /* 0x0000002d162e7225 */ /* 0x000fe2000786002e */
[----:B------:R-:W-:-:S03]  /*3d920*/  IADD3 R34, P5, PT, R29, R42, RZ ;  /* 0x0000002a1d227210 */ /* 0x000fc60007fbe0ff */
[----:B------:R-:W-:Y:S02]  /*3d930*/  IMAD.MOV.U32 R48, RZ, RZ, R41 ;  /* 0x000000ffff307224 */ /* 0x000fe400078e0029 */
[----:B------:R-:W-:Y:S01]  /*3d940*/  IMAD.WIDE.U32 R28, R45, R15, RZ ;  /* 0x0000000f2d1c7225 */ /* 0x000fe200078e00ff */
[----:B------:R-:W-:-:S03]  /*3d950*/  SHF.L.W.U32.HI R75, R75, 0xd, R74 ;  /* 0x0000000d4b4b7819 */ /* 0x000fc60000010e4a */
[----:B------:R-:W-:Y:S02]  /*3d960*/  IMAD.X R15, RZ, RZ, RZ, P3 ;  /* 0x000000ffff0f7224 */ /* 0x000fe400018e06ff */
[----:B------:R-:W-:Y:S01]  /*3d970*/  IMAD.WIDE.U32.X R48, R19, R3, R48, P1 ;  /* 0x0000000313307225 */ /* 0x000fe200008e0430 */
[----:B------:R-:W-:Y:S01]  /*3d980*/  IADD3 R19, P3, PT, R14, R17, RZ ;  /* 0x000000110e137210 */ /* 0x000fe20007f7e0ff */
[----:B------:R-:W-:Y:S01]  /*3d990*/  UIMAD UR6, UR29, 0x13, URZ ;  /* 0x000000131d0678a4 */ /* 0x000fe2000f8e02ff */
[----:B------:R-:W-:Y:S01]  /*3d9a0*/  IADD3 R17, P1, PT, R29, R46, RZ ;  /* 0x0000002e1d117210 */ /* 0x000fe20007f3e0ff */
[----:B------:R-:W-:Y:S01]  /*3d9b0*/  IMAD.WIDE.U32 R40, R8, UR34, RZ ;  /* 0x0000002208287c25 */ /* 0x000fe2000f8e00ff */
[----:B------:R-:W-:Y:S02]  /*3d9c0*/  MOV R14, R47 ;  /* 0x0000002f000e7202 */ /* 0x000fe40000000f00 */
[----:B------:R-:W-:Y:S01]  /*3d9d0*/  LOP3.LUT R51, R44, 0x7ffff, RZ, 0xc0, !PT ;  /* 0x0007ffff2c337812 */ /* 0x000fe200078ec0ff */
[----:B------:R-:W-:Y:S01]  /*3d9e0*/  IMAD.X R37, RZ, RZ, RZ, P6 ;  /* 0x000000ffff257224 */ /* 0x000fe200030e06ff */
[----:B------:R-:W-:Y:S01]  /*3d9f0*/  IADD3.X R25, P3, PT, R75, R25, RZ, P3, !PT ;  /* 0x000000194b197210 */ /* 0x000fe20001f7e4ff */
[----:B------:R-:W-:Y:S01]  /*3da00*/  IMAD.WIDE.U32.X R14, R22, R0, R14, P1 ;  /* 0x00000000160e7225 */ /* 0x000fe200008e040e */
[----:B------:R-:W-:-:S03]  /*3da10*/  IADD3 R73, P1, PT, R73, R36, RZ ;  /* 0x0000002449497210 */ /* 0x000fc60007f3e0ff */
[----:B------:R-:W-:Y:S01]  /*3da20*/  IMAD.WIDE.U32 R56, R123, UR20, RZ ;  /* 0x000000147b387c25 */ /* 0x000fe2000f8e00ff */
[----:B------:R-:W-:-:S03]  /*3da30*/  LEA.HI.X R27, P3, R74, R27, RZ, 0xd, P3 ;  /* 0x0000001b4a1b7211 */ /* 0x000fc60001876cff */
[----:B------:R-:W-:Y:S01]  /*3da40*/  IMAD.WIDE.U32 R70, R111, UR18, RZ ;  /* 0x000000126f467c25 */ /* 0x000fe2000f8e00ff */
[----:B------:R-:W-:-:S03]  /*3da50*/  IADD3.X R20, P1, PT, R20, R35, RZ, P1, !PT ;  /* 0x0000002314147210 */ /* 0x000fc60000f3e4ff */
[----:B------:R-:W-:-:S04]  /*3da60*/  IMAD.WIDE.U32 R58, R121, UR16, RZ ;  /* 0x00000010793a7c25 */ /* 0x000fc8000f8e00ff */
[----:B------:R-:W-:Y:S01]  /*3da70*/  IMAD.WIDE.U32.X R32, R10, UR29, R32, P4 ;  /* 0x0000001d0a207c25 */ /* 0x000fe2000a0e0420 */
[----:B------:R-:W-:Y:S01]  /*3da80*/  IADD3.X R34, P0, PT, R80, R34, RZ, P0, !PT ;  /* 0x0000002250227210 */ /* 0x000fe2000071e4ff */
[----:B------:R-:W-:Y:S02]  /*3da90*/  STL [R1+0x11c], R2 ;  /* 0x00011c0201007387 */ /* 0x000fe40000100800 */
[----:B------:R-:W-:Y:S01]  /*3daa0*/  IMAD.X R22, RZ, RZ, R24, P3 ;  /* 0x000000ffff167224 */ /* 0x000fe200018e0618 */
[----:B------:R-:W-:Y:S01]  /*3dab0*/  IADD3 R29, P3, PT, R73, R28, RZ ;  /* 0x0000001c491d7210 */ /* 0x000fe20007f7e0ff */
[----:B------:R-:W-:Y:S01]  /*3dac0*/  IMAD.WIDE.U32 R40, P6, R7, UR25, R40 ;  /* 0x0000001907287c25 */ /* 0x000fe2000f8c0028 */
[----:B------:R-:W-:Y:S01]  /*3dad0*/  SHF.L.W.U32.HI R28, R25, 0xd, R27 ;  /* 0x0000000d191c7819 */ /* 0x000fe20000010e1b */
[----:B------:R-:W2:Y:S01]  /*3dae0*/  LDL.LU R3, [R1+0x1e4] ;  /* 0x0001e40001037983 */ /* 0x000ea20000300800 */
[----:B------:R-:W-:Y:S01]  /*3daf0*/  IADD3.X R17, P3, PT, R20, R17, RZ, P3, !PT ;  /* 0x0000001114117210 */ /* 0x000fe20001f7e4ff */
[----:B------:R-:W-:-:S02]  /*3db00*/  IMAD.MOV.U32 R36, RZ, RZ, R43 ;  /* 0x000000ffff247224 */ /* 0x000fc400078e002b */
[----:B------:R-:W-:Y:S01]  /*3db10*/  IMAD.WIDE.U32 R42, R7, UR34, RZ ;  /* 0x00000022072a7c25 */ /* 0x000fe2000f8e00ff */
[----:B------:R-:W-:-:S03]  /*3db20*/  SHF.L.W.U32.HI R27, R27, 0xd, R22 ;  /* 0x0000000d1b1b7819 */ /* 0x000fc60000010e16 */
[----:B------:R-:W-:Y:S01]  /*3db30*/  IMAD.X R35, RZ, RZ, RZ, P6 ;  /* 0x000000ffff237224 */ /* 0x000fe200030e06ff */
[----:B------:R-:W-:Y:S02]  /*3db40*/  IADD3 R29, P6, PT, R28, R29, RZ ;  /* 0x0000001d1c1d7210 */ /* 0x000fe40007fde0ff */
[----:B------:R-:W-:Y:S02]  /*3db50*/  IADD3.X R14, P1, P3, R14, R16, R48, P3, P1 ;  /* 0x000000100e0e7210 */ /* 0x000fe40001b22430 */
[----:B------:R-:W-:Y:S02]  /*3db60*/  IADD3 R16, P4, PT, R43, R40, RZ ;  /* 0x000000282b107210 */ /* 0x000fe40007f9e0ff */
[----:B------:R-:W-:Y:S02]  /*3db70*/  IADD3.X R43, P6, PT, R27, R17, RZ, P6, !PT ;  /* 0x000000111b2b7210 */ /* 0x000fe400037de4ff */
[----:B------:R-:W-:Y:S02]  /*3db80*/  IADD3.X R18, PT, PT, R15, R18, R49, P1, P3 ;  /* 0x000000120f127210 */ /* 0x000fe40000fe6431 */
[----:B------:R-:W-:-:S05]  /*3db90*/  LEA.HI.X R14, P6, R22, R14, RZ, 0xd, P6 ;  /* 0x0000000e160e7211 */ /* 0x000fca00030d6cff */
[----:B------:R-:W-:Y:S01]  /*3dba0*/  IMAD.X R17, RZ, RZ, R18, P6 ;  /* 0x000000ffff117224 */ /* 0x000fe200030e0612 */
[----:B------:R-:W-:Y:S01]  /*3dbb0*/  IADD3.X R24, P2, PT, R34, R31, RZ, P2, !PT ;  /* 0x0000001f22187210 */ /* 0x000fe2000175e4ff */
[----:B------:R-:W-:Y:S01]  /*3dbc0*/  IMAD.WIDE.U32.X R36, R9, UR23, R36, P5 ;  /* 0x0000001709247c25 */ /* 0x000fe2000a8e0424 */
[----:B------:R-:W-:Y:S02]  /*3dbd0*/  LOP3.LUT R31, R23, 0x7ffff, RZ, 0xc0, !PT ;  /* 0x0007ffff171f7812 */ /* 0x000fe400078ec0ff */
[----:B------:R-:W-:Y:S02]  /*3dbe0*/  SHF.L.W.U32.HI R18, R43, 0xd, R14 ;  /* 0x0000000d2b127819 */ /* 0x000fe40000010e0e */
[----:B------:R-:W-:Y:S01]  /*3dbf0*/  SHF.L.W.U32.HI R17, R14, 0xd, R17 ;  /* 0x0000000d0e117819 */ /* 0x000fe20000010e11 */
[----:B------:R-:W-:Y:S01]  /*3dc00*/  UIADD3 UR26, UPT, UPT, UR37, UR6, URZ ;  /* 0x00000006251a7290 */ /* 0x000fe2000fffe0ff */
[----:B------:R-:W-:Y:S01]  /*3dc10*/  IADD3.X R27, P2, P1, R32, R79, R36, P2, P0 ;  /* 0x0000004f201b7210 */ /* 0x000fe20001140424 */
[----:B------:R-:W-:-:S04]  /*3dc20*/  IMAD.WIDE.U32 R30, R18, 0x13, R30 ;  /* 0x00000013121e7825 */ /* 0x000fc800078e001e */
[----:B------:R-:W-:Y:S01]  /*3dc30*/  IMAD R17, R17, 0x13, RZ ;  /* 0x0000001311117824 */ /* 0x000fe200078e02ff */
[----:B------:R-:W-:Y:S01]  /*3dc40*/  IADD3.X R78, PT, PT, R33, R78, R37, P2, P1 ;  /* 0x0000004e214e7210 */ /* 0x000fe200017e2425 */
[----:B------:R-:W-:-:S04]  /*3dc50*/  IMAD.WIDE.U32 R14, R8, UR36, RZ ;  /* 0x00000024080e7c25 */ /* 0x000fc8000f8e00ff */
[----:B------:R-:W-:Y:S02]  /*3dc60*/  IMAD.U32 R18, RZ, RZ, UR10 ;  /* 0x0000000aff127e24 */ /* 0x000fe4000f8e00ff */
[----:B------:R-:W-:Y:S02]  /*3dc70*/  IMAD.IADD R31, R31, 0x1, R17 ;  /* 0x000000011f1f7824 */ /* 0x000fe400078e0211 */
[----:B------:R-:W-:Y:S01]  /*3dc80*/  IMAD.WIDE.U32 R32, R11, UR26, RZ ;  /* 0x0000001a0b207c25 */ /* 0x000fe2000f8e00ff */
[----:B------:R-:W-:Y:S02]  /*3dc90*/  IADD3 R18, P3, P5, R30, -0x26, -R18 ;  /* 0xffffffda1e127810 */ /* 0x000fe40007d7e812 */
[----:B------:R-:W-:Y:S01]  /*3dca0*/  LOP3.LUT R20, R31, 0x7ffff, RZ, 0xc0, !PT ;  /* 0x0007ffff1f147812 */ /* 0x000fe200078ec0ff */
[----:B------:R-:W-:Y:S02]  /*3dcb0*/  IMAD.U32 R40, RZ, RZ, UR65 ;  /* 0x00000041ff287e24 */ /* 0x000fe4000f8e00ff */
[----:B------:R-:W-:Y:S01]  /*3dcc0*/  IMAD.WIDE.U32 R14, P1, R7, UR26, R14 ;  /* 0x0000001a070e7c25 */ /* 0x000fe2000f82000e */
[----:B------:R-:W-:-:S03]  /*3dcd0*/  IADD3 R93, P0, PT, R93, R42, RZ ;  /* 0x0000002a5d5d7210 */ /* 0x000fc60007f1e0ff */
[----:B------:R-:W-:Y:S01]  /*3dce0*/  IMAD.WIDE.U32 R36, R11, UR36, RZ ;  /* 0x000000240b247c25 */ /* 0x000fe2000f8e00ff */
[----:B------:R-:W-:-:S03]  /*3dcf0*/  IADD3.X R40, PT, PT, R20, 0xfffff, ~R40, P3, P5 ;  /* 0x000fffff14287810 */ /* 0x000fc60001feac28 */
[----:B------:R-:W-:Y:S01]  /*3dd00*/  IMAD.WIDE.U32 R32, P2, R9, UR36, R32 ;  /* 0x0000002409207c25 */ /* 0x000fe2000f840020 */
[----:B------:R-:W-:Y:S02]  /*3dd10*/  IADD3.X R17, PT, PT, RZ, RZ, RZ, P1, !PT ;  /* 0x000000ffff117210 */ /* 0x000fe40000ffe4ff */
[----:B------:R-:W-:Y:S01]  /*3dd20*/  IADD3 R54, P6, PT, R30, 0x1, RZ ;  /* 0x000000011e367810 */ /* 0x000fe20007fde0ff */
[----:B------:R-:W-:Y:S01]  /*3dd30*/  IMAD.X R49, RZ, RZ, RZ, P2 ;  /* 0x000000ffff317224 */ /* 0x000fe200010e06ff */
[----:B------:R-:W-:Y:S02]  /*3dd40*/  IADD3 R28, P1, PT, R93, R36, RZ ;  /* 0x000000245d1c7210 */ /* 0x000fe40007f3e0ff */
[----:B------:R-:W-:Y:S01]  /*3dd50*/  LEA.HI R50, P5, R31, R39, RZ, 0xd ;  /* 0x000000271f327211 */ /* 0x000fe200078b68ff */
[----:B------:R-:W-:Y:S01]  /*3dd60*/  IMAD.MOV.U32 R48, RZ, RZ, R33 ;  /* 0x000000ffff307224 */ /* 0x000fe200078e0021 */
[----:B------:R-:W-:Y:S02]  /*3dd70*/  IADD3 R36, P2, PT, R37, R32, RZ ;  /* 0x0000002025247210 */ /* 0x000fe40007f5e0ff */
[----:B------:R-:W-:Y:S01]  /*3dd80*/  SHF.R.U32.HI R37, RZ, 0x13, R40 ;  /* 0x00000013ff257819 */ /* 0x000fe20000011628 */
[----:B------:R-:W-:Y:S01]  /*3dd90*/  IMAD.WIDE.U32 R22, R7, UR36, RZ ;  /* 0x0000002407167c25 */ /* 0x000fe2000f8e00ff */
[----:B------:R-:W-:-:S02]  /*3dda0*/  IADD3.X R39, PT, PT, RZ, R20, RZ, P6, !PT ;  /* 0x00000014ff277210 */ /* 0x000fc400037fe4ff */
[----:B------:R-:W-:Y:S01]  /*3ddb0*/  IADD3.X R95, P0, PT, R95, R16, RZ, P0, !PT ;  /* 0x000000105f5f7210 */ /* 0x000fe2000071e4ff */
[----:B------:R-:W-:Y:S01]  /*3ddc0*/  IMAD.X R51, RZ, RZ, R51, P5 ;  /* 0x000000ffff337224 */ /* 0x000fe200028e0633 */
[----:B------:R-:W-:Y:S01]  /*3ddd0*/  IADD3 R37, P5, P6, R37, -UR63, R50 ;  /* 0x8000003f25257c10 */ /* 0x000fe2000febe032 */
[----:B------:R-:W-:Y:S01]  /*3dde0*/  IMAD.WIDE.U32.X R48, R9, UR26, R48, P2 ;  /* 0x0000001a09307c25 */ /* 0x000fe200090e0430 */
[----:B------:R-:W-:Y:S02]  /*3ddf0*/  LEA.HI R50, P2, R39, R50, RZ, 0xd ;  /* 0x0000003227327211 */ /* 0x000fe400078568ff */
[----:B------:R-:W-:Y:S02]  /*3de00*/  IADD3 R42, P3, PT, R23, R14, RZ ;  /* 0x0000000e172a7210 */ /* 0x000fe40007f7e0ff */
[----:B------:R-:W-:Y:S02]  /*3de10*/  IADD3.X R14, P1, PT, R95, R36, RZ, P1, !PT ;  /* 0x000000245f0e7210 */ /* 0x000fe40000f3e4ff */
[--C-:B------:R-:W-:Y:S01]  /*3de20*/  IADD3.X R36, PT, PT, RZ, ~UR70, R51.reuse, P5, P6 ;  /* 0x80000046ff247c10 */ /* 0x100fe2000afec433 */
[----:B------:R-:W-:Y:S01]  /*3de30*/  IMAD.X R51, RZ, RZ, R51, P2 ;  /* 0x000000ffff337224 */ /* 0x000fe200010e0633 */
[----:B------:R-:W-:Y:S01]  /*3de40*/  MOV R34, R41 ;  /* 0x0000002900227202 */ /* 0x000fe20000000f00 */
[----:B------:R-:W-:Y:S01]  /*3de50*/  IMAD.WIDE.U32 R30, R6, UR34, RZ ;  /* 0x00000022061e7c25 */ /* 0x000fe2000f8e00ff */
[----:B------:R-:W-:-:S02]  /*3de60*/  IADD3 R37, P5, PT, R37, -0x2, RZ ;  /* 0xfffffffe25257810 */ /* 0x000fc40007fbe0ff */
[----:B------:R-:W-:Y:S01]  /*3de70*/  LOP3.LUT R23, R21, 0x7ffff, RZ, 0xc0, !PT ;  /* 0x0007ffff15177812 */ /* 0x000fe200078ec0ff */
[----:B------:R-:W-:Y:S01]  /*3de80*/  IMAD.WIDE.U32.X R34, R8, UR25, R34, P4 ;  /* 0x0000001908227c25 */ /* 0x000fe2000a0e0422 */
[----:B------:R-:W-:Y:S02]  /*3de90*/  LEA.HI R47, P2, R51, R4, RZ, 0xd ;  /* 0x00000004332f7211 */ /* 0x000fe400078568ff */
[----:B------:R-:W-:Y:S02]  /*3dea0*/  IADD3.X R36, PT, PT, R36, 0xfffff, RZ, P5, !PT ;  /* 0x000fffff24247810 */ /* 0x000fe40002ffe4ff */
[----:B------:R-:W-:Y:S01]  /*3deb0*/  IADD3.X R41, P0, P1, R48, R101, R34, P1, P0 ;  /* 0x0000006530297210 */ /* 0x000fe20000900422 */
[----:B------:R-:W-:Y:S02]  /*3dec0*/  IMAD.X R81, RZ, RZ, R23, P2 ;  /* 0x000000ffff517224 */ /* 0x000fe400010e0617 */
[----:B------:R-:W-:Y:S01]  /*3ded0*/  IMAD.MOV.U32 R16, RZ, RZ, R15 ;  /* 0x000000ffff107224 */ /* 0x000fe200078e000f */
[----:B------:R-:W-:Y:S01]  /*3dee0*/  SHF.R.U32.HI R15, RZ, 0x13, R36 ;  /* 0x00000013ff0f7819 */ /* 0x000fe20000011624 */
[----:B------:R-:W-:Y:S01]  /*3def0*/  IMAD.WIDE.U32 R30, P4, R13, UR25, R30 ;  /* 0x000000190d1e7c25 */ /* 0x000fe2000f88001e */
[----:B------:R-:W-:-:S02]  /*3df00*/  IADD3.X R48, PT, PT, R49, R100, R35, P0, P1 ;  /* 0x0000006431307210 */ /* 0x000fc400007e2423 */
[----:B------:R-:W-:Y:S01]  /*3df10*/  LOP3.LUT R49, R25, 0x7ffff, RZ, 0xc0, !PT ;  /* 0x0007ffff19317812 */ /* 0x000fe200078ec0ff */
[----:B------:R-:W-:Y:S01]  /*3df20*/  IMAD.X R33, RZ, RZ, RZ, P4 ;  /* 0x000000ffff217224 */ /* 0x000fe200020e06ff */
[----:B------:R-:W-:Y:S02]  /*3df30*/  LEA.HI R46, P1, R81, R19, RZ, 0xd ;  /* 0x00000013512e7211 */ /* 0x000fe400078368ff */
[----:B------:R-:W-:Y:S01]  /*3df40*/  IADD3 R4, P2, P4, R15, -UR8, R4 ;  /* 0x800000080f047c10 */ /* 0x000fe2000fc5e004 */
[----:B------:R-:W-:Y:S01]  /*3df50*/  IMAD.WIDE.U32 R20, R13, UR34, RZ ;  /* 0x000000220d147c25 */ /* 0x000fe2000f8e00ff */
[----:B------:R-:W-:Y:S02]  /*3df60*/  IADD3.X R15, PT, PT, RZ, R49, RZ, P1, !PT ;  /* 0x00000031ff0f7210 */ /* 0x000fe40000ffe4ff */
[----:B------:R-:W-:Y:S02]  /*3df70*/  IADD3.X R84, PT, PT, RZ, ~UR15, R23, P2, P4 ;  /* 0x8000000fff547c10 */ /* 0x000fe400097e8417 */
[----:B------:R-:W-:-:S02]  /*3df80*/  IADD3 R25, P2, PT, R4, -0x2, RZ ;  /* 0xfffffffe04197810 */ /* 0x000fc40007f5e0ff */
[----:B------:R-:W-:Y:S02]  /*3df90*/  LOP3.LUT R4, R43, 0x7ffff, RZ, 0xc0, !PT ;  /* 0x0007ffff2b047812 */ /* 0x000fe400078ec0ff */
[----:B------:R-:W-:Y:S02]  /*3dfa0*/  LEA.HI R44, P1, R15, R29, RZ, 0xd ;  /* 0x0000001d0f2c7211 */ /* 0x000fe400078368ff */
[----:B------:R-:W-:Y:S02]  /*3dfb0*/  IADD3 R30, P6, PT, R21, R30, RZ ;  /* 0x0000001e151e7210 */ /* 0x000fe40007fde0ff */
[----:B------:R-:W-:Y:S01]  /*3dfc0*/  IADD3 R83, P0, PT, R83, R20, RZ ;  /* 0x0000001453537210 */ /* 0x000fe20007f1e0ff */
[----:B------:R-:W-:Y:S01]  /*3dfd0*/  IMAD.WIDE.U32 R20, R6, UR36, RZ ;  /* 0x0000002406147c25 */ /* 0x000fe2000f8e00ff */
[----:B------:R-:W-:-:S03]  /*3dfe0*/  IADD3.X R84, PT, PT, R84, 0xfffff, RZ, P2, !PT ;  /* 0x000fffff54547810 */ /* 0x000fc600017fe4ff */
[----:B------:R-:W-:Y:S01]  /*3dff0*/  IMAD.X R85, RZ, RZ, R4, P1 ;  /* 0x000000ffff557224 */ /* 0x000fe200008e0604 */
[----:B------:R-:W-:Y:S01]  /*3e000*/  IADD3 R88, P2, PT, R83, R22, RZ ;  /* 0x0000001653587210 */ /* 0x000fe20007f5e0ff */
[----:B------:R-:W-:Y:S01]  /*3e010*/  IMAD.WIDE.U32 R22, P5, R13, UR26, R20 ;  /* 0x0000001a0d167c25 */ /* 0x000fe2000f8a0014 */
[----:B------:R-:W-:Y:S02]  /*3e020*/  IADD3.X R82, P0, PT, R82, R30, RZ, P0, !PT ;  /* 0x0000001e52527210 */ /* 0x000fe4000071e4ff */
[----:B------:R-:W-:Y:S02]  /*3e030*/  SHF.R.U32.HI R30, RZ, 0x13, R84 ;  /* 0x00000013ff1e7819 */ /* 0x000fe40000011654 */
[----:B------:R-:W-:Y:S02]  /*3e040*/  LOP3.LUT R55, R39, 0x7ffff, RZ, 0xc0, !PT ;  /* 0x0007ffff27377812 */ /* 0x000fe400078ec0ff */
[----:B------:R-:W-:Y:S02]  /*3e050*/  SHF.R.U32.HI R20, RZ, 0x13, R85 ;  /* 0x00000013ff147819 */ /* 0x000fe40000011655 */
[----:B------:R-:W-:Y:S01]  /*3e060*/  IADD3 R39, P1, P4, R30, -UR9, R19 ;  /* 0x800000091e277c10 */ /* 0x000fe2000fc3e013 */
[----:B------:R-:W-:-:S02]  /*3e070*/  UMOV UR6, URZ ;  /* 0x000000ff00067c82 */ /* 0x000fc40008000000 */
[----:B------:R-:W-:Y:S01]  /*3e080*/  IMAD.WIDE.U32 R54, R20, 0x13, R54 ;  /* 0x0000001314367825 */ /* 0x000fe200078e0036 */
[----:B------:R-:W-:Y:S02]  /*3e090*/  IADD3.X R83, PT, PT, RZ, ~UR62, R49, P1, P4 ;  /* 0x8000003eff537c10 */ /* 0x000fe40008fe8431 */
[----:B------:R-:W-:Y:S01]  /*3e0a0*/  IADD3 R39, P1, PT, R39, -0x2, RZ ;  /* 0xfffffffe27277810 */ /* 0x000fe20007f3e0ff */
[----:B------:R-:W-:Y:S01]  /*3e0b0*/  VIADD R55, R55, UR6 ;  /* 0x0000000637377c36 */ /* 0x000fe20008000000 */
[----:B------:R-:W-:Y:S02]  /*3e0c0*/  IADD3.X R49, P2, PT, R82, R42, RZ, P2, !PT ;  /* 0x0000002a52317210 */ /* 0x000fe4000175e4ff */
[----:B------:R-:W-:Y:S01]  /*3e0d0*/  IADD3.X R83, PT, PT, R83, 0xfffff, RZ, P1, !PT ;  /* 0x000fffff53537810 */ /* 0x000fe20000ffe4ff */
[----:B------:R-:W-:Y:S01]  /*3e0e0*/  IMAD.WIDE.U32 R34, R13, UR36, RZ ;  /* 0x000000240d227c25 */ /* 0x000fe2000f8e00ff */
[----:B------:R-:W-:Y:S02]  /*3e0f0*/  LEA.HI R43, P1, R55, R50, RZ, 0xd ;  /* 0x00000032372b7211 */ /* 0x000fe400078368ff */
[----:B------:R-:W-:-:S02]  /*3e100*/  IADD3 RZ, P4, PT, R54, 0x13, RZ ;  /* 0x0000001336ff7810 */ /* 0x000fc40007f9e0ff */
[----:B------:R-:W-:Y:S02]  /*3e110*/  LOP3.LUT R55, R55, 0x7ffff, RZ, 0xc0, !PT ;  /* 0x0007ffff37377812 */ /* 0x000fe400078ec0ff */
[----:B------:R-:W-:Y:S02]  /*3e120*/  LOP3.LUT R42, R51, 0x7ffff, RZ, 0xc0, !PT ;  /* 0x0007ffff332a7812 */ /* 0x000fe400078ec0ff */
[----:B------:R-:W-:Y:S01]  /*3e130*/  SHF.R.U32.HI R30, RZ, 0x13, R83 ;  /* 0x00000013ff1e7819 */ /* 0x000fe20000011653 */
[----:B------:R-:W-:Y:S01]  /*3e140*/  IMAD.X R21, RZ, RZ, RZ, P5 ;  /* 0x000000ffff157224 */ /* 0x000fe200028e06ff */
[----:B------:R-:W-:Y:S01]  /*3e150*/  IADD3 R35, P5, PT, R35, R22, RZ ;  /* 0x0000001623237210 */ /* 0x000fe20007fbe0ff */
[----:B------:R-:W-:Y:S01]  /*3e160*/  IMAD.MOV.U32 R20, RZ, RZ, R23 ;  /* 0x000000ffff147224 */ /* 0x000fe200078e0017 */
[----:B------:R-:W-:Y:S01]  /*3e170*/  IADD3.X R42, PT, PT, RZ, R42, RZ, P1, !PT ;  /* 0x0000002aff2a7210 */ /* 0x000fe20000ffe4ff */
[----:B------:R-:W-:Y:S01]  /*3e180*/  IMAD.X R19, RZ, RZ, R55, P4 ;  /* 0x000000ffff137224 */ /* 0x000fe200020e0637 */
[----:B------:R-:W-:Y:S01]  /*3e190*/  IADD3 R29, P1, P4, R30, -UR14, R29 ;  /* 0x8000000e1e1d7c10 */ /* 0x000fe2000fc3e01d */
[----:B------:R-:W-:-:S04]  /*3e1a0*/  IMAD.WIDE.U32 R22, R5, UR34, RZ ;  /* 0x0000002205167c25 */ /* 0x000fc8000f8e00ff */
[----:B------:R-:W-:Y:S01]  /*3e1b0*/  IMAD.MOV.U32 R32, RZ, RZ, R31 ;  /* 0x000000ffff207224 */ /* 0x000fe200078e001f */
[----:B------:R-:W-:Y:S01]  /*3e1c0*/  IADD3.X R86, PT, PT, RZ, ~UR64, R4, P1, P4 ;  /* 0x80000040ff567c10 */ /* 0x000fe20008fe8404 */
[----:B------:R-:W-:Y:S01]  /*3e1d0*/  IMAD.WIDE.U32 R30, R12, UR34, RZ ;  /* 0x000000220c1e7c25 */ /* 0x000fe2000f8e00ff */
[----:B------:R-:W-:-:S03]  /*3e1e0*/  IADD3 R29, P1, PT, R29, -0x2, RZ ;  /* 0xfffffffe1d1d7810 */ /* 0x000fc60007f3e0ff */
[----:B------:R-:W-:Y:S01]  /*3e1f0*/  IMAD.WIDE.U32.X R32, R6, UR25, R32, P6 ;  /* 0x0000001906207c25 */ /* 0x000fe2000b0e0420 */
[----:B------:R-:W-:-:S03]  /*3e200*/  IADD3.X R86, PT, PT, R86, 0xfffff, RZ, P1, !PT ;  /* 0x000fffff56567810 */ /* 0x000fc60000ffe4ff */
[----:B------:R-:W-:-:S04]  /*3e210*/  IMAD.WIDE.U32 R22, P6, R12, UR25, R22 ;  /* 0x000000190c167c25 */ /* 0x000fc8000f8c0016 */
[----:B------:R-:W-:Y:S01]  /*3e220*/  IMAD.WIDE.U32.X R16, R8, UR26, R16, P3 ;  /* 0x0000001a08107c25 */ /* 0x000fe200098e0410 */
[----:B------:R-:W-:Y:S02]  /*3e230*/  LEA.HI RZ, P3, R19, R43, RZ, 0xd ;  /* 0x0000002b13ff7211 */ /* 0x000fe400078768ff */
[----:B------:R-:W-:Y:S02]  /*3e240*/  IADD3 R4, P4, PT, R31, R22, RZ ;  /* 0x000000161f047210 */ /* 0x000fe40007f9e0ff */
[----:B------:R-:W-:Y:S02]  /*3e250*/  IADD3 R22, P1, PT, R94, R30, RZ ;  /* 0x0000001e5e167210 */ /* 0x000fe40007f3e0ff */
[----:B------:R-:W-:Y:S01]  /*3e260*/  IADD3.X R90, P0, P2, R16, R90, R32, P2, P0 ;  /* 0x0000005a105a7210 */ /* 0x000fe20001200420 */
[----:B------:R-:W-:Y:S01]  /*3e270*/  IMAD.X R16, RZ, RZ, R42, P3 ;  /* 0x000000ffff107224 */ /* 0x000fe200018e062a */
[----:B------:R-:W-:Y:S02]  /*3e280*/  LOP3.LUT R19, R40, 0x7ffff, RZ, 0xc0, !PT ;  /* 0x0007ffff28137812 */ /* 0x000fe400078ec0ff */
[----:B------:R-:W-:-:S02]  /*3e290*/  SHF.R.U32.HI R30, RZ, 0x13, R86 ;  /* 0x00000013ff1e7819 */ /* 0x000fc40000011656 */
[----:B------:R-:W-:-:S03]  /*3e2a0*/  LEA.HI RZ, P3, R16, R47, RZ, 0xd ;  /* 0x0000002f10ff7211 */ /* 0x000fc600078768ff */
[----:B------:R-:W-:Y:S01]  /*3e2b0*/  IMAD.WIDE.U32 R18, R30, 0x13, R18 ;  /* 0x000000131e127825 */ /* 0x000fe200078e0012 */
[----:B------:R-:W-:Y:S02]  /*3e2c0*/  SHF.L.W.U32.HI R16, R14, 0xd, R41 ;  /* 0x0000000d0e107819 */ /* 0x000fe40000010e29 */
[----:B------:R-:W-:Y:S01]  /*3e2d0*/  IADD3.X R89, PT, PT, R17, R89, R33, P0, P2 ;  /* 0x0000005911597210 */ /* 0x000fe200007e4421 */
[----:B------:R-:W-:Y:S01]  /*3e2e0*/  VIADD R33, R19, UR6 ;  /* 0x0000000613217c36 */ /* 0x000fe20008000000 */
[----:B------:R-:W-:Y:S02]  /*3e2f0*/  LOP3.LUT R81, R81, 0x7ffff, RZ, 0xc0, !PT ;  /* 0x0007ffff51517812 */ /* 0x000fe400078ec0ff */
[----:B------:R-:W-:Y:S02]  /*3e300*/  SHF.L.W.U32.HI R48, R41, 0xd, R48 ;  /* 0x0000000d29307819 */ /* 0x000fe40000010e30 */
[----:B------:R-:W-:Y:S01]  /*3e310*/  IADD3 R88, P0, PT, R16, R88, RZ ;  /* 0x0000005810587210 */ /* 0x000fe20007f1e0ff */
[----:B------:R-:W-:Y:S01]  /*3e320*/  IMAD.X R40, RZ, RZ, R81, P3 ;  /* 0x000000ffff287224 */ /* 0x000fe200018e0651 */
[----:B------:R-:W-:-:S02]  /*3e330*/  IADD3 RZ, P3, PT, R18, 0x13, RZ ;  /* 0x0000001312ff7810 */ /* 0x000fc40007f7e0ff */
[----:B------:R-:W-:Y:S02]  /*3e340*/  LOP3.LUT R19, R33, 0x7ffff, RZ, 0xc0, !PT ;  /* 0x0007ffff21137812 */ /* 0x000fe400078ec0ff */
[----:B------:R-:W-:Y:S02]  /*3e350*/  IADD3.X R91, P1, PT, R91, R4, RZ, P1, !PT ;  /* 0x000000045b5b7210 */ /* 0x000fe40000f3e4ff */
[----:B------:R-:W-:Y:S01]  /*3e360*/  IADD3.X R4, P0, PT, R48, R49, RZ, P0, !PT ;  /* 0x0000003130047210 */ /* 0x000fe2000071e4ff */
[----:B------:R-:W-:Y:S01]  /*3e370*/  IMAD.X R30, RZ, RZ, R19, P3 ;  /* 0x000000ffff1e7224 */ /* 0x000fe200018e0613 */
[----:B------:R-:W-:Y:S02]  /*3e380*/  LEA.HI R33, P3, R33, R37, RZ, 0xd ;  /* 0x0000002521217211 */ /* 0x000fe400078768ff */
[----:B------:R-:W-:Y:S02]  /*3e390*/  IADD3.X R90, P0, PT, RZ, R90, RZ, P0, !PT ;  /* 0x0000005aff5a7210 */ /* 0x000fe4000071e4ff */
[----:B------:R-:W-:-:S02]  /*3e3a0*/  LOP3.LUT R32, R36, 0x7ffff, RZ, 0xc0, !PT ;  /* 0x0007ffff24207812 */ /* 0x000fc400078ec0ff */
[----:B------:R-:W-:Y:S01]  /*3e3b0*/  IADD3 R22, P2, PT, R22, R34, RZ ;  /* 0x0000002216167210 */ /* 0x000fe20007f5e0ff */
[----:B------:R-:W-:Y:S01]  /*3e3c0*/  IMAD.X R34, RZ, RZ, R89, P0 ;  /* 0x000000ffff227224 */ /* 0x000fe200000e0659 */
[----:B------:R-:W-:Y:S01]  /*3e3d0*/  IADD3.X R17, PT, PT, RZ, RZ, RZ, P6, !PT ;  /* 0x000000ffff117210 */ /* 0x000fe200037fe4ff */
[----:B------:R-:W-:Y:S01]  /*3e3e0*/  IMAD.MOV.U32 R16, RZ, RZ, R23 ;  /* 0x000000ffff107224 */ /* 0x000fe200078e0017 */
[----:B------:R-:W-:Y:S01]  /*3e3f0*/  LEA.HI RZ, P6, R30, R33, RZ, 0xd ;  /* 0x000000211eff7211 */ /* 0x000fe200078d68ff */
[----:B------:R-:W-:Y:S01]  /*3e400*/  IMAD.WIDE.U32 R30, R115, UR16, RZ ;  /* 0x00000010731e7c25 */ /* 0x000fe2000f8e00ff */
[----:B------:R-:W-:-:S03]  /*3e410*/  SHF.L.W.U32.HI R23, R4, 0xd, R90 ;  /* 0x0000000d04177819 */ /* 0x000fc60000010e5a */
[----:B------:R-:W-:Y:S01]  /*3e420*/  IMAD.X R32, RZ, RZ, R32, P3 ;  /* 0x000000ffff207224 */ /* 0x000fe200018e0620 */
[----:B------:R-:W-:Y:S02]  /*3e430*/  SHF.L.W.U32.HI R34, R90, 0xd, R34 ;  /* 0x0000000d5a227819 */ /* 0x000fe40000010e22 */
[----:B------:R-:W-:Y:S01]  /*3e440*/  IADD3 R90, P0, PT, R23, R22, RZ ;  /* 0x00000016175a7210 */ /* 0x000fe20007f1e0ff */
[----:B------:R-:W-:Y:S01]  /*3e450*/  IMAD.WIDE.U32 R22, R114, UR16, RZ ;  /* 0x0000001072167c25 */ /* 0x000fe2000f8e00ff */
[----:B------:R-:W-:-:S03]  /*3e460*/  IADD3.X R36, PT, PT, RZ, R32, RZ, P6, !PT ;  /* 0x00000020ff247210 */ /* 0x000fc600037fe4ff */
[----:B------:R-:W-:Y:S01]  /*3e470*/  IMAD.WIDE.U32 R30, P6, R114, UR17, R30 ;  /* 0x00000011721e7c25 */ /* 0x000fe2000f8c001e */
[----:B------:R-:W-:-:S03]  /*3e480*/  IADD3.X R35, P2, PT, R91, R35, RZ, P2, !PT ;  /* 0x000000235b237210 */ /* 0x000fc6000175e4ff */
[----:B------:R-:W-:Y:S01]  /*3e490*/  IMAD.WIDE.U32.X R16, R5, UR25, R16, P4 ;  /* 0x0000001905107c25 */ /* 0x000fe2000a0e0410 */
[----:B------:R-:W-:-:S03]  /*3e4a0*/  LEA.HI RZ, P3, R40, R46, RZ, 0xd ;  /* 0x0000002e28ff7211 */ /* 0x000fc600078768ff */
[----:B------:R-:W-:Y:S01]  /*3e4b0*/  IMAD.WIDE.U32.X R20, R6, UR26, R20, P5 ;  /* 0x0000001a06147c25 */ /* 0x000fe2000a8e0414 */
[----:B------:R-:W-:Y:S02]  /*3e4c0*/  LEA.HI RZ, P4, R36, R25, RZ, 0xd ;  /* 0x0000001924ff7211 */ /* 0x000fe400078968ff */
[----:B------:R-:W-:Y:S01]  /*3e4d0*/  LOP3.LUT R82, R15, 0x7ffff, RZ, 0xc0, !PT ;  /* 0x0007ffff0f527812 */ /* 0x000fe200078ec0ff */
[----:B------:R-:W-:Y:S01]  /*3e4e0*/  IMAD.WIDE.U32 R36, R120, UR30, RZ ;  /* 0x0000001e78247c25 */ /* 0x000fe2000f8e00ff */
[----:B------:R-:W-:Y:S02]  /*3e4f0*/  IADD3 R89, P5, PT, R23, R30, RZ ;  /* 0x0000001e17597210 */ /* 0x000fe40007fbe0ff */
[----:B------:R-:W-:Y:S01]  /*3e500*/  IADD3.X R30, P1, P2, R20, R97, R16, P2, P1 ;  /* 0x00000061141e7210 */ /* 0x000fe20001222410 */
[----:B------:R-:W-:Y:S01]  /*3e510*/  IMAD.X R16, RZ, RZ, R82, P3 ;  /* 0x000000ffff107224 */ /* 0x000fe200018e0652 */
[----:B------:R-:W-:Y:S02]  /*3e520*/  LOP3.LUT R84, R84, 0x7ffff, RZ, 0xc0, !PT ;  /* 0x0007ffff54547812 */ /* 0x000fe400078ec0ff */
[----:B------:R-:W-:-:S02]  /*3e530*/  IADD3 R79, P3, PT, R22, R36, RZ ;  /* 0x00000024164f7210 */ /* 0x000fc40007f7e0ff */
[----:B------:R-:W-:Y:S01]  /*3e540*/  IADD3.X R36, PT, PT, R21, R92, R17, P1, P2 ;  /* 0x0000005c15247210 */ /* 0x000fe20000fe4411 */
[----:B------:R-:W-:Y:S01]  /*3e550*/  IMAD.X R20, RZ, RZ, R84, P4 ;  /* 0x000000ffff147224 */ /* 0x000fe200020e0654 */
[----:B------:R-:W-:Y:S01]  /*3e560*/  IADD3.X R15, P1, PT, R34, R35, RZ, P0, !PT ;  /* 0x00000023220f7210 */ /* 0x000fe2000073e4ff */
[----:B------:R-:W-:Y:S01]  /*3e570*/  IMAD.WIDE.U32 R34, R10, UR22, RZ ;  /* 0x000000160a227c25 */ /* 0x000fe2000f8e00ff */
[----:B------:R-:W-:Y:S02]  /*3e580*/  LEA.HI RZ, P4, R16, R44, RZ, 0xd ;  /* 0x0000002c10ff7211 */ /* 0x000fe400078968ff */
[----:B------:R-:W-:Y:S01]  /*3e590*/  LEA.HI RZ, P0, R20, R39, RZ, 0xd ;  /* 0x0000002714ff7211 */ /* 0x000fe200078168ff */
[----:B------:R-:W-:Y:S01]  /*3e5a0*/  IMAD.WIDE.U32 R40, R5, UR36, RZ ;  /* 0x0000002405287c25 */ /* 0x000fe2000f8e00ff */
[----:B------:R-:W-:Y:S02]  /*3e5b0*/  LOP3.LUT R16, R85, 0x7ffff, RZ, 0xc0, !PT ;  /* 0x0007ffff55107812 */ /* 0x000fe400078ec0ff */
[----:B------:R-:W-:Y:S01]  /*3e5c0*/  IADD3.X R30, P1, PT, RZ, R30, RZ, P1, !PT ;  /* 0x0000001eff1e7210 */ /* 0x000fe20000f3e4ff */
[----:B------:R-:W-:Y:S01]  /*3e5d0*/  IMAD.WIDE.U32 R20, R26, UR22, RZ ;  /* 0x000000161a147c25 */ /* 0x000fe2000f8e00ff */
[----:B------:R-:W-:-:S03]  /*3e5e0*/  LOP3.LUT R83, R83, 0x7ffff, RZ, 0xc0, !PT ;  /* 0x0007ffff53537812 */ /* 0x000fc600078ec0ff */
[----:B------:R-:W-:-:S04]  /*3e5f0*/  IMAD.WIDE.U32 R34, P2, R26, UR23, R34 ;  /* 0x000000171a227c25 */ /* 0x000fc8000f840022 */
[----:B------:R-:W-:Y:S01]  /*3e600*/  IMAD.WIDE.U32 R22, R12, UR36, RZ ;  /* 0x000000240c167c25 */ /* 0x000fe2000f8e00ff */
[----:B------:R-:W-:-:S03]  /*3e610*/  IADD3.X R17, PT, PT, RZ, RZ, RZ, P2, !PT ;  /* 0x000000ffff117210 */ /* 0x000fc600017fe4ff */
[----:B------:R-:W-:Y:S02]  /*3e620*/  IMAD.X R16, RZ, RZ, R16, P4 ;  /* 0x000000ffff107224 */ /* 0x000fe400020e0610 */
[----:B------:R-:W-:Y:S01]  /*3e630*/  IMAD.X R36, RZ, RZ, R36, P1 ;  /* 0x000000ffff247224 */ /* 0x000fe200008e0624 */
[----:B------:R-:W-:Y:S01]  /*3e640*/  IADD3 R76, P1, PT, R104, R20, RZ ;  /* 0x00000014684c7210 */ /* 0x000fe20007f3e0ff */
[----:B------:R-:W-:Y:S01]  /*3e650*/  IMAD.WIDE.U32 R40, P4, R12, UR26, R40 ;  /* 0x0000001a0c287c25 */ /* 0x000fe2000f880028 */
[----:B------:R-:W-:-:S03]  /*3e660*/  IADD3 R20, P2, PT, R21, R34, RZ ;  /* 0x0000002215147210 */ /* 0x000fc60007f5e0ff */
[----:B------:R-:W-:Y:S01]  /*3e670*/  IMAD.X R34, RZ, RZ, R83, P0 ;  /* 0x000000ffff227224 */ /* 0x000fe200000e0653 */
[----:B------:R-:W-:Y:S01]  /*3e680*/  IADD3 R76, P0, PT, R76, R22, RZ ;  /* 0x000000164c4c7210 */ /* 0x000fe20007f1e0ff */
[----:B------:R-:W-:Y:S01]  /*3e690*/  IMAD.X R21, RZ, RZ, RZ, P4 ;  /* 0x000000ffff157224 */ /* 0x000fe200020e06ff */
[----:B------:R-:W-:Y:S02]  /*3e6a0*/  IADD3 R23, P4, PT, R23, R40, RZ ;  /* 0x0000002817177210 */ /* 0x000fe40007f9e0ff */
[----:B------:R-:W-:Y:S01]  /*3e6b0*/  IADD3.X R103, P1, PT, R103, R20, RZ, P1, !PT ;  /* 0x0000001467677210 */ /* 0x000fe20000f3e4ff */
[----:B------:R-:W-:Y:S01]  /*3e6c0*/  IMAD.MOV.U32 R20, RZ, RZ, R41 ;  /* 0x000000ffff147224 */ /* 0x000fe200078e0029 */
[----:B------:R-:W-:Y:S01]  /*3e6d0*/  SHF.R.U32.HI R22, RZ, 0x13, R16 ;  /* 0x00000013ff167819 */ /* 0x000fe20000011610 */
[----:B------:R-:W-:Y:S01]  /*3e6e0*/  IMAD.MOV.U32 R16, RZ, RZ, R35 ;  /* 0x000000ffff107224 */ /* 0x000fe200078e0023 */
[----:B------:R-:W-:Y:S01]  /*3e6f0*/  IADD3.X R23, P0, PT, R103, R23, RZ, P0, !PT ;  /* 0x0000001767177210 */ /* 0x000fe2000071e4ff */
[----:B------:R-:W-:Y:S01]  /*3e700*/  IMAD.WIDE.U32.X R20, R5, UR26, R20, P4 ;  /* 0x0000001a05147c25 */ /* 0x000fe2000a0e0414 */
[----:B------:R-:W-:-:S03]  /*3e710*/  LOP3.LUT R52, R86, 0x7ffff, RZ, 0xc0, !PT ;  /* 0x0007ffff56347812 */ /* 0x000fc600078ec0ff */
[----:B------:R-:W-:Y:S01]  /*3e720*/  IMAD.WIDE.U32.X R16, R10, UR23, R16, P2 ;  /* 0x000000170a107c25 */ /* 0x000fe200090e0410 */
[----:B------:R-:W-:-:S03]  /*3e730*/  LEA.HI RZ, P2, R34, R29, RZ, 0xd ;  /* 0x0000001d22ff7211 */ /* 0x000fc600078568ff */
[----:B------:R-:W-:Y:S01]  /*3e740*/  IMAD.WIDE.U32 R54, R22, 0x13, R54 ;  /* 0x0000001316367825 */ /* 0x000fe200078e0036 */
[----:B------:R-:W-:Y:S02]  /*3e750*/  IADD3.X R52, PT, PT, RZ, R52, RZ, P2, !PT ;  /* 0x00000034ff347210 */ /* 0x000fe400017fe4ff */
[----:B------:R-:W-:Y:S01]  /*3e760*/  IADD3.X R102, P0, P1, R20, R102, R16, P0, P1 ;  /* 0x0000006614667210 */ /* 0x000fe20000102410 */
[----:B------:R-:W-:Y:S01]  /*3e770*/  VIADD R92, R55, UR6 ;  /* 0x00000006375c7c36 */ /* 0x000fe20008000000 */
[----:B------:R-:W-:Y:S02]  /*3e780*/  SHF.R.U32.HI R52, RZ, 0x13, R52 ;  /* 0x00000013ff347819 */ /* 0x000fe40000011634 */
[----:B------:R-:W-:Y:S02]  /*3e790*/  IADD3.X R99, PT, PT, R21, R99, R17, P0, P1 ;  /* 0x0000006315637210 */ /* 0x000fe400007e2411 */
[----:B------:R-:W-:Y:S01]  /*3e7a0*/  LEA.HI R16, P1, R92, R43, RZ, 0xd ;  /* 0x0000002b5c107211 */ /* 0x000fe200078368ff */
[----:B------:R-:W-:Y:S01]  /*3e7b0*/  IMAD.WIDE.U32 R52, R52, 0x13, R18 ;  /* 0x0000001334347825 */ /* 0x000fe200078e0012 */
[----:B------:R-:W-:-:S03]  /*3e7c0*/  SHF.L.W.U32.HI R36, R30, 0xd, R36 ;  /* 0x0000000d1e247819 */ /* 0x000fc60000010e24 */
[----:B------:R-:W-:Y:S01]  /*3e7d0*/  IMAD.X R18, RZ, RZ, R42, P1 ;  /* 0x000000ffff127224 */ /* 0x000fe200008e062a */
[----:B------:R-:W-:-:S04]  /*3e7e0*/  SHF.L.W.U32.HI R30, R15, 0xd, R30 ;  /* 0x0000000d0f1e7819 */ /* 0x000fc80000010e1e */
[----:B------:R-:W-:Y:S02]  /*3e7f0*/  LEA.HI R19, P1, R18, R47, RZ, 0xd ;  /* 0x0000002f12137211 */ /* 0x000fe400078368ff */
[----:B------:R-:W-:-:S03]  /*3e800*/  IADD3 R76, P2, PT, R30, R76, RZ ;  /* 0x0000004c1e4c7210 */ /* 0x000fc60007f5e0ff */
[----:B------:R-:W-:Y:S01]  /*3e810*/  IMAD.X R81, RZ, RZ, R81, P1 ;  /* 0x000000ffff517224 */ /* 0x000fe200008e0651 */
[----:B------:R-:W-:Y:S02]  /*3e820*/  IADD3.X R17, P0, PT, R36, R23, RZ, P2, !PT ;  /* 0x0000001724117210 */ /* 0x000fe4000171e4ff */
[----:B------:R-:W-:Y:S01]  /*3e830*/  IADD3 R91, PT, PT, R53, UR6, RZ ;  /* 0x00000006355b7c10 */ /* 0x000fe2000fffe0ff */
[----:B------:R-:W-:Y:S01]  /*3e840*/  IMAD.WIDE.U32 R22, R118, UR18, RZ ;  /* 0x0000001276167c25 */ /* 0x000fe2000f8e00ff */
[----:B------:R-:W-:Y:S02]  /*3e850*/  LEA.HI R20, P1, R81, R46, RZ, 0xd ;  /* 0x0000002e51147211 */ /* 0x000fe400078368ff */
[----:B------:R-:W-:Y:S01]  /*3e860*/  IADD3.X R102, P0, PT, RZ, R102, RZ, P0, !PT ;  /* 0x00000066ff667210 */ /* 0x000fe2000071e4ff */
[----:B------:R-:W-:Y:S01]  /*3e870*/  IMAD.WIDE.U32 R48, R110, UR16, RZ ;  /* 0x000000106e307c25 */ /* 0x000fe2000f8e00ff */
[----:B------:R-:W-:-:S03]  /*3e880*/  LEA.HI R21, P2, R91, R33, RZ, 0xd ;  /* 0x000000215b157211 */ /* 0x000fc600078568ff */
[----:B------:R-:W-:Y:S01]  /*3e890*/  IMAD.X R82, RZ, RZ, R82, P1 ;  /* 0x000000ffff527224 */ /* 0x000fe200008e0652 */
[----:B------:R-:W-:Y:S01]  /*3e8a0*/  IADD3 R80, P1, PT, R22, R48, RZ ;  /* 0x0000003016507210 */ /* 0x000fe20007f3e0ff */
[----:B------:R-:W-:Y:S01]  /*3e8b0*/  IMAD.X R30, RZ, RZ, R99, P0 ;  /* 0x000000ffff1e7224 */ /* 0x000fe200000e0663 */
[----:B------:R-:W-:Y:S01]  /*3e8c0*/  SHF.L.W.U32.HI R34, R17, 0xd, R102 ;  /* 0x0000000d11227819 */ /* 0x000fe20000010e66 */
[----:B------:R-:W-:Y:S02]  /*3e8d0*/  IMAD.X R22, RZ, RZ, R32, P2 ;  /* 0x000000ffff167224 */ /* 0x000fe400010e0620 */
[----:B------:R-:W-:Y:S01]  /*3e8e0*/  IMAD.X R41, RZ, RZ, RZ, P6 ;  /* 0x000000ffff297224 */ /* 0x000fe200030e06ff */
[----:B------:R-:W-:Y:S02]  /*3e8f0*/  SHF.L.W.U32.HI R30, R102, 0xd, R30 ;  /* 0x0000000d661e7819 */ /* 0x000fe40000010e1e */
[----:B------:R-:W-:Y:S02]  /*3e900*/  IADD3 R77, P0, PT, R34, R77, RZ ;  /* 0x0000004d224d7210 */ /* 0x000fe40007f1e0ff */
[----:B------:R-:W-:Y:S01]  /*3e910*/  LEA.HI R25, P6, R22, R25, RZ, 0xd ;  /* 0x0000001916197211 */ /* 0x000fe200078d68ff */
[----:B------:R-:W-:Y:S01]  /*3e920*/  IMAD.WIDE.U32 R32, R120, UR7, RZ ;  /* 0x0000000778207c25 */ /* 0x000fe2000f8e00ff */
[----:B------:R-:W-:-:S02]  /*3e930*/  IADD3.X R24, P0, PT, R30, R24, RZ, P0, !PT ;  /* 0x000000181e187210 */ /* 0x000fc4000071e4ff */
[----:B------:R-:W-:Y:S01]  /*3e940*/  IADD3.X R84, PT, PT, RZ, R84, RZ, P6, !PT ;  /* 0x00000054ff547210 */ /* 0x000fe200037fe4ff */
[----:B------:R-:W-:Y:S01]  /*3e950*/  IMAD.MOV.U32 R40, RZ, RZ, R31 ;  /* 0x000000ffff287224 */ /* 0x000fe200078e001f */
[----:B------:R-:W-:Y:S01]  /*3e960*/  IADD3.X R27, P0, PT, RZ, R27, RZ, P0, !PT ;  /* 0x0000001bff1b7210 */ /* 0x000fe2000071e4ff */
[----:B------:R-:W-:-:S04]  /*3e970*/  IMAD.WIDE.U32 R42, R119, UR18, RZ ;  /* 0x00000012772a7c25 */ /* 0x000fc8000f8e00ff */
[----:B------:R-:W-:-:S04]  /*3e980*/  IMAD.WIDE.U32 R72, R111, UR16, RZ ;  /* 0x000000106f487c25 */ /* 0x000fc8000f8e00ff */
[----:B------:R-:W-:Y:S01]  /*3e990*/  IMAD.WIDE.U32.X R40, R115, UR17, R40, P5 ;  /* 0x0000001173287c25 */ /* 0x000fe2000a8e0428 */
[----:B------:R-:W-:-:S03]  /*3e9a0*/  LEA.HI R39, P5, R84, R39, RZ, 0xd ;  /* 0x0000002754277211 */ /* 0x000fc600078b68ff */
[----:B------:R-:W-:-:S04]  /*3e9b0*/  IMAD.WIDE.U32 R30, P6, R121, UR30, R32 ;  /* 0x0000001e791e7c25 */ /* 0x000fc8000f8c0020 */
[----:B------:R-:W-:Y:S02]  /*3e9c0*/  IMAD.X R78, RZ, RZ, R78, P0 ;  /* 0x000000ffff4e7224 */ /* 0x000fe400000e064e */
[----:B------:R-:W-:Y:S01]  /*3e9d0*/  IMAD.X R47, RZ, RZ, RZ, P6 ;  /* 0x000000ffff2f7224 */ /* 0x000fe200030e06ff */
[----:B------:R-:W-:Y:S01]  /*3e9e0*/  LEA.HI R44, P6, R82, R44, RZ, 0xd ;  /* 0x0000002c522c7211 */ /* 0x000fe200078d68ff */
[----:B------:R-:W-:-:S04]  /*3e9f0*/  IMAD.WIDE.U32 R42, P4, R118, UR19, R42 ;  /* 0x00000013762a7c25 */ /* 0x000fc8000f88002a */
[----:B------:R-:W-:-:S04]  /*3ea00*/  IMAD.WIDE.U32 R72, P0, R110, UR17, R72 ;  /* 0x000000116e487c25 */ /* 0x000fc8000f800048 */
[----:B------:R-:W-:-:S04]  /*3ea10*/  IMAD.WIDE.U32 R32, R110, UR24, RZ ;  /* 0x000000186e207c25 */ /* 0x000fc8000f8e00ff */
[----:B------:R-:W-:Y:S01]  /*3ea20*/  IMAD.X R83, RZ, RZ, R83, P5 ;  /* 0x000000ffff537224 */ /* 0x000fe200028e0653 */
[----:B------:R-:W-:Y:S01]  /*3ea30*/  IADD3.X R85, PT, PT, RZ, R85, RZ, P6, !PT ;  /* 0x00000055ff557210 */ /* 0x000fe200037fe4ff */
[----:B------:R-:W-:Y:S01]  /*3ea40*/  IMAD.X R35, RZ, RZ, RZ, P4 ;  /* 0x000000ffff237224 */ /* 0x000fe200020e06ff */
[----:B------:R-:W-:Y:S01]  /*3ea50*/  IADD3 R72, P4, PT, R49, R72, RZ ;  /* 0x0000004831487210 */ /* 0x000fe20007f9e0ff */
[----:B------:R-:W-:Y:S01]  /*3ea60*/  IMAD.WIDE.U32 R32, P5, R111, UR32, R32 ;  /* 0x000000206f207c25 */ /* 0x000fe2000f8a0020 */
[----:B------:R-:W-:-:S03]  /*3ea70*/  LEA.HI R53, P6, R83, R29, RZ, 0xd ;  /* 0x0000001d53357211 */ /* 0x000fc600078d68ff */
[----:B------:R-:W-:Y:S01]  /*3ea80*/  IMAD.WIDE.U32 R48, R110, UR32, RZ ;  /* 0x000000206e307c25 */ /* 0x000fe2000f8e00ff */
[----:B------:R-:W-:-:S03]  /*3ea90*/  IADD3 R23, P2, PT, R23, R42, RZ ;  /* 0x0000002a17177210 */ /* 0x000fc60007f5e0ff */
[----:B------:R-:W-:Y:S01]  /*3eaa0*/  IMAD.MOV.U32 R34, RZ, RZ, R43 ;  /* 0x000000ffff227224 */ /* 0x000fe200078e002b */
[----:B------:R-:W-:Y:S01]  /*3eab0*/  MOV R42, R33 ;  /* 0x00000021002a7202 */ /* 0x000fe20000000f00 */
[----:B------:R-:W-:Y:S01]  /*3eac0*/  IMAD.X R43, RZ, RZ, RZ, P5 ;  /* 0x000000ffff2b7224 */ /* 0x000fe200028e06ff */
[----:B------:R-:W-:Y:S01]  /*3ead0*/  IADD3 R55, P5, PT, R37, R30, RZ ;  /* 0x0000001e25377210 */ /* 0x000fe20007fbe0ff */
[----:B------:R-:W-:Y:S01]  /*3eae0*/  IMAD.X R86, RZ, RZ, R86, P6 ;  /* 0x000000ffff567224 */ /* 0x000fe200030e0656 */
[----:B------:R-:W-:Y:S01]  /*3eaf0*/  IADD3 R49, P6, PT, R49, R32, RZ ;  /* 0x0000002031317210 */ /* 0x000fe20007fde0ff */
[----:B------:R-:W-:Y:S01]  /*3eb00*/  IMAD.MOV.U32 R46, RZ, RZ, R31 ;  /* 0x000000ffff2e7224 */ /* 0x000fe200078e001f */
[----:B------:R-:W-:Y:S02]  /*3eb10*/  LOP3.LUT R29, R14, 0x7ffff, RZ, 0xc0, !PT ;  /* 0x0007ffff0e1d7812 */ /* 0x000fe400078ec0ff */
[----:B------:R-:W-:Y:S02]  /*3eb20*/  SHF.L.W.U32.HI R14, R24, 0xd, R27 ;  /* 0x0000000d180e7819 */ /* 0x000fe40000010e1b */
[----:B------:R-:W-:Y:S01]  /*3eb30*/  SHF.L.W.U32.HI R78, R27, 0xd, R78 ;  /* 0x0000000d1b4e7819 */ /* 0x000fe20000010e4e */
[----:B------:R-:W-:Y:S01]  /*3eb40*/  IMAD.WIDE.U32.X R46, R121, UR7, R46, P5 ;  /* 0x00000007792e7c25 */ /* 0x000fe2000a8e042e */
[----:B------:R-:W-:-:S03]  /*3eb50*/  LOP3.LUT R16, R16, R54, R44, 0xfe, !PT ;  /* 0x0000003610107212 */ /* 0x000fc600078efe2c */
[----:B------:R-:W-:-:S04]  /*3eb60*/  IMAD.WIDE.U32.X R34, R119, UR19, R34, P2 ;  /* 0x0000001377227c25 */ /* 0x000fc800090e0422 */
[----:B------:R-:W-:Y:S01]  /*3eb70*/  IMAD.WIDE.U32 R74, R120, UR16, RZ ;  /* 0x00000010784a7c25 */ /* 0x000fe2000f8e00ff */
[----:B------:R-:W-:Y:S01]  /*3eb80*/  LOP3.LUT R85, R18, R92, R85, 0xfe, !PT ;  /* 0x0000005c12557212 */ /* 0x000fe200078efe55 */
[----:B------:R-:W4:Y:S02]  /*3eb90*/  LDL.LU R44, [R1+0x1e0] ;  /* 0x0001e000012c7983 */ /* 0x000f240000300800 */
[----:B------:R-:W-:-:S04]  /*3eba0*/  IMAD.WIDE.U32.X R42, R111, UR24, R42, P6 ;  /* 0x000000186f2a7c25 */ /* 0x000fc8000b0e042a */
[----:B------:R-:W-:-:S04]  /*3ebb0*/  IMAD.WIDE.U32 R32, R110, UR18, RZ ;  /* 0x000000126e207c25 */ /* 0x000fc8000f8e00ff */
[----:B------:R-:W-:-:S04]  /*3ebc0*/  IMAD.WIDE.U32 R56, P5, R122, UR21, R56 ;  /* 0x000000157a387c25 */ /* 0x000fc8000f8a0038 */
[----:B------:R-:W-:-:S04]  /*3ebd0*/  IMAD.WIDE.U32 R70, P6, R110, UR19, R70 ;  /* 0x000000136e467c25 */ /* 0x000fc8000f8c0046 */
[----:B------:R-:W-:Y:S01]  /*3ebe0*/  IMAD.WIDE.U32 R58, P2, R120, UR17, R58 ;  /* 0x00000011783a7c25 */ /* 0x000fe2000f84003a */
[----:B------:R-:W-:-:S03]  /*3ebf0*/  LOP3.LUT R16, R20, R16, R19, 0xfe, !PT ;  /* 0x0000001014107212 */ /* 0x000fc600078efe13 */
[----:B------:R-:W-:-:S04]  /*3ec00*/  IMAD.WIDE.U32 R28, R14, 0x13, R28 ;  /* 0x000000130e1c7825 */ /* 0x000fc800078e001c */
[----:B------:R-:W-:Y:S02]  /*3ec10*/  IMAD R14, R78, 0x13, RZ ;  /* 0x000000134e0e7824 */ /* 0x000fe400078e02ff */
[----:B------:R-:W-:Y:S01]  /*3ec20*/  IMAD.X R51, RZ, RZ, RZ, P0 ;  /* 0x000000ffff337224 */ /* 0x000fe200000e06ff */
[----:B------:R-:W-:Y:S01]  /*3ec30*/  IADD3 R87, P0, PT, R32, R74, RZ ;  /* 0x0000004a20577210 */ /* 0x000fe20007f1e0ff */
[----:B------:R-:W-:Y:S01]  /*3ec40*/  IMAD.X R31, RZ, RZ, RZ, P5 ;  /* 0x000000ffff1f7224 */ /* 0x000fe200028e06ff */
[----:B------:R-:W-:Y:S01]  /*3ec50*/  IADD3 R70, P5, PT, R33, R70, RZ ;  /* 0x0000004621467210 */ /* 0x000fe20007fbe0ff */
[----:B------:R-:W-:Y:S01]  /*3ec60*/  IMAD.X R37, RZ, RZ, RZ, P6 ;  /* 0x000000ffff257224 */ /* 0x000fe200030e06ff */
[----:B------:R-:W-:Y:S01]  /*3ec70*/  IADD3 R58, P6, PT, R75, R58, RZ ;  /* 0x0000003a4b3a7210 */ /* 0x000fe20007fde0ff */
[----:B------:R-:W-:-:S04]  /*3ec80*/  IMAD.WIDE.U32 R18, R119, UR20, RZ ;  /* 0x0000001477127c25 */ /* 0x000fc8000f8e00ff */
[----:B------:R-:W-:Y:S02]  /*3ec90*/  IMAD.X R75, RZ, RZ, RZ, P2 ;  /* 0x000000ffff4b7224 */ /* 0x000fe400010e06ff */
[----:B------:R-:W-:Y:S02]  /*3eca0*/  IMAD.MOV.U32 R36, RZ, RZ, R71 ;  /* 0x000000ffff247224 */ /* 0x000fe400078e0047 */
[----:B------:R-:W-:Y:S02]  /*3ecb0*/  IMAD.MOV.U32 R74, RZ, RZ, R59 ;  /* 0x000000ffff4a7224 */ /* 0x000fe400078e003b */
[----:B------:R-:W-:Y:S01]  /*3ecc0*/  IMAD.IADD R14, R29, 0x1, R14 ;  /* 0x000000011d0e7824 */ /* 0x000fe200078e020e */
[----:B------:R-:W-:Y:S01]  /*3ecd0*/  MOV R50, R73 ;  /* 0x0000004900327202 */ /* 0x000fe20000000f00 */
[----:B------:R-:W-:Y:S01]  /*3ece0*/  IMAD.WIDE.U32.X R36, R111, UR19, R36, P5 ;  /* 0x000000136f247c25 */ /* 0x000fe2000a8e0424 */
[----:B------:R-:W-:Y:S01]  /*3ecf0*/  LOP3.LUT R53, R21, R52, R53, 0xfe, !PT ;  /* 0x0000003415357212 */ /* 0x000fe200078efe35 */
[----:B------:R-:W4:Y:S01]  /*3ed00*/  LDL.LU R73, [R1+0x1dc] ;  /* 0x0001dc0001497983 */ /* 0x000f220000300800 */
[----:B------:R-:W-:Y:S01]  /*3ed10*/  LOP3.LUT R4, R4, 0x7ffff, RZ, 0xc0, !PT ;  /* 0x0007ffff04047812 */ /* 0x000fe200078ec0ff */
[----:B------:R-:W-:Y:S01]  /*3ed20*/  IMAD.WIDE.U32.X R74, R121, UR17, R74, P6 ;  /* 0x00000011794a7c25 */ /* 0x000fe2000b0e044a */
[----:B------:R-:W-:-:S03]  /*3ed30*/  LEA.HI R88, P6, R14, R88, RZ, 0xd ;  /* 0x000000580e587211 */ /* 0x000fc600078d68ff */
[----:B------:R-:W-:-:S04]  /*3ed40*/  IMAD.WIDE.U32 R32, R122, UR20, RZ ;  /* 0x000000147a207c25 */ /* 0x000fc8000f8e00ff */
[----:B------:R-:W-:Y:S01]  /*3ed50*/  IMAD.WIDE.U32 R18, P5, R118, UR21, R18 ;  /* 0x0000001576127c25 */ /* 0x000fe2000f8a0012 */
[----:B------:R-:W-:-:S03]  /*3ed60*/  LOP3.LUT R25, R39, R53, R25, 0xfe, !PT ;  /* 0x0000003527197212 */ /* 0x000fc600078efe19 */
[----:B------:R-:W-:Y:S01]  /*3ed70*/  IMAD.WIDE.U32 R20, R118, UR20, RZ ;  /* 0x0000001476147c25 */ /* 0x000fe2000f8e00ff */
[----:B------:R-:W-:Y:S02]  /*3ed80*/  IADD3 R33, P2, PT, R33, R56, RZ ;  /* 0x0000003821217210 */ /* 0x000fe40007f5e0ff */
[----:B------:R-:W-:Y:S01]  /*3ed90*/  IADD3.X R53, PT, PT, RZ, RZ, RZ, P5, !PT ;  /* 0x000000ffff357210 */ /* 0x000fe20002ffe4ff */
[----:B------:R-:W-:Y:S01]  /*3eda0*/  IMAD.WIDE.U32.X R50, R111, UR17, R50, P4 ;  /* 0x000000116f327c25 */ /* 0x000fe2000a0e0432 */
[----:B------:R-:W-:Y:S01]  /*3edb0*/  ISETP.NE.U32.AND P4, PT, R16, RZ, PT ;  /* 0x000000ff1000720c */ /* 0x000fe20003f85070 */
[----:B------:R-:W4:Y:S01]  /*3edc0*/  LDL.LU.64 R110, [R1+0x108] ;  /* 0x00010800016e7983 */ /* 0x000f220000300a00 */
[----:B------:R-:W-:Y:S01]  /*3edd0*/  IADD3 R16, P5, PT, R21, R18, RZ ;  /* 0x0000001215107210 */ /* 0x000fe20007fbe0ff */
[----:B------:R-:W-:Y:S01]  /*3ede0*/  IMAD.X R4, RZ, RZ, R4, P6 ;  /* 0x000000ffff047224 */ /* 0x000fe200030e0604 */
[----:B------:R-:W-:Y:S01]  /*3edf0*/  IADD3 R0, P6, PT, R87, R20, RZ ;  /* 0x0000001457007210 */ /* 0x000fe20007fde0ff */
[----:B------:R-:W-:Y:S01]  /*3ee00*/  IMAD.MOV.U32 R30, RZ, RZ, R57 ;  /* 0x000000ffff1e7224 */ /* 0x000fe200078e0039 */
[----:B------:R-:W-:Y:S01]  /*3ee10*/  LOP3.LUT R86, R22, R91, R86, 0xfe, !PT ;  /* 0x0000005b16567212 */ /* 0x000fe200078efe56 */
[----:B------:R-:W-:Y:S01]  /*3ee20*/  IMAD.MOV.U32 R52, RZ, RZ, R19 ;  /* 0x000000ffff347224 */ /* 0x000fe200078e0013 */
[----:B------:R-:W-:Y:S01]  /*3ee30*/  LOP3.LUT R81, R82, R85, R81, 0xfe, !PT ;  /* 0x0000005552517212 */ /* 0x000fe200078efe51 */
[----:B------:R-:W-:Y:S01]  /*3ee40*/  IMAD.WIDE.U32.X R30, R123, UR21, R30, P2 ;  /* 0x000000157b1e7c25 */ /* 0x000fe200090e041e */
[----:B------:R-:W-:Y:S01]  /*3ee50*/  LOP3.LUT R83, R83, R86, R84, 0xfe, !PT ;  /* 0x0000005653537212 */ /* 0x000fe200078efe54 */
[----:B------:R0:W-:Y:S01]  /*3ee60*/  STL [R1+0x1ec], R0 ;  /* 0x0001ec0001007387 */ /* 0x0001e20000100800 */
[----:B------:R-:W-:Y:S01]  /*3ee70*/  ISETP.NE.U32.AND P2, PT, R25, RZ, PT ;  /* 0x000000ff1900720c */ /* 0x000fe20003f45070 */
[----:B------:R-:W-:Y:S01]  /*3ee80*/  IMAD.WIDE.U32.X R52, R119, UR21, R52, P5 ;  /* 0x0000001577347c25 */ /* 0x000fe2000a8e0434 */
[----:B------:R-:W-:Y:S01]  /*3ee90*/  IADD3.X R58, P0, PT, R58, R70, RZ, P0, !PT ;  /* 0x000000463a3a7210 */ /* 0x000fe2000071e4ff */
[----:B------:R-:W4:Y:S01]  /*3eea0*/  LDL.LU.64 R118, [R1+0x1a8] ;  /* 0x0001a80001767983 */ /* 0x000f220000300a00 */
[----:B------:R-:W-:-:S02]  /*3eeb0*/  LOP3.LUT P4, RZ, R81, 0x7ffff, RZ, 0xc0, P4 ;  /* 0x0007ffff51ff7812 */ /* 0x000fc4000208c0ff */
[----:B------:R-:W-:Y:S02]  /*3eec0*/  LOP3.LUT P2, RZ, R83, 0x7ffff, RZ, 0xc0, P2 ;  /* 0x0007ffff53ff7812 */ /* 0x000fe4000104c0ff */
[----:B0-----:R-:W-:Y:S02]  /*3eed0*/  IADD3 R0, P5, PT, R79, R48, RZ ;  /* 0x000000304f007210 */ /* 0x001fe40007fbe0ff */
[----:B------:R-:W-:-:S03]  /*3eee0*/  PLOP3.LUT P2, PT, P4, P2, PT, 0x2f, 0xf2 ;  /* 0x0000000000f2781c */ /* 0x000fc60002744577 */
[----:B------:R0:W-:Y:S01]  /*3eef0*/  STL [R1+0x114], R0 ;  /* 0x0001140001007387 */ /* 0x0001e20000100800 */
[----:B------:R-:W-:Y:S02]  /*3ef00*/  IADD3 R104, P4, PT, R80, R32, RZ ;  /* 0x0000002050687210 */ /* 0x000fe40007f9e0ff */
[----:B------:R-:W-:Y:S02]  /*3ef10*/  IADD3.X R23, P1, PT, R72, R23, RZ, P1, !PT ;  /* 0x0000001748177210 */ /* 0x000fe40000f3e4ff */
[----:B0-----:R-:W-:Y:S02]  /*3ef20*/  IADD3.X R0, P6, PT, R58, R16, RZ, P6, !PT ;  /* 0x000000103a007210 */ /* 0x001fe400037de4ff */
[----:B------:R-:W-:Y:S02]  /*3ef30*/  IADD3.X R33, P4, PT, R23, R33, RZ, P4, !PT ;  /* 0x0000002117217210 */ /* 0x000fe4000279e4ff */
[----:B------:R-:W-:Y:S01]  /*3ef40*/  IADD3.X R2, P0, P6, R52, R36, R74, P6, P0 ;  /* 0x0000002434027210 */ /* 0x000fe2000360044a */
[----:B------:R0:W-:Y:S01]  /*3ef50*/  STL [R1+0x1f0], R0 ;  /* 0x0001f00001007387 */ /* 0x0001e20000100800 */
[----:B------:R-:W-:-:S02]  /*3ef60*/  IADD3.X R55, P3, PT, R89, R55, RZ, P3, !PT ;  /* 0x0000003759377210 */ /* 0x000fc40001f7e4ff */
[----:B------:R-:W-:Y:S02]  /*3ef70*/  IADD3.X R89, P4, P1, R30, R34, R50, P4, P1 ;  /* 0x000000221e597210 */ /* 0x000fe40002182432 */
[----:B0-----:R-:W-:Y:S02]  /*3ef80*/  IADD3.X R0, PT, PT, R53, R37, R75, P0, P6 ;  /* 0x0000002535007210 */ /* 0x001fe400007ec44b */
[----:B------:R-:W-:-:S03]  /*3ef90*/  IADD3.X R86, PT, PT, R31, R35, R51, P4, P1 ;  /* 0x000000231f567210 */ /* 0x000fc600027e2433 */
[----:B------:R0:W-:Y:S04]  /*3efa0*/  STL [R1+0x1f4], R0 ;  /* 0x0001f40001007387 */ /* 0x0001e80000100800 */
[----:B------:R1:W-:Y:S04]  /*3efb0*/  STL [R1+0x2b4], R86 ;  /* 0x0002b45601007387 */ /* 0x0003e80000100800 */
[----:B0-----:R-:W2:Y:S04]  /*3efc0*/  LDL R0, [R1+0x104] ;  /* 0x0001040001007983 */ /* 0x001ea80000100800 */
[----:B-1----:R-:W4:Y:S01]  /*3efd0*/  LDL R86, [R1+0x100] ;  /* 0x0001000001567983 */ /* 0x002f220000100800 */
[----:B------:R-:W-:-:S02]  /*3efe0*/  SEL R23, R4, R9, P2 ;  /* 0x0000000904177207 */ /* 0x000fc40001000000 */
[----:B------:R-:W-:Y:S02]  /*3eff0*/  SEL R90, R90, R7, P2 ;  /* 0x000000075a5a7207 */ /* 0x000fe40001000000 */
        /* <DEDUP_REMOVED lines=8> */
[----:B------:R-:W-:Y:S02]  /*3f080*/  IADD3.X R60, P5, PT, R55, R49, RZ, P5, !PT ;  /* 0x00000031373c7210 */ /* 0x000fe40002fbe4ff */
[----:B------:R-:W-:Y:S02]  /*3f090*/  @P2 LOP3.LUT R5, R24, 0x7ffff, RZ, 0xc0, !PT ;  /* 0x0007ffff18052812 */ /* 0x000fe400078ec0ff */
[----:B------:R-:W-:Y:S01]  /*3f0a0*/  LEA.HI R12, P0, R9, R77, RZ, 0xd ;  /* 0x0000004d090c7211 */ /* 0x000fe200078168ff */
[----:B------:R0:W-:Y:S01]  /*3f0b0*/  STL [R1+0x2c0], R89 ;  /* 0x0002c05901007387 */ /* 0x0001e20000100800 */
[----:B------:R-:W-:Y:S01]  /*3f0c0*/  @P2 LOP3.LUT R10, R14, 0x7ffff, RZ, 0xc0, !PT ;  /* 0x0007ffff0e0a2812 */ /* 0x000fe200078ec0ff */
[----:B------:R-:W-:Y:S01]  /*3f0d0*/  IMAD.WIDE.U32 R18, R109, UR18, RZ ;  /* 0x000000126d127c25 */ /* 0x000fe2000f8e00ff */
[----:B------:R-:W-:-:S03]  /*3f0e0*/  IADD3.X R14, PT, PT, RZ, R5, RZ, P0, !PT ;  /* 0x00000005ff0e7210 */ /* 0x000fc600007fe4ff */
[----:B------:R-:W-:Y:S01]  /*3f0f0*/  IMAD.WIDE.U32 R36, R125, UR16, RZ ;  /* 0x000000107d247c25 */ /* 0x000fe2000f8e00ff */
[----:B0-----:R-:W-:-:S03]  /*3f100*/  IADD3.X R89, P3, P5, R42, R46, R40, P5, P3 ;  /* 0x0000002e2a597210 */ /* 0x001fc60002d66428 */
[----:B------:R-:W-:Y:S01]  /*3f110*/  IMAD.MOV.U32 R27, RZ, RZ, R10 ;  /* 0x000000ffff1b7224 */ /* 0x000fe200078e000a */
[----:B------:R-:W-:Y:S02]  /*3f120*/  SEL R26, R28, R26, P2 ;  /* 0x0000001a1c1a7207 */ /* 0x000fe40001000000 */
[----:B------:R-:W-:Y:S02]  /*3f130*/  IADD3.X R71, PT, PT, R43, R47, R41, P3, P5 ;  /* 0x0000002f2b477210 */ /* 0x000fe40001fea429 */
[----:B------:R-:W-:Y:S01]  /*3f140*/  SHF.R.U32.HI R47, RZ, 0x13, R14 ;  /* 0x00000013ff2f7819 */ /* 0x000fe2000001160e */
[----:B------:R-:W-:-:S04]  /*3f150*/  IMAD.WIDE.U32 R34, R108, UR18, RZ ;  /* 0x000000126c227c25 */ /* 0x000fc8000f8e00ff */
[----:B------:R-:W-:-:S04]  /*3f160*/  IMAD.WIDE.U32 R30, R124, UR16, RZ ;  /* 0x000000107c1e7c25 */ /* 0x000fc8000f8e00ff */
[----:B------:R-:W-:-:S04]  /*3f170*/  IMAD.WIDE.U32 R18, P6, R108, UR19, R18 ;  /* 0x000000136c127c25 */ /* 0x000fc8000f8c0012 */
[----:B------:R-:W-:-:S04]  /*3f180*/  IMAD.WIDE.U32 R16, P4, R124, UR17, R36 ;  /* 0x000000117c107c25 */ /* 0x000fc8000f880024 */
[----:B------:R-:W-:Y:S01]  /*3f190*/  IMAD.WIDE.U32 R24, R107, UR20, RZ ;  /* 0x000000146b187c25 */ /* 0x000fe2000f8e00ff */
[----:B------:R-:W-:-:S03]  /*3f1a0*/  IADD3 R7, P1, PT, R34, R30, RZ ;  /* 0x0000001e22077210 */ /* 0x000fc60007f3e0ff */
[----:B------:R-:W-:Y:S01]  /*3f1b0*/  IMAD.WIDE.U32 R46, R47, 0x13, R26 ;  /* 0x000000132f2e7825 */ /* 0x000fe200078e001a */
[----:B------:R-:W-:Y:S02]  /*3f1c0*/  IADD3 R13, P5, PT, R35, R18, RZ ;  /* 0x00000012230d7210 */ /* 0x000fe40007fbe0ff */
[----:B------:R-:W-:Y:S01]  /*3f1d0*/  IADD3 R15, P3, PT, R31, R16, RZ ;  /* 0x000000101f0f7210 */ /* 0x000fe20007f7e0ff */
[----:B------:R-:W-:-:S04]  /*3f1e0*/  IMAD.WIDE.U32 R30, R106, UR20, RZ ;  /* 0x000000146a1e7c25 */ /* 0x000fc8000f8e00ff */
[----:B------:R-:W-:-:S04]  /*3f1f0*/  IMAD.WIDE.U32 R28, P0, R106, UR21, R24 ;  /* 0x000000156a1c7c25 */ /* 0x000fc8000f800018 */
[----:B------:R-:W-:Y:S02]  /*3f200*/  IMAD.X R37, RZ, RZ, RZ, P6 ;  /* 0x000000ffff257224 */ /* 0x000fe400030e06ff */
[----:B------:R-:W-:Y:S02]  /*3f210*/  IMAD.MOV.U32 R36, RZ, RZ, R19 ;  /* 0x000000ffff247224 */ /* 0x000fe400078e0013 */
[----:B------:R-:W-:-:S04]  /*3f220*/  IMAD.WIDE.U32 R42, R125, UR18, RZ ;  /* 0x000000127d2a7c25 */ /* 0x000fc8000f8e00ff */
[----:B------:R-:W-:Y:S01]  /*3f230*/  VIADD R20, R47, UR6 ;  /* 0x000000062f147c36 */ /* 0x000fe20008000000 */
[----:B------:R-:W-:Y:S01]  /*3f240*/  SEL R24, R88, R11, P2 ;  /* 0x0000000b58187207 */ /* 0x000fe20001000000 */
[----:B------:R-:W-:Y:S01]  /*3f250*/  IMAD.WIDE.U32.X R36, R109, UR19, R36, P5 ;  /* 0x000000136d247c25 */ /* 0x000fe2000a8e0424 */
[----:B------:R-:W-:Y:S02]  /*3f260*/  IADD3 R7, P2, PT, R7, R30, RZ ;  /* 0x0000001e07077210 */ /* 0x000fe40007f5e0ff */
[----:B------:R-:W-:Y:S01]  /*3f270*/  IADD3 R11, P6, PT, R31, R28, RZ ;  /* 0x0000001c1f0b7210 */ /* 0x000fe20007fde0ff */
[----:B------:R-:W-:Y:S01]  /*3f280*/  IMAD.WIDE.U32 R40, R124, UR18, RZ ;  /* 0x000000127c287c25 */ /* 0x000fe2000f8e00ff */
[----:B------:R-:W-:Y:S02]  /*3f290*/  IADD3.X R49, PT, PT, RZ, RZ, RZ, P4, !PT ;  /* 0x000000ffff317210 */ /* 0x000fe400027fe4ff */
[----:B------:R-:W-:Y:S01]  /*3f2a0*/  IADD3 RZ, P5, PT, R46, 0x13, RZ ;  /* 0x000000132eff7810 */ /* 0x000fe20007fbe0ff */
[----:B---3--:R-:W-:Y:S01]  /*3f2b0*/  IMAD.WIDE.U32 R30, R62, UR16, RZ ;  /* 0x000000103e1e7c25 */ /* 0x008fe2000f8e00ff */
[----:B------:R-:W-:-:S03]  /*3f2c0*/  LOP3.LUT R25, R20, 0x7ffff, RZ, 0xc0, !PT ;  /* 0x0007ffff14197812 */ /* 0x000fc600078ec0ff */
[----:B------:R-:W-:-:S04]  /*3f2d0*/  IMAD.WIDE.U32 R42, P4, R124, UR19, R42 ;  /* 0x000000137c2a7c25 */ /* 0x000fc8000f88002a */
[----:B------:R-:W-:Y:S01]  /*3f2e0*/  IMAD.WIDE.U32 R18, R69, UR16, RZ ;  /* 0x0000001045127c25 */ /* 0x000fe2000f8e00ff */
[----:B------:R-:W-:-:S03]  /*3f2f0*/  IADD3.X R13, P1, PT, R15, R13, RZ, P1, !PT ;  /* 0x0000000d0f0d7210 */ /* 0x000fc60000f3e4ff */
[----:B------:R-:W-:Y:S02]  /*3f300*/  IMAD.MOV.U32 R48, RZ, RZ, R17 ;  /* 0x000000ffff307224 */ /* 0x000fe400078e0011 */
[----:B------:R-:W-:Y:S02]  /*3f310*/  IMAD.X R35, RZ, RZ, RZ, P0 ;  /* 0x000000ffff237224 */ /* 0x000fe400000e06ff */
[----:B------:R-:W-:Y:S01]  /*3f320*/  IMAD.MOV.U32 R34, RZ, RZ, R29 ;  /* 0x000000ffff227224 */ /* 0x000fe200078e001d */
[----:B------:R-:W-:Y:S01]  /*3f330*/  IADD3 R82, P0, PT, R40, R30, RZ ;  /* 0x0000001e28527210 */ /* 0x000fe20007f1e0ff */
[----:B------:R-:W-:Y:S01]  /*3f340*/  IMAD.X R25, RZ, RZ, R25, P5 ;  /* 0x000000ffff197224 */ /* 0x000fe200028e0619 */
[----:B------:R-:W-:Y:S01]  /*3f350*/  IADD3 R27, P5, PT, R41, R42, RZ ;  /* 0x0000002a291b7210 */ /* 0x000fe20007fbe0ff */
[----:B------:R-:W-:Y:S01]  /*3f360*/  IMAD.WIDE.U32.X R28, R125, UR17, R48, P3 ;  /* 0x000000117d1c7c25 */ /* 0x000fe200098e0430 */
[----:B------:R-:W-:-:S03]  /*3f370*/  IADD3.X R13, P2, PT, R13, R11, RZ, P2, !PT ;  /* 0x0000000b0d0d7210 */ /* 0x000fc6000175e4ff */
[----:B------:R-:W-:-:S04]  /*3f380*/  IMAD.WIDE.U32 R40, R109, UR20, RZ ;  /* 0x000000146d287c25 */ /* 0x000fc8000f8e00ff */
[----:B------:R-:W-:Y:S01]  /*3f390*/  IMAD.WIDE.U32 R18, P3, R62, UR17, R18 ;  /* 0x000000113e127c25 */ /* 0x000fe2000f860012 */
[----:B------:R-:W-:-:S03]  /*3f3a0*/  IADD3.X R103, PT, PT, RZ, RZ, RZ, P4, !PT ;  /* 0x000000ffff677210 */ /* 0x000fc600027fe4ff */
[----:B------:R-:W-:Y:S01]  /*3f3b0*/  IMAD.WIDE.U32.X R34, R107, UR21, R34, P6 ;  /* 0x000000156b227c25 */ /* 0x000fe2000b0e0422 */
[----:B------:R-:W-:-:S03]  /*3f3c0*/  IADD3 R30, P4, PT, R31, R18, RZ ;  /* 0x000000121f1e7210 */ /* 0x000fc60007f9e0ff */
[----:B------:R-:W-:Y:S01]  /*3f3d0*/  IMAD.WIDE.U32 R48, R108, UR20, RZ ;  /* 0x000000146c307c25 */ /* 0x000fe2000f8e00ff */
[----:B------:R-:W-:-:S03]  /*3f3e0*/  IADD3.X R18, P1, P2, R34, R36, R28, P2, P1 ;  /* 0x0000002422127210 */ /* 0x000fc6000122241c */
[----:B------:R-:W-:Y:S01]  /*3f3f0*/  IMAD.WIDE.U32 R40, P6, R108, UR21, R40 ;  /* 0x000000156c287c25 */ /* 0x000fe2000f8c0028 */
[----:B------:R-:W-:Y:S02]  /*3f400*/  SHF.R.U32.HI R11, RZ, 0x13, R20 ;  /* 0x00000013ff0b7819 */ /* 0x000fe40000011614 */
[----:B------:R-:W-:Y:S01]  /*3f410*/  IADD3.X R20, PT, PT, R35, R37, R29, P1, P2 ;  /* 0x0000002523147210 */ /* 0x000fe20000fe441d */
[----:B------:R-:W-:Y:S01]  /*3f420*/  IMAD.X R17, RZ, RZ, RZ, P3 ;  /* 0x000000ffff117224 */ /* 0x000fe200018e06ff */
[----:B------:R-:W-:Y:S01]  /*3f430*/  IADD3 R82, P3, PT, R82, R48, RZ ;  /* 0x0000003052527210 */ /* 0x000fe20007f7e0ff */
[----:B------:R-:W-:Y:S01]  /*3f440*/  IMAD.MOV.U32 R16, RZ, RZ, R19 ;  /* 0x000000ffff107224 */ /* 0x000fe200078e0013 */
[----:B------:R-:W-:Y:S01]  /*3f450*/  IADD3.X R19, P0, PT, R30, R27, RZ, P0, !PT ;  /* 0x0000001b1e137210 */ /* 0x000fe2000071e4ff */
[----:B------:R-:W-:Y:S01]  /*3f460*/  IMAD.X R31, RZ, RZ, RZ, P6 ;  /* 0x000000ffff1f7224 */ /* 0x000fe200030e06ff */
[----:B------:R-:W-:Y:S01]  /*3f470*/  IADD3 R48, P6, PT, R49, R40, RZ ;  /* 0x0000002831307210 */ /* 0x000fe20007fde0ff */
[----:B------:R-:W-:Y:S01]  /*3f480*/  IMAD.WIDE.U32 R34, R123, UR16, RZ ;  /* 0x000000107b227c25 */ /* 0x000fe2000f8e00ff */
[----:B------:R-:W-:-:S02]  /*3f490*/  MOV R30, R41 ;  /* 0x00000029001e7202 */ /* 0x000fc40000000f00 */
[----:B------:R-:W-:Y:S01]  /*3f4a0*/  SHF.R.U32.HI R25, RZ, 0x13, R25 ;  /* 0x00000013ff197819 */ /* 0x000fe20000011619 */
[----:B------:R-:W-:Y:S01]  /*3f4b0*/  IMAD.MOV.U32 R102, RZ, RZ, R43 ;  /* 0x000000ffff667224 */ /* 0x000fe200078e002b */
[----:B------:R-:W-:Y:S01]  /*3f4c0*/  IADD3.X R19, P3, PT, R19, R48, RZ, P3, !PT ;  /* 0x0000003013137210 */ /* 0x000fe20001f7e4ff */
[----:B------:R-:W-:Y:S01]  /*3f4d0*/  IMAD.WIDE.U32.X R16, R69, UR17, R16, P4 ;  /* 0x0000001145107c25 */ /* 0x000fe2000a0e0410 */
[----:B------:R-:W-:Y:S02]  /*3f4e0*/  IADD3 RZ, P2, P1, R25, R11, R24 ;  /* 0x0000000b19ff7210 */ /* 0x000fe4000795e018 */
[----:B------:R-:W-:Y:S01]  /*3f4f0*/  LOP3.LUT R32, R23, 0x7ffff, RZ, 0xc0, !PT ;  /* 0x0007ffff17207812 */ /* 0x000fe200078ec0ff */
[----:B------:R-:W-:-:S04]  /*3f500*/  IMAD.WIDE.U32.X R102, R125, UR19, R102, P5 ;  /* 0x000000137d667c25 */ /* 0x000fc8000a8e0466 */
[----:B------:R-:W-:-:S04]  /*3f510*/  IMAD.WIDE.U32.X R30, R109, UR21, R30, P6 ;  /* 0x000000156d1e7c25 */ /* 0x000fc8000b0e041e */
[----:B------:R-:W-:-:S04]  /*3f520*/  IMAD.WIDE.U32 R36, R114, UR18, RZ ;  /* 0x0000001272247c25 */ /* 0x000fc8000f8e00ff */
[----:B------:R-:W-:-:S04]  /*3f530*/  IMAD.WIDE.U32 R28, R122, UR16, RZ ;  /* 0x000000107a1c7c25 */ /* 0x000fc8000f8e00ff */
[----:B------:R-:W-:Y:S01]  /*3f540*/  IMAD.WIDE.U32 R34, P4, R122, UR17, R34 ;  /* 0x000000117a227c25 */ /* 0x000fe2000f880022 */
[----:B------:R-:W-:Y:S02]  /*3f550*/  IADD3.X R32, PT, PT, RZ, RZ, R32, P2, P1 ;  /* 0x000000ffff207210 */ /* 0x000fe400017e2420 */
[----:B------:R-:W-:Y:S01]  /*3f560*/  IADD3.X R116, P3, P6, R30, R102, R16, P3, P0 ;  /* 0x000000661e747210 */ /* 0x000fe20001e60410 */
[----:B------:R-:W-:Y:S01]  /*3f570*/  IMAD.WIDE.U32 R54, R115, UR18, RZ ;  /* 0x0000001273367c25 */ /* 0x000fe2000f8e00ff */
[----:B------:R-:W-:Y:S02]  /*3f580*/  IADD3 R25, P1, PT, R36, R28, RZ ;  /* 0x0000001c24197210 */ /* 0x000fe40007f3e0ff */
[----:B------:R-:W-:Y:S01]  /*3f590*/  IADD3 R16, P0, PT, R29, R34, RZ ;  /* 0x000000221d107210 */ /* 0x000fe20007f1e0ff */
[----:B------:R-:W-:Y:S01]  /*3f5a0*/  IMAD.WIDE.U32 R42, R69, UR18, RZ ;  /* 0x00000012452a7c25 */ /* 0x000fe2000f8e00ff */
[----:B------:R-:W-:-:S03]  /*3f5b0*/  IADD3.X R102, PT, PT, R31, R103, R17, P3, P6 ;  /* 0x000000671f667210 */ /* 0x000fc60001fec411 */
[----:B------:R-:W-:-:S04]  /*3f5c0*/  IMAD.WIDE.U32 R54, P5, R114, UR19, R54 ;  /* 0x0000001372367c25 */ /* 0x000fc8000f8a0036 */
[----:B------:R-:W-:Y:S01]  /*3f5d0*/  IMAD.WIDE.U32 R50, R62, UR18, RZ ;  /* 0x000000123e327c25 */ /* 0x000fe2000f8e00ff */
[----:B------:R-:W-:-:S03]  /*3f5e0*/  IADD3 R15, P2, PT, R37, R54, RZ ;  /* 0x00000036250f7210 */ /* 0x000fc60007f5e0ff */
[----:B------:R-:W-:-:S04]  /*3f5f0*/  IMAD.WIDE.U32 R42, P6, R62, UR19, R42 ;  /* 0x000000133e2a7c25 */ /* 0x000fc8000f8c002a */
[----:B------:R-:W-:-:S04]  /*3f600*/  IMAD.WIDE.U32 R30, R125, UR20, RZ ;  /* 0x000000147d1e7c25 */ /* 0x000fc8000f8e00ff */
[----:B------:R-:W-:Y:S01]  /*3f610*/  IMAD.X R37, RZ, RZ, RZ, P4 ;  /* 0x000000ffff257224 */ /* 0x000fe200020e06ff */
[----:B------:R-:W-:Y:S01]  /*3f620*/  IADD3 R11, P4, PT, R51, R42, RZ ;  /* 0x0000002a330b7210 */ /* 0x000fe20007f9e0ff */
[----:B------:R-:W-:Y:S02]  /*3f630*/  IMAD.X R41, RZ, RZ, RZ, P5 ;  /* 0x000000ffff297224 */ /* 0x000fe400028e06ff */
[----:B------:R-:W-:Y:S02]  /*3f640*/  IMAD.X R51, RZ, RZ, RZ, P6 ;  /* 0x000000ffff337224 */ /* 0x000fe400030e06ff */
[----:B------:R-:W-:-:S04]  /*3f650*/  IMAD.WIDE.U32 R30, P6, R124, UR21, R30 ;  /* 0x000000157c1e7c25 */ /* 0x000fc8000f8c001e */
[----:B------:R-:W-:Y:S02]  /*3f660*/  IMAD.X R57, RZ, RZ, RZ, P6 ;  /* 0x000000ffff397224 */ /* 0x000fe400030e06ff */
[----:B------:R-:W-:Y:S01]  /*3f670*/  IMAD.MOV.U32 R56, RZ, RZ, R31 ;  /* 0x000000ffff387224 */ /* 0x000fe200078e001f */
[----:B------:R-:W-:Y:S01]  /*3f680*/  MOV R40, R55 ;  /* 0x0000003700287202 */ /* 0x000fe20000000f00 */
[----:B------:R-:W-:Y:S02]  /*3f690*/  IMAD.MOV.U32 R36, RZ, RZ, R35 ;  /* 0x000000ffff247224 */ /* 0x000fe400078e0023 */
[----:B------:R-:W-:-:S04]  /*3f6a0*/  IMAD.WIDE.U32 R34, R120, UR32, RZ ;  /* 0x0000002078227c25 */ /* 0x000fc8000f8e00ff */
[----:B------:R-:W-:Y:S01]  /*3f6b0*/  IMAD.WIDE.U32.X R36, R123, UR17, R36, P0 ;  /* 0x000000117b247c25 */ /* 0x000fe200080e0424 */
[----:B------:R0:W-:Y:S03]  /*3f6c0*/  STL.64 [R1+0x2a8], R60 ;  /* 0x0002a83c01007387 */ /* 0x0001e60000100a00 */
[----:B------:R-:W-:Y:S01]  /*3f6d0*/  IMAD.WIDE.U32.X R40, R115, UR19, R40, P2 ;  /* 0x0000001373287c25 */ /* 0x000fe200090e0428 */
[----:B------:R-:W-:-:S03]  /*3f6e0*/  IADD3 R83, P2, PT, R25, R34, RZ ;  /* 0x0000002219537210 */ /* 0x000fc60007f5e0ff */
[----:B------:R-:W-:Y:S01]  /*3f6f0*/  IMAD.WIDE.U32 R58, R62, UR24, RZ ;  /* 0x000000183e3a7c25 */ /* 0x000fe2000f8e00ff */
[----:B0-----:R-:W3:Y:S04]  /*3f700*/  LDL.LU R61, [R1+0x1c0] ;  /* 0x0001c000013d7983 */ /* 0x001ee80000300800 */
[----:B------:R0:W-:Y:S04]  /*3f710*/  STL [R1+0x2bc], R33 ;  /* 0x0002bc2101007387 */ /* 0x0001e80000100800 */
[----:B------:R-:W3:Y:S01]  /*3f720*/  LDL.LU R60, [R1+0x190] ;  /* 0x00019000013c7983 */ /* 0x000ee20000300800 */
[----:B------:R-:W-:-:S03]  /*3f730*/  LOP3.LUT R9, R9, 0x7ffff, RZ, 0xc0, !PT ;  /* 0x0007ffff09097812 */ /* 0x000fc600078ec0ff */
[----:B0-----:R-:W3:Y:S01]  /*3f740*/  LDL.LU R33, [R1+0x14c] ;  /* 0x00014c0001217983 */ /* 0x001ee20000300800 */
[----:B--2---:R-:W-:-:S04]  /*3f750*/  IMAD.WIDE.U32 R28, R0, UR16, RZ ;  /* 0x00000010001c7c25 */ /* 0x004fc8000f8e00ff */
[----:B----4-:R-:W-:-:S04]  /*3f760*/  IMAD.WIDE.U32 R48, R86, UR16, RZ ;  /* 0x0000001056307c25 */ /* 0x010fc8000f8e00ff */
[----:B------:R-:W-:Y:S01]  /*3f770*/  IMAD.WIDE.U32 R28, P3, R86, UR17, R28 ;  /* 0x00000011561c7c25 */ /* 0x000fe2000f86001c */
[----:B------:R-:W-:-:S03]  /*3f780*/  IADD3 R92, P5, PT, R50, R48, RZ ;  /* 0x00000030325c7210 */ /* 0x000fc60007fbe0ff */
[----:B------:R-:W-:Y:S01]  /*3f790*/  IMAD.X R53, RZ, RZ, RZ, P3 ;  /* 0x000000ffff357224 */ /* 0x000fe200018e06ff */
[----:B------:R-:W-:Y:S01]  /*3f7a0*/  IADD3 R17, P3, PT, R49, R28, RZ ;  /* 0x0000001c31117210 */ /* 0x000fe20007f7e0ff */
[----:B------:R-:W-:Y:S01]  /*3f7b0*/  IMAD.WIDE.U32 R48, R124, UR20, RZ ;  /* 0x000000147c307c25 */ /* 0x000fe2000f8e00ff */
[----:B------:R-:W-:Y:S02]  /*3f7c0*/  MOV R50, R43 ;  /* 0x0000002b00327202 */ /* 0x000fe40000000f00 */
[----:B------:R-:W-:Y:S01]  /*3f7d0*/  IADD3.X R11, P5, PT, R17, R11, RZ, P5, !PT ;  /* 0x0000000b110b7210 */ /* 0x000fe20002fbe4ff */
[----:B------:R-:W-:Y:S01]  /*3f7e0*/  IMAD.MOV.U32 R52, RZ, RZ, R29 ;  /* 0x000000ffff347224 */ /* 0x000fe200078e001d */
[----:B------:R-:W-:Y:S01]  /*3f7f0*/  IADD3 R88, P6, PT, R49, R30, RZ ;  /* 0x0000001e31587210 */ /* 0x000fe20007fde0ff */
[----:B------:R-:W-:Y:S01]  /*3f800*/  IMAD.WIDE.U32.X R50, R69, UR19, R50, P4 ;  /* 0x0000001345327c25 */ /* 0x000fe2000a0e0432 */
[----:B------:R-:W-:-:S03]  /*3f810*/  IADD3 R92, P4, PT, R92, R48, RZ ;  /* 0x000000305c5c7210 */ /* 0x000fc60007f9e0ff */
[----:B------:R-:W-:Y:S01]  /*3f820*/  IMAD.WIDE.U32 R42, R107, UR16, RZ ;  /* 0x000000106b2a7c25 */ /* 0x000fe2000f8e00ff */
[----:B------:R-:W-:-:S03]  /*3f830*/  IADD3.X R88, P4, PT, R11, R88, RZ, P4, !PT ;  /* 0x000000580b587210 */ /* 0x000fc6000279e4ff */
[----:B------:R-:W-:-:S04]  /*3f840*/  IMAD.WIDE.U32.X R52, R0, UR17, R52, P3 ;  /* 0x0000001100347c25 */ /* 0x000fc800098e0434 */
[----:B------:R-:W-:-:S04]  /*3f850*/  IMAD.WIDE.U32.X R56, R125, UR21, R56, P6 ;  /* 0x000000157d387c25 */ /* 0x000fc8000b0e0438 */
[----:B------:R-:W-:Y:S01]  /*3f860*/  IMAD.WIDE.U32 R42, P3, R106, UR17, R42 ;  /* 0x000000116a2a7c25 */ /* 0x000fe2000f86002a */
[----:B------:R-:W-:-:S03]  /*3f870*/  IADD3.X R93, P4, P5, R56, R50, R52, P4, P5 ;  /* 0x00000032385d7210 */ /* 0x000fc6000258a434 */
[----:B------:R-:W-:-:S04]  /*3f880*/  IMAD.WIDE.U32 R48, R106, UR16, RZ ;  /* 0x000000106a307c25 */ /* 0x000fc8000f8e00ff */
[----:B------:R-:W-:-:S04]  /*3f890*/  IMAD.WIDE.U32 R30, R86, UR30, RZ ;  /* 0x0000001e561e7c25 */ /* 0x000fc8000f8e00ff */
[----:B------:R-:W-:Y:S01]  /*3f8a0*/  IMAD.WIDE.U32 R54, R86, UR7, RZ ;  /* 0x0000000756367c25 */ /* 0x000fe2000f8e00ff */
[----:B------:R-:W-:Y:S02]  /*3f8b0*/  IADD3 R11, P6, PT, R49, R42, RZ ;  /* 0x0000002a310b7210 */ /* 0x000fe40007fde0ff */
[----:B------:R-:W-:Y:S01]  /*3f8c0*/  IADD3.X R85, PT, PT, R57, R51, R53, P4, P5 ;  /* 0x0000003339557210 */ /* 0x000fe200027ea435 */
[----:B------:R-:W-:Y:S01]  /*3f8d0*/  IMAD.X R29, RZ, RZ, RZ, P3 ;  /* 0x000000ffff1d7224 */ /* 0x000fe200018e06ff */
[----:B------:R-:W-:Y:S01]  /*3f8e0*/  IADD3 R17, P3, PT, R48, R30, RZ ;  /* 0x0000001e30117210 */ /* 0x000fe20007f7e0ff */
[----:B------:R-:W-:-:S04]  /*3f8f0*/  IMAD.WIDE.U32 R48, R120, UR24, RZ ;  /* 0x0000001878307c25 */ /* 0x000fc8000f8e00ff */
[----:B------:R-:W-:-:S04]  /*3f900*/  IMAD.WIDE.U32 R54, P4, R0, UR30, R54 ;  /* 0x0000001e00367c25 */ /* 0x000fc8000f880036 */
[----:B------:R-:W-:Y:S01]  /*3f910*/  IMAD.WIDE.U32 R48, P5, R121, UR32, R48 ;  /* 0x0000002079307c25 */ /* 0x000fe2000f8a0030 */
[----:B------:R-:W-:-:S03]  /*3f920*/  IADD3 R27, P0, PT, R31, R54, RZ ;  /* 0x000000361f1b7210 */ /* 0x000fc60007f1e0ff */
[----:B------:R-:W-:Y:S02]  /*3f930*/  IMAD.MOV.U32 R28, RZ, RZ, R43 ;  /* 0x000000ffff1c7224 */ /* 0x000fe400078e002b */
[----:B------:R-:W-:Y:S01]  /*3f940*/  IMAD.WIDE.U32 R30, R107, UR18, RZ ;  /* 0x000000126b1e7c25 */ /* 0x000fe2000f8e00ff */
[----:B------:R-:W-:-:S03]  /*3f950*/  IADD3.X R57, PT, PT, RZ, RZ, RZ, P4, !PT ;  /* 0x000000ffff397210 */ /* 0x000fc600027fe4ff */
[----:B------:R-:W-:Y:S01]  /*3f960*/  IMAD.X R43, RZ, RZ, RZ, P5 ;  /* 0x000000ffff2b7224 */ /* 0x000fe200028e06ff */
[----:B------:R-:W-:Y:S01]  /*3f970*/  IADD3 R25, P5, PT, R35, R48, RZ ;  /* 0x0000003023197210 */ /* 0x000fe20007fbe0ff */
[----:B------:R-:W-:Y:S01]  /*3f980*/  IMAD.WIDE.U32.X R28, R107, UR17, R28, P6 ;  /* 0x000000116b1c7c25 */ /* 0x000fe2000b0e041c */
[----:B------:R-:W-:Y:S02]  /*3f990*/  LEA.HI RZ, P6, R32, R22, RZ, 0xd ;  /* 0x0000001620ff7211 */ /* 0x000fe400078d68ff */
[----:B------:R-:W-:Y:S01]  /*3f9a0*/  LOP3.LUT R32, R21, 0x7ffff, RZ, 0xc0, !PT ;  /* 0x0007ffff15207812 */ /* 0x000fe200078ec0ff */
[----:B------:R-:W-:Y:S02]  /*3f9b0*/  IMAD.MOV.U32 R42, RZ, RZ, R49 ;  /* 0x000000ffff2a7224 */ /* 0x000fe400078e0031 */
[----:B------:R-:W-:-:S04]  /*3f9c0*/  IMAD.WIDE.U32 R50, R106, UR18, RZ ;  /* 0x000000126a327c25 */ /* 0x000fc8000f8e00ff */
[----:B------:R-:W-:-:S04]  /*3f9d0*/  IMAD.WIDE.U32 R30, P4, R106, UR19, R30 ;  /* 0x000000136a1e7c25 */ /* 0x000fc8000f88001e */
[----:B------:R-:W-:-:S04]  /*3f9e0*/  IMAD.WIDE.U32 R48, R108, UR16, RZ ;  /* 0x000000106c307c25 */ /* 0x000fc8000f8e00ff */
[----:B------:R-:W-:Y:S01]  /*3f9f0*/  IMAD.X R53, RZ, RZ, RZ, P4 ;  /* 0x000000ffff357224 */ /* 0x000fe200020e06ff */
[----:B------:R-:W-:Y:S01]  /*3fa00*/  IADD3 R21, P4, PT, R50, R48, RZ ;  /* 0x0000003032157210 */ /* 0x000fe20007f9e0ff */
[----:B------:R-:W-:Y:S01]  /*3fa10*/  IMAD.WIDE.U32.X R42, R121, UR24, R42, P5 ;  /* 0x00000018792a7c25 */ /* 0x000fe2000a8e042a */
[----:B------:R-:W-:-:S03]  /*3fa20*/  IADD3 R22, P5, PT, R51, R30, RZ ;  /* 0x0000001e33167210 */ /* 0x000fc60007fbe0ff */
[----:B------:R-:W-:Y:S02]  /*3fa30*/  IMAD.X R32, RZ, RZ, R32, P6 ;  /* 0x000000ffff207224 */ /* 0x000fe400030e0620 */
[----:B------:R-:W-:-:S04]  /*3fa40*/  IMAD.WIDE.U32 R50, P6, R69, UR32, R58 ;  /* 0x0000002045327c25 */ /* 0x000fc8000f8c003a */
[----:B------:R-:W-:Y:S01]  /*3fa50*/  IMAD.MOV.U32 R56, RZ, RZ, R55 ;  /* 0x000000ffff387224 */ /* 0x000fe200078e0037 */
[----:B------:R-:W-:Y:S01]  /*3fa60*/  IADD3.X R55, PT, PT, RZ, RZ, RZ, P6, !PT ;  /* 0x000000ffff377210 */ /* 0x000fe200037fe4ff */
[----:B------:R-:W-:Y:S01]  /*3fa70*/  IMAD.WIDE.U32 R34, R109, UR16, RZ ;  /* 0x000000106d227c25 */ /* 0x000fe2000f8e00ff */
[----:B------:R-:W-:-:S03]  /*3fa80*/  LEA.HI RZ, P6, R32, R4, RZ, 0xd ;  /* 0x0000000420ff7211 */ /* 0x000fc600078d68ff */
[----:B------:R-:W-:-:S04]  /*3fa90*/  IMAD.WIDE.U32 R58, R62, UR32, RZ ;  /* 0x000000203e3a7c25 */ /* 0x000fc8000f8e00ff */
[----:B------:R-:W-:Y:S02]  /*3faa0*/  IMAD.MOV.U32 R52, RZ, RZ, R31 ;  /* 0x000000ffff347224 */ /* 0x000fe400078e001f */
[----:B------:R-:W-:Y:S01]  /*3fab0*/  IMAD.X R9, RZ, RZ, R9, P6 ;  /* 0x000000ffff097224 */ /* 0x000fe200030e0609 */
[----:B------:R-:W-:Y:S01]  /*3fac0*/  IADD3 R78, P6, PT, R59, R50, RZ ;  /* 0x000000323b4e7210 */ /* 0x000fe20007fde0ff */
[----:B------:R-:W-:-:S04]  /*3fad0*/  IMAD.WIDE.U32.X R30, R0, UR7, R56, P0 ;  /* 0x00000007001e7c25 */ /* 0x000fc800080e0438 */
[----:B------:R-:W-:-:S04]  /*3fae0*/  IMAD.WIDE.U32 R56, P0, R108, UR17, R34 ;  /* 0x000000116c387c25 */ /* 0x000fc8000f800022 */
[----:B------:R-:W-:Y:S01]  /*3faf0*/  IMAD.MOV.U32 R54, RZ, RZ, R51 ;  /* 0x000000ffff367224 */ /* 0x000fe200078e0033 */
[----:B------:R-:W-:Y:S01]  /*3fb00*/  LOP3.LUT R14, R14, 0x7ffff, RZ, 0xc0, !PT ;  /* 0x0007ffff0e0e7812 */ /* 0x000fe200078ec0ff */
[----:B------:R-:W-:Y:S01]  /*3fb10*/  IMAD.WIDE.U32.X R34, R107, UR19, R52, P5 ;  /* 0x000000136b227c25 */ /* 0x000fe2000a8e0434 */
[----:B------:R-:W-:-:S03]  /*3fb20*/  IADD3 R4, P5, PT, R49, R56, RZ ;  /* 0x0000003831047210 */ /* 0x000fc60007fbe0ff */
[----:B------:R-:W-:Y:S01]  /*3fb30*/  IMAD.WIDE.U32.X R54, R69, UR24, R54, P6 ;  /* 0x0000001845367c25 */ /* 0x000fe2000b0e0436 */
[----:B------:R-:W-:-:S03]  /*3fb40*/  LEA.HI RZ, P6, R9, R12, RZ, 0xd ;  /* 0x0000000c09ff7211 */ /* 0x000fc600078d68ff */
[----:B------:R-:W-:-:S04]  /*3fb50*/  IMAD.WIDE.U32 R52, R86, UR24, RZ ;  /* 0x0000001856347c25 */ /* 0x000fc8000f8e00ff */
[----:B------:R-:W-:Y:S02]  /*3fb60*/  IMAD.X R49, RZ, RZ, RZ, P0 ;  /* 0x000000ffff317224 */ /* 0x000fe400000e06ff */
[----:B------:R-:W-:Y:S01]  /*3fb70*/  IMAD.MOV.U32 R48, RZ, RZ, R57 ;  /* 0x000000ffff307224 */ /* 0x000fe200078e0039 */
[----:B------:R-:W-:Y:S01]  /*3fb80*/  IADD3.X R15, P1, PT, R16, R15, RZ, P1, !PT ;  /* 0x0000000f100f7210 */ /* 0x000fe20000f3e4ff */
[----:B------:R-:W-:Y:S02]  /*3fb90*/  IMAD.X R14, RZ, RZ, R14, P6 ;  /* 0x000000ffff0e7224 */ /* 0x000fe400030e060e */
[----:B------:R-:W-:Y:S01]  /*3fba0*/  IMAD.WIDE.U32.X R48, R109, UR17, R48, P5 ;  /* 0x000000116d307c25 */ /* 0x000fe2000a8e0430 */
[----:B------:R-:W-:Y:S01]  /*3fbb0*/  IADD3 R103, P0, PT, R17, R58, RZ ;  /* 0x0000003a11677210 */ /* 0x000fe20007f1e0ff */
[----:B------:R0:W-:Y:S01]  /*3fbc0*/  STL [R1+0x2c8], R6 ;  /* 0x0002c80601007387 */ /* 0x0001e20000100800 */
[----:B------:R-:W-:Y:S01]  /*3fbd0*/  IADD3.X R11, P3, PT, R11, R27, RZ, P3, !PT ;  /* 0x0000001b0b0b7210 */ /* 0x000fe20001f7e4ff */
[----:B------:R-:W-:Y:S01]  /*3fbe0*/  IMAD.WIDE.U32 R52, P5, R0, UR32, R52 ;  /* 0x0000002000347c25 */ /* 0x000fe2000f8a0034 */
[----:B------:R-:W-:Y:S01]  /*3fbf0*/  IADD3.X R15, P2, PT, R15, R25, RZ, P2, !PT ;  /* 0x000000190f0f7210 */ /* 0x000fe2000175e4ff */
[----:B------:R-:W2:Y:S02]  /*3fc00*/  LDL.LU R58, [R1+0x1d0] ;  /* 0x0001d000013a7983 */ /* 0x000ea40000300800 */
[----:B------:R-:W-:Y:S01]  /*3fc10*/  IMAD.WIDE.U32 R56, R86, UR32, RZ ;  /* 0x0000002056387c25 */ /* 0x000fe2000f8e00ff */
[----:B------:R-:W-:Y:S01]  /*3fc20*/  LEA.HI R14, R14, R46, RZ, 0xd ;  /* 0x0000002e0e0e7211 */ /* 0x000fe200078f68ff */
[----:B------:R1:W-:Y:S01]  /*3fc30*/  STL [R1+0x2c4], R76 ;  /* 0x0002c44c01007387 */ /* 0x0003e20000100800 */
[----:B------:R-:W-:Y:S01]  /*3fc40*/  IADD3.X R51, PT, PT, RZ, RZ, RZ, P5, !PT ;  /* 0x000000ffff337210 */ /* 0x000fe20002ffe4ff */
[----:B------:R-:W4:Y:S01]  /*3fc50*/  LDCU.128 UR16, c[0x3][0x90] ;  /* 0x00c01200ff1077ac */ /* 0x000f220008000c00 */
[----:B------:R-:W-:Y:S01]  /*3fc60*/  IADD3.X R4, P4, PT, R4, R22, RZ, P4, !PT ;  /* 0x0000001604047210 */ /* 0x000fe2000279e4ff */
[----:B0-----:R-:W4:Y:S01]  /*3fc70*/  LDL.LU R6, [R1+0x1a0] ;  /* 0x0001a00001067983 */ /* 0x001f220000300800 */
[----:B------:R-:W-:-:S02]  /*3fc80*/  IADD3 R16, P5, PT, R21, R56, RZ ;  /* 0x0000003815107210 */ /* 0x000fc40007fbe0ff */
[----:B------:R-:W-:Y:S02]  /*3fc90*/  IADD3 R9, P6, PT, R57, R52, RZ ;  /* 0x0000003439097210 */ /* 0x000fe40007fde0ff */
[----:B------:R-:W-:Y:S01]  /*3fca0*/  IADD3.X R78, P0, PT, R11, R78, RZ, P0, !PT ;  /* 0x0000004e0b4e7210 */ /* 0x000fe2000071e4ff */
[----:B------:R-:W-:Y:S01]  /*3fcb0*/  IMAD.MOV.U32 R50, RZ, RZ, R53 ;  /* 0x000000ffff327224 */ /* 0x000fe200078e0035 */
[----:B------:R-:W-:Y:S01]  /*3fcc0*/  IADD3.X R11, P1, P2, R42, R40, R36, P2, P1 ;  /* 0x000000282a0b7210 */ /* 0x000fe20001222424 */
[----:B-1----:R-:W2:Y:S01]  /*3fcd0*/  LDL.LU R76, [R1+0x1e8] ;  /* 0x0001e800014c7983 */ /* 0x002ea20000300800 */
[----:B------:R-:W-:Y:S02]  /*3fce0*/  LOP3.LUT R14, R14, 0x1, RZ, 0xc0, !PT ;  /* 0x000000010e0e7812 */ /* 0x000fe400078ec0ff */
[----:B------:R-:W-:Y:S02]  /*3fcf0*/  IADD3.X R9, P5, PT, R4, R9, RZ, P5, !PT ;  /* 0x0000000904097210 */ /* 0x000fe40002fbe4ff */
[----:B------:R-:W-:-:S02]  /*3fd00*/  IADD3.X R91, P0, P3, R54, R30, R28, P0, P3 ;  /* 0x0000001e365b7210 */ /* 0x000fc4000030641c */
[----:B------:R-:W-:Y:S02]  /*3fd10*/  IADD3.X R4, PT, PT, R43, R41, R37, P1, P2 ;  /* 0x000000292b047210 */ /* 0x000fe40000fe4425 */
[----:B------:R-:W-:Y:S02]  /*3fd20*/  ISETP.NE.U32.AND P1, PT, R14, 0x1, PT ;  /* 0x000000010e00780c */ /* 0x000fe40003f25070 */
[----:B------:R-:W-:Y:S02]  /*3fd30*/  IADD3 R21, P2, PT, -R26, -0x26, RZ ;  /* 0xffffffda1a157810 */ /* 0x000fe40007f5e1ff */
[----:B------:R-:W-:Y:S02]  /*3fd40*/  IADD3.X R12, PT, PT, R55, R31, R29, P0, P3 ;  /* 0x0000001f370c7210 */ /* 0x000fe400007e641d */
[----:B------:R-:W-:Y:S02]  /*3fd50*/  ISETP.NE.U32.AND.EX P0, PT, RZ, RZ, PT, P1 ;  /* 0x000000ffff00720c */ /* 0x000fe40003f05110 */
[----:B------:R-:W-:-:S02]  /*3fd60*/  IADD3.X R22, PT, PT, ~R10, 0xfffff, RZ, P2, !PT ;  /* 0x000fffff0a167810 */ /* 0x000fc400017fe5ff */
[----:B------:R-:W-:Y:S02]  /*3fd70*/  IADD3 R25, P1, PT, -R24, -0x2, RZ ;  /* 0xfffffffe18197810 */ /* 0x000fe40007f3e1ff */
[----:B------:R-:W-:Y:S02]  /*3fd80*/  SEL R22, R22, R10, !P0 ;  /* 0x0000000a16167207 */ /* 0x000fe40004000000 */
[----:B------:R-:W-:Y:S02]  /*3fd90*/  SEL R10, R25, R24, !P0 ;  /* 0x00000018190a7207 */ /* 0x000fe40004000000 */
[----:B------:R-:W-:Y:S02]  /*3fda0*/  LOP3.LUT R25, R3, 0x7ffff, RZ, 0xc0, !PT ;  /* 0x0007ffff03197812 */ /* 0x000fe400078ec0ff */
[----:B------:R-:W4:Y:S01]  /*3fdb0*/  LDL.LU R3, [R1+0x184] ;  /* 0x0001840001037983 */ /* 0x000f220000300800 */
[----:B------:R-:W-:-:S03]  /*3fdc0*/  LOP3.LUT R29, R44, 0x7ffff, RZ, 0xc0, !PT ;  /* 0x0007ffff2c1d7812 */ /* 0x000fc600078ec0ff */
[----:B------:R-:W2:Y:S01]  /*3fdd0*/  LDL.LU R44, [R1+0x1cc] ;  /* 0x0001cc00012c7983 */ /* 0x000ea20000300800 */
[----:B------:R-:W-:Y:S01]  /*3fde0*/  IMAD.WIDE.U32.X R50, R0, UR24, R50, P6 ;  /* 0x0000001800327c25 */ /* 0x000fe2000b0e0432 */
[----:B------:R-:W-:Y:S02]  /*3fdf0*/  IADD3.X R27, PT, PT, ~R23, 0xfffff, RZ, P1, !PT ;  /* 0x000fffff171b7810 */ /* 0x000fe40000ffe5ff */
[----:B------:R-:W-:Y:S02]  /*3fe00*/  SEL R21, R21, R26, !P0 ;  /* 0x0000001a15157207 */ /* 0x000fe40004000000 */
[----:B------:R-:W-:Y:S02]  /*3fe10*/  IADD3 R26, P1, PT, -R90, -0x2, RZ ;  /* 0xfffffffe5a1a7810 */ /* 0x000fe40007f3e1ff */
[----:B------:R-:W-:Y:S02]  /*3fe20*/  IADD3.X R14, P4, P5, R50, R34, R48, P5, P4 ;  /* 0x00000022320e7210 */ /* 0x000fe40002d88430 */
[----:B------:R-:W-:Y:S01]  /*3fe30*/  SEL R24, R27, R23, !P0 ;  /* 0x000000171b187207 */ /* 0x000fe20004000000 */
[----:B------:R-:W-:Y:S01]  /*3fe40*/  IMAD R29, R29, 0x13, RZ ;  /* 0x000000131d1d7824 */ /* 0x000fe200078e02ff */
[----:B------:R-:W-:Y:S01]  /*3fe50*/  SEL R23, R26, R90, !P0 ;  /* 0x0000005a1a177207 */ /* 0x000fe20004000000 */
[----:B------:R-:W-:Y:S01]  /*3fe60*/  IMAD.WIDE.U32 R26, R22, R38, RZ ;  /* 0x00000026161a7225 */ /* 0x000fe200078e00ff */
[----:B------:R-:W-:-:S02]  /*3fe70*/  IADD3.X R17, PT, PT, R51, R35, R49, P4, P5 ;  /* 0x0000002333117210 */ /* 0x000fc400027ea431 */
[----:B------:R-:W-:Y:S01]  /*3fe80*/  IADD3.X R32, PT, PT, ~R8, 0xfffff, RZ, P1, !PT ;  /* 0x000fffff08207810 */ /* 0x000fe20000ffe5ff */
[----:B------:R-:W-:-:S03]  /*3fe90*/  IMAD.WIDE.U32 R36, R21, R38, RZ ;  /* 0x0000002615247225 */ /* 0x000fc600078e00ff */
[----:B------:R-:W-:Y:S01]  /*3fea0*/  SEL R32, R32, R8, !P0 ;  /* 0x0000000820207207 */ /* 0x000fe20004000000 */
[----:B------:R-:W-:Y:S02]  /*3feb0*/  IMAD R25, R25, 0x13, RZ ;  /* 0x0000001319197824 */ /* 0x000fe400078e02ff */
[----:B---3--:R-:W-:-:S04]  /*3fec0*/  IMAD.WIDE.U32 R30, R61, 0x13, RZ ;  /* 0x000000133d1e7825 */ /* 0x008fc800078e00ff */
[----:B------:R-:W-:Y:S02]  /*3fed0*/  IMAD.IADD R29, R31, 0x1, R29 ;  /* 0x000000011f1d7824 */ /* 0x000fe400078e021d */
[----:B------:R-:W-:-:S04]  /*3fee0*/  IMAD.WIDE.U32 R50, R24, R30, RZ ;  /* 0x0000001e18327225 */ /* 0x000fc800078e00ff */
[----:B------:R-:W-:-:S04]  /*3fef0*/  IMAD.WIDE.U32 R34, R60, 0x13, RZ ;  /* 0x000000133c227825 */ /* 0x000fc800078e00ff */
[----:B------:R-:W-:-:S04]  /*3ff00*/  IMAD.WIDE.U32 R26, P1, R21, R33, R26 ;  /* 0x00000021151a7225 */ /* 0x000fc8000782001a */
[----:B------:R-:W-:Y:S01]  /*3ff10*/  IMAD.WIDE.U32 R40, R10, R30, RZ ;  /* 0x0000001e0a287225 */ /* 0x000fe200078e00ff */
[----:B------:R-:W-:-:S03]  /*3ff20*/  IADD3 R8, P2, PT, R37, R26, RZ ;  /* 0x0000001a25087210 */ /* 0x000fc60007f5e0ff */
[----:B------:R-:W-:Y:S01]  /*3ff30*/  IMAD.WIDE.U32 R50, P6, R29, R10, R50 ;  /* 0x0000000a1d327225 */ /* 0x000fe200078c0032 */
[----:B------:R-:W-:Y:S02]  /*3ff40*/  IADD3 R100, P3, PT, R36, R40, RZ ;  /* 0x0000002824647210 */ /* 0x000fe40007f7e0ff */
[----:B------:R-:W-:Y:S01]  /*3ff50*/  IADD3 R25, PT, PT, R35, R25, RZ ;  /* 0x0000001923197210 */ /* 0x000fe20007ffe0ff */
[----:B------:R-:W-:Y:S01]  /*3ff60*/  IMAD.X R37, RZ, RZ, RZ, P1 ;  /* 0x000000ffff257224 */ /* 0x000fe200008e06ff */
[----:B------:R-:W-:Y:S01]  /*3ff70*/  IADD3 R28, P1, PT, R41, R50, RZ ;  /* 0x00000032291c7210 */ /* 0x000fe20007f3e0ff */
[----:B------:R-:W-:-:S04]  /*3ff80*/  IMAD.WIDE.U32 R54, R32, R34, RZ ;  /* 0x0000002220367225 */ /* 0x000fc800078e00ff */
[----:B------:R-:W-:-:S04]  /*3ff90*/  IMAD.WIDE.U32 R40, R22, R65, RZ ;  /* 0x0000004116287225 */ /* 0x000fc800078e00ff */
[----:B------:R-:W-:Y:S02]  /*3ffa0*/  IMAD.MOV.U32 R36, RZ, RZ, R27 ;  /* 0x000000ffff247224 */ /* 0x000fe400078e001b */
[----:B------:R-:W-:-:S04]  /*3ffb0*/  IMAD.WIDE.U32 R42, R23, R34, RZ ;  /* 0x00000022172a7225 */ /* 0x000fc800078e00ff */
        /* <DEDUP_REMOVED lines=9> */
[----:B------:R-:W-:Y:S01]  /*40050*/  IADD3 R26, P5, PT, R53, R40, RZ ;  /* 0x00000028351a7210 */ /* 0x000fe20007fbe0ff */
[----:B------:R-:W-:Y:S01]  /*40060*/  IMAD.WIDE.U32 R52, R24, R38, RZ ;  /* 0x0000002618347225 */ /* 0x000fe200078e00ff */
[----:B------:R-:W-:-:S03]  /*40070*/  MOV R48, R51 ;  /* 0x0000003300307202 */ /* 0x000fc60000000f00 */
[----:B------:R-:W-:Y:S01]  /*40080*/  IMAD.WIDE.U32.X R36, R22, R33, R36, P2 ;  /* 0x0000002116247225 */ /* 0x000fe200010e0424 */
[----:B------:R-:W-:-:S03]  /*40090*/  IADD3 R100, P2, PT, R100, R42, RZ ;  /* 0x0000002a64647210 */ /* 0x000fc60007f5e0ff */
[----:B------:R-:W-:-:S04]  /*400a0*/  IMAD.WIDE.U32 R50, R32, R30, RZ ;  /* 0x0000001e20327225 */ /* 0x000fc800078e00ff */
[----:B------:R-:W-:-:S04]  /*400b0*/  IMAD.WIDE.U32.X R48, R29, R24, R48, P1 ;  /* 0x000000181d307225 */ /* 0x000fc800008e0430 */
[----:B------:R-:W-:Y:S02]  /*400c0*/  IMAD.MOV.U32 R46, RZ, RZ, R55 ;  /* 0x000000ffff2e7224 */ /* 0x000fe400078e0037 */
[----:B------:R-:W-:Y:S02]  /*400d0*/  IMAD.MOV.U32 R42, RZ, RZ, R41 ;  /* 0x000000ffff2a7224 */ /* 0x000fe400078e0029 */
[----:B------:R-:W-:Y:S01]  /*400e0*/  IMAD.WIDE.U32 R52, P1, R10, R33, R52 ;  /* 0x000000210a347225 */ /* 0x000fe20007820034 */
[----:B------:R-:W-:-:S03]  /*400f0*/  IADD3.X R8, P3, PT, R8, R28, RZ, P3, !PT ;  /* 0x0000001c08087210 */ /* 0x000fc60001f7e4ff */
[----:B------:R-:W-:-:S04]  /*40100*/  IMAD.WIDE.U32.X R46, R25, R32, R46, P6 ;  /* 0x00000020192e7225 */ /* 0x000fc800030e042e */
[----:B------:R-:W-:Y:S01]  /*40110*/  IMAD.WIDE.U32.X R42, R22, R64, R42, P5 ;  /* 0x00000040162a7225 */ /* 0x000fe200028e042a */
[----:B------:R-:W-:-:S03]  /*40120*/  IADD3 R35, P5, PT, R27, R52, RZ ;  /* 0x000000341b237210 */ /* 0x000fc60007fbe0ff */
[----:B------:R-:W-:-:S04]  /*40130*/  IMAD.WIDE.U32 R40, R23, R30, RZ ;  /* 0x0000001e17287225 */ /* 0x000fc800078e00ff */
[----:B------:R-:W-:Y:S01]  /*40140*/  IMAD.WIDE.U32 R50, P6, R29, R23, R50 ;  /* 0x000000171d327225 */ /* 0x000fe200078c0032 */
[----:B------:R-:W-:Y:S02]  /*40150*/  IADD3.X R35, P4, PT, R26, R35, RZ, P4, !PT ;  /* 0x000000231a237210 */ /* 0x000fe4000279e4ff */
[----:B------:R-:W-:Y:S01]  /*40160*/  IADD3.X R98, P2, PT, R8, R31, RZ, P2, !PT ;  /* 0x0000001f08627210 */ /* 0x000fe2000175e4ff */
[----:B------:R-:W-:Y:S01]  /*40170*/  IMAD.X R55, RZ, RZ, RZ, P6 ;  /* 0x000000ffff377224 */ /* 0x000fe200030e06ff */
[----:B------:R-:W-:Y:S01]  /*40180*/  IADD3 R94, P6, PT, R41, R50, RZ ;  /* 0x00000032295e7210 */ /* 0x000fe20007fde0ff */
[----:B------:R-:W-:Y:S01]  /*40190*/  IMAD.X R27, RZ, RZ, RZ, P1 ;  /* 0x000000ffff1b7224 */ /* 0x000fe200008e06ff */
[----:B------:R-:W-:Y:S01]  /*401a0*/  MOV R26, R53 ;  /* 0x00000035001a7202 */ /* 0x000fe20000000f00 */
[----:B------:R-:W-:Y:S01]  /*401b0*/  IMAD.MOV.U32 R54, RZ, RZ, R51 ;  /* 0x000000ffff367224 */ /* 0x000fe200078e0033 */
[----:B------:R-:W-:Y:S02]  /*401c0*/  IADD3 R72, P1, PT, R72, R40, RZ ;  /* 0x0000002848487210 */ /* 0x000fe40007f3e0ff */
        /* <DEDUP_REMOVED lines=16> */
[----:B------:R-:W-:Y:S02]  /*402d0*/  IMAD.X R49, RZ, RZ, RZ, P6 ;  /* 0x000000ffff317224 */ /* 0x000fe400030e06ff */
[----:B------:R-:W-:-:S04]  /*402e0*/  IMAD.WIDE.U32 R54, R61, R21, RZ ;  /* 0x000000153d367225 */ /* 0x000fc800078e00ff */
[----:B----4-:R-:W-:-:S04]  /*402f0*/  IMAD.WIDE.U32 R36, R3, R21, RZ ;  /* 0x0000001503247225 */ /* 0x010fc800078e00ff */
[----:B------:R-:W-:-:S03]  /*40300*/  IMAD.WIDE.U32 R36, P3, R22, R66, R36 ;  /* 0x0000004216247225 */ /* 0x000fc60007860024 */
[----:B------:R-:W-:Y:S01]  /*40310*/  IADD3 R46, P1, PT, R47, R36, RZ ;  /* 0x000000242f2e7210 */ /* 0x000fe20007f3e0ff */
[----:B------:R-:W-:Y:S01]  /*40320*/  IMAD.X R47, RZ, RZ, RZ, P5 ;  /* 0x000000ffff2f7224 */ /* 0x000fe200028e06ff */
[----:B------:R-:W-:Y:S01]  /*40330*/  IADD3 R8, P5, PT, R43, R50, RZ ;  /* 0x000000322b087210 */ /* 0x000fe20007fbe0ff */
[----:B------:R-:W-:Y:S01]  /*40340*/  IMAD.X R41, RZ, RZ, RZ, P3 ;  /* 0x000000ffff297224 */ /* 0x000fe200018e06ff */
[----:B------:R-:W-:Y:S01]  /*40350*/  IADD3.X R26, P2, PT, R46, R48, RZ, P2, !PT ;  /* 0x000000302e1a7210 */ /* 0x000fe2000175e4ff */
[----:B------:R-:W-:Y:S01]  /*40360*/  IMAD.MOV.U32 R46, RZ, RZ, R27 ;  /* 0x000000ffff2e7224 */ /* 0x000fe200078e001b */
[----:B------:R-:W-:Y:S01]  /*40370*/  MOV R40, R37 ;  /* 0x0000002500287202 */ /* 0x000fe20000000f00 */
[----:B------:R-:W-:Y:S01]  /*40380*/  IMAD.MOV.U32 R48, RZ, RZ, R51 ;  /* 0x000000ffff307224 */ /* 0x000fe200078e0033 */
[----:B------:R-:W-:Y:S01]  /*40390*/  IADD3 R95, P3, PT, R95, R42, RZ ;  /* 0x0000002a5f5f7210 */ /* 0x000fe20007f7e0ff */
[----:B------:R-:W-:-:S03]  /*403a0*/  IMAD.WIDE.U32 R42, R6, R21, RZ ;  /* 0x00000015062a7225 */ /* 0x000fc600078e00ff */
[----:B------:R-:W-:Y:S01]  /*403b0*/  IADD3.X R45, P3, PT, R26, R8, RZ, P3, !PT ;  /* 0x000000081a2d7210 */ /* 0x000fe20001f7e4ff */
[----:B------:R-:W-:-:S04]  /*403c0*/  IMAD.WIDE.U32.X R40, R22, R3, R40, P1 ;  /* 0x0000000316287225 */ /* 0x000fc800008e0428 */
[----:B------:R-:W-:-:S04]  /*403d0*/  IMAD.WIDE.U32.X R46, R24, R64, R46, P4 ;  /* 0x00000040182e7225 */ /* 0x000fc800020e042e */
[----:B------:R-:W-:-:S04]  /*403e0*/  IMAD.WIDE.U32.X R48, R32, R33, R48, P5 ;  /* 0x0000002120307225 */ /* 0x000fc800028e0430 */
[----:B------:R-:W-:Y:S01]  /*403f0*/  IMAD.WIDE.U32 R50, R60, R21, RZ ;  /* 0x000000153c327225 */ /* 0x000fe200078e00ff */
[----:B------:R-:W-:-:S03]  /*40400*/  IADD3.X R80, P2, P3, R48, R46, R40, P3, P2 ;  /* 0x0000002e30507210 */ /* 0x000fc60001b44428 */
[----:B------:R-:W-:-:S04]  /*40410*/  IMAD.WIDE.U32 R26, P6, R22, R60, R42 ;  /* 0x0000003c161a7225 */ /* 0x000fc800078c002a */
[----:B------:R-:W-:Y:S01]  /*40420*/  IMAD.WIDE.U32 R56, R3, R10, RZ ;  /* 0x0000000a03387225 */ /* 0x000fe200078e00ff */
[----:B------:R-:W-:-:S03]  /*40430*/  IADD3.X R117, PT, PT, R49, R47, R41, P2, P3 ;  /* 0x0000002f31757210 */ /* 0x000fc600017e6429 */
[----:B------:R-:W-:Y:S01]  /*40440*/  IMAD.X R37, RZ, RZ, RZ, P6 ;  /* 0x000000ffff257224 */ /* 0x000fe200030e06ff */
[----:B------:R-:W-:Y:S01]  /*40450*/  IADD3 R28, P6, PT, R51, R26, RZ ;  /* 0x0000001a331c7210 */ /* 0x000fe20007fde0ff */
[----:B------:R-:W-:Y:S02]  /*40460*/  IMAD.MOV.U32 R36, RZ, RZ, R27 ;  /* 0x000000ffff247224 */ /* 0x000fe400078e001b */
[----:B------:R-:W-:-:S04]  /*40470*/  IMAD.WIDE.U32 R42, R66, R10, RZ ;  /* 0x0000000a422a7225 */ /* 0x000fc800078e00ff */
[----:B--2---:R-:W-:-:S04]  /*40480*/  IMAD.WIDE.U32 R52, R44, R21, RZ ;  /* 0x000000152c347225 */ /* 0x004fc800078e00ff */
[----:B------:R-:W-:-:S04]  /*40490*/  IMAD.WIDE.U32 R26, R6, R10, RZ ;  /* 0x0000000a061a7225 */ /* 0x000fc800078e00ff */
[----:B------:R-:W-:-:S04]  /*404a0*/  IMAD.WIDE.U32 R46, R32, R65, RZ ;  /* 0x00000041202e7225 */ /* 0x000fc800078e00ff */
[----:B------:R-:W-:Y:S01]  /*404b0*/  IMAD.WIDE.U32 R56, P3, R24, R66, R56 ;  /* 0x0000004218387225 */ /* 0x000fe20007860038 */
[----:B------:R-:W-:-:S03]  /*404c0*/  IADD3 R8, P1, PT, R50, R42, RZ ;  /* 0x0000002a32087210 */ /* 0x000fc60007f3e0ff */
[C---:B------:R-:W-:Y:S01]  /*404d0*/  IMAD.WIDE.U32.X R36, R22.reuse, R6, R36, P6 ;  /* 0x0000000616247225 */ /* 0x040fe200030e0424 */
[----:B------:R-:W-:Y:S02]  /*404e0*/  IADD3 R35, P6, PT, R43, R56, RZ ;  /* 0x000000382b237210 */ /* 0x000fe40007fde0ff */
[----:B------:R-:W-:Y:S01]  /*404f0*/  IADD3.X R49, PT, PT, RZ, RZ, RZ, P3, !PT ;  /* 0x000000ffff317210 */ /* 0x000fe20001ffe4ff */
[----:B------:R-:W-:-:S04]  /*40500*/  IMAD.WIDE.U32 R52, P4, R22, R61, R52 ;  /* 0x0000003d16347225 */ /* 0x000fc80007880034 */
[----:B------:R-:W-:-:S04]  /*40510*/  IMAD.WIDE.U32 R26, P2, R24, R60, R26 ;  /* 0x0000003c181a7225 */ /* 0x000fc8000784001a */
[----:B------:R-:W-:Y:S02]  /*40520*/  IMAD.WIDE.U32 R40, R60, R10, RZ ;  /* 0x0000000a3c287225 */ /* 0x000fe400078e00ff */
[----:B------:R-:W2:Y:S02]  /*40530*/  LDL.LU.64 R60, [R1+0x178] ;  /* 0x00017800013c7983 */ /* 0x000ea40000300a00 */
[----:B------:R-:W-:-:S04]  /*40540*/  IMAD.WIDE.U32 R46, P5, R23, R64, R46 ;  /* 0x00000040172e7225 */ /* 0x000fc800078a002e */
[----:B------:R-:W-:-:S04]  /*40550*/  IMAD.WIDE.U32 R50, R23, R65, RZ ;  /* 0x0000004117327225 */ /* 0x000fc800078e00ff */
[----:B------:R-:W-:Y:S02]  /*40560*/  IMAD.MOV.U32 R48, RZ, RZ, R57 ;  /* 0x000000ffff307224 */ /* 0x000fe400078e0039 */
[----:B------:R-:W-:Y:S02]  /*40570*/  IMAD.X R43, RZ, RZ, RZ, P5 ;  /* 0x000000ffff2b7224 */ /* 0x000fe400028e06ff */
[----:B------:R-:W-:Y:S01]  /*40580*/  IMAD.WIDE.U32.X R48, R24, R3, R48, P6 ;  /* 0x0000000318307225 */ /* 0x000fe200030e0430 */
[----:B------:R-:W-:-:S03]  /*40590*/  IADD3 R39, P6, PT, R51, R46, RZ ;  /* 0x0000002e33277210 */ /* 0x000fc60007fde0ff */
[----:B------:R-:W-:Y:S01]  /*405a0*/  IMAD.MOV.U32 R42, RZ, RZ, R47 ;  /* 0x000000ffff2a7224 */ /* 0x000fe200078e002f */
[----:B------:R-:W-:Y:S02]  /*405b0*/  IADD3 R74, P3, PT, R54, R40, RZ ;  /* 0x00000028364a7210 */ /* 0x000fe40007f7e0ff */
[----:B------:R-:W-:Y:S01]  /*405c0*/  IADD3 R31, P5, PT, R55, R52, RZ ;  /* 0x00000034371f7210 */ /* 0x000fe20007fbe0ff */
[----:B------:R-:W-:Y:S01]  /*405d0*/  IMAD.WIDE.U32.X R42, R32, R64, R42, P6 ;  /* 0x00000040202a7225 */ /* 0x000fe200030e042a */
[----:B------:R-:W-:Y:S02]  /*405e0*/  MOV R54, R53 ;  /* 0x0000003500367202 */ /* 0x000fe40000000f00 */
[----:B------:R-:W-:Y:S01]  /*405f0*/  IADD3 R40, P6, PT, R41, R26, RZ ;  /* 0x0000001a29287210 */ /* 0x000fe20007fde0ff */
[----:B------:R-:W-:Y:S02]  /*40600*/  IMAD.X R53, RZ, RZ, RZ, P2 ;  /* 0x000000ffff357224 */ /* 0x000fe400010e06ff */
[----:B------:R-:W-:-:S04]  /*40610*/  IMAD.MOV.U32 R52, RZ, RZ, R27 ;  /* 0x000000ffff347224 */ /* 0x000fc800078e001b */
[----:B------:R-:W-:Y:S02]  /*40620*/  IMAD.WIDE.U32.X R52, R24, R6, R52, P6 ;  /* 0x0000000618347225 */ /* 0x000fe400030e0434 */
[----:B------:R-:W3:Y:S02]  /*40630*/  LDL.LU R6, [R1+0x194] ;  /* 0x0001940001067983 */ /* 0x000ee40000300800 */
[----:B------:R-:W-:Y:S01]  /*40640*/  IMAD.X R55, RZ, RZ, RZ, P4 ;  /* 0x000000ffff377224 */ /* 0x000fe200020e06ff */
[----:B------:R-:W-:Y:S01]  /*40650*/  IADD3 R8, P4, PT, R8, R50, RZ ;  /* 0x0000003208087210 */ /* 0x000fe20007f9e0ff */
[----:B------:R-:W-:Y:S01]  /*40660*/  IMAD.WIDE.U32 R50, R3, R23, RZ ;  /* 0x0000001703327225 */ /* 0x000fe200078e00ff */
[----:B------:R-:W-:-:S03]  /*40670*/  IADD3.X R26, P1, PT, R28, R35, RZ, P1, !PT ;  /* 0x000000231c1a7210 */ /* 0x000fc60000f3e4ff */
[----:B------:R-:W-:Y:S01]  /*40680*/  IMAD.WIDE.U32.X R46, R22, R44, R54, P5 ;  /* 0x0000002c162e7225 */ /* 0x000fe200028e0436 */
[----:B------:R-:W-:-:S03]  /*40690*/  IADD3.X R26, P4, PT, R26, R39, RZ, P4, !PT ;  /* 0x000000271a1a7210 */ /* 0x000fc6000279e4ff */
[----:B------:R-:W-:-:S04]  /*406a0*/  IMAD.WIDE.U32 R54, R66, R23, RZ ;  /* 0x0000001742367225 */ /* 0x000fc800078e00ff */
[----:B------:R-:W-:Y:S01]  /*406b0*/  IMAD.WIDE.U32 R50, P5, R32, R66, R50 ;  /* 0x0000004220327225 */ /* 0x000fe200078a0032 */
[----:B------:R-:W-:-:S03]  /*406c0*/  IADD3.X R31, P3, PT, R31, R40, RZ, P3, !PT ;  /* 0x000000281f1f7210 */ /* 0x000fc60001f7e4ff */
[----:B------:R-:W-:Y:S01]  /*406d0*/  IMAD.X R41, RZ, RZ, RZ, P5 ;  /* 0x000000ffff297224 */ /* 0x000fe200028e06ff */
[----:B------:R-:W-:Y:S01]  /*406e0*/  IADD3 R101, P5, PT, R55, R50, RZ ;  /* 0x0000003237657210 */ /* 0x000fe20007fbe0ff */
[----:B------:R-:W-:Y:S01]  /*406f0*/  IMAD.MOV.U32 R40, RZ, RZ, R51 ;  /* 0x000000ffff287224 */ /* 0x000fe200078e0033 */
[----:B------:R-:W-:Y:S02]  /*40700*/  IADD3 R74, P2, PT, R74, R54, RZ ;  /* 0x000000364a4a7210 */ /* 0x000fe40007f5e0ff */
[----:B------:R-:W-:Y:S01]  /*40710*/  IADD3.X R27, P1, P4, R42, R48, R36, P4, P1 ;  /* 0x000000302a1b7210 */ /* 0x000fe20002422424 */
[----:B------:R-:W-:Y:S01]  /*40720*/  IMAD.WIDE.U32.X R40, R32, R3, R40, P5 ;  /* 0x0000000320287225 */ /* 0x000fe200028e0428 */
[----:B------:R-:W-:Y:S01]  /*40730*/  IADD3.X R101, P2, PT, R31, R101, RZ, P2, !PT ;  /* 0x000000651f657210 */ /* 0x000fe2000175e4ff */
[----:B------:R-:W4:Y:S01]  /*40740*/  LDL.LU R3, [R1+0x19c] ;  /* 0x00019c0001037983 */ /* 0x000f220000300800 */
[----:B------:R-:W-:Y:S01]  /*40750*/  IADD3.X R59, PT, PT, R43, R49, R37, P1, P4 ;  /* 0x000000312b3b7210 */ /* 0x000fe20000fe8425 */
        /* <DEDUP_REMOVED lines=8> */
[----:B------:R-:W-:-:S04]  /*407e0*/  IMAD.WIDE.U32 R50, P6, R23, R76, R50 ;  /* 0x0000004c17327225 */ /* 0x000fc800078c0032 */
[----:B------:R-:W-:Y:S01]  /*407f0*/  IMAD.WIDE.U32 R52, R21, R68, RZ ;  /* 0x0000004415347225 */ /* 0x000fe200078e00ff */
[----:B------:R0:W-:Y:S03]  /*40800*/  STL [R1+0x2b8], R104 ;  /* 0x0002b86801007387 */ /* 0x0001e60000100800 */
[----:B0-----:R-:W-:Y:S02]  /*40810*/  IMAD.MOV.U32 R104, RZ, RZ, R63 ;  /* 0x000000ffff687224 */ /* 0x001fe400078e003f */
[----:B------:R-:W4:Y:S01]  /*40820*/  LDL.LU R63, [R1+0x1b8] ;  /* 0x0001b800013f7983 */ /* 0x000f220000300800 */
[----:B--2---:R-:W-:-:S04]  /*40830*/  IMAD.WIDE.U32 R54, R24, R60, RZ ;  /* 0x0000003c18367225 */ /* 0x004fc800078e00ff */
[----:B------:R-:W-:-:S04]  /*40840*/  IMAD.WIDE.U32 R36, R10, R60, RZ ;  /* 0x0000003c0a247225 */ /* 0x000fc800078e00ff */
[----:B------:R-:W-:Y:S01]  /*40850*/  IMAD.WIDE.U32 R40, P5, R10, R73, R54 ;  /* 0x000000490a287225 */ /* 0x000fe200078a0036 */
[----:B------:R-:W-:-:S03]  /*40860*/  IADD3 R28, P2, PT, R42, R36, RZ ;  /* 0x000000242a1c7210 */ /* 0x000fc60007f5e0ff */
[----:B------:R-:W-:Y:S01]  /*40870*/  IMAD.MOV.U32 R36, RZ, RZ, R49 ;  /* 0x000000ffff247224 */ /* 0x000fe200078e0031 */
[----:B------:R-:W-:Y:S01]  /*40880*/  IADD3 R39, P4, PT, R37, R40, RZ ;  /* 0x0000002825277210 */ /* 0x000fe20007f9e0ff */
[----:B------:R-:W-:Y:S01]  /*40890*/  IMAD.WIDE.U32 R48, R22, R68, RZ ;  /* 0x0000004416307225 */ /* 0x000fe200078e00ff */
[----:B------:R-:W-:-:S03]  /*408a0*/  IADD3.X R37, PT, PT, RZ, RZ, RZ, P3, !PT ;  /* 0x000000ffff257210 */ /* 0x000fc60001ffe4ff */
[----:B------:R-:W-:Y:S02]  /*408b0*/  IMAD.MOV.U32 R42, RZ, RZ, R41 ;  /* 0x000000ffff2a7224 */ /* 0x000fe400078e0029 */
[----:B------:R-:W-:Y:S01]  /*408c0*/  IMAD.WIDE.U32 R40, R24, R110, RZ ;  /* 0x0000006e18287225 */ /* 0x000fe200078e00ff */
[----:B------:R-:W-:-:S03]  /*408d0*/  IADD3 R28, P3, PT, R28, R46, RZ ;  /* 0x0000002e1c1c7210 */ /* 0x000fc60007f7e0ff */
[----:B------:R-:W-:Y:S01]  /*408e0*/  IMAD.X R43, RZ, RZ, RZ, P5 ;  /* 0x000000ffff2b7224 */ /* 0x000fe200028e06ff */
[----:B------:R-:W-:Y:S01]  /*408f0*/  IADD3 R31, P5, PT, R47, R50, RZ ;  /* 0x000000322f1f7210 */ /* 0x000fe20007fbe0ff */
[----:B------:R-:W-:Y:S01]  /*40900*/  IMAD.X R47, RZ, RZ, RZ, P6 ;  /* 0x000000ffff2f7224 */ /* 0x000fe200030e06ff */
[----:B------:R-:W-:Y:S01]  /*40910*/  MOV R46, R51 ;  /* 0x00000033002e7202 */ /* 0x000fe20000000f00 */
[----:B------:R-:W-:-:S04]  /*40920*/  IMAD.WIDE.U32.X R36, R22, R58, R36, P1 ;  /* 0x0000003a16247225 */ /* 0x000fc800008e0424 */
[----:B------:R-:W-:-:S04]  /*40930*/  IMAD.WIDE.U32 R50, R10, R110, RZ ;  /* 0x0000006e0a327225 */ /* 0x000fc800078e00ff */
[----:B---3--:R-:W-:-:S04]  /*40940*/  IMAD.WIDE.U32 R48, P6, R21, R6, R48 ;  /* 0x0000000615307225 */ /* 0x008fc800078c0030 */
[----:B------:R-:W-:-:S04]  /*40950*/  IMAD.WIDE.U32 R40, P1, R10, R58, R40 ;  /* 0x0000003a0a287225 */ /* 0x000fc80007820028 */
[----:B------:R-:W-:Y:S01]  /*40960*/  IMAD.WIDE.U32.X R46, R32, R76, R46, P5 ;  /* 0x0000004c202e7225 */ /* 0x000fe200028e042e */
        /* <DEDUP_REMOVED lines=12> */
[----:B------:R-:W-:Y:S01]  /*40a30*/  IMAD.X R55, RZ, RZ, RZ, P1 ;  /* 0x000000ffff377224 */ /* 0x000fe200008e06ff */
[----:B------:R-:W-:Y:S01]  /*40a40*/  MOV R53, R58 ;  /* 0x0000003a00357202 */ /* 0x000fe20000000f00 */
[----:B------:R-:W-:Y:S01]  /*40a50*/  IMAD.MOV.U32 R54, RZ, RZ, R41 ;  /* 0x000000ffff367224 */ /* 0x000fe200078e0029 */
[----:B------:R-:W-:Y:S01]  /*40a60*/  IADD3 R70, P1, PT, R70, R52, RZ ;  /* 0x0000003446467210 */ /* 0x000fe20007f3e0ff */
[----:B------:R-:W-:Y:S01]  /*40a70*/  IMAD.MOV.U32 R56, RZ, RZ, R51 ;  /* 0x000000ffff387224 */ /* 0x000fe200078e0033 */
[----:B------:R-:W-:Y:S01]  /*40a80*/  IADD3.X R40, P4, PT, R44, R40, RZ, P4, !PT ;  /* 0x000000282c287210 */ /* 0x000fe2000279e4ff */
[----:B------:R-:W-:-:S03]  /*40a90*/  IMAD.WIDE.U32.X R54, R24, R53, R54, P6 ;  /* 0x0000003518367225 */ /* 0x000fc600030e0436 */
[----:B------:R-:W-:Y:S01]  /*40aa0*/  IADD3.X R84, P1, PT, R40, R84, RZ, P1, !PT ;  /* 0x0000005428547210 */ /* 0x000fe20000f3e4ff */
[----:B------:R-:W-:-:S03]  /*40ab0*/  IMAD.WIDE.U32.X R56, R32, R73, R56, P5 ;  /* 0x0000004920387225 */ /* 0x000fc600028e0438 */
[----:B------:R-:W-:-:S04]  /*40ac0*/  IADD3.X R87, P1, P4, R56, R54, R48, P1, P4 ;  /* 0x0000003638577210 */ /* 0x000fc80000c28430 */
[----:B------:R-:W-:Y:S01]  /*40ad0*/  IADD3.X R81, PT, PT, R57, R55, R49, P1, P4 ;  /* 0x0000003739517210 */ /* 0x000fe20000fe8431 */
[----:B------:R-:W-:Y:S02]  /*40ae0*/  IMAD.MOV.U32 R57, RZ, RZ, R65 ;  /* 0x000000ffff397224 */ /* 0x000fe400078e0041 */
[----:B------:R-:W2:Y:S01]  /*40af0*/  LDL.LU R65, [R1+0x1b0] ;  /* 0x0001b00001417983 */ /* 0x000ea20000300800 */
[----:B------:R-:W-:-:S04]  /*40b00*/  IADD3.X R35, P2, PT, R35, R39, RZ, P2, !PT ;  /* 0x0000002723237210 */ /* 0x000fc8000175e4ff */
[----:B------:R-:W-:Y:S01]  /*40b10*/  IADD3.X R31, P3, PT, R35, R31, RZ, P3, !PT ;  /* 0x0000001f231f7210 */ /* 0x000fe20001f7e4ff */
[----:B------:R-:W-:-:S03]  /*40b20*/  IMAD.MOV.U32 R50, RZ, RZ, R110 ;  /* 0x000000ffff327224 */ /* 0x000fc600078e006e */
[----:B------:R-:W-:Y:S01]  /*40b30*/  IADD3.X R58, P2, P3, R46, R42, R36, P3, P2 ;  /* 0x0000002a2e3a7210 */ /* 0x000fe20001b44424 */
[----:B------:R-:W-:Y:S01]  /*40b40*/  IMAD.MOV.U32 R51, RZ, RZ, R111 ;  /* 0x000000ffff337224 */ /* 0x000fe200078e006f */
[----:B------:R-:W-:Y:S01]  /*40b50*/  MOV R54, R50 ;  /* 0x0000003200367202 */ /* 0x000fe20000000f00 */
[----:B------:R-:W-:Y:S01]  /*40b60*/  IMAD.WIDE.U32 R40, R24, R68, RZ ;  /* 0x0000004418287225 */ /* 0x000fe200078e00ff */
[----:B------:R-:W-:Y:S01]  /*40b70*/  IADD3.X R35, PT, PT, R47, R43, R37, P2, P3 ;  /* 0x0000002b2f237210 */ /* 0x000fe200017e6425 */
[----:B------:R-:W3:Y:S02]  /*40b80*/  LDL.LU.64 R110, [R1+0x2d0] ;  /* 0x0002d000016e7983 */ /* 0x000ee40000300a00 */
[----:B----4-:R-:W-:-:S04]  /*40b90*/  IMAD.WIDE.U32 R36, R3, R21, RZ ;  /* 0x0000001503247225 */ /* 0x010fc800078e00ff */
[----:B------:R-:W-:Y:S02]  /*40ba0*/  IMAD.MOV.U32 R55, RZ, RZ, R51 ;  /* 0x000000ffff377224 */ /* 0x000fe400078e0033 */
        /* <DEDUP_REMOVED lines=30> */
[----:B------:R-:W-:Y:S02]  /*40d90*/  IADD3 R71, P1, PT, R42, R46, RZ ;  /* 0x0000002e2a477210 */ /* 0x000fe40007f3e0ff */
[----:B------:R-:W-:Y:S01]  /*40da0*/  IADD3 R46, P4, PT, R47, R40, RZ ;  /* 0x000000282f2e7210 */ /* 0x000fe20007f9e0ff */
[----:B--2---:R-:W-:-:S04]  /*40db0*/  IMAD.WIDE.U32 R36, R65, R21, RZ ;  /* 0x0000001541247225 */ /* 0x004fc800078e00ff */
[----:B------:R-:W-:-:S03]  /*40dc0*/  IMAD.WIDE.U32 R36, P2, R22, R63, R36 ;  /* 0x0000003f16247225 */ /* 0x000fc60007840024 */
[----:B------:R-:W-:-:S04]  /*40dd0*/  IADD3 R90, P3, PT, R43, R36, RZ ;  /* 0x000000242b5a7210 */ /* 0x000fc80007f7e0ff */
[----:B------:R-:W-:Y:S01]  /*40de0*/  IADD3.X R90, P1, PT, R90, R46, RZ, P1, !PT ;  /* 0x0000002e5a5a7210 */ /* 0x000fe20000f3e4ff */
[----:B------:R-:W-:-:S04]  /*40df0*/  IMAD.WIDE.U32 R46, R23, R68, RZ ;  /* 0x00000044172e7225 */ /* 0x000fc800078e00ff */
[----:B------:R-:W-:Y:S01]  /*40e00*/  IMAD.X R49, RZ, RZ, RZ, P2 ;  /* 0x000000ffff317224 */ /* 0x000fe200010e06ff */
[----:B------:R-:W-:Y:S02]  /*40e10*/  IADD3 R71, P2, PT, R71, R46, RZ ;  /* 0x0000002e47477210 */ /* 0x000fe40007f5e0ff */
[----:B------:R-:W2:Y:S01]  /*40e20*/  LDL.LU R46, [R1+0x12c] ;  /* 0x00012c00012e7983 */ /* 0x000ea20000300800 */
[----:B------:R-:W-:-:S04]  /*40e30*/  IMAD.WIDE.U32 R42, R32, R68, RZ ;  /* 0x00000044202a7225 */ /* 0x000fc800078e00ff */
[----:B------:R-:W-:-:S04]  /*40e40*/  IMAD.WIDE.U32 R42, P5, R23, R6, R42 ;  /* 0x00000006172a7225 */ /* 0x000fc800078a002a */
[----:B------:R-:W-:Y:S01]  /*40e50*/  IMAD.X R51, RZ, RZ, RZ, P6 ;  /* 0x000000ffff337224 */ /* 0x000fe200030e06ff */
[----:B------:R-:W-:Y:S01]  /*40e60*/  IADD3 R36, P6, PT, R47, R42, RZ ;  /* 0x0000002a2f247210 */ /* 0x000fe20007fde0ff */
[----:B------:R-:W-:Y:S01]  /*40e70*/  IMAD.MOV.U32 R48, RZ, RZ, R37 ;  /* 0x000000ffff307224 */ /* 0x000fe200078e0025 */
[----:B------:R-:W-:Y:S01]  /*40e80*/  IADD3.X R37, PT, PT, RZ, RZ, RZ, P5, !PT ;  /* 0x000000ffff257210 */ /* 0x000fe20002ffe4ff */
[----:B------:R-:W-:Y:S01]  /*40e90*/  IMAD.MOV.U32 R50, RZ, RZ, R41 ;  /* 0x000000ffff327224 */ /* 0x000fe200078e0029 */
[----:B------:R-:W-:Y:S01]  /*40ea0*/  IADD3.X R90, P2, PT, R90, R36, RZ, P2, !PT ;  /* 0x000000245a5a7210 */ /* 0x000fe2000175e4ff */
[----:B------:R-:W-:Y:S02]  /*40eb0*/  IMAD.MOV.U32 R36, RZ, RZ, R43 ;  /* 0x000000ffff247224 */ /* 0x000fe400078e002b */
[----:B------:R-:W-:-:S04]  /*40ec0*/  IMAD.WIDE.U32.X R48, R22, R65, R48, P3 ;  /* 0x0000004116307225 */ /* 0x000fc800018e0430 */
[----:B------:R-:W-:-:S04]  /*40ed0*/  IMAD.WIDE.U32.X R50, R24, R3, R50, P4 ;  /* 0x0000000318327225 */ /* 0x000fc800020e0432 */
[----:B------:R-:W-:-:S04]  /*40ee0*/  IMAD.WIDE.U32.X R36, R32, R6, R36, P6 ;  /* 0x0000000620247225 */ /* 0x000fc800030e0424 */
[----:B------:R-:W-:Y:S01]  /*40ef0*/  IMAD.MOV.U32 R42, RZ, RZ, R80 ;  /* 0x000000ffff2a7224 */ /* 0x000fe200078e0050 */
[----:B------:R-:W-:Y:S01]  /*40f00*/  IADD3.X R80, P1, P2, R36, R50, R48, P2, P1 ;  /* 0x0000003224507210 */ /* 0x000fe20001222430 */
[----:B------:R-:W-:-:S04]  /*40f10*/  IMAD.WIDE.U32 R40, R120, UR34, RZ ;  /* 0x0000002278287c25 */ /* 0x000fc8000f8e00ff */
[----:B------:R-:W-:Y:S02]  /*40f20*/  IMAD.MOV.U32 R47, RZ, RZ, R2 ;  /* 0x000000ffff2f7224 */ /* 0x000fe400078e0002 */
[----:B------:R-:W4:Y:S01]  /*40f30*/  LDL.LU R2, [R1+0x2cc] ;  /* 0x0002cc0001027983 */ /* 0x000f220000300800 */
[----:B------:R-:W-:Y:S01]  /*40f40*/  IMAD.MOV.U32 R43, RZ, RZ, R73 ;  /* 0x000000ffff2b7224 */ /* 0x000fe200078e0049 */
[----:B------:R-:W-:Y:S01]  /*40f50*/  IADD3.X R73, PT, PT, R37, R51, R49, P1, P2 ;  /* 0x0000003325497210 */ /* 0x000fe20000fe4431 */
[----:B------:R-:W-:Y:S01]  /*40f60*/  IMAD.WIDE.U32 R36, R120, UR25, RZ ;  /* 0x0000001978247c25 */ /* 0x000fe2000f8e00ff */
[----:B--2---:R-:W-:Y:S02]  /*40f70*/  MOV R49, R46 ;  /* 0x0000002e00317202 */ /* 0x004fe40000000f00 */
[----:B------:R-:W-:Y:S02]  /*40f80*/  IADD3 R46, P1, PT, R104, R40, RZ ;  /* 0x00000028682e7210 */ /* 0x000fe40007f3e0ff */
[----:B------:R-:W2:Y:S01]  /*40f90*/  LDL.LU R104, [R1+0x11c] ;  /* 0x00011c0001687983 */ /* 0x000ea20000300800 */
[----:B------:R-:W-:-:S03]  /*40fa0*/  IMAD.WIDE.U32 R36, P3, R121, UR34, R36 ;  /* 0x0000002279247c25 */ /* 0x000fc6000f860024 */
[----:B------:R-:W-:Y:S01]  /*40fb0*/  IADD3 R36, P4, PT, R41, R36, RZ ;  /* 0x0000002429247210 */ /* 0x000fe20007f9e0ff */
[----:B---3--:R-:W-:-:S04]  /*40fc0*/  IMAD.WIDE.U32 R40, R110, UR26, RZ ;  /* 0x0000001a6e287c25 */ /* 0x008fc8000f8e00ff */
[----:B------:R-:W-:Y:S02]  /*40fd0*/  IMAD.MOV.U32 R48, RZ, RZ, R42 ;  /* 0x000000ffff307224 */ /* 0x000fe400078e002a */
[----:B------:R-:W-:Y:S02]  /*40fe0*/  IMAD.MOV.U32 R51, RZ, RZ, R43 ;  /* 0x000000ffff337224 */ /* 0x000fe400078e002b */
[----:B------:R-:W-:Y:S01]  /*40ff0*/  IMAD.WIDE.U32 R42, R110, UR36, RZ ;  /* 0x000000246e2a7c25 */ /* 0x000fe2000f8e00ff */
[----:B------:R-:W-:-:S03]  /*41000*/  IADD3.X R36, P1, PT, R49, R36, RZ, P1, !PT ;  /* 0x0000002431247210 */ /* 0x000fc60000f3e4ff */
[----:B------:R-:W-:-:S04]  /*41010*/  IMAD.WIDE.U32 R40, P6, R111, UR36, R40 ;  /* 0x000000246f287c25 */ /* 0x000fc8000f8c0028 */
[----:B------:R-:W-:Y:S01]  /*41020*/  IMAD.MOV.U32 R49, RZ, RZ, R45 ;  /* 0x000000ffff317224 */ /* 0x000fe200078e002d */
[----:B------:R-:W-:Y:S02]  /*41030*/  IADD3 R45, P2, PT, R46, R42, RZ ;  /* 0x0000002a2e2d7210 */ /* 0x000fe40007f5e0ff */
[----:B------:R-:W-:-:S03]  /*41040*/  IADD3 R40, P5, PT, R43, R40, RZ ;  /* 0x000000282b287210 */ /* 0x000fc60007fbe0ff */
[----:B------:R0:W-:Y:S01]  /*41050*/  STL [R1+0x20c], R45 ;  /* 0x00020c2d01007387 */ /* 0x0001e20000100800 */
[----:B------:R-:W-:Y:S02]  /*41060*/  IMAD.X R43, RZ, RZ, RZ, P3 ;  /* 0x000000ffff2b7224 */ /* 0x000fe400018e06ff */
[----:B0-----:R-:W-:Y:S01]  /*41070*/  IMAD.MOV.U32 R45, RZ, RZ, R3 ;  /* 0x000000ffff2d7224 */ /* 0x001fe200078e0003 */
[----:B------:R-:W-:Y:S01]  /*41080*/  IADD3.X R3, P2, PT, R36, R40, RZ, P2, !PT ;  /* 0x0000002824037210 */ /* 0x000fe2000175e4ff */
[----:B------:R-:W-:Y:S02]  /*41090*/  IMAD.MOV.U32 R42, RZ, RZ, R37 ;  /* 0x000000ffff2a7224 */ /* 0x000fe400078e0025 */
[----:B------:R-:W-:Y:S02]  /*410a0*/  IMAD.MOV.U32 R46, RZ, RZ, R41 ;  /* 0x000000ffff2e7224 */ /* 0x000fe400078e0029 */
[----:B------:R0:W-:Y:S01]  /*410b0*/  STL [R1+0x210], R3 ;  /* 0x0002100301007387 */ /* 0x0001e20000100800 */
[----:B------:R-:W-:-:S03]  /*410c0*/  IMAD.WIDE.U32.X R42, R121, UR25, R42, P4 ;  /* 0x00000019792a7c25 */ /* 0x000fc6000a0e042a */
[----:B------:R-:W3:Y:S01]  /*410d0*/  LDL.LU R41, [R1+0x114] ;  /* 0x0001140001297983 */ /* 0x000ee20000300800 */
[----:B0-----:R-:W-:Y:S01]  /*410e0*/  MOV R3, R47 ;  /* 0x0000002f00037202 */ /* 0x001fe20000000f00 */
[----:B------:R-:W-:Y:S02]  /*410f0*/  IMAD.X R47, RZ, RZ, RZ, P6 ;  /* 0x000000ffff2f7224 */ /* 0x000fe400030e06ff */
[----:B------:R-:W-:-:S03]  /*41100*/  IMAD.WIDE.U32.X R46, R111, UR26, R46, P5 ;  /* 0x0000001a6f2e7c25 */ /* 0x000fc6000a8e042e */
[----:B----4-:R-:W-:-:S05]  /*41110*/  IADD3.X R2, P1, P2, R46, R2, R42, P2, P1 ;  /* 0x000000022e027210 */ /* 0x010fca000122242a */
[----:B------:R0:W-:Y:S02]  /*41120*/  STL [R1+0x214], R2 ;  /* 0x0002140201007387 */ /* 0x0001e40000100800 */
[----:B0-----:R-:W-:Y:S02]  /*41130*/  IMAD.MOV.U32 R2, RZ, RZ, R33 ;  /* 0x000000ffff027224 */ /* 0x001fe400078e0021 */
[----:B------:R-:W4:Y:S01]  /*41140*/  LDL.LU R33, [R1+0x2bc] ;  /* 0x0002bc0001217983 */ /* 0x000f220000300800 */
[----:B--2---:R-:W-:-:S03]  /*41150*/  IADD3.X R43, PT, PT, R47, R104, R43, P1, P2 ;  /* 0x000000682f2b7210 */ /* 0x004fc60000fe442b */
[----:B------:R-:W2:Y:S01]  /*41160*/  LDL.LU R104, [R1+0x2b8] ;  /* 0x0002b80001687983 */ /* 0x000ea20000300800 */
[----:B------:R-:W-:Y:S01]  /*41170*/  MOV R37, R76 ;  /* 0x0000004c00257202 */ /* 0x000fe20000000f00 */
[----:B------:R-:W-:Y:S02]  /*41180*/  IMAD.MOV.U32 R36, RZ, RZ, R6 ;  /* 0x000000ffff247224 */ /* 0x000fe400078e0006 */
[----:B------:R0:W-:Y:S01]  /*41190*/  STL [R1+0x1e4], R43 ;  /* 0x0001e42b01007387 */ /* 0x0001e20000100800 */
[----:B------:R-:W-:Y:S02]  /*411a0*/  IMAD.MOV.U32 R40, RZ, RZ, R89 ;  /* 0x000000ffff287224 */ /* 0x000fe400078e0059 */
[----:B------:R-:W-:Y:S01]  /*411b0*/  IMAD.MOV.U32 R47, RZ, RZ, R37 ;  /* 0x000000ffff2f7224 */ /* 0x000fe200078e0025 */
[----:B------:R1:W-:Y:S01]  /*411c0*/  STL [R1+0x260], R114 ;  /* 0x0002607201007387 */ /* 0x0003e20000100800 */
[----:B------:R-:W-:-:S03]  /*411d0*/  IMAD.MOV.U32 R46, RZ, RZ, R40 ;  /* 0x000000ffff2e7224 */ /* 0x000fc600078e0028 */
[----:B------:R4:W-:Y:S01]  /*411e0*/  STL [R1+0x248], R120 ;  /* 0x0002487801007387 */ /* 0x0009e20000100800 */
[----:B0-----:R-:W-:Y:S02]  /*411f0*/  IMAD.MOV.U32 R43, RZ, RZ, R36 ;  /* 0x000000ffff2b7224 */ /* 0x001fe400078e0024 */
[----:B------:R-:W-:Y:S01]  /*41200*/  IMAD.WIDE.U32 R36, R115, UR22, RZ ;  /* 0x0000001673247c25 */ /* 0x000fe2000f8e00ff */
[----:B------:R-:W4:Y:S04]  /*41210*/  LDL.LU R89, [R1+0x2c0] ;  /* 0x0002c00001597983 */ /* 0x000f280000300800 */
[----:B------:R-:W-:Y:S01]  /*41220*/  STL [R1+0x24c], R121 ;  /* 0x00024c7901007387 */ /* 0x000fe20000100800 */
[----:B------:R-:W-:-:S03]  /*41230*/  IMAD.WIDE.U32 R36, P3, R114, UR23, R36 ;  /* 0x0000001772247c25 */ /* 0x000fc6000f860024 */
[----:B------:R-:W-:Y:S04]  /*41240*/  STL [R1+0x264], R115 ;  /* 0x0002647301007387 */ /* 0x000fe80000100800 */
[----:B------:R-:W-:Y:S04]  /*41250*/  STL [R1+0x21c], R106 ;  /* 0x00021c6a01007387 */ /* 0x000fe80000100800 */
[----:B------:R-:W-:Y:S04]  /*41260*/  STL [R1+0x220], R107 ;  /* 0x0002206b01007387 */ /* 0x000fe80000100800 */
[----:B------:R-:W-:Y:S04]  /*41270*/  STL [R1+0x250], R110 ;  /* 0x0002506e01007387 */ /* 0x000fe80000100800 */
[----:B------:R-:W-:Y:S04]  /*41280*/  STL [R1+0x254], R111 ;  /* 0x0002546f01007387 */ /* 0x000fe80000100800 */
[----:B------:R-:W-:Y:S01]  /*41290*/  STL [R1+0x25c], R122 ;  /* 0x00025c7a01007387 */ /* 0x000fe20000100800 */
[----:B---3--:R-:W-:Y:S01]  /*412a0*/  MOV R42, R41 ;  /* 0x00000029002a7202 */ /* 0x008fe20000000f00 */
[----:B------:R-:W-:-:S02]  /*412b0*/  IMAD.WIDE.U32 R40, R114, UR22, RZ ;  /* 0x0000001672287c25 */ /* 0x000fc4000f8e00ff */
[----:B------:R-:W3:Y:S02]  /*412c0*/  LDL.LU R76, [R1+0x2c4] ;  /* 0x0002c400014c7983 */ /* 0x000ee40000300800 */
[----:B-1----:R-:W-:Y:S02]  /*412d0*/  IMAD.MOV.U32 R114, RZ, RZ, R46 ;  /* 0x000000ffff727224 */ /* 0x002fe400078e002e */
[----:B------:R-:W-:Y:S04]  /*412e0*/  STL [R1+0x26c], R123 ;  /* 0x00026c7b01007387 */ /* 0x000fe80000100800 */
[----:B------:R-:W3:Y:S01]  /*412f0*/  LDL.LU R6, [R1+0x2c8] ;  /* 0x0002c80001067983 */ /* 0x000ee20000300800 */
[----:B--2---:R-:W-:Y:S02]  /*41300*/  IADD3 R46, P1, PT, R104, R40, RZ ;  /* 0x00000028682e7210 */ /* 0x004fe40007f3e0ff */
[----:B------:R-:W-:-:S04]  /*41310*/  IADD3 R40, P4, PT, R41, R36, RZ ;  /* 0x0000002429287210 */ /* 0x000fc80007f9e0ff */
[----:B----4-:R-:W-:Y:S01]  /*41320*/  IADD3.X R33, P1, PT, R33, R40, RZ, P1, !PT ;  /* 0x0000002821217210 */ /* 0x010fe20000f3e4ff */
[----:B------:R-:W-:Y:S01]  /*41330*/  IMAD.WIDE.U32 R40, R120, UR26, RZ ;  /* 0x0000001a78287c25 */ /* 0x000fe2000f8e00ff */
[----:B------:R-:W-:-:S03]  /*41340*/  MOV R36, R43 ;  /* 0x0000002b00247202 */ /* 0x000fc60000000f00 */
[----:B------:R-:W-:Y:S02]  /*41350*/  IMAD.MOV.U32 R104, RZ, RZ, R42 ;  /* 0x000000ffff687224 */ /* 0x000fe400078e002a */
[----:B------:R-:W-:-:S04]  /*41360*/  IMAD.WIDE.U32 R40, P6, R121, UR36, R40 ;  /* 0x0000002479287c25 */ /* 0x000fc8000f8c0028 */
[----:B------:R-:W-:-:S04]  /*41370*/  IMAD.WIDE.U32 R42, R120, UR36, RZ ;  /* 0x00000024782a7c25 */ /* 0x000fc8000f8e00ff */
[----:B------:R-:W-:Y:S01]  /*41380*/  IMAD.MOV.U32 R120, RZ, RZ, R36 ;  /* 0x000000ffff787224 */ /* 0x000fe200078e0024 */
[----:B------:R-:W-:Y:S02]  /*41390*/  IADD3 R36, P5, PT, R43, R40, RZ ;  /* 0x000000282b247210 */ /* 0x000fe40007fbe0ff */
[----:B------:R-:W-:-:S05]  /*413a0*/  IADD3 R43, P2, PT, R46, R42, RZ ;  /* 0x0000002a2e2b7210 */ /* 0x000fca0007f5e0ff */
[----:B------:R0:W-:Y:S02]  /*413b0*/  STL [R1+0x1e0], R43 ;  /* 0x0001e02b01007387 */ /* 0x0001e40000100800 */
[----:B0-----:R-:W-:Y:S01]  /*413c0*/  IADD3.X R43, P2, PT, R33, R36, RZ, P2, !PT ;  /* 0x00000024212b7210 */ /* 0x001fe2000175e4ff */
[----:B------:R-:W-:Y:S02]  /*413d0*/  IMAD.MOV.U32 R36, RZ, RZ, R86 ;  /* 0x000000ffff247224 */ /* 0x000fe400078e0056 */
[----:B------:R-:W2:Y:S01]  /*413e0*/  LDL.LU R86, [R1+0x2b4] ;  /* 0x0002b40001567983 */ /* 0x000ea20000300800 */
[----:B------:R-:W-:Y:S01]  /*413f0*/  IMAD.MOV.U32 R33, RZ, RZ, R47 ;  /* 0x000000ffff217224 */ /* 0x000fe200078e002f */
[----:B------:R-:W-:Y:S01]  /*41400*/  MOV R42, R37 ;  /* 0x00000025002a7202 */ /* 0x000fe20000000f00 */
[----:B------:R-:W-:Y:S01]  /*41410*/  IMAD.X R47, RZ, RZ, RZ, P6 ;  /* 0x000000ffff2f7224 */ /* 0x000fe200030e06ff */
[----:B------:R0:W-:Y:S01]  /*41420*/  STL [R1+0x1d8], R43 ;  /* 0x0001d82b01007387 */ /* 0x0001e20000100800 */
[----:B------:R-:W-:-:S04]  /*41430*/  IMAD.MOV.U32 R46, RZ, RZ, R41 ;  /* 0x000000ffff2e7224 */ /* 0x000fc800078e0029 */
[----:B------:R-:W-:-:S04]  /*41440*/  IMAD.WIDE.U32.X R46, R121, UR26, R46, P5 ;  /* 0x0000001a792e7c25 */ /* 0x000fc8000a8e042e */
[----:B0-----:R-:W-:Y:S02]  /*41450*/  IMAD.X R43, RZ, RZ, RZ, P3 ;  /* 0x000000ffff2b7224 */ /* 0x001fe400018e06ff */
[----:B------:R-:W-:Y:S01]  /*41460*/  IMAD.WIDE.U32.X R42, R115, UR23, R42, P4 ;  /* 0x00000017732a7c25 */ /* 0x000fe2000a0e042a */
[----:B------:R-:W-:Y:S02]  /*41470*/  MOV R121, R0 ;  /* 0x0000000000797202 */ /* 0x000fe40000000f00 */
[----:B------:R-:W-:Y:S01]  /*41480*/  IADD3.X R0, P1, P2, R46, R89, R42, P2, P1 ;  /* 0x000000592e007210 */ /* 0x000fe2000122242a */
[----:B------:R-:W-:Y:S02]  /*41490*/  IMAD.MOV.U32 R115, RZ, RZ, R36 ;  /* 0x000000ffff737224 */ /* 0x000fe400078e0024 */
[----:B------:R-:W-:Y:S02]  /*414a0*/  IMAD.MOV.U32 R37, RZ, RZ, R62 ;  /* 0x000000ffff257224 */ /* 0x000fe400078e003e */
[----:B------:R0:W-:Y:S01]  /*414b0*/  STL [R1+0x218], R0 ;  /* 0x0002180001007387 */ /* 0x0001e20000100800 */
[----:B------:R-:W-:-:S03]  /*414c0*/  IMAD.WIDE.U32 R40, R115, UR34, RZ ;  /* 0x0000002273287c25 */ /* 0x000fc6000f8e00ff */
[----:B------:R-:W-:Y:S01]  /*414d0*/  STL [R1+0x270], R109 ;  /* 0x0002706d01007387 */ /* 0x000fe20000100800 */
[----:B------:R-:W-:-:S03]  /*414e0*/  IMAD.MOV.U32 R89, RZ, RZ, R120 ;  /* 0x000000ffff597224 */ /* 0x000fc600078e0078 */
[----:B------:R-:W-:Y:S01]  /*414f0*/  STL [R1+0x240], R108 ;  /* 0x0002406c01007387 */ /* 0x000fe20000100800 */
[----:B0-----:R-:W-:-:S03]  /*41500*/  IMAD.MOV.U32 R0, RZ, RZ, R37 ;  /* 0x000000ffff007224 */ /* 0x001fc600078e0025 */
[----:B------:R-:W-:Y:S04]  /*41510*/  STL [R1+0x23c], R124 ;  /* 0x00023c7c01007387 */ /* 0x000fe80000100800 */
[----:B------:R-:W-:Y:S04]  /*41520*/  STL [R1+0x244], R125 ;  /* 0x0002447d01007387 */ /* 0x000fe80000100800 */
[----:B------:R-:W4:Y:S01]  /*41530*/  LDL.LU R62, [R1+0x2b0] ;  /* 0x0002b000013e7983 */ /* 0x000f220000300800 */
[----:B--2---:R-:W-:-:S05]  /*41540*/  IADD3.X R36, PT, PT, R47, R86, R43, P1, P2 ;  /* 0x000000562f247210 */ /* 0x004fca0000fe442b */
[----:B------:R0:W-:Y:S02]  /*41550*/  STL [R1+0x1cc], R36 ;  /* 0x0001cc2401007387 */ /* 0x0001e40000100800 */
[----:B0-----:R-:W-:Y:S01]  /*41560*/  IMAD.WIDE.U32 R36, R115, UR25, RZ ;  /* 0x0000001973247c25 */ /* 0x001fe2000f8e00ff */
[----:B------:R-:W-:-:S03]  /*41570*/  IADD3 R7, P1, PT, R7, R40, RZ ;  /* 0x0000002807077210 */ /* 0x000fc60007f3e0ff */
[----:B------:R-:W-:-:S03]  /*41580*/  IMAD.WIDE.U32 R36, P3, R121, UR34, R36 ;  /* 0x0000002279247c25 */ /* 0x000fc6000f860024 */
[----:B------:R-:W-:-:S04]  /*41590*/  IADD3 R40, P4, PT, R41, R36, RZ ;  /* 0x0000002429287210 */ /* 0x000fc80007f9e0ff */
[----:B------:R-:W-:Y:S01]  /*415a0*/  IADD3.X R13, P1, PT, R13, R40, RZ, P1, !PT ;  /* 0x000000280d0d7210 */ /* 0x000fe20000f3e4ff */
[----:B------:R-:W-:-:S04]  /*415b0*/  IMAD.WIDE.U32 R40, R0, UR26, RZ ;  /* 0x0000001a00287c25 */ /* 0x000fc8000f8e00ff */
[----:B------:R-:W-:-:S04]  /*415c0*/  IMAD.WIDE.U32 R42, R0, UR36, RZ ;  /* 0x00000024002a7c25 */ /* 0x000fc8000f8e00ff */
[----:B------:R-:W-:Y:S01]  /*415d0*/  IMAD.WIDE.U32 R40, P6, R69, UR36, R40 ;  /* 0x0000002445287c25 */ /* 0x000fe2000f8c0028 */
[----:B------:R-:W-:-:S03]  /*415e0*/  IADD3 R120, P2, PT, R7, R42, RZ ;  /* 0x0000002a07787210 */ /* 0x000fc60007f5e0ff */
[----:B------:R-:W-:Y:S01]  /*415f0*/  IMAD.MOV.U32 R86, RZ, RZ, R33 ;  /* 0x000000ffff567224 */ /* 0x000fe200078e0021 */
[----:B------:R-:W-:-:S03]  /*41600*/  IADD3 R33, P5, PT, R43, R40, RZ ;  /* 0x000000282b217210 */ /* 0x000fc60007fbe0ff */
[----:B------:R-:W-:Y:S01]  /*41610*/  IMAD.MOV.U32 R7, RZ, RZ, R86 ;  /* 0x000000ffff077224 */ /* 0x000fe200078e0056 */
[----:B------:R-:W-:Y:S01]  /*41620*/  IADD3.X R86, P2, PT, R13, R33, RZ, P2, !PT ;  /* 0x000000210d567210 */ /* 0x000fe2000175e4ff */
[----:B------:R-:W-:Y:S01]  /*41630*/  IMAD.X R43, RZ, RZ, RZ, P3 ;  /* 0x000000ffff2b7224 */ /* 0x000fe200018e06ff */
[----:B------:R-:W-:Y:S01]  /*41640*/  MOV R13, R121 ;  /* 0x00000079000d7202 */ /* 0x000fe20000000f00 */
[----:B------:R-:W-:Y:S02]  /*41650*/  IMAD.X R47, RZ, RZ, RZ, P6 ;  /* 0x000000ffff2f7224 */ /* 0x000fe400030e06ff */
[----:B------:R-:W-:Y:S02]  /*41660*/  IMAD.MOV.U32 R42, RZ, RZ, R37 ;  /* 0x000000ffff2a7224 */ /* 0x000fe400078e0025 */
[----:B------:R-:W-:Y:S02]  /*41670*/  IMAD.MOV.U32 R46, RZ, RZ, R41 ;  /* 0x000000ffff2e7224 */ /* 0x000fe400078e0029 */
[----:B------:R-:W-:-:S04]  /*41680*/  IMAD.WIDE.U32.X R42, R13, UR25, R42, P4 ;  /* 0x000000190d2a7c25 */ /* 0x000fc8000a0e042a */
[----:B------:R-:W-:Y:S01]  /*41690*/  IMAD.WIDE.U32.X R46, R69, UR26, R46, P5 ;  /* 0x0000001a452e7c25 */ /* 0x000fe2000a8e042e */
[----:B------:R-:W-:-:S03]  /*416a0*/  MOV R36, R60 ;  /* 0x0000003c00247202 */ /* 0x000fc60000000f00 */
[----:B------:R-:W-:Y:S01]  /*416b0*/  IMAD.MOV.U32 R33, RZ, RZ, R57 ;  /* 0x000000ffff217224 */ /* 0x000fe200078e0039 */
[----:B------:R-:W-:Y:S01]  /*416c0*/  IADD3.X R57, P1, P2, R46, R18, R42, P2, P1 ;  /* 0x000000122e397210 */ /* 0x000fe2000122242a */
[----:B------:R-:W-:Y:S01]  /*416d0*/  IMAD.MOV.U32 R37, RZ, RZ, R61 ;  /* 0x000000ffff257224 */ /* 0x000fe200078e003d */
[----:B------:R-:W-:Y:S01]  /*416e0*/  MOV R46, R36 ;  /* 0x00000024002e7202 */ /* 0x000fe20000000f00 */
[----:B------:R-:W-:Y:S01]  /*416f0*/  IMAD.WIDE.U32 R40, R106, UR22, RZ ;  /* 0x000000166a287c25 */ /* 0x000fe2000f8e00ff */
[----:B------:R-:W-:Y:S01]  /*41700*/  IADD3.X R121, PT, PT, R47, R20, R43, P1, P2 ;  /* 0x000000142f797210 */ /* 0x000fe20000fe442b */
[----:B------:R-:W2:Y:S02]  /*41710*/  LDL.LU.64 R60, [R1+0x2a8] ;  /* 0x0002a800013c7983 */ /* 0x000ea40000300a00 */
[----:B------:R-:W-:Y:S02]  /*41720*/  IMAD.MOV.U32 R47, RZ, RZ, R37 ;  /* 0x000000ffff2f7224 */ /* 0x000fe400078e0025 */
[----:B------:R-:W-:Y:S01]  /*41730*/  IMAD.WIDE.U32 R36, R107, UR22, RZ ;  /* 0x000000166b247c25 */ /* 0x000fe2000f8e00ff */
[----:B------:R-:W-:-:S03]  /*41740*/  IADD3 R82, P1, PT, R82, R40, RZ ;  /* 0x0000002852527210 */ /* 0x000fc60007f3e0ff */
[----:B------:R-:W-:-:S04]  /*41750*/  IMAD.WIDE.U32 R36, P3, R106, UR23, R36 ;  /* 0x000000176a247c25 */ /* 0x000fc8000f860024 */
[----:B------:R-:W-:Y:S01]  /*41760*/  IMAD.MOV.U32 R43, RZ, RZ, R7 ;  /* 0x000000ffff2b7224 */ /* 0x000fe200078e0007 */
[----:B------:R-:W-:Y:S01]  /*41770*/  IADD3 R7, P4, PT, R41, R36, RZ ;  /* 0x0000002429077210 */ /* 0x000fe20007f9e0ff */
[----:B------:R-:W-:-:S03]  /*41780*/  IMAD.MOV.U32 R20, RZ, RZ, R13 ;  /* 0x000000ffff147224 */ /* 0x000fc600078e000d */
[----:B------:R-:W-:Y:S01]  /*41790*/  IADD3.X R7, P1, PT, R19, R7, RZ, P1, !PT ;  /* 0x0000000713077210 */ /* 0x000fe20000f3e4ff */
[----:B------:R-:W-:-:S04]  /*417a0*/  IMAD.WIDE.U32 R18, R115, UR26, RZ ;  /* 0x0000001a73127c25 */ /* 0x000fc8000f8e00ff */
[----:B------:R-:W-:-:S04]  /*417b0*/  IMAD.WIDE.U32 R40, R115, UR36, RZ ;  /* 0x0000002473287c25 */ /* 0x000fc8000f8e00ff */
[----:B------:R-:W-:Y:S01]  /*417c0*/  IMAD.WIDE.U32 R18, P6, R20, UR36, R18 ;  /* 0x0000002414127c25 */ /* 0x000fe2000f8c0012 */
[----:B------:R-:W-:Y:S02]  /*417d0*/  IADD3 R115, P2, PT, R82, R40, RZ ;  /* 0x0000002852737210 */ /* 0x000fe40007f5e0ff */
[----:B------:R-:W-:Y:S01]  /*417e0*/  IADD3 R13, P5, PT, R41, R18, RZ ;  /* 0x00000012290d7210 */ /* 0x000fe20007fbe0ff */
[----:B------:R-:W-:-:S03]  /*417f0*/  IMAD.MOV.U32 R41, RZ, RZ, R89 ;  /* 0x000000ffff297224 */ /* 0x000fc600078e0059 */
[----:B------:R-:W-:Y:S01]  /*41800*/  IADD3.X R89, P2, PT, R7, R13, RZ, P2, !PT ;  /* 0x0000000d07597210 */ /* 0x000fe2000175e4ff */
[----:B------:R-:W-:Y:S01]  /*41810*/  IMAD.MOV.U32 R13, RZ, RZ, R20 ;  /* 0x000000ffff0d7224 */ /* 0x000fe200078e0014 */
[----:B------:R-:W-:Y:S01]  /*41820*/  MOV R20, R43 ;  /* 0x0000002b00147202 */ /* 0x000fe20000000f00 */
[----:B------:R-:W-:Y:S02]  /*41830*/  IMAD.MOV.U32 R7, RZ, RZ, R41 ;  /* 0x000000ffff077224 */ /* 0x000fe400078e0029 */
[----:B------:R-:W-:Y:S02]  /*41840*/  IMAD.X R41, RZ, RZ, RZ, P3 ;  /* 0x000000ffff297224 */ /* 0x000fe400018e06ff */
[----:B------:R-:W-:Y:S02]  /*41850*/  IMAD.X R43, RZ, RZ, RZ, P6 ;  /* 0x000000ffff2b7224 */ /* 0x000fe400030e06ff */
[----:B------:R-:W-:Y:S02]  /*41860*/  IMAD.MOV.U32 R40, RZ, RZ, R37 ;  /* 0x000000ffff287224 */ /* 0x000fe400078e0025 */
[----:B------:R-:W-:-:S02]  /*41870*/  IMAD.MOV.U32 R42, RZ, RZ, R19 ;  /* 0x000000ffff2a7224 */ /* 0x000fc400078e0013 */
[----:B------:R-:W-:-:S04]  /*41880*/  IMAD.WIDE.U32.X R40, R107, UR23, R40, P4 ;  /* 0x000000176b287c25 */ /* 0x000fc8000a0e0428 */
[----:B------:R-:W-:-:S04]  /*41890*/  IMAD.WIDE.U32.X R42, R13, UR26, R42, P5 ;  /* 0x0000001a0d2a7c25 */ /* 0x000fc8000a8e042a */
[----:B------:R-:W-:Y:S01]  /*418a0*/  IMAD.WIDE.U32 R18, R109, UR22, RZ ;  /* 0x000000166d127c25 */ /* 0x000fe2000f8e00ff */
[----:B------:R-:W-:-:S03]  /*418b0*/  IADD3.X R82, P1, P2, R42, R116, R40, P2, P1 ;  /* 0x000000742a527210 */ /* 0x000fc60001222428 */
[----:B------:R-:W-:Y:S01]  /*418c0*/  IMAD.WIDE.U32 R36, R108, UR22, RZ ;  /* 0x000000166c247c25 */ /* 0x000fe2000f8e00ff */
[----:B------:R-:W-:-:S03]  /*418d0*/  MOV R116, R56 ;  /* 0x0000003800747202 */ /* 0x000fc60000000f00 */
[----:B------:R-:W-:Y:S01]  /*418e0*/  IMAD.WIDE.U32 R18, P6, R108, UR23, R18 ;  /* 0x000000176c127c25 */ /* 0x000fe2000f8c0012 */
[----:B------:R-:W-:Y:S02]  /*418f0*/  IADD3.X R56, PT, PT, R43, R102, R41, P1, P2 ;  /* 0x000000662b387210 */ /* 0x000fe40000fe4429 */
[----:B------:R-:W-:Y:S01]  /*41900*/  IADD3 R92, P1, PT, R92, R36, RZ ;  /* 0x000000245c5c7210 */ /* 0x000fe20007f3e0ff */
[----:B------:R-:W-:Y:S01]  /*41910*/  IMAD.MOV.U32 R102, RZ, RZ, R7 ;  /* 0x000000ffff667224 */ /* 0x000fe200078e0007 */
[----:B------:R-:W-:Y:S01]  /*41920*/  IADD3 R7, P4, PT, R37, R18, RZ ;  /* 0x0000001225077210 */ /* 0x000fe20007f9e0ff */
[----:B------:R-:W-:Y:S01]  /*41930*/  IMAD.MOV.U32 R43, RZ, RZ, R89 ;  /* 0x000000ffff2b7224 */ /* 0x000fe200078e0059 */
[----:B------:R-:W-:Y:S02]  /*41940*/  MOV R89, R119 ;  /* 0x0000007700597202 */ /* 0x000fe40000000f00 */
[----:B------:R-:W-:Y:S01]  /*41950*/  IADD3.X R7, P1, PT, R88, R7, RZ, P1, !PT ;  /* 0x0000000758077210 */ /* 0x000fe20000f3e4ff */
[----:B------:R-:W-:-:S02]  /*41960*/  IMAD.MOV.U32 R88, RZ, RZ, R118 ;  /* 0x000000ffff587224 */ /* 0x000fc400078e0076 */
[----:B------:R-:W3:Y:S01]  /*41970*/  LDL.LU.64 R118, [R1+0x2a0] ;  /* 0x0002a00001767983 */ /* 0x000ee20000300a00 */
[----:B------:R-:W-:-:S04]  /*41980*/  IMAD.WIDE.U32 R36, R107, UR28, RZ ;  /* 0x0000001c6b247c25 */ /* 0x000fc8000f8e00ff */
[----:B------:R-:W-:-:S04]  /*41990*/  IMAD.WIDE.U32 R40, R106, UR28, RZ ;  /* 0x0000001c6a287c25 */ /* 0x000fc8000f8e00ff */
[----:B------:R-:W-:-:S04]  /*419a0*/  IMAD.WIDE.U32 R36, P5, R106, UR29, R36 ;  /* 0x0000001d6a247c25 */ /* 0x000fc8000f8a0024 */
[----:B------:R-:W-:Y:S01]  /*419b0*/  IMAD.MOV.U32 R106, RZ, RZ, R114 ;  /* 0x000000ffff6a7224 */ /* 0x000fe200078e0072 */
[----:B------:R-:W-:Y:S02]  /*419c0*/  IADD3 R114, P2, PT, R92, R40, RZ ;  /* 0x000000285c727210 */ /* 0x000fe40007f5e0ff */
[----:B------:R-:W-:Y:S01]  /*419d0*/  IADD3 R40, P3, PT, R41, R36, RZ ;  /* 0x0000002429287210 */ /* 0x000fe20007f7e0ff */
[----:B------:R-:W-:Y:S02]  /*419e0*/  IMAD.MOV.U32 R92, RZ, RZ, R102 ;  /* 0x000000ffff5c7224 */ /* 0x000fe400078e0066 */
[----:B------:R-:W-:Y:S01]  /*419f0*/  IMAD.MOV.U32 R102, RZ, RZ, R104 ;  /* 0x000000ffff667224 */ /* 0x000fe200078e0068 */
[----:B------:R-:W-:Y:S01]  /*41a00*/  IADD3.X R104, P2, PT, R7, R40, RZ, P2, !PT ;  /* 0x0000002807687210 */ /* 0x000fe2000175e4ff */
[----:B------:R-:W-:Y:S01]  /*41a10*/  IMAD.MOV.U32 R7, RZ, RZ, R43 ;  /* 0x000000ffff077224 */ /* 0x000fe200078e002b */
[----:B------:R-:W-:Y:S01]  /*41a20*/  IADD3.X R43, PT, PT, RZ, RZ, RZ, P5, !PT ;  /* 0x000000ffff2b7210 */ /* 0x000fe20002ffe4ff */
[----:B------:R-:W-:-:S02]  /*41a30*/  IMAD.X R41, RZ, RZ, RZ, P6 ;  /* 0x000000ffff297224 */ /* 0x000fc400030e06ff */
[----:B------:R-:W-:Y:S02]  /*41a40*/  IMAD.MOV.U32 R40, RZ, RZ, R19 ;  /* 0x000000ffff287224 */ /* 0x000fe400078e0013 */
[----:B------:R-:W-:Y:S02]  /*41a50*/  IMAD.MOV.U32 R42, RZ, RZ, R37 ;  /* 0x000000ffff2a7224 */ /* 0x000fe400078e0025 */
[----:B------:R-:W-:-:S04]  /*41a60*/  IMAD.WIDE.U32.X R40, R109, UR23, R40, P4 ;  /* 0x000000176d287c25 */ /* 0x000fc8000a0e0428 */
[----:B------:R-:W-:-:S04]  /*41a70*/  IMAD.WIDE.U32.X R42, R107, UR29, R42, P3 ;  /* 0x0000001d6b2a7c25 */ /* 0x000fc800098e042a */
[----:B------:R-:W-:Y:S01]  /*41a80*/  IMAD.MOV.U32 R19, RZ, RZ, R63 ;  /* 0x000000ffff137224 */ /* 0x000fe200078e003f */
[----:B------:R-:W-:Y:S01]  /*41a90*/  IADD3.X R93, P1, P2, R42, R93, R40, P2, P1 ;  /* 0x0000005d2a5d7210 */ /* 0x000fe20001222428 */
[----:B------:R-:W-:Y:S01]  /*41aa0*/  IMAD.MOV.U32 R107, RZ, RZ, R3 ;  /* 0x000000ffff6b7224 */ /* 0x000fe200078e0003 */
[----:B------:R-:W-:Y:S01]  /*41ab0*/  MOV R3, R65 ;  /* 0x0000004100037202 */ /* 0x000fe20000000f00 */
[C---:B------:R-:W-:Y:S01]  /*41ac0*/  IMAD.WIDE.U32 R36, R110.reuse, UR34, RZ ;  /* 0x000000226e247c25 */ /* 0x040fe2000f8e00ff */
[----:B------:R-:W-:Y:S01]  /*41ad0*/  IADD3.X R65, PT, PT, R43, R85, R41, P1, P2 ;  /* 0x000000552b417210 */ /* 0x000fe20000fe4429 */
[----:B------:R-:W4:Y:S02]  /*41ae0*/  LDL.LU R63, [R1+0x298] ;  /* 0x00029800013f7983 */ /* 0x000f240000300800 */
[----:B------:R-:W-:Y:S02]  /*41af0*/  IMAD.MOV.U32 R43, RZ, RZ, R19 ;  /* 0x000000ffff2b7224 */ /* 0x000fe400078e0013 */
[----:B------:R-:W-:Y:S01]  /*41b00*/  IMAD.WIDE.U32 R18, R110, UR25, RZ ;  /* 0x000000196e127c25 */ /* 0x000fe2000f8e00ff */
[----:B------:R-:W-:-:S03]  /*41b10*/  IADD3 R83, P1, PT, R83, R36, RZ ;  /* 0x0000002453537210 */ /* 0x000fc60007f3e0ff */
[----:B------:R-:W-:-:S03]  /*41b20*/  IMAD.WIDE.U32 R18, P3, R111, UR34, R18 ;  /* 0x000000226f127c25 */ /* 0x000fc6000f860012 */
[----:B------:R-:W-:-:S04]  /*41b30*/  IADD3 R36, P4, PT, R37, R18, RZ ;  /* 0x0000001225247210 */ /* 0x000fc80007f9e0ff */
[----:B------:R-:W-:Y:S01]  /*41b40*/  IADD3.X R15, P1, PT, R15, R36, RZ, P1, !PT ;  /* 0x000000240f0f7210 */ /* 0x000fe20000f3e4ff */
[----:B------:R-:W-:Y:S02]  /*41b50*/  IMAD.MOV.U32 R110, RZ, RZ, R93 ;  /* 0x000000ffff6e7224 */ /* 0x000fe400078e005d */
[----:B------:R-:W-:Y:S01]  /*41b60*/  IMAD.MOV.U32 R93, RZ, RZ, R92 ;  /* 0x000000ffff5d7224 */ /* 0x000fe200078e005c */
[----:B------:R-:W-:Y:S01]  /*41b70*/  MOV R92, R0 ;  /* 0x00000000005c7202 */ /* 0x000fe20000000f00 */
[----:B------:R-:W-:Y:S01]  /*41b80*/  IMAD.MOV.U32 R85, RZ, RZ, R7 ;  /* 0x000000ffff557224 */ /* 0x000fe200078e0007 */
[----:B------:R-:W-:Y:S02]  /*41b90*/  MOV R18, R66 ;  /* 0x0000004200127202 */ /* 0x000fe40000000f00 */
[----:B------:R-:W4:Y:S01]  /*41ba0*/  LDL.LU R66, [R1+0x288] ;  /* 0x0002880001427983 */ /* 0x000f220000300800 */
[----:B---3--:R-:W-:-:S04]  /*41bb0*/  IMAD.WIDE.U32 R36, R118, UR26, RZ ;  /* 0x0000001a76247c25 */ /* 0x008fc8000f8e00ff */
[----:B------:R-:W-:-:S04]  /*41bc0*/  IMAD.WIDE.U32 R40, R118, UR36, RZ ;  /* 0x0000002476287c25 */ /* 0x000fc8000f8e00ff */
[----:B------:R-:W-:Y:S01]  /*41bd0*/  IMAD.WIDE.U32 R36, P6, R119, UR36, R36 ;  /* 0x0000002477247c25 */ /* 0x000fe2000f8c0024 */
[----:B------:R-:W-:Y:S02]  /*41be0*/  IADD3 R0, P2, PT, R83, R40, RZ ;  /* 0x0000002853007210 */ /* 0x000fe40007f5e0ff */
[----:B------:R-:W-:-:S03]  /*41bf0*/  IADD3 R7, P5, PT, R41, R36, RZ ;  /* 0x0000002429077210 */ /* 0x000fc60007fbe0ff */
[----:B------:R0:W-:Y:S01]  /*41c00*/  STL [R1+0x224], R0 ;  /* 0x0002240001007387 */ /* 0x0001e20000100800 */
[----:B------:R-:W-:Y:S02]  /*41c10*/  IMAD.MOV.U32 R41, RZ, RZ, R64 ;  /* 0x000000ffff297224 */ /* 0x000fe400078e0040 */
[----:B------:R-:W-:Y:S01]  /*41c20*/  IMAD.MOV.U32 R40, RZ, RZ, R19 ;  /* 0x000000ffff287224 */ /* 0x000fe200078e0013 */
[----:B------:R-:W-:Y:S01]  /*41c30*/  STL [R1+0x258], R118 ;  /* 0x0002587601007387 */ /* 0x000fe20000100800 */
[----:B0-----:R-:W-:Y:S01]  /*41c40*/  IMAD.MOV.U32 R0, RZ, RZ, R2 ;  /* 0x000000ffff007224 */ /* 0x001fe200078e0002 */
[----:B------:R-:W-:Y:S01]  /*41c50*/  IADD3.X R2, P2, PT, R15, R7, RZ, P2, !PT ;  /* 0x000000070f027210 */ /* 0x000fe2000175e4ff */
[----:B------:R-:W-:Y:S01]  /*41c60*/  IMAD.MOV.U32 R42, RZ, RZ, R37 ;  /* 0x000000ffff2a7224 */ /* 0x000fe200078e0025 */
[----:B------:R-:W-:Y:S01]  /*41c70*/  MOV R7, R41 ;  /* 0x0000002900077202 */ /* 0x000fe20000000f00 */
[----:B------:R-:W-:Y:S01]  /*41c80*/  IMAD.X R41, RZ, RZ, RZ, P3 ;  /* 0x000000ffff297224 */ /* 0x000fe200018e06ff */
[----:B------:R-:W-:Y:S04]  /*41c90*/  STL [R1+0x268], R119 ;  /* 0x0002687701007387 */ /* 0x000fe80000100800 */
[----:B------:R0:W-:Y:S01]  /*41ca0*/  STL [R1+0x228], R2 ;  /* 0x0002280201007387 */ /* 0x0001e20000100800 */
[----:B------:R-:W-:-:S03]  /*41cb0*/  IMAD.WIDE.U32.X R40, R111, UR25, R40, P4 ;  /* 0x000000196f287c25 */ /* 0x000fc6000a0e0428 */
[----:B------:R-:W3:Y:S01]  /*41cc0*/  LDL.LU R64, [R1+0x294] ;  /* 0x0002940001407983 */ /* 0x000ee20000300800 */
[----:B0-----:R-:W-:Y:S02]  /*41cd0*/  IMAD.MOV.U32 R2, RZ, RZ, R43 ;  /* 0x000000ffff027224 */ /* 0x001fe400078e002b */
[----:B------:R-:W-:Y:S02]  /*41ce0*/  IMAD.X R43, RZ, RZ, RZ, P6 ;  /* 0x000000ffff2b7224 */ /* 0x000fe400030e06ff */
[----:B------:R-:W-:-:S04]  /*41cf0*/  IMAD.WIDE.U32.X R42, R119, UR26, R42, P5 ;  /* 0x0000001a772a7c25 */ /* 0x000fc8000a8e042a */
[----:B------:R-:W-:Y:S01]  /*41d00*/  IMAD.MOV.U32 R37, RZ, RZ, R3 ;  /* 0x000000ffff257224 */ /* 0x000fe200078e0003 */
[----:B------:R-:W-:-:S05]  /*41d10*/  IADD3.X R3, P1, P2, R42, R11, R40, P2, P1 ;  /* 0x0000000b2a037210 */ /* 0x000fca0001222428 */
[----:B------:R0:W-:Y:S01]  /*41d20*/  STL [R1+0x22c], R3 ;  /* 0x00022c0301007387 */ /* 0x0001e20000100800 */
[----:B------:R-:W-:Y:S02]  /*41d30*/  IMAD.MOV.U32 R19, RZ, RZ, R68 ;  /* 0x000000ffff137224 */ /* 0x000fe400078e0044 */
[----:B------:R-:W-:Y:S01]  /*41d40*/  IMAD.MOV.U32 R11, RZ, RZ, R37 ;  /* 0x000000ffff0b7224 */ /* 0x000fe200078e0025 */
[----:B------:R-:W3:Y:S01]  /*41d50*/  LDL.LU R68, [R1+0x284] ;  /* 0x0002840001447983 */ /* 0x000ee20000300800 */
[----:B0-----:R-:W-:Y:S01]  /*41d60*/  MOV R3, R92 ;  /* 0x0000005c00037202 */ /* 0x001fe20000000f00 */
[----:B------:R-:W-:Y:S01]  /*41d70*/  IMAD.MOV.U32 R92, RZ, RZ, R45 ;  /* 0x000000ffff5c7224 */ /* 0x000fe200078e002d */
[----:B------:R-:W-:Y:S01]  /*41d80*/  IADD3.X R45, PT, PT, R43, R4, R41, P1, P2 ;  /* 0x000000042b2d7210 */ /* 0x000fe20000fe4429 */
[----:B------:R-:W-:-:S04]  /*41d90*/  IMAD.MOV.U32 R43, RZ, RZ, R18 ;  /* 0x000000ffff2b7224 */ /* 0x000fc800078e0012 */
[----:B------:R0:W-:Y:S01]  /*41da0*/  STL [R1+0x230], R45 ;  /* 0x0002302d01007387 */ /* 0x0001e20000100800 */
[----:B------:R-:W-:-:S04]  /*41db0*/  IMAD.WIDE.U32 R36, R3, UR34, RZ ;  /* 0x0000002203247c25 */ /* 0x000fc8000f8e00ff */
[----:B0-----:R-:W-:Y:S02]  /*41dc0*/  IMAD.MOV.U32 R45, RZ, RZ, R19 ;  /* 0x000000ffff2d7224 */ /* 0x001fe400078e0013 */
[----:B------:R-:W-:Y:S01]  /*41dd0*/  IMAD.WIDE.U32 R18, R3, UR25, RZ ;  /* 0x0000001903127c25 */ /* 0x000fe2000f8e00ff */
[----:B------:R-:W-:-:S03]  /*41de0*/  IADD3 R16, P1, PT, R16, R36, RZ ;  /* 0x0000002410107210 */ /* 0x000fc60007f3e0ff */
[----:B------:R-:W-:-:S03]  /*41df0*/  IMAD.WIDE.U32 R18, P3, R69, UR34, R18 ;  /* 0x0000002245127c25 */ /* 0x000fc6000f860012 */
[----:B------:R-:W-:-:S04]  /*41e00*/  IADD3 R36, P4, PT, R37, R18, RZ ;  /* 0x0000001225247210 */ /* 0x000fc80007f9e0ff */
[----:B------:R-:W-:Y:S01]  /*41e10*/  IADD3.X R9, P1, PT, R9, R36, RZ, P1, !PT ;  /* 0x0000002409097210 */ /* 0x000fe20000f3e4ff */
[----:B------:R-:W-:-:S04]  /*41e20*/  IMAD.WIDE.U32 R36, R124, UR26, RZ ;  /* 0x0000001a7c247c25 */ /* 0x000fc8000f8e00ff */
[----:B------:R-:W-:-:S04]  /*41e30*/  IMAD.WIDE.U32 R40, R124, UR36, RZ ;  /* 0x000000247c287c25 */ /* 0x000fc8000f8e00ff */
[----:B------:R-:W-:-:S04]  /*41e40*/  IMAD.WIDE.U32 R36, P6, R125, UR36, R36 ;  /* 0x000000247d247c25 */ /* 0x000fc8000f8c0024 */
[----:B------:R-:W-:Y:S01]  /*41e50*/  IMAD.MOV.U32 R111, RZ, RZ, R0 ;  /* 0x000000ffff6f7224 */ /* 0x000fe200078e0000 */
[----:B------:R-:W-:Y:S01]  /*41e60*/  MOV R0, R107 ;  /* 0x0000006b00007202 */ /* 0x000fe20000000f00 */
[----:B------:R-:W-:Y:S01]  /*41e70*/  IMAD.MOV.U32 R4, RZ, RZ, R102 ;  /* 0x000000ffff047224 */ /* 0x000fe200078e0066 */
[----:B------:R-:W-:Y:S01]  /*41e80*/  IADD3 R102, P2, PT, R16, R40, RZ ;  /* 0x0000002810667210 */ /* 0x000fe20007f5e0ff */
[----:B------:R-:W-:Y:S01]  /*41e90*/  IMAD.MOV.U32 R107, RZ, RZ, R116 ;  /* 0x000000ffff6b7224 */ /* 0x000fe200078e0074 */
[----:B------:R-:W-:Y:S01]  /*41ea0*/  IADD3 R116, P5, PT, R41, R36, RZ ;  /* 0x0000002429747210 */ /* 0x000fe20007fbe0ff */
[----:B------:R-:W-:-:S03]  /*41eb0*/  IMAD.X R41, RZ, RZ, RZ, P3 ;  /* 0x000000ffff297224 */ /* 0x000fc600018e06ff */
[----:B------:R-:W-:Y:S01]  /*41ec0*/  IADD3.X R116, P2, PT, R9, R116, RZ, P2, !PT ;  /* 0x0000007409747210 */ /* 0x000fe2000175e4ff */
[----:B------:R-:W-:Y:S01]  /*41ed0*/  IMAD.MOV.U32 R9, RZ, RZ, R43 ;  /* 0x000000ffff097224 */ /* 0x000fe200078e002b */
[----:B------:R-:W-:Y:S01]  /*41ee0*/  IADD3.X R43, PT, PT, RZ, RZ, RZ, P6, !PT ;  /* 0x000000ffff2b7210 */ /* 0x000fe200037fe4ff */
[----:B------:R-:W-:Y:S02]  /*41ef0*/  IMAD.MOV.U32 R40, RZ, RZ, R19 ;  /* 0x000000ffff287224 */ /* 0x000fe400078e0013 */
[----:B------:R-:W-:Y:S02]  /*41f00*/  IMAD.MOV.U32 R42, RZ, RZ, R37 ;  /* 0x000000ffff2a7224 */ /* 0x000fe400078e0025 */
[----:B------:R-:W-:-:S04]  /*41f10*/  IMAD.WIDE.U32.X R40, R69, UR25, R40, P4 ;  /* 0x0000001945287c25 */ /* 0x000fc8000a0e0428 */
[----:B------:R-:W-:Y:S02]  /*41f20*/  IMAD.MOV.U32 R15, RZ, RZ, R67 ;  /* 0x000000ffff0f7224 */ /* 0x000fe400078e0043 */
[----:B------:R-:W-:Y:S01]  /*41f30*/  IMAD.MOV.U32 R19, RZ, RZ, R93 ;  /* 0x000000ffff137224 */ /* 0x000fe200078e005d */
[----:B------:R-:W-:Y:S01]  /*41f40*/  MOV R37, R92 ;  /* 0x0000005c00257202 */ /* 0x000fe20000000f00 */
[----:B------:R-:W-:Y:S01]  /*41f50*/  IMAD.WIDE.U32.X R42, R125, UR26, R42, P5 ;  /* 0x0000001a7d2a7c25 */ /* 0x000fe2000a8e042a */
[----:B------:R-:W3:Y:S03]  /*41f60*/  LDL.LU R67, [R1+0x28c] ;  /* 0x00028c0001437983 */ /* 0x000ee60000300800 */
[----:B------:R-:W-:Y:S01]  /*41f70*/  IMAD.MOV.U32 R18, RZ, RZ, R15 ;  /* 0x000000ffff127224 */ /* 0x000fe200078e000f */
[----:B------:R-:W-:Y:S01]  /*41f80*/  IADD3.X R93, P1, P2, R42, R14, R40, P2, P1 ;  /* 0x0000000e2a5d7210 */ /* 0x000fe20001222428 */
[C---:B------:R-:W-:Y:S01]  /*41f90*/  IMAD.WIDE.U32 R14, R118.reuse, UR25, RZ ;  /* 0x00000019760e7c25 */ /* 0x040fe2000f8e00ff */
[----:B------:R-:W3:Y:S02]  /*41fa0*/  LDL.LU R69, [R1+0x280] ;  /* 0x0002800001457983 */ /* 0x000ee40000300800 */
[----:B------:R-:W-:Y:S01]  /*41fb0*/  IADD3.X R92, PT, PT, R43, R17, R41, P1, P2 ;  /* 0x000000112b5c7210 */ /* 0x000fe20000fe4429 */
        /* <DEDUP_REMOVED lines=8> */
[----:B------:R-:W-:-:S04]  /*42040*/  IMAD.WIDE.U32 R16, R122, UR26, RZ ;  /* 0x0000001a7a107c25 */ /* 0x000fc8000f8e00ff */
[----:B------:R-:W-:Y:S02]  /*42050*/  IMAD.MOV.U32 R42, RZ, RZ, R18 ;  /* 0x000000ffff2a7224 */ /* 0x000fe400078e0012 */
[----:B------:R-:W-:Y:S02]  /*42060*/  IMAD.MOV.U32 R41, RZ, RZ, R19 ;  /* 0x000000ffff297224 */ /* 0x000fe400078e0013 */
[----:B------:R-:W-:-:S04]  /*42070*/  IMAD.WIDE.U32 R16, P6, R123, UR36, R16 ;  /* 0x000000247b107c25 */ /* 0x000fc8000f8c0010 */
[----:B------:R-:W-:Y:S01]  /*42080*/  IMAD.WIDE.U32 R18, R122, UR36, RZ ;  /* 0x000000247a127c25 */ /* 0x000fe2000f8e00ff */
[----:B--2---:R-:W-:-:S03]  /*42090*/  IADD3.X R7, P1, PT, R60, R7, RZ, P1, !PT ;  /* 0x000000073c077210 */ /* 0x004fc60000f3e4ff */
[----:B------:R-:W-:Y:S01]  /*420a0*/  IMAD.MOV.U32 R43, RZ, RZ, R9 ;  /* 0x000000ffff2b7224 */ /* 0x000fe200078e0009 */
[----:B------:R-:W-:Y:S02]  /*420b0*/  IADD3 R9, P5, PT, R19, R16, RZ ;  /* 0x0000001013097210 */ /* 0x000fe40007fbe0ff */
[----:B------:R-:W-:-:S04]  /*420c0*/  IADD3 R60, P2, PT, R4, R18, RZ ;  /* 0x00000012043c7210 */ /* 0x000fc80007f5e0ff */
[----:B------:R-:W-:Y:S02]  /*420d0*/  IADD3.X R4, P2, PT, R7, R9, RZ, P2, !PT ;  /* 0x0000000907047210 */ /* 0x000fe4000175e4ff */
[----:B------:R-:W2:Y:S01]  /*420e0*/  LDL.LU R7, [R1+0x1c4] ;  /* 0x0001c40001077983 */ /* 0x000ea20000300800 */
[----:B------:R-:W-:Y:S02]  /*420f0*/  IMAD.MOV.U32 R9, RZ, RZ, R2 ;  /* 0x000000ffff097224 */ /* 0x000fe400078e0002 */
[----:B------:R-:W-:Y:S02]  /*42100*/  IMAD.MOV.U32 R2, RZ, RZ, R13 ;  /* 0x000000ffff027224 */ /* 0x000fe400078e000d */
[----:B------:R-:W4:Y:S01]  /*42110*/  LDL.LU R13, [R1+0x1c8] ;  /* 0x0001c800010d7983 */ /* 0x000f220000300800 */
[----:B------:R-:W-:Y:S02]  /*42120*/  IMAD.MOV.U32 R122, RZ, RZ, R42 ;  /* 0x000000ffff7a7224 */ /* 0x000fe400078e002a */
[----:B------:R-:W-:Y:S01]  /*42130*/  IMAD.MOV.U32 R42, RZ, RZ, R43 ;  /* 0x000000ffff2a7224 */ /* 0x000fe200078e002b */
[----:B------:R-:W-:Y:S01]  /*42140*/  MOV R43, R37 ;  /* 0x00000025002b7202 */ /* 0x000fe20000000f00 */
[----:B------:R-:W-:-:S02]  /*42150*/  IMAD.X R19, RZ, RZ, RZ, P3 ;  /* 0x000000ffff137224 */ /* 0x000fc400018e06ff */
[----:B------:R-:W-:Y:S02]  /*42160*/  IMAD.X R37, RZ, RZ, RZ, P6 ;  /* 0x000000ffff257224 */ /* 0x000fe400030e06ff */
[----:B------:R-:W-:Y:S02]  /*42170*/  IMAD.MOV.U32 R18, RZ, RZ, R15 ;  /* 0x000000ffff127224 */ /* 0x000fe400078e000f */
[----:B------:R-:W-:Y:S02]  /*42180*/  IMAD.MOV.U32 R36, RZ, RZ, R17 ;  /* 0x000000ffff247224 */ /* 0x000fe400078e0011 */
[----:B------:R-:W-:-:S04]  /*42190*/  IMAD.WIDE.U32.X R18, R119, UR25, R18, P4 ;  /* 0x0000001977127c25 */ /* 0x000fc8000a0e0412 */
[----:B------:R-:W-:-:S04]  /*421a0*/  IMAD.WIDE.U32.X R36, R123, UR26, R36, P5 ;  /* 0x0000001a7b247c25 */ /* 0x000fc8000a8e0424 */
[----:B------:R-:W-:Y:S01]  /*421b0*/  IMAD.WIDE.U32 R14, R124, UR25, RZ ;  /* 0x000000197c0e7c25 */ /* 0x000fe2000f8e00ff */
[----:B------:R-:W-:-:S03]  /*421c0*/  IADD3.X R106, P1, P2, R36, R106, R18, P2, P1 ;  /* 0x0000006a246a7210 */ /* 0x000fc60001222412 */
[----:B------:R-:W-:Y:S01]  /*421d0*/  IMAD.WIDE.U32 R16, R124, UR34, RZ ;  /* 0x000000227c107c25 */ /* 0x000fe2000f8e00ff */
[----:B------:R-:W-:-:S03]  /*421e0*/  IADD3.X R107, PT, PT, R37, R107, R19, P1, P2 ;  /* 0x0000006b256b7210 */ /* 0x000fc60000fe4413 */
[----:B------:R-:W-:Y:S01]  /*421f0*/  IMAD.WIDE.U32 R14, P3, R125, UR34, R14 ;  /* 0x000000227d0e7c25 */ /* 0x000fe2000f86000e */
[----:B------:R-:W-:-:S03]  /*42200*/  MOV R119, R122 ;  /* 0x0000007a00777202 */ /* 0x000fc60000000f00 */
[----:B------:R-:W-:Y:S01]  /*42210*/  IMAD.WIDE.U32 R36, R108, UR26, RZ ;  /* 0x0000001a6c247c25 */ /* 0x000fe2000f8e00ff */
[----:B------:R-:W-:-:S03]  /*42220*/  IADD3 R103, P1, PT, R103, R16, RZ ;  /* 0x0000001067677210 */ /* 0x000fc60007f3e0ff */
[----:B------:R-:W-:Y:S01]  /*42230*/  IMAD.MOV.U32 R122, RZ, RZ, R42 ;  /* 0x000000ffff7a7224 */ /* 0x000fe200078e002a */
[----:B------:R-:W-:Y:S01]  /*42240*/  MOV R42, R88 ;  /* 0x00000058002a7202 */ /* 0x000fe20000000f00 */
[----:B------:R-:W-:Y:S01]  /*42250*/  IMAD.WIDE.U32 R36, P6, R109, UR36, R36 ;  /* 0x000000246d247c25 */ /* 0x000fe2000f8c0024 */
[----:B------:R-:W-:-:S03]  /*42260*/  IADD3 R88, P4, PT, R17, R14, RZ ;  /* 0x0000000e11587210 */ /* 0x000fc60007f9e0ff */
[----:B------:R-:W-:Y:S01]  /*42270*/  IMAD.WIDE.U32 R16, R108, UR36, RZ ;  /* 0x000000246c107c25 */ /* 0x000fe2000f8e00ff */
[----:B------:R0:W-:Y:S01]  /*42280*/  STL [R1+0x1a0], R4 ;  /* 0x0001a00401007387 */ /* 0x0001e20000100800 */
[----:B------:R-:W-:Y:S02]  /*42290*/  IADD3.X R88, P1, PT, R78, R88, RZ, P1, !PT ;  /* 0x000000584e587210 */ /* 0x000fe40000f3e4ff */
[----:B------:R-:W-:Y:S01]  /*422a0*/  IMAD.MOV.U32 R123, RZ, RZ, R43 ;  /* 0x000000ffff7b7224 */ /* 0x000fe200078e002b */
[----:B------:R-:W-:Y:S01]  /*422b0*/  IADD3 R78, P2, PT, R103, R16, RZ ;  /* 0x00000010674e7210 */ /* 0x000fe20007f5e0ff */
[----:B------:R-:W-:Y:S01]  /*422c0*/  IMAD.X R19, RZ, RZ, RZ, P6 ;  /* 0x000000ffff137224 */ /* 0x000fe200030e06ff */
[----:B------:R-:W-:Y:S01]  /*422d0*/  MOV R18, R37 ;  /* 0x0000002500127202 */ /* 0x000fe20000000f00 */
[----:B------:R-:W-:Y:S01]  /*422e0*/  IMAD.MOV.U32 R16, RZ, RZ, R15 ;  /* 0x000000ffff107224 */ /* 0x000fe200078e000f */
[----:B------:R-:W-:Y:S01]  /*422f0*/  STL [R1+0x234], R106 ;  /* 0x0002346a01007387 */ /* 0x000fe20000100800 */
[----:B------:R-:W-:Y:S01]  /*42300*/  IMAD.MOV.U32 R108, RZ, RZ, R33 ;  /* 0x000000ffff6c7224 */ /* 0x000fe200078e0021 */
[----:B0-----:R-:W-:Y:S01]  /*42310*/  IADD3 R4, P5, PT, R17, R36, RZ ;  /* 0x0000002411047210 */ /* 0x001fe20007fbe0ff */
[----:B------:R-:W-:Y:S01]  /*42320*/  IMAD.X R17, RZ, RZ, RZ, P3 ;  /* 0x000000ffff117224 */ /* 0x000fe200018e06ff */
[----:B------:R-:W-:Y:S01]  /*42330*/  STL [R1+0x238], R107 ;  /* 0x0002386b01007387 */ /* 0x000fe20000100800 */
[----:B------:R-:W-:Y:S01]  /*42340*/  MOV R124, R46 ;  /* 0x0000002e007c7202 */ /* 0x000fe20000000f00 */
[----:B------:R-:W-:Y:S01]  /*42350*/  IMAD.MOV.U32 R83, RZ, RZ, R65 ;  /* 0x000000ffff537224 */ /* 0x000fe200078e0041 */
[----:B------:R-:W-:Y:S01]  /*42360*/  IADD3.X R88, P2, PT, R88, R4, RZ, P2, !PT ;  /* 0x0000000458587210 */ /* 0x000fe2000175e4ff */
[----:B------:R-:W-:Y:S01]  /*42370*/  IMAD.WIDE.U32.X R16, R125, UR25, R16, P4 ;  /* 0x000000197d107c25 */ /* 0x000fe2000a0e0410 */
[----:B------:R-:W3:Y:S04]  /*42380*/  LDL.LU R65, [R1+0x290] ;  /* 0x0002900001417983 */ /* 0x000ee80000300800 */
[----:B------:R0:W-:Y:S01]  /*42390*/  STL [R1+0x130], R60 ;  /* 0x0001303c01007387 */ /* 0x0001e20000100800 */
[----:B------:R-:W-:Y:S01]  /*423a0*/  IMAD.WIDE.U32.X R18, R109, UR26, R18, P5 ;  /* 0x0000001a6d127c25 */ /* 0x000fe2000a8e0412 */
[----:B------:R-:W-:-:S02]  /*423b0*/  UIMAD.WIDE.U32 UR34, UR16, 0x13, URZ ;  /* 0x00000013102278a5 */ /* 0x000fc4000f8e00ff */
[----:B------:R-:W-:Y:S01]  /*423c0*/  UIMAD UR7, UR17, 0x13, URZ ;  /* 0x00000013110778a4 */ /* 0x000fe2000f8e02ff */
[----:B------:R-:W-:Y:S01]  /*423d0*/  IADD3.X R91, P1, P2, R18, R91, R16, P2, P1 ;  /* 0x0000005b125b7210 */ /* 0x000fe20001222410 */
[----:B------:R-:W-:Y:S01]  /*423e0*/  IMAD.MOV.U32 R43, RZ, RZ, R89 ;  /* 0x000000ffff2b7224 */ /* 0x000fe200078e0059 */
[----:B------:R-:W1:Y:S02]  /*423f0*/  LDCU.64 UR36, c[0x3][0x78] ;  /* 0x00c00f00ff2477ac */ /* 0x000e640008000a00 */
[----:B------:R-:W-:Y:S01]  /*42400*/  IADD3.X R89, PT, PT, R19, R12, R17, P1, P2 ;  /* 0x0000000c13597210 */ /* 0x000fe20000fe4411 */
[----:B--2---:R-:W-:Y:S01]  /*42410*/  IMAD.WIDE.U32 R14, R7, R21, RZ ;  /* 0x00000015070e7225 */ /* 0x004fe200078e00ff */
[----:B0-----:R-:W2:Y:S01]  /*42420*/  LDL.LU.64 R60, [R1+0x278] ;  /* 0x00027800013c7983 */ /* 0x001ea20000300a00 */
[----:B------:R-:W0:Y:S02]  /*42430*/  LDCU.128 UR24, c[0x3][0x80] ;  /* 0x00c01000ff1877ac */ /* 0x000e240008000c00 */
[----:B----4-:R-:W-:-:S04]  /*42440*/  IMAD.WIDE.U32 R14, P1, R22, R13, R14 ;  /* 0x0000000d160e7225 */ /* 0x010fc8000782000e */
[----:B------:R-:W-:Y:S02]  /*42450*/  IMAD.WIDE.U32 R12, R13, R21, RZ ;  /* 0x000000150d0c7225 */ /* 0x000fe400078e00ff */
[----:B------:R-:W4:Y:S02]  /*42460*/  LDL.LU R21, [R1+0x1f8] ;  /* 0x0001f80001157983 */ /* 0x000f240000300800 */
[----:B------:R-:W-:Y:S01]  /*42470*/  IMAD.X R17, RZ, RZ, RZ, P1 ;  /* 0x000000ffff117224 */ /* 0x000fe200008e06ff */
[----:B------:R-:W-:Y:S01]  /*42480*/  IADD3 R4, P1, PT, R13, R14, RZ ;  /* 0x0000000e0d047210 */ /* 0x000fe20007f3e0ff */
[----:B------:R-:W-:-:S04]  /*42490*/  IMAD.MOV.U32 R16, RZ, RZ, R15 ;  /* 0x000000ffff107224 */ /* 0x000fc800078e000f */
[----:B------:R-:W-:-:S04]  /*424a0*/  IMAD.WIDE.U32.X R14, R22, R7, R16, P1 ;  /* 0x00000007160e7225 */ /* 0x000fc800008e0410 */
[----:B------:R-:W-:-:S04]  /*424b0*/  IMAD.WIDE.U32 R16, R123, R10, RZ ;  /* 0x0000000a7b107225 */ /* 0x000fc800078e00ff */
[----:B------:R-:W-:-:S04]  /*424c0*/  IMAD.WIDE.U32 R16, P2, R24, R11, R16 ;  /* 0x0000000b18107225 */ /* 0x000fc80007840010 */
[----:B------:R-:W-:Y:S01]  /*424d0*/  IMAD.WIDE.U32 R10, R11, R10, RZ ;  /* 0x0000000a0b0a7225 */ /* 0x000fe200078e00ff */
[----:B------:R-:W-:-:S03]  /*424e0*/  MOV R18, R17 ;  /* 0x0000001100127202 */ /* 0x000fc60000000f00 */
[----:B------:R-:W-:Y:S01]  /*424f0*/  IMAD.MOV.U32 R109, RZ, RZ, R9 ;  /* 0x000000ffff6d7224 */ /* 0x000fe200078e0009 */
[----:B------:R-:W-:Y:S02]  /*42500*/  IADD3 R9, P1, PT, R12, R10, RZ ;  /* 0x0000000a0c097210 */ /* 0x000fe40007f3e0ff */
[----:B------:R-:W-:Y:S01]  /*42510*/  IADD3 R7, P3, PT, R11, R16, RZ ;  /* 0x000000100b077210 */ /* 0x000fe20007f7e0ff */
[----:B------:R-:W-:-:S04]  /*42520*/  IMAD.WIDE.U32 R10, R118, R23, RZ ;  /* 0x00000017760a7225 */ /* 0x000fc800078e00ff */
[----:B------:R-:W-:Y:S02]  /*42530*/  IMAD.X R19, RZ, RZ, RZ, P2 ;  /* 0x000000ffff137224 */ /* 0x000fe400010e06ff */
[----:B------:R-:W-:-:S04]  /*42540*/  IMAD.WIDE.U32 R12, R119, R23, RZ ;  /* 0x00000017770c7225 */ /* 0x000fc800078e00ff */
[----:B------:R-:W-:-:S04]  /*42550*/  IMAD.WIDE.U32.X R18, R24, R123, R18, P3 ;  /* 0x0000007b18127225 */ /* 0x000fc800018e0412 */
[----:B------:R-:W-:Y:S01]  /*42560*/  IMAD.WIDE.U32 R16, P3, R32, R119, R10 ;  /* 0x0000007720107225 */ /* 0x000fe2000786000a */
[----:B------:R-:W-:Y:S02]  /*42570*/  IADD3 R11, P2, PT, R9, R12, RZ ;  /* 0x0000000c090b7210 */ /* 0x000fe40007f5e0ff */
[----:B------:R-:W-:Y:S01]  /*42580*/  IADD3.X R7, P1, PT, R4, R7, RZ, P1, !PT ;  /* 0x0000000704077210 */ /* 0x000fe20000f3e4ff */
[----:B------:R-:W-:Y:S01]  /*42590*/  IMAD.MOV.U32 R12, RZ, RZ, R17 ;  /* 0x000000ffff0c7224 */ /* 0x000fe200078e0011 */
[----:B------:R-:W-:Y:S01]  /*425a0*/  IADD3 R10, P4, PT, R13, R16, RZ ;  /* 0x000000100d0a7210 */ /* 0x000fe20007f9e0ff */
[----:B------:R-:W-:Y:S01]  /*425b0*/  IMAD.X R13, RZ, RZ, RZ, P3 ;  /* 0x000000ffff0d7224 */ /* 0x000fe200018e06ff */
[----:B------:R-:W-:Y:S02]  /*425c0*/  IADD3 R4, P3, PT, -R76, -0x2, RZ ;  /* 0xfffffffe4c047810 */ /* 0x000fe40007f7e1ff */
[----:B------:R-:W-:Y:S01]  /*425d0*/  IADD3.X R10, P2, PT, R7, R10, RZ, P2, !PT ;  /* 0x0000000a070a7210 */ /* 0x000fe2000175e4ff */
[----:B------:R-:W-:Y:S01]  /*425e0*/  IMAD.WIDE.U32.X R32, R32, R118, R12, P4 ;  /* 0x0000007620207225 */ /* 0x000fe200020e040c */
[----:B------:R-:W-:-:S02]  /*425f0*/  IADD3.X R13, PT, PT, ~R6, 0xfffff, RZ, P3, !PT ;  /* 0x000fffff060d7810 */ /* 0x000fc40001ffe5ff */
[----:B------:R-:W-:Y:S01]  /*42600*/  SEL R76, R4, R76, !P0 ;  /* 0x0000004c044c7207 */ /* 0x000fe20004000000 */
[----:B------:R-:W-:Y:S01]  /*42610*/  IMAD.WIDE.U32 R16, R122, 0x13, RZ ;  /* 0x000000137a107825 */ /* 0x000fe200078e00ff */
[----:B------:R-:W-:Y:S02]  /*42620*/  IADD3 R4, P3, PT, -R77, -0x2, RZ ;  /* 0xfffffffe4d047810 */ /* 0x000fe40007f7e1ff */
[----:B------:R-:W-:Y:S02]  /*42630*/  IADD3.X R9, P1, P2, R32, R18, R14, P2, P1 ;  /* 0x0000001220097210 */ /* 0x000fe4000122240e */
[----:B------:R-:W-:Y:S01]  /*42640*/  SEL R13, R13, R6, !P0 ;  /* 0x000000060d0d7207 */ /* 0x000fe20004000000 */
[----:B------:R-:W-:Y:S01]  /*42650*/  IMAD.MOV.U32 R103, RZ, RZ, R111 ;  /* 0x000000ffff677224 */ /* 0x000fe200078e006f */
[----:B------:R-:W-:Y:S01]  /*42660*/  IADD3.X R18, PT, PT, ~R5, 0xfffff, RZ, P3, !PT ;  /* 0x000fffff05127810 */ /* 0x000fe20001ffe5ff */
[----:B------:R-:W-:Y:S01]  /*42670*/  IMAD.MOV.U32 R111, RZ, RZ, R20 ;  /* 0x000000ffff6f7224 */ /* 0x000fe200078e0014 */
[----:B------:R-:W-:Y:S01]  /*42680*/  IADD3.X R6, PT, PT, R33, R19, R15, P1, P2 ;  /* 0x0000001321067210 */ /* 0x000fe20000fe440f */
[----:B------:R-:W-:Y:S01]  /*42690*/  IMAD.WIDE.U32 R14, R108, 0x13, RZ ;  /* 0x000000136c0e7825 */ /* 0x000fe200078e00ff */
[----:B------:R-:W-:-:S03]  /*426a0*/  SEL R5, R18, R5, !P0 ;  /* 0x0000000512057207 */ /* 0x000fc60004000000 */
[----:B------:R-:W-:Y:S01]  /*426b0*/  IMAD R12, R109, 0x13, RZ ;  /* 0x000000136d0c7824 */ /* 0x000fe200078e02ff */
[----:B------:R-:W-:Y:S01]  /*426c0*/  SEL R77, R4, R77, !P0 ;  /* 0x0000004d044d7207 */ /* 0x000fe20004000000 */
[----:B------:R-:W-:-:S04]  /*426d0*/  IMAD.WIDE.U32 R18, R76, R16, RZ ;  /* 0x000000104c127225 */ /* 0x000fc800078e00ff */
[----:B------:R-:W-:Y:S01]  /*426e0*/  IMAD.WIDE.U32 R22, R5, R14, RZ ;  /* 0x0000000e05167225 */ /* 0x000fe200078e00ff */
[----:B------:R-:W-:-:S03]  /*426f0*/  IADD3 R100, P1, PT, R100, R18, RZ ;  /* 0x0000001264647210 */ /* 0x000fc60007f3e0ff */
[----:B------:R-:W-:-:S04]  /*42700*/  IMAD.WIDE.U32 R32, R77, R16, RZ ;  /* 0x000000104d207225 */ /* 0x000fc800078e00ff */
[----:B------:R-:W-:Y:S02]  /*42710*/  IMAD.MOV.U32 R122, RZ, RZ, R41 ;  /* 0x000000ffff7a7224 */ /* 0x000fe400078e0029 */
[----:B------:R-:W-:Y:S02]  /*42720*/  IMAD.MOV.U32 R106, RZ, RZ, R42 ;  /* 0x000000ffff6a7224 */ /* 0x000fe400078e002a */
[----:B------:R-:W-:Y:S02]  /*42730*/  IMAD.MOV.U32 R107, RZ, RZ, R43 ;  /* 0x000000ffff6b7224 */ /* 0x000fe400078e002b */
[----:B------:R-:W-:Y:S02]  /*42740*/  IMAD.MOV.U32 R125, RZ, RZ, R47 ;  /* 0x000000ffff7d7224 */ /* 0x000fe400078e002f */
[----:B------:R-:W-:-:S04]  /*42750*/  IMAD.WIDE.U32 R46, R76, R30, RZ ;  /* 0x0000001e4c2e7225 */ /* 0x000fc800078e00ff */
[----:B------:R-:W-:Y:S01]  /*42760*/  IMAD.WIDE.U32 R42, R77, R34, RZ ;  /* 0x000000224d2a7225 */ /* 0x000fe200078e00ff */
[----:B------:R-:W-:-:S03]  /*42770*/  MOV R123, R45 ;  /* 0x0000002d007b7202 */ /* 0x000fc60000000f00 */
[----:B------:R-:W-:Y:S01]  /*42780*/  IMAD.MOV.U32 R45, RZ, RZ, R51 ;  /* 0x000000ffff2d7224 */ /* 0x000fe200078e0033 */
[----:B----4-:R-:W-:Y:S01]  /*42790*/  LOP3.LUT R7, R21, 0x7ffff, RZ, 0xc0, !PT ;  /* 0x0007ffff15077812 */ /* 0x010fe200078ec0ff */
[----:B------:R-:W-:-:S04]  /*427a0*/  IMAD.WIDE.U32 R20, R13, R16, RZ ;  /* 0x000000100d147225 */ /* 0x000fc800078e00ff */
[----:B------:R-:W-:-:S04]  /*427b0*/  IMAD R7, R7, 0x13, RZ ;  /* 0x0000001307077824 */ /* 0x000fc800078e02ff */
[----:B------:R-:W-:Y:S02]  /*427c0*/  IMAD.IADD R7, R17, 0x1, R7 ;  /* 0x0000000111077824 */ /* 0x000fe400078e0207 */
[----:B------:R-:W-:Y:S02]  /*427d0*/  IMAD.IADD R17, R15, 0x1, R12 ;  /* 0x000000010f117824 */ /* 0x000fe400078e020c */
[----:B------:R-:W-:-:S03]  /*427e0*/  IMAD.WIDE.U32 R20, P3, R7, R76, R20 ;  /* 0x0000004c07147225 */ /* 0x000fc60007860014 */
[----:B------:R-:W-:Y:S01]  /*427f0*/  IADD3 R4, P4, PT, R19, R20, RZ ;  /* 0x0000001413047210 */ /* 0x000fe20007f9e0ff */
[----:B------:R-:W-:-:S04]  /*42800*/  IMAD.WIDE.U32 R18, P0, R17, R77, R22 ;  /* 0x0000004d11127225 */ /* 0x000fc80007800016 */
[----:B------:R-:W-:Y:S01]  /*42810*/  IMAD.WIDE.U32 R14, R77, R14, RZ ;  /* 0x0000000e4d0e7225 */ /* 0x000fe200078e00ff */
[----:B------:R-:W-:Y:S02]  /*42820*/  IADD3.X R23, PT, PT, RZ, RZ, RZ, P0, !PT ;  /* 0x000000ffff177210 */ /* 0x000fe400007fe4ff */
[----:B------:R-:W-:Y:S02]  /*42830*/  IADD3 R20, P2, PT, R100, R14, RZ ;  /* 0x0000000e64147210 */ /* 0x000fe40007f5e0ff */
[----:B------:R-:W-:Y:S01]  /*42840*/  IADD3 R12, P0, PT, R15, R18, RZ ;  /* 0x000000120f0c7210 */ /* 0x000fe20007f1e0ff */
[----:B------:R-:W-:-:S04]  /*42850*/  IMAD.WIDE.U32 R14, R13, R34, RZ ;  /* 0x000000220d0e7225 */ /* 0x000fc800078e00ff */
[----:B------:R-:W-:Y:S02]  /*42860*/  IMAD.MOV.U32 R22, RZ, RZ, R19 ;  /* 0x000000ffff167224 */ /* 0x000fe400078e0013 */
[----:B------:R-:W-:-:S04]  /*42870*/  IMAD.WIDE.U32 R18, R76, R34, RZ ;  /* 0x000000224c127225 */ /* 0x000fc800078e00ff */
[----:B------:R-:W-:-:S04]  /*42880*/  IMAD.WIDE.U32.X R22, R17, R5, R22, P0 ;  /* 0x0000000511167225 */ /* 0x000fc800000e0416 */
[----:B------:R-:W-:-:S04]  /*42890*/  IMAD.WIDE.U32 R14, P0, R25, R76, R14 ;  /* 0x0000004c190e7225 */ /* 0x000fc8000780000e */
[----:B------:R-:W-:Y:S01]  /*428a0*/  IMAD.X R37, RZ, RZ, RZ, P3 ;  /* 0x000000ffff257224 */ /* 0x000fe200018e06ff */
[----:B------:R-:W-:Y:S02]  /*428b0*/  IADD3 R14, P5, PT, R19, R14, RZ ;  /* 0x0000000e130e7210 */ /* 0x000fe40007fbe0ff */
[----:B------:R-:W-:Y:S01]  /*428c0*/  IADD3 R72, P3, PT, R72, R18, RZ ;  /* 0x0000001248487210 */ /* 0x000fe20007f7e0ff */
[----:B------:R-:W-:-:S04]  /*428d0*/  IMAD.WIDE.U32 R18, R5, R16, RZ ;  /* 0x0000001005127225 */ /* 0x000fc800078e00ff */
[----:B------:R-:W-:-:S04]  /*428e0*/  IMAD.MOV.U32 R36, RZ, RZ, R21 ;  /* 0x000000ffff247224 */ /* 0x000fc800078e0015 */
[----:B------:R-:W-:Y:S01]  /*428f0*/  IMAD.WIDE.U32.X R36, R7, R13, R36, P4 ;  /* 0x0000000d07247225 */ /* 0x000fe200020e0424 */
[----:B------:R-:W-:-:S03]  /*42900*/  IADD3.X R4, P1, PT, R98, R4, RZ, P1, !PT ;  /* 0x0000000462047210 */ /* 0x000fc60000f3e4ff */
[----:B------:R-:W-:Y:S01]  /*42910*/  IMAD.WIDE.U32 R18, P4, R7, R77, R18 ;  /* 0x0000004d07127225 */ /* 0x000fe20007880012 */
[----:B------:R-:W-:Y:S02]  /*42920*/  IADD3.X R14, P3, PT, R94, R14, RZ, P3, !PT ;  /* 0x0000000e5e0e7210 */ /* 0x000fe40001f7e4ff */
[----:B------:R-:W-:Y:S01]  /*42930*/  IADD3.X R4, P2, PT, R4, R12, RZ, P2, !PT ;  /* 0x0000000c04047210 */ /* 0x000fe2000175e4ff */
[----:B------:R-:W-:Y:S01]  /*42940*/  IMAD.X R17, RZ, RZ, RZ, P0 ;  /* 0x000000ffff117224 */ /* 0x000fe200000e06ff */
[----:B------:R-:W-:Y:S01]  /*42950*/  IADD3 R24, P6, PT, R33, R18, RZ ;  /* 0x0000001221187210 */ /* 0x000fe20007fde0ff */
[----:B------:R-:W-:Y:S01]  /*42960*/  IMAD.X R41, RZ, RZ, RZ, P4 ;  /* 0x000000ffff297224 */ /* 0x000fe200020e06ff */
[----:B------:R-:W-:Y:S01]  /*42970*/  IADD3 R33, P0, PT, R72, R32, RZ ;  /* 0x0000002048217210 */ /* 0x000fe20007f1e0ff */
[----:B------:R-:W-:Y:S02]  /*42980*/  IMAD.MOV.U32 R16, RZ, RZ, R15 ;  /* 0x000000ffff107224 */ /* 0x000fe400078e000f */
        /* <DEDUP_REMOVED lines=10> */
[----:B------:R-:W-:Y:S01]  /*42a30*/  IMAD.WIDE.U32 R36, R13, R38, RZ ;  /* 0x000000260d247225 */ /* 0x000fe200078e00ff */
[----:B------:R-:W-:-:S03]  /*42a40*/  MOV R98, R49 ;  /* 0x0000003100627202 */ /* 0x000fc60000000f00 */
[----:B------:R-:W-:-:S04]  /*42a50*/  IMAD.WIDE.U32 R14, P4, R29, R76, R14 ;  /* 0x0000004c1d0e7225 */ /* 0x000fc8000788000e */
[----:B------:R-:W-:-:S04]  /*42a60*/  IMAD.WIDE.U32 R40, P0, R25, R77, R40 ;  /* 0x0000004d19287225 */ /* 0x000fc80007800028 */
[----:B------:R-:W-:Y:S02]  /*42a70*/  IMAD.MOV.U32 R100, RZ, RZ, R48 ;  /* 0x000000ffff647224 */ /* 0x000fe400078e0030 */
[----:B------:R-:W-:Y:S01]  /*42a80*/  IMAD.WIDE.U32 R48, R76, R38, RZ ;  /* 0x000000264c307225 */ /* 0x000fe200078e00ff */
[----:B------:R-:W-:-:S03]  /*42a90*/  IADD3 R7, P2, PT, R47, R14, RZ ;  /* 0x0000000e2f077210 */ /* 0x000fc60007f5e0ff */
[----:B------:R-:W-:Y:S01]  /*42aa0*/  IMAD.WIDE.U32 R36, P5, R76, R103, R36 ;  /* 0x000000674c247225 */ /* 0x000fe200078a0024 */
[----:B------:R-:W-:Y:S02]  /*42ab0*/  IADD3 R17, P6, PT, R43, R40, RZ ;  /* 0x000000282b117210 */ /* 0x000fe40007fde0ff */
[----:B------:R-:W-:Y:S01]  /*42ac0*/  IADD3.X R47, PT, PT, RZ, RZ, RZ, P4, !PT ;  /* 0x000000ffff2f7210 */ /* 0x000fe200027fe4ff */
[----:B------:R-:W-:Y:S01]  /*42ad0*/  IMAD.X R43, RZ, RZ, RZ, P0 ;  /* 0x000000ffff2b7224 */ /* 0x000fe200000e06ff */
[----:B------:R-:W-:Y:S02]  /*42ae0*/  IADD3 R8, P0, PT, R8, R48, RZ ;  /* 0x0000003008087210 */ /* 0x000fe40007f1e0ff */
[----:B------:R-:W-:Y:S01]  /*42af0*/  IADD3 R19, P4, PT, R49, R36, RZ ;  /* 0x0000002431137210 */ /* 0x000fe20007f9e0ff */
[----:B------:R-:W-:Y:S01]  /*42b00*/  IMAD.WIDE.U32 R48, R5, R30, RZ ;  /* 0x0000001e05307225 */ /* 0x000fe200078e00ff */
[----:B------:R-:W-:-:S03]  /*42b10*/  IADD3 R21, P3, PT, R95, R46, RZ ;  /* 0x0000002e5f157210 */ /* 0x000fc60007f7e0ff */
[----:B------:R-:W-:Y:S01]  /*42b20*/  IMAD.MOV.U32 R46, RZ, RZ, R15 ;  /* 0x000000ffff2e7224 */ /* 0x000fe200078e000f */
[----:B------:R-:W-:Y:S01]  /*42b30*/  IADD3 R21, P1, PT, R21, R42, RZ ;  /* 0x0000002a15157210 */ /* 0x000fe20007f3e0ff */
[----:B------:R-:W-:Y:S02]  /*42b40*/  IMAD.X R51, RZ, RZ, RZ, P5 ;  /* 0x000000ffff337224 */ /* 0x000fe400028e06ff */
[----:B------:R-:W-:Y:S01]  /*42b50*/  IMAD.MOV.U32 R42, RZ, RZ, R41 ;  /* 0x000000ffff2a7224 */ /* 0x000fe200078e0029 */
[----:B------:R-:W-:Y:S01]  /*42b60*/  IADD3.X R7, P3, PT, R98, R7, RZ, P3, !PT ;  /* 0x0000000762077210 */ /* 0x000fe20001f7e4ff */
[----:B------:R-:W-:Y:S01]  /*42b70*/  IMAD.WIDE.U32 R40, P5, R29, R77, R48 ;  /* 0x0000004d1d287225 */ /* 0x000fe200078a0030 */
[----:B------:R-:W-:-:S03]  /*42b80*/  MOV R50, R37 ;  /* 0x0000002500327202 */ /* 0x000fc60000000f00 */
[----:B------:R-:W-:Y:S01]  /*42b90*/  IMAD.WIDE.U32 R14, R77, R30, RZ ;  /* 0x0000001e4d0e7225 */ /* 0x000fe200078e00ff */
[----:B------:R-:W-:-:S03]  /*42ba0*/  IADD3.X R19, P0, PT, R26, R19, RZ, P0, !PT ;  /* 0x000000131a137210 */ /* 0x000fc6000071e4ff */
[----:B------:R-:W-:Y:S01]  /*42bb0*/  IMAD.WIDE.U32.X R36, R25, R5, R42, P6 ;  /* 0x0000000519247225 */ /* 0x000fe200030e042a */
[----:B------:R-:W-:-:S03]  /*42bc0*/  IADD3.X R26, P1, PT, R7, R17, RZ, P1, !PT ;  /* 0x00000011071a7210 */ /* 0x000fc60000f3e4ff */
[----:B------:R-:W-:Y:S01]  /*42bd0*/  IMAD.X R43, RZ, RZ, RZ, P5 ;  /* 0x000000ffff2b7224 */ /* 0x000fe200028e06ff */
[----:B------:R-:W-:Y:S01]  /*42be0*/  IADD3 R25, P5, PT, R15, R40, RZ ;  /* 0x000000280f197210 */ /* 0x000fe20007fbe0ff */
[----:B------:R-:W-:Y:S01]  /*42bf0*/  IMAD.WIDE.U32.X R46, R29, R13, R46, P2 ;  /* 0x0000000d1d2e7225 */ /* 0x000fe200010e042e */
[----:B------:R-:W-:-:S03]  /*42c00*/  IADD3 R32, P2, PT, R8, R14, RZ ;  /* 0x0000000e08207210 */ /* 0x000fc60007f5e0ff */
[----:B------:R-:W-:Y:S01]  /*42c10*/  IMAD.WIDE.U32 R14, R13, R108, RZ ;  /* 0x0000006c0d0e7225 */ /* 0x000fe200078e00ff */
[----:B------:R-:W-:-:S03]  /*42c20*/  IADD3.X R34, P1, P3, R36, R100, R46, P1, P3 ;  /* 0x0000006424227210 */ /* 0x000fc60000b2642e */
[----:B------:R-:W-:Y:S02]  /*42c30*/  IMAD.MOV.U32 R42, RZ, RZ, R41 ;  /* 0x000000ffff2a7224 */ /* 0x000fe400078e0029 */
[----:B------:R-:W-:-:S04]  /*42c40*/  IMAD.WIDE.U32 R40, R76, R108, RZ ;  /* 0x0000006c4c287225 */ /* 0x000fc800078e00ff */
[----:B------:R-:W-:Y:S01]  /*42c50*/  IMAD.WIDE.U32.X R42, R29, R5, R42, P5 ;  /* 0x000000051d2a7225 */ /* 0x000fe200028e042a */
[----:B------:R-:W-:-:S03]  /*42c60*/  IADD3.X R29, PT, PT, R37, R117, R47, P1, P3 ;  /* 0x00000075251d7210 */ /* 0x000fc60000fe642f */
[----:B------:R-:W-:Y:S01]  /*42c70*/  IMAD.WIDE.U32 R14, P5, R76, R109, R14 ;  /* 0x0000006d4c0e7225 */ /* 0x000fe200078a000e */
[----:B------:R-:W-:-:S03]  /*42c80*/  IADD3.X R25, P2, PT, R19, R25, RZ, P2, !PT ;  /* 0x0000001913197210 */ /* 0x000fc6000175e4ff */
[----:B------:R-:W-:Y:S01]  /*42c90*/  IMAD.WIDE.U32 R36, R119, 0x13, RZ ;  /* 0x0000001377247825 */ /* 0x000fe200078e00ff */
[----:B------:R-:W-:Y:S02]  /*42ca0*/  IADD3 R7, P3, PT, R41, R14, RZ ;  /* 0x0000000e29077210 */ /* 0x000fe40007f7e0ff */
[----:B------:R-:W-:Y:S01]  /*42cb0*/  IADD3 R23, P1, PT, R74, R40, RZ ;  /* 0x000000284a177210 */ /* 0x000fe20007f3e0ff */
[----:B------:R-:W-:-:S04]  /*42cc0*/  IMAD.WIDE.U32.X R50, R13, R103, R50, P4 ;  /* 0x000000670d327225 */ /* 0x000fc800020e0432 */
[----:B------:R-:W-:Y:S01]  /*42cd0*/  IMAD.WIDE.U32 R46, R123, 0x13, RZ ;  /* 0x000000137b2e7825 */ /* 0x000fe200078e00ff */
[----:B------:R-:W-:-:S03]  /*42ce0*/  MOV R98, R106 ;  /* 0x0000006a00627202 */ /* 0x000fc60000000f00 */
[----:B------:R-:W-:Y:S02]  /*42cf0*/  IMAD R8, R118, 0x13, RZ ;  /* 0x0000001376087824 */ /* 0x000fe400078e02ff */
[----:B------:R-:W-:Y:S01]  /*42d00*/  IMAD.WIDE.U32 R40, R5, R38, RZ ;  /* 0x0000002605287225 */ /* 0x000fe200078e00ff */
[----:B------:R-:W-:-:S03]  /*42d10*/  IADD3.X R27, P0, P2, R42, R27, R50, P2, P0 ;  /* 0x0000001b2a1b7210 */ /* 0x000fc60001200432 */
[----:B------:R-:W-:Y:S02]  /*42d20*/  IMAD.MOV.U32 R119, RZ, RZ, R45 ;  /* 0x000000ffff777224 */ /* 0x000fe400078e002d */
[----:B------:R-:W-:Y:S02]  /*42d30*/  IMAD.MOV.U32 R108, RZ, RZ, R111 ;  /* 0x000000ffff6c7224 */ /* 0x000fe400078e006f */
[----:B------:R-:W-:-:S04]  /*42d40*/  IMAD.WIDE.U32 R48, R13, R36, RZ ;  /* 0x000000240d307225 */ /* 0x000fc800078e00ff */
[----:B------:R-:W-:Y:S02]  /*42d50*/  IMAD.MOV.U32 R99, RZ, RZ, R107 ;  /* 0x000000ffff637224 */ /* 0x000fe400078e006b */
[----:B------:R-:W-:Y:S02]  /*42d60*/  IMAD.MOV.U32 R45, RZ, RZ, R2 ;  /* 0x000000ffff2d7224 */ /* 0x000fe400078e0002 */
[----:B------:R-:W-:Y:S01]  /*42d70*/  IMAD.MOV.U32 R111, RZ, RZ, R0 ;  /* 0x000000ffff6f7224 */ /* 0x000fe200078e0000 */
[----:B------:R-:W-:Y:S01]  /*42d80*/  MOV R0, R110 ;  /* 0x0000006e00007202 */ /* 0x000fe20000000f00 */
[----:B------:R-:W-:Y:S02]  /*42d90*/  IMAD R17, R122, 0x13, RZ ;  /* 0x000000137a117824 */ /* 0x000fe400078e02ff */
[----:B------:R-:W-:Y:S02]  /*42da0*/  IMAD.MOV.U32 R2, RZ, RZ, R83 ;  /* 0x000000ffff027224 */ /* 0x000fe400078e0053 */
[----:B------:R-:W-:-:S02]  /*42db0*/  IMAD.MOV.U32 R106, RZ, RZ, R54 ;  /* 0x000000ffff6a7224 */ /* 0x000fc400078e0036 */
[----:B------:R-:W-:Y:S02]  /*42dc0*/  IMAD.MOV.U32 R107, RZ, RZ, R55 ;  /* 0x000000ffff6b7224 */ /* 0x000fe400078e0037 */
[----:B------:R-:W-:Y:S02]  /*42dd0*/  IMAD.IADD R8, R37, 0x1, R8 ;  /* 0x0000000125087824 */ /* 0x000fe400078e0208 */
[----:B------:R-:W-:Y:S02]  /*42de0*/  IMAD.MOV.U32 R110, RZ, RZ, R57 ;  /* 0x000000ffff6e7224 */ /* 0x000fe400078e0039 */
[----:B------:R-:W-:Y:S02]  /*42df0*/  IMAD.MOV.U32 R83, RZ, RZ, R56 ;  /* 0x000000ffff537224 */ /* 0x000fe400078e0038 */
[----:B------:R-:W-:Y:S01]  /*42e00*/  IMAD.WIDE.U32 R54, R5, R46, RZ ;  /* 0x0000002e05367225 */ /* 0x000fe200078e00ff */
[----:B------:R-:W-:-:S03]  /*42e10*/  IADD3.X R14, PT, PT, R43, R59, R51, P0, P2 ;  /* 0x0000003b2b0e7210 */ /* 0x000fc600007e4433 */
[----:B------:R-:W-:Y:S01]  /*42e20*/  IMAD.WIDE.U32 R40, P6, R77, R103, R40 ;  /* 0x000000674d287225 */ /* 0x000fe200078c0028 */
[----:B------:R-:W-:-:S03]  /*42e30*/  MOV R118, R53 ;  /* 0x0000003500767202 */ /* 0x000fc60000000f00 */
[----:B------:R-:W-:Y:S01]  /*42e40*/  IMAD.WIDE.U32 R56, R77, R38, RZ ;  /* 0x000000264d387225 */ /* 0x000fe200078e00ff */
[----:B------:R-:W-:-:S03]  /*42e50*/  MOV R50, R15 ;  /* 0x0000000f00327202 */ /* 0x000fc60000000f00 */
[----:B------:R-:W-:Y:S02]  /*42e60*/  IMAD.IADD R17, R47, 0x1, R17 ;  /* 0x000000012f117824 */ /* 0x000fe400078e0211 */
[----:B------:R-:W-:-:S04]  /*42e70*/  IMAD.WIDE.U32 R42, R76, R36, RZ ;  /* 0x000000244c2a7225 */ /* 0x000fc800078e00ff */
[----:B------:R-:W-:Y:S01]  /*42e80*/  IMAD.WIDE.U32 R48, P2, R8, R76, R48 ;  /* 0x0000004c08307225 */ /* 0x000fe20007840030 */
[----:B------:R-:W-:-:S03]  /*42e90*/  IADD3 R28, P0, PT, R28, R42, RZ ;  /* 0x0000002a1c1c7210 */ /* 0x000fc60007f1e0ff */
[----:B------:R-:W-:Y:S01]  /*42ea0*/  IMAD.X R51, RZ, RZ, RZ, P5 ;  /* 0x000000ffff337224 */ /* 0x000fe200028e06ff */
[----:B------:R-:W-:Y:S01]  /*42eb0*/  IADD3 R19, P5, PT, R57, R40, RZ ;  /* 0x0000002839137210 */ /* 0x000fe20007fbe0ff */
[----:B------:R-:W-:Y:S02]  /*42ec0*/  IMAD.X R53, RZ, RZ, RZ, P6 ;  /* 0x000000ffff357224 */ /* 0x000fe400030e06ff */
[----:B------:R-:W-:Y:S01]  /*42ed0*/  IMAD.WIDE.U32 R54, P6, R17, R77, R54 ;  /* 0x0000004d11367225 */ /* 0x000fe200078c0036 */
[----:B------:R-:W-:-:S03]  /*42ee0*/  IADD3 R30, P4, PT, R43, R48, RZ ;  /* 0x000000302b1e7210 */ /* 0x000fc60007f9e0ff */
[----:B------:R-:W-:Y:S01]  /*42ef0*/  IMAD.WIDE.U32 R46, R77, R46, RZ ;  /* 0x0000002e4d2e7225 */ /* 0x000fe200078e00ff */
[----:B------:R-:W-:-:S03]  /*42f00*/  IADD3.X R101, P1, PT, R101, R7, RZ, P1, !PT ;  /* 0x0000000765657210 */ /* 0x000fc60000f3e4ff */
[----:B------:R-:W-:Y:S02]  /*42f10*/  IMAD.MOV.U32 R52, RZ, RZ, R41 ;  /* 0x000000ffff347224 */ /* 0x000fe400078e0029 */
[----:B------:R-:W-:Y:S01]  /*42f20*/  IMAD.X R43, RZ, RZ, RZ, P2 ;  /* 0x000000ffff2b7224 */ /* 0x000fe200010e06ff */
[----:B------:R-:W-:Y:S01]  /*42f30*/  IADD3 R23, P2, PT, R23, R56, RZ ;  /* 0x0000003817177210 */ /* 0x000fe20007f5e0ff */
[----:B------:R-:W-:Y:S01]  /*42f40*/  IMAD.MOV.U32 R42, RZ, RZ, R49 ;  /* 0x000000ffff2a7224 */ /* 0x000fe200078e0031 */
[----:B------:R-:W-:Y:S01]  /*42f50*/  MOV R40, R55 ;  /* 0x0000003700287202 */ /* 0x000fe20000000f00 */
[----:B------:R-:W-:Y:S01]  /*42f60*/  IMAD.X R41, RZ, RZ, RZ, P6 ;  /* 0x000000ffff297224 */ /* 0x000fe200030e06ff */
[----:B------:R-:W-:Y:S01]  /*42f70*/  IADD3 R7, P6, PT, R47, R54, RZ ;  /* 0x000000362f077210 */ /* 0x000fe20007fde0ff */
[----:B------:R-:W-:Y:S01]  /*42f80*/  IMAD.WIDE.U32.X R48, R13, R109, R50, P3 ;  /* 0x0000006d0d307225 */ /* 0x000fe200018e0432 */
[----:B------:R-:W-:-:S03]  /*42f90*/  IADD3.X R19, P3, PT, R101, R19, RZ, P2, !PT ;  /* 0x0000001365137210 */ /* 0x000fc6000177e4ff */
[----:B------:R-:W-:-:S04]  /*42fa0*/  IMAD.WIDE.U32.X R50, R5, R103, R52, P5 ;  /* 0x0000006705327225 */ /* 0x000fc800028e0434 */
[----:B------:R-:W-:Y:S01]  /*42fb0*/  IMAD.WIDE.U32 R52, R13, R98, RZ ;  /* 0x000000620d347225 */ /* 0x000fe200078e00ff */
[----:B------:R-:W-:-:S03]  /*42fc0*/  IADD3 R28, P2, PT, R28, R46, RZ ;  /* 0x0000002e1c1c7210 */ /* 0x000fc60007f5e0ff */
[----:B------:R-:W-:Y:S01]  /*42fd0*/  IMAD.WIDE.U32.X R40, R17, R5, R40, P6 ;  /* 0x0000000511287225 */ /* 0x000fe200030e0428 */
[----:B------:R-:W-:Y:S02]  /*42fe0*/  IADD3.X R17, P0, PT, R31, R30, RZ, P0, !PT ;  /* 0x0000001e1f117210 */ /* 0x000fe4000071e4ff */
[----:B------:R-:W-:Y:S01]  /*42ff0*/  IADD3.X R15, P1, P3, R50, R112, R48, P3, P1 ;  /* 0x00000070320f7210 */ /* 0x000fe20001b22430 */
[----:B------:R-:W-:Y:S01]  /*43000*/  IMAD.WIDE.U32 R46, R76, R98, RZ ;  /* 0x000000624c2e7225 */ /* 0x000fe200078e00ff */
[----:B------:R-:W-:-:S03]  /*43010*/  IADD3.X R7, P2, PT, R17, R7, RZ, P2, !PT ;  /* 0x0000000711077210 */ /* 0x000fc6000175e4ff */
[----:B------:R-:W-:Y:S01]  /*43020*/  IMAD.WIDE.U32 R30, P5, R76, R108, R52 ;  /* 0x0000006c4c1e7225 */ /* 0x000fe200078a0034 */
[----:B------:R-:W-:-:S03]  /*43030*/  IADD3.X R17, PT, PT, R51, R105, R49, P1, P3 ;  /* 0x0000006933117210 */ /* 0x000fc60000fe6431 */
[----:B------:R-:W-:Y:S01]  /*43040*/  IMAD.WIDE.U32.X R42, R8, R13, R42, P4 ;  /* 0x0000000d082a7225 */ /* 0x000fe200020e042a */
[----:B------:R-:W-:Y:S02]  /*43050*/  IADD3 R56, P1, PT, R47, R30, RZ ;  /* 0x0000001e2f387210 */ /* 0x000fe40007f3e0ff */
[----:B------:R-:W-:Y:S01]  /*43060*/  IADD3 R70, P3, PT, R70, R46, RZ ;  /* 0x0000002e46467210 */ /* 0x000fe20007f7e0ff */
[----:B------:R-:W-:Y:S01]  /*43070*/  IMAD.WIDE.U32 R50, R13, R124, RZ ;  /* 0x0000007c0d327225 */ /* 0x000fe200078e00ff */
[----:B------:R-:W-:-:S03]  /*43080*/  IADD3.X R58, P0, P4, R40, R58, R42, P2, P0 ;  /* 0x0000003a283a7210 */ /* 0x000fc6000140042a */
[----:B------:R-:W-:Y:S01]  /*43090*/  IMAD.WIDE.U32 R46, R5, R36, RZ ;  /* 0x00000024052e7225 */ /* 0x000fe200078e00ff */
[----:B------:R-:W-:-:S03]  /*430a0*/  IADD3.X R35, PT, PT, R41, R35, R43, P0, P4 ;  /* 0x0000002329237210 */ /* 0x000fc600007e842b */
[----:B------:R-:W-:Y:S02]  /*430b0*/  IMAD.MOV.U32 R54, RZ, RZ, R31 ;  /* 0x000000ffff367224 */ /* 0x000fe400078e001f */
[----:B------:R-:W-:-:S04]  /*430c0*/  IMAD.WIDE.U32 R50, P2, R76, R119, R50 ;  /* 0x000000774c327225 */ /* 0x000fc80007840032 */
[----:B------:R-:W-:-:S04]  /*430d0*/  IMAD.WIDE.U32 R52, R5, R98, RZ ;  /* 0x0000006205347225 */ /* 0x000fc800078e00ff */
[----:B------:R-:W-:-:S04]  /*430e0*/  IMAD.WIDE.U32 R46, P4, R8, R77, R46 ;  /* 0x0000004d082e7225 */ /* 0x000fc8000788002e */
[----:B------:R-:W-:Y:S01]  /*430f0*/  IMAD.WIDE.U32 R30, R77, R36, RZ ;  /* 0x000000244d1e7225 */ /* 0x000fe200078e00ff */
[----:B------:R-:W-:-:S03]  /*43100*/  IADD3.X R56, P3, PT, R84, R56, RZ, P3, !PT ;  /* 0x0000003854387210 */ /* 0x000fc60001f7e4ff */
[----:B------:R-:W-:Y:S01]  /*43110*/  IMAD.X R37, RZ, RZ, RZ, P2 ;  /* 0x000000ffff257224 */ /* 0x000fe200010e06ff */
[----:B------:R-:W-:Y:S01]  /*43120*/  IADD3 R46, P2, PT, R31, R46, RZ ;  /* 0x0000002e1f2e7210 */ /* 0x000fe20007f5e0ff */
[----:B------:R-:W-:-:S04]  /*43130*/  IMAD.WIDE.U32 R48, R76, R124, RZ ;  /* 0x0000007c4c307225 */ /* 0x000fc800078e00ff */
[----:B------:R-:W-:Y:S02]  /*43140*/  IMAD.X R55, RZ, RZ, RZ, P5 ;  /* 0x000000ffff377224 */ /* 0x000fe400028e06ff */
[----:B------:R-:W-:-:S04]  /*43150*/  IMAD.WIDE.U32 R52, P6, R77, R108, R52 ;  /* 0x0000006c4d347225 */ /* 0x000fc800078c0034 */
[----:B------:R-:W-:Y:S01]  /*43160*/  IMAD.X R41, RZ, RZ, RZ, P4 ;  /* 0x000000ffff297224 */ /* 0x000fe200020e06ff */
[----:B------:R-:W-:Y:S01]  /*43170*/  IADD3 R31, P4, PT, R70, R30, RZ ;  /* 0x0000001e461f7210 */ /* 0x000fe20007f9e0ff */
[----:B------:R-:W-:Y:S02]  /*43180*/  IMAD.MOV.U32 R40, RZ, RZ, R47 ;  /* 0x000000ffff287224 */ /* 0x000fe400078e002f */
[----:B------:R-:W-:Y:S01]  /*43190*/  IMAD.WIDE.U32 R42, R77, R98, RZ ;  /* 0x000000624d2a7225 */ /* 0x000fe200078e00ff */
[----:B------:R-:W-:Y:S02]  /*431a0*/  IADD3 R49, P5, PT, R49, R50, RZ ;  /* 0x0000003231317210 */ /* 0x000fe40007fbe0ff */
[----:B------:R-:W-:Y:S01]  /*431b0*/  IADD3 R48, P0, PT, R39, R48, RZ ;  /* 0x0000003027307210 */ /* 0x000fe20007f1e0ff */
[----:B------:R-:W-:Y:S01]  /*431c0*/  IMAD.WIDE.U32.X R40, R8, R5, R40, P2 ;  /* 0x0000000508287225 */ /* 0x000fe200010e0428 */
[----:B------:R-:W-:Y:S02]  /*431d0*/  SHF.L.W.U32.HI R30, R4, 0xd, R22 ;  /* 0x0000000d041e7819 */ /* 0x000fe40000010e16 */
[----:B------:R-:W-:Y:S01]  /*431e0*/  IADD3.X R39, PT, PT, RZ, RZ, RZ, P6, !PT ;  /* 0x000000ffff277210 */ /* 0x000fe200037fe4ff */
[----:B------:R-:W-:Y:S01]  /*431f0*/  IMAD.WIDE.U32.X R54, R13, R108, R54, P1 ;  /* 0x0000006c0d367225 */ /* 0x000fe200008e0436 */
[----:B------:R-:W-:-:S02]  /*43200*/  IADD3.X R56, P4, PT, R56, R46, RZ, P4, !PT ;  /* 0x0000002e38387210 */ /* 0x000fc4000279e4ff */
[----:B------:R-:W-:Y:S01]  /*43210*/  IADD3 R43, P6, PT, R43, R52, RZ ;  /* 0x000000342b2b7210 */ /* 0x000fe20007fde0ff */
[----:B------:R-:W-:Y:S01]  /*43220*/  IMAD.MOV.U32 R36, RZ, RZ, R51 ;  /* 0x000000ffff247224 */ /* 0x000fe200078e0033 */
[----:B------:R-:W-:Y:S01]  /*43230*/  IADD3 R8, P1, PT, R48, R42, RZ ;  /* 0x0000002a30087210 */ /* 0x000fe20007f3e0ff */
[----:B------:R-:W-:Y:S01]  /*43240*/  IMAD.MOV.U32 R38, RZ, RZ, R53 ;  /* 0x000000ffff267224 */ /* 0x000fe200078e0035 */
[----:B------:R-:W-:Y:S02]  /*43250*/  IADD3.X R44, P0, PT, R44, R49, RZ, P0, !PT ;  /* 0x000000312c2c7210 */ /* 0x000fe4000071e4ff */
[----:B------:R-:W-:Y:S02]  /*43260*/  IADD3 R30, P2, PT, R30, R33, RZ ;  /* 0x000000211e1e7210 */ /* 0x000fe40007f5e0ff */
[----:B------:R-:W-:Y:S01]  /*43270*/  IADD3.X R33, P3, P4, R40, R87, R54, P4, P3 ;  /* 0x0000005728217210 */ /* 0x000fe20002466436 */
[----:B------:R-:W-:Y:S01]  /*43280*/  IMAD.WIDE.U32.X R38, R5, R108, R38, P6 ;  /* 0x0000006c05267225 */ /* 0x000fe200030e0426 */
[----:B------:R-:W-:-:S02]  /*43290*/  SHF.L.W.U32.HI R22, R22, 0xd, R12 ;  /* 0x0000000d16167819 */ /* 0x000fc40000010e0c */
[----:B------:R-:W-:Y:S01]  /*432a0*/  IADD3.X R44, P1, PT, R44, R43, RZ, P1, !PT ;  /* 0x0000002b2c2c7210 */ /* 0x000fe20000f3e4ff */
[----:B------:R-:W-:Y:S01]  /*432b0*/  IMAD.WIDE.U32.X R48, R13, R119, R36, P5 ;  /* 0x000000770d307225 */ /* 0x000fe200028e0424 */
[----:B------:R-:W-:Y:S02]  /*432c0*/  IADD3.X R57, PT, PT, R41, R81, R55, P3, P4 ;  /* 0x0000005129397210 */ /* 0x000fe40001fe8437 */
[----:B------:R-:W-:Y:S01]  /*432d0*/  IADD3.X R22, P4, PT, R22, R24, RZ, P2, !PT ;  /* 0x0000001816167210 */ /* 0x000fe2000179e4ff */
[----:B------:R-:W-:Y:S01]  /*432e0*/  IMAD.WIDE.U32 R46, R5, R124, RZ ;  /* 0x0000007c052e7225 */ /* 0x000fe200078e00ff */
[----:B------:R-:W-:-:S03]  /*432f0*/  IADD3.X R24, P0, P5, R38, R75, R48, P1, P0 ;  /* 0x0000004b26187210 */ /* 0x000fc60000d00430 */
[----:B------:R-:W-:-:S04]  /*43300*/  IMAD.WIDE.U32 R42, R5, R106, RZ ;  /* 0x0000006a052a7225 */ /* 0x000fc800078e00ff */
[----:B------:R-:W-:-:S04]  /*43310*/  IMAD.WIDE.U32 R50, R13, R106, RZ ;  /* 0x0000006a0d327225 */ /* 0x000fc800078e00ff */
[----:B------:R-:W-:Y:S01]  /*43320*/  IMAD.WIDE.U32 R52, R13, R123, RZ ;  /* 0x0000007b0d347225 */ /* 0x000fe200078e00ff */
[----:B------:R-:W-:-:S03]  /*43330*/  LEA.HI.X R70, P6, R12, R16, RZ, 0xd, P4 ;  /* 0x000000100c467211 */ /* 0x000fc600020d6cff */
[----:B------:R-:W-:Y:S01]  /*43340*/  IMAD.WIDE.U32 R54, R76, R106, RZ ;  /* 0x0000006a4c367225 */ /* 0x000fe200078e00ff */
[----:B------:R-:W-:-:S03]  /*43350*/  IADD3.X R59, PT, PT, R39, R79, R49, P0, P5 ;  /* 0x0000004f273b7210 */ /* 0x000fc600007ea431 */
[----:B------:R-:W-:Y:S01]  /*43360*/  IMAD.WIDE.U32 R40, R77, R124, RZ ;  /* 0x0000007c4d287225 */ /* 0x000fe200078e00ff */
[----:B------:R-:W-:-:S03]  /*43370*/  IADD3 R12, P0, PT, R71, R54, RZ ;  /* 0x00000036470c7210 */ /* 0x000fc60007f1e0ff */
[----:B------:R-:W-:Y:S01]  /*43380*/  IMAD.WIDE.U32 R46, P2, R77, R119, R46 ;  /* 0x000000774d2e7225 */ /* 0x000fe2000784002e */
[----:B------:R-:W-:-:S03]  /*43390*/  IADD3.X R71, PT, PT, RZ, R18, RZ, P6, !PT ;  /* 0x00000012ff477210 */ /* 0x000fc600037fe4ff */
[----:B------:R-:W-:Y:S01]  /*433a0*/  IMAD.WIDE.U32 R42, P3, R77, R118, R42 ;  /* 0x000000764d2a7225 */ /* 0x000fe2000786002a */
[----:B------:R-:W-:-:S03]  /*433b0*/  SHF.L.W.U32.HI R18, R7, 0xd, R58 ;  /* 0x0000000d07127819 */ /* 0x000fc60000010e3a */
        /* <DEDUP_REMOVED lines=8> */
[----:B------:R-:W-:Y:S02]  /*43440*/  IADD3 R11, P2, PT, R18, R31, RZ ;  /* 0x0000001f120b7210 */ /* 0x000fe40007f5e0ff */
[----:B------:R-:W-:-:S04]  /*43450*/  SHF.L.W.U32.HI R18, R58, 0xd, R35 ;  /* 0x0000000d3a127819 */ /* 0x000fc80000010e23 */
[----:B------:R-:W-:Y:S02]  /*43460*/  IADD3.X R18, P2, PT, R18, R56, RZ, P2, !PT ;  /* 0x0000003812127210 */ /* 0x000fe4000175e4ff */
[----:B------:R-:W-:Y:S02]  /*43470*/  IADD3 R16, P5, PT, R55, R50, RZ ;  /* 0x0000003237107210 */ /* 0x000fe40007fbe0ff */
[----:B------:R-:W-:Y:S01]  /*43480*/  LEA.HI.X R33, P2, R35, R33, RZ, 0xd, P2 ;  /* 0x0000002123217211 */ /* 0x000fe20001056cff */
[----:B------:R-:W-:Y:S01]  /*43490*/  IMAD.X R49, RZ, RZ, RZ, P4 ;  /* 0x000000ffff317224 */ /* 0x000fe200020e06ff */
[----:B------:R-:W-:Y:S01]  /*434a0*/  IADD3 R31, P4, PT, R41, R46, RZ ;  /* 0x0000002e291f7210 */ /* 0x000fe20007f9e0ff */
[----:B------:R-:W-:Y:S01]  /*434b0*/  IMAD.WIDE.U32.X R38, R13, R118, R38, P5 ;  /* 0x000000760d267225 */ /* 0x000fe200028e0426 */
[----:B------:R-:W-:Y:S02]  /*434c0*/  MOV R50, R47 ;  /* 0x0000002f00327202 */ /* 0x000fe40000000f00 */
[----:B------:R-:W-:Y:S01]  /*434d0*/  IADD3 R96, P5, PT, R12, R40, RZ ;  /* 0x000000280c607210 */ /* 0x000fe20007fbe0ff */
[----:B------:R-:W-:Y:S01]  /*434e0*/  IMAD.X R57, RZ, RZ, R57, P2 ;  /* 0x000000ffff397224 */ /* 0x000fe200010e0639 */
[----:B------:R-:W-:Y:S01]  /*434f0*/  SHF.L.W.U32.HI R35, R18, 0xd, R33 ;  /* 0x0000000d12237819 */ /* 0x000fe20000010e21 */
[----:B------:R-:W-:Y:S01]  /*43500*/  IMAD.X R55, RZ, RZ, RZ, P3 ;  /* 0x000000ffff377224 */ /* 0x000fe200018e06ff */
[----:B------:R-:W-:Y:S01]  /*43510*/  SHF.L.W.U32.HI R12, R22, 0xd, R70 ;  /* 0x0000000d160c7819 */ /* 0x000fe20000010e46 */
[----:B------:R-:W-:Y:S01]  /*43520*/  IMAD.WIDE.U32.X R50, R5, R119, R50, P4 ;  /* 0x0000007705327225 */ /* 0x000fe200020e0432 */
[----:B------:R-:W-:-:S02]  /*43530*/  IADD3 R37, P3, PT, R37, R42, RZ ;  /* 0x0000002a25257210 */ /* 0x000fc40007f7e0ff */
[----:B------:R-:W-:Y:S01]  /*43540*/  IADD3 R8, P4, PT, R35, R8, RZ ;  /* 0x0000000823087210 */ /* 0x000fe20007f9e0ff */
[----:B------:R-:W-:Y:S01]  /*43550*/  IMAD.MOV.U32 R54, RZ, RZ, R43 ;  /* 0x000000ffff367224 */ /* 0x000fe200078e002b */
[----:B------:R-:W-:Y:S02]  /*43560*/  SHF.L.W.U32.HI R33, R33, 0xd, R57 ;  /* 0x0000000d21217819 */ /* 0x000fe40000010e39 */
[----:B------:R-:W-:Y:S02]  /*43570*/  IADD3 R12, P2, PT, R12, R21, RZ ;  /* 0x000000150c0c7210 */ /* 0x000fe40007f5e0ff */
[----:B------:R-:W-:Y:S01]  /*43580*/  SHF.L.W.U32.HI R70, R70, 0xd, R71 ;  /* 0x0000000d46467819 */ /* 0x000fe20000010e47 */
[----:B------:R-:W-:Y:S01]  /*43590*/  IMAD.WIDE.U32.X R54, R5, R118, R54, P3 ;  /* 0x0000007605367225 */ /* 0x000fe200018e0436 */
[----:B------:R-:W-:Y:S02]  /*435a0*/  IADD3.X R33, P4, PT, R33, R44, RZ, P4, !PT ;  /* 0x0000002c21217210 */ /* 0x000fe4000279e4ff */
[----:B------:R-:W-:-:S02]  /*435b0*/  IADD3.X R26, P3, PT, R70, R26, RZ, P2, !PT ;  /* 0x0000001a461a7210 */ /* 0x000fc4000177e4ff */
[----:B------:R-:W-:Y:S01]  /*435c0*/  LEA.HI.X R24, P4, R57, R24, RZ, 0xd, P4 ;  /* 0x0000001839187211 */ /* 0x000fe20002096cff */
[----:B------:R-:W-:Y:S01]  /*435d0*/  IMAD.MOV.U32 R48, RZ, RZ, R53 ;  /* 0x000000ffff307224 */ /* 0x000fe200078e0035 */
[----:B------:R-:W-:Y:S02]  /*435e0*/  IADD3 R52, P6, PT, R77, R52, RZ ;  /* 0x000000344d347210 */ /* 0x000fe40007fde0ff */
[----:B------:R-:W-:Y:S02]  /*435f0*/  IADD3.X R16, P0, PT, R90, R16, RZ, P0, !PT ;  /* 0x000000105a107210 */ /* 0x000fe4000071e4ff */
[----:B------:R-:W-:Y:S01]  /*43600*/  LEA.HI.X R34, P3, R71, R34, RZ, 0xd, P3 ;  /* 0x0000002247227211 */ /* 0x000fe20001876cff */
[----:B------:R-:W-:Y:S01]  /*43610*/  IMAD.X R59, RZ, RZ, R59, P4 ;  /* 0x000000ffff3b7224 */ /* 0x000fe200020e063b */
[----:B------:R-:W-:Y:S01]  /*43620*/  IADD3 R76, P2, PT, R76, R36, RZ ;  /* 0x000000244c4c7210 */ /* 0x000fe20007f5e0ff */
[----:B------:R-:W-:Y:S01]  /*43630*/  IMAD.WIDE.U32.X R48, R13, R122, R48, P6 ;  /* 0x0000007a0d307225 */ /* 0x000fe200030e0430 */
[----:B------:R-:W-:-:S02]  /*43640*/  IADD3.X R10, P1, PT, R10, R52, RZ, P1, !PT ;  /* 0x000000340a0a7210 */ /* 0x000fc40000f3e4ff */
[----:B------:R-:W-:Y:S01]  /*43650*/  IADD3.X R31, P5, PT, R16, R31, RZ, P5, !PT ;  /* 0x0000001f101f7210 */ /* 0x000fe20002fbe4ff */
[----:B------:R-:W-:Y:S01]  /*43660*/  IMAD.X R29, RZ, RZ, R29, P3 ;  /* 0x000000ffff1d7224 */ /* 0x000fe200018e061d */
[----:B------:R-:W-:Y:S02]  /*43670*/  SHF.L.W.U32.HI R5, R33, 0xd, R24 ;  /* 0x0000000d21057819 */ /* 0x000fe40000010e18 */
[----:B------:R-:W-:Y:S02]  /*43680*/  SHF.L.W.U32.HI R13, R26, 0xd, R34 ;  /* 0x0000000d1a0d7819 */ /* 0x000fe40000010e22 */
[----:B------:R-:W-:Y:S02]  /*43690*/  IADD3.X R21, P2, PT, R10, R37, RZ, P2, !PT ;  /* 0x000000250a157210 */ /* 0x000fe4000175e4ff */
[----:B------:R-:W-:Y:S02]  /*436a0*/  IADD3.X R80, P0, P5, R50, R80, R38, P5, P0 ;  /* 0x0000005032507210 */ /* 0x000fe40002d00426 */
[----:B------:R-:W-:-:S02]  /*436b0*/  IADD3 R96, P3, PT, R5, R96, RZ ;  /* 0x0000006005607210 */ /* 0x000fc40007f7e0ff */
[----:B------:R-:W-:Y:S02]  /*436c0*/  SHF.L.W.U32.HI R24, R24, 0xd, R59 ;  /* 0x0000000d18187819 */ /* 0x000fe40000010e3b */
[----:B------:R-:W-:Y:S02]  /*436d0*/  IADD3 R13, P6, PT, R13, R32, RZ ;  /* 0x000000200d0d7210 */ /* 0x000fe40007fde0ff */
[----:B------:R-:W-:Y:S02]  /*436e0*/  SHF.L.W.U32.HI R34, R34, 0xd, R29 ;  /* 0x0000000d22227819 */ /* 0x000fe40000010e1d */
[----:B------:R-:W-:Y:S02]  /*436f0*/  IADD3.X R73, PT, PT, R51, R73, R39, P0, P5 ;  /* 0x0000004933497210 */ /* 0x000fe400007ea427 */
[----:B------:R-:W-:Y:S02]  /*43700*/  IADD3.X R38, P1, P2, R54, R9, R48, P2, P1 ;  /* 0x0000000936267210 */ /* 0x000fe40001222430 */
[----:B------:R-:W-:-:S02]  /*43710*/  IADD3.X R9, P0, PT, R24, R31, RZ, P3, !PT ;  /* 0x0000001f18097210 */ /* 0x000fc40001f1e4ff */
[----:B------:R-:W-:Y:S02]  /*43720*/  IADD3.X R25, P6, PT, R34, R25, RZ, P6, !PT ;  /* 0x0000001922197210 */ /* 0x000fe400037de4ff */
[----:B------:R-:W-:Y:S02]  /*43730*/  LEA.HI.X R80, P0, R59, R80, RZ, 0xd, P0 ;  /* 0x000000503b507211 */ /* 0x000fe40000016cff */
[----:B------:R-:W-:Y:S02]  /*43740*/  LEA.HI.X R27, P6, R29, R27, RZ, 0xd, P6 ;  /* 0x0000001b1d1b7211 */ /* 0x000fe400030d6cff */
[----:B------:R-:W-:Y:S02]  /*43750*/  IADD3.X R54, PT, PT, R55, R6, R49, P1, P2 ;  /* 0x0000000637367210 */ /* 0x000fe40000fe4431 */
[----:B------:R-:W-:Y:S02]  /*43760*/  SHF.L.W.U32.HI R6, R9, 0xd, R80 ;  /* 0x0000000d09067819 */ /* 0x000fe40000010e50 */
[----:B------:R-:W-:-:S02]  /*43770*/  SHF.L.W.U32.HI R16, R25, 0xd, R27 ;  /* 0x0000000d19107819 */ /* 0x000fc40000010e1b */
[----:B------:R-:W-:Y:S01]  /*43780*/  IADD3.X R39, PT, PT, RZ, R14, RZ, P6, !PT ;  /* 0x0000000eff277210 */ /* 0x000fe200037fe4ff */
[----:B------:R-:W-:Y:S01]  /*43790*/  IMAD.MOV.U32 R106, RZ, RZ, R45 ;  /* 0x000000ffff6a7224 */ /* 0x000fe200078e002d */
[----:B------:R-:W-:Y:S01]  /*437a0*/  LOP3.LUT R103, R26, 0x7ffff, RZ, 0xc0, !PT ;  /* 0x0007ffff1a677812 */ /* 0x000fe200078ec0ff */
[----:B------:R-:W-:Y:S01]  /*437b0*/  IMAD.MOV.U32 R45, RZ, RZ, R104 ;  /* 0x000000ffff2d7224 */ /* 0x000fe200078e0068 */
[----:B------:R-:W-:Y:S02]  /*437c0*/  IADD3 R112, P2, PT, R6, R76, RZ ;  /* 0x0000004c06707210 */ /* 0x000fe40007f5e0ff */
[----:B------:R-:W-:Y:S02]  /*437d0*/  IADD3 R16, P1, PT, R16, R23, RZ ;  /* 0x0000001710107210 */ /* 0x000fe40007f3e0ff */
[----:B------:R-:W-:Y:S02]  /*437e0*/  SHF.L.W.U32.HI R10, R27, 0xd, R39 ;  /* 0x0000000d1b0a7819 */ /* 0x000fe40000010e27 */
[----:B------:R-:W-:-:S02]  /*437f0*/  LOP3.LUT R6, R9, 0x7ffff, RZ, 0xc0, !PT ;  /* 0x0007ffff09067812 */ /* 0x000fc400078ec0ff */
[----:B------:R-:W-:Y:S01]  /*43800*/  LOP3.LUT R104, R25, 0x7ffff, RZ, 0xc0, !PT ;  /* 0x0007ffff19687812 */ /* 0x000fe200078ec0ff */
[----:B------:R-:W-:Y:S01]  /*43810*/  IMAD.WIDE.U32 R24, R96, 0x13, RZ ;  /* 0x0000001360187825 */ /* 0x000fe200078e00ff */
[----:B------:R-:W-:Y:S02]  /*43820*/  LOP3.LUT R5, R33, 0x7ffff, RZ, 0xc0, !PT ;  /* 0x0007ffff21057812 */ /* 0x000fe400078ec0ff */
[----:B------:R-:W-:Y:S01]  /*43830*/  IADD3.X R10, P1, PT, R10, R19, RZ, P1, !PT ;  /* 0x000000130a0a7210 */ /* 0x000fe20000f3e4ff */
[----:B------:R-:W-:-:S04]  /*43840*/  IMAD.WIDE.U32 R32, R103, R8, RZ ;  /* 0x0000000867207225 */ /* 0x000fc800078e00ff */
[----:B------:R-:W-:-:S04]  /*43850*/  IMAD.WIDE.U32 R26, R8, 0x13, RZ ;  /* 0x00000013081a7825 */ /* 0x000fc800078e00ff */
[----:B------:R-:W-:Y:S02]  /*43860*/  IMAD R19, R6, 0x13, RZ ;  /* 0x0000001306137824 */ /* 0x000fe400078e02ff */
[----:B------:R-:W-:-:S04]  /*43870*/  IMAD.WIDE.U32 R42, R103, R24, RZ ;  /* 0x00000018672a7225 */ /* 0x000fc800078e00ff */
[----:B------:R-:W-:-:S04]  /*43880*/  IMAD.WIDE.U32 R32, P3, R5, R12, R32 ;  /* 0x0000000c05207225 */ /* 0x000fc80007860020 */
[----:B------:R-:W-:-:S04]  /*43890*/  IMAD.WIDE.U32 R52, R12, R8, RZ ;  /* 0x000000080c347225 */ /* 0x000fc800078e00ff */
[----:B------:R-:W-:Y:S02]  /*438a0*/  IMAD R29, R5, 0x13, RZ ;  /* 0x00000013051d7824 */ /* 0x000fe400078e02ff */
[----:B------:R-:W-:Y:S02]  /*438b0*/  IMAD.IADD R19, R25, 0x1, R19 ;  /* 0x0000000119137824 */ /* 0x000fe400078e0213 */
[----:B------:R-:W-:Y:S02]  /*438c0*/  IMAD.X R23, RZ, RZ, R73, P0 ;  /* 0x000000ffff177224 */ /* 0x000fe400000e0649 */
[----:B------:R-:W-:Y:S01]  /*438d0*/  IMAD.WIDE.U32 R34, R104, R26, RZ ;  /* 0x0000001a68227225 */ /* 0x000fe200078e00ff */
[----:B------:R-:W-:-:S03]  /*438e0*/  IADD3 R31, P5, PT, R53, R32, RZ ;  /* 0x00000020351f7210 */ /* 0x000fc60007fbe0ff */
[----:B------:R-:W-:Y:S01]  /*438f0*/  IMAD.WIDE.U32 R40, R104, R24, RZ ;  /* 0x0000001868287225 */ /* 0x000fe200078e00ff */
[----:B------:R-:W-:-:S03]  /*43900*/  SHF.L.W.U32.HI R9, R80, 0xd, R23 ;  /* 0x0000000d50097819 */ /* 0x000fc60000010e17 */
[----:B------:R-:W-:Y:S02]  /*43910*/  IMAD.IADD R29, R27, 0x1, R29 ;  /* 0x000000011b1d7824 */ /* 0x000fe400078e021d */
[----:B------:R-:W-:Y:S01]  /*43920*/  IMAD.WIDE.U32 R42, P6, R19, R12, R42 ;  /* 0x0000000c132a7225 */ /* 0x000fe200078c002a */
[----:B------:R-:W-:-:S03]  /*43930*/  LEA.HI.X R27, P1, R39, R15, RZ, 0xd, P1 ;  /* 0x0000000f271b7211 */ /* 0x000fc60000836cff */
[----:B------:R-:W-:Y:S02]  /*43940*/  IMAD.MOV.U32 R46, RZ, RZ, R33 ;  /* 0x000000ffff2e7224 */ /* 0x000fe400078e0021 */
[----:B------:R-:W-:-:S04]  /*43950*/  IMAD.WIDE.U32 R36, R13, R26, RZ ;  /* 0x0000001a0d247225 */ /* 0x000fc800078e00ff */
[----:B------:R-:W-:Y:S01]  /*43960*/  IMAD.WIDE.U32 R32, R12, R24, RZ ;  /* 0x000000180c207225 */ /* 0x000fe200078e00ff */
[----:B------:R-:W-:-:S03]  /*43970*/  LOP3.LUT R105, R10, 0x7ffff, RZ, 0xc0, !PT ;  /* 0x0007ffff0a697812 */ /* 0x000fc600078ec0ff */
[----:B------:R-:W-:Y:S02]  /*43980*/  IMAD.X R47, RZ, RZ, RZ, P3 ;  /* 0x000000ffff2f7224 */ /* 0x000fe400018e06ff */
[----:B------:R-:W-:Y:S01]  /*43990*/  IMAD.WIDE.U32 R34, P3, R29, R13, R34 ;  /* 0x0000000d1d227225 */ /* 0x000fe20007860022 */
[----:B------:R-:W-:-:S03]  /*439a0*/  IADD3.X R9, P2, PT, R9, R21, RZ, P2, !PT ;  /* 0x0000001509097210 */ /* 0x000fc6000175e4ff */
[----:B------:R-:W-:Y:S02]  /*439b0*/  IMAD.X R39, RZ, RZ, RZ, P6 ;  /* 0x000000ffff277224 */ /* 0x000fe400030e06ff */
[----:B------:R-:W-:Y:S01]  /*439c0*/  IMAD.WIDE.U32 R40, P6, R19, R13, R40 ;  /* 0x0000000d13287225 */ /* 0x000fe200078c0028 */
[----:B------:R-:W-:-:S03]  /*439d0*/  IADD3 R14, P0, PT, R32, R36, RZ ;  /* 0x00000024200e7210 */ /* 0x000fc60007f1e0ff */
[----:B------:R-:W-:Y:S01]  /*439e0*/  IMAD.WIDE.U32 R48, R13, R24, RZ ;  /* 0x000000180d307225 */ /* 0x000fe200078e00ff */
[----:B------:R-:W-:-:S03]  /*439f0*/  IADD3 R21, P4, PT, R37, R34, RZ ;  /* 0x0000002225157210 */ /* 0x000fc60007f9e0ff */
[----:B------:R-:W-:Y:S02]  /*43a00*/  IMAD.MOV.U32 R36, RZ, RZ, R35 ;  /* 0x000000ffff247224 */ /* 0x000fe400078e0023 */
[----:B------:R-:W-:Y:S01]  /*43a10*/  IMAD.X R35, RZ, RZ, RZ, P6 ;  /* 0x000000ffff237224 */ /* 0x000fe200030e06ff */
[----:B------:R-:W-:Y:S01]  /*43a20*/  IADD3 R44, P6, PT, R49, R40, RZ ;  /* 0x00000028312c7210 */ /* 0x000fe20007fde0ff */
[----:B------:R-:W-:Y:S01]  /*43a30*/  IMAD.MOV.U32 R34, RZ, RZ, R41 ;  /* 0x000000ffff227224 */ /* 0x000fe200078e0029 */
[----:B------:R-:W-:Y:S01]  /*43a40*/  LEA.HI.X R25, P2, R23, R38, RZ, 0xd, P2 ;  /* 0x0000002617197211 */ /* 0x000fe20001056cff */
[----:B------:R-:W-:Y:S01]  /*43a50*/  IMAD.WIDE.U32 R40, R105, R26, RZ ;  /* 0x0000001a69287225 */ /* 0x000fe200078e00ff */
[----:B------:R-:W-:Y:S02]  /*43a60*/  IADD3.X R37, PT, PT, RZ, RZ, RZ, P3, !PT ;  /* 0x000000ffff257210 */ /* 0x000fe40001ffe4ff */
[----:B------:R-:W-:Y:S01]  /*43a70*/  IADD3 R15, P3, PT, R33, R42, RZ ;  /* 0x0000002a210f7210 */ /* 0x000fe20007f7e0ff */
[----:B------:R-:W-:Y:S01]  /*43a80*/  IMAD.WIDE.U32 R32, R16, R26, RZ ;  /* 0x0000001a10207225 */ /* 0x000fe200078e00ff */
[----:B------:R-:W-:-:S02]  /*43a90*/  SHF.L.W.U32.HI R26, R10, 0xd, R27 ;  /* 0x0000000d0a1a7819 */ /* 0x000fc40000010e1b */
[----:B------:R-:W-:Y:S01]  /*43aa0*/  MOV R38, R43 ;  /* 0x0000002b00267202 */ /* 0x000fe20000000f00 */
[----:B------:R-:W-:Y:S01]  /*43ab0*/  IMAD.X R17, RZ, RZ, R17, P1 ;  /* 0x000000ffff117224 */ /* 0x000fe200008e0611 */
[----:B------:R-:W-:Y:S01]  /*43ac0*/  LOP3.LUT R10, R9, 0x7ffff, RZ, 0xc0, !PT ;  /* 0x0007ffff090a7812 */ /* 0x000fe200078ec0ff */
[----:B------:R-:W-:Y:S01]  /*43ad0*/  IMAD.X R54, RZ, RZ, R54, P2 ;  /* 0x000000ffff367224 */ /* 0x000fe200010e0636 */
[----:B------:R-:W-:Y:S01]  /*43ae0*/  IADD3.X R15, P0, PT, R21, R15, RZ, P0, !PT ;  /* 0x0000000f150f7210 */ /* 0x000fe2000071e4ff */
[----:B------:R-:W-:Y:S01]  /*43af0*/  IMAD.WIDE.U32 R40, P2, R29, R16, R40 ;  /* 0x000000101d287225 */ /* 0x000fe20007840028 */
[----:B------:R-:W-:-:S03]  /*43b00*/  LOP3.LUT R21, R4, 0x7ffff, RZ, 0xc0, !PT ;  /* 0x0007ffff04157812 */ /* 0x000fc600078ec0ff */
[----:B------:R-:W-:Y:S01]  /*43b10*/  IMAD.WIDE.U32 R42, R112, 0x13, RZ ;  /* 0x00000013702a7825 */ /* 0x000fe200078e00ff */
[----:B------:R-:W-:Y:S02]  /*43b20*/  SHF.L.W.U32.HI R4, R27, 0xd, R17 ;  /* 0x0000000d1b047819 */ /* 0x000fe40000010e11 */
[----:B------:R-:W-:Y:S01]  /*43b30*/  IADD3 R23, P1, PT, R48, R32, RZ ;  /* 0x0000002030177210 */ /* 0x000fe20007f3e0ff */
[----:B------:R-:W-:Y:S02]  /*43b40*/  IMAD R17, R10, 0x13, RZ ;  /* 0x000000130a117824 */ /* 0x000fe400078e02ff */
[----:B------:R-:W-:Y:S01]  /*43b50*/  IMAD.X R73, RZ, RZ, RZ, P2 ;  /* 0x000000ffff497224 */ /* 0x000fe200010e06ff */
[----:B------:R-:W-:Y:S01]  /*43b60*/  IADD3 R50, P2, PT, R33, R40, RZ ;  /* 0x0000002821327210 */ /* 0x000fe20007f5e0ff */
[----:B------:R-:W-:Y:S01]  /*43b70*/  IMAD.WIDE.U32 R32, R103, R42, RZ ;  /* 0x0000002a67207225 */ /* 0x000fe200078e00ff */
[----:B------:R-:W-:-:S03]  /*43b80*/  MOV R72, R41 ;  /* 0x0000002900487202 */ /* 0x000fc60000000f00 */
[----:B------:R-:W-:Y:S01]  /*43b90*/  IMAD.IADD R17, R43, 0x1, R17 ;  /* 0x000000012b117824 */ /* 0x000fe200078e0211 */
[----:B------:R-:W-:Y:S01]  /*43ba0*/  SHF.L.W.U32.HI R48, R9, 0xd, R25 ;  /* 0x0000000d09307819 */ /* 0x000fe20000010e19 */
[----:B------:R-:W-:-:S04]  /*43bb0*/  IMAD.WIDE.U32 R26, R26, 0x13, R20 ;  /* 0x000000131a1a7825 */ /* 0x000fc800078e0014 */
[----:B------:R-:W-:-:S04]  /*43bc0*/  IMAD.WIDE.U32.X R36, R104, R29, R36, P4 ;  /* 0x0000001d68247225 */ /* 0x000fc800020e0424 */
[----:B------:R-:W-:Y:S01]  /*43bd0*/  IMAD.WIDE.U32.X R72, R105, R29, R72, P2 ;  /* 0x0000001d69487225 */ /* 0x000fe200010e0448 */
[----:B------:R-:W-:-:S03]  /*43be0*/  LOP3.LUT R29, R7, 0x7ffff, RZ, 0xc0, !PT ;  /* 0x0007ffff071d7812 */ /* 0x000fc600078ec0ff */
[----:B------:R-:W-:-:S04]  /*43bf0*/  IMAD.WIDE.U32 R20, R12, R42, RZ ;  /* 0x0000002a0c147225 */ /* 0x000fc800078e00ff */
[----:B------:R-:W-:Y:S01]  /*43c00*/  IMAD.WIDE.U32 R32, P4, R17, R12, R32 ;  /* 0x0000000c11207225 */ /* 0x000fe20007880020 */
[----:B------:R-:W-:Y:S02]  /*43c10*/  SHF.L.W.U32.HI R9, R25, 0xd, R54 ;  /* 0x0000000d19097819 */ /* 0x000fe40000010e36 */
[----:B------:R-:W-:Y:S01]  /*43c20*/  IADD3 R23, P2, PT, R23, R20, RZ ;  /* 0x0000001417177210 */ /* 0x000fe20007f5e0ff */
[----:B------:R-:W-:Y:S01]  /*43c30*/  IMAD.WIDE.U32.X R38, R103, R19, R38, P3 ;  /* 0x0000001367267225 */ /* 0x000fe200018e0426 */
[----:B------:R-:W-:-:S03]  /*43c40*/  IADD3 R43, P3, PT, R21, R32, RZ ;  /* 0x00000020152b7210 */ /* 0x000fc60007f7e0ff */
[----:B------:R-:W-:-:S04]  /*43c50*/  IMAD.WIDE.U32 R40, R105, R24, RZ ;  /* 0x0000001869287225 */ /* 0x000fc800078e00ff */
[----:B------:R-:W-:-:S04]  /*43c60*/  IMAD.WIDE.U32 R28, R48, 0x13, R28 ;  /* 0x00000013301c7825 */ /* 0x000fc800078e001c */
[----:B------:R-:W-:Y:S02]  /*43c70*/  IMAD.X R49, RZ, RZ, RZ, P4 ;  /* 0x000000ffff317224 */ /* 0x000fe400020e06ff */
[----:B------:R-:W-:-:S04]  /*43c80*/  IMAD.WIDE.U32 R24, R16, R24, RZ ;  /* 0x0000001810187225 */ /* 0x000fc800078e00ff */
[----:B------:R-:W-:-:S04]  /*43c90*/  IMAD.WIDE.U32 R20, R13, R42, RZ ;  /* 0x0000002a0d147225 */ /* 0x000fc800078e00ff */
[----:B------:R-:W-:Y:S02]  /*43ca0*/  IMAD.MOV.U32 R48, RZ, RZ, R33 ;  /* 0x000000ffff307224 */ /* 0x000fe400078e0021 */
[----:B------:R-:W-:-:S04]  /*43cb0*/  IMAD.WIDE.U32 R40, P4, R19, R16, R40 ;  /* 0x0000001013287225 */ /* 0x000fc80007880028 */
[----:B------:R-:W-:Y:S01]  /*43cc0*/  IMAD.WIDE.U32.X R32, R103, R17, R48, P3 ;  /* 0x0000001167207225 */ /* 0x000fe200018e0430 */
[----:B------:R-:W-:Y:S02]  /*43cd0*/  IADD3 R48, P3, PT, R20, R24, RZ ;  /* 0x0000001814307210 */ /* 0x000fe40007f7e0ff */
[----:B------:R-:W-:Y:S01]  /*43ce0*/  IADD3.X R20, P1, PT, R44, R50, RZ, P1, !PT ;  /* 0x000000322c147210 */ /* 0x000fe20000f3e4ff */
[----:B------:R-:W-:Y:S02]  /*43cf0*/  IMAD R4, R4, 0x13, RZ ;  /* 0x0000001304047824 */ /* 0x000fe400078e02ff */
[----:B------:R-:W-:Y:S01]  /*43d00*/  IMAD.X R55, RZ, RZ, RZ, P4 ;  /* 0x000000ffff377224 */ /* 0x000fe200020e06ff */
[----:B------:R-:W-:Y:S01]  /*43d10*/  IADD3 R49, P4, PT, R25, R40, RZ ;  /* 0x0000002819317210 */ /* 0x000fe20007f9e0ff */
[----:B------:R-:W-:Y:S01]  /*43d20*/  IMAD.WIDE.U32.X R34, R104, R19, R34, P6 ;  /* 0x0000001368227225 */ /* 0x000fe200030e0422 */
[----:B------:R-:W-:Y:S02]  /*43d30*/  IADD3 R7, PT, PT, R27, R4, RZ ;  /* 0x000000041b077210 */ /* 0x000fe40007ffe0ff */
[----:B------:R-:W-:Y:S01]  /*43d40*/  IADD3.X R20, P2, PT, R20, R43, RZ, P2, !PT ;  /* 0x0000002b14147210 */ /* 0x000fe2000175e4ff */
[----:B------:R-:W-:Y:S01]  /*43d50*/  IMAD.WIDE.U32 R24, R104, R42, RZ ;  /* 0x0000002a68187225 */ /* 0x000fe200078e00ff */
[----:B------:R-:W-:-:S03]  /*43d60*/  LOP3.LUT R4, R7, 0x7ffff, RZ, 0xc0, !PT ;  /* 0x0007ffff07047812 */ /* 0x000fc600078ec0ff */
[----:B------:R-:W-:Y:S01]  /*43d70*/  IMAD.MOV.U32 R54, RZ, RZ, R41 ;  /* 0x000000ffff367224 */ /* 0x000fe200078e0029 */
[----:B------:R-:W-:Y:S01]  /*43d80*/  IADD3.X R43, P1, P2, R32, R72, R34, P2, P1 ;  /* 0x00000048202b7210 */ /* 0x000fe20001222422 */
[----:B------:R-:W-:-:S03]  /*43d90*/  IMAD.WIDE.U32 R40, R5, R26, RZ ;  /* 0x0000001a05287225 */ /* 0x000fc600078e00ff */
[----:B------:R-:W-:Y:S01]  /*43da0*/  IADD3.X R72, PT, PT, R33, R73, R35, P1, P2 ;  /* 0x0000004921487210 */ /* 0x000fe20000fe4423 */
[----:B------:R-:W-:-:S04]  /*43db0*/  IMAD.WIDE.U32 R24, P6, R17, R13, R24 ;  /* 0x0000000d11187225 */ /* 0x000fc800078c0018 */
[----:B------:R-:W-:-:S04]  /*43dc0*/  IMAD.WIDE.U32 R40, P1, R8, R4, R40 ;  /* 0x0000000408287225 */ /* 0x000fc80007820028 */
[----:B------:R-:W-:-:S04]  /*43dd0*/  IMAD.WIDE.U32 R34, R8, R26, RZ ;  /* 0x0000001a08227225 */ /* 0x000fc800078e00ff */
[----:B------:R-:W-:Y:S01]  /*43de0*/  IMAD.X R59, RZ, RZ, RZ, P6 ;  /* 0x000000ffff3b7224 */ /* 0x000fe200030e06ff */
[----:B------:R-:W-:Y:S01]  /*43df0*/  IADD3 R21, P6, PT, R21, R24, RZ ;  /* 0x0000001815157210 */ /* 0x000fe20007fde0ff */
[----:B------:R-:W-:Y:S01]  /*43e00*/  IMAD.WIDE.U32 R32, R105, R42, RZ ;  /* 0x0000002a69207225 */ /* 0x000fe200078e00ff */
[----:B------:R-:W-:Y:S02]  /*43e10*/  IADD3 R24, P2, PT, R35, R40, RZ ;  /* 0x0000002823187210 */ /* 0x000fe40007f5e0ff */
[----:B------:R-:W-:Y:S01]  /*43e20*/  IADD3.X R21, P3, PT, R49, R21, RZ, P3, !PT ;  /* 0x0000001531157210 */ /* 0x000fe20001f7e4ff */
[----:B------:R-:W-:Y:S02]  /*43e30*/  IMAD.MOV.U32 R58, RZ, RZ, R25 ;  /* 0x000000ffff3a7224 */ /* 0x000fe400078e0019 */
[----:B------:R-:W-:Y:S01]  /*43e40*/  IMAD.X R71, RZ, RZ, RZ, P1 ;  /* 0x000000ffff477224 */ /* 0x000fe200008e06ff */
[----:B------:R-:W-:Y:S01]  /*43e50*/  IADD3 R25, P1, PT, R48, R34, RZ ;  /* 0x0000002230197210 */ /* 0x000fe20007f3e0ff */
[----:B------:R-:W-:-:S02]  /*43e60*/  IMAD.MOV.U32 R70, RZ, RZ, R41 ;  /* 0x000000ffff467224 */ /* 0x000fc400078e0029 */
[----:B------:R-:W-:Y:S02]  /*43e70*/  IMAD R9, R9, 0x13, RZ ;  /* 0x0000001309097824 */ /* 0x000fe400078e02ff */
[----:B------:R-:W-:Y:S01]  /*43e80*/  IMAD.WIDE.U32.X R54, R105, R19, R54, P4 ;  /* 0x0000001369367225 */ /* 0x000fe200020e0436 */
[----:B------:R-:W-:-:S03]  /*43e90*/  IADD3.X R21, P1, PT, R21, R24, RZ, P1, !PT ;  /* 0x0000001815157210 */ /* 0x000fc60000f3e4ff */
[----:B------:R-:W-:Y:S01]  /*43ea0*/  IMAD.WIDE.U32 R34, R16, R42, RZ ;  /* 0x0000002a10227225 */ /* 0x000fe200078e00ff */
[----:B------:R-:W-:-:S03]  /*43eb0*/  IADD3 R27, PT, PT, R29, R9, RZ ;  /* 0x000000091d1b7210 */ /* 0x000fc60007ffe0ff */
[----:B------:R-:W-:-:S04]  /*43ec0*/  IMAD.WIDE.U32 R32, P4, R17, R16, R32 ;  /* 0x0000001011207225 */ /* 0x000fc80007880020 */
[----:B------:R-:W-:-:S04]  /*43ed0*/  IMAD.WIDE.U32 R48, R96, R26, RZ ;  /* 0x0000001a60307225 */ /* 0x000fc800078e00ff */
[----:B------:R-:W-:-:S04]  /*43ee0*/  IMAD.WIDE.U32.X R58, R104, R17, R58, P6 ;  /* 0x00000011683a7225 */ /* 0x000fc800030e043a */
[----:B------:R-:W-:Y:S01]  /*43ef0*/  IMAD.WIDE.U32.X R70, R5, R4, R70, P2 ;  /* 0x0000000405467225 */ /* 0x000fe200010e0446 */
[----:B------:R-:W-:Y:S02]  /*43f00*/  IADD3 R40, P6, PT, R35, R32, RZ ;  /* 0x0000002023287210 */ /* 0x000fe40007fde0ff */
[----:B------:R-:W-:Y:S01]  /*43f10*/  IADD3 R19, P2, PT, R48, R34, RZ ;  /* 0x0000002230137210 */ /* 0x000fe20007f5e0ff */
[----:B------:R-:W-:Y:S01]  /*43f20*/  IMAD.WIDE.U32 R56, R6, R26, RZ ;  /* 0x0000001a06387225 */ /* 0x000fe200078e00ff */
[----:B------:R-:W-:Y:S02]  /*43f30*/  IADD3.X R44, P1, P3, R70, R58, R54, P1, P3 ;  /* 0x0000003a462c7210 */ /* 0x000fe40000b26436 */
[----:B------:R-:W-:Y:S01]  /*43f40*/  LOP3.LUT R9, R27, 0x7ffff, RZ, 0xc0, !PT ;  /* 0x0007ffff1b097812 */ /* 0x000fe200078ec0ff */
[----:B------:R-:W-:-:S04]  /*43f50*/  IMAD.WIDE.U32 R50, R4, R28, RZ ;  /* 0x0000001c04327225 */ /* 0x000fc800078e00ff */
[----:B------:R-:W-:Y:S01]  /*43f60*/  IMAD.WIDE.U32 R34, R112, R26, RZ ;  /* 0x0000001a70227225 */ /* 0x000fe200078e00ff */
[----:B------:R-:W-:-:S03]  /*43f70*/  IADD3.X R24, PT, PT, R71, R59, R55, P1, P3 ;  /* 0x0000003b47187210 */ /* 0x000fc60000fe6437 */
[----:B------:R-:W-:Y:S01]  /*43f80*/  IMAD.X R53, RZ, RZ, RZ, P4 ;  /* 0x000000ffff357224 */ /* 0x000fe200020e06ff */
[----:B------:R-:W-:Y:S01]  /*43f90*/  IADD3 R29, P4, PT, R34, R52, RZ ;  /* 0x00000034221d7210 */ /* 0x000fe20007f9e0ff */
[----:B------:R-:W-:-:S04]  /*43fa0*/  IMAD.WIDE.U32 R56, P3, R96, R4, R56 ;  /* 0x0000000460387225 */ /* 0x000fc80007860038 */
[----:B------:R-:W-:-:S04]  /*43fb0*/  IMAD.WIDE.U32 R50, P1, R9, R26, R50 ;  /* 0x0000001a09327225 */ /* 0x000fc80007820032 */
[----:B------:R-:W-:-:S04]  /*43fc0*/  IMAD.WIDE.U32 R58, R104, R28, RZ ;  /* 0x0000001c683a7225 */ /* 0x000fc800078e00ff */
[----:B------:R-:W-:Y:S02]  /*43fd0*/  IMAD.MOV.U32 R52, RZ, RZ, R33 ;  /* 0x000000ffff347224 */ /* 0x000fe400078e0021 */
[----:B------:R-:W-:Y:S01]  /*43fe0*/  IMAD.WIDE.U32 R32, R10, R26, RZ ;  /* 0x0000001a0a207225 */ /* 0x000fe200078e00ff */
[----:B------:R-:W-:-:S03]  /*43ff0*/  MOV R54, R57 ;  /* 0x0000003900367202 */ /* 0x000fc60000000f00 */
[----:B------:R-:W-:Y:S01]  /*44000*/  IMAD.X R41, RZ, RZ, RZ, P1 ;  /* 0x000000ffff297224 */ /* 0x000fe200008e06ff */
[----:B------:R-:W-:Y:S01]  /*44010*/  IADD3 R77, P1, PT, R49, R56, RZ ;  /* 0x00000038314d7210 */ /* 0x000fe20007f3e0ff */
[----:B------:R-:W-:Y:S02]  /*44020*/  IMAD.X R55, RZ, RZ, RZ, P3 ;  /* 0x000000ffff377224 */ /* 0x000fe400018e06ff */
[----:B------:R-:W-:-:S04]  /*44030*/  IMAD.WIDE.U32 R48, R13, R28, RZ ;  /* 0x0000001c0d307225 */ /* 0x000fc800078e00ff */
[----:B------:R-:W-:-:S04]  /*44040*/  IMAD.WIDE.U32 R58, P3, R9, R13, R58 ;  /* 0x0000000d093a7225 */ /* 0x000fc8000786003a */
[----:B------:R-:W-:-:S04]  /*44050*/  IMAD.WIDE.U32.X R52, R105, R17, R52, P6 ;  /* 0x0000001169347225 */ /* 0x000fc800030e0434 */
[----:B------:R-:W-:-:S04]  /*44060*/  IMAD.WIDE.U32 R32, P6, R112, R4, R32 ;  /* 0x0000000470207225 */ /* 0x000fc800078c0020 */
[----:B------:R-:W-:Y:S01]  /*44070*/  IMAD.X R57, RZ, RZ, RZ, P3 ;  /* 0x000000ffff397224 */ /* 0x000fe200018e06ff */
[----:B------:R-:W-:Y:S01]  /*44080*/  IADD3 R74, P3, PT, R49, R58, RZ ;  /* 0x0000003a314a7210 */ /* 0x000fe20007f7e0ff */
[----:B------:R-:W-:Y:S01]  /*44090*/  IMAD.WIDE.U32.X R54, R6, R4, R54, P1 ;  /* 0x0000000406367225 */ /* 0x000fe200008e0436 */
[----:B------:R-:W-:-:S03]  /*440a0*/  IADD3 R19, P1, PT, R19, R48, RZ ;  /* 0x0000003013137210 */ /* 0x000fc60007f3e0ff */
[----:B------:R-:W-:Y:S01]  /*440b0*/  IMAD.X R49, RZ, RZ, RZ, P6 ;  /* 0x000000ffff317224 */ /* 0x000fe200030e06ff */
[----:B------:R-:W-:Y:S01]  /*440c0*/  IADD3 R75, P6, PT, R35, R32, RZ ;  /* 0x00000020234b7210 */ /* 0x000fe20007fde0ff */
[----:B------:R-:W-:Y:S02]  /*440d0*/  IMAD.MOV.U32 R48, RZ, RZ, R33 ;  /* 0x000000ffff307224 */ /* 0x000fe400078e0021 */
[----:B------:R-:W-:-:S04]  /*440e0*/  IMAD.WIDE.U32 R34, R105, R28, RZ ;  /* 0x0000001c69227225 */ /* 0x000fc800078e00ff */
[----:B------:R-:W-:Y:S01]  /*440f0*/  IMAD.WIDE.U32 R32, R26, R28, RZ ;  /* 0x0000001c1a207225 */ /* 0x000fe200078e00ff */
[----:B------:R-:W-:-:S03]  /*44100*/  IADD3.X R77, P2, PT, R40, R77, RZ, P2, !PT ;  /* 0x0000004d284d7210 */ /* 0x000fc6000175e4ff */
[----:B------:R-:W-:Y:S01]  /*44110*/  IMAD.MOV.U32 R56, RZ, RZ, R59 ;  /* 0x000000ffff387224 */ /* 0x000fe200078e003b */
[----:B------:R-:W-:Y:S01]  /*44120*/  MOV R40, R51 ;  /* 0x0000003300287202 */ /* 0x000fe20000000f00 */
[----:B------:R-:W-:Y:S01]  /*44130*/  IMAD.WIDE.U32.X R48, R10, R4, R48, P6 ;  /* 0x000000040a307225 */ /* 0x000fe200030e0430 */
[----:B------:R-:W-:-:S03]  /*44140*/  IADD3 R73, P6, PT, R33, R50, RZ ;  /* 0x0000003221497210 */ /* 0x000fc60007fde0ff */
[----:B------:R-:W-:-:S04]  /*44150*/  IMAD.WIDE.U32.X R56, R104, R9, R56, P3 ;  /* 0x0000000968387225 */ /* 0x000fc800018e0438 */
[----:B------:R-:W-:-:S04]  /*44160*/  IMAD.WIDE.U32 R34, P3, R9, R16, R34 ;  /* 0x0000001009227225 */ /* 0x000fc80007860022 */
[----:B------:R-:W-:Y:S01]  /*44170*/  IMAD.WIDE.U32 R70, R16, R28, RZ ;  /* 0x0000001c10467225 */ /* 0x000fe200078e00ff */
[----:B------:R-:W-:-:S03]  /*44180*/  IADD3.X R31, P4, PT, R31, R75, RZ, P4, !PT ;  /* 0x0000004b1f1f7210 */ /* 0x000fc6000279e4ff */
[----:B------:R-:W-:Y:S01]  /*44190*/  IMAD.WIDE.U32.X R40, R9, R4, R40, P6 ;  /* 0x0000000409287225 */ /* 0x000fe200030e0428 */
[----:B------:R-:W-:-:S03]  /*441a0*/  IADD3 R79, P6, PT, R71, R34, RZ ;  /* 0x00000022474f7210 */ /* 0x000fc60007fde0ff */
[----:B------:R-:W-:Y:S01]  /*441b0*/  IMAD.X R51, RZ, RZ, RZ, P3 ;  /* 0x000000ffff337224 */ /* 0x000fe200018e06ff */
[----:B------:R-:W-:Y:S01]  /*441c0*/  IADD3 R76, P3, PT, R29, R70, RZ ;  /* 0x000000461d4c7210 */ /* 0x000fe20007f7e0ff */
[----:B------:R-:W-:Y:S02]  /*441d0*/  IMAD.MOV.U32 R50, RZ, RZ, R35 ;  /* 0x000000ffff327224 */ /* 0x000fe400078e0023 */
[----:B------:R-:W-:Y:S01]  /*441e0*/  IMAD.WIDE.U32.X R46, R103, R5, R46, P5 ;  /* 0x00000005672e7225 */ /* 0x000fe200028e042e */
[----:B------:R-:W-:-:S03]  /*441f0*/  IADD3.X R79, P3, PT, R31, R79, RZ, P3, !PT ;  /* 0x0000004f1f4f7210 */ /* 0x000fc60001f7e4ff */
[----:B------:R-:W-:Y:S01]  /*44200*/  IMAD.WIDE.U32.X R50, R105, R9, R50, P6 ;  /* 0x0000000969327225 */ /* 0x000fe200030e0432 */
[----:B------:R-:W-:Y:S02]  /*44210*/  IADD3.X R70, P1, PT, R77, R74, RZ, P1, !PT ;  /* 0x0000004a4d467210 */ /* 0x000fe40000f3e4ff */
[----:B------:R-:W-:Y:S02]  /*44220*/  IADD3 R14, P6, PT, R14, R32, RZ ;  /* 0x000000200e0e7210 */ /* 0x000fe40007fde0ff */
[----:B------:R-:W-:Y:S02]  /*44230*/  IADD3.X R77, P3, P4, R50, R48, R46, P3, P4 ;  /* 0x00000030324d7210 */ /* 0x000fe40001c6842e */
[----:B------:R-:W-:Y:S02]  /*44240*/  IADD3.X R52, P2, P1, R56, R54, R52, P1, P2 ;  /* 0x0000003638347210 */ /* 0x000fe40000944434 */
[----:B------:R-:W-:Y:S02]  /*44250*/  IADD3.X R75, PT, PT, R51, R49, R47, P3, P4 ;  /* 0x00000031334b7210 */ /* 0x000fe40001fe842f */
[----:B------:R-:W-:-:S02]  /*44260*/  IADD3.X R15, P6, PT, R15, R73, RZ, P6, !PT ;  /* 0x000000490f0f7210 */ /* 0x000fc400037de4ff */
[----:B------:R-:W-:Y:S02]  /*44270*/  LEA.HI R11, P3, R27, R11, RZ, 0xd ;  /* 0x0000000b1b0b7211 */ /* 0x000fe400078768ff */
[----:B------:R-:W-:Y:S01]  /*44280*/  LOP3.LUT R18, R18, 0x7ffff, RZ, 0xc0, !PT ;  /* 0x0007ffff12127812 */ /* 0x000fe200078ec0ff */
[----:B------:R-:W-:Y:S01]  /*44290*/  IMAD.WIDE.U32 R48, R103, R28, RZ ;  /* 0x0000001c67307225 */ /* 0x000fe200078e00ff */
[----:B------:R-:W-:Y:S01]  /*442a0*/  IADD3.X R53, PT, PT, R57, R55, R53, P2, P1 ;  /* 0x0000003739357210 */ /* 0x000fe200017e2435 */
[----:B------:R-:W-:Y:S01]  /*442b0*/  UIADD3 UR7, UPT, UPT, UR35, UR7, URZ ;  /* 0x0000000723077290 */ /* 0x000fe2000fffe0ff */
[----:B------:R-:W-:Y:S01]  /*442c0*/  IADD3.X R73, P0, P6, R40, R38, R36, P6, P0 ;  /* 0x0000002628497210 */ /* 0x000fe20003600424 */
[----:B------:R-:W-:Y:S01]  /*442d0*/  IMAD.WIDE.U32 R58, R103, UR34, RZ ;  /* 0x00000022673a7c25 */ /* 0x000fe2000f8e00ff */
[----:B------:R-:W-:Y:S02]  /*442e0*/  LEA.HI R7, P1, R7, R30, RZ, 0xd ;  /* 0x0000001e07077211 */ /* 0x000fe400078368ff */
[----:B------:R-:W-:-:S02]  /*442f0*/  IADD3.X R123, PT, PT, RZ, R18, RZ, P3, !PT ;  /* 0x00000012ff7b7210 */ /* 0x000fc40001ffe4ff */
[----:B------:R-:W-:Y:S02]  /*44300*/  LOP3.LUT R97, R22, 0x7ffff, RZ, 0xc0, !PT ;  /* 0x0007ffff16617812 */ /* 0x000fe400078ec0ff */
[----:B------:R-:W-:Y:S01]  /*44310*/  IADD3.X R31, PT, PT, R41, R39, R37, P0, P6 ;  /* 0x00000027291f7210 */ /* 0x000fe200007ec425 */
[----:B------:R-:W-:-:S04]  /*44320*/  IMAD.WIDE.U32 R48, P0, R9, R12, R48 ;  /* 0x0000000c09307225 */ /* 0x000fc80007800030 */
[----:B------:R-:W-:-:S04]  /*44330*/  IMAD.WIDE.U32 R36, R7, R28, RZ ;  /* 0x0000001c07247225 */ /* 0x000fc800078e00ff */
[----:B------:R-:W-:-:S04]  /*44340*/  IMAD.WIDE.U32 R50, R123, R26, RZ ;  /* 0x0000001a7b327225 */ /* 0x000fc800078e00ff */
[----:B------:R-:W-:-:S04]  /*44350*/  IMAD.WIDE.U32 R58, P5, R12, UR7, R58 ;  /* 0x000000070c3a7c25 */ /* 0x000fc8000f8a003a */
[----:B------:R-:W-:Y:S02]  /*44360*/  IMAD.X R97, RZ, RZ, R97, P1 ;  /* 0x000000ffff617224 */ /* 0x000fe400008e0661 */
[----:B------:R-:W-:Y:S01]  /*44370*/  IMAD.X R41, RZ, RZ, RZ, P0 ;  /* 0x000000ffff297224 */ /* 0x000fe200000e06ff */
[----:B------:R-:W-:Y:S01]  /*44380*/  IADD3 R18, P0, PT, R23, R36, RZ ;  /* 0x0000002417127210 */ /* 0x000fe20007f1e0ff */
[----:B------:R-:W-:Y:S02]  /*44390*/  IMAD.X R35, RZ, RZ, RZ, P5 ;  /* 0x000000ffff237224 */ /* 0x000fe400028e06ff */
[----:B------:R-:W-:-:S04]  /*443a0*/  IMAD.WIDE.U32 R46, R12, R28, RZ ;  /* 0x0000001c0c2e7225 */ /* 0x000fc800078e00ff */
[----:B------:R-:W-:-:S04]  /*443b0*/  IMAD.WIDE.U32 R54, R97, R28, RZ ;  /* 0x0000001c61367225 */ /* 0x000fc800078e00ff */
[----:B------:R-:W-:-:S04]  /*443c0*/  IMAD.WIDE.U32 R38, R11, R26, RZ ;  /* 0x0000001a0b267225 */ /* 0x000fc800078e00ff */
[----:B------:R-:W-:Y:S01]  /*443d0*/  IMAD.WIDE.U32 R22, P5, R11, R4, R50 ;  /* 0x000000040b167225 */ /* 0x000fe200078a0032 */
[----:B------:R-:W-:Y:S02]  /*443e0*/  IADD3 R25, P1, PT, R25, R46, RZ ;  /* 0x0000002e19197210 */ /* 0x000fe40007f3e0ff */
[----:B------:R-:W-:Y:S01]  /*443f0*/  IADD3 R27, P6, PT, R47, R48, RZ ;  /* 0x000000302f1b7210 */ /* 0x000fe20007fde0ff */
[----:B------:R-:W-:Y:S01]  /*44400*/  IMAD.X R51, RZ, RZ, RZ, P5 ;  /* 0x000000ffff337224 */ /* 0x000fe200028e06ff */
[----:B------:R-:W-:Y:S01]  /*44410*/  IADD3 R18, P3, PT, R18, R38, RZ ;  /* 0x0000002612127210 */ /* 0x000fe20007f7e0ff */
[----:B------:R-:W-:Y:S01]  /*44420*/  IMAD.WIDE.U32 R46, P4, R9, R7, R54 ;  /* 0x00000007092e7225 */ /* 0x000fe20007880036 */
[----:B------:R-:W-:-:S03]  /*44430*/  IADD3 R29, P5, PT, R39, R22, RZ ;  /* 0x00000016271d7210 */ /* 0x000fc60007fbe0ff */
[----:B------:R-:W-:-:S04]  /*44440*/  IMAD.WIDE.U32 R38, R97, R11, RZ ;  /* 0x0000000b61267225 */ /* 0x000fc800078e00ff */
[----:B------:R-:W-:Y:S01]  /*44450*/  IMAD.MOV.U32 R40, RZ, RZ, R49 ;  /* 0x000000ffff287224 */ /* 0x000fe200078e0031 */
[----:B------:R-:W-:Y:S01]  /*44460*/  IADD3.X R49, PT, PT, RZ, RZ, RZ, P4, !PT ;  /* 0x000000ffff317210 */ /* 0x000fe200027fe4ff */
[----:B------:R-:W-:Y:S01]  /*44470*/  IMAD.WIDE.U32 R32, R12, UR34, RZ ;  /* 0x000000220c207c25 */ /* 0x000fe2000f8e00ff */
[----:B------:R-:W-:-:S03]  /*44480*/  IADD3 R30, P4, PT, R37, R46, RZ ;  /* 0x0000002e251e7210 */ /* 0x000fc60007f9e0ff */
[----:B------:R-:W-:-:S04]  /*44490*/  IMAD.WIDE.U32.X R40, R103, R9, R40, P6 ;  /* 0x0000000967287225 */ /* 0x000fc800030e0428 */
[----:B------:R-:W-:-:S04]  /*444a0*/  IMAD.WIDE.U32 R36, P6, R123, R7, R38 ;  /* 0x000000077b247225 */ /* 0x000fc800078c0026 */
[----:B------:R-:W-:Y:S02]  /*444b0*/  IMAD.MOV.U32 R48, RZ, RZ, R47 ;  /* 0x000000ffff307224 */ /* 0x000fe400078e002f */
[----:B------:R-:W-:Y:S01]  /*444c0*/  IMAD.WIDE.U32 R38, R7, R11, RZ ;  /* 0x0000000b07267225 */ /* 0x000fe200078e00ff */
[----:B------:R-:W-:-:S03]  /*444d0*/  IADD3 R81, P2, PT, R33, R58, RZ ;  /* 0x0000003a21517210 */ /* 0x000fc60007f5e0ff */
[----:B------:R-:W-:Y:S01]  /*444e0*/  IMAD.MOV.U32 R50, RZ, RZ, R23 ;  /* 0x000000ffff327224 */ /* 0x000fe200078e0017 */
[----:B------:R-:W-:Y:S01]  /*444f0*/  IADD3.X R27, P1, PT, R21, R27, RZ, P1, !PT ;  /* 0x0000001b151b7210 */ /* 0x000fe20000f3e4ff */
[----:B-1----:R-:W-:Y:S01]  /*44500*/  IMAD.WIDE.U32 R22, R103, UR36, RZ ;  /* 0x0000002467167c25 */ /* 0x002fe2000f8e00ff */
[----:B------:R-:W-:-:S03]  /*44510*/  IADD3.X R30, P0, PT, R20, R30, RZ, P0, !PT ;  /* 0x0000001e141e7210 */ /* 0x000fc6000071e4ff */
[----:B------:R-:W-:Y:S01]  /*44520*/  IMAD.WIDE.U32.X R48, R9, R97, R48, P4 ;  /* 0x0000006109307225 */ /* 0x000fe200020e0430 */
[----:B------:R-:W-:-:S03]  /*44530*/  IADD3 R33, P4, PT, R25, R38, RZ ;  /* 0x0000002619217210 */ /* 0x000fc60007f9e0ff */
[----:B------:R-:W-:Y:S01]  /*44540*/  IMAD.X R21, RZ, RZ, RZ, P6 ;  /* 0x000000ffff157224 */ /* 0x000fe200030e06ff */
[----:B------:R-:W-:Y:S01]  /*44550*/  IADD3 R25, P6, PT, R39, R36, RZ ;  /* 0x0000002427197210 */ /* 0x000fe20007fde0ff */
[----:B------:R-:W-:Y:S01]  /*44560*/  IMAD.WIDE.U32.X R50, R123, R4, R50, P5 ;  /* 0x000000047b327225 */ /* 0x000fe200028e0432 */
[----:B------:R-:W-:-:S03]  /*44570*/  IADD3.X R29, P3, PT, R30, R29, RZ, P3, !PT ;  /* 0x0000001d1e1d7210 */ /* 0x000fc60001f7e4ff */
[----:B------:R-:W-:Y:S02]  /*44580*/  IMAD.MOV.U32 R20, RZ, RZ, R37 ;  /* 0x000000ffff147224 */ /* 0x000fe400078e0025 */
[----:B------:R-:W-:Y:S01]  /*44590*/  IMAD.WIDE.U32 R22, P5, R12, UR37, R22 ;  /* 0x000000250c167c25 */ /* 0x000fe2000f8a0016 */
[----:B------:R-:W-:-:S03]  /*445a0*/  IADD3.X R25, P4, PT, R27, R25, RZ, P4, !PT ;  /* 0x000000191b197210 */ /* 0x000fc6000279e4ff */
[----:B------:R-:W-:Y:S01]  /*445b0*/  IMAD.WIDE.U32 R38, R12, UR36, RZ ;  /* 0x000000240c267c25 */ /* 0x000fe2000f8e00ff */
[----:B------:R-:W-:-:S03]  /*445c0*/  IADD3.X R27, P3, P0, R50, R43, R48, P3, P0 ;  /* 0x0000002b321b7210 */ /* 0x000fc60001860430 */
[----:B------:R-:W-:Y:S01]  /*445d0*/  IMAD.WIDE.U32.X R20, R123, R97, R20, P6 ;  /* 0x000000617b147225 */ /* 0x000fe200030e0414 */
[----:B------:R-:W-:Y:S02]  /*445e0*/  IADD3.X R37, PT, PT, RZ, RZ, RZ, P5, !PT ;  /* 0x000000ffff257210 */ /* 0x000fe40002ffe4ff */
[----:B------:R-:W-:Y:S01]  /*445f0*/  IADD3 R71, P5, PT, R39, R22, RZ ;  /* 0x0000001627477210 */ /* 0x000fe20007fbe0ff */
[----:B------:R-:W-:Y:S01]  /*44600*/  IMAD.MOV.U32 R36, RZ, RZ, R23 ;  /* 0x000000ffff247224 */ /* 0x000fe200078e0017 */
[----:B------:R-:W-:Y:S01]  /*44610*/  IADD3.X R23, P1, P4, R20, R44, R40, P4, P1 ;  /* 0x0000002c14177210 */ /* 0x000fe20002422428 */
[----:B------:R-:W-:Y:S01]  /*44620*/  IMAD.WIDE.U32 R46, R5, R7, RZ ;  /* 0x00000007052e7225 */ /* 0x000fe200078e00ff */
[----:B------:R-:W-:-:S03]  /*44630*/  IADD3.X R22, PT, PT, R51, R72, R49, P3, P0 ;  /* 0x0000004833167210 */ /* 0x000fc60001fe0431 */
[----:B------:R-:W-:Y:S01]  /*44640*/  IMAD.WIDE.U32 R50, R103, R11, RZ ;  /* 0x0000000b67327225 */ /* 0x000fe200078e00ff */
[----:B------:R-:W-:-:S03]  /*44650*/  IADD3.X R24, PT, PT, R21, R24, R41, P1, P4 ;  /* 0x0000001815187210 */ /* 0x000fc60000fe8429 */
[----:B------:R-:W-:Y:S01]  /*44660*/  IMAD.WIDE.U32 R48, R8, R7, RZ ;  /* 0x0000000708307225 */ /* 0x000fe200078e00ff */
[----:B0-----:R-:W-:-:S03]  /*44670*/  UIMAD.WIDE.U32 UR32, UR26, 0x13, URZ ;  /* 0x000000131a2078a5 */ /* 0x001fc6000f8e00ff */
[----:B------:R-:W-:Y:S01]  /*44680*/  IMAD.WIDE.U32 R46, P4, R8, R97, R46 ;  /* 0x00000061082e7225 */ /* 0x000fe2000788002e */
[----:B------:R-:W-:-:S03]  /*44690*/  IADD3 R19, P1, PT, R19, R48, RZ ;  /* 0x0000003013137210 */ /* 0x000fc60007f3e0ff */
[----:B------:R-:W-:Y:S01]  /*446a0*/  IMAD.WIDE.U32 R20, R12, R11, RZ ;  /* 0x0000000b0c147225 */ /* 0x000fe200078e00ff */
[----:B------:R-:W-:-:S03]  /*446b0*/  UIMAD UR6, UR27, 0x13, URZ ;  /* 0x000000131b0678a4 */ /* 0x000fc6000f8e02ff */
[----:B------:R-:W-:Y:S01]  /*446c0*/  IMAD.WIDE.U32 R40, P6, R123, R12, R50 ;  /* 0x0000000c7b287225 */ /* 0x000fe200078c0032 */
[----:B------:R-:W-:Y:S02]  /*446d0*/  IADD3 R48, P3, PT, R49, R46, RZ ;  /* 0x0000002e31307210 */ /* 0x000fe40007f7e0ff */
[----:B------:R-:W-:Y:S01]  /*446e0*/  IADD3 R74, P0, PT, R19, R20, RZ ;  /* 0x00000014134a7210 */ /* 0x000fe20007f1e0ff */
[----:B------:R-:W-:Y:S01]  /*446f0*/  IMAD.X R49, RZ, RZ, RZ, P4 ;  /* 0x000000ffff317224 */ /* 0x000fe200020e06ff */
[----:B------:R-:W-:Y:S01]  /*44700*/  IADD3 R19, P4, PT, R21, R40, RZ ;  /* 0x0000002815137210 */ /* 0x000fe20007f9e0ff */
[----:B------:R-:W-:Y:S01]  /*44710*/  UIADD3 UR6, UPT, UPT, UR33, UR6, URZ ;  /* 0x0000000621067290 */ /* 0x000fe2000fffe0ff */
[----:B------:R-:W-:Y:S01]  /*44720*/  IMAD.WIDE.U32 R20, R104, UR32, RZ ;  /* 0x0000002068147c25 */ /* 0x000fe2000f8e00ff */
[----:B------:R-:W-:Y:S02]  /*44730*/  IADD3.X R70, P1, PT, R70, R48, RZ, P1, !PT ;  /* 0x0000003046467210 */ /* 0x000fe40000f3e4ff */
[----:B------:R-:W-:Y:S01]  /*44740*/  MOV R50, R41 ;  /* 0x0000002900327202 */ /* 0x000fe20000000f00 */
[----:B------:R-:W-:-:S02]  /*44750*/  IMAD.X R51, RZ, RZ, RZ, P6 ;  /* 0x000000ffff337224 */ /* 0x000fc400030e06ff */
[----:B------:R-:W-:Y:S01]  /*44760*/  IMAD.MOV.U32 R48, RZ, RZ, R47 ;  /* 0x000000ffff307224 */ /* 0x000fe200078e002f */
[----:B------:R-:W-:Y:S01]  /*44770*/  UIMAD.WIDE.U32 UR30, UR24, 0x13, URZ ;  /* 0x00000013181e78a5 */ /* 0x000fe2000f8e00ff */
[----:B------:R-:W-:Y:S01]  /*44780*/  IMAD.WIDE.U32 R40, P6, R13, UR6, R20 ;  /* 0x000000060d287c25 */ /* 0x000fe2000f8c0014 */
[----:B------:R-:W-:Y:S01]  /*44790*/  UIMAD UR20, UR25, 0x13, URZ ;  /* 0x00000013191478a4 */ /* 0x000fe2000f8e02ff */
[----:B------:R-:W-:Y:S02]  /*447a0*/  IADD3.X R19, P0, PT, R70, R19, RZ, P0, !PT ;  /* 0x0000001346137210 */ /* 0x000fe4000071e4ff */
[----:B------:R-:W-:-:S04]  /*447b0*/  IMAD.WIDE.U32.X R20, R5, R97, R48, P3 ;  /* 0x0000006105147225 */ /* 0x000fc800018e0430 */
[----:B------:R-:W-:Y:S01]  /*447c0*/  IMAD.WIDE.U32.X R46, R103, R123, R50, P4 ;  /* 0x0000007b672e7225 */ /* 0x000fe200020e0432 */
[----:B------:R-:W-:-:S03]  /*447d0*/  UIADD3 UR20, UPT, UPT, UR31, UR20, URZ ;  /* 0x000000141f147290 */ /* 0x000fc6000fffe0ff */
[----:B------:R-:W-:Y:S01]  /*447e0*/  IMAD.WIDE.U32 R50, R13, UR32, RZ ;  /* 0x000000200d327c25 */ /* 0x000fe2000f8e00ff */
[----:B------:R-:W-:-:S03]  /*447f0*/  IADD3.X R20, P0, P1, R46, R52, R20, P0, P1 ;  /* 0x000000342e147210 */ /* 0x000fc60000102414 */
[----:B------:R-:W-:Y:S01]  /*44800*/  IMAD.WIDE.U32 R56, R105, UR30, RZ ;  /* 0x0000001e69387c25 */ /* 0x000fe2000f8e00ff */
[----:B------:R-:W-:-:S03]  /*44810*/  IADD3 R30, P4, PT, R51, R40, RZ ;  /* 0x00000028331e7210 */ /* 0x000fc60007f9e0ff */
[----:B------:R-:W-:Y:S01]  /*44820*/  IMAD.WIDE.U32 R54, R97, R42, RZ ;  /* 0x0000002a61367225 */ /* 0x000fe200078e00ff */
[----:B------:R-:W-:-:S03]  /*44830*/  IADD3.X R44, PT, PT, R47, R53, R21, P0, P1 ;  /* 0x000000352f2c7210 */ /* 0x000fc600007e2415 */
[----:B------:R-:W-:Y:S02]  /*44840*/  IMAD.MOV.U32 R48, RZ, RZ, R41 ;  /* 0x000000ffff307224 */ /* 0x000fe400078e0029 */
[----:B------:R-:W-:-:S04]  /*44850*/  IMAD.WIDE.U32 R40, R4, UR36, RZ ;  /* 0x0000002404287c25 */ /* 0x000fc8000f8e00ff */
[----:B------:R-:W-:Y:S02]  /*44860*/  IMAD.MOV.U32 R34, RZ, RZ, R59 ;  /* 0x000000ffff227224 */ /* 0x000fe400078e003b */
[----:B------:R-:W-:-:S04]  /*44870*/  IMAD.WIDE.U32 R58, R16, UR30, RZ ;  /* 0x0000001e103a7c25 */ /* 0x000fc8000f8e00ff */
[----:B------:R-:W-:-:S04]  /*44880*/  IMAD.WIDE.U32 R56, P1, R16, UR20, R56 ;  /* 0x0000001410387c25 */ /* 0x000fc8000f820038 */
[----:B------:R-:W-:-:S04]  /*44890*/  IMAD.WIDE.U32 R54, P0, R17, R7, R54 ;  /* 0x0000000711367225 */ /* 0x000fc80007800036 */
[----:B------:R-:W-:Y:S01]  /*448a0*/  IMAD.WIDE.U32 R42, R7, R42, RZ ;  /* 0x0000002a072a7225 */ /* 0x000fe200078e00ff */
[----:B------:R-:W-:-:S03]  /*448b0*/  IADD3 R39, P3, PT, R59, R56, RZ ;  /* 0x000000383b277210 */ /* 0x000fc60007f7e0ff */
[----:B------:R-:W-:Y:S02]  /*448c0*/  IMAD.X R49, RZ, RZ, RZ, P6 ;  /* 0x000000ffff317224 */ /* 0x000fe400030e06ff */
[----:B------:R-:W-:-:S04]  /*448d0*/  IMAD.WIDE.U32 R52, R26, UR36, RZ ;  /* 0x000000241a347c25 */ /* 0x000fc8000f8e00ff */
[----:B------:R-:W-:Y:S01]  /*448e0*/  IMAD.WIDE.U32 R40, P6, R26, UR37, R40 ;  /* 0x000000251a287c25 */ /* 0x000fe2000f8c0028 */
[----:B------:R-:W-:-:S03]  /*448f0*/  MOV R46, R57 ;  /* 0x00000039002e7202 */ /* 0x000fc60000000f00 */
[----:B------:R-:W-:Y:S01]  /*44900*/  IMAD.X R47, RZ, RZ, RZ, P1 ;  /* 0x000000ffff2f7224 */ /* 0x000fe200008e06ff */
[----:B------:R-:W-:Y:S01]  /*44910*/  IADD3 R21, P1, PT, R43, R54, RZ ;  /* 0x000000362b157210 */ /* 0x000fe20007f3e0ff */
[----:B------:R-:W-:Y:S01]  /*44920*/  IMAD.X R59, RZ, RZ, RZ, P0 ;  /* 0x000000ffff3b7224 */ /* 0x000fe200000e06ff */
[----:B------:R-:W-:Y:S01]  /*44930*/  IADD3 R43, P0, PT, R52, R58, RZ ;  /* 0x0000003a342b7210 */ /* 0x000fe20007f1e0ff */
[----:B------:R-:W-:Y:S01]  /*44940*/  IMAD.X R51, RZ, RZ, RZ, P6 ;  /* 0x000000ffff337224 */ /* 0x000fe200030e06ff */
[----:B------:R-:W-:Y:S01]  /*44950*/  IADD3 R40, P6, PT, R53, R40, RZ ;  /* 0x0000002835287210 */ /* 0x000fe20007fde0ff */
[----:B------:R-:W-:Y:S02]  /*44960*/  IMAD.MOV.U32 R58, RZ, RZ, R55 ;  /* 0x000000ffff3a7224 */ /* 0x000fe400078e0037 */
[----:B------:R-:W-:-:S04]  /*44970*/  IMAD.WIDE.U32 R52, R11, 0x13, RZ ;  /* 0x000000130b347825 */ /* 0x000fc800078e00ff */
[----:B------:R-:W-:Y:S01]  /*44980*/  IMAD.WIDE.U32.X R54, R17, R97, R58, P1 ;  /* 0x0000006111367225 */ /* 0x000fe200008e043a */
[----:B------:R-:W-:-:S03]  /*44990*/  IADD3 R17, P1, PT, R43, R50, RZ ;  /* 0x000000322b117210 */ /* 0x000fc60007f3e0ff */
[----:B------:R-:W-:Y:S01]  /*449a0*/  IMAD.WIDE.U32.X R46, R105, UR20, R46, P3 ;  /* 0x00000014692e7c25 */ /* 0x000fe200098e042e */
[----:B------:R-:W-:Y:S02]  /*449b0*/  IADD3 R56, P3, PT, R14, R42, RZ ;  /* 0x0000002a0e387210 */ /* 0x000fe40007f7e0ff */
[----:B------:R-:W-:Y:S01]  /*449c0*/  IADD3.X R14, P0, PT, R40, R39, RZ, P0, !PT ;  /* 0x00000027280e7210 */ /* 0x000fe2000071e4ff */
[----:B------:R-:W-:Y:S02]  /*449d0*/  IMAD R58, R123, 0x13, RZ ;  /* 0x000000137b3a7824 */ /* 0x000fe400078e02ff */
[----:B------:R-:W-:Y:S02]  /*449e0*/  IMAD.MOV.U32 R50, RZ, RZ, R41 ;  /* 0x000000ffff327224 */ /* 0x000fe400078e0029 */
[----:B------:R-:W-:-:S04]  /*449f0*/  IMAD.WIDE.U32 R40, R105, R52, RZ ;  /* 0x0000003469287225 */ /* 0x000fc800078e00ff */
[----:B------:R-:W-:Y:S01]  /*44a00*/  IMAD.IADD R58, R53, 0x1, R58 ;  /* 0x00000001353a7824 */ /* 0x000fe200078e023a */
[----:B------:R-:W-:Y:S01]  /*44a10*/  IADD3.X R14, P1, PT, R14, R30, RZ, P1, !PT ;  /* 0x0000001e0e0e7210 */ /* 0x000fe20000f3e4ff */
[----:B------:R-:W-:-:S04]  /*44a20*/  IMAD.WIDE.U32.X R48, R104, UR6, R48, P4 ;  /* 0x0000000668307c25 */ /* 0x000fc8000a0e0430 */
[----:B------:R-:W-:Y:S01]  /*44a30*/  IMAD.WIDE.U32.X R50, R4, UR37, R50, P6 ;  /* 0x0000002504327c25 */ /* 0x000fe2000b0e0432 */
[----:B------:R-:W-:-:S03]  /*44a40*/  IADD3.X R21, P3, PT, R15, R21, RZ, P3, !PT ;  /* 0x000000150f157210 */ /* 0x000fc60001f7e4ff */
[----:B------:R-:W-:-:S04]  /*44a50*/  IMAD.WIDE.U32 R52, R16, R52, RZ ;  /* 0x0000003410347225 */ /* 0x000fc800078e00ff */
[----:B------:R-:W-:Y:S01]  /*44a60*/  IMAD.WIDE.U32 R40, P4, R58, R16, R40 ;  /* 0x000000103a287225 */ /* 0x000fe20007880028 */
[----:B------:R-:W-:Y:S02]  /*44a70*/  IADD3.X R15, P1, P6, R48, R46, R50, P1, P0 ;  /* 0x0000002e300f7210 */ /* 0x000fe40000e20432 */
[----:B------:R-:W-:Y:S01]  /*44a80*/  IADD3 R30, P0, PT, R56, R52, RZ ;  /* 0x00000034381e7210 */ /* 0x000fe20007f1e0ff */
[----:B------:R-:W-:Y:S01]  /*44a90*/  IMAD.WIDE.U32 R42, R105, UR32, RZ ;  /* 0x00000020692a7c25 */ /* 0x000fe2000f8e00ff */
[----:B------:R-:W-:Y:S02]  /*44aa0*/  IADD3.X R57, PT, PT, RZ, RZ, RZ, P4, !PT ;  /* 0x000000ffff397210 */ /* 0x000fe400027fe4ff */
[----:B------:R-:W-:Y:S01]  /*44ab0*/  IADD3 R52, P4, PT, R53, R40, RZ ;  /* 0x0000002835347210 */ /* 0x000fe20007f9e0ff */
[----:B------:R-:W-:Y:S01]  /*44ac0*/  IMAD.MOV.U32 R56, RZ, RZ, R41 ;  /* 0x000000ffff387224 */ /* 0x000fe200078e0029 */
[----:B------:R-:W-:Y:S01]  /*44ad0*/  IADD3.X R39, PT, PT, R49, R47, R51, P1, P6 ;  /* 0x0000002f31277210 */ /* 0x000fe20000fec433 */
[----:B------:R-:W-:Y:S01]  /*44ae0*/  IMAD.WIDE.U32 R46, R16, UR32, RZ ;  /* 0x00000020102e7c25 */ /* 0x000fe2000f8e00ff */
[----:B------:R-:W-:-:S03]  /*44af0*/  IADD3.X R21, P0, PT, R21, R52, RZ, P0, !PT ;  /* 0x0000003415157210 */ /* 0x000fc6000071e4ff */
[----:B------:R-:W-:-:S04]  /*44b00*/  IMAD.WIDE.U32.X R56, R105, R58, R56, P4 ;  /* 0x0000003a69387225 */ /* 0x000fc800020e0438 */
[----:B------:R-:W-:-:S04]  /*44b10*/  IMAD.WIDE.U32 R42, P1, R16, UR6, R42 ;  /* 0x00000006102a7c25 */ /* 0x000fc8000f82002a */
[----:B------:R-:W-:Y:S01]  /*44b20*/  IMAD.WIDE.U32 R50, R4, UR24, RZ ;  /* 0x0000001804327c25 */ /* 0x000fe2000f8e00ff */
[----:B------:R-:W-:Y:S02]  /*44b30*/  IADD3.X R73, P0, P3, R56, R73, R54, P0, P3 ;  /* 0x0000004938497210 */ /* 0x000fe40000306436 */
[----:B------:R-:W-:Y:S01]  /*44b40*/  IADD3 R58, P6, PT, R47, R42, RZ ;  /* 0x0000002a2f3a7210 */ /* 0x000fe20007fde0ff */
[----:B------:R-:W-:Y:S02]  /*44b50*/  IMAD.X R41, RZ, RZ, RZ, P1 ;  /* 0x000000ffff297224 */ /* 0x000fe400008e06ff */
[----:B------:R-:W-:Y:S01]  /*44b60*/  IMAD.WIDE.U32 R52, R97, UR36, RZ ;  /* 0x0000002461347c25 */ /* 0x000fe2000f8e00ff */
[----:B------:R-:W-:-:S03]  /*44b70*/  SHF.L.W.U32.HI R87, R21, 0xd, R73 ;  /* 0x0000000d15577819 */ /* 0x000fc60000010e49 */
[----:B------:R-:W-:Y:S02]  /*44b80*/  IMAD.MOV.U32 R40, RZ, RZ, R43 ;  /* 0x000000ffff287224 */ /* 0x000fe400078e002b */
[----:B------:R-:W-:Y:S01]  /*44b90*/  IMAD.WIDE.U32 R50, P1, R26, UR25, R50 ;  /* 0x000000191a327c25 */ /* 0x000fe2000f820032 */
[----:B------:R-:W-:-:S03]  /*44ba0*/  IADD3.X R31, PT, PT, R57, R31, R55, P0, P3 ;  /* 0x0000001f391f7210 */ /* 0x000fc600007e6437 */
[----:B------:R-:W-:-:S04]  /*44bb0*/  IMAD.WIDE.U32 R48, R26, UR24, RZ ;  /* 0x000000181a307c25 */ /* 0x000fc8000f8e00ff */
[----:B------:R-:W-:Y:S01]  /*44bc0*/  IMAD.WIDE.U32 R42, R7, UR36, RZ ;  /* 0x00000024072a7c25 */ /* 0x000fe2000f8e00ff */
[----:B------:R-:W-:-:S03]  /*44bd0*/  MOV R54, R51 ;  /* 0x0000003300367202 */ /* 0x000fc60000000f00 */
[----:B------:R-:W-:Y:S01]  /*44be0*/  IMAD.X R55, RZ, RZ, RZ, P1 ;  /* 0x000000ffff377224 */ /* 0x000fe200008e06ff */
[----:B------:R-:W-:Y:S01]  /*44bf0*/  IADD3 R42, P1, PT, R48, R42, RZ ;  /* 0x0000002a302a7210 */ /* 0x000fe20007f3e0ff */
[----:B------:R-:W-:Y:S01]  /*44c00*/  IMAD.WIDE.U32 R52, P3, R7, UR37, R52 ;  /* 0x0000002507347c25 */ /* 0x000fe2000f860034 */
[----:B------:R-:W-:Y:S02]  /*44c10*/  IADD3 R48, P0, PT, R49, R50, RZ ;  /* 0x0000003231307210 */ /* 0x000fe40007f1e0ff */
[----:B------:R-:W-:Y:S02]  /*44c20*/  IADD3 R87, P4, PT, R87, R18, RZ ;  /* 0x0000001257577210 */ /* 0x000fe40007f9e0ff */
[----:B------:R-:W-:Y:S01]  /*44c30*/  SHF.L.W.U32.HI R18, R73, 0xd, R31 ;  /* 0x0000000d49127819 */ /* 0x000fe20000010e1f */
[----:B------:R-:W-:Y:S01]  /*44c40*/  IMAD.X R47, RZ, RZ, RZ, P3 ;  /* 0x000000ffff2f7224 */ /* 0x000fe200018e06ff */
[----:B------:R-:W-:Y:S01]  /*44c50*/  IADD3 R49, P3, PT, R43, R52, RZ ;  /* 0x000000342b317210 */ /* 0x000fe20007f7e0ff */
[----:B------:R-:W-:Y:S01]  /*44c60*/  IMAD.MOV.U32 R117, RZ, RZ, R2 ;  /* 0x000000ffff757224 */ /* 0x000fe200078e0002 */
[----:B------:R-:W-:Y:S01]  /*44c70*/  IADD3.X R18, P4, PT, R18, R29, RZ, P4, !PT ;  /* 0x0000001d12127210 */ /* 0x000fe2000279e4ff */
[----:B------:R-:W-:Y:S01]  /*44c80*/  IMAD.WIDE.U32.X R54, R4, UR25, R54, P0 ;  /* 0x0000001904367c25 */ /* 0x000fe200080e0436 */
[----:B------:R-:W-:-:S02]  /*44c90*/  IADD3 R2, P0, PT, R42, R46, RZ ;  /* 0x0000002e2a027210 */ /* 0x000fc40007f1e0ff */
[----:B------:R-:W-:Y:S01]  /*44ca0*/  IADD3.X R48, P1, PT, R49, R48, RZ, P1, !PT ;  /* 0x0000003031307210 */ /* 0x000fe20000f3e4ff */
[----:B------:R-:W-:Y:S01]  /*44cb0*/  IMAD.MOV.U32 R46, RZ, RZ, R53 ;  /* 0x000000ffff2e7224 */ /* 0x000fe200078e0035 */
[----:B------:R-:W-:Y:S01]  /*44cc0*/  LEA.HI.X R31, P4, R31, R27, RZ, 0xd, P4 ;  /* 0x0000001b1f1f7211 */ /* 0x000fe20002096cff */
[----:B------:R-:W-:-:S04]  /*44cd0*/  IMAD.WIDE.U32 R42, R7, UR24, RZ ;  /* 0x00000018072a7c25 */ /* 0x000fc8000f8e00ff */
[----:B------:R-:W-:Y:S02]  /*44ce0*/  IMAD.MOV.U32 R90, RZ, RZ, R0 ;  /* 0x000000ffff5a7224 */ /* 0x000fe400078e0000 */
[----:B------:R-:W-:Y:S01]  /*44cf0*/  IMAD.MOV.U32 R0, RZ, RZ, R115 ;  /* 0x000000ffff007224 */ /* 0x000fe200078e0073 */
[----:B------:R-:W-:Y:S01]  /*44d00*/  IADD3.X R115, P0, PT, R48, R58, RZ, P0, !PT ;  /* 0x0000003a30737210 */ /* 0x000fe2000071e4ff */
[----:B------:R-:W-:Y:S01]  /*44d10*/  IMAD.WIDE.U32.X R46, R97, UR37, R46, P3 ;  /* 0x00000025612e7c25 */ /* 0x000fe200098e042e */
[----:B------:R-:W-:-:S03]  /*44d20*/  IADD3 R27, P3, PT, R42, R38, RZ ;  /* 0x000000262a1b7210 */ /* 0x000fc60007f7e0ff */
[----:B------:R-:W-:Y:S01]  /*44d30*/  IMAD.WIDE.U32.X R40, R105, UR6, R40, P6 ;  /* 0x0000000669287c25 */ /* 0x000fe2000b0e0428 */
[----:B------:R-:W-:-:S03]  /*44d40*/  SHF.L.W.U32.HI R38, R18, 0xd, R31 ;  /* 0x0000000d12267819 */ /* 0x000fc60000010e1f */
[----:B------:R-:W-:Y:S01]  /*44d50*/  IMAD.X R22, RZ, RZ, R22, P4 ;  /* 0x000000ffff167224 */ /* 0x000fe200020e0616 */
[----:B------:R-:W-:Y:S01]  /*44d60*/  IADD3.X R118, P1, P6, R40, R54, R46, P0, P1 ;  /* 0x0000003628767210 */ /* 0x000fe2000062242e */
[----:B------:R-:W-:-:S04]  /*44d70*/  IMAD.WIDE.U32 R48, R6, R7, RZ ;  /* 0x0000000706307225 */ /* 0x000fc800078e00ff */
[----:B------:R-:W-:Y:S01]  /*44d80*/  IMAD.WIDE.U32 R50, R104, R11, RZ ;  /* 0x0000000b68327225 */ /* 0x000fe200078e00ff */
[----:B------:R-:W-:Y:S02]  /*44d90*/  IADD3 R38, P4, PT, R38, R33, RZ ;  /* 0x0000002126267210 */ /* 0x000fe40007f9e0ff */
[----:B------:R-:W-:Y:S01]  /*44da0*/  SHF.L.W.U32.HI R29, R31, 0xd, R22 ;  /* 0x0000000d1f1d7819 */ /* 0x000fe20000010e16 */
[----:B------:R-:W-:Y:S01]  /*44db0*/  IMAD.MOV.U32 R113, RZ, RZ, R111 ;  /* 0x000000ffff717224 */ /* 0x000fe200078e006f */
[----:B------:R-:W-:Y:S01]  /*44dc0*/  IADD3.X R111, PT, PT, R41, R55, R47, P1, P6 ;  /* 0x00000037296f7210 */ /* 0x000fe20000fec42f */
[----:B------:R-:W-:Y:S01]  /*44dd0*/  IMAD.WIDE.U32 R52, R96, R7, RZ ;  /* 0x0000000760347225 */ /* 0x000fe200078e00ff */
[----:B------:R-:W-:-:S03]  /*44de0*/  IADD3.X R29, P1, PT, R29, R25, RZ, P4, !PT ;  /* 0x000000191d1d7210 */ /* 0x000fc6000273e4ff */
[----:B------:R-:W-:-:S04]  /*44df0*/  IMAD.WIDE.U32 R48, P0, R96, R97, R48 ;  /* 0x0000006160307225 */ /* 0x000fc80007800030 */
[----:B------:R-:W-:-:S04]  /*44e00*/  IMAD.WIDE.U32 R56, R97, UR24, RZ ;  /* 0x0000001861387c25 */ /* 0x000fc8000f8e00ff */
[----:B------:R-:W-:Y:S01]  /*44e10*/  IMAD.WIDE.U32 R50, P6, R123, R13, R50 ;  /* 0x0000000d7b327225 */ /* 0x000fe200078c0032 */
[----:B------:R-:W-:-:S03]  /*44e20*/  LEA.HI.X R31, P1, R22, R23, RZ, 0xd, P1 ;  /* 0x00000017161f7211 */ /* 0x000fc60000836cff */
[----:B------:R-:W-:Y:S01]  /*44e30*/  IMAD.X R41, RZ, RZ, RZ, P0 ;  /* 0x000000ffff297224 */ /* 0x000fe200000e06ff */
[----:B------:R-:W-:Y:S01]  /*44e40*/  IADD3 R76, P0, PT, R76, R52, RZ ;  /* 0x000000344c4c7210 */ /* 0x000fe20007f1e0ff */
[----:B------:R-:W-:Y:S01]  /*44e50*/  IMAD.WIDE.U32 R56, P4, R7, UR25, R56 ;  /* 0x0000001907387c25 */ /* 0x000fe2000f880038 */
[----:B------:R-:W-:Y:S02]  /*44e60*/  IADD3.X R25, PT, PT, RZ, RZ, RZ, P6, !PT ;  /* 0x000000ffff197210 */ /* 0x000fe400037fe4ff */
[----:B------:R-:W-:Y:S01]  /*44e70*/  IADD3 R52, P6, PT, R53, R48, RZ ;  /* 0x0000003035347210 */ /* 0x000fe20007fde0ff */
[----:B------:R-:W-:Y:S02]  /*44e80*/  IMAD.MOV.U32 R40, RZ, RZ, R49 ;  /* 0x000000ffff287224 */ /* 0x000fe400078e0031 */
[----:B------:R-:W-:-:S04]  /*44e90*/  IMAD.WIDE.U32 R48, R26, UR26, RZ ;  /* 0x0000001a1a307c25 */ /* 0x000fc8000f8e00ff */
[----:B------:R-:W-:-:S04]  /*44ea0*/  IMAD.WIDE.U32 R46, R4, UR26, RZ ;  /* 0x0000001a042e7c25 */ /* 0x000fc8000f8e00ff */
[----:B------:R-:W-:Y:S01]  /*44eb0*/  IMAD.X R23, RZ, RZ, RZ, P4 ;  /* 0x000000ffff177224 */ /* 0x000fe200020e06ff */
[----:B------:R-:W-:Y:S01]  /*44ec0*/  IADD3 R33, P4, PT, R43, R56, RZ ;  /* 0x000000382b217210 */ /* 0x000fe20007f9e0ff */
[----:B------:R-:W-:Y:S01]  /*44ed0*/  IMAD.X R24, RZ, RZ, R24, P1 ;  /* 0x000000ffff187224 */ /* 0x000fe200008e0618 */
[----:B------:R-:W-:Y:S01]  /*44ee0*/  IADD3 R94, P1, PT, R27, R48, RZ ;  /* 0x000000301b5e7210 */ /* 0x000fe20007f3e0ff */
[----:B------:R-:W-:Y:S01]  /*44ef0*/  IMAD.MOV.U32 R22, RZ, RZ, R57 ;  /* 0x000000ffff167224 */ /* 0x000fe200078e0039 */
[----:B------:R-:W-:Y:S01]  /*44f00*/  SHF.L.W.U32.HI R27, R29, 0xd, R31 ;  /* 0x0000000d1d1b7819 */ /* 0x000fe20000010e1f */
[----:B------:R-:W-:-:S04]  /*44f10*/  IMAD.WIDE.U32.X R40, R6, R97, R40, P6 ;  /* 0x0000006106287225 */ /* 0x000fc800030e0428 */
[----:B------:R-:W-:-:S04]  /*44f20*/  IMAD.WIDE.U32 R46, P6, R26, UR27, R46 ;  /* 0x0000001b1a2e7c25 */ /* 0x000fc8000f8c002e */
[----:B------:R-:W-:Y:S01]  /*44f30*/  IMAD.WIDE.U32.X R22, R97, UR25, R22, P4 ;  /* 0x0000001961167c25 */ /* 0x000fe2000a0e0416 */
[----:B------:R-:W-:Y:S02]  /*44f40*/  IADD3 R74, P4, PT, R27, R74, RZ ;  /* 0x0000004a1b4a7210 */ /* 0x000fe40007f9e0ff */
[----:B------:R-:W-:Y:S02]  /*44f50*/  SHF.L.W.U32.HI R27, R31, 0xd, R24 ;  /* 0x0000000d1f1b7819 */ /* 0x000fe40000010e18 */
[----:B------:R-:W-:Y:S01]  /*44f60*/  IADD3.X R43, PT, PT, RZ, RZ, RZ, P6, !PT ;  /* 0x000000ffff2b7210 */ /* 0x000fe200037fe4ff */
[----:B------:R-:W-:Y:S01]  /*44f70*/  IMAD.MOV.U32 R42, RZ, RZ, R47 ;  /* 0x000000ffff2a7224 */ /* 0x000fe200078e002f */
[----:B------:R-:W-:Y:S01]  /*44f80*/  IADD3 R46, P6, PT, R49, R46, RZ ;  /* 0x0000002e312e7210 */ /* 0x000fe20007fde0ff */
[----:B------:R-:W-:Y:S01]  /*44f90*/  IMAD.WIDE.U32 R48, R13, R11, RZ ;  /* 0x0000000b0d307225 */ /* 0x000fe200078e00ff */
[----:B------:R-:W-:Y:S02]  /*44fa0*/  IADD3.X R27, P4, PT, R27, R19, RZ, P4, !PT ;  /* 0x000000131b1b7210 */ /* 0x000fe4000279e4ff */
[----:B------:R-:W-:Y:S01]  /*44fb0*/  IADD3.X R33, P3, PT, R71, R33, RZ, P3, !PT ;  /* 0x0000002147217210 */ /* 0x000fe20001f7e4ff */
[----:B------:R-:W-:Y:S01]  /*44fc0*/  IMAD.WIDE.U32.X R36, R103, UR37, R36, P5 ;  /* 0x0000002567247c25 */ /* 0x000fe2000a8e0424 */
[----:B------:R-:W-:-:S02]  /*44fd0*/  MOV R119, R3 ;  /* 0x0000000300777202 */ /* 0x000fc40000000f00 */
[----:B------:R-:W-:Y:S01]  /*44fe0*/  MOV R3, R114 ;  /* 0x0000007200037202 */ /* 0x000fe20000000f00 */
[----:B------:R-:W-:Y:S01]  /*44ff0*/  IMAD.WIDE.U32.X R42, R4, UR27, R42, P6 ;  /* 0x0000001b042a7c25 */ /* 0x000fe2000b0e042a */
[----:B------:R-:W-:Y:S02]  /*45000*/  LEA.HI.X R20, P4, R24, R20, RZ, 0xd, P4 ;  /* 0x0000001418147211 */ /* 0x000fe40002096cff */
[----:B------:R-:W-:Y:S02]  /*45010*/  IADD3 R19, P6, PT, R49, R50, RZ ;  /* 0x0000003231137210 */ /* 0x000fe40007fde0ff */
[----:B------:R-:W-:Y:S02]  /*45020*/  IADD3.X R114, P1, PT, R33, R46, RZ, P1, !PT ;  /* 0x0000002e21727210 */ /* 0x000fe40000f3e4ff */
[----:B------:R-:W-:Y:S01]  /*45030*/  MOV R24, R51 ;  /* 0x0000003300187202 */ /* 0x000fe20000000f00 */
[----:B------:R-:W-:Y:S01]  /*45040*/  IMAD.MOV.U32 R125, RZ, RZ, R0 ;  /* 0x000000ffff7d7224 */ /* 0x000fe200078e0000 */
[----:B------:R-:W-:-:S02]  /*45050*/  IADD3 R76, P5, PT, R76, R48, RZ ;  /* 0x000000304c4c7210 */ /* 0x000fc40007fbe0ff */
[----:B------:R-:W-:Y:S02]  /*45060*/  IADD3.X R52, P0, PT, R79, R52, RZ, P0, !PT ;  /* 0x000000344f347210 */ /* 0x000fe4000071e4ff */
[----:B------:R-:W-:Y:S01]  /*45070*/  MOV R0, R110 ;  /* 0x0000006e00007202 */ /* 0x000fe20000000f00 */
[----:B------:R-:W-:Y:S01]  /*45080*/  IMAD.WIDE.U32.X R24, R104, R123, R24, P6 ;  /* 0x0000007b68187225 */ /* 0x000fe200030e0418 */
[----:B------:R-:W-:Y:S02]  /*45090*/  IADD3.X R110, P1, P3, R42, R22, R36, P1, P3 ;  /* 0x000000162a6e7210 */ /* 0x000fe40000b26424 */
[----:B------:R-:W-:Y:S01]  /*450a0*/  SHF.L.W.U32.HI R22, R27, 0xd, R20 ;  /* 0x0000000d1b167819 */ /* 0x000fe20000010e14 */
[----:B------:R-:W-:Y:S01]  /*450b0*/  IMAD.X R44, RZ, RZ, R44, P4 ;  /* 0x000000ffff2c7224 */ /* 0x000fe200020e062c */
[----:B------:R-:W-:Y:S01]  /*450c0*/  IADD3.X R19, P5, PT, R52, R19, RZ, P5, !PT ;  /* 0x0000001334137210 */ /* 0x000fe20002fbe4ff */
[----:B------:R-:W-:Y:S01]  /*450d0*/  IMAD.MOV.U32 R107, RZ, RZ, R121 ;  /* 0x000000ffff6b7224 */ /* 0x000fe200078e0079 */
[----:B------:R-:W-:-:S02]  /*450e0*/  IADD3 R22, P4, PT, R22, R76, RZ ;  /* 0x0000004c16167210 */ /* 0x000fc40007f9e0ff */
[----:B------:R-:W-:Y:S02]  /*450f0*/  IADD3.X R76, P0, P5, R24, R77, R40, P5, P0 ;  /* 0x0000004d184c7210 */ /* 0x000fe40002d00428 */
[----:B------:R-:W-:Y:S01]  /*45100*/  IADD3.X R121, PT, PT, R43, R23, R37, P1, P3 ;  /* 0x000000172b797210 */ /* 0x000fe20000fe6425 */
[----:B------:R-:W-:Y:S01]  /*45110*/  IMAD.WIDE.U32 R36, R62, 0x13, RZ ;  /* 0x000000133e247825 */ /* 0x000fe200078e00ff */
[----:B------:R-:W-:Y:S02]  /*45120*/  SHF.L.W.U32.HI R23, R20, 0xd, R44 ;  /* 0x0000000d14177819 */ /* 0x000fe40000010e2c */
[----:B------:R-:W-:Y:S01]  /*45130*/  LOP3.LUT R20, R29, 0x7ffff, RZ, 0xc0, !PT ;  /* 0x0007ffff1d147812 */ /* 0x000fe200078ec0ff */
[----:B---3--:R-:W-:Y:S01]  /*45140*/  IMAD R46, R65, 0x13, RZ ;  /* 0x00000013412e7824 */ /* 0x008fe200078e02ff */
[----:B------:R-:W-:Y:S01]  /*45150*/  IADD3.X R75, PT, PT, R25, R75, R41, P0, P5 ;  /* 0x0000004b194b7210 */ /* 0x000fe200007ea429 */
[----:B------:R-:W-:Y:S01]  /*45160*/  IMAD.WIDE.U32 R24, R64, 0x13, RZ ;  /* 0x0000001340187825 */ /* 0x000fe200078e00ff */
[----:B------:R-:W-:-:S02]  /*45170*/  IADD3.X R19, P4, PT, R23, R19, RZ, P4, !PT ;  /* 0x0000001317137210 */ /* 0x000fc4000279e4ff */
[----:B------:R-:W-:Y:S01]  /*45180*/  LOP3.LUT R27, R27, 0x7ffff, RZ, 0xc0, !PT ;  /* 0x0007ffff1b1b7812 */ /* 0x000fe200078ec0ff */
[----:B------:R-:W-:Y:S02]  /*45190*/  IMAD R40, R63, 0x13, RZ ;  /* 0x000000133f287824 */ /* 0x000fe400078e02ff */
[----:B------:R-:W-:-:S04]  /*451a0*/  IMAD.WIDE.U32 R48, R20, R36, RZ ;  /* 0x0000002414307225 */ /* 0x000fc800078e00ff */
[----:B------:R-:W-:-:S04]  /*451b0*/  IMAD.WIDE.U32 R42, R66, 0x13, RZ ;  /* 0x00000013422a7825 */ /* 0x000fc800078e00ff */
[----:B------:R-:W-:Y:S01]  /*451c0*/  IMAD.IADD R46, R25, 0x1, R46 ;  /* 0x00000001192e7824 */ /* 0x000fe200078e022e */
[----:B------:R-:W-:Y:S01]  /*451d0*/  LOP3.LUT R25, R19, 0x7ffff, RZ, 0xc0, !PT ;  /* 0x0007ffff13197812 */ /* 0x000fe200078ec0ff */
[----:B------:R-:W-:Y:S02]  /*451e0*/  IMAD.IADD R40, R37, 0x1, R40 ;  /* 0x0000000125287824 */ /* 0x000fe400078e0228 */
[----:B------:R-:W-:Y:S02]  /*451f0*/  IMAD R29, R67, 0x13, RZ ;  /* 0x00000013431d7824 */ /* 0x000fe400078e02ff */
[----:B------:R-:W-:-:S04]  /*45200*/  IMAD.WIDE.U32 R56, R27, R24, RZ ;  /* 0x000000181b387225 */ /* 0x000fc800078e00ff */
[----:B------:R-:W-:Y:S01]  /*45210*/  IMAD.WIDE.U32 R48, P0, R40, R38, R48 ;  /* 0x0000002628307225 */ /* 0x000fe20007800030 */
[----:B------:R-:W-:-:S03]  /*45220*/  IADD3 R29, PT, PT, R43, R29, RZ ;  /* 0x0000001d2b1d7210 */ /* 0x000fc60007ffe0ff */
[----:B------:R-:W-:-:S04]  /*45230*/  IMAD.WIDE.U32 R50, R38, R36, RZ ;  /* 0x0000002426327225 */ /* 0x000fc800078e00ff */
[----:B------:R-:W-:Y:S01]  /*45240*/  IMAD.WIDE.U32 R58, R25, R42, RZ ;  /* 0x0000002a193a7225 */ /* 0x000fe200078e00ff */
[----:B------:R-:W-:-:S03]  /*45250*/  IADD3 R23, P3, PT, R51, R48, RZ ;  /* 0x0000003033177210 */ /* 0x000fc60007f7e0ff */
[----:B------:R-:W-:-:S04]  /*45260*/  IMAD.WIDE.U32 R54, R74, R24, RZ ;  /* 0x000000184a367225 */ /* 0x000fc800078e00ff */
[----:B------:R-:W-:-:S04]  /*45270*/  IMAD.WIDE.U32 R56, P1, R46, R74, R56 ;  /* 0x0000004a2e387225 */ /* 0x000fc80007820038 */
[----:B------:R-:W-:Y:S01]  /*45280*/  IMAD.X R53, RZ, RZ, RZ, P0 ;  /* 0x000000ffff357224 */ /* 0x000fe200000e06ff */
[----:B------:R-:W-:Y:S01]  /*45290*/  IADD3 R80, P0, PT, R50, R54, RZ ;  /* 0x0000003632507210 */ /* 0x000fe20007f1e0ff */
[----:B------:R-:W-:Y:S02]  /*452a0*/  IMAD.MOV.U32 R52, RZ, RZ, R49 ;  /* 0x000000ffff347224 */ /* 0x000fe400078e0031 */
[----:B------:R-:W-:Y:S01]  /*452b0*/  IMAD.WIDE.U32 R42, R22, R42, RZ ;  /* 0x0000002a162a7225 */ /* 0x000fe200078e00ff */
[----:B------:R-:W-:-:S03]  /*452c0*/  IADD3 R77, P5, PT, R55, R56, RZ ;  /* 0x00000038374d7210 */ /* 0x000fc60007fbe0ff */
[----:B------:R-:W-:Y:S01]  /*452d0*/  IMAD.WIDE.U32 R58, P6, R29, R22, R58 ;  /* 0x000000161d3a7225 */ /* 0x000fe200078c003a */
[----:B------:R-:W-:-:S03]  /*452e0*/  IADD3.X R77, P0, PT, R23, R77, RZ, P0, !PT ;  /* 0x0000004d174d7210 */ /* 0x000fc6000071e4ff */
[----:B------:R-:W-:Y:S01]  /*452f0*/  IMAD.WIDE.U32.X R52, R20, R40, R52, P3 ;  /* 0x0000002814347225 */ /* 0x000fe200018e0434 */
[----:B------:R-:W-:Y:S02]  /*45300*/  IADD3 R80, P3, PT, R80, R42, RZ ;  /* 0x0000002a50507210 */ /* 0x000fe40007f7e0ff */
[----:B------:R-:W-:Y:S01]  /*45310*/  MOV R50, R59 ;  /* 0x0000003b00327202 */ /* 0x000fe20000000f00 */
[----:B------:R-:W-:Y:S01]  /*45320*/  IMAD.X R51, RZ, RZ, RZ, P6 ;  /* 0x000000ffff337224 */ /* 0x000fe200030e06ff */
[----:B------:R-:W-:Y:S01]  /*45330*/  IADD3 R42, P6, PT, R43, R58, RZ ;  /* 0x0000003a2b2a7210 */ /* 0x000fe20007fde0ff */
[----:B------:R-:W-:Y:S01]  /*45340*/  IMAD.X R49, RZ, RZ, RZ, P1 ;  /* 0x000000ffff317224 */ /* 0x000fe200008e06ff */
[----:B------:R-:W-:Y:S01]  /*45350*/  IADD3 R23, P1, PT, R17, R32, RZ ;  /* 0x0000002011177210 */ /* 0x000fe20007f3e0ff */
[----:B------:R-:W-:Y:S02]  /*45360*/  IMAD.MOV.U32 R48, RZ, RZ, R57 ;  /* 0x000000ffff307224 */ /* 0x000fe400078e0039 */
[----:B--2---:R-:W-:Y:S01]  /*45370*/  IMAD.WIDE.U32 R32, R60, 0x13, RZ ;  /* 0x000000133c207825 */ /* 0x004fe200078e00ff */
[----:B------:R-:W-:Y:S01]  /*45380*/  IADD3.X R77, P3, PT, R77, R42, RZ, P3, !PT ;  /* 0x0000002a4d4d7210 */ /* 0x000fe20001f7e4ff */
[----:B------:R-:W-:-:S02]  /*45390*/  UIMAD.WIDE.U32 UR20, UR18, 0x13, URZ ;  /* 0x00000013121478a5 */ /* 0x000fc4000f8e00ff */
[----:B------:R-:W-:Y:S01]  /*453a0*/  IMAD.WIDE.U32.X R50, R25, R29, R50, P6 ;  /* 0x0000001d19327225 */ /* 0x000fe200030e0432 */
[----:B------:R-:W-:-:S03]  /*453b0*/  UIMAD UR6, UR19, 0x13, URZ ;  /* 0x00000013130678a4 */ /* 0x000fc6000f8e02ff */
[----:B------:R-:W-:-:S04]  /*453c0*/  IMAD.WIDE.U32.X R48, R27, R46, R48, P5 ;  /* 0x0000002e1b307225 */ /* 0x000fc800028e0430 */
[----:B------:R-:W-:Y:S02]  /*453d0*/  IMAD R17, R61, 0x13, RZ ;  /* 0x000000133d117824 */ /* 0x000fe400078e02ff */
[----:B------:R-:W-:Y:S01]  /*453e0*/  IMAD.WIDE.U32 R54, R20, R68, RZ ;  /* 0x0000004414367225 */ /* 0x000fe200078e00ff */
[----:B------:R-:W-:-:S03]  /*453f0*/  UIADD3 UR6, UPT, UPT, UR21, UR6, URZ ;  /* 0x0000000615067290 */ /* 0x000fc6000fffe0ff */
[----:B------:R-:W-:Y:S01]  /*45400*/  IMAD.MOV.U32 R122, RZ, RZ, R86 ;  /* 0x000000ffff7a7224 */ /* 0x000fe200078e0056 */
[----:B------:R-:W-:Y:S01]  /*45410*/  IADD3.X R86, P0, P3, R50, R48, R52, P3, P0 ;  /* 0x0000003032567210 */ /* 0x000fe20001b00434 */
[----:B------:R-:W-:-:S04]  /*45420*/  IMAD.WIDE.U32 R42, R27, R32, RZ ;  /* 0x000000201b2a7225 */ /* 0x000fc800078e00ff */
[----:B------:R-:W-:Y:S02]  /*45430*/  IMAD.IADD R17, R33, 0x1, R17 ;  /* 0x0000000121117824 */ /* 0x000fe400078e0211 */
[----:B------:R-:W-:Y:S02]  /*45440*/  IMAD.MOV.U32 R108, RZ, RZ, R3 ;  /* 0x000000ffff6c7224 */ /* 0x000fe400078e0003 */
[----:B------:R-:W-:Y:S01]  /*45450*/  IMAD.MOV.U32 R3, RZ, RZ, R85 ;  /* 0x000000ffff037224 */ /* 0x000fe200078e0055 */
[----:B------:R-:W-:Y:S01]  /*45460*/  IADD3.X R85, PT, PT, R51, R49, R53, P0, P3 ;  /* 0x0000003133557210 */ /* 0x000fe200007e6435 */
[----:B------:R-:W-:-:S04]  /*45470*/  IMAD.WIDE.U32 R54, P5, R38, R69, R54 ;  /* 0x0000004526367225 */ /* 0x000fc800078a0036 */
[----:B------:R-:W-:-:S04]  /*45480*/  IMAD.WIDE.U32 R56, R38, R68, RZ ;  /* 0x0000004426387225 */ /* 0x000fc800078e00ff */
[----:B------:R-:W-:Y:S01]  /*45490*/  IMAD.WIDE.U32 R52, P0, R17, R74, R42 ;  /* 0x0000004a11347225 */ /* 0x000fe2000780002a */
[----:B------:R-:W-:-:S03]  /*454a0*/  IADD3 R29, P3, PT, R57, R54, RZ ;  /* 0x00000036391d7210 */ /* 0x000fc60007f7e0ff */
[----:B------:R-:W-:-:S04]  /*454b0*/  IMAD.WIDE.U32 R42, R74, R32, RZ ;  /* 0x000000204a2a7225 */ /* 0x000fc800078e00ff */
[----:B------:R-:W-:-:S04]  /*454c0*/  IMAD.WIDE.U32 R48, R7, UR6, RZ ;  /* 0x0000000607307c25 */ /* 0x000fc8000f8e00ff */
[----:B------:R-:W-:Y:S02]  /*454d0*/  IMAD.MOV.U32 R79, RZ, RZ, R45 ;  /* 0x000000ffff4f7224 */ /* 0x000fe400078e002d */
[----:B------:R-:W-:Y:S02]  /*454e0*/  IMAD.MOV.U32 R45, RZ, RZ, R82 ;  /* 0x000000ffff2d7224 */ /* 0x000fe400078e0052 */
[----:B------:R-:W-:Y:S01]  /*454f0*/  IMAD.X R51, RZ, RZ, RZ, P5 ;  /* 0x000000ffff337224 */ /* 0x000fe200028e06ff */
[----:B------:R-:W-:Y:S01]  /*45500*/  IADD3 R31, P5, PT, R43, R52, RZ ;  /* 0x000000342b1f7210 */ /* 0x000fe20007fbe0ff */
[----:B------:R-:W-:Y:S01]  /*45510*/  IMAD.X R57, RZ, RZ, RZ, P0 ;  /* 0x000000ffff397224 */ /* 0x000fe200000e06ff */
[----:B------:R-:W-:Y:S01]  /*45520*/  IADD3 R82, P0, PT, R56, R42, RZ ;  /* 0x0000002a38527210 */ /* 0x000fe20007f1e0ff */
[----:B------:R-:W-:Y:S01]  /*45530*/  IMAD.MOV.U32 R50, RZ, RZ, R55 ;  /* 0x000000ffff327224 */ /* 0x000fe200078e0037 */
[----:B------:R-:W-:Y:S01]  /*45540*/  MOV R56, R53 ;  /* 0x0000003500387202 */ /* 0x000fe20000000f00 */
[----:B------:R-:W-:-:S04]  /*45550*/  IMAD.WIDE.U32 R42, R7, UR20, RZ ;  /* 0x00000014072a7c25 */ /* 0x000fc8000f8e00ff */
[----:B------:R-:W-:-:S04]  /*45560*/  IMAD.WIDE.U32 R48, P6, R97, UR20, R48 ;  /* 0x0000001461307c25 */ /* 0x000fc8000f8c0030 */
[----:B------:R-:W-:Y:S01]  /*45570*/  IMAD.WIDE.U32 R52, R25, R36, RZ ;  /* 0x0000002419347225 */ /* 0x000fe200078e00ff */
[----:B------:R-:W-:-:S03]  /*45580*/  IADD3.X R55, PT, PT, RZ, RZ, RZ, P6, !PT ;  /* 0x000000ffff377210 */ /* 0x000fc600037fe4ff */
[----:B------:R-:W-:Y:S01]  /*45590*/  IMAD.WIDE.U32.X R50, R20, R69, R50, P3 ;  /* 0x0000004514327225 */ /* 0x000fe200018e0432 */
[----:B------:R-:W-:-:S03]  /*455a0*/  IADD3 R100, P3, PT, R23, R42, RZ ;  /* 0x0000002a17647210 */ /* 0x000fc60007f7e0ff */
[----:B------:R-:W-:Y:S01]  /*455b0*/  IMAD.WIDE.U32.X R56, R27, R17, R56, P5 ;  /* 0x000000111b387225 */ /* 0x000fe200028e0438 */
[----:B------:R-:W-:-:S03]  /*455c0*/  IADD3 R23, P5, PT, R43, R48, RZ ;  /* 0x000000302b177210 */ /* 0x000fc60007fbe0ff */
[----:B------:R-:W-:Y:S01]  /*455d0*/  IMAD.WIDE.U32 R52, P6, R40, R22, R52 ;  /* 0x0000001628347225 */ /* 0x000fe200078c0034 */
[----:B------:R-:W-:-:S03]  /*455e0*/  IADD3.X R14, P1, PT, R14, R81, RZ, P1, !PT ;  /* 0x000000510e0e7210 */ /* 0x000fc60000f3e4ff */
[----:B------:R-:W-:-:S04]  /*455f0*/  IMAD.WIDE.U32 R42, R22, R36, RZ ;  /* 0x00000024162a7225 */ /* 0x000fc800078e00ff */
[----:B------:R-:W-:Y:S02]  /*45600*/  IMAD.MOV.U32 R54, RZ, RZ, R49 ;  /* 0x000000ffff367224 */ /* 0x000fe400078e0031 */
[----:B------:R-:W-:Y:S02]  /*45610*/  IMAD.MOV.U32 R98, RZ, RZ, R83 ;  /* 0x000000ffff627224 */ /* 0x000fe400078e0053 */
[----:B------:R-:W-:Y:S01]  /*45620*/  IMAD.X R49, RZ, RZ, RZ, P6 ;  /* 0x000000ffff317224 */ /* 0x000fe200030e06ff */
[----:B------:R-:W-:Y:S01]  /*45630*/  IADD3 R83, P6, PT, R43, R52, RZ ;  /* 0x000000342b537210 */ /* 0x000fe20007fde0ff */
[----:B------:R-:W-:Y:S01]  /*45640*/  IMAD.WIDE.U32.X R34, R103, UR7, R34, P2 ;  /* 0x0000000767227c25 */ /* 0x000fe200090e0422 */
[----:B------:R-:W-:Y:S02]  /*45650*/  IADD3.X R109, P3, PT, R14, R23, RZ, P3, !PT ;  /* 0x000000170e6d7210 */ /* 0x000fe40001f7e4ff */
[----:B------:R-:W-:Y:S01]  /*45660*/  IADD3 R82, P2, PT, R82, R42, RZ ;  /* 0x0000002a52527210 */ /* 0x000fe20007f5e0ff */
[----:B------:R-:W-:Y:S01]  /*45670*/  IMAD.WIDE.U32.X R54, R97, UR6, R54, P5 ;  /* 0x0000000661367c25 */ /* 0x000fe2000a8e0436 */
[----:B------:R-:W-:-:S03]  /*45680*/  IADD3.X R29, P0, PT, R29, R31, RZ, P0, !PT ;  /* 0x0000001f1d1d7210 */ /* 0x000fc6000071e4ff */
[----:B------:R-:W-:Y:S02]  /*45690*/  IMAD.MOV.U32 R48, RZ, RZ, R53 ;  /* 0x000000ffff307224 */ /* 0x000fe400078e0035 */
[----:B------:R-:W-:Y:S01]  /*456a0*/  IMAD.MOV.U32 R101, RZ, RZ, R107 ;  /* 0x000000ffff657224 */ /* 0x000fe200078e006b */
[----:B------:R-:W-:Y:S01]  /*456b0*/  IADD3.X R83, P2, PT, R29, R83, RZ, P2, !PT ;  /* 0x000000531d537210 */ /* 0x000fe2000175e4ff */
[----:B------:R-:W-:Y:S01]  /*456c0*/  IMAD.MOV.U32 R107, RZ, RZ, R3 ;  /* 0x000000ffff6b7224 */ /* 0x000fe200078e0003 */
[----:B------:R-:W-:Y:S01]  /*456d0*/  IADD3.X R3, P3, P1, R54, R15, R34, P3, P1 ;  /* 0x0000000f36037210 */ /* 0x000fe20001962422 */
[----:B------:R-:W-:-:S04]  /*456e0*/  IMAD.WIDE.U32 R58, R20, R32, RZ ;  /* 0x00000020143a7225 */ /* 0x000fc800078e00ff */
[----:B------:R-:W-:-:S04]  /*456f0*/  IMAD.WIDE.U32.X R42, R25, R40, R48, P6 ;  /* 0x00000028192a7225 */ /* 0x000fc800030e0430 */
[----:B------:R-:W-:Y:S01]  /*45700*/  IMAD.MOV.U32 R124, RZ, RZ, R0 ;  /* 0x000000ffff7c7224 */ /* 0x000fe200078e0000 */
[----:B------:R-:W-:Y:S01]  /*45710*/  IADD3.X R84, P0, P2, R42, R56, R50, P2, P0 ;  /* 0x000000382a547210 */ /* 0x000fe20001200432 */
[----:B------:R-:W-:Y:S01]  /*45720*/  IMAD.WIDE.U32 R14, R20, R66, RZ ;  /* 0x00000042140e7225 */ /* 0x000fe200078e00ff */
[----:B------:R-:W-:-:S03]  /*45730*/  IADD3.X R0, PT, PT, R55, R39, R35, P3, P1 ;  /* 0x0000002737007210 */ /* 0x000fc60001fe2423 */
[----:B------:R-:W-:Y:S01]  /*45740*/  IMAD.WIDE.U32 R48, P5, R17, R38, R58 ;  /* 0x0000002611307225 */ /* 0x000fe200078a003a */
[----:B------:R-:W-:-:S03]  /*45750*/  IADD3.X R81, PT, PT, R43, R57, R51, P0, P2 ;  /* 0x000000392b517210 */ /* 0x000fc600007e4433 */
[----:B------:R-:W-:Y:S01]  /*45760*/  IMAD.WIDE.U32 R34, R38, R32, RZ ;  /* 0x0000002026227225 */ /* 0x000fe200078e00ff */
[----:B------:R-:W-:-:S03]  /*45770*/  MOV R42, R49 ;  /* 0x00000031002a7202 */ /* 0x000fc60000000f00 */
[----:B------:R-:W-:Y:S01]  /*45780*/  IMAD.WIDE.U32 R52, P0, R38, R67, R14 ;  /* 0x0000004326347225 */ /* 0x000fe2000780000e */
[----:B------:R-:W-:-:S03]  /*45790*/  IADD3 R29, P1, PT, R35, R48, RZ ;  /* 0x00000030231d7210 */ /* 0x000fc60007f3e0ff */
[----:B------:R-:W-:-:S04]  /*457a0*/  IMAD.WIDE.U32 R50, R20, R64, RZ ;  /* 0x0000004014327225 */ /* 0x000fc800078e00ff */
[----:B------:R-:W-:-:S04]  /*457b0*/  IMAD.WIDE.U32 R14, R74, R36, RZ ;  /* 0x000000244a0e7225 */ /* 0x000fc800078e00ff */
[----:B------:R-:W-:-:S04]  /*457c0*/  IMAD.WIDE.U32 R48, R38, R66, RZ ;  /* 0x0000004226307225 */ /* 0x000fc800078e00ff */
[----:B------:R-:W-:Y:S01]  /*457d0*/  IMAD.X R35, RZ, RZ, RZ, P0 ;  /* 0x000000ffff237224 */ /* 0x000fe200000e06ff */
[----:B------:R-:W-:Y:S01]  /*457e0*/  IADD3 R33, P0, PT, R34, R14, RZ ;  /* 0x0000000e22217210 */ /* 0x000fe20007f1e0ff */
[----:B------:R-:W-:Y:S01]  /*457f0*/  IMAD.WIDE.U32 R50, P2, R38, R65, R50 ;  /* 0x0000004126327225 */ /* 0x000fe20007840032 */
[----:B------:R-:W-:-:S03]  /*45800*/  IADD3 R31, P3, PT, R49, R52, RZ ;  /* 0x00000034311f7210 */ /* 0x000fc60007f7e0ff */
[----:B------:R-:W-:Y:S02]  /*45810*/  IMAD.MOV.U32 R34, RZ, RZ, R53 ;  /* 0x000000ffff227224 */ /* 0x000fe400078e0035 */
[----:B------:R-:W-:-:S04]  /*45820*/  IMAD.WIDE.U32 R52, R27, R36, RZ ;  /* 0x000000241b347225 */ /* 0x000fc800078e00ff */
[----:B------:R-:W-:-:S04]  /*45830*/  IMAD.WIDE.U32 R38, R38, R64, RZ ;  /* 0x0000004026267225 */ /* 0x000fc800078e00ff */
[----:B------:R-:W-:Y:S01]  /*45840*/  IMAD.X R43, RZ, RZ, RZ, P5 ;  /* 0x000000ffff2b7224 */ /* 0x000fe200028e06ff */
[----:B------:R-:W-:Y:S01]  /*45850*/  IADD3 R14, P5, PT, R39, R50, RZ ;  /* 0x00000032270e7210 */ /* 0x000fe20007fbe0ff */
[----:B------:R-:W-:Y:S02]  /*45860*/  IMAD.X R37, RZ, RZ, RZ, P2 ;  /* 0x000000ffff257224 */ /* 0x000fe400010e06ff */
[----:B------:R-:W-:Y:S02]  /*45870*/  IMAD.MOV.U32 R36, RZ, RZ, R51 ;  /* 0x000000ffff247224 */ /* 0x000fe400078e0033 */
[----:B------:R-:W-:-:S04]  /*45880*/  IMAD.WIDE.U32 R50, P2, R40, R74, R52 ;  /* 0x0000004a28327225 */ /* 0x000fc80007840034 */
[----:B------:R-:W-:Y:S01]  /*45890*/  IMAD.WIDE.U32.X R42, R20, R17, R42, P1 ;  /* 0x00000011142a7225 */ /* 0x000fe200008e042a */
[----:B------:R-:W-:Y:S02]  /*458a0*/  IADD3 R23, P1, PT, R15, R50, RZ ;  /* 0x000000320f177210 */ /* 0x000fe40007f3e0ff */
[----:B------:R-:W-:Y:S01]  /*458b0*/  IADD3.X R53, PT, PT, RZ, RZ, RZ, P2, !PT ;  /* 0x000000ffff357210 */ /* 0x000fe200017fe4ff */
[----:B------:R-:W-:Y:S02]  /*458c0*/  IMAD.MOV.U32 R52, RZ, RZ, R51 ;  /* 0x000000ffff347224 */ /* 0x000fe400078e0033 */
[----:B------:R-:W-:-:S04]  /*458d0*/  IMAD.WIDE.U32 R50, R25, R24, RZ ;  /* 0x0000001819327225 */ /* 0x000fc800078e00ff */
[----:B------:R-:W-:-:S04]  /*458e0*/  IMAD.WIDE.U32.X R40, R27, R40, R52, P1 ;  /* 0x000000281b287225 */ /* 0x000fc800008e0434 */
[----:B------:R-:W-:-:S04]  /*458f0*/  IMAD.WIDE.U32 R50, P1, R46, R22, R50 ;  /* 0x000000162e327225 */ /* 0x000fc80007820032 */
[----:B------:R-:W-:-:S04]  /*45900*/  IMAD.WIDE.U32 R54, R22, R24, RZ ;  /* 0x0000001816367225 */ /* 0x000fc800078e00ff */
[----:B------:R-:W-:Y:S01]  /*45910*/  IMAD.MOV.U32 R52, RZ, RZ, R51 ;  /* 0x000000ffff347224 */ /* 0x000fe200078e0033 */
[----:B------:R-:W-:Y:S01]  /*45920*/  IADD3 R24, P2, PT, R55, R50, RZ ;  /* 0x0000003237187210 */ /* 0x000fe20007f5e0ff */
[----:B------:R-:W-:-:S04]  /*45930*/  IMAD.WIDE.U32 R50, R27, R68, RZ ;  /* 0x000000441b327225 */ /* 0x000fc800078e00ff */
[----:B------:R-:W-:Y:S01]  /*45940*/  IMAD.X R53, RZ, RZ, RZ, P1 ;  /* 0x000000ffff357224 */ /* 0x000fe200008e06ff */
[----:B------:R-:W-:Y:S01]  /*45950*/  IADD3 R15, P1, PT, R33, R54, RZ ;  /* 0x00000036210f7210 */ /* 0x000fe20007f3e0ff */
[----:B------:R-:W-:-:S04]  /*45960*/  IMAD.WIDE.U32.X R34, R20, R67, R34, P3 ;  /* 0x0000004314227225 */ /* 0x000fc800018e0422 */
[----:B------:R-:W-:-:S04]  /*45970*/  IMAD.WIDE.U32.X R46, R25, R46, R52, P2 ;  /* 0x0000002e192e7225 */ /* 0x000fc800010e0434 */
[----:B------:R-:W-:-:S04]  /*45980*/  IMAD.WIDE.U32 R52, P3, R74, R69, R50 ;  /* 0x000000454a347225 */ /* 0x000fc80007860032 */
[----:B------:R-:W-:-:S04]  /*45990*/  IMAD.WIDE.U32 R54, R103, UR26, RZ ;  /* 0x0000001a67367c25 */ /* 0x000fc8000f8e00ff */
[----:B------:R-:W-:-:S04]  /*459a0*/  IMAD.WIDE.U32 R50, R74, R68, RZ ;  /* 0x000000444a327225 */ /* 0x000fc800078e00ff */
[----:B------:R-:W-:Y:S01]  /*459b0*/  IMAD.WIDE.U32.X R36, R20, R65, R36, P5 ;  /* 0x0000004114247225 */ /* 0x000fe200028e0424 */
[----:B------:R-:W-:Y:S02]  /*459c0*/  IADD3 R33, P2, PT, R48, R50, RZ ;  /* 0x0000003230217210 */ /* 0x000fe40007f5e0ff */
[----:B------:R-:W-:Y:S01]  /*459d0*/  IADD3 R20, P6, PT, R51, R52, RZ ;  /* 0x0000003433147210 */ /* 0x000fe20007fde0ff */
[----:B------:R-:W-:-:S04]  /*459e0*/  IMAD.WIDE.U32 R54, P5, R12, UR27, R54 ;  /* 0x0000001b0c367c25 */ /* 0x000fc8000f8a0036 */
[----:B------:R-:W-:-:S04]  /*459f0*/  IMAD.WIDE.U32 R58, R104, UR24, RZ ;  /* 0x00000018683a7c25 */ /* 0x000fc8000f8e00ff */
[----:B------:R-:W-:Y:S01]  /*45a00*/  IMAD.WIDE.U32 R50, R12, UR26, RZ ;  /* 0x0000001a0c327c25 */ /* 0x000fe2000f8e00ff */
[----:B------:R-:W-:-:S03]  /*45a10*/  IADD3.X R57, PT, PT, RZ, RZ, RZ, P5, !PT ;  /* 0x000000ffff397210 */ /* 0x000fc60002ffe4ff */
[----:B------:R-:W-:Y:S01]  /*45a20*/  IMAD.X R49, RZ, RZ, RZ, P3 ;  /* 0x000000ffff317224 */ /* 0x000fe200018e06ff */
[----:B------:R-:W-:Y:S01]  /*45a30*/  IADD3 R39, P5, PT, R51, R54, RZ ;  /* 0x0000003633277210 */ /* 0x000fe20007fbe0ff */
[----:B------:R-:W-:Y:S02]  /*45a40*/  IMAD.MOV.U32 R56, RZ, RZ, R55 ;  /* 0x000000ffff387224 */ /* 0x000fe400078e0037 */
[----:B------:R-:W-:-:S04]  /*45a50*/  IMAD.WIDE.U32 R58, P3, R13, UR25, R58 ;  /* 0x000000190d3a7c25 */ /* 0x000fc8000f86003a */
[----:B------:R-:W-:-:S04]  /*45a60*/  IMAD.WIDE.U32 R54, R13, UR24, RZ ;  /* 0x000000180d367c25 */ /* 0x000fc8000f8e00ff */
[----:B------:R-:W-:Y:S02]  /*45a70*/  IMAD.MOV.U32 R48, RZ, RZ, R53 ;  /* 0x000000ffff307224 */ /* 0x000fe400078e0035 */
[----:B------:R-:W-:Y:S01]  /*45a80*/  IMAD.X R53, RZ, RZ, RZ, P3 ;  /* 0x000000ffff357224 */ /* 0x000fe200018e06ff */
[----:B------:R-:W-:Y:S01]  /*45a90*/  IADD3 R51, P3, PT, R55, R58, RZ ;  /* 0x0000003a37337210 */ /* 0x000fe20007f7e0ff */
[----:B------:R-:W-:Y:S02]  /*45aa0*/  IMAD.MOV.U32 R52, RZ, RZ, R59 ;  /* 0x000000ffff347224 */ /* 0x000fe400078e003b */
[----:B------:R-:W-:-:S04]  /*45ab0*/  IMAD.WIDE.U32 R58, R105, UR36, RZ ;  /* 0x00000024693a7c25 */ /* 0x000fc8000f8e00ff */
[----:B------:R-:W-:-:S04]  /*45ac0*/  IMAD.WIDE.U32.X R56, R103, UR27, R56, P5 ;  /* 0x0000001b67387c25 */ /* 0x000fc8000a8e0438 */
[----:B------:R-:W-:-:S04]  /*45ad0*/  IMAD.WIDE.U32 R58, P5, R16, UR37, R58 ;  /* 0x00000025103a7c25 */ /* 0x000fc8000f8a003a */
[----:B------:R-:W-:Y:S01]  /*45ae0*/  IMAD.WIDE.U32 R72, R16, UR36, RZ ;  /* 0x0000002410487c25 */ /* 0x000fe2000f8e00ff */
[----:B------:R-:W-:-:S03]  /*45af0*/  IADD3.X R71, PT, PT, RZ, RZ, RZ, P5, !PT ;  /* 0x000000ffff477210 */ /* 0x000fc60002ffe4ff */
[----:B------:R-:W-:Y:S01]  /*45b00*/  IMAD.MOV.U32 R70, RZ, RZ, R59 ;  /* 0x000000ffff467224 */ /* 0x000fe200078e003b */
[----:B------:R-:W-:Y:S01]  /*45b10*/  IADD3 R58, P5, PT, R73, R58, RZ ;  /* 0x0000003a493a7210 */ /* 0x000fe20007fbe0ff */
[----:B------:R-:W-:Y:S01]  /*45b20*/  IMAD.WIDE.U32.X R52, R104, UR25, R52, P3 ;  /* 0x0000001968347c25 */ /* 0x000fe200098e0434 */
[----:B------:R-:W-:Y:S02]  /*45b30*/  IADD3 R54, P3, PT, R54, R72, RZ ;  /* 0x0000004836367210 */ /* 0x000fe40007f7e0ff */
[----:B------:R-:W-:Y:S01]  /*45b40*/  MOV R73, R45 ;  /* 0x0000002d00497202 */ /* 0x000fe20000000f00 */
[----:B------:R-:W-:Y:S01]  /*45b50*/  IMAD.WIDE.U32.X R70, R105, UR37, R70, P5 ;  /* 0x0000002569467c25 */ /* 0x000fe2000a8e0446 */
[----:B------:R-:W-:Y:S02]  /*45b60*/  IADD3.X R51, P3, PT, R58, R51, RZ, P3, !PT ;  /* 0x000000333a337210 */ /* 0x000fe40001f7e4ff */
[----:B------:R-:W-:Y:S01]  /*45b70*/  IADD3 R45, P5, PT, R54, R50, RZ ;  /* 0x00000032362d7210 */ /* 0x000fe20007fbe0ff */
[----:B------:R-:W-:-:S03]  /*45b80*/  IMAD.MOV.U32 R55, RZ, RZ, R124 ;  /* 0x000000ffff377224 */ /* 0x000fc600078e007c */
[----:B------:R-:W-:Y:S01]  /*45b90*/  IADD3.X R95, P5, PT, R51, R39, RZ, P5, !PT ;  /* 0x00000027335f7210 */ /* 0x000fe20002fbe4ff */
[----:B------:R-:W-:Y:S01]  /*45ba0*/  IMAD.MOV.U32 R59, RZ, RZ, R98 ;  /* 0x000000ffff3b7224 */ /* 0x000fe200078e0062 */
[----:B------:R-:W-:Y:S02]  /*45bb0*/  SHF.L.W.U32.HI R98, R91, 0xd, R89 ;  /* 0x0000000d5b627819 */ /* 0x000fe40000010e59 */
[----:B------:R-:W-:Y:S01]  /*45bc0*/  IADD3.X R124, P3, P5, R56, R52, R70, P5, P3 ;  /* 0x00000034387c7210 */ /* 0x000fe20002d66446 */
[----:B------:R-:W-:Y:S01]  /*45bd0*/  IMAD.MOV.U32 R72, RZ, RZ, R107 ;  /* 0x000000ffff487224 */ /* 0x000fe200078e006b */
[----:B------:R-:W-:Y:S01]  /*45be0*/  SHF.L.W.U32.HI R91, R88, 0xd, R91 ;  /* 0x0000000d585b7819 */ /* 0x000fe20000010e5b */
[----:B------:R-:W-:Y:S01]  /*45bf0*/  IMAD.WIDE.U32.X R48, R27, R69, R48, P6 ;  /* 0x000000451b307225 */ /* 0x000fe200030e0430 */
[----:B------:R-:W-:-:S03]  /*45c00*/  IADD3.X R107, PT, PT, R57, R53, R71, P3, P5 ;  /* 0x00000035396b7210 */ /* 0x000fc60001fea447 */
[----:B------:R-:W-:Y:S01]  /*45c10*/  IMAD.MOV.U32 R71, RZ, RZ, R122 ;  /* 0x000000ffff477224 */ /* 0x000fe200078e007a */
[----:B------:R-:W-:Y:S01]  /*45c20*/  IADD3 R122, P6, PT, R91, R102, RZ ;  /* 0x000000665b7a7210 */ /* 0x000fe20007fde0ff */
[----:B------:R-:W-:-:S03]  /*45c30*/  IMAD.WIDE.U32 R50, R74, R66, RZ ;  /* 0x000000424a327225 */ /* 0x000fc600078e00ff */
[----:B------:R-:W-:Y:S02]  /*45c40*/  IADD3.X R98, P6, PT, R98, R116, RZ, P6, !PT ;  /* 0x0000007462627210 */ /* 0x000fe400037de4ff */
[----:B------:R-:W-:Y:S02]  /*45c50*/  IADD3 R58, P3, PT, R38, R50, RZ ;  /* 0x00000032263a7210 */ /* 0x000fe40007f7e0ff */
[----:B------:R-:W-:-:S05]  /*45c60*/  IADD3.X R38, P6, PT, RZ, R93, RZ, P6, !PT ;  /* 0x0000005dff267210 */ /* 0x000fca00037de4ff */
[----:B------:R-:W-:-:S05]  /*45c70*/  IMAD.X R99, RZ, RZ, R92, P6 ;  /* 0x000000ffff637224 */ /* 0x000fca00030e065c */
[----:B------:R-:W-:Y:S02]  /*45c80*/  SHF.L.W.U32.HI R99, R38, 0xd, R99 ;  /* 0x0000000d26637819 */ /* 0x000fe40000010e63 */
[----:B------:R-:W-:-:S04]  /*45c90*/  SHF.L.W.U32.HI R38, R98, 0xd, R38 ;  /* 0x0000000d62267819 */ /* 0x000fc80000010e26 */
[----:B------:R-:W-:-:S04]  /*45ca0*/  IADD3 R120, P6, PT, R38, R120, RZ ;  /* 0x0000007826787210 */ /* 0x000fc80007fde0ff */
[----:B------:R-:W-:-:S04]  /*45cb0*/  IADD3.X R99, P6, PT, R99, R71, RZ, P6, !PT ;  /* 0x0000004763637210 */ /* 0x000fc800037de4ff */
        /* <DEDUP_REMOVED lines=9> */
[----:B------:R-:W-:Y:S01]  /*45d50*/  SHF.L.W.U32.HI R38, R101, 0xd, R38 ;  /* 0x0000000d65267819 */ /* 0x000fe20000010e26 */
[----:B------:R-:W-:-:S03]  /*45d60*/  IMAD.WIDE.U32 R52, R27, R66, RZ ;  /* 0x000000421b347225 */ /* 0x000fc600078e00ff */
[----:B------:R-:W-:-:S04]  /*45d70*/  IADD3 R108, P6, PT, R38, R108, RZ ;  /* 0x0000006c266c7210 */ /* 0x000fc80007fde0ff */
[----:B------:R-:W-:Y:S01]  /*45d80*/  IADD3.X R102, P6, PT, R102, R79, RZ, P6, !PT ;  /* 0x0000004f66667210 */ /* 0x000fe200037de4ff */
[----:B------:R-:W-:Y:S01]  /*45d90*/  IMAD.WIDE.U32 R52, P5, R74, R67, R52 ;  /* 0x000000434a347225 */ /* 0x000fe200078a0034 */
[----:B------:R-:W-:Y:S02]  /*45da0*/  IADD3.X R23, P0, PT, R29, R23, RZ, P0, !PT ;  /* 0x000000171d177210 */ /* 0x000fe4000071e4ff */
[----:B------:R-:W-:Y:S02]  /*45db0*/  IADD3.X R38, P6, PT, RZ, R90, RZ, P6, !PT ;  /* 0x0000005aff267210 */ /* 0x000fe400037de4ff */
[----:B------:R-:W-:Y:S02]  /*45dc0*/  IADD3.X R24, P1, PT, R23, R24, RZ, P1, !PT ;  /* 0x0000001817187210 */ /* 0x000fe40000f3e4ff */
[----:B------:R-:W-:Y:S02]  /*45dd0*/  IADD3.X R39, PT, PT, RZ, R117, RZ, P6, !PT ;  /* 0x00000075ff277210 */ /* 0x000fe400037fe4ff */
[----:B------:R-:W-:-:S02]  /*45de0*/  IADD3 R59, P6, PT, R51, R52, RZ ;  /* 0x00000034333b7210 */ /* 0x000fc40007fde0ff */
[----:B------:R-:W-:Y:S02]  /*45df0*/  LEA.HI.X R76, P4, R44, R76, RZ, 0xd, P4 ;  /* 0x0000004c2c4c7211 */ /* 0x000fe40002096cff */
[----:B------:R-:W-:Y:S02]  /*45e00*/  IADD3.X R44, P3, PT, R14, R59, RZ, P3, !PT ;  /* 0x0000003b0e2c7210 */ /* 0x000fe40001f7e4ff */
[----:B------:R-:W-:Y:S01]  /*45e10*/  IADD3.X R14, P0, P1, R46, R40, R42, P1, P0 ;  /* 0x000000282e0e7210 */ /* 0x000fe2000090042a */
[----:B------:R-:W-:-:S03]  /*45e20*/  IMAD.WIDE.U32 R50, R103, UR24, RZ ;  /* 0x0000001867327c25 */ /* 0x000fc6000f8e00ff */
[----:B------:R-:W-:Y:S01]  /*45e30*/  IADD3.X R40, PT, PT, R47, R41, R43, P0, P1 ;  /* 0x000000292f287210 */ /* 0x000fe200007e242b */
[----:B------:R-:W-:-:S04]  /*45e40*/  IMAD.WIDE.U32 R46, R25, R32, RZ ;  /* 0x00000020192e7225 */ /* 0x000fc800078e00ff */
[----:B------:R-:W-:Y:S02]  /*45e50*/  IMAD.X R75, RZ, RZ, R75, P4 ;  /* 0x000000ffff4b7224 */ /* 0x000fe400020e064b */
[----:B------:R-:W-:Y:S01]  /*45e60*/  IMAD.X R55, RZ, RZ, RZ, P5 ;  /* 0x000000ffff377224 */ /* 0x000fe200028e06ff */
[----:B------:R-:W-:Y:S01]  /*45e70*/  IADD3.X R29, P2, PT, R31, R20, RZ, P2, !PT ;  /* 0x000000141f1d7210 */ /* 0x000fe2000175e4ff */
[----:B------:R-:W-:Y:S01]  /*45e80*/  IMAD.WIDE.U32 R50, P5, R12, UR25, R50 ;  /* 0x000000190c327c25 */ /* 0x000fe2000f8a0032 */
[----:B------:R-:W-:-:S03]  /*45e90*/  SHF.L.W.U32.HI R19, R19, 0xd, R76 ;  /* 0x0000000d13137819 */ /* 0x000fc60000010e4c */
[----:B------:R-:W-:Y:S01]  /*45ea0*/  IMAD.MOV.U32 R54, RZ, RZ, R53 ;  /* 0x000000ffff367224 */ /* 0x000fe200078e0035 */
[----:B------:R-:W-:Y:S01]  /*45eb0*/  LOP3.LUT R31, R21, 0x7ffff, RZ, 0xc0, !PT ;  /* 0x0007ffff151f7812 */ /* 0x000fe200078ec0ff */
[----:B------:R-:W-:Y:S01]  /*45ec0*/  IMAD.WIDE.U32 R52, R12, UR24, RZ ;  /* 0x000000180c347c25 */ /* 0x000fe2000f8e00ff */
[----:B------:R-:W-:-:S03]  /*45ed0*/  SHF.L.W.U32.HI R76, R76, 0xd, R75 ;  /* 0x0000000d4c4c7819 */ /* 0x000fc60000010e4b */
[----:B------:R-:W-:Y:S01]  /*45ee0*/  IMAD.WIDE.U32 R42, R25, R68, RZ ;  /* 0x00000044192a7225 */ /* 0x000fe200078e00ff */
[----:B------:R-:W-:-:S03]  /*45ef0*/  IADD3.X R57, PT, PT, RZ, RZ, RZ, P5, !PT ;  /* 0x000000ffff397210 */ /* 0x000fc60002ffe4ff */
[----:B------:R-:W-:Y:S01]  /*45f00*/  IMAD.WIDE.U32 R70, R22, R32, RZ ;  /* 0x0000002016467225 */ /* 0x000fe200078e00ff */
[----:B------:R-:W-:-:S03]  /*45f10*/  IADD3 R20, P5, PT, R53, R50, RZ ;  /* 0x0000003235147210 */ /* 0x000fc60007fbe0ff */
[----:B------:R-:W-:Y:S01]  /*45f20*/  IMAD.WIDE.U32 R46, P0, R17, R22, R46 ;  /* 0x00000016112e7225 */ /* 0x000fe2000780002e */
[----:B------:R-:W-:-:S03]  /*45f30*/  IADD3 R33, P1, PT, R33, R70, RZ ;  /* 0x0000004621217210 */ /* 0x000fc60007f3e0ff */
[----:B------:R-:W-:Y:S02]  /*45f40*/  IMAD.MOV.U32 R56, RZ, RZ, R51 ;  /* 0x000000ffff387224 */ /* 0x000fe400078e0033 */
[----:B------:R-:W-:Y:S01]  /*45f50*/  IMAD.WIDE.U32.X R54, R27, R67, R54, P6 ;  /* 0x000000431b367225 */ /* 0x000fe200030e0436 */
[----:B------:R-:W-:-:S03]  /*45f60*/  IADD3 R70, P6, PT, R71, R46, RZ ;  /* 0x0000002e47467210 */ /* 0x000fc60007fde0ff */
[----:B------:R-:W-:-:S04]  /*45f70*/  IMAD.WIDE.U32 R30, R19, 0x13, R30 ;  /* 0x00000013131e7825 */ /* 0x000fc800078e001e */
[----:B------:R-:W-:-:S04]  /*45f80*/  IMAD.WIDE.U32 R42, P4, R22, R69, R42 ;  /* 0x00000045162a7225 */ /* 0x000fc8000788002a */
[----:B------:R-:W-:Y:S01]  /*45f90*/  IMAD.WIDE.U32 R50, R22, R68, RZ ;  /* 0x0000004416327225 */ /* 0x000fe200078e00ff */
[----:B------:R-:W-:-:S03]  /*45fa0*/  MOV R22, R47 ;  /* 0x0000002f00167202 */ /* 0x000fc60000000f00 */
[----:B------:R-:W-:Y:S02]  /*45fb0*/  IMAD R76, R76, 0x13, RZ ;  /* 0x000000134c4c7824 */ /* 0x000fe400078e02ff */
[----:B------:R-:W-:Y:S01]  /*45fc0*/  IMAD.X R23, RZ, RZ, RZ, P0 ;  /* 0x000000ffff177224 */ /* 0x000fe200000e06ff */
[----:B------:R-:W-:Y:S01]  /*45fd0*/  IADD3 R27, P0, PT, R58, R50, RZ ;  /* 0x000000323a1b7210 */ /* 0x000fe20007f1e0ff */
[----:B------:R-:W-:Y:S01]  /*45fe0*/  IMAD.X R59, RZ, RZ, RZ, P4 ;  /* 0x000000ffff3b7224 */ /* 0x000fe200020e06ff */
[----:B------:R-:W-:Y:S01]  /*45ff0*/  IADD3 R21, P4, PT, R51, R42, RZ ;  /* 0x0000002a33157210 */ /* 0x000fe20007f9e0ff */
[----:B------:R-:W-:Y:S02]  /*46000*/  IMAD.IADD R76, R31, 0x1, R76 ;  /* 0x000000011f4c7824 */ /* 0x000fe400078e024c */
[----:B------:R-:W-:Y:S01]  /*46010*/  IMAD.WIDE.U32.X R46, R25, R17, R22, P6 ;  /* 0x00000011192e7225 */ /* 0x000fe200030e0416 */
[----:B------:R-:W-:-:S03]  /*46020*/  IADD3.X R22, P1, PT, R29, R70, RZ, P1, !PT ;  /* 0x000000461d167210 */ /* 0x000fc60000f3e4ff */
[----:B------:R-:W-:Y:S01]  /*46030*/  IMAD.MOV.U32 R58, RZ, RZ, R43 ;  /* 0x000000ffff3a7224 */ /* 0x000fe200078e002b */
[----:B------:R-:W-:Y:S02]  /*46040*/  LOP3.LUT R23, R76, 0x7ffff, RZ, 0xc0, !PT ;  /* 0x0007ffff4c177812 */ /* 0x000fe400078ec0ff */
[----:B------:R-:W-:Y:S01]  /*46050*/  IADD3.X R21, P0, PT, R44, R21, RZ, P0, !PT ;  /* 0x000000152c157210 */ /* 0x000fe2000071e4ff */
[----:B------:R-:W-:Y:S01]  /*46060*/  IMAD.WIDE.U32.X R42, R25, R69, R58, P4 ;  /* 0x00000045192a7225 */ /* 0x000fe200020e043a */
[----:B------:R-:W-:Y:S02]  /*46070*/  IADD3.X R19, P2, P1, R46, R48, R34, P1, P2 ;  /* 0x000000302e137210 */ /* 0x000fe40000944422 */
[----:B------:R-:W-:Y:S01]  /*46080*/  LEA.HI R25, P4, R76, R87, RZ, 0xd ;  /* 0x000000574c197211 */ /* 0x000fe200078968ff */
[----:B------:R-:W-:Y:S01]  /*46090*/  IMAD.WIDE.U32 R50, R23, R68, RZ ;  /* 0x0000004417327225 */ /* 0x000fe200078e00ff */
[----:B------:R-:W-:Y:S02]  /*460a0*/  LOP3.LUT R29, R18, 0x7ffff, RZ, 0xc0, !PT ;  /* 0x0007ffff121d7812 */ /* 0x000fe400078ec0ff */
[----:B------:R-:W-:-:S02]  /*460b0*/  IADD3.X R18, P0, P3, R42, R54, R36, P0, P3 ;  /* 0x000000362a127210 */ /* 0x000fc40000306424 */
[----:B------:R-:W-:Y:S01]  /*460c0*/  IADD3.X R34, PT, PT, R47, R49, R35, P2, P1 ;  /* 0x000000312f227210 */ /* 0x000fe200017e2423 */
[----:B------:R-:W-:Y:S01]  /*460d0*/  IMAD.WIDE.U32 R46, R23, R66, RZ ;  /* 0x00000042172e7225 */ /* 0x000fe200078e00ff */
[----:B------:R-:W-:Y:S02]  /*460e0*/  IADD3.X R29, PT, PT, RZ, R29, RZ, P4, !PT ;  /* 0x0000001dff1d7210 */ /* 0x000fe400027fe4ff */
        /* <DEDUP_REMOVED lines=13> */
[----:B------:R-:W-:-:S04]  /*461c0*/  IMAD.WIDE.U32 R70, R25, R32, RZ ;  /* 0x0000002019467225 */ /* 0x000fc800078e00ff */
[----:B------:R-:W-:Y:S01]  /*461d0*/  IMAD.MOV.U32 R42, RZ, RZ, R51 ;  /* 0x000000ffff2a7224 */ /* 0x000fe200078e0033 */
[----:B------:R-:W-:Y:S01]  /*461e0*/  IADD3.X R77, P0, PT, R77, R31, RZ, P0, !PT ;  /* 0x0000001f4d4d7210 */ /* 0x000fe2000071e4ff */
[----:B------:R-:W-:Y:S01]  /*461f0*/  IMAD.X R51, RZ, RZ, RZ, P6 ;  /* 0x000000ffff337224 */ /* 0x000fe200030e06ff */
[----:B------:R-:W-:Y:S01]  /*46200*/  MOV R54, R47 ;  /* 0x0000002f00367202 */ /* 0x000fe20000000f00 */
[----:B------:R-:W-:Y:S01]  /*46210*/  IMAD.WIDE.U32.X R42, R23, R69, R42, P3 ;  /* 0x00000045172a7225 */ /* 0x000fe200018e042a */
[----:B------:R-:W-:-:S03]  /*46220*/  IADD3 R31, P3, PT, R71, R48, RZ ;  /* 0x00000030471f7210 */ /* 0x000fc60007f7e0ff */
[----:B------:R-:W-:Y:S02]  /*46230*/  IMAD.X R55, RZ, RZ, RZ, P2 ;  /* 0x000000ffff377224 */ /* 0x000fe400010e06ff */
[----:B------:R-:W-:-:S04]  /*46240*/  IMAD.WIDE.U32 R46, R25, R68, RZ ;  /* 0x00000044192e7225 */ /* 0x000fc800078e00ff */
[----:B------:R-:W-:Y:S01]  /*46250*/  IMAD.WIDE.U32 R58, P6, R25, R69, R58 ;  /* 0x00000045193a7225 */ /* 0x000fe200078c003a */
[----:B------:R-:W-:-:S03]  /*46260*/  IADD3 R32, P2, PT, R80, R70, RZ ;  /* 0x0000004650207210 */ /* 0x000fc60007f5e0ff */
[----:B------:R-:W-:Y:S01]  /*46270*/  IMAD.MOV.U32 R50, RZ, RZ, R49 ;  /* 0x000000ffff327224 */ /* 0x000fe200078e0031 */
[----:B------:R-:W-:Y:S01]  /*46280*/  IADD3.X R24, P1, PT, R24, R35, RZ, P1, !PT ;  /* 0x0000002318187210 */ /* 0x000fe20000f3e4ff */
[----:B------:R-:W-:Y:S01]  /*46290*/  IMAD.WIDE.U32.X R54, R23, R67, R54, P4 ;  /* 0x0000004317367225 */ /* 0x000fe200020e0436 */
[----:B------:R-:W-:-:S03]  /*462a0*/  IADD3 R35, P4, PT, R47, R58, RZ ;  /* 0x0000003a2f237210 */ /* 0x000fc60007f9e0ff */
[----:B------:R-:W-:Y:S01]  /*462b0*/  IMAD.WIDE.U32.X R70, R17, R29, R50, P3 ;  /* 0x0000001d11467225 */ /* 0x000fe200018e0432 */
[----:B------:R-:W-:-:S03]  /*462c0*/  IADD3 R15, P3, PT, R15, R46, RZ ;  /* 0x0000002e0f0f7210 */ /* 0x000fc60007f7e0ff */
[----:B------:R-:W-:Y:S02]  /*462d0*/  IMAD.X R51, RZ, RZ, RZ, P6 ;  /* 0x000000ffff337224 */ /* 0x000fe400030e06ff */
[----:B------:R-:W-:Y:S02]  /*462e0*/  IMAD.MOV.U32 R50, RZ, RZ, R59 ;  /* 0x000000ffff327224 */ /* 0x000fe400078e003b */
[----:B------:R-:W-:Y:S01]  /*462f0*/  IMAD.WIDE.U32 R48, R97, UR26, RZ ;  /* 0x0000001a61307c25 */ /* 0x000fe2000f8e00ff */
[----:B------:R-:W-:Y:S02]  /*46300*/  IADD3.X R17, P2, PT, R77, R31, RZ, P2, !PT ;  /* 0x0000001f4d117210 */ /* 0x000fe4000175e4ff */
[----:B------:R-:W-:Y:S01]  /*46310*/  IADD3.X R24, P3, PT, R24, R35, RZ, P3, !PT ;  /* 0x0000002318187210 */ /* 0x000fe20001f7e4ff */
[----:B------:R-:W-:Y:S01]  /*46320*/  IMAD.WIDE.U32.X R72, R29, R69, R50, P4 ;  /* 0x000000451d487225 */ /* 0x000fe200020e0432 */
[----:B------:R-:W-:-:S03]  /*46330*/  IADD3.X R31, P2, P0, R70, R86, R42, P2, P0 ;  /* 0x00000056461f7210 */ /* 0x000fc6000104042a */
[----:B------:R-:W-:Y:S01]  /*46340*/  IMAD.WIDE.U32 R48, P6, R7, UR27, R48 ;  /* 0x0000001b07307c25 */ /* 0x000fe2000f8c0030 */
[----:B------:R-:W-:-:S03]  /*46350*/  IADD3.X R14, P1, P3, R72, R14, R54, P3, P1 ;  /* 0x0000000e480e7210 */ /* 0x000fc60001b22436 */
[----:B------:R-:W-:-:S04]  /*46360*/  IMAD.WIDE.U32 R46, R7, UR26, RZ ;  /* 0x0000001a072e7c25 */ /* 0x000fc8000f8e00ff */
[----:B------:R-:W-:Y:S01]  /*46370*/  IMAD.WIDE.U32 R50, R23, R64, RZ ;  /* 0x0000004017327225 */ /* 0x000fe200078e00ff */
[----:B------:R-:W-:Y:S02]  /*46380*/  IADD3 R35, P4, PT, R47, R48, RZ ;  /* 0x000000302f237210 */ /* 0x000fe40007f9e0ff */
[----:B------:R-:W-:Y:S01]  /*46390*/  IADD3.X R37, PT, PT, R71, R85, R43, P2, P0 ;  /* 0x0000005547257210 */ /* 0x000fe200017e042b */
[----:B------:R-:W-:Y:S01]  /*463a0*/  IMAD.MOV.U32 R58, RZ, RZ, R49 ;  /* 0x000000ffff3a7224 */ /* 0x000fe200078e0031 */
[----:B------:R-:W-:Y:S01]  /*463b0*/  IADD3.X R72, PT, PT, R73, R40, R55, P1, P3 ;  /* 0x0000002849487210 */ /* 0x000fe20000fe6437 */
[----:B------:R-:W-:-:S04]  /*463c0*/  IMAD.WIDE.U32 R48, R104, UR36, RZ ;  /* 0x0000002468307c25 */ /* 0x000fc8000f8e00ff */
[----:B------:R-:W-:-:S04]  /*463d0*/  IMAD.WIDE.U32 R42, R30, R64, RZ ;  /* 0x000000401e2a7225 */ /* 0x000fc800078e00ff */
[----:B------:R-:W-:-:S04]  /*463e0*/  IMAD.WIDE.U32 R50, P0, R65, R30, R50 ;  /* 0x0000001e41327225 */ /* 0x000fc80007800032 */
[----:B------:R-:W-:Y:S01]  /*463f0*/  IMAD.WIDE.U32 R40, R29, R66, RZ ;  /* 0x000000421d287225 */ /* 0x000fe200078e00ff */
[----:B------:R-:W-:Y:S02]  /*46400*/  IADD3.X R59, PT, PT, RZ, RZ, RZ, P6, !PT ;  /* 0x000000ffff3b7210 */ /* 0x000fe400037fe4ff */
[----:B------:R-:W-:Y:S01]  /*46410*/  IADD3 R44, P1, PT, R82, R42, RZ ;  /* 0x0000002a522c7210 */ /* 0x000fe20007f3e0ff */
[----:B------:R-:W-:Y:S01]  /*46420*/  IMAD.WIDE.U32 R54, P2, R13, UR37, R48 ;  /* 0x000000250d367c25 */ /* 0x000fe2000f840030 */
[----:B------:R-:W-:-:S03]  /*46430*/  IADD3 R47, P3, PT, R43, R50, RZ ;  /* 0x000000322b2f7210 */ /* 0x000fc60007f7e0ff */
[----:B------:R-:W-:-:S04]  /*46440*/  IMAD.WIDE.U32 R42, R25, R66, RZ ;  /* 0x00000042192a7225 */ /* 0x000fc800078e00ff */
[----:B------:R-:W-:Y:S01]  /*46450*/  IMAD.WIDE.U32 R70, P6, R25, R67, R40 ;  /* 0x0000004319467225 */ /* 0x000fe200078c0028 */
[----:B------:R-:W-:-:S03]  /*46460*/  IADD3.X R41, PT, PT, RZ, RZ, RZ, P2, !PT ;  /* 0x000000ffff297210 */ /* 0x000fc600017fe4ff */
[----:B------:R-:W-:Y:S02]  /*46470*/  IMAD.MOV.U32 R48, RZ, RZ, R51 ;  /* 0x000000ffff307224 */ /* 0x000fe400078e0033 */
[----:B------:R-:W-:Y:S01]  /*46480*/  IMAD.WIDE.U32 R50, R13, UR36, RZ ;  /* 0x000000240d327c25 */ /* 0x000fe2000f8e00ff */
[----:B------:R-:W-:-:S03]  /*46490*/  IADD3 R53, P2, PT, R43, R70, RZ ;  /* 0x000000462b357210 */ /* 0x000fc60007f5e0ff */
[----:B------:R-:W-:Y:S01]  /*464a0*/  IMAD.MOV.U32 R74, RZ, RZ, R119 ;  /* 0x000000ffff4a7224 */ /* 0x000fe200078e0077 */
[----:B------:R-:W-:Y:S01]  /*464b0*/  SHF.L.W.U32.HI R119, R38, 0xd, R39 ;  /* 0x0000000d26777819 */ /* 0x000fe20000010e27 */
[----:B------:R-:W-:Y:S01]  /*464c0*/  IMAD.X R43, RZ, RZ, RZ, P6 ;  /* 0x000000ffff2b7224 */ /* 0x000fe200030e06ff */
[----:B------:R-:W-:Y:S01]  /*464d0*/  IADD3 R54, P6, PT, R51, R54, RZ ;  /* 0x0000003633367210 */ /* 0x000fe20007fde0ff */
[----:B------:R-:W-:Y:S01]  /*464e0*/  IMAD.WIDE.U32.X R58, R97, UR27, R58, P4 ;  /* 0x0000001b613a7c25 */ /* 0x000fe2000a0e043a */
[----:B------:R-:W-:Y:S02]  /*464f0*/  IADD3 R90, P4, PT, R52, R50, RZ ;  /* 0x00000032345a7210 */ /* 0x000fe40007f9e0ff */
[----:B------:R-:W-:Y:S01]  /*46500*/  LOP3.LUT R79, R88, 0x7ffff, RZ, 0xc0, !PT ;  /* 0x0007ffff584f7812 */ /* 0x000fe200078ec0ff */
[----:B------:R-:W-:Y:S01]  /*46510*/  IMAD.X R49, RZ, RZ, RZ, P0 ;  /* 0x000000ffff317224 */ /* 0x000fe200000e06ff */
[----:B------:R-:W-:Y:S01]  /*46520*/  SHF.L.W.U32.HI R38, R102, 0xd, R38 ;  /* 0x0000000d66267819 */ /* 0x000fe20000010e26 */
[----:B------:R-:W-:Y:S01]  /*46530*/  IMAD.WIDE.U32.X R56, R103, UR25, R56, P5 ;  /* 0x0000001967387c25 */ /* 0x000fe2000a8e0438 */
[----:B------:R-:W-:-:S02]  /*46540*/  IADD3 R44, P0, PT, R44, R42, RZ ;  /* 0x0000002a2c2c7210 */ /* 0x000fc40007f1e0ff */
[----:B------:R-:W-:Y:S01]  /*46550*/  IADD3.X R20, P4, PT, R54, R20, RZ, P4, !PT ;  /* 0x0000001436147210 */ /* 0x000fe2000279e4ff */
[----:B------:R-:W-:Y:S01]  /*46560*/  IMAD.MOV.U32 R42, RZ, RZ, R71 ;  /* 0x000000ffff2a7224 */ /* 0x000fe200078e0047 */
[----:B------:R-:W-:Y:S02]  /*46570*/  IADD3 R90, P5, PT, R90, R46, RZ ;  /* 0x0000002e5a5a7210 */ /* 0x000fe40007fbe0ff */
[----:B------:R-:W-:Y:S01]  /*46580*/  IADD3.X R47, P1, PT, R83, R47, RZ, P1, !PT ;  /* 0x0000002f532f7210 */ /* 0x000fe20000f3e4ff */
[----:B------:R-:W-:-:S04]  /*46590*/  IMAD.WIDE.U32 R38, R38, 0x13, R78 ;  /* 0x0000001326267825 */ /* 0x000fc800078e004e */
[----:B------:R-:W-:Y:S01]  /*465a0*/  IMAD.MOV.U32 R40, RZ, RZ, R55 ;  /* 0x000000ffff287224 */ /* 0x000fe200078e0037 */
[----:B------:R-:W-:Y:S01]  /*465b0*/  IADD3.X R53, P0, PT, R47, R53, RZ, P0, !PT ;  /* 0x000000352f357210 */ /* 0x000fe2000071e4ff */
[----:B------:R-:W-:Y:S01]  /*465c0*/  IMAD.MOV.U32 R79, RZ, RZ, R112 ;  /* 0x000000ffff4f7224 */ /* 0x000fe200078e0070 */
[----:B------:R-:W-:Y:S01]  /*465d0*/  IADD3.X R112, P5, PT, R20, R35, RZ, P5, !PT ;  /* 0x0000002314707210 */ /* 0x000fe20002fbe4ff */
[----:B------:R-:W-:Y:S01]  /*465e0*/  IMAD.WIDE.U32.X R48, R23, R65, R48, P3 ;  /* 0x0000004117307225 */ /* 0x000fe200018e0430 */
[----:B------:R-:W-:-:S03]  /*465f0*/  SHF.L.W.U32.HI R20, R17, 0xd, R31 ;  /* 0x0000000d11147819 */ /* 0x000fc60000010e1f */
[----:B------:R-:W-:Y:S01]  /*46600*/  IMAD.WIDE.U32.X R42, R29, R67, R42, P2 ;  /* 0x000000431d2a7225 */ /* 0x000fe200010e042a */
[----:B------:R-:W-:-:S03]  /*46610*/  SHF.L.W.U32.HI R37, R31, 0xd, R37 ;  /* 0x0000000d1f257819 */ /* 0x000fc60000010e25 */
[----:B------:R-:W-:Y:S01]  /*46620*/  IMAD.WIDE.U32.X R40, R104, UR37, R40, P6 ;  /* 0x0000002568287c25 */ /* 0x000fe2000b0e0428 */
[----:B------:R-:W-:Y:S02]  /*46630*/  IADD3.X R84, P1, P2, R42, R84, R48, P0, P1 ;  /* 0x000000542a547210 */ /* 0x000fe40000222430 */
[----:B------:R-:W-:Y:S02]  /*46640*/  IADD3 R48, P0, PT, R20, R15, RZ ;  /* 0x0000000f14307210 */ /* 0x000fe40007f1e0ff */
[----:B------:R-:W-:Y:S02]  /*46650*/  IADD3.X R116, P4, P5, R58, R56, R40, P5, P4 ;  /* 0x000000383a747210 */ /* 0x000fe40002d88428 */
[----:B------:R-:W-:Y:S01]  /*46660*/  IADD3.X R81, PT, PT, R43, R81, R49, P1, P2 ;  /* 0x000000512b517210 */ /* 0x000fe20000fe4431 */
[----:B------:R-:W-:Y:S01]  /*46670*/  IMAD.MOV.U32 R75, RZ, RZ, R113 ;  /* 0x000000ffff4b7224 */ /* 0x000fe200078e0071 */
[----:B------:R-:W-:Y:S02]  /*46680*/  IADD3.X R49, P1, PT, R37, R24, RZ, P0, !PT ;  /* 0x0000001825317210 */ /* 0x000fe4000073e4ff */
[----:B------:R-:W-:Y:S01]  /*46690*/  IADD3.X R113, PT, PT, R59, R57, R41, P4, P5 ;  /* 0x000000393b717210 */ /* 0x000fe200027ea429 */
[----:B------:R-:W-:Y:S01]  /*466a0*/  IMAD.WIDE.U32 R40, R23, R62, RZ ;  /* 0x0000003e17287225 */ /* 0x000fe200078e00ff */
[----:B------:R-:W-:-:S03]  /*466b0*/  IADD3.X R14, P1, PT, RZ, R14, RZ, P1, !PT ;  /* 0x0000000eff0e7210 */ /* 0x000fc60000f3e4ff */
[----:B------:R-:W-:Y:S01]  /*466c0*/  IMAD.WIDE.U32 R46, R23, R60, RZ ;  /* 0x0000003c172e7225 */ /* 0x000fe200078e00ff */
[----:B------:R-:W-:-:S03]  /*466d0*/  SHF.L.W.U32.HI R24, R49, 0xd, R14 ;  /* 0x0000000d31187819 */ /* 0x000fc60000010e0e */
[----:B------:R-:W-:-:S04]  /*466e0*/  IMAD.WIDE.U32 R40, P2, R63, R30, R40 ;  /* 0x0000001e3f287225 */ /* 0x000fc80007840028 */
[----:B------:R-:W-:Y:S02]  /*466f0*/  IMAD.X R72, RZ, RZ, R72, P1 ;  /* 0x000000ffff487224 */ /* 0x000fe400008e0648 */
[----:B------:R-:W-:Y:S01]  /*46700*/  IMAD.WIDE.U32 R42, R30, R62, RZ ;  /* 0x0000003e1e2a7225 */ /* 0x000fe200078e00ff */
[----:B------:R-:W-:-:S03]  /*46710*/  IADD3.X R31, PT, PT, RZ, RZ, RZ, P2, !PT ;  /* 0x000000ffff1f7210 */ /* 0x000fc600017fe4ff */
[----:B------:R-:W-:Y:S01]  /*46720*/  IMAD.WIDE.U32 R50, R30, R60, RZ ;  /* 0x0000003c1e327225 */ /* 0x000fe200078e00ff */
[----:B------:R-:W-:-:S03]  /*46730*/  SHF.L.W.U32.HI R117, R14, 0xd, R72 ;  /* 0x0000000d0e757819 */ /* 0x000fc60000010e48 */
[----:B------:R-:W-:Y:S01]  /*46740*/  IMAD.WIDE.U32 R46, P4, R61, R30, R46 ;  /* 0x0000001e3d2e7225 */ /* 0x000fe2000788002e */
[----:B------:R-:W-:Y:S02]  /*46750*/  IADD3 R33, P0, PT, R33, R42, RZ ;  /* 0x0000002a21217210 */ /* 0x000fe40007f1e0ff */
[----:B------:R-:W-:Y:S01]  /*46760*/  IADD3 R20, P5, PT, R43, R40, RZ ;  /* 0x000000282b147210 */ /* 0x000fe20007fbe0ff */
[----:B------:R-:W-:Y:S01]  /*46770*/  IMAD.WIDE.U32 R42, R29, R64, RZ ;  /* 0x000000401d2a7225 */ /* 0x000fe200078e00ff */
[----:B------:R-:W-:Y:S02]  /*46780*/  IADD3 R14, P2, PT, R24, R44, RZ ;  /* 0x0000002c180e7210 */ /* 0x000fe40007f5e0ff */
[----:B------:R-:W-:Y:S02]  /*46790*/  IADD3 R27, P3, PT, R27, R50, RZ ;  /* 0x000000321b1b7210 */ /* 0x000fe40007f7e0ff */
[----:B------:R-:W-:Y:S01]  /*467a0*/  IADD3 R15, P6, PT, R51, R46, RZ ;  /* 0x0000002e330f7210 */ /* 0x000fe20007fde0ff */
[----:B------:R-:W-:Y:S01]  /*467b0*/  IMAD.WIDE.U32 R50, R29, R62, RZ ;  /* 0x0000003e1d327225 */ /* 0x000fe200078e00ff */
[----:B------:R-:W-:-:S03]  /*467c0*/  IADD3.X R117, P2, PT, R117, R53, RZ, P2, !PT ;  /* 0x0000003575757210 */ /* 0x000fc6000175e4ff */
[----:B------:R-:W-:Y:S01]  /*467d0*/  IMAD.MOV.U32 R30, RZ, RZ, R41 ;  /* 0x000000ffff1e7224 */ /* 0x000fe200078e0029 */
[----:B------:R-:W-:Y:S01]  /*467e0*/  IADD3.X R84, P2, PT, RZ, R84, RZ, P2, !PT ;  /* 0x00000054ff547210 */ /* 0x000fe2000175e4ff */
        /* <DEDUP_REMOVED lines=12> */
[----:B------:R-:W-:Y:S01]  /*468b0*/  IMAD.X R81, RZ, RZ, R81, P2 ;  /* 0x000000ffff517224 */ /* 0x000fe200010e0651 */
[----:B------:R-:W-:Y:S01]  /*468c0*/  IADD3 R23, P2, PT, R27, R24, RZ ;  /* 0x000000181b177210 */ /* 0x000fe20007f5e0ff */
[----:B------:R-:W-:Y:S01]  /*468d0*/  IMAD.MOV.U32 R52, RZ, RZ, R43 ;  /* 0x000000ffff347224 */ /* 0x000fe200078e002b */
[----:B------:R-:W-:Y:S02]  /*468e0*/  IADD3 R24, P6, PT, R25, R50, RZ ;  /* 0x0000003219187210 */ /* 0x000fe40007fde0ff */
[----:B------:R-:W-:Y:S01]  /*468f0*/  SHF.L.W.U32.HI R25, R117, 0xd, R84 ;  /* 0x0000000d75197819 */ /* 0x000fe20000010e54 */
[----:B------:R-:W-:Y:S01]  /*46900*/  IMAD.WIDE.U32.X R52, R29, R65, R52, P5 ;  /* 0x000000411d347225 */ /* 0x000fe200028e0434 */
[----:B------:R-:W-:Y:S02]  /*46910*/  IADD3.X R15, P3, PT, R21, R15, RZ, P3, !PT ;  /* 0x0000000f150f7210 */ /* 0x000fe40001f7e4ff */
[----:B------:R-:W-:Y:S01]  /*46920*/  IADD3.X R40, P1, PT, R22, R40, RZ, P1, !PT ;  /* 0x0000002816287210 */ /* 0x000fe20000f3e4ff */
[----:B------:R-:W-:-:S02]  /*46930*/  IMAD.X R21, RZ, RZ, RZ, P4 ;  /* 0x000000ffff157224 */ /* 0x000fc400020e06ff */
[----:B------:R-:W-:Y:S01]  /*46940*/  IMAD.MOV.U32 R20, RZ, RZ, R51 ;  /* 0x000000ffff147224 */ /* 0x000fe200078e0033 */
[----:B------:R-:W-:Y:S02]  /*46950*/  SHF.L.W.U32.HI R81, R84, 0xd, R81 ;  /* 0x0000000d54517819 */ /* 0x000fe40000010e51 */
[----:B------:R-:W-:Y:S01]  /*46960*/  IADD3 R25, P4, PT, R25, R33, RZ ;  /* 0x0000002119197210 */ /* 0x000fe20007f9e0ff */
[----:B------:R-:W-:Y:S01]  /*46970*/  IMAD.WIDE.U32.X R20, R29, R63, R20, P6 ;  /* 0x0000003f1d147225 */ /* 0x000fe200030e0414 */
[----:B------:R-:W-:Y:S02]  /*46980*/  IADD3.X R22, P2, PT, R15, R24, RZ, P2, !PT ;  /* 0x000000180f167210 */ /* 0x000fe4000175e4ff */
[----:B------:R-:W-:Y:S02]  /*46990*/  IADD3.X R19, P0, P1, R52, R19, R30, P1, P0 ;  /* 0x0000001334137210 */ /* 0x000fe4000090041e */
[----:B------:R-:W-:Y:S02]  /*469a0*/  IADD3.X R24, P4, PT, R81, R40, RZ, P4, !PT ;  /* 0x0000002851187210 */ /* 0x000fe4000279e4ff */
[----:B------:R-:W-:-:S02]  /*469b0*/  IADD3.X R29, PT, PT, R53, R34, R31, P0, P1 ;  /* 0x00000022351d7210 */ /* 0x000fc400007e241f */
[----:B------:R-:W-:Y:S02]  /*469c0*/  IADD3.X R27, P2, P3, R20, R18, R54, P2, P3 ;  /* 0x00000012141b7210 */ /* 0x000fe40001346436 */
[----:B------:R-:W-:Y:S02]  /*469d0*/  IADD3.X R15, P0, PT, RZ, R19, RZ, P4, !PT ;  /* 0x00000013ff0f7210 */ /* 0x000fe4000271e4ff */
[----:B------:R-:W-:Y:S02]  /*469e0*/  IADD3.X R54, PT, PT, R21, R36, R55, P2, P3 ;  /* 0x0000002415367210 */ /* 0x000fe400017e6437 */
[----:B------:R-:W-:Y:S02]  /*469f0*/  IADD3.X R29, PT, PT, RZ, R29, RZ, P0, !PT ;  /* 0x0000001dff1d7210 */ /* 0x000fe400007fe4ff */
[----:B------:R-:W-:Y:S01]  /*46a00*/  SHF.L.W.U32.HI R21, R24, 0xd, R15 ;  /* 0x0000000d18157819 */ /* 0x000fe20000010e0f */
[----:B------:R-:W-:Y:S01]  /*46a10*/  IMAD.WIDE.U32 R30, R14, 0x13, RZ ;  /* 0x000000130e1e7825 */ /* 0x000fe200078e00ff */
[----:B------:R-:W-:-:S02]  /*46a20*/  LOP3.LUT R117, R117, 0x7ffff, RZ, 0xc0, !PT ;  /* 0x0007ffff75757812 */ /* 0x000fc400078ec0ff */
[----:B------:R-:W-:Y:S02]  /*46a30*/  SHF.L.W.U32.HI R29, R15, 0xd, R29 ;  /* 0x0000000d0f1d7819 */ /* 0x000fe40000010e1d */
[----:B------:R-:W-:Y:S01]  /*46a40*/  IADD3 R23, P0, PT, R21, R23, RZ ;  /* 0x0000001715177210 */ /* 0x000fe20007f1e0ff */
[----:B------:R-:W-:-:S03]  /*46a50*/  IMAD R20, R117, 0x13, RZ ;  /* 0x0000001375147824 */ /* 0x000fc600078e02ff */
[----:B------:R-:W-:Y:S01]  /*46a60*/  IADD3.X R22, P0, PT, R29, R22, RZ, P0, !PT ;  /* 0x000000161d167210 */ /* 0x000fe2000071e4ff */
[----:B------:R-:W-:Y:S01]  /*46a70*/  IMAD.MOV.U32 R86, RZ, RZ, R2 ;  /* 0x000000ffff567224 */ /* 0x000fe200078e0002 */
[----:B------:R-:W-:Y:S01]  /*46a80*/  LOP3.LUT R2, R24, 0x7ffff, RZ, 0xc0, !PT ;  /* 0x0007ffff18027812 */ /* 0x000fe200078ec0ff */
[----:B------:R-:W-:Y:S01]  /*46a90*/  IMAD.WIDE.U32 R34, R117, R64, RZ ;  /* 0x0000004075227225 */ /* 0x000fe200078e00ff */
[----:B------:R-:W-:-:S03]  /*46aa0*/  IADD3.X R27, P0, PT, RZ, R27, RZ, P0, !PT ;  /* 0x0000001bff1b7210 */ /* 0x000fc6000071e4ff */
[----:B------:R-:W-:-:S04]  /*46ab0*/  IMAD.WIDE.U32 R18, R63, R30, RZ ;  /* 0x0000001e3f127225 */ /* 0x000fc800078e00ff */
[----:B------:R-:W-:Y:S01]  /*46ac0*/  IMAD.IADD R15, R31, 0x1, R20 ;  /* 0x000000011f0f7824 */ /* 0x000fe200078e0214 */
[----:B------:R-:W-:Y:S01]  /*46ad0*/  LOP3.LUT R33, R17, 0x7ffff, RZ, 0xc0, !PT ;  /* 0x0007ffff11217812 */ /* 0x000fe200078ec0ff */
[----:B------:R-:W-:-:S04]  /*46ae0*/  IMAD.WIDE.U32 R34, P2, R14, R65, R34 ;  /* 0x000000410e227225 */ /* 0x000fc80007840022 */
[----:B------:R-:W-:-:S04]  /*46af0*/  IMAD.WIDE.U32 R50, R14, R64, RZ ;  /* 0x000000400e327225 */ /* 0x000fc800078e00ff */
[----:B------:R-:W-:-:S04]  /*46b00*/  IMAD.WIDE.U32 R18, P1, R15, R62, R18 ;  /* 0x0000003e0f127225 */ /* 0x000fc80007820012 */
[----:B------:R-:W-:-:S04]  /*46b10*/  IMAD.WIDE.U32 R36, R2, R66, RZ ;  /* 0x0000004202247225 */ /* 0x000fc800078e00ff */
[----:B------:R-:W-:-:S04]  /*46b20*/  IMAD.WIDE.U32 R20, R62, R30, RZ ;  /* 0x0000001e3e147225 */ /* 0x000fc800078e00ff */
[----:B------:R-:W-:Y:S01]  /*46b30*/  IMAD.X R17, RZ, RZ, R54, P0 ;  /* 0x000000ffff117224 */ /* 0x000fe200000e0636 */
[----:B------:R-:W-:Y:S01]  /*46b40*/  IADD3 R93, P4, PT, R51, R34, RZ ;  /* 0x00000022335d7210 */ /* 0x000fe20007f9e0ff */
[----:B------:R-:W-:Y:S01]  /*46b50*/  IMAD.X R43, RZ, RZ, RZ, P1 ;  /* 0x000000ffff2b7224 */ /* 0x000fe200008e06ff */
[----:B------:R-:W-:Y:S01]  /*46b60*/  IADD3 R24, P6, PT, R21, R18, RZ ;  /* 0x0000001215187210 */ /* 0x000fe20007fde0ff */
[----:B------:R-:W-:Y:S01]  /*46b70*/  IMAD.MOV.U32 R40, RZ, RZ, R35 ;  /* 0x000000ffff287224 */ /* 0x000fe200078e0023 */
[----:B------:R-:W-:Y:S01]  /*46b80*/  SHF.L.W.U32.HI R21, R22, 0xd, R27 ;  /* 0x0000000d16157819 */ /* 0x000fe20000010e1b */
[----:B------:R-:W-:Y:S01]  /*46b90*/  IMAD.WIDE.U32 R34, P1, R25, R67, R36 ;  /* 0x0000004319227225 */ /* 0x000fe20007820024 */
[----:B------:R-:W-:-:S03]  /*46ba0*/  SHF.L.W.U32.HI R17, R27, 0xd, R17 ;  /* 0x0000000d1b117819 */ /* 0x000fc60000010e11 */
[----:B------:R-:W-:-:S04]  /*46bb0*/  IMAD.WIDE.U32 R52, R25, R66, RZ ;  /* 0x0000004219347225 */ /* 0x000fc800078e00ff */
[----:B------:R-:W-:Y:S01]  /*46bc0*/  IMAD.MOV.U32 R76, RZ, RZ, R106 ;  /* 0x000000ffff4c7224 */ /* 0x000fe200078e006a */
[----:B------:R-:W-:Y:S01]  /*46bd0*/  LOP3.LUT R106, R22, 0x7ffff, RZ, 0xc0, !PT ;  /* 0x0007ffff166a7812 */ /* 0x000fe200078ec0ff */
[----:B------:R-:W-:Y:S01]  /*46be0*/  IMAD.X R41, RZ, RZ, RZ, P2 ;  /* 0x000000ffff297224 */ /* 0x000fe200010e06ff */
[----:B------:R-:W-:Y:S01]  /*46bf0*/  IADD3 R31, P2, PT, R53, R34, RZ ;  /* 0x00000022351f7210 */ /* 0x000fe20007f5e0ff */
[----:B------:R-:W-:Y:S02]  /*46c00*/  IMAD.MOV.U32 R18, RZ, RZ, R35 ;  /* 0x000000ffff127224 */ /* 0x000fe400078e0023 */
[----:B------:R-:W-:-:S04]  /*46c10*/  IMAD.WIDE.U32 R32, R21, 0x13, R32 ;  /* 0x0000001315207825 */ /* 0x000fc800078e0020 */
[----:B------:R-:W-:Y:S02]  /*46c20*/  IMAD R17, R17, 0x13, RZ ;  /* 0x0000001311117824 */ /* 0x000fe400078e02ff */
[----:B------:R-:W-:Y:S01]  /*46c30*/  IMAD.WIDE.U32 R34, R25, 0x13, RZ ;  /* 0x0000001319227825 */ /* 0x000fe200078e00ff */
[----:B------:R-:W-:-:S03]  /*46c40*/  MOV R42, R19 ;  /* 0x00000013002a7202 */ /* 0x000fc60000000f00 */
[----:B------:R-:W-:Y:S01]  /*46c50*/  IMAD.WIDE.U32 R46, R23, R68, RZ ;  /* 0x00000044172e7225 */ /* 0x000fe200078e00ff */
[----:B------:R-:W-:-:S03]  /*46c60*/  IADD3 R17, PT, PT, R33, R17, RZ ;  /* 0x0000001121117210 */ /* 0x000fc60007ffe0ff */
[----:B------:R-:W-:-:S04]  /*46c70*/  IMAD.WIDE.U32 R36, R23, 0x13, RZ ;  /* 0x0000001317247825 */ /* 0x000fc800078e00ff */
[----:B------:R-:W-:Y:S02]  /*46c80*/  IMAD R27, R106, 0x13, RZ ;  /* 0x000000136a1b7824 */ /* 0x000fe400078e02ff */
[----:B------:R-:W-:Y:S02]  /*46c90*/  IMAD.MOV.U32 R77, RZ, RZ, R95 ;  /* 0x000000ffff4d7224 */ /* 0x000fe400078e005f */
[----:B------:R-:W-:Y:S01]  /*46ca0*/  IMAD.X R19, RZ, RZ, RZ, P1 ;  /* 0x000000ffff137224 */ /* 0x000fe200008e06ff */
[----:B------:R-:W-:Y:S01]  /*46cb0*/  IADD3 R95, P1, PT, R46, R52, RZ ;  /* 0x000000342e5f7210 */ /* 0x000fe20007f3e0ff */
[----:B------:R-:W-:Y:S02]  /*46cc0*/  IMAD R29, R2, 0x13, RZ ;  /* 0x00000013021d7824 */ /* 0x000fe400078e02ff */
[----:B------:R-:W-:Y:S01]  /*46cd0*/  IMAD.WIDE.U32 R52, R65, R34, RZ ;  /* 0x0000002241347225 */ /* 0x000fe200078e00ff */
[----:B------:R-:W-:Y:S02]  /*46ce0*/  LOP3.LUT R21, R49, 0x7ffff, RZ, 0xc0, !PT ;  /* 0x0007ffff31157812 */ /* 0x000fe400078ec0ff */
[----:B------:R-:W-:Y:S01]  /*46cf0*/  LEA.HI R22, P0, R17, R48, RZ, 0xd ;  /* 0x0000003011167211 */ /* 0x000fe200078168ff */
[----:B------:R-:W-:-:S02]  /*46d00*/  IMAD.IADD R27, R37, 0x1, R27 ;  /* 0x00000001251b7824 */ /* 0x000fc400078e021b */
[----:B------:R-:W-:Y:S02]  /*46d10*/  IMAD.IADD R29, R35, 0x1, R29 ;  /* 0x00000001231d7824 */ /* 0x000fe400078e021d */
[----:B------:R-:W-:-:S04]  /*46d20*/  IMAD.WIDE.U32 R56, R106, R68, RZ ;  /* 0x000000446a387225 */ /* 0x000fc800078e00ff */
[----:B------:R-:W-:-:S04]  /*46d30*/  IMAD.WIDE.U32 R54, R27, R66, RZ ;  /* 0x000000421b367225 */ /* 0x000fc800078e00ff */
[----:B------:R-:W-:-:S04]  /*46d40*/  IMAD.WIDE.U32 R48, P5, R29, R64, R52 ;  /* 0x000000401d307225 */ /* 0x000fc800078a0034 */
[----:B------:R-:W-:Y:S02]  /*46d50*/  IMAD.X R21, RZ, RZ, R21, P0 ;  /* 0x000000ffff157224 */ /* 0x000fe400000e0615 */
[----:B------:R-:W-:-:S04]  /*46d60*/  IMAD.WIDE.U32 R56, P0, R23, R69, R56 ;  /* 0x0000004517387225 */ /* 0x000fc80007800038 */
[----:B------:R-:W-:Y:S02]  /*46d70*/  IMAD.X R51, RZ, RZ, RZ, P5 ;  /* 0x000000ffff337224 */ /* 0x000fe400028e06ff */
[----:B------:R-:W-:-:S04]  /*46d80*/  IMAD.WIDE.U32 R54, P5, R67, R36, R54 ;  /* 0x0000002443367225 */ /* 0x000fc800078a0036 */
[----:B------:R-:W-:-:S04]  /*46d90*/  IMAD.WIDE.U32 R58, R64, R34, RZ ;  /* 0x00000022403a7225 */ /* 0x000fc800078e00ff */
[----:B------:R-:W-:Y:S01]  /*46da0*/  IMAD.WIDE.U32.X R42, R15, R63, R42, P6 ;  /* 0x0000003f0f2a7225 */ /* 0x000fe200030e042a */
[----:B------:R-:W-:-:S03]  /*46db0*/  IADD3 R46, P6, PT, R47, R56, RZ ;  /* 0x000000382f2e7210 */ /* 0x000fc60007fde0ff */
[----:B------:R-:W-:Y:S01]  /*46dc0*/  IMAD.WIDE.U32 R52, R36, R66, RZ ;  /* 0x0000004224347225 */ /* 0x000fe200078e00ff */
[----:B------:R-:W-:-:S03]  /*46dd0*/  IADD3 R95, P3, PT, R95, R50, RZ ;  /* 0x000000325f5f7210 */ /* 0x000fc60007f7e0ff */
[----:B------:R-:W-:Y:S02]  /*46de0*/  IMAD.X R71, RZ, RZ, RZ, P0 ;  /* 0x000000ffff477224 */ /* 0x000fe400000e06ff */
[----:B------:R-:W-:Y:S01]  /*46df0*/  IMAD.MOV.U32 R70, RZ, RZ, R57 ;  /* 0x000000ffff467224 */ /* 0x000fe200078e0039 */
[----:B------:R-:W-:Y:S01]  /*46e00*/  IADD3.X R47, PT, PT, RZ, RZ, RZ, P5, !PT ;  /* 0x000000ffff2f7210 */ /* 0x000fe20002ffe4ff */
[----:B------:R-:W-:Y:S01]  /*46e10*/  IMAD.MOV.U32 R50, RZ, RZ, R49 ;  /* 0x000000ffff327224 */ /* 0x000fe200078e0031 */
[----:B------:R-:W-:Y:S01]  /*46e20*/  IADD3 R33, P5, PT, R59, R48, RZ ;  /* 0x000000303b217210 */ /* 0x000fe20007fbe0ff */
[----:B------:R-:W-:Y:S01]  /*46e30*/  IMAD.WIDE.U32.X R48, R106, R69, R70, P6 ;  /* 0x000000456a307225 */ /* 0x000fe200030e0446 */
[----:B------:R-:W-:Y:S02]  /*46e40*/  IADD3 R58, P0, PT, R52, R58, RZ ;  /* 0x0000003a343a7210 */ /* 0x000fe40007f1e0ff */
[----:B------:R-:W-:Y:S02]  /*46e50*/  IADD3.X R31, P1, PT, R46, R31, RZ, P1, !PT ;  /* 0x0000001f2e1f7210 */ /* 0x000fe40000f3e4ff */
[----:B------:R-:W-:Y:S01]  /*46e60*/  IADD3 R35, P6, PT, R53, R54, RZ ;  /* 0x0000003635237210 */ /* 0x000fe20007fde0ff */
[----:B------:R-:W-:Y:S01]  /*46e70*/  IMAD.WIDE.U32.X R52, R2, R67, R18, P2 ;  /* 0x0000004302347225 */ /* 0x000fe200010e0412 */
[----:B------:R-:W-:-:S02]  /*46e80*/  LOP3.LUT R19, R17, 0x7ffff, RZ, 0xc0, !PT ;  /* 0x0007ffff11137812 */ /* 0x000fc400078ec0ff */
[----:B------:R-:W-:Y:S01]  /*46e90*/  IADD3.X R93, P3, PT, R31, R93, RZ, P3, !PT ;  /* 0x0000005d1f5d7210 */ /* 0x000fe20001f7e4ff */
[----:B------:R-:W-:Y:S01]  /*46ea0*/  IMAD.WIDE.U32.X R40, R117, R65, R40, P4 ;  /* 0x0000004175287225 */ /* 0x000fe200020e0428 */
[----:B------:R-:W-:Y:S02]  /*46eb0*/  IADD3 R20, P2, PT, R58, R20, RZ ;  /* 0x000000143a147210 */ /* 0x000fe40007f5e0ff */
[----:B------:R-:W-:Y:S01]  /*46ec0*/  IADD3.X R33, P0, PT, R35, R33, RZ, P0, !PT ;  /* 0x0000002123217210 */ /* 0x000fe2000071e4ff */
[----:B------:R-:W-:Y:S02]  /*46ed0*/  IMAD.MOV.U32 R46, RZ, RZ, R55 ;  /* 0x000000ffff2e7224 */ /* 0x000fe400078e0037 */
[----:B------:R-:W-:-:S04]  /*46ee0*/  IMAD.WIDE.U32 R82, R22, 0x13, RZ ;  /* 0x0000001316527825 */ /* 0x000fc800078e00ff */
[----:B------:R-:W-:Y:S02]  /*46ef0*/  IMAD R80, R21, 0x13, RZ ;  /* 0x0000001315507824 */ /* 0x000fe400078e02ff */
[----:B------:R-:W-:Y:S01]  /*46f00*/  IMAD.MOV.U32 R73, RZ, RZ, R94 ;  /* 0x000000ffff497224 */ /* 0x000fe200078e005e */
[----:B------:R-:W-:Y:S01]  /*46f10*/  IADD3.X R94, P1, P3, R40, R52, R48, P3, P1 ;  /* 0x00000034285e7210 */ /* 0x000fe20001b22430 */
[----:B------:R-:W-:Y:S01]  /*46f20*/  IMAD.WIDE.U32 R54, R19, R68, RZ ;  /* 0x0000004413367225 */ /* 0x000fe200078e00ff */
[----:B------:R-:W-:-:S03]  /*46f30*/  IADD3.X R24, P2, PT, R33, R24, RZ, P2, !PT ;  /* 0x0000001821187210 */ /* 0x000fc6000175e4ff */
[----:B------:R-:W-:-:S04]  /*46f40*/  IMAD.WIDE.U32.X R50, R29, R65, R50, P5 ;  /* 0x000000411d327225 */ /* 0x000fc800028e0432 */
[----:B------:R-:W-:Y:S01]  /*46f50*/  IMAD.WIDE.U32.X R46, R27, R67, R46, P6 ;  /* 0x000000431b2e7225 */ /* 0x000fe200030e042e */
[----:B------:R-:W-:-:S03]  /*46f60*/  IADD3.X R92, PT, PT, R41, R53, R49, P1, P3 ;  /* 0x00000035295c7210 */ /* 0x000fc60000fe6431 */
[----:B------:R-:W-:Y:S01]  /*46f70*/  IMAD.IADD R80, R83, 0x1, R80 ;  /* 0x0000000153507824 */ /* 0x000fe200078e0250 */
[----:B------:R-:W-:Y:S01]  /*46f80*/  IADD3.X R17, P0, P2, R42, R50, R46, P2, P0 ;  /* 0x000000322a117210 */ /* 0x000fe2000120042e */
[----:B------:R-:W-:-:S04]  /*46f90*/  IMAD.WIDE.U32 R56, R32, R68, RZ ;  /* 0x0000004420387225 */ /* 0x000fc800078e00ff */
[----:B------:R-:W-:-:S04]  /*46fa0*/  IMAD.WIDE.U32 R54, P4, R69, R32, R54 ;  /* 0x0000002045367225 */ /* 0x000fc80007880036 */
[----:B------:R-:W-:Y:S01]  /*46fb0*/  IMAD.WIDE.U32 R40, R80, R60, RZ ;  /* 0x0000003c50287225 */ /* 0x000fe200078e00ff */
[----:B------:R-:W-:Y:S02]  /*46fc0*/  IADD3.X R51, PT, PT, R43, R51, R47, P0, P2 ;  /* 0x000000332b337210 */ /* 0x000fe400007e442f */
[----:B------:R-:W-:Y:S01]  /*46fd0*/  IADD3 R20, P1, PT, R20, R56, RZ ;  /* 0x0000003814147210 */ /* 0x000fe20007f3e0ff */
[----:B------:R-:W-:Y:S01]  /*46fe0*/  IMAD.WIDE.U32 R46, R82, R60, RZ ;  /* 0x0000003c522e7225 */ /* 0x000fe200078e00ff */
[----:B------:R-:W-:-:S03]  /*46ff0*/  IADD3 R18, P3, PT, R57, R54, RZ ;  /* 0x0000003639127210 */ /* 0x000fc60007f7e0ff */
[----:B------:R-:W-:Y:S01]  /*47000*/  IMAD.WIDE.U32 R42, P2, R61, R82, R40 ;  /* 0x000000523d2a7225 */ /* 0x000fe20007840028 */
[----:B------:R-:W-:Y:S02]  /*47010*/  IADD3.X R18, P0, PT, R24, R18, RZ, P1, !PT ;  /* 0x0000001218127210 */ /* 0x000fe40000f1e4ff */
[----:B------:R-:W-:Y:S01]  /*47020*/  IADD3.X R57, PT, PT, RZ, RZ, RZ, P4, !PT ;  /* 0x000000ffff397210 */ /* 0x000fe200027fe4ff */
[----:B------:R-:W-:Y:S01]  /*47030*/  IMAD.WIDE.U32 R40, R103, UR20, RZ ;  /* 0x0000001467287c25 */ /* 0x000fe2000f8e00ff */
[----:B------:R-:W-:Y:S02]  /*47040*/  IADD3 R50, P1, PT, R20, R46, RZ ;  /* 0x0000002e14327210 */ /* 0x000fe40007f3e0ff */
[----:B------:R-:W-:Y:S01]  /*47050*/  IADD3 R46, P4, PT, R47, R42, RZ ;  /* 0x0000002a2f2e7210 */ /* 0x000fe20007f9e0ff */
[----:B------:R-:W-:Y:S02]  /*47060*/  IMAD.MOV.U32 R56, RZ, RZ, R55 ;  /* 0x000000ffff387224 */ /* 0x000fe400078e0037 */
[----:B------:R-:W-:-:S02]  /*47070*/  IMAD.X R89, RZ, RZ, RZ, P2 ;  /* 0x000000ffff597224 */ /* 0x000fc400010e06ff */
[----:B------:R-:W-:Y:S02]  /*47080*/  IMAD.MOV.U32 R88, RZ, RZ, R43 ;  /* 0x000000ffff587224 */ /* 0x000fe400078e002b */
[----:B------:R-:W-:-:S04]  /*47090*/  IMAD.WIDE.U32 R40, P2, R12, UR6, R40 ;  /* 0x000000060c287c25 */ /* 0x000fc8000f840028 */
[----:B------:R-:W-:Y:S01]  /*470a0*/  IMAD.WIDE.U32 R48, R12, UR20, RZ ;  /* 0x000000140c307c25 */ /* 0x000fe2000f8e00ff */
[----:B------:R-:W-:-:S03]  /*470b0*/  IADD3.X R12, P1, PT, R18, R46, RZ, P1, !PT ;  /* 0x0000002e120c7210 */ /* 0x000fc60000f3e4ff */
[----:B------:R-:W-:-:S04]  /*470c0*/  IMAD.WIDE.U32 R54, R104, UR34, RZ ;  /* 0x0000002268367c25 */ /* 0x000fc8000f8e00ff */
[----:B------:R-:W-:-:S04]  /*470d0*/  IMAD.WIDE.U32.X R56, R19, R69, R56, P3 ;  /* 0x0000004513387225 */ /* 0x000fc800018e0438 */
[----:B------:R-:W-:Y:S01]  /*470e0*/  IMAD.WIDE.U32.X R88, R80, R61, R88, P4 ;  /* 0x0000003d50587225 */ /* 0x000fe200020e0458 */
[----:B------:R-:W-:-:S03]  /*470f0*/  MOV R42, R41 ;  /* 0x00000029002a7202 */ /* 0x000fc60000000f00 */
[----:B------:R-:W-:Y:S01]  /*47100*/  IMAD.X R43, RZ, RZ, RZ, P2 ;  /* 0x000000ffff2b7224 */ /* 0x000fe200010e06ff */
[----:B------:R-:W-:Y:S01]  /*47110*/  IADD3 R91, P2, PT, R49, R40, RZ ;  /* 0x00000028315b7210 */ /* 0x000fe20007f5e0ff */
[----:B------:R-:W-:Y:S01]  /*47120*/  IMAD.WIDE.U32 R52, R104, UR20, RZ ;  /* 0x0000001468347c25 */ /* 0x000fe2000f8e00ff */
[----:B------:R-:W-:-:S03]  /*47130*/  IADD3.X R17, P0, P1, R88, R17, R56, P1, P0 ;  /* 0x0000001158117210 */ /* 0x000fc60000900438 */
[----:B------:R-:W-:-:S04]  /*47140*/  IMAD.WIDE.U32 R54, P3, R13, UR7, R54 ;  /* 0x000000070d367c25 */ /* 0x000fc8000f860036 */
[----:B------:R-:W-:Y:S01]  /*47150*/  IMAD.WIDE.U32 R46, R13, UR34, RZ ;  /* 0x000000220d2e7c25 */ /* 0x000fe2000f8e00ff */
[----:B------:R-:W-:-:S03]  /*47160*/  IADD3.X R88, PT, PT, R89, R51, R57, P0, P1 ;  /* 0x0000003359587210 */ /* 0x000fc600007e2439 */
[----:B------:R-:W-:Y:S01]  /*47170*/  IMAD.WIDE.U32.X R40, R103, UR6, R42, P2 ;  /* 0x0000000667287c25 */ /* 0x000fe200090e042a */
[----:B------:R-:W-:-:S03]  /*47180*/  IADD3 R87, P0, PT, R47, R54, RZ ;  /* 0x000000362f577210 */ /* 0x000fc60007f1e0ff */
[----:B------:R-:W-:-:S04]  /*47190*/  IMAD.WIDE.U32 R52, P2, R13, UR6, R52 ;  /* 0x000000060d347c25 */ /* 0x000fc8000f840034 */
[----:B------:R-:W-:-:S04]  /*471a0*/  IMAD.WIDE.U32 R56, R13, UR20, RZ ;  /* 0x000000140d387c25 */ /* 0x000fc8000f8e00ff */
[----:B------:R-:W-:Y:S02]  /*471b0*/  IMAD.MOV.U32 R42, RZ, RZ, R55 ;  /* 0x000000ffff2a7224 */ /* 0x000fe400078e0037 */
[----:B------:R-:W-:Y:S01]  /*471c0*/  IMAD.WIDE.U32 R54, R105, UR34, RZ ;  /* 0x0000002269367c25 */ /* 0x000fe2000f8e00ff */
[----:B------:R-:W-:Y:S02]  /*471d0*/  IADD3 R13, P4, PT, R86, R46, RZ ;  /* 0x0000002e560d7210 */ /* 0x000fe40007f9e0ff */
[----:B------:R-:W-:Y:S01]  /*471e0*/  IADD3 R86, P1, PT, R57, R52, RZ ;  /* 0x0000003439567210 */ /* 0x000fe20007f3e0ff */
[----:B------:R-:W-:Y:S02]  /*471f0*/  IMAD.MOV.U32 R46, RZ, RZ, R53 ;  /* 0x000000ffff2e7224 */ /* 0x000fe400078e0035 */
[----:B------:R-:W-:-:S04]  /*47200*/  IMAD.WIDE.U32 R52, R105, UR20, RZ ;  /* 0x0000001469347c25 */ /* 0x000fc8000f8e00ff */
[----:B------:R-:W-:-:S04]  /*47210*/  IMAD.WIDE.U32 R84, R16, UR34, RZ ;  /* 0x0000002210547c25 */ /* 0x000fc8000f8e00ff */
[----:B------:R-:W-:-:S04]  /*47220*/  IMAD.WIDE.U32 R54, P5, R16, UR7, R54 ;  /* 0x0000000710367c25 */ /* 0x000fc8000f8a0036 */
[----:B------:R-:W-:Y:S02]  /*47230*/  IMAD.X R43, RZ, RZ, RZ, P3 ;  /* 0x000000ffff2b7224 */ /* 0x000fe400018e06ff */
[----:B------:R-:W-:Y:S01]  /*47240*/  IMAD.X R47, RZ, RZ, RZ, P2 ;  /* 0x000000ffff2f7224 */ /* 0x000fe200010e06ff */
[----:B------:R-:W-:Y:S01]  /*47250*/  IADD3 R18, P2, PT, R73, R84, RZ ;  /* 0x0000005449127210 */ /* 0x000fe20007f5e0ff */
[----:B------:R-:W-:Y:S02]  /*47260*/  IMAD.X R49, RZ, RZ, RZ, P5 ;  /* 0x000000ffff317224 */ /* 0x000fe400028e06ff */
[----:B------:R-:W-:Y:S01]  /*47270*/  IMAD.WIDE.U32.X R42, R104, UR7, R42, P0 ;  /* 0x00000007682a7c25 */ /* 0x000fe200080e042a */
[----:B------:R-:W-:-:S03]  /*47280*/  IADD3 R84, P0, PT, R85, R54, RZ ;  /* 0x0000003655547210 */ /* 0x000fc60007f1e0ff */
[----:B------:R-:W-:Y:S01]  /*47290*/  IMAD.WIDE.U32.X R46, R104, UR6, R46, P1 ;  /* 0x00000006682e7c25 */ /* 0x000fe200088e042e */
[----:B------:R-:W-:-:S03]  /*472a0*/  IADD3 R104, P1, PT, R13, R48, RZ ;  /* 0x000000300d687210 */ /* 0x000fc60007f3e0ff */
[----:B------:R-:W-:-:S04]  /*472b0*/  IMAD.WIDE.U32 R52, P5, R16, UR6, R52 ;  /* 0x0000000610347c25 */ /* 0x000fc8000f8a0034 */
[----:B------:R-:W-:-:S04]  /*472c0*/  IMAD.WIDE.U32 R58, R16, UR20, RZ ;  /* 0x00000014103a7c25 */ /* 0x000fc8000f8e00ff */
[----:B------:R-:W-:-:S04]  /*472d0*/  IMAD.WIDE.U32 R70, R4, UR16, RZ ;  /* 0x0000001004467c25 */ /* 0x000fc8000f8e00ff */
[----:B------:R-:W-:Y:S02]  /*472e0*/  IMAD.MOV.U32 R48, RZ, RZ, R55 ;  /* 0x000000ffff307224 */ /* 0x000fe400078e0037 */
[----:B------:R-:W-:Y:S01]  /*472f0*/  IMAD.X R55, RZ, RZ, RZ, P5 ;  /* 0x000000ffff377224 */ /* 0x000fe200028e06ff */
[----:B------:R-:W-:Y:S01]  /*47300*/  IADD3 R81, P5, PT, R59, R52, RZ ;  /* 0x000000343b517210 */ /* 0x000fe20007fbe0ff */
[----:B------:R-:W-:Y:S01]  /*47310*/  IMAD.WIDE.U32.X R48, R105, UR7, R48, P0 ;  /* 0x0000000769307c25 */ /* 0x000fe200080e0430 */
[----:B------:R-:W-:Y:S01]  /*47320*/  IADD3 R103, P3, PT, R18, R56, RZ ;  /* 0x0000003812677210 */ /* 0x000fe20007f7e0ff */
[----:B------:R-:W0:Y:S02]  /*47330*/  LDCU UR7, c[0x0][0x3b0] ;  /* 0x00007600ff0777ac */ /* 0x000e240008000800 */
[----:B------:R-:W-:Y:S02]  /*47340*/  IMAD.MOV.U32 R54, RZ, RZ, R53 ;  /* 0x000000ffff367224 */ /* 0x000fe400078e0035 */
[----:B------:R-:W-:-:S04]  /*47350*/  IMAD.WIDE.U32 R70, P0, R26, UR17, R70 ;  /* 0x000000111a467c25 */ /* 0x000fc8000f800046 */
[----:B------:R-:W-:-:S04]  /*47360*/  IMAD.WIDE.U32 R56, R26, UR16, RZ ;  /* 0x000000101a387c25 */ /* 0x000fc8000f8e00ff */
[----:B------:R-:W-:Y:S01]  /*47370*/  IMAD.WIDE.U32.X R52, R105, UR6, R54, P5 ;  /* 0x0000000669347c25 */ /* 0x000fe2000a8e0436 */
[----:B------:R-:W-:-:S03]  /*47380*/  MOV R54, R71 ;  /* 0x0000004700367202 */ /* 0x000fc60000000f00 */
[----:B------:R-:W-:Y:S01]  /*47390*/  IMAD.X R55, RZ, RZ, RZ, P0 ;  /* 0x000000ffff377224 */ /* 0x000fe200000e06ff */
[----:B------:R-:W-:Y:S01]  /*473a0*/  IADD3 R83, P0, PT, R57, R70, RZ ;  /* 0x0000004639537210 */ /* 0x000fe20007f1e0ff */
[-C--:B------:R-:W-:Y:S01]  /*473b0*/  IMAD.WIDE.U32 R70, R65, R36.reuse, RZ ;  /* 0x0000002441467225 */ /* 0x080fe200078e00ff */
[----:B------:R-:W-:Y:S02]  /*473c0*/  MOV R89, R77 ;  /* 0x0000004d00597202 */ /* 0x000fe40000000f00 */
[----:B------:R-:W-:Y:S01]  /*473d0*/  P2R R85, PR, RZ, 0x1 ;  /* 0x00000001ff557803 */ /* 0x000fe20000000000 */
[----:B------:R-:W-:Y:S01]  /*473e0*/  IMAD.WIDE.U32 R72, R64, R36, RZ ;  /* 0x0000002440487225 */ /* 0x000fe200078e00ff */
[----:B------:R-:W-:-:S03]  /*473f0*/  MOV R105, R76 ;  /* 0x0000004c00697202 */ /* 0x000fc60000000f00 */
[----:B------:R-:W-:-:S04]  /*47400*/  IMAD.WIDE.U32 R70, P0, R27, R64, R70 ;  /* 0x000000401b467225 */ /* 0x000fc80007800046 */
[----:B------:R-:W-:-:S04]  /*47410*/  IMAD.WIDE.U32 R76, R63, R34, RZ ;  /* 0x000000223f4c7225 */ /* 0x000fc800078e00ff */
[----:B------:R-:W-:Y:S02]  /*47420*/  IMAD.MOV.U32 R20, RZ, RZ, R79 ;  /* 0x000000ffff147224 */ /* 0x000fe400078e004f */
[----:B------:R-:W-:Y:S01]  /*47430*/  IMAD.X R79, RZ, RZ, RZ, P0 ;  /* 0x000000ffff4f7224 */ /* 0x000fe200000e06ff */
[----:B------:R-:W-:Y:S01]  /*47440*/  IADD3 R13, P0, PT, R73, R70, RZ ;  /* 0x00000046490d7210 */ /* 0x000fe20007f1e0ff */
[----:B------:R-:W-:Y:S02]  /*47450*/  IMAD.MOV.U32 R24, RZ, RZ, R75 ;  /* 0x000000ffff187224 */ /* 0x000fe400078e004b */
[----:B------:R-:W-:Y:S02]  /*47460*/  IMAD.MOV.U32 R44, RZ, RZ, R74 ;  /* 0x000000ffff2c7224 */ /* 0x000fe400078e004a */
[----:B------:R-:W-:Y:S02]  /*47470*/  IMAD.MOV.U32 R78, RZ, RZ, R71 ;  /* 0x000000ffff4e7224 */ /* 0x000fe400078e0047 */
[----:B------:R-:W-:-:S04]  /*47480*/  IMAD.WIDE.U32 R74, R62, R34, RZ ;  /* 0x000000223e4a7225 */ /* 0x000fc800078e00ff */
[----:B------:R-:W-:-:S04]  /*47490*/  IMAD.WIDE.U32 R76, P5, R29, R62, R76 ;  /* 0x0000003e1d4c7225 */ /* 0x000fc800078a004c */
[----:B------:R-:W-:Y:S01]  /*474a0*/  IMAD.WIDE.U32.X R78, R27, R65, R78, P0 ;  /* 0x000000411b4e7225 */ /* 0x000fe200000e044e */
[----:B------:R-:W-:-:S03]  /*474b0*/  IADD3 R16, P0, PT, R72, R74, RZ ;  /* 0x0000004a48107210 */ /* 0x000fc60007f1e0ff */
[----:B------:R-:W-:Y:S01]  /*474c0*/  IMAD.X R71, RZ, RZ, RZ, P5 ;  /* 0x000000ffff477224 */ /* 0x000fe200028e06ff */
[----:B------:R-:W-:Y:S01]  /*474d0*/  IADD3 R76, P5, PT, R75, R76, RZ ;  /* 0x0000004c4b4c7210 */ /* 0x000fe20007fbe0ff */
[----:B------:R-:W-:-:S04]  /*474e0*/  IMAD.WIDE.U32 R72, R19, R66, RZ ;  /* 0x0000004213487225 */ /* 0x000fc800078e00ff */
[----:B------:R-:W-:Y:S01]  /*474f0*/  IMAD.MOV.U32 R70, RZ, RZ, R77 ;  /* 0x000000ffff467224 */ /* 0x000fe200078e004d */
[----:B------:R-:W-:Y:S01]  /*47500*/  IADD3.X R13, P0, PT, R13, R76, RZ, P0, !PT ;  /* 0x0000004c0d0d7210 */ /* 0x000fe2000071e4ff */
[----:B------:R-:W-:-:S04]  /*47510*/  IMAD.WIDE.U32 R76, R32, R66, RZ ;  /* 0x00000042204c7225 */ /* 0x000fc800078e00ff */
[----:B------:R-:W-:-:S04]  /*47520*/  IMAD.WIDE.U32.X R70, R29, R63, R70, P5 ;  /* 0x0000003f1d467225 */ /* 0x000fc800028e0446 */
[----:B------:R-:W-:-:S05]  /*47530*/  IMAD.WIDE.U32 R72, P5, R67, R32, R72 ;  /* 0x0000002043487225 */ /* 0x000fca00078a0048 */
[----:B------:R-:W-:Y:S01]  /*47540*/  IADD3.X R75, PT, PT, RZ, RZ, RZ, P5, !PT ;  /* 0x000000ffff4b7210 */ /* 0x000fe20002ffe4ff */
[----:B------:R-:W-:Y:S01]  /*47550*/  IMAD.MOV.U32 R74, RZ, RZ, R73 ;  /* 0x000000ffff4a7224 */ /* 0x000fe200078e0049 */
[----:B------:R-:W-:-:S05]  /*47560*/  IADD3 R72, P5, PT, R77, R72, RZ ;  /* 0x000000484d487210 */ /* 0x000fca0007fbe0ff */
[----:B------:R-:W-:Y:S01]  /*47570*/  IMAD.WIDE.U32.X R74, R19, R67, R74, P5 ;  /* 0x00000043134a7225 */ /* 0x000fe200028e044a */
[----:B------:R-:W-:-:S04]  /*47580*/  IADD3 R16, P5, PT, R16, R76, RZ ;  /* 0x0000004c10107210 */ /* 0x000fc80007fbe0ff */
[----:B------:R-:W-:Y:S01]  /*47590*/  IADD3.X R13, P5, PT, R13, R72, RZ, P5, !PT ;  /* 0x000000480d0d7210 */ /* 0x000fe20002fbe4ff */
[----:B------:R-:W-:-:S03]  /*475a0*/  IMAD.WIDE.U32 R72, R61, R30, RZ ;  /* 0x0000001e3d487225 */ /* 0x000fc600078e00ff */
[----:B------:R-:W-:-:S04]  /*475b0*/  IADD3.X R59, P0, P5, R74, R70, R78, P5, P0 ;  /* 0x000000464a3b7210 */ /* 0x000fc80002d0044e */
[----:B------:R-:W-:Y:S01]  /*475c0*/  IADD3.X R31, PT, PT, R75, R71, R79, P0, P5 ;  /* 0x000000474b1f7210 */ /* 0x000fe200007ea44f */
[----:B------:R-:W-:-:S04]  /*475d0*/  IMAD.WIDE.U32 R72, P0, R15, R60, R72 ;  /* 0x0000003c0f487225 */ /* 0x000fc80007800048 */
[----:B------:R-:W-:-:S04]  /*475e0*/  IMAD.WIDE.U32 R74, R60, R30, RZ ;  /* 0x0000001e3c4a7225 */ /* 0x000fc800078e00ff */
[----:B------:R-:W-:Y:S01]  /*475f0*/  IMAD.X R71, RZ, RZ, RZ, P0 ;  /* 0x000000ffff477224 */ /* 0x000fe200000e06ff */
[----:B------:R-:W-:Y:S01]  /*47600*/  IADD3 R51, P0, PT, R16, R74, RZ ;  /* 0x0000004a10337210 */ /* 0x000fe20007f1e0ff */
[----:B------:R-:W-:Y:S01]  /*47610*/  IMAD.MOV.U32 R70, RZ, RZ, R73 ;  /* 0x000000ffff467224 */ /* 0x000fe200078e0049 */
[----:B------:R-:W-:Y:S01]  /*47620*/  IADD3 R74, P5, PT, R75, R72, RZ ;  /* 0x000000484b4a7210 */ /* 0x000fe20007fbe0ff */
[----:B------:R-:W-:-:S04]  /*47630*/  IMAD.WIDE.U32 R72, R21, R68, RZ ;  /* 0x0000004415487225 */ /* 0x000fc800078e00ff */
[----:B------:R-:W-:-:S04]  /*47640*/  IMAD.WIDE.U32.X R70, R15, R61, R70, P5 ;  /* 0x0000003d0f467225 */ /* 0x000fc800028e0446 */
[----:B------:R-:W-:-:S04]  /*47650*/  IMAD.WIDE.U32 R72, P5, R22, R69, R72 ;  /* 0x0000004516487225 */ /* 0x000fc800078a0048 */
[----:B------:R-:W-:Y:S01]  /*47660*/  IMAD.WIDE.U32 R76, R22, R68, RZ ;  /* 0x00000044164c7225 */ /* 0x000fe200078e00ff */
[----:B------:R-:W-:Y:S02]  /*47670*/  IADD3.X R75, PT, PT, RZ, RZ, RZ, P5, !PT ;  /* 0x000000ffff4b7210 */ /* 0x000fe40002ffe4ff */
[----:B------:R-:W-:Y:S01]  /*47680*/  IADD3.X R13, P0, PT, R13, R74, RZ, P0, !PT ;  /* 0x0000004a0d0d7210 */ /* 0x000fe2000071e4ff */
[----:B------:R-:W-:Y:S01]  /*47690*/  IMAD.MOV.U32 R16, RZ, RZ, R44 ;  /* 0x000000ffff107224 */ /* 0x000fe200078e002c */
        /* <DEDUP_REMOVED lines=32> */
[----:B------:R-:W-:Y:S02]  /*478a0*/  MOV R79, R24 ;  /* 0x00000018004f7202 */ /* 0x000fe40000000f00 */
[----:B------:R-:W-:Y:S01]  /*478b0*/  IADD3.X R24, P0, P5, R74, R70, R76, P5, P0 ;  /* 0x000000464a187210 */ /* 0x000fe20002d0044c */
[----:B------:R-:W-:-:S03]  /*478c0*/  IMAD.MOV.U32 R78, RZ, RZ, R20 ;  /* 0x000000ffff4e7224 */ /* 0x000fc600078e0014 */
[----:B------:R-:W-:Y:S01]  /*478d0*/  IADD3.X R20, PT, PT, R75, R71, R77, P0, P5 ;  /* 0x000000474b147210 */ /* 0x000fe200007ea44d */
[----:B------:R-:W-:-:S04]  /*478e0*/  IMAD.WIDE.U32 R70, R61, R34, RZ ;  /* 0x000000223d467225 */ /* 0x000fc800078e00ff */
[----:B------:R-:W-:-:S04]  /*478f0*/  IMAD.WIDE.U32 R74, R60, R34, RZ ;  /* 0x000000223c4a7225 */ /* 0x000fc800078e00ff */
[----:B------:R-:W-:-:S04]  /*47900*/  IMAD.WIDE.U32 R70, P0, R29, R60, R70 ;  /* 0x0000003c1d467225 */ /* 0x000fc80007800046 */
        /* <DEDUP_REMOVED lines=9> */
[----:B------:R-:W-:Y:S02]  /*479a0*/  IMAD.MOV.U32 R33, RZ, RZ, R16 ;  /* 0x000000ffff217224 */ /* 0x000fe400078e0010 */
        /* <DEDUP_REMOVED lines=11> */
[----:B------:R-:W-:-:S03]  /*47a60*/  MOV R90, R78 ;  /* 0x0000004e005a7202 */ /* 0x000fc60000000f00 */
[----:B------:R-:W-:-:S04]  /*47a70*/  IMAD.WIDE.U32 R72, P0, R25, R69, R72 ;  /* 0x0000004519487225 */ /* 0x000fc80007800048 */
[----:B------:R-:W-:Y:S02]  /*47a80*/  IMAD.MOV.U32 R78, RZ, RZ, R33 ;  /* 0x000000ffff4e7224 */ /* 0x000fe400078e0021 */
[----:B------:R-:W-:Y:S01]  /*47a90*/  IMAD.X R57, RZ, RZ, RZ, P0 ;  /* 0x000000ffff397224 */ /* 0x000fe200000e06ff */
[----:B------:R-:W-:Y:S01]  /*47aa0*/  IADD3 R33, P0, PT, R71, R72, RZ ;  /* 0x0000004847217210 */ /* 0x000fe20007f1e0ff */
[----:B------:R-:W-:-:S04]  /*47ab0*/  IMAD.WIDE.U32 R74, R117, R66, RZ ;  /* 0x00000042754a7225 */ /* 0x000fc800078e00ff */
[----:B------:R-:W-:Y:S02]  /*47ac0*/  IMAD.MOV.U32 R56, RZ, RZ, R73 ;  /* 0x000000ffff387224 */ /* 0x000fe400078e0049 */
[----:B------:R-:W-:-:S04]  /*47ad0*/  IMAD.WIDE.U32 R72, R14, R66, RZ ;  /* 0x000000420e487225 */ /* 0x000fc800078e00ff */
[----:B------:R-:W-:-:S04]  /*47ae0*/  IMAD.WIDE.U32.X R56, R2, R69, R56, P0 ;  /* 0x0000004502387225 */ /* 0x000fc800000e0438 */
[----:B------:R-:W-:Y:S01]  /*47af0*/  IMAD.WIDE.U32 R74, P0, R14, R67, R74 ;  /* 0x000000430e4a7225 */ /* 0x000fe2000780004a */
[----:B------:R-:W-:-:S03]  /*47b00*/  IADD3 R35, P6, PT, R70, R72, RZ ;  /* 0x0000004846237210 */ /* 0x000fc60007fde0ff */
[----:B------:R-:W-:Y:S01]  /*47b10*/  IMAD.X R77, RZ, RZ, RZ, P0 ;  /* 0x000000ffff4d7224 */ /* 0x000fe200000e06ff */
[----:B------:R-:W-:Y:S01]  /*47b20*/  MOV R76, R75 ;  /* 0x0000004b004c7202 */ /* 0x000fe20000000f00 */
[----:B------:R-:W-:Y:S01]  /*47b30*/  IMAD.WIDE.U32 R70, R19, R62, RZ ;  /* 0x0000003e13467225 */ /* 0x000fe200078e00ff */
[----:B------:R-:W-:-:S05]  /*47b40*/  IADD3 R74, P0, PT, R73, R74, RZ ;  /* 0x0000004a494a7210 */ /* 0x000fca0007f1e0ff */
[----:B------:R-:W-:-:S04]  /*47b50*/  IMAD.WIDE.U32.X R76, R117, R67, R76, P0 ;  /* 0x00000043754c7225 */ /* 0x000fc800000e044c */
[----:B------:R-:W-:-:S04]  /*47b60*/  IMAD.WIDE.U32 R70, P0, R63, R32, R70 ;  /* 0x000000203f467225 */ /* 0x000fc80007800046 */
[----:B------:R-:W-:Y:S02]  /*47b70*/  IMAD.MOV.U32 R72, RZ, RZ, R71 ;  /* 0x000000ffff487224 */ /* 0x000fe400078e0047 */
[----:B------:R-:W2:Y:S01]  /*47b80*/  LDL R71, [R1+0xf4] ;  /* 0x0000f40001477983 */ /* 0x000ea20000100800 */
[----:B------:R-:W-:Y:S01]  /*47b90*/  IADD3.X R33, P6, PT, R33, R74, RZ, P6, !PT ;  /* 0x0000004a21217210 */ /* 0x000fe200037de4ff */
[----:B------:R-:W-:-:S04]  /*47ba0*/  IMAD.WIDE.U32 R74, R32, R62, RZ ;  /* 0x0000003e204a7225 */ /* 0x000fc800078e00ff */
[----:B------:R-:W-:Y:S01]  /*47bb0*/  IMAD.X R73, RZ, RZ, RZ, P0 ;  /* 0x000000ffff497224 */ /* 0x000fe200000e06ff */
[----:B------:R-:W-:-:S05]  /*47bc0*/  IADD3 R70, P0, PT, R75, R70, RZ ;  /* 0x000000464b467210 */ /* 0x000fca0007f1e0ff */
[----:B------:R-:W-:Y:S01]  /*47bd0*/  IMAD.WIDE.U32.X R72, R19, R63, R72, P0 ;  /* 0x0000003f13487225 */ /* 0x000fe200000e0448 */
[----:B------:R-:W-:-:S04]  /*47be0*/  IADD3 R74, P0, PT, R35, R74, RZ ;  /* 0x0000004a234a7210 */ /* 0x000fc80007f1e0ff */
[----:B------:R-:W-:-:S04]  /*47bf0*/  IADD3.X R35, P0, PT, R33, R70, RZ, P0, !PT ;  /* 0x0000004621237210 */ /* 0x000fc8000071e4ff */
[----:B------:R-:W-:-:S04]  /*47c00*/  IADD3.X R33, P0, P6, R72, R76, R56, P0, P6 ;  /* 0x0000004c48217210 */ /* 0x000fc8000060c438 */
[----:B------:R-:W-:Y:S01]  /*47c10*/  IADD3.X R76, PT, PT, R73, R77, R57, P0, P6 ;  /* 0x0000004d494c7210 */ /* 0x000fe200007ec439 */
[----:B------:R-:W-:Y:S01]  /*47c20*/  IMAD.WIDE.U32 R56, R61, R36, RZ ;  /* 0x000000243d387225 */ /* 0x000fe200078e00ff */
[----:B------:R-:W-:Y:S02]  /*47c30*/  IADD3.X R87, P4, PT, R115, R87, RZ, P4, !PT ;  /* 0x0000005773577210 */ /* 0x000fe4000279e4ff */
[----:B------:R-:W-:Y:S02]  /*47c40*/  IADD3.X R84, P2, PT, R114, R84, RZ, P2, !PT ;  /* 0x0000005472547210 */ /* 0x000fe4000175e4ff */
[----:B------:R-:W-:Y:S01]  /*47c50*/  SHF.L.W.U32.HI R88, R17, 0xd, R88 ;  /* 0x0000000d11587819 */ /* 0x000fe20000010e58 */
[----:B------:R-:W-:Y:S01]  /*47c60*/  IMAD.WIDE.U32 R56, P0, R27, R60, R56 ;  /* 0x0000003c1b387225 */ /* 0x000fe20007800038 */
[----:B------:R-:W-:Y:S01]  /*47c70*/  IADD3.X R91, P1, PT, R87, R91, RZ, P1, !PT ;  /* 0x0000005b575b7210 */ /* 0x000fe20000f3e4ff */
[----:B------:R-:W-:Y:S01]  /*47c80*/  UMOV UR6, URZ ;  /* 0x000000ff00067c82 */ /* 0x000fe20008000000 */
[----:B------:R-:W-:Y:S01]  /*47c90*/  IADD3.X R83, P5, PT, R112, R83, RZ, P5, !PT ;  /* 0x0000005370537210 */ /* 0x000fe20002fbe4ff */
[----:B------:R-:W-:Y:S01]  /*47ca0*/  IMAD.X R73, RZ, RZ, RZ, P0 ;  /* 0x000000ffff497224 */ /* 0x000fe200000e06ff */
[----:B------:R-:W-:Y:S01]  /*47cb0*/  MOV R72, R57 ;  /* 0x0000003900487202 */ /* 0x000fe20000000f00 */
[----:B------:R-:W3:Y:S01]  /*47cc0*/  LDL.LU R115, [R1+0x264] ;  /* 0x0002640001737983 */ /* 0x000ee20000300800 */
[----:B------:R-:W-:-:S02]  /*47cd0*/  IADD3.X R87, P3, PT, R84, R86, RZ, P3, !PT ;  /* 0x0000005654577210 */ /* 0x000fc40001f7e4ff */
[----:B------:R-:W-:Y:S01]  /*47ce0*/  IADD3.X R86, P1, P4, R40, R118, R42, P1, P4 ;  /* 0x0000007628567210 */ /* 0x000fe20000c2842a */
[----:B------:R-:W4:Y:S04]  /*47cf0*/  LDL.LU R114, [R1+0x260] ;  /* 0x0002600001727983 */ /* 0x000f280000300800 */
[----:B------:R-:W3:Y:S01]  /*47d00*/  LDL.LU R118, [R1+0x258] ;  /* 0x0002580001767983 */ /* 0x000ee20000300800 */
[----:B------:R-:W-:Y:S01]  /*47d10*/  SHF.L.W.U32.HI R17, R12, 0xd, R17 ;  /* 0x0000000d0c117819 */ /* 0x000fe20000010e11 */
[----:B--2---:R-:W-:Y:S02]  /*47d20*/  IMAD.MOV.U32 R77, RZ, RZ, R71 ;  /* 0x000000ffff4d7224 */ /* 0x004fe400078e0047 */
[----:B------:R-:W-:-:S05]  /*47d30*/  IMAD.WIDE.U32 R70, R60, R36, RZ ;  /* 0x000000243c467225 */ /* 0x000fca00078e00ff */
[----:B------:R-:W-:Y:S02]  /*47d40*/  IADD3 R71, P0, PT, R71, R56, RZ ;  /* 0x0000003847477210 */ /* 0x000fe40007f1e0ff */
[----:B------:R-:W-:-:S04]  /*47d50*/  IADD3 R37, P6, PT, R74, R70, RZ ;  /* 0x000000464a257210 */ /* 0x000fc80007fde0ff */
[----:B------:R-:W-:Y:S01]  /*47d60*/  IADD3.X R35, P6, PT, R35, R71, RZ, P6, !PT ;  /* 0x0000004723237210 */ /* 0x000fe200037de4ff */
        /* <DEDUP_REMOVED lines=15> */
[----:B------:R-:W-:Y:S01]  /*47e60*/  IMAD.MOV.U32 R74, RZ, RZ, R77 ;  /* 0x000000ffff4a7224 */ /* 0x000fe200078e004d */
[----:B------:R-:W-:Y:S01]  /*47e70*/  IADD3.X R73, PT, PT, RZ, RZ, RZ, P0, !PT ;  /* 0x000000ffff497210 */ /* 0x000fe200007fe4ff */
[----:B------:R-:W-:Y:S01]  /*47e80*/  IMAD.MOV.U32 R75, RZ, RZ, R78 ;  /* 0x000000ffff4b7224 */ /* 0x000fe200078e004e */
[----:B------:R-:W-:Y:S02]  /*47e90*/  IADD3 R78, P0, PT, R71, R56, RZ ;  /* 0x00000038474e7210 */ /* 0x000fe40007f1e0ff */
[----:B------:R-:W-:Y:S01]  /*47ea0*/  IADD3 R77, P6, PT, R95, R70, RZ ;  /* 0x000000465f4d7210 */ /* 0x000fe20007fde0ff */
[----:B------:R-:W-:-:S04]  /*47eb0*/  IMAD.WIDE.U32 R70, R21, R62, RZ ;  /* 0x0000003e15467225 */ /* 0x000fc800078e00ff */
[----:B------:R-:W-:Y:S01]  /*47ec0*/  IMAD.MOV.U32 R72, RZ, RZ, R57 ;  /* 0x000000ffff487224 */ /* 0x000fe200078e0039 */
[----:B------:R-:W-:Y:S01]  /*47ed0*/  IADD3.X R78, P6, PT, R93, R78, RZ, P6, !PT ;  /* 0x0000004e5d4e7210 */ /* 0x000fe200037de4ff */
[----:B------:R-:W-:Y:S02]  /*47ee0*/  IMAD.MOV.U32 R95, RZ, RZ, R74 ;  /* 0x000000ffff5f7224 */ /* 0x000fe400078e004a */
[----:B------:R-:W-:-:S04]  /*47ef0*/  IMAD.WIDE.U32.X R56, R19, R61, R72, P0 ;  /* 0x0000003d13387225 */ /* 0x000fc800000e0448 */
[----:B------:R-:W-:Y:S02]  /*47f00*/  IMAD.MOV.U32 R93, RZ, RZ, R75 ;  /* 0x000000ffff5d7224 */ /* 0x000fe400078e004b */
[----:B------:R-:W-:-:S04]  /*47f10*/  IMAD.WIDE.U32 R70, P0, R22, R63, R70 ;  /* 0x0000003f16467225 */ /* 0x000fc80007800046 */
[----:B------:R-:W-:Y:S01]  /*47f20*/  IMAD.WIDE.U32 R74, R22, R62, RZ ;  /* 0x0000003e164a7225 */ /* 0x000fe200078e00ff */
[----:B------:R-:W-:-:S03]  /*47f30*/  MOV R72, R71 ;  /* 0x0000004700487202 */ /* 0x000fc60000000f00 */
[----:B------:R-:W-:Y:S01]  /*47f40*/  IMAD.X R73, RZ, RZ, RZ, P0 ;  /* 0x000000ffff497224 */ /* 0x000fe200000e06ff */
[----:B------:R-:W-:-:S05]  /*47f50*/  IADD3 R70, P0, PT, R75, R70, RZ ;  /* 0x000000464b467210 */ /* 0x000fca0007f1e0ff */
[----:B------:R-:W-:Y:S01]  /*47f60*/  IMAD.WIDE.U32.X R72, R21, R63, R72, P0 ;  /* 0x0000003f15487225 */ /* 0x000fe200000e0448 */
[----:B------:R-:W-:Y:S02]  /*47f70*/  IADD3 R77, P0, PT, R77, R74, RZ ;  /* 0x0000004a4d4d7210 */ /* 0x000fe40007f1e0ff */
[----:B------:R-:W-:Y:S01]  /*47f80*/  IADD3.X R84, PT, PT, R41, R111, R43, P1, P4 ;  /* 0x0000006f29547210 */ /* 0x000fe20000fe842b */
[----:B------:R-:W2:Y:S01]  /*47f90*/  LDL.LU.64 R74, [R1+0x130] ;  /* 0x00013000014a7983 */ /* 0x000ea20000300a00 */
[----:B------:R-:W-:-:S03]  /*47fa0*/  IADD3.X R70, P0, PT, R78, R70, RZ, P0, !PT ;  /* 0x000000464e467210 */ /* 0x000fc6000071e4ff */
[----:B------:R-:W2:Y:S01]  /*47fb0*/  LDL.LU R111, [R1+0x254] ;  /* 0x00025400016f7983 */ /* 0x000ea20000300800 */
[----:B------:R-:W-:-:S03]  /*47fc0*/  IADD3.X R94, P0, P6, R72, R94, R56, P0, P6 ;  /* 0x0000005e485e7210 */ /* 0x000fc6000060c438 */
[----:B------:R-:W2:Y:S01]  /*47fd0*/  LDL.LU R78, [R1+0x1a0] ;  /* 0x0001a000014e7983 */ /* 0x000ea20000300800 */
[----:B------:R-:W-:Y:S02]  /*47fe0*/  IADD3.X R92, PT, PT, R73, R92, R57, P0, P6 ;  /* 0x0000005c495c7210 */ /* 0x000fe400007ec439 */
[----:B------:R-:W-:Y:S01]  /*47ff0*/  IADD3 R17, P0, PT, R17, R51, RZ ;  /* 0x0000003311117210 */ /* 0x000fe20007f1e0ff */
[----:B------:R-:W-:Y:S01]  /*48000*/  IMAD.MOV.U32 R72, RZ, RZ, R90 ;  /* 0x000000ffff487224 */ /* 0x000fe200078e005a */
[----:B------:R-:W2:Y:S02]  /*48010*/  LDL.LU R57, [R1+0x1f4] ;  /* 0x0001f40001397983 */ /* 0x000ea40000300800 */
[----:B------:R-:W-:Y:S01]  /*48020*/  IADD3.X R44, P0, PT, R88, R44, RZ, P0, !PT ;  /* 0x0000002c582c7210 */ /* 0x000fe2000071e4ff */
[----:B------:R-:W-:Y:S01]  /*48030*/  IMAD.MOV.U32 R56, RZ, RZ, R123 ;  /* 0x000000ffff387224 */ /* 0x000fe200078e007b */
[----:B------:R-:W-:Y:S01]  /*48040*/  LOP3.LUT R51, R12, 0x7ffff, RZ, 0xc0, !PT ;  /* 0x0007ffff0c337812 */ /* 0x000fe200078ec0ff */
[----:B------:R-:W2:Y:S01]  /*48050*/  LDL.LU R123, [R1+0x26c] ;  /* 0x00026c00017b7983 */ /* 0x000ea20000300800 */
[----:B------:R-:W-:-:S03]  /*48060*/  IADD3.X R59, P0, PT, RZ, R59, RZ, P0, !PT ;  /* 0x0000003bff3b7210 */ /* 0x000fc6000071e4ff */
[----:B------:R-:W2:Y:S02]  /*48070*/  LDL R73, [R1+0x100] ;  /* 0x0001000001497983 */ /* 0x000ea40000100800 */
        /* <DEDUP_REMOVED lines=17> */
[----:B------:R-:W-:-:S05]  /*48190*/  IADD3.X R94, P0, PT, RZ, R94, RZ, P0, !PT ;  /* 0x0000005eff5e7210 */ /* 0x000fca000071e4ff */
[----:B------:R-:W-:-:S05]  /*481a0*/  IMAD.X R92, RZ, RZ, R92, P0 ;  /* 0x000000ffff5c7224 */ /* 0x000fca00000e065c */
[----:B------:R-:W-:Y:S02]  /*481b0*/  SHF.L.W.U32.HI R12, R94, 0xd, R92 ;  /* 0x0000000d5e0c7819 */ /* 0x000fe40000010e5c */
[----:B------:R-:W-:-:S03]  /*481c0*/  SHF.L.W.U32.HI R94, R70, 0xd, R94 ;  /* 0x0000000d465e7819 */ /* 0x000fc60000010e5e */
[----:B------:R-:W-:Y:S02]  /*481d0*/  IMAD R12, R12, 0x13, RZ ;  /* 0x000000130c0c7824 */ /* 0x000fe400078e02ff */
[----:B------:R-:W-:Y:S01]  /*481e0*/  IMAD.WIDE.U32 R50, R94, 0x13, R50 ;  /* 0x000000135e327825 */ /* 0x000fe200078e0032 */
        /* <DEDUP_REMOVED lines=13> */
[----:B------:R-:W-:Y:S02]  /*482c0*/  LOP3.LUT R13, R12, 0x7ffff, RZ, 0xc0, !PT ;  /* 0x0007ffff0c0d7812 */ /* 0x000fe400078ec0ff */
[----:B------:R-:W-:Y:S02]  /*482d0*/  MOV R12, R50 ;  /* 0x00000032000c7202 */ /* 0x000fe40000000f00 */
[----:B------:R-:W-:-:S05]  /*482e0*/  SHF.R.U32.HI R35, RZ, 0x13, R33 ;  /* 0x00000013ff237819 */ /* 0x000fca0000011621 */
[----:B------:R-:W-:-:S04]  /*482f0*/  IMAD.WIDE.U32 R12, R35, 0x13, R12 ;  /* 0x00000013230c7825 */ /* 0x000fc800078e000c */
[----:B------:R-:W-:Y:S01]  /*48300*/  VIADD R13, R13, UR6 ;  /* 0x000000060d0d7c36 */ /* 0x000fe20008000000 */
[----:B------:R-:W-:-:S04]  /*48310*/  IADD3 RZ, P0, PT, R12, 0x13, RZ ;  /* 0x000000130cff7810 */ /* 0x000fc80007f1e0ff */
[----:B------:R-:W-:Y:S02]  /*48320*/  LOP3.LUT R35, R13, 0x7ffff, RZ, 0xc0, !PT ;  /* 0x0007ffff0d237812 */ /* 0x000fe400078ec0ff */
[----:B------:R-:W-:-:S03]  /*48330*/  ISETP.NE.AND P6, PT, R85, RZ, PT ;  /* 0x000000ff5500720c */ /* 0x000fc60003fc5270 */
[----:B------:R-:W-:Y:S01]  /*48340*/  IMAD.X R35, RZ, RZ, R35, P0 ;  /* 0x000000ffff237224 */ /* 0x000fe200000e0623 */
[----:B------:R-:W-:Y:S01]  /*48350*/  SHF.R.U32.HI R13, RZ, 0x13, R13 ;  /* 0x00000013ff0d7819 */ /* 0x000fe2000001160d */
[----:B------:R-:W-:-:S03]  /*48360*/  IMAD.WIDE.U32.X R54, R4, UR17, R54, P6 ;  /* 0x0000001104367c25 */ /* 0x000fc6000b0e0436 */
[----:B------:R-:W-:-:S04]  /*48370*/  SHF.R.U32.HI R35, RZ, 0x13, R35 ;  /* 0x00000013ff237819 */ /* 0x000fc80000011623 */
[----:B------:R-:W-:Y:S02]  /*48380*/  IADD3 RZ, P0, P6, R35, R13, R17 ;  /* 0x0000000d23ff7210 */ /* 0x000fe40007e1e011 */
[----:B------:R-:W-:-:S04]  /*48390*/  LOP3.LUT R13, R24, 0x7ffff, RZ, 0xc0, !PT ;  /* 0x0007ffff180d7812 */ /* 0x000fc800078ec0ff */
[----:B------:R-:W-:Y:S02]  /*483a0*/  IADD3.X R13, PT, PT, RZ, RZ, R13, P0, P6 ;  /* 0x000000ffff0d7210 */ /* 0x000fe400007ec40d */
[----:B------:R-:W-:Y:S02]  /*483b0*/  LOP3.LUT R20, R20, 0x7ffff, RZ, 0xc0, !PT ;  /* 0x0007ffff14147812 */ /* 0x000fe400078ec0ff */
[----:B------:R-:W-:-:S05]  /*483c0*/  LEA.HI RZ, P6, R13, R18, RZ, 0xd ;  /* 0x000000120dff7211 */ /* 0x000fca00078d68ff */
[----:B------:R-:W-:Y:S01]  /*483d0*/  IMAD.X R20, RZ, RZ, R20, P6 ;  /* 0x000000ffff147224 */ /* 0x000fe200030e0614 */
[----:B------:R-:W-:-:S04]  /*483e0*/  LOP3.LUT R31, R31, 0x7ffff, RZ, 0xc0, !PT ;  /* 0x0007ffff1f1f7812 */ /* 0x000fc800078ec0ff */
[----:B------:R-:W-:-:S05]  /*483f0*/  LEA.HI RZ, P6, R20, R37, RZ, 0xd ;  /* 0x0000002514ff7211 */ /* 0x000fca00078d68ff */
[----:B------:R-:W-:Y:S01]  /*48400*/  IMAD.X R31, RZ, RZ, R31, P6 ;  /* 0x000000ffff1f7224 */ /* 0x000fe200030e061f */
[----:B------:R-:W-:-:S04]  /*48410*/  LOP3.LUT R33, R33, 0x7ffff, RZ, 0xc0, !PT ;  /* 0x0007ffff21217812 */ /* 0x000fc800078ec0ff */
[----:B------:R-:W-:Y:S02]  /*48420*/  LEA.HI RZ, P6, R31, R77, RZ, 0xd ;  /* 0x0000004d1fff7211 */ /* 0x000fe400078d68ff */
[----:B------:R-:W-:Y:S02]  /*48430*/  IADD3 R92, P0, PT, R16, R58, RZ ;  /* 0x0000003a105c7210 */ /* 0x000fe40007f1e0ff */
[----:B------:R-:W-:Y:S02]  /*48440*/  IADD3.X R33, PT, PT, RZ, R33, RZ, P6, !PT ;  /* 0x00000021ff217210 */ /* 0x000fe400037fe4ff */
[----:B------:R-:W-:Y:S02]  /*48450*/  IADD3.X R90, P0, PT, R83, R81, RZ, P0, !PT ;  /* 0x00000051535a7210 */ /* 0x000fe4000071e4ff */
[----:B------:R-:W-:Y:S01]  /*48460*/  LEA.HI R33, R33, R12, RZ, 0xd ;  /* 0x0000000c21217211 */ /* 0x000fe200078f68ff */
[----:B------:R-:W-:Y:S02]  /*48470*/  IMAD R12, R119, 0x13, RZ ;  /* 0x00000013770c7824 */ /* 0x000fe400078e02ff */
[----:B------:R-:W-:Y:S01]  /*48480*/  IMAD.MOV.U32 R85, RZ, RZ, R79 ;  /* 0x000000ffff557224 */ /* 0x000fe200078e004f */
[----:B------:R-:W-:Y:S01]  /*48490*/  MOV R79, R89 ;  /* 0x00000059004f7202 */ /* 0x000fe20000000f00 */
[----:B------:R-:W-:Y:S01]  /*484a0*/  IMAD.IADD R12, R39, 0x1, R12 ;  /* 0x00000001270c7824 */ /* 0x000fe200078e020c */
[----:B------:R-:W-:Y:S01]  /*484b0*/  IADD3.X R89, P0, P5, R52, R116, R54, P0, P5 ;  /* 0x0000007434597210 */ /* 0x000fe2000050a436 */
[----:B------:R-:W2:Y:S03]  /*484c0*/  LDL.LU R119, [R1+0x268] ;  /* 0x0002680001777983 */ /* 0x000ea60000300800 */
[----:B------:R-:W-:-:S02]  /*484d0*/  IADD3.X R88, PT, PT, R53, R113, R55, P0, P5 ;  /* 0x0000007135587210 */ /* 0x000fc400007ea437 */
[----:B------:R-:W-:Y:S02]  /*484e0*/  LEA.HI R77, P5, R12, R122, RZ, 0xd ;  /* 0x0000007a0c4d7211 */ /* 0x000fe400078b68ff */
[----:B------:R-:W2:Y:S01]  /*484f0*/  LDL.LU R122, [R1+0x25c] ;  /* 0x00025c00017a7983 */ /* 0x000ea20000300800 */
[----:B------:R-:W-:Y:S01]  /*48500*/  LOP3.LUT R33, R33, 0x1, RZ, 0xc0, !PT ;  /* 0x0000000121217812 */ /* 0x000fe200078ec0ff */
[----:B------:R-:W-:Y:S01]  /*48510*/  IMAD.MOV.U32 R112, RZ, RZ, R85 ;  /* 0x000000ffff707224 */ /* 0x000fe200078e0055 */
[----:B------:R-:W-:Y:S02]  /*48520*/  IADD3.X R85, P2, P3, R46, R110, R48, P3, P2 ;  /* 0x0000006e2e557210 */ /* 0x000fe40001b44430 */
[----:B------:R-:W-:Y:S01]  /*48530*/  ISETP.NE.U32.AND P0, PT, R33, 0x1, PT ;  /* 0x000000012100780c */ /* 0x000fe20003f05070 */
[----:B------:R-:W2:Y:S01]  /*48540*/  LDL.LU R110, [R1+0x250] ;  /* 0x00025000016e7983 */ /* 0x000ea20000300800 */
[----:B------:R-:W-:Y:S02]  /*48550*/  IADD3.X R83, PT, PT, R47, R121, R49, P2, P3 ;  /* 0x000000792f537210 */ /* 0x000fe400017e6431 */
[----:B------:R-:W-:Y:S01]  /*48560*/  ISETP.NE.U32.AND.EX P0, PT, RZ, RZ, PT, P0 ;  /* 0x000000ffff00720c */ /* 0x000fe20003f05100 */
[----:B------:R-:W2:Y:S03]  /*48570*/  LDL.LU R121, [R1+0x24c] ;  /* 0x00024c0001797983 */ /* 0x000ea60000300800 */
[----:B---3--:R-:W-:-:S02]  /*48580*/  SEL R17, R120, R118, !P0 ;  /* 0x0000007678117207 */ /* 0x008fc40004000000 */
[----:B------:R-:W3:Y:S01]  /*48590*/  LDL.LU R120, [R1+0x248] ;  /* 0x0002480001787983 */ /* 0x000ee20000300800 */
[----:B------:R-:W-:Y:S02]  /*485a0*/  LOP3.LUT R98, R98, 0x7ffff, RZ, 0xc0, !PT ;  /* 0x0007ffff62627812 */ /* 0x000fe400078ec0ff */
[----:B------:R-:W-:-:S03]  /*485b0*/  LOP3.LUT R24, R12, 0x7ffff, RZ, 0xc0, !PT ;  /* 0x0007ffff0c187812 */ /* 0x000fc600078ec0ff */
[----:B------:R-:W-:Y:S01]  /*485c0*/  IMAD.X R12, RZ, RZ, R98, P5 ;  /* 0x000000ffff0c7224 */ /* 0x000fe200028e0662 */
[----:B------:R-:W-:Y:S02]  /*485d0*/  SEL R24, R24, R115, !P0 ;  /* 0x0000007318187207 */ /* 0x000fe40004000000 */
[----:B----4-:R-:W-:Y:S02]  /*485e0*/  SEL R16, R38, R114, !P0 ;  /* 0x0000007226107207 */ /* 0x010fe40004000000 */
[----:B------:R-:W-:Y:S01]  /*485f0*/  LOP3.LUT R13, R99, 0x7ffff, RZ, 0xc0, !PT ;  /* 0x0007ffff630d7812 */ /* 0x000fe200078ec0ff */
[----:B------:R-:W-:Y:S01]  /*48600*/  IMAD.WIDE.U32 R38, R24, R32, RZ ;  /* 0x0000002018267225 */ /* 0x000fe200078e00ff */
[----:B------:R-:W-:-:S03]  /*48610*/  LOP3.LUT R20, R101, 0x7ffff, RZ, 0xc0, !PT ;  /* 0x0007ffff65147812 */ /* 0x000fc600078ec0ff */
[----:B------:R-:W-:Y:S01]  /*48620*/  IMAD.WIDE.U32 R50, R16, R32, RZ ;  /* 0x0000002010327225 */ /* 0x000fe200078e00ff */
[----:B------:R-:W-:-:S03]  /*48630*/  LOP3.LUT R18, R102, 0x7ffff, RZ, 0xc0, !PT ;  /* 0x0007ffff66127812 */ /* 0x000fc600078ec0ff */
[----:B------:R-:W-:Y:S01]  /*48640*/  IMAD.WIDE.U32 R38, P6, R16, R19, R38 ;  /* 0x0000001310267225 */ /* 0x000fe200078c0026 */
[----:B------:R-:W-:Y:S02]  /*48650*/  MOV R94, R72 ;  /* 0x00000048005e7202 */ /* 0x000fe40000000f00 */
[----:B------:R-:W-:Y:S01]  /*48660*/  IADD3 R35, P1, PT, R51, R38, RZ ;  /* 0x0000002633237210 */ /* 0x000fe20007f3e0ff */
[----:B------:R-:W-:Y:S02]  /*48670*/  IMAD.MOV.U32 R59, RZ, RZ, R112 ;  /* 0x000000ffff3b7224 */ /* 0x000fe400078e0070 */
[----:B------:R-:W-:Y:S02]  /*48680*/  IMAD.MOV.U32 R70, RZ, RZ, R56 ;  /* 0x000000ffff467224 */ /* 0x000fe400078e0038 */
[----:B------:R-:W-:Y:S01]  /*48690*/  IMAD.MOV.U32 R71, RZ, RZ, R109 ;  /* 0x000000ffff477224 */ /* 0x000fe200078e006d */
[----:B--2---:R-:W-:Y:S02]  /*486a0*/  SEL R20, R20, R111, !P0 ;  /* 0x0000006f14147207 */ /* 0x004fe40004000000 */
[----:B------:R-:W-:Y:S01]  /*486b0*/  SEL R12, R12, R123, !P0 ;  /* 0x0000007b0c0c7207 */ /* 0x000fe20004000000 */
[----:B------:R-:W-:Y:S01]  /*486c0*/  IMAD.MOV.U32 R72, RZ, RZ, R57 ;  /* 0x000000ffff487224 */ /* 0x000fe200078e0039 */
[----:B------:R-:W-:Y:S01]  /*486d0*/  MOV R98, R74 ;  /* 0x0000004a00627202 */ /* 0x000fe20000000f00 */
[----:B------:R-:W-:Y:S01]  /*486e0*/  IMAD.MOV.U32 R112, RZ, RZ, R73 ;  /* 0x000000ffff707224 */ /* 0x000fe200078e0049 */
[----:B------:R-:W2:Y:S01]  /*486f0*/  LDL.LU R109, [R1+0x270] ;  /* 0x00027000016d7983 */ /* 0x000ea20000300800 */
[----:B------:R-:W-:-:S04]  /*48700*/  IMAD.WIDE.U32 R40, R12, R36, RZ ;  /* 0x000000240c287225 */ /* 0x000fc800078e00ff */
[----:B------:R-:W-:-:S04]  /*48710*/  IMAD.WIDE.U32 R56, R17, R34, RZ ;  /* 0x0000002211387225 */ /* 0x000fc800078e00ff */
[----:B------:R-:W-:Y:S02]  /*48720*/  IMAD.MOV.U32 R73, RZ, RZ, R78 ;  /* 0x000000ffff497224 */ /* 0x000fe400078e004e */
[----:B------:R-:W-:Y:S02]  /*48730*/  IMAD.MOV.U32 R116, RZ, RZ, R70 ;  /* 0x000000ffff747224 */ /* 0x000fe400078e0046 */
[----:B------:R-:W-:Y:S02]  /*48740*/  IMAD.MOV.U32 R113, RZ, RZ, R71 ;  /* 0x000000ffff717224 */ /* 0x000fe400078e0047 */
[----:B------:R-:W-:Y:S02]  /*48750*/  IMAD.MOV.U32 R99, RZ, RZ, R75 ;  /* 0x000000ffff637224 */ /* 0x000fe400078e004b */
[----:B------:R-:W-:Y:S02]  /*48760*/  IMAD.MOV.U32 R102, RZ, RZ, R72 ;  /* 0x000000ffff667224 */ /* 0x000fe400078e0048 */
[----:B------:R-:W-:-:S02]  /*48770*/  IMAD.MOV.U32 R101, RZ, RZ, R73 ;  /* 0x000000ffff657224 */ /* 0x000fc400078e0049 */
[----:B------:R-:W-:Y:S01]  /*48780*/  IMAD.WIDE.U32 R72, R17, R36, RZ ;  /* 0x0000002411487225 */ /* 0x000fe200078e00ff */
[----:B------:R-:W-:Y:S02]  /*48790*/  SEL R13, R13, R119, !P0 ;  /* 0x000000770d0d7207 */ /* 0x000fe40004000000 */
[----:B------:R-:W-:-:S03]  /*487a0*/  SEL R77, R77, R122, !P0 ;  /* 0x0000007a4d4d7207 */ /* 0x000fc60004000000 */
[----:B------:R-:W-:-:S04]  /*487b0*/  IMAD.WIDE.U32 R46, R13, R34, RZ ;  /* 0x000000220d2e7225 */ /* 0x000fc800078e00ff */
[----:B------:R-:W-:Y:S01]  /*487c0*/  IMAD.WIDE.U32 R42, R77, R36, RZ ;  /* 0x000000244d2a7225 */ /* 0x000fe200078e00ff */
[----:B------:R-:W-:Y:S02]  /*487d0*/  SEL R33, R125, R110, !P0 ;  /* 0x0000006e7d217207 */ /* 0x000fe40004000000 */
[----:B------:R-:W-:Y:S01]  /*487e0*/  SEL R18, R18, R121, !P0 ;  /* 0x0000007912127207 */ /* 0x000fe20004000000 */
[----:B------:R-:W-:Y:S01]  /*487f0*/  IMAD.WIDE.U32 R40, P4, R77, R27, R40 ;  /* 0x0000001b4d287225 */ /* 0x000fe20007880028 */
[----:B------:R-:W-:Y:S01]  /*48800*/  IADD3 R76, P5, PT, R50, R42, RZ ;  /* 0x0000002a324c7210 */ /* 0x000fe20007fbe0ff */
[----:B------:R-:W4:Y:S02]  /*48810*/  LDL.LU R125, [R1+0x244] ;  /* 0x00024400017d7983 */ /* 0x000f240000300800 */
[----:B------:R-:W-:Y:S01]  /*48820*/  IMAD.WIDE.U32 R50, R20, R30, RZ ;  /* 0x0000001e14327225 */ /* 0x000fe200078e00ff */
[----:B------:R-:W-:Y:S02]  /*48830*/  IADD3 R31, P2, PT, R43, R40, RZ ;  /* 0x000000282b1f7210 */ /* 0x000fe40007f5e0ff */
[----:B------:R-:W-:Y:S01]  /*48840*/  IADD3.X R43, PT, PT, RZ, RZ, RZ, P6, !PT ;  /* 0x000000ffff2b7210 */ /* 0x000fe200037fe4ff */
[----:B------:R-:W-:Y:S01]  /*48850*/  IMAD.WIDE.U32 R46, P3, R17, R29, R46 ;  /* 0x0000001d112e7225 */ /* 0x000fe2000786002e */
[----:B---3--:R-:W-:-:S03]  /*48860*/  SEL R78, R108, R120, !P0 ;  /* 0x000000786c4e7207 */ /* 0x008fc60004000000 */
[----:B------:R-:W-:Y:S01]  /*48870*/  IMAD.WIDE.U32 R54, R18, R82, RZ ;  /* 0x0000005212367225 */ /* 0x000fe200078e00ff */
[----:B------:R-:W-:Y:S01]  /*48880*/  MOV R48, R41 ;  /* 0x0000002900307202 */ /* 0x000fe20000000f00 */
[----:B------:R-:W3:Y:S02]  /*48890*/  LDL.LU R108, [R1+0x240] ;  /* 0x00024000016c7983 */ /* 0x000ee40000300800 */
[----:B------:R-:W-:-:S04]  /*488a0*/  IMAD.WIDE.U32 R50, P6, R33, R15, R50 ;  /* 0x0000000f21327225 */ /* 0x000fc800078c0032 */
[----:B------:R-:W-:Y:S01]  /*488b0*/  IMAD.X R53, RZ, RZ, RZ, P3 ;  /* 0x000000ffff357224 */ /* 0x000fe200018e06ff */
[----:B------:R-:W-:Y:S01]  /*488c0*/  IADD3 R44, P3, PT, R57, R46, RZ ;  /* 0x0000002e392c7210 */ /* 0x000fe20007f7e0ff */
[----:B------:R-:W-:Y:S02]  /*488d0*/  IMAD.MOV.U32 R42, RZ, RZ, R39 ;  /* 0x000000ffff2a7224 */ /* 0x000fe400078e0027 */
[----:B------:R-:W-:Y:S02]  /*488e0*/  IMAD.X R57, RZ, RZ, RZ, P6 ;  /* 0x000000ffff397224 */ /* 0x000fe400030e06ff */
[----:B------:R-:W-:-:S04]  /*488f0*/  IMAD.WIDE.U32 R54, P6, R78, R80, R54 ;  /* 0x000000504e367225 */ /* 0x000fc800078c0036 */
[----:B------:R-:W-:-:S04]  /*48900*/  IMAD.WIDE.U32 R38, R78, R82, RZ ;  /* 0x000000524e267225 */ /* 0x000fc800078e00ff */
[----:B------:R-:W-:-:S04]  /*48910*/  IMAD.WIDE.U32 R40, R33, R30, RZ ;  /* 0x0000001e21287225 */ /* 0x000fc800078e00ff */
[----:B------:R-:W-:Y:S02]  /*48920*/  IMAD.MOV.U32 R52, RZ, RZ, R47 ;  /* 0x000000ffff347224 */ /* 0x000fe400078e002f */
[----:B------:R-:W-:Y:S01]  /*48930*/  IMAD.X R49, RZ, RZ, RZ, P4 ;  /* 0x000000ffff317224 */ /* 0x000fe200020e06ff */
[----:B------:R-:W-:Y:S01]  /*48940*/  IADD3 R76, P4, PT, R76, R56, RZ ;  /* 0x000000384c4c7210 */ /* 0x000fe20007f9e0ff */
[----:B------:R-:W-:Y:S01]  /*48950*/  IMAD.X R47, RZ, RZ, RZ, P6 ;  /* 0x000000ffff2f7224 */ /* 0x000fe200030e06ff */
[----:B------:R-:W-:Y:S01]  /*48960*/  IADD3 R37, P6, PT, R39, R54, RZ ;  /* 0x0000003627257210 */ /* 0x000fe20007fde0ff */
[C---:B------:R-:W-:Y:S01]  /*48970*/  IMAD.WIDE.U32.X R42, R24.reuse, R19, R42, P1 ;  /* 0x00000013182a7225 */ /* 0x040fe200008e042a */
[----:B------:R-:W-:Y:S02]  /*48980*/  IADD3 R39, P1, PT, R41, R50, RZ ;  /* 0x0000003229277210 */ /* 0x000fe40007f3e0ff */
[----:B------:R-:W-:Y:S01]  /*48990*/  MOV R56, R51 ;  /* 0x0000003300387202 */ /* 0x000fe20000000f00 */
[----:B------:R-:W-:-:S04]  /*489a0*/  IMAD.WIDE.U32 R50, R24, R22, RZ ;  /* 0x0000001618327225 */ /* 0x000fc800078e00ff */
[----:B------:R-:W-:Y:S02]  /*489b0*/  IMAD.MOV.U32 R46, RZ, RZ, R55 ;  /* 0x000000ffff2e7224 */ /* 0x000fe400078e0037 */
[----:B------:R-:W-:-:S04]  /*489c0*/  IMAD.WIDE.U32 R54, R12, R32, RZ ;  /* 0x000000200c367225 */ /* 0x000fc800078e00ff */
[----:B------:R-:W-:Y:S02]  /*489d0*/  IMAD.MOV.U32 R82, RZ, RZ, R59 ;  /* 0x000000ffff527224 */ /* 0x000fe400078e003b */
[----:B------:R-:W-:-:S04]  /*489e0*/  IMAD.WIDE.U32.X R48, R12, R27, R48, P2 ;  /* 0x0000001b0c307225 */ /* 0x000fc800010e0430 */
[----:B------:R-:W-:-:S04]  /*489f0*/  IMAD.WIDE.U32 R58, R16, R22, RZ ;  /* 0x00000016103a7225 */ /* 0x000fc800078e00ff */
[----:B------:R-:W-:-:S04]  /*48a00*/  IMAD.WIDE.U32 R50, P2, R16, R21, R50 ;  /* 0x0000001510327225 */ /* 0x000fc80007840032 */
[----:B------:R-:W-:-:S04]  /*48a10*/  IMAD.WIDE.U32.X R46, R18, R80, R46, P6 ;  /* 0x00000050122e7225 */ /* 0x000fc800030e042e */
        /* <DEDUP_REMOVED lines=10> */
[----:B------:R-:W-:Y:S01]  /*48ac0*/  MOV R70, R55 ;  /* 0x0000003700467202 */ /* 0x000fe20000000f00 */
        /* <DEDUP_REMOVED lines=11> */
[----:B------:R-:W-:Y:S02]  /*48b80*/  IADD3.X R50, P3, PT, R50, R54, RZ, P3, !PT ;  /* 0x0000003632327210 */ /* 0x000fe40001f7e4ff */
[----:B------:R-:W-:Y:S01]  /*48b90*/  IADD3.X R31, P6, PT, R31, R39, RZ, P6, !PT ;  /* 0x000000271f1f7210 */ /* 0x000fe200037de4ff */
[----:B------:R-:W-:Y:S01]  /*48ba0*/  IMAD.WIDE.U32.X R40, R13, R27, R40, P2 ;  /* 0x0000001b0d287225 */ /* 0x000fe200010e0428 */
[----:B------:R-:W-:-:S02]  /*48bb0*/  IADD3 R38, P2, PT, R76, R38, RZ ;  /* 0x000000264c267210 */ /* 0x000fc40007f5e0ff */
[----:B------:R-:W-:Y:S02]  /*48bc0*/  IADD3.X R35, P5, P4, R52, R48, R42, P4, P5 ;  /* 0x0000003034237210 */ /* 0x000fe400024aa42a */
[----:B------:R-:W-:Y:S02]  /*48bd0*/  IADD3.X R39, P1, PT, R50, R73, RZ, P1, !PT ;  /* 0x0000004932277210 */ /* 0x000fe40000f3e4ff */
[----:B------:R-:W-:Y:S02]  /*48be0*/  IADD3.X R37, P2, PT, R31, R37, RZ, P2, !PT ;  /* 0x000000251f257210 */ /* 0x000fe4000175e4ff */
[----:B------:R-:W-:Y:S01]  /*48bf0*/  IADD3.X R81, PT, PT, R53, R49, R43, P5, P4 ;  /* 0x0000003135517210 */ /* 0x000fe20002fe842b */
[----:B------:R-:W-:Y:S01]  /*48c00*/  IMAD.WIDE.U32 R48, R18, R30, RZ ;  /* 0x0000001e12307225 */ /* 0x000fe200078e00ff */
[----:B------:R-:W-:-:S03]  /*48c10*/  IADD3.X R44, P1, P3, R40, R70, R58, P1, P3 ;  /* 0x00000046282c7210 */ /* 0x000fc60000b2643a */
[----:B------:R-:W-:Y:S01]  /*48c20*/  IMAD.WIDE.U32 R50, R20, R34, RZ ;  /* 0x0000002214327225 */ /* 0x000fe200078e00ff */
[----:B------:R-:W-:-:S03]  /*48c30*/  IADD3.X R35, P2, P6, R46, R35, R56, P2, P6 ;  /* 0x000000232e237210 */ /* 0x000fc6000164c438 */
[----:B------:R-:W-:Y:S01]  /*48c40*/  IMAD.WIDE.U32 R52, R117, R16, RZ ;  /* 0x0000001075347225 */ /* 0x000fe200078e00ff */
[----:B------:R-:W-:Y:S02]  /*48c50*/  IADD3.X R70, PT, PT, R41, R71, R59, P1, P3 ;  /* 0x0000004729467210 */ /* 0x000fe40000fe643b */
[----:B------:R-:W-:Y:S01]  /*48c60*/  IADD3.X R81, PT, PT, R47, R81, R57, P2, P6 ;  /* 0x000000512f517210 */ /* 0x000fe200017ec439 */
[----:B------:R-:W-:-:S04]  /*48c70*/  IMAD.WIDE.U32 R40, R78, R30, RZ ;  /* 0x0000001e4e287225 */ /* 0x000fc800078e00ff */
[----:B------:R-:W-:-:S04]  /*48c80*/  IMAD.WIDE.U32 R48, P4, R78, R15, R48 ;  /* 0x0000000f4e307225 */ /* 0x000fc80007880030 */
[----:B------:R-:W-:-:S04]  /*48c90*/  IMAD.WIDE.U32 R50, P3, R33, R29, R50 ;  /* 0x0000001d21327225 */ /* 0x000fc80007860032 */
[----:B------:R-:W-:-:S04]  /*48ca0*/  IMAD.WIDE.U32 R54, R12, R22, RZ ;  /* 0x000000160c367225 */ /* 0x000fc800078e00ff */
[----:B------:R-:W-:-:S04]  /*48cb0*/  IMAD.WIDE.U32 R42, R14, R16, RZ ;  /* 0x000000100e2a7225 */ /* 0x000fc800078e00ff */
[----:B------:R-:W-:-:S04]  /*48cc0*/  IMAD.WIDE.U32 R46, R77, R22, RZ ;  /* 0x000000164d2e7225 */ /* 0x000fc800078e00ff */
[----:B------:R-:W-:Y:S01]  /*48cd0*/  IMAD.WIDE.U32 R52, P2, R24, R14, R52 ;  /* 0x0000000e18347225 */ /* 0x000fe20007840034 */
[----:B------:R-:W-:-:S03]  /*48ce0*/  IADD3.X R59, PT, PT, RZ, RZ, RZ, P3, !PT ;  /* 0x000000ffff3b7210 */ /* 0x000fc60001ffe4ff */
[----:B------:R-:W-:Y:S01]  /*48cf0*/  IMAD.X R57, RZ, RZ, RZ, P4 ;  /* 0x000000ffff397224 */ /* 0x000fe200020e06ff */
[----:B------:R-:W-:Y:S01]  /*48d00*/  IADD3 R48, P4, PT, R41, R48, RZ ;  /* 0x0000003029307210 */ /* 0x000fe20007f9e0ff */
[----:B------:R-:W-:Y:S01]  /*48d10*/  IMAD.WIDE.U32 R30, R33, R34, RZ ;  /* 0x00000022211e7225 */ /* 0x000fe200078e00ff */
[----:B------:R-:W-:Y:S02]  /*48d20*/  IADD3 R71, P1, PT, R42, R46, RZ ;  /* 0x0000002e2a477210 */ /* 0x000fe40007f3e0ff */
[----:B------:R-:W-:Y:S01]  /*48d30*/  IADD3 R52, P3, PT, R43, R52, RZ ;  /* 0x000000342b347210 */ /* 0x000fe20007f7e0ff */
[----:B------:R-:W-:Y:S02]  /*48d40*/  IMAD.MOV.U32 R56, RZ, RZ, R49 ;  /* 0x000000ffff387224 */ /* 0x000fe400078e0031 */
[----:B------:R-:W-:-:S04]  /*48d50*/  IMAD.WIDE.U32 R54, P6, R77, R21, R54 ;  /* 0x000000154d367225 */ /* 0x000fc800078c0036 */
[----:B------:R-:W-:Y:S01]  /*48d60*/  IMAD.WIDE.U32 R42, R13, R32, RZ ;  /* 0x000000200d2a7225 */ /* 0x000fe200078e00ff */
[----:B------:R-:W-:-:S03]  /*48d70*/  IADD3 R54, P5, PT, R47, R54, RZ ;  /* 0x000000362f367210 */ /* 0x000fc60007fbe0ff */
[----:B------:R-:W-:Y:S01]  /*48d80*/  IMAD.WIDE.U32.X R56, R18, R15, R56, P4 ;  /* 0x0000000f12387225 */ /* 0x000fe200020e0438 */
[----:B------:R-:W-:-:S03]  /*48d90*/  IADD3 R15, P4, PT, R31, R50, RZ ;  /* 0x000000321f0f7210 */ /* 0x000fc60007f9e0ff */
[----:B------:R-:W-:Y:S02]  /*48da0*/  IMAD.MOV.U32 R58, RZ, RZ, R51 ;  /* 0x000000ffff3a7224 */ /* 0x000fe400078e0033 */
[----:B------:R-:W-:Y:S02]  /*48db0*/  IMAD.X R31, RZ, RZ, RZ, P2 ;  /* 0x000000ffff1f7224 */ /* 0x000fe400010e06ff */
[----:B------:R-:W-:-:S04]  /*48dc0*/  IMAD.WIDE.U32 R46, R17, R32, RZ ;  /* 0x00000020112e7225 */ /* 0x000fc800078e00ff */
[----:B------:R-:W-:Y:S01]  /*48dd0*/  IMAD.WIDE.U32 R42, P2, R17, R19, R42 ;  /* 0x00000013112a7225 */ /* 0x000fe2000784002a */
        /* <DEDUP_REMOVED lines=12> */
[----:B------:R-:W-:Y:S01]  /*48ea0*/  IMAD.MOV.U32 R40, RZ, RZ, R55 ;  /* 0x000000ffff287224 */ /* 0x000fe200078e0037 */
[----:B------:R-:W-:Y:S01]  /*48eb0*/  IADD3.X R52, P1, PT, R52, R54, RZ, P1, !PT ;  /* 0x0000003634347210 */ /* 0x000fe20000f3e4ff */
[----:B------:R-:W-:Y:S02]  /*48ec0*/  IMAD.MOV.U32 R46, RZ, RZ, R43 ;  /* 0x000000ffff2e7224 */ /* 0x000fe400078e002b */
[----:B------:R-:W-:Y:S01]  /*48ed0*/  IMAD.WIDE.U32 R50, R2, R16, RZ ;  /* 0x0000001002327225 */ /* 0x000fe200078e00ff */
[----:B------:R-:W-:-:S03]  /*48ee0*/  IADD3.X R39, P3, PT, R52, R42, RZ, P3, !PT ;  /* 0x0000002a34277210 */ /* 0x000fc60001f7e4ff */
[----:B------:R-:W-:Y:S01]  /*48ef0*/  IMAD.WIDE.U32.X R40, R12, R21, R40, P5 ;  /* 0x000000150c287225 */ /* 0x000fe200028e0428 */
[----:B------:R-:W-:-:S03]  /*48f00*/  IADD3.X R76, P4, P5, R56, R44, R58, P2, P4 ;  /* 0x0000002c384c7210 */ /* 0x000fc6000158843a */
[----:B------:R-:W-:Y:S01]  /*48f10*/  IMAD.WIDE.U32.X R46, R13, R19, R46, P6 ;  /* 0x000000130d2e7225 */ /* 0x000fe200030e042e */
[----:B------:R-:W-:-:S03]  /*48f20*/  IADD3.X R75, PT, PT, R57, R70, R59, P4, P5 ;  /* 0x00000046394b7210 */ /* 0x000fc600027ea43b */
[----:B------:R-:W-:Y:S01]  /*48f30*/  IMAD.WIDE.U32 R48, R25, R16, RZ ;  /* 0x0000001019307225 */ /* 0x000fe200078e00ff */
[----:B------:R-:W-:-:S03]  /*48f40*/  IADD3.X R74, P3, P5, R46, R40, R30, P3, P1 ;  /* 0x000000282e4a7210 */ /* 0x000fc60001d6241e */
[----:B------:R-:W-:-:S04]  /*48f50*/  IMAD.WIDE.U32 R50, P2, R24, R25, R50 ;  /* 0x0000001918327225 */ /* 0x000fc80007840032 */
[----:B------:R-:W-:Y:S01]  /*48f60*/  IMAD.WIDE.U32 R54, R18, R34, RZ ;  /* 0x0000002212367225 */ /* 0x000fe200078e00ff */
[----:B------:R-:W-:-:S03]  /*48f70*/  IADD3 R15, P4, PT, R49, R50, RZ ;  /* 0x00000032310f7210 */ /* 0x000fc60007f9e0ff */
[----:B------:R-:W-:Y:S01]  /*48f80*/  IMAD.WIDE.U32 R42, R20, R36, RZ ;  /* 0x00000024142a7225 */ /* 0x000fe200078e00ff */
[----:B------:R-:W-:-:S03]  /*48f90*/  IADD3.X R50, PT, PT, R47, R41, R31, P3, P5 ;  /* 0x000000292f327210 */ /* 0x000fc60001fea41f */
[----:B------:R-:W-:-:S04]  /*48fa0*/  IMAD.WIDE.U32 R52, R14, R77, RZ ;  /* 0x0000004d0e347225 */ /* 0x000fc800078e00ff */
[----:B------:R-:W-:-:S04]  /*48fb0*/  IMAD.WIDE.U32 R54, P3, R78, R29, R54 ;  /* 0x0000001d4e367225 */ /* 0x000fc80007860036 */
[----:B------:R-:W-:-:S04]  /*48fc0*/  IMAD.WIDE.U32 R42, P6, R33, R27, R42 ;  /* 0x0000001b212a7225 */ /* 0x000fc800078c002a */
[----:B------:R-:W-:Y:S01]  /*48fd0*/  IMAD.WIDE.U32 R30, R33, R36, RZ ;  /* 0x00000024211e7225 */ /* 0x000fe200078e00ff */
[----:B------:R-:W-:-:S03]  /*48fe0*/  IADD3 R44, P1, PT, R48, R52, RZ ;  /* 0x00000034302c7210 */ /* 0x000fc60007f3e0ff */
[----:B------:R-:W-:Y:S01]  /*48ff0*/  IMAD.WIDE.U32 R46, R78, R34, RZ ;  /* 0x000000224e2e7225 */ /* 0x000fe200078e00ff */
[----:B------:R-:W-:Y:S02]  /*49000*/  IADD3.X R41, PT, PT, RZ, RZ, RZ, P3, !PT ;  /* 0x000000ffff297210 */ /* 0x000fe40001ffe4ff */
[----:B------:R-:W-:Y:S01]  /*49010*/  IADD3 R58, P3, PT, R31, R42, RZ ;  /* 0x0000002a1f3a7210 */ /* 0x000fe20007f7e0ff */
[----:B------:R-:W-:Y:S01]  /*49020*/  IMAD.X R49, RZ, RZ, RZ, P6 ;  /* 0x000000ffff317224 */ /* 0x000fe200030e06ff */
[----:B------:R-:W-:Y:S01]  /*49030*/  IADD3 R34, P6, PT, R47, R54, RZ ;  /* 0x000000362f227210 */ /* 0x000fe20007fde0ff */
[----:B------:R-:W-:Y:S02]  /*49040*/  IMAD.MOV.U32 R48, RZ, RZ, R43 ;  /* 0x000000ffff307224 */ /* 0x000fe400078e002b */
[----:B------:R-:W-:-:S04]  /*49050*/  IMAD.WIDE.U32 R56, R117, R77, RZ ;  /* 0x0000004d75387225 */ /* 0x000fc800078e00ff */
[----:B------:R-:W-:-:S04]  /*49060*/  IMAD.WIDE.U32 R42, R13, R22, RZ ;  /* 0x000000160d2a7225 */ /* 0x000fc800078e00ff */
[----:B------:R-:W-:Y:S02]  /*49070*/  IMAD.MOV.U32 R40, RZ, RZ, R55 ;  /* 0x000000ffff287224 */ /* 0x000fe400078e0037 */
        /* <DEDUP_REMOVED lines=8> */
[----:B------:R-:W-:Y:S01]  /*49100*/  IMAD.X R53, RZ, RZ, RZ, P2 ;  /* 0x000000ffff357224 */ /* 0x000fe200010e06ff */
[----:B------:R-:W-:Y:S01]  /*49110*/  IADD3.X R41, PT, PT, RZ, RZ, RZ, P3, !PT ;  /* 0x000000ffff297210 */ /* 0x000fe20001ffe4ff */
[----:B------:R-:W-:Y:S01]  /*49120*/  IMAD.MOV.U32 R52, RZ, RZ, R51 ;  /* 0x000000ffff347224 */ /* 0x000fe200078e0033 */
[----:B------:R-:W-:-:S03]  /*49130*/  IADD3 R71, P3, PT, R71, R30, RZ ;  /* 0x0000001e47477210 */ /* 0x000fc60007f7e0ff */
[----:B------:R-:W-:Y:S01]  /*49140*/  IMAD.WIDE.U32.X R52, R24, R2, R52, P4 ;  /* 0x0000000218347225 */ /* 0x000fe200020e0434 */
[----:B------:R-:W-:Y:S02]  /*49150*/  IADD3 R51, P4, PT, R71, R46, RZ ;  /* 0x0000002e47337210 */ /* 0x000fe40007f9e0ff */
[----:B------:R-:W-:Y:S01]  /*49160*/  IADD3.X R39, P3, PT, R39, R58, RZ, P3, !PT ;  /* 0x0000003a27277210 */ /* 0x000fe20001f7e4ff */
[----:B------:R-:W-:Y:S01]  /*49170*/  IMAD.MOV.U32 R30, RZ, RZ, R57 ;  /* 0x000000ffff1e7224 */ /* 0x000fe200078e0039 */
[----:B------:R-:W-:Y:S01]  /*49180*/  IADD3 R44, P2, PT, R44, R40, RZ ;  /* 0x000000282c2c7210 */ /* 0x000fe20007f5e0ff */
[----:B------:R-:W-:Y:S01]  /*49190*/  IMAD.MOV.U32 R40, RZ, RZ, R43 ;  /* 0x000000ffff287224 */ /* 0x000fe200078e002b */
[----:B------:R-:W-:Y:S02]  /*491a0*/  IADD3.X R34, P4, PT, R39, R34, RZ, P4, !PT ;  /* 0x0000002227227210 */ /* 0x000fe4000279e4ff */
[----:B------:R-:W-:Y:S01]  /*491b0*/  IADD3.X R15, P1, PT, R15, R47, RZ, P1, !PT ;  /* 0x0000002f0f0f7210 */ /* 0x000fe20000f3e4ff */
[----:B------:R-:W-:Y:S01]  /*491c0*/  IMAD.WIDE.U32.X R30, R12, R117, R30, P6 ;  /* 0x000000750c1e7225 */ /* 0x000fe200030e041e */
[----:B------:R-:W-:-:S02]  /*491d0*/  IADD3.X R74, P3, P4, R54, R74, R48, P4, P3 ;  /* 0x0000004a364a7210 */ /* 0x000fc40002466430 */
[----:B------:R-:W-:Y:S01]  /*491e0*/  IADD3.X R15, P2, PT, R15, R29, RZ, P2, !PT ;  /* 0x0000001d0f0f7210 */ /* 0x000fe2000175e4ff */
[----:B------:R-:W-:Y:S01]  /*491f0*/  IMAD.WIDE.U32.X R40, R13, R21, R40, P5 ;  /* 0x000000150d287225 */ /* 0x000fe200028e0428 */
[----:B------:R-:W-:Y:S02]  /*49200*/  IADD3.X R50, PT, PT, R55, R50, R49, P3, P4 ;  /* 0x0000003237327210 */ /* 0x000fe40001fe8431 */
[----:B------:R-:W-:-:S03]  /*49210*/  IADD3.X R29, P1, P4, R40, R30, R52, P2, P1 ;  /* 0x0000001e281d7210 */ /* 0x000fc60001422434 */
[----:B------:R-:W2:Y:S01]  /*49220*/  LDL.LU R40, [R1+0x1e0] ;  /* 0x0001e00001287983 */ /* 0x000ea20000300800 */
[----:B------:R-:W-:-:S03]  /*49230*/  MOV R39, R3 ;  /* 0x0000000300277202 */ /* 0x000fc60000000f00 */
[----:B------:R-:W4:Y:S01]  /*49240*/  LDL.LU R3, [R1+0x1ec] ;  /* 0x0001ec0001037983 */ /* 0x000f220000300800 */
[----:B------:R-:W-:-:S04]  /*49250*/  IMAD.WIDE.U32 R56, R106, R16, RZ ;  /* 0x000000106a387225 */ /* 0x000fc800078e00ff */
[----:B------:R-:W-:-:S04]  /*49260*/  IMAD.WIDE.U32 R46, R23, R16, RZ ;  /* 0x00000010172e7225 */ /* 0x000fc800078e00ff */
[----:B------:R-:W-:-:S04]  /*49270*/  IMAD.WIDE.U32 R56, P6, R24, R23, R56 ;  /* 0x0000001718387225 */ /* 0x000fc800078c0038 */
[----:B------:R-:W-:Y:S01]  /*49280*/  IMAD.X R59, RZ, RZ, RZ, P6 ;  /* 0x000000ffff3b7224 */ /* 0x000fe200030e06ff */
[----:B------:R-:W-:Y:S01]  /*49290*/  IADD3 R16, P5, PT, R47, R56, RZ ;  /* 0x000000382f107210 */ /* 0x000fe20007fbe0ff */
[----:B------:R-:W-:Y:S02]  /*492a0*/  IMAD.MOV.U32 R58, RZ, RZ, R57 ;  /* 0x000000ffff3a7224 */ /* 0x000fe400078e0039 */
[----:B------:R-:W-:Y:S02]  /*492b0*/  IMAD.MOV.U32 R23, RZ, RZ, R73 ;  /* 0x000000ffff177224 */ /* 0x000fe400078e0049 */
[----:B------:R-:W-:Y:S01]  /*492c0*/  IMAD.WIDE.U32.X R58, R24, R106, R58, P5 ;  /* 0x0000006a183a7225 */ /* 0x000fe200028e043a */
[----:B------:R-:W-:Y:S01]  /*492d0*/  MOV R24, R45 ;  /* 0x0000002d00187202 */ /* 0x000fe20000000f00 */
[----:B------:R-:W3:Y:S02]  /*492e0*/  LDL.LU R106, [R1+0x234] ;  /* 0x00023400016a7983 */ /* 0x000ee40000300800 */
[----:B------:R-:W-:Y:S01]  /*492f0*/  IMAD.WIDE.U32 R72, R2, R77, RZ ;  /* 0x0000004d02487225 */ /* 0x000fe200078e00ff */
[----:B------:R-:W-:Y:S01]  /*49300*/  IADD3.X R52, PT, PT, R41, R31, R53, P1, P4 ;  /* 0x0000001f29347210 */ /* 0x000fe20000fe8435 */
[----:B------:R-:W3:Y:S02]  /*49310*/  LDL.LU R45, [R1+0x230] ;  /* 0x00023000012d7983 */ /* 0x000ee40000300800 */
[----:B------:R-:W-:-:S02]  /*49320*/  IMAD.MOV.U32 R49, RZ, RZ, R24 ;  /* 0x000000ffff317224 */ /* 0x000fc400078e0018 */
[----:B------:R-:W-:Y:S01]  /*49330*/  IMAD.WIDE.U32 R72, P3, R12, R25, R72 ;  /* 0x000000190c487225 */ /* 0x000fe20007860048 */
[----:B------:R-:W-:Y:S01]  /*49340*/  SHF.L.W.U32.HI R81, R35, 0xd, R81 ;  /* 0x0000000d23517819 */ /* 0x000fe20000010e51 */
[----:B------:R-:W3:Y:S02]  /*49350*/  LDL.LU R53, [R1+0x1d8] ;  /* 0x0001d80001357983 */ /* 0x000ee40000300800 */
[----:B------:R-:W-:-:S04]  /*49360*/  IMAD.WIDE.U32 R24, R25, R77, RZ ;  /* 0x0000004d19187225 */ /* 0x000fc800078e00ff */
[----:B------:R-:W-:Y:S02]  /*49370*/  IMAD.MOV.U32 R77, RZ, RZ, R49 ;  /* 0x000000ffff4d7224 */ /* 0x000fe400078e0031 */
[----:B------:R-:W-:-:S04]  /*49380*/  IMAD.WIDE.U32 R42, R123, UR22, RZ ;  /* 0x000000167b2a7c25 */ /* 0x000fc8000f8e00ff */
[----:B------:R-:W-:Y:S01]  /*49390*/  IMAD.WIDE.U32 R48, R117, R17, RZ ;  /* 0x0000001175307225 */ /* 0x000fe200078e00ff */
[----:B------:R-:W-:Y:S02]  /*493a0*/  IADD3.X R31, PT, PT, RZ, RZ, RZ, P3, !PT ;  /* 0x000000ffff1f7210 */ /* 0x000fe40001ffe4ff */
[----:B------:R-:W-:Y:S01]  /*493b0*/  IADD3 R46, P1, PT, R46, R24, RZ ;  /* 0x000000182e2e7210 */ /* 0x000fe20007f3e0ff */
[----:B------:R-:W-:Y:S01]  /*493c0*/  IMAD.MOV.U32 R41, RZ, RZ, R39 ;  /* 0x000000ffff297224 */ /* 0x000fe200078e0027 */
[----:B------:R-:W-:Y:S01]  /*493d0*/  IADD3 R39, P4, PT, R25, R72, RZ ;  /* 0x0000004819277210 */ /* 0x000fe20007f9e0ff */
[----:B------:R-:W-:-:S04]  /*493e0*/  IMAD.WIDE.U32 R42, P6, R122, UR23, R42 ;  /* 0x000000177a2a7c25 */ /* 0x000fc8000f8c002a */
[----:B------:R-:W-:-:S04]  /*493f0*/  IMAD.WIDE.U32 R48, P3, R13, R14, R48 ;  /* 0x0000000e0d307225 */ /* 0x000fc80007860030 */
[----:B------:R-:W-:-:S04]  /*49400*/  IMAD.WIDE.U32 R24, R14, R17, RZ ;  /* 0x000000110e187225 */ /* 0x000fc800078e00ff */
[----:B------:R-:W-:Y:S01]  /*49410*/  IMAD.MOV.U32 R30, RZ, RZ, R73 ;  /* 0x000000ffff1e7224 */ /* 0x000fe200078e0049 */
[----:B------:R-:W-:Y:S01]  /*49420*/  IADD3.X R47, PT, PT, RZ, RZ, RZ, P3, !PT ;  /* 0x000000ffff2f7210 */ /* 0x000fe20001ffe4ff */
[----:B------:R-:W-:Y:S02]  /*49430*/  IMAD.MOV.U32 R72, RZ, RZ, R41 ;  /* 0x000000ffff487224 */ /* 0x000fe400078e0029 */
[----:B------:R-:W-:Y:S01]  /*49440*/  IMAD.WIDE.U32.X R30, R12, R2, R30, P4 ;  /* 0x000000020c1e7225 */ /* 0x000fe200020e041e */
[----:B------:R-:W-:Y:S01]  /*49450*/  IADD3 R12, P4, PT, R25, R48, RZ ;  /* 0x00000030190c7210 */ /* 0x000fe20007f9e0ff */
[----:B------:R-:W3:Y:S02]  /*49460*/  LDL.LU R2, [R1+0x228] ;  /* 0x0002280001027983 */ /* 0x000ee40000300800 */
[----:B------:R-:W-:Y:S01]  /*49470*/  IMAD.X R17, RZ, RZ, RZ, P6 ;  /* 0x000000ffff117224 */ /* 0x000fe200030e06ff */
[----:B------:R-:W-:Y:S01]  /*49480*/  IADD3 R14, P6, PT, R46, R24, RZ ;  /* 0x000000182e0e7210 */ /* 0x000fe20007fde0ff */
[----:B------:R-:W-:Y:S01]  /*49490*/  IMAD.MOV.U32 R46, RZ, RZ, R49 ;  /* 0x000000ffff2e7224 */ /* 0x000fe200078e0031 */
[----:B------:R-:W-:Y:S01]  /*494a0*/  IADD3.X R39, P1, PT, R16, R39, RZ, P1, !PT ;  /* 0x0000002710277210 */ /* 0x000fe20000f3e4ff */
[----:B------:R-:W-:-:S03]  /*494b0*/  IMAD.WIDE.U32 R70, R122, UR22, RZ ;  /* 0x000000167a467c25 */ /* 0x000fc6000f8e00ff */
[----:B------:R-:W-:Y:S01]  /*494c0*/  IADD3.X R39, P6, PT, R39, R12, RZ, P6, !PT ;  /* 0x0000000c27277210 */ /* 0x000fe200037de4ff */
[----:B------:R-:W-:Y:S02]  /*494d0*/  IMAD.MOV.U32 R49, RZ, RZ, R0 ;  /* 0x000000ffff317224 */ /* 0x000fe400078e0000 */
[----:B------:R-:W-:Y:S01]  /*494e0*/  IMAD.WIDE.U32.X R46, R13, R117, R46, P4 ;  /* 0x000000750d2e7225 */ /* 0x000fe200020e042e */
[----:B------:R-:W-:Y:S01]  /*494f0*/  MOV R16, R43 ;  /* 0x0000002b00107202 */ /* 0x000fe20000000f00 */
[----:B------:R-:W3:Y:S02]  /*49500*/  LDL.LU R0, [R1+0x224] ;  /* 0x0002240001007983 */ /* 0x000ee40000300800 */
[----:B------:R-:W-:-:S04]  /*49510*/  IMAD.WIDE.U32 R12, R33, R32, RZ ;  /* 0x00000020210c7225 */ /* 0x000fc800078e00ff */
[----:B------:R-:W-:Y:S01]  /*49520*/  IMAD.MOV.U32 R55, RZ, RZ, R23 ;  /* 0x000000ffff377224 */ /* 0x000fe200078e0017 */
[----:B------:R-:W-:Y:S01]  /*49530*/  IADD3 R23, P5, PT, R71, R42, RZ ;  /* 0x0000002a47177210 */ /* 0x000fe20007fbe0ff */
[----:B------:R-:W-:Y:S02]  /*49540*/  IMAD.MOV.U32 R117, RZ, RZ, R49 ;  /* 0x000000ffff757224 */ /* 0x000fe400078e0031 */
[----:B------:R-:W-:-:S04]  /*49550*/  IMAD.WIDE.U32 R24, R18, R36, RZ ;  /* 0x0000002412187225 */ /* 0x000fc800078e00ff */
[----:B------:R-:W-:Y:S02]  /*49560*/  IMAD.MOV.U32 R57, RZ, RZ, R107 ;  /* 0x000000ffff397224 */ /* 0x000fe400078e006b */
[----:B--2---:R-:W-:Y:S01]  /*49570*/  IMAD.MOV.U32 R73, RZ, RZ, R40 ;  /* 0x000000ffff497224 */ /* 0x004fe200078e0028 */
[----:B------:R-:W2:Y:S01]  /*49580*/  LDL.LU R107, [R1+0x238] ;  /* 0x00023800016b7983 */ /* 0x000ea20000300800 */
[----:B------:R-:W-:Y:S01]  /*49590*/  IMAD.WIDE.U32 R40, R20, R32, RZ ;  /* 0x0000002014287225 */ /* 0x000fe200078e00ff */
[----:B----4-:R-:W-:Y:S02]  /*495a0*/  IADD3 R70, P2, PT, R3, R70, RZ ;  /* 0x0000004603467210 */ /* 0x010fe40007f5e0ff */
[----:B------:R-:W4:Y:S01]  /*495b0*/  LDL.LU R71, [R1+0x1cc] ;  /* 0x0001cc0001477983 */ /* 0x000f220000300800 */
[----:B------:R-:W-:-:S03]  /*495c0*/  IMAD.WIDE.U32 R40, P3, R33, R19, R40 ;  /* 0x0000001321287225 */ /* 0x000fc60007860028 */
[----:B------:R-:W4:Y:S01]  /*495d0*/  LDL.LU R3, [R1+0x22c] ;  /* 0x00022c0001037983 */ /* 0x000f220000300800 */
[----:B------:R-:W-:Y:S02]  /*495e0*/  IMAD.X R49, RZ, RZ, RZ, P3 ;  /* 0x000000ffff317224 */ /* 0x000fe400018e06ff */
[----:B------:R-:W-:Y:S01]  /*495f0*/  IMAD.WIDE.U32 R42, R78, R36, RZ ;  /* 0x000000244e2a7225 */ /* 0x000fe200078e00ff */
[----:B------:R-:W-:Y:S02]  /*49600*/  IADD3 R36, P3, PT, R13, R40, RZ ;  /* 0x000000280d247210 */ /* 0x000fe40007f7e0ff */
[----:B------:R-:W4:Y:S01]  /*49610*/  LDL.LU R40, [R1+0x1f0] ;  /* 0x0001f00001287983 */ /* 0x000f220000300800 */
[----:B------:R-:W-:-:S03]  /*49620*/  IMAD.MOV.U32 R48, RZ, RZ, R41 ;  /* 0x000000ffff307224 */ /* 0x000fc600078e0029 */
[----:B------:R-:W4:Y:S01]  /*49630*/  LDL.LU R41, [R1+0x1e4] ;  /* 0x0001e40001297983 */ /* 0x000f220000300800 */
[----:B------:R-:W-:Y:S01]  /*49640*/  IADD3.X R30, P1, P6, R46, R30, R58, P6, P1 ;  /* 0x0000001e2e1e7210 */ /* 0x000fe2000362243a */
[----:B------:R-:W-:Y:S01]  /*49650*/  IMAD.WIDE.U32 R24, P4, R78, R27, R24 ;  /* 0x0000001b4e187225 */ /* 0x000fe20007880018 */
[----:B------:R-:W-:Y:S01]  /*49660*/  LOP3.LUT R99, R101, 0x7ffff, RZ, 0xc0, !PT ;  /* 0x0007ffff65637812 */ /* 0x000fe200078ec0ff */
[----:B------:R-:W4:Y:S01]  /*49670*/  LDL R46, [R1+0xd0] ;  /* 0x0000d000012e7983 */ /* 0x000f220000100800 */
[----:B------:R-:W-:Y:S01]  /*49680*/  IADD3.X R31, PT, PT, R47, R31, R59, P1, P6 ;  /* 0x0000001f2f1f7210 */ /* 0x000fe20000fec43b */
[----:B------:R-:W-:Y:S01]  /*49690*/  IMAD.X R13, RZ, RZ, RZ, P4 ;  /* 0x000000ffff0d7224 */ /* 0x000fe200020e06ff */
[----:B------:R-:W-:Y:S02]  /*496a0*/  IADD3 R44, P4, PT, R44, R12, RZ ;  /* 0x0000000c2c2c7210 */ /* 0x000fe40007f9e0ff */
[----:B------:R-:W-:Y:S02]  /*496b0*/  IADD3 R24, P6, PT, R43, R24, RZ ;  /* 0x000000182b187210 */ /* 0x000fe40007fde0ff */
[----:B------:R-:W-:Y:S01]  /*496c0*/  MOV R12, R25 ;  /* 0x00000019000c7202 */ /* 0x000fe20000000f00 */
[----:B------:R-:W-:Y:S01]  /*496d0*/  IMAD.WIDE.U32.X R48, R20, R19, R48, P3 ;  /* 0x0000001314307225 */ /* 0x000fe200018e0430 */
[----:B------:R-:W-:-:S02]  /*496e0*/  IADD3 R42, P3, PT, R44, R42, RZ ;  /* 0x0000002a2c2a7210 */ /* 0x000fc40007f7e0ff */
[----:B---3--:R-:W-:Y:S01]  /*496f0*/  SHF.L.W.U32.HI R25, R101, 0xd, R106 ;  /* 0x0000000d65197819 */ /* 0x008fe20000010e6a */
[----:B------:R-:W-:-:S04]  /*49700*/  IMAD.WIDE.U32.X R12, R18, R27, R12, P6 ;  /* 0x0000001b120c7225 */ /* 0x000fc800030e040c */
[----:B--2---:R-:W-:Y:S02]  /*49710*/  IMAD.MOV.U32 R47, RZ, RZ, R107 ;  /* 0x000000ffff2f7224 */ /* 0x004fe400078e006b */
[----:B------:R-:W-:Y:S01]  /*49720*/  IMAD.WIDE.U32.X R16, R123, UR23, R16, P5 ;  /* 0x000000177b107c25 */ /* 0x000fe2000a8e0410 */
[----:B------:R-:W2:Y:S03]  /*49730*/  LDL.LU R107, [R1+0x220] ;  /* 0x00022000016b7983 */ /* 0x000ea60000300800 */
[----:B----4-:R-:W-:Y:S01]  /*49740*/  IMAD.MOV.U32 R59, RZ, RZ, R40 ;  /* 0x000000ffff3b7224 */ /* 0x010fe200078e0028 */
[----:B------:R-:W-:-:S04]  /*49750*/  SHF.L.W.U32.HI R40, R37, 0xd, R35 ;  /* 0x0000000d25287819 */ /* 0x000fc80000010e23 */
[----:B------:R-:W-:Y:S02]  /*49760*/  IADD3 R80, P1, PT, R40, R80, RZ ;  /* 0x0000005028507210 */ /* 0x000fe40007f3e0ff */
[----:B------:R-:W-:Y:S02]  /*49770*/  IADD3.X R35, P4, PT, R15, R36, RZ, P4, !PT ;  /* 0x000000240f237210 */ /* 0x000fe4000279e4ff */
[----:B------:R-:W-:Y:S02]  /*49780*/  IADD3.X R79, P1, PT, R81, R79, RZ, P1, !PT ;  /* 0x0000004f514f7210 */ /* 0x000fe40000f3e4ff */
[----:B------:R-:W-:Y:S02]  /*49790*/  IADD3.X R35, P3, PT, R35, R24, RZ, P3, !PT ;  /* 0x0000001823237210 */ /* 0x000fe40001f7e4ff */
[----:B------:R-:W-:Y:S02]  /*497a0*/  IADD3.X R76, P6, PT, RZ, R76, RZ, P1, !PT ;  /* 0x0000004cff4c7210 */ /* 0x000fe40000fde4ff */
[----:B------:R-:W-:-:S02]  /*497b0*/  SHF.L.W.U32.HI R15, R106, 0xd, R47 ;  /* 0x0000000d6a0f7819 */ /* 0x000fc40000010e2f */
[----:B------:R-:W-:Y:S01]  /*497c0*/  IADD3 R27, P1, PT, R25, R0, RZ ;  /* 0x00000000191b7210 */ /* 0x000fe20007f3e0ff */
[----:B------:R-:W-:Y:S01]  /*497d0*/  IMAD.X R75, RZ, RZ, R75, P6 ;  /* 0x000000ffff4b7224 */ /* 0x000fe200030e064b */
[----:B------:R-:W-:Y:S01]  /*497e0*/  IADD3.X R36, P3, P4, R12, R29, R48, P3, P4 ;  /* 0x0000001d0c247210 */ /* 0x000fe20001c68430 */
[----:B------:R-:W-:Y:S01]  /*497f0*/  IMAD.MOV.U32 R47, RZ, RZ, R41 ;  /* 0x000000ffff2f7224 */ /* 0x000fe200078e0029 */
[----:B------:R-:W-:Y:S01]  /*49800*/  IADD3.X R29, P6, PT, R15, R2, RZ, P1, !PT ;  /* 0x000000020f1d7210 */ /* 0x000fe20000fde4ff */
[----:B------:R-:W-:Y:S01]  /*49810*/  IMAD.WIDE.U32 R24, R20, R22, RZ ;  /* 0x0000001614187225 */ /* 0x000fe200078e00ff */
[----:B------:R-:W-:Y:S01]  /*49820*/  IADD3.X R52, PT, PT, R13, R52, R49, P3, P4 ;  /* 0x000000340d347210 */ /* 0x000fe20001fe8431 */
[----:B------:R-:W3:Y:S01]  /*49830*/  LDL.LU R2, [R1+0x214] ;  /* 0x0002140001027983 */ /* 0x000ee20000300800 */
[----:B------:R-:W-:Y:S01]  /*49840*/  IADD3.X R43, P3, PT, RZ, R3, RZ, P6, !PT ;  /* 0x00000003ff2b7210 */ /* 0x000fe2000377e4ff */
[----:B------:R-:W-:Y:S02]  /*49850*/  IMAD.WIDE.U32 R40, R33, R22, RZ ;  /* 0x0000001621287225 */ /* 0x000fe400078e00ff */
[----:B------:R-:W4:Y:S02]  /*49860*/  LDL.LU R3, [R1+0x210] ;  /* 0x0002100001037983 */ /* 0x000f240000300800 */
[----:B------:R-:W-:-:S02]  /*49870*/  IMAD.X R22, RZ, RZ, R45, P3 ;  /* 0x000000ffff167224 */ /* 0x000fc400018e062d */
[----:B------:R-:W2:Y:S04]  /*49880*/  LDL.LU R45, [R1+0x20c] ;  /* 0x00020c00012d7983 */ /* 0x000ea80000300800 */
[----:B------:R-:W3:Y:S01]  /*49890*/  LDL.LU R0, [R1+0x218] ;  /* 0x0002180001007983 */ /* 0x000ee20000300800 */
[----:B------:R-:W-:Y:S01]  /*498a0*/  SHF.L.W.U32.HI R12, R79, 0xd, R76 ;  /* 0x0000000d4f0c7819 */ /* 0x000fe20000010e4c */
[----:B------:R-:W-:Y:S01]  /*498b0*/  IMAD.WIDE.U32 R24, P4, R33, R21, R24 ;  /* 0x0000001521187225 */ /* 0x000fe20007880018 */
[----:B------:R-:W-:Y:S01]  /*498c0*/  SHF.L.W.U32.HI R76, R76, 0xd, R75 ;  /* 0x0000000d4c4c7819 */ /* 0x000fe20000010e4b */
[----:B------:R-:W3:Y:S01]  /*498d0*/  LDL.LU R106, [R1+0x21c] ;  /* 0x00021c00016a7983 */ /* 0x000ee20000300800 */
[----:B------:R-:W-:Y:S01]  /*498e0*/  IADD3 R51, P1, PT, R12, R51, RZ ;  /* 0x000000330c337210 */ /* 0x000fe20007f3e0ff */
[----:B------:R-:W-:Y:S01]  /*498f0*/  IMAD.WIDE.U32 R12, R18, R32, RZ ;  /* 0x00000020120c7225 */ /* 0x000fe200078e00ff */
[----:B------:R-:W-:Y:S01]  /*49900*/  IADD3 R40, P3, PT, R14, R40, RZ ;  /* 0x000000280e287210 */ /* 0x000fe20007f7e0ff */
[----:B------:R-:W3:Y:S01]  /*49910*/  LDL R48, [R1+0xd8] ;  /* 0x0000d80001307983 */ /* 0x000ee20000100800 */
[----:B------:R-:W-:Y:S01]  /*49920*/  IADD3.X R34, P1, PT, R76, R34, RZ, P1, !PT ;  /* 0x000000224c227210 */ /* 0x000fe20000f3e4ff */
[----:B------:R-:W-:Y:S01]  /*49930*/  IMAD.X R15, RZ, RZ, RZ, P4 ;  /* 0x000000ffff0f7224 */ /* 0x000fe200020e06ff */
[----:B------:R-:W-:-:S02]  /*49940*/  IADD3 R24, P4, PT, R41, R24, RZ ;  /* 0x0000001829187210 */ /* 0x000fc40007f9e0ff */
[----:B------:R-:W-:Y:S02]  /*49950*/  MOV R14, R25 ;  /* 0x00000019000e7202 */ /* 0x000fe40000000f00 */
[----:B------:R-:W-:Y:S01]  /*49960*/  IADD3.X R74, P1, PT, RZ, R74, RZ, P1, !PT ;  /* 0x0000004aff4a7210 */ /* 0x000fe20000f3e4ff */
[----:B------:R-:W-:-:S04]  /*49970*/  IMAD.WIDE.U32 R32, R78, R32, RZ ;  /* 0x000000204e207225 */ /* 0x000fc800078e00ff */
[----:B------:R-:W-:-:S04]  /*49980*/  IMAD.WIDE.U32 R12, P6, R78, R19, R12 ;  /* 0x000000134e0c7225 */ /* 0x000fc800078c000c */
[----:B------:R-:W-:Y:S01]  /*49990*/  IMAD.WIDE.U32.X R14, R20, R21, R14, P4 ;  /* 0x00000015140e7225 */ /* 0x000fe200020e040e */
[----:B------:R-:W-:-:S03]  /*499a0*/  SHF.L.W.U32.HI R20, R34, 0xd, R74 ;  /* 0x0000000d22147819 */ /* 0x000fc60000010e4a */
[----:B------:R-:W-:Y:S01]  /*499b0*/  IMAD.X R50, RZ, RZ, R50, P1 ;  /* 0x000000ffff327224 */ /* 0x000fe200008e0632 */
[----:B------:R-:W-:Y:S01]  /*499c0*/  IADD3 R12, P4, PT, R33, R12, RZ ;  /* 0x0000000c210c7210 */ /* 0x000fe20007f9e0ff */
[----:B------:R-:W-:Y:S01]  /*499d0*/  IMAD.X R21, RZ, RZ, RZ, P6 ;  /* 0x000000ffff157224 */ /* 0x000fe200030e06ff */
[----:B------:R-:W-:Y:S01]  /*499e0*/  IADD3 R42, P6, PT, R20, R42, RZ ;  /* 0x0000002a142a7210 */ /* 0x000fe20007fde0ff */
[----:B------:R-:W-:Y:S01]  /*499f0*/  IMAD.MOV.U32 R20, RZ, RZ, R13 ;  /* 0x000000ffff147224 */ /* 0x000fe200078e000d */
[----:B------:R-:W-:Y:S02]  /*49a00*/  IADD3 R32, P1, PT, R40, R32, RZ ;  /* 0x0000002028207210 */ /* 0x000fe40007f3e0ff */
[----:B------:R-:W-:Y:S02]  /*49a10*/  IADD3.X R24, P3, PT, R39, R24, RZ, P3, !PT ;  /* 0x0000001827187210 */ /* 0x000fe40001f7e4ff */
[----:B------:R-:W-:Y:S01]  /*49a20*/  SHF.L.W.U32.HI R50, R74, 0xd, R50 ;  /* 0x0000000d4a327819 */ /* 0x000fe20000010e32 */
[----:B------:R-:W-:Y:S01]  /*49a30*/  IMAD.WIDE.U32.X R18, R18, R19, R20, P4 ;  /* 0x0000001312127225 */ /* 0x000fe200020e0414 */
[----:B------:R-:W-:-:S02]  /*49a40*/  IADD3.X R21, P4, PT, R24, R12, RZ, P1, !PT ;  /* 0x0000000c18157210 */ /* 0x000fc40000f9e4ff */
[----:B------:R-:W-:Y:S02]  /*49a50*/  IADD3.X R35, P1, PT, R50, R35, RZ, P6, !PT ;  /* 0x0000002332237210 */ /* 0x000fe4000373e4ff */
[----:B------:R-:W-:Y:S02]  /*49a60*/  SHF.L.W.U32.HI R20, R29, 0xd, R43 ;  /* 0x0000000d1d147819 */ /* 0x000fe40000010e2b */
[----:B------:R-:W-:Y:S01]  /*49a70*/  SHF.L.W.U32.HI R22, R43, 0xd, R22 ;  /* 0x0000000d2b167819 */ /* 0x000fe20000010e16 */
[----:B------:R-:W-:Y:S01]  /*49a80*/  IMAD.WIDE.U32 R12, R115, UR28, RZ ;  /* 0x0000001c730c7c25 */ /* 0x000fe2000f8e00ff */
[----:B------:R-:W-:Y:S01]  /*49a90*/  IADD3.X R36, P1, PT, RZ, R36, RZ, P1, !PT ;  /* 0x00000024ff247210 */ /* 0x000fe20000f3e4ff */
[----:B------:R-:W3:Y:S01]  /*49aa0*/  LDL R50, [R1+0xdc] ;  /* 0x0000dc0001327983 */ /* 0x000ee20000100800 */
[----:B------:R-:W-:-:S03]  /*49ab0*/  IADD3.X R30, P4, P6, R18, R30, R14, P4, P3 ;  /* 0x0000001e121e7210 */ /* 0x000fc6000268640e */
[----:B------:R-:W-:Y:S01]  /*49ac0*/  IMAD.X R25, RZ, RZ, R52, P1 ;  /* 0x000000ffff197224 */ /* 0x000fe200008e0634 */
[----:B------:R-:W-:Y:S02]  /*49ad0*/  SHF.L.W.U32.HI R33, R35, 0xd, R36 ;  /* 0x0000000d23217819 */ /* 0x000fe40000010e24 */
[----:B------:R-:W-:Y:S02]  /*49ae0*/  IADD3.X R31, PT, PT, R19, R31, R15, P4, P6 ;  /* 0x0000001f131f7210 */ /* 0x000fe400027ec40f */
[----:B------:R-:W-:Y:S01]  /*49af0*/  SHF.L.W.U32.HI R24, R36, 0xd, R25 ;  /* 0x0000000d24187819 */ /* 0x000fe20000010e19 */
[----:B------:R-:W-:-:S04]  /*49b00*/  IMAD.WIDE.U32 R12, P4, R114, UR29, R12 ;  /* 0x0000001d720c7c25 */ /* 0x000fc8000f88000c */
[----:B------:R-:W-:-:S05]  /*49b10*/  IMAD.WIDE.U32 R14, R114, UR28, RZ ;  /* 0x0000001c720e7c25 */ /* 0x000fca000f8e00ff */
[----:B------:R-:W-:Y:S02]  /*49b20*/  IADD3 R36, P6, PT, R15, R12, RZ ;  /* 0x0000000c0f247210 */ /* 0x000fe40007fde0ff */
[----:B------:R-:W-:Y:S02]  /*49b30*/  SHF.L.W.U32.HI R15, R113, 0xd, R72 ;  /* 0x0000000d710f7819 */ /* 0x000fe40000010e48 */
[----:B------:R-:W-:Y:S02]  /*49b40*/  IADD3.X R19, PT, PT, RZ, RZ, RZ, P4, !PT ;  /* 0x000000ffff137210 */ /* 0x000fe400027fe4ff */
[----:B------:R-:W-:Y:S02]  /*49b50*/  IADD3 R104, P4, PT, R15, R104, RZ ;  /* 0x000000680f687210 */ /* 0x000fe40007f9e0ff */
[----:B------:R-:W-:Y:S01]  /*49b60*/  LOP3.LUT R39, R37, 0x7ffff, RZ, 0xc0, !PT ;  /* 0x0007ffff25277812 */ /* 0x000fe200078ec0ff */
[----:B------:R-:W-:Y:S01]  /*49b70*/  IMAD.MOV.U32 R18, RZ, RZ, R13 ;  /* 0x000000ffff127224 */ /* 0x000fe200078e000d */
[----:B------:R-:W-:-:S02]  /*49b80*/  IADD3.X R13, P2, PT, R59, R23, RZ, P2, !PT ;  /* 0x000000173b0d7210 */ /* 0x000fc4000175e4ff */
[----:B------:R-:W-:Y:S02]  /*49b90*/  LOP3.LUT R41, R79, 0x7ffff, RZ, 0xc0, !PT ;  /* 0x0007ffff4f297812 */ /* 0x000fe400078ec0ff */
[----:B------:R-:W-:Y:S01]  /*49ba0*/  LOP3.LUT R43, R35, 0x7ffff, RZ, 0xc0, !PT ;  /* 0x0007ffff232b7812 */ /* 0x000fe200078ec0ff */
[----:B------:R-:W-:Y:S02]  /*49bb0*/  IMAD.MOV.U32 R56, RZ, RZ, R124 ;  /* 0x000000ffff387224 */ /* 0x000fe400078e007c */
[----:B------:R-:W-:Y:S01]  /*49bc0*/  IMAD.WIDE.U32.X R18, R115, UR29, R18, P6 ;  /* 0x0000001d73127c25 */ /* 0x000fe2000b0e0412 */
[----:B------:R-:W3:Y:S01]  /*49bd0*/  LDL.LU R124, [R1+0x23c] ;  /* 0x00023c00017c7983 */ /* 0x000ee20000300800 */
[----:B------:R-:W-:Y:S02]  /*49be0*/  LOP3.LUT R101, R113, 0x7ffff, RZ, 0xc0, !PT ;  /* 0x0007ffff71657812 */ /* 0x000fe400078ec0ff */
[----:B--2---:R-:W-:Y:S02]  /*49bf0*/  IADD3 R20, P3, PT, R20, R45, RZ ;  /* 0x0000002d14147210 */ /* 0x004fe40007f7e0ff */
[----:B------:R1:W5:Y:S02]  /*49c00*/  LDL.LU R45, [R1+0x208] ;  /* 0x00020800012d7983 */ /* 0x0003640000300800 */
[----:B----4-:R-:W-:-:S02]  /*49c10*/  IADD3.X R22, P3, PT, R22, R3, RZ, P3, !PT ;  /* 0x0000000316167210 */ /* 0x010fc40001f7e4ff */
[----:B------:R1:W5:Y:S02]  /*49c20*/  LDL.LU R3, [R1+0x204] ;  /* 0x0002040001037983 */ /* 0x0003640000300800 */
[----:B---3--:R-:W-:Y:S02]  /*49c30*/  IADD3.X R25, P1, PT, RZ, R2, RZ, P3, !PT ;  /* 0x00000002ff197210 */ /* 0x008fe40001f3e4ff */
[----:B------:R-:W-:Y:S01]  /*49c40*/  IADD3 R32, P3, PT, R33, R32, RZ ;  /* 0x0000002021207210 */ /* 0x000fe20007f7e0ff */
[----:B------:R1:W5:Y:S03]  /*49c50*/  LDL.LU R2, [R1+0x200] ;  /* 0x0002000001027983 */ /* 0x0003660000300800 */
[----:B------:R-:W-:Y:S01]  /*49c60*/  IADD3.X R21, P3, PT, R24, R21, RZ, P3, !PT ;  /* 0x0000001518157210 */ /* 0x000fe20001f7e4ff */
[----:B------:R-:W-:-:S03]  /*49c70*/  IMAD.X R12, RZ, RZ, R47, P1 ;  /* 0x000000ffff0c7224 */ /* 0x000fc600008e062f */
[----:B------:R-:W-:Y:S02]  /*49c80*/  IADD3.X R30, P3, PT, RZ, R30, RZ, P3, !PT ;  /* 0x0000001eff1e7210 */ /* 0x000fe40001f7e4ff */
[----:B------:R-:W-:Y:S02]  /*49c90*/  SHF.L.W.U32.HI R33, R25, 0xd, R12 ;  /* 0x0000000d19217819 */ /* 0x000fe40000010e0c */
[----:B------:R-:W-:Y:S01]  /*49ca0*/  SHF.L.W.U32.HI R12, R72, 0xd, R117 ;  /* 0x0000000d480c7819 */ /* 0x000fe20000010e75 */
[----:B------:R-:W-:Y:S01]  /*49cb0*/  IMAD.X R31, RZ, RZ, R31, P3 ;  /* 0x000000ffff1f7224 */ /* 0x000fe200018e061f */
[----:B------:R-:W-:Y:S02]  /*49cc0*/  SHF.L.W.U32.HI R15, R21, 0xd, R30 ;  /* 0x0000000d150f7819 */ /* 0x000fe40000010e1e */
[----:B------:R-:W-:Y:S02]  /*49cd0*/  IADD3.X R91, P4, PT, R12, R91, RZ, P4, !PT ;  /* 0x0000005b0c5b7210 */ /* 0x000fe4000279e4ff */
[----:B------:R-:W-:Y:S01]  /*49ce0*/  SHF.L.W.U32.HI R12, R30, 0xd, R31 ;  /* 0x0000000d1e0c7819 */ /* 0x000fe20000010e1f */
[----:B------:R-:W-:Y:S01]  /*49cf0*/  IMAD.WIDE.U32 R38, R15, 0x13, R38 ;  /* 0x000000130f267825 */ /* 0x000fe200078e0026 */
[----:B------:R-:W-:-:S03]  /*49d00*/  SHF.L.W.U32.HI R23, R22, 0xd, R25 ;  /* 0x0000000d16177819 */ /* 0x000fc60000010e19 */
[----:B------:R-:W-:Y:S01]  /*49d10*/  IMAD R25, R12, 0x13, RZ ;  /* 0x000000130c197824 */ /* 0x000fe200078e02ff */
[----:B------:R-:W-:Y:S02]  /*49d20*/  IADD3 R23, P3, PT, R23, R73, RZ ;  /* 0x0000004917177210 */ /* 0x000fe40007f7e0ff */
[----:B------:R-:W-:Y:S02]  /*49d30*/  IADD3.X R86, P4, PT, RZ, R86, RZ, P4, !PT ;  /* 0x00000056ff567210 */ /* 0x000fe4000279e4ff */
[----:B------:R-:W-:Y:S02]  /*49d40*/  IADD3 R39, PT, PT, R39, R25, RZ ;  /* 0x0000001927277210 */ /* 0x000fe40007ffe0ff */
[----:B------:R-:W-:Y:S01]  /*49d50*/  IADD3 R70, P1, PT, R70, R14, RZ ;  /* 0x0000000e46467210 */ /* 0x000fe20007f3e0ff */
[----:B------:R-:W-:Y:S01]  /*49d60*/  IMAD.X R15, RZ, RZ, R84, P4 ;  /* 0x000000ffff0f7224 */ /* 0x000fe200020e0654 */
[----:B------:R-:W-:Y:S02]  /*49d70*/  IADD3.X R33, P3, PT, R33, R53, RZ, P3, !PT ;  /* 0x0000003521217210 */ /* 0x000fe40001f7e4ff */
[----:B------:R-:W-:-:S02]  /*49d80*/  LEA.HI R80, P4, R39, R80, RZ, 0xd ;  /* 0x0000005027507211 */ /* 0x000fc400078968ff */
[----:B------:R-:W-:Y:S01]  /*49d90*/  IADD3.X R36, P1, PT, R13, R36, RZ, P1, !PT ;  /* 0x000000240d247210 */ /* 0x000fe20000f3e4ff */
[----:B------:R-:W-:Y:S01]  /*49da0*/  IMAD.WIDE.U32 R12, R4, UR18, RZ ;  /* 0x00000012040c7c25 */ /* 0x000fe2000f8e00ff */
[----:B------:R-:W-:Y:S02]  /*49db0*/  IADD3.X R37, P3, PT, RZ, R0, RZ, P3, !PT ;  /* 0x00000000ff257210 */ /* 0x000fe40001f7e4ff */
[----:B------:R-:W-:Y:S01]  /*49dc0*/  SHF.L.W.U32.HI R14, R91, 0xd, R86 ;  /* 0x0000000d5b0e7819 */ /* 0x000fe20000010e56 */
[----:B------:R-:W-:Y:S01]  /*49dd0*/  IMAD.X R41, RZ, RZ, R41, P4 ;  /* 0x000000ffff297224 */ /* 0x000fe200020e0629 */
[----:B------:R-:W-:Y:S01]  /*49de0*/  SHF.L.W.U32.HI R24, R86, 0xd, R15 ;  /* 0x0000000d56187819 */ /* 0x000fe20000010e0f */
[----:B------:R-:W-:Y:S01]  /*49df0*/  IMAD.X R40, RZ, RZ, R71, P3 ;  /* 0x000000ffff287224 */ /* 0x000fe200018e0647 */
[----:B------:R-:W-:Y:S01]  /*49e00*/  IADD3 R103, P3, PT, R14, R103, RZ ;  /* 0x000000670e677210 */ /* 0x000fe20007f7e0ff */
[C---:B------:R-:W-:Y:S01]  /*49e10*/  IMAD.WIDE.U32 R12, P5, R26.reuse, UR19, R12 ;  /* 0x000000131a0c7c25 */ /* 0x040fe2000f8a000c */
[----:B------:R-:W-:Y:S01]  /*49e20*/  LEA.HI R51, P4, R41, R51, RZ, 0xd ;  /* 0x0000003329337211 */ /* 0x000fe200078968ff */
[----:B------:R1:W5:Y:S02]  /*49e30*/  LDL.LU R0, [R1+0x1fc] ;  /* 0x0001fc0001007983 */ /* 0x0003640000300800 */
[----:B------:R-:W-:Y:S01]  /*49e40*/  IMAD.WIDE.U32 R14, R26, UR18, RZ ;  /* 0x000000121a0e7c25 */ /* 0x000fe2000f8e00ff */
[----:B------:R-:W-:-:S05]  /*49e50*/  LOP3.LUT R26, R34, 0x7ffff, RZ, 0xc0, !PT ;  /* 0x0007ffff221a7812 */ /* 0x000fca00078ec0ff */
[----:B------:R-:W-:Y:S02]  /*49e60*/  IMAD.X R26, RZ, RZ, R26, P4 ;  /* 0x000000ffff1a7224 */ /* 0x000fe400020e061a */
[----:B------:R-:W-:-:S03]  /*49e70*/  IMAD.X R25, RZ, RZ, RZ, P5 ;  /* 0x000000ffff197224 */ /* 0x000fc600028e06ff */
[----:B------:R-:W-:Y:S02]  /*49e80*/  LEA.HI R42, P5, R26, R42, RZ, 0xd ;  /* 0x0000002a1a2a7211 */ /* 0x000fe400078b68ff */
[----:B------:R-:W-:Y:S02]  /*49e90*/  IADD3.X R87, P3, PT, R24, R87, RZ, P3, !PT ;  /* 0x0000005718577210 */ /* 0x000fe40001f7e4ff */
[----:B------:R-:W-:Y:S01]  /*49ea0*/  IADD3 R15, P4, PT, R15, R12, RZ ;  /* 0x0000000c0f0f7210 */ /* 0x000fe20007f9e0ff */
[----:B------:R-:W-:Y:S01]  /*49eb0*/  IMAD.X R43, RZ, RZ, R43, P5 ;  /* 0x000000ffff2b7224 */ /* 0x000fe200028e062b */
[----:B------:R-:W-:Y:S02]  /*49ec0*/  MOV R24, R13 ;  /* 0x0000000d00187202 */ /* 0x000fe40000000f00 */
[----:B------:R-:W-:Y:S02]  /*49ed0*/  IADD3.X R34, P3, PT, RZ, R85, RZ, P3, !PT ;  /* 0x00000055ff227210 */ /* 0x000fe40001f7e4ff */
[----:B------:R-:W-:Y:S01]  /*49ee0*/  LEA.HI R32, P5, R43, R32, RZ, 0xd ;  /* 0x000000202b207211 */ /* 0x000fe200078b68ff */
[----:B------:R-:W-:Y:S01]  /*49ef0*/  IMAD.WIDE.U32.X R24, R4, UR19, R24, P4 ;  /* 0x0000001304187c25 */ /* 0x000fe2000a0e0418 */
[----:B------:R-:W-:-:S03]  /*49f00*/  LOP3.LUT R4, R21, 0x7ffff, RZ, 0xc0, !PT ;  /* 0x0007ffff15047812 */ /* 0x000fc600078ec0ff */
[----:B------:R-:W-:Y:S01]  /*49f10*/  IMAD.WIDE.U32 R30, R97, UR16, RZ ;  /* 0x00000010611e7c25 */ /* 0x000fe2000f8e00ff */
[----:B------:R-:W-:-:S03]  /*49f20*/  SHF.L.W.U32.HI R35, R87, 0xd, R34 ;  /* 0x0000000d57237819 */ /* 0x000fc60000010e22 */
[----:B------:R-:W-:Y:S02]  /*49f30*/  IMAD.X R83, RZ, RZ, R83, P3 ;  /* 0x000000ffff537224 */ /* 0x000fe400018e0653 */
[----:B------:R-:W-:Y:S01]  /*49f40*/  IMAD.X R4, RZ, RZ, R4, P5 ;  /* 0x000000ffff047224 */ /* 0x000fe200028e0604 */
[----:B------:R-:W-:Y:S01]  /*49f50*/  LOP3.LUT R39, R39, 0x7ffff, RZ, 0xc0, !PT ;  /* 0x0007ffff27277812 */ /* 0x000fe200078ec0ff */
[C---:B------:R-:W-:Y:S01]  /*49f60*/  IMAD.WIDE.U32 R30, P4, R7.reuse, UR17, R30 ;  /* 0x00000011071e7c25 */ /* 0x040fe2000f88001e */
[----:B------:R-:W-:Y:S02]  /*49f70*/  SHF.L.W.U32.HI R21, R34, 0xd, R83 ;  /* 0x0000000d22157819 */ /* 0x000fe40000010e53 */
[----:B------:R-:W-:Y:S01]  /*49f80*/  SHF.R.U32.HI R47, RZ, 0x13, R4 ;  /* 0x00000013ff2f7819 */ /* 0x000fe20000011604 */
[----:B------:R-:W-:Y:S01]  /*49f90*/  IMAD.WIDE.U32 R12, R7, UR16, RZ ;  /* 0x00000010070c7c25 */ /* 0x000fe2000f8e00ff */
[----:B------:R-:W-:-:S03]  /*49fa0*/  IADD3 R7, P3, PT, R35, R92, RZ ;  /* 0x0000005c23077210 */ /* 0x000fc60007f7e0ff */
[----:B------:R-:W-:Y:S01]  /*49fb0*/  IMAD.X R35, RZ, RZ, RZ, P4 ;  /* 0x000000ffff237224 */ /* 0x000fe200020e06ff */
[----:B------:R-:W-:Y:S02]  /*49fc0*/  IADD3 R49, P4, PT, R77, R12, RZ ;  /* 0x0000000c4d317210 */ /* 0x000fe40007f9e0ff */
[----:B------:R-:W-:Y:S01]  /*49fd0*/  IADD3 R44, P5, PT, R13, R30, RZ ;  /* 0x0000001e0d2c7210 */ /* 0x000fe20007fbe0ff */
[----:B------:R-:W-:Y:S01]  /*49fe0*/  IMAD.WIDE.U32 R12, R47, 0x13, R38 ;  /* 0x000000132f0c7825 */ /* 0x000fe200078e0026 */
[----:B------:R-:W-:Y:S02]  /*49ff0*/  IADD3.X R90, P3, PT, R21, R90, RZ, P3, !PT ;  /* 0x0000005a155a7210 */ /* 0x000fe40001f7e4ff */
[----:B------:R-:W-:Y:S01]  /*4a000*/  MOV R34, R31 ;  /* 0x0000001f00227202 */ /* 0x000fe20000000f00 */
[----:B------:R-:W-:Y:S01]  /*4a010*/  VIADD R30, R13, UR6 ;  /* 0x000000060d1e7c36 */ /* 0x000fe20008000000 */
[----:B------:R-:W-:-:S03]  /*4a020*/  IADD3.X R89, P3, PT, RZ, R89, RZ, P3, !PT ;  /* 0x00000059ff597210 */ /* 0x000fc60001f7e4ff */
[----:B------:R-:W-:Y:S01]  /*4a030*/  IMAD.WIDE.U32.X R34, R97, UR17, R34, P5 ;  /* 0x0000001161227c25 */ /* 0x000fe2000a8e0422 */
[----:B------:R-:W-:Y:S02]  /*4a040*/  IADD3 R38, P5, PT, R49, R14, RZ ;  /* 0x0000000e31267210 */ /* 0x000fe40007fbe0ff */
[----:B------:R-:W-:Y:S01]  /*4a050*/  IADD3.X R44, P4, PT, R55, R44, RZ, P4, !PT ;  /* 0x0000002c372c7210 */ /* 0x000fe2000279e4ff */
[----:B------:R-:W-:Y:S01]  /*4a060*/  IMAD.X R88, RZ, RZ, R88, P3 ;  /* 0x000000ffff587224 */ /* 0x000fe200018e0658 */
[----:B------:R-:W-:Y:S02]  /*4a070*/  IADD3 RZ, P3, PT, R12, 0x13, RZ ;  /* 0x000000130cff7810 */ /* 0x000fe40007f7e0ff */
[----:B------:R-:W-:Y:S02]  /*4a080*/  LOP3.LUT R14, R30, 0x7ffff, RZ, 0xc0, !PT ;  /* 0x0007ffff1e0e7812 */ /* 0x000fe400078ec0ff */
[----:B------:R-:W-:Y:S02]  /*4a090*/  SHF.L.W.U32.HI R13, R33, 0xd, R37 ;  /* 0x0000000d210d7819 */ /* 0x000fe40000010e25 */
[----:B------:R-:W-:Y:S01]  /*4a0a0*/  IADD3.X R44, P5, PT, R44, R15, RZ, P5, !PT ;  /* 0x0000000f2c2c7210 */ /* 0x000fe20002fbe4ff */
[----:B------:R-:W-:Y:S01]  /*4a0b0*/  IMAD.X R15, RZ, RZ, R14, P3 ;  /* 0x000000ffff0f7224 */ /* 0x000fe200018e060e */
[----:B------:R-:W-:-:S02]  /*4a0c0*/  SHF.L.W.U32.HI R21, R90, 0xd, R89 ;  /* 0x0000000d5a157819 */ /* 0x000fc40000010e59 */
[----:B------:R-:W-:Y:S02]  /*4a0d0*/  IADD3 R70, P3, PT, R13, R70, RZ ;  /* 0x000000460d467210 */ /* 0x000fe40007f7e0ff */
[----:B------:R-:W-:Y:S02]  /*4a0e0*/  IADD3.X R24, P4, P5, R24, R56, R34, P5, P4 ;  /* 0x0000003818187210 */ /* 0x000fe40002d88422 */
[----:B------:R-:W-:Y:S02]  /*4a0f0*/  SHF.L.W.U32.HI R13, R89, 0xd, R88 ;  /* 0x0000000d590d7819 */ /* 0x000fe40000010e58 */
[----:B------:R-:W-:Y:S02]  /*4a100*/  IADD3 R21, P6, PT, R21, R38, RZ ;  /* 0x0000002615157210 */ /* 0x000fe40007fde0ff */
[----:B------:R-:W-:Y:S02]  /*4a110*/  SHF.R.U32.HI R14, RZ, 0x13, R30 ;  /* 0x00000013ff0e7819 */ /* 0x000fe4000001161e */
[----:B------:R-:W-:Y:S01]  /*4a120*/  SHF.R.U32.HI R15, RZ, 0x13, R15 ;  /* 0x00000013ff0f7819 */ /* 0x000fe2000001160f */
[----:B------:R-:W2:Y:S01]  /*4a130*/  LDL R30, [R1+0xc8] ;  /* 0x0000c800011e7983 */ /* 0x000ea20000100800 */
[----:B------:R-:W-:-:S02]  /*4a140*/  SHF.L.W.U32.HI R37, R37, 0xd, R40 ;  /* 0x0000000d25257819 */ /* 0x000fc40000010e28 */
[----:B------:R-:W-:Y:S02]  /*4a150*/  IADD3.X R25, PT, PT, R25, R57, R35, P4, P5 ;  /* 0x0000003919197210 */ /* 0x000fe400027ea423 */
[----:B------:R-:W-:Y:S01]  /*4a160*/  IADD3.X R13, P6, PT, R13, R44, RZ, P6, !PT ;  /* 0x0000002c0d0d7210 */ /* 0x000fe200037de4ff */
[----:B------:R-:W3:Y:S01]  /*4a170*/  LDL R35, [R1+0xe8] ;  /* 0x0000e80001237983 */ /* 0x000ee20000100800 */
[----:B------:R-:W-:Y:S02]  /*4a180*/  IADD3 RZ, P4, P5, R15, R14, R80 ;  /* 0x0000000e0fff7210 */ /* 0x000fe40007d9e050 */
[----:B------:R-:W-:Y:S02]  /*4a190*/  LOP3.LUT R14, R41, 0x7ffff, RZ, 0xc0, !PT ;  /* 0x0007ffff290e7812 */ /* 0x000fe400078ec0ff */
[----:B------:R-:W-:Y:S01]  /*4a1a0*/  IADD3.X R15, P2, P1, R18, R82, R16, P1, P2 ;  /* 0x00000052120f7210 */ /* 0x000fe20000944410 */
[----:B------:R-:W4:Y:S01]  /*4a1b0*/  LDL R41, [R1+0xec] ;  /* 0x0000ec0001297983 */ /* 0x000f220000100800 */
[----:B------:R-:W-:-:S02]  /*4a1c0*/  IADD3.X R36, P3, PT, R37, R36, RZ, P3, !PT ;  /* 0x0000002425247210 */ /* 0x000fc40001f7e4ff */
[----:B------:R-:W-:Y:S01]  /*4a1d0*/  IADD3.X R16, P6, PT, RZ, R24, RZ, P6, !PT ;  /* 0x00000018ff107210 */ /* 0x000fe200037de4ff */
[----:B------:R-:W3:Y:S01]  /*4a1e0*/  LDL R37, [R1+0xd4] ;  /* 0x0000d40001257983 */ /* 0x000ee20000100800 */
[----:B------:R-:W-:Y:S02]  /*4a1f0*/  IADD3.X R14, PT, PT, RZ, RZ, R14, P4, P5 ;  /* 0x000000ffff0e7210 */ /* 0x000fe400027ea40e */
[----:B------:R-:W-:Y:S01]  /*4a200*/  IADD3.X R18, PT, PT, R19, R102, R17, P2, P1 ;  /* 0x0000006613127210 */ /* 0x000fe200017e2411 */
[----:B------:R-:W4:Y:S01]  /*4a210*/  LDL R24, [R1+0xcc] ;  /* 0x0000cc0001187983 */ /* 0x000f220000100800 */
[----:B------:R-:W-:Y:S01]  /*4a220*/  IADD3.X R19, P3, PT, RZ, R15, RZ, P3, !PT ;  /* 0x0000000fff137210 */ /* 0x000fe20001f7e4ff */
[----:B------:R-:W-:Y:S01]  /*4a230*/  IMAD.X R17, RZ, RZ, R25, P6 ;  /* 0x000000ffff117224 */ /* 0x000fe200030e0619 */
[----:B------:R-:W-:Y:S02]  /*4a240*/  LEA.HI RZ, P1, R14, R51, RZ, 0xd ;  /* 0x000000330eff7211 */ /* 0x000fe400078368ff */
[----:B------:R-:W-:-:S02]  /*4a250*/  IADD3.X R14, PT, PT, RZ, R18, RZ, P3, !PT ;  /* 0x00000012ff0e7210 */ /* 0x000fc40001ffe4ff */
[----:B------:R-:W-:Y:S02]  /*4a260*/  SHF.L.W.U32.HI R17, R16, 0xd, R17 ;  /* 0x0000000d10117819 */ /* 0x000fe40000010e11 */
[----:B------:R-:W-:Y:S02]  /*4a270*/  SHF.L.W.U32.HI R15, R13, 0xd, R16 ;  /* 0x0000000d0d0f7819 */ /* 0x000fe40000010e10 */
[----:B------:R-:W-:Y:S02]  /*4a280*/  SHF.L.W.U32.HI R16, R19, 0xd, R14 ;  /* 0x0000000d13107819 */ /* 0x000fe40000010e0e */
[----:B------:R-:W-:Y:S01]  /*4a290*/  SHF.L.W.U32.HI R14, R36, 0xd, R19 ;  /* 0x0000000d240e7819 */ /* 0x000fe20000010e13 */
[----:B------:R-:W-:-:S04]  /*4a2a0*/  IMAD.WIDE.U32 R100, R15, 0x13, R100 ;  /* 0x000000130f647825 */ /* 0x000fc800078e0064 */
[----:B------:R-:W-:Y:S02]  /*4a2b0*/  IMAD R25, R16, 0x13, RZ ;  /* 0x0000001310197824 */ /* 0x000fe400078e02ff */
[----:B------:R-:W-:-:S04]  /*4a2c0*/  IMAD.WIDE.U32 R14, R14, 0x13, R98 ;  /* 0x000000130e0e7825 */ /* 0x000fc800078e0062 */
[----:B------:R-:W-:Y:S02]  /*4a2d0*/  IMAD.IADD R16, R15, 0x1, R25 ;  /* 0x000000010f107824 */ /* 0x000fe400078e0219 */
[----:B------:R-:W3:Y:S01]  /*4a2e0*/  LDL R25, [R1+0xf8] ;  /* 0x0000f80001197983 */ /* 0x000ee20000100800 */
[----:B------:R-:W-:-:S05]  /*4a2f0*/  LOP3.LUT R19, R26, 0x7ffff, RZ, 0xc0, !PT ;  /* 0x0007ffff1a137812 */ /* 0x000fca00078ec0ff */
[----:B------:R-:W-:Y:S01]  /*4a300*/  IMAD.X R19, RZ, RZ, R19, P1 ;  /* 0x000000ffff137224 */ /* 0x000fe200008e0613 */
[----:B------:R-:W-:-:S04]  /*4a310*/  LOP3.LUT R43, R43, 0x7ffff, RZ, 0xc0, !PT ;  /* 0x0007ffff2b2b7812 */ /* 0x000fc800078ec0ff */
[----:B------:R-:W-:-:S05]  /*4a320*/  LEA.HI RZ, P1, R19, R42, RZ, 0xd ;  /* 0x0000002a13ff7211 */ /* 0x000fca00078368ff */
[----:B------:R-:W-:Y:S02]  /*4a330*/  IMAD.X R15, RZ, RZ, R43, P1 ;  /* 0x000000ffff0f7224 */ /* 0x000fe400008e062b */
[----:B------:R-:W3:Y:S03]  /*4a340*/  LDL R43, [R1+0xfc] ;  /* 0x0000fc00012b7983 */ /* 0x000ee60000100800 */
[----:B------:R-:W-:Y:S02]  /*4a350*/  LEA.HI RZ, P2, R15, R32, RZ, 0xd ;  /* 0x000000200fff7211 */ /* 0x000fe400078568ff */
[----:B------:R-:W-:Y:S01]  /*4a360*/  LOP3.LUT R15, R4, 0x7ffff, RZ, 0xc0, !PT ;  /* 0x0007ffff040f7812 */ /* 0x000fe200078ec0ff */
[----:B------:R-:W-:-:S04]  /*4a370*/  IMAD R17, R17, 0x13, RZ ;  /* 0x0000001311117824 */ /* 0x000fc800078e02ff */
[----:B------:R-:W-:Y:S02]  /*4a380*/  IMAD.X R15, RZ, RZ, R15, P2 ;  /* 0x000000ffff0f7224 */ /* 0x000fe400010e060f */
[----:B------:R-:W-:Y:S01]  /*4a390*/  IMAD.IADD R17, R101, 0x1, R17 ;  /* 0x0000000165117824 */ /* 0x000fe200078e0211 */
[----:B------:R-:W-:Y:S02]  /*4a3a0*/  SEL R19, R14, R106, !P0 ;  /* 0x0000006a0e137207 */ /* 0x000fe40004000000 */
[----:B------:R-:W-:Y:S02]  /*4a3b0*/  LEA.HI R12, R15, R12, RZ, 0xd ;  /* 0x0000000c0f0c7211 */ /* 0x000fe400078f68ff */
[----:B------:R-:W-:Y:S02]  /*4a3c0*/  LOP3.LUT R91, R91, 0x7ffff, RZ, 0xc0, !PT ;  /* 0x0007ffff5b5b7812 */ /* 0x000fe400078ec0ff */
[----:B------:R-:W-:Y:S02]  /*4a3d0*/  LEA.HI R104, P1, R17, R104, RZ, 0xd ;  /* 0x0000006811687211 */ /* 0x000fe400078368ff */
[----:B------:R-:W-:-:S02]  /*4a3e0*/  SEL R14, R7, R96, !P0 ;  /* 0x00000060070e7207 */ /* 0x000fc40004000000 */
[----:B------:R-:W-:Y:S02]  /*4a3f0*/  LEA.HI R27, P2, R16, R27, RZ, 0xd ;  /* 0x0000001b101b7211 */ /* 0x000fe400078568ff */
[----:B------:R-:W-:Y:S02]  /*4a400*/  LOP3.LUT R18, R29, 0x7ffff, RZ, 0xc0, !PT ;  /* 0x0007ffff1d127812 */ /* 0x000fe400078ec0ff */
[----:B------:R-:W-:Y:S02]  /*4a410*/  LOP3.LUT R7, R12, 0x1, RZ, 0xc0, !PT ;  /* 0x000000010c077812 */ /* 0x000fe400078ec0ff */
[----:B------:R-:W-:Y:S01]  /*4a420*/  LOP3.LUT R16, R16, 0x7ffff, RZ, 0xc0, !PT ;  /* 0x0007ffff10107812 */ /* 0x000fe200078ec0ff */
[----:B------:R-:W-:Y:S01]  /*4a430*/  IMAD.X R18, RZ, RZ, R18, P2 ;  /* 0x000000ffff127224 */ /* 0x000fe200010e0612 */
[----:B------:R-:W-:Y:S02]  /*4a440*/  IADD3.X R4, PT, PT, RZ, R91, RZ, P1, !PT ;  /* 0x0000005bff047210 */ /* 0x000fe40000ffe4ff */
[----:B------:R-:W-:-:S02]  /*4a450*/  @!P0 LOP3.LUT R10, R13, 0x7ffff, RZ, 0xc0, !PT ;  /* 0x0007ffff0d0a8812 */ /* 0x000fc400078ec0ff */
[----:B------:R-:W-:Y:S02]  /*4a460*/  ISETP.NE.U32.AND P1, PT, R7, 0x1, PT ;  /* 0x000000010700780c */ /* 0x000fe40003f25070 */
[----:B------:R-:W-:Y:S02]  /*4a470*/  SEL R16, R16, R107, !P0 ;  /* 0x0000006b10107207 */ /* 0x000fe40004000000 */
[----:B------:R-:W-:Y:S02]  /*4a480*/  IADD3 R12, P3, PT, -R19, -0x26, RZ ;  /* 0xffffffda130c7810 */ /* 0x000fe40007f7e1ff */
[----:B------:R-:W-:Y:S02]  /*4a490*/  SEL R13, R27, R108, !P0 ;  /* 0x0000006c1b0d7207 */ /* 0x000fe40004000000 */
[----:B------:R-:W-:Y:S02]  /*4a4a0*/  @!P0 LOP3.LUT R9, R17, 0x7ffff, RZ, 0xc0, !PT ;  /* 0x0007ffff11098812 */ /* 0x000fe400078ec0ff */
[----:B------:R-:W-:-:S02]  /*4a4b0*/  ISETP.NE.U32.AND.EX P1, PT, RZ, RZ, PT, P1 ;  /* 0x000000ffff00720c */ /* 0x000fc40003f25110 */
[----:B------:R-:W-:Y:S02]  /*4a4c0*/  IADD3.X R17, PT, PT, ~R16, 0xfffff, RZ, P3, !PT ;  /* 0x000fffff10117810 */ /* 0x000fe40001ffe5ff */
[----:B------:R-:W-:Y:S02]  /*4a4d0*/  SEL R15, R18, R109, !P0 ;  /* 0x0000006d120f7207 */ /* 0x000fe40004000000 */
[----:B------:R-:W-:Y:S02]  /*4a4e0*/  IADD3 R26, P2, PT, -R13, -0x2, RZ ;  /* 0xfffffffe0d1a7810 */ /* 0x000fe40007f5e1ff */
[----:B------:R-:W-:Y:S02]  /*4a4f0*/  SEL R7, R70, R112, !P0 ;  /* 0x0000007046077207 */ /* 0x000fe40004000000 */
[----:B------:R-:W-:Y:S02]  /*4a500*/  SEL R20, R20, R124, !P0 ;  /* 0x0000007c14147207 */ /* 0x000fe40004000000 */
[----:B------:R-:W-:-:S02]  /*4a510*/  SEL R17, R17, R16, !P1 ;  /* 0x0000001011117207 */ /* 0x000fc40004800000 */
[----:B------:R-:W-:Y:S02]  /*4a520*/  LOP3.LUT R22, R22, 0x7ffff, RZ, 0xc0, !PT ;  /* 0x0007ffff16167812 */ /* 0x000fe400078ec0ff */
[----:B------:R-:W-:Y:S02]  /*4a530*/  SEL R12, R12, R19, !P1 ;  /* 0x000000130c0c7207 */ /* 0x000fe40004800000 */
[----:B------:R-:W-:Y:S02]  /*4a540*/  IADD3.X R16, PT, PT, ~R15, 0xfffff, RZ, P2, !PT ;  /* 0x000fffff0f107810 */ /* 0x000fe400017fe5ff */
[----:B------:R-:W-:Y:S02]  /*4a550*/  SEL R26, R26, R13, !P1 ;  /* 0x0000000d1a1a7207 */ /* 0x000fe40004800000 */
[----:B------:R-:W-:Y:S02]  /*4a560*/  IADD3 R18, P4, PT, -R7, -0x2, RZ ;  /* 0xfffffffe07127810 */ /* 0x000fe40007f9e1ff */
[----:B------:R-:W-:-:S02]  /*4a570*/  IADD3 R13, P2, PT, -R20, -0x2, RZ ;  /* 0xfffffffe140d7810 */ /* 0x000fc40007f5e1ff */
[----:B------:R-:W-:Y:S02]  /*4a580*/  SEL R22, R22, R125, !P0 ;  /* 0x0000007d16167207 */ /* 0x000fe40004000000 */
[----:B------:R-:W-:Y:S02]  /*4a590*/  SEL R18, R18, R7, !P1 ;  /* 0x0000000712127207 */ /* 0x000fe40004800000 */
[----:B------:R-:W-:Y:S02]  /*4a5a0*/  SEL R13, R13, R20, !P1 ;  /* 0x000000140d0d7207 */ /* 0x000fe40004800000 */
[----:B------:R-:W-:Y:S02]  /*4a5b0*/  LOP3.LUT R32, R33, 0x7ffff, RZ, 0xc0, !PT ;  /* 0x0007ffff21207812 */ /* 0x000fe400078ec0ff */
[----:B------:R-:W-:Y:S02]  /*4a5c0*/  LOP3.LUT R7, R36, 0x7ffff, RZ, 0xc0, !PT ;  /* 0x0007ffff24077812 */ /* 0x000fe400078ec0ff */
[----:B------:R-:W-:-:S02]  /*4a5d0*/  SEL R16, R16, R15, !P1 ;  /* 0x0000000f10107207 */ /* 0x000fc40004800000 */
[----:B------:R-:W-:Y:S02]  /*4a5e0*/  SEL R20, R23, R93, !P0 ;  /* 0x0000005d17147207 */ /* 0x000fe40004000000 */
[----:B------:R-:W-:Y:S02]  /*4a5f0*/  IADD3.X R15, PT, PT, ~R22, 0xfffff, RZ, P2, !PT ;  /* 0x000fffff160f7810 */ /* 0x000fe400017fe5ff */
[----:B------:R-:W-:Y:S02]  /*4a600*/  SEL R28, R100, R28, !P0 ;  /* 0x0000001c641c7207 */ /* 0x000fe40004000000 */
[----:B------:R-:W-:Y:S02]  /*4a610*/  SEL R11, R104, R11, !P0 ;  /* 0x0000000b680b7207 */ /* 0x000fe40004000000 */
[----:B------:R-:W-:Y:S02]  /*4a620*/  SEL R4, R4, R116, !P0 ;  /* 0x0000007404047207 */ /* 0x000fe40004000000 */
[----:B------:R-:W-:-:S02]  /*4a630*/  SEL R8, R103, R8, !P0 ;  /* 0x0000000867087207 */ /* 0x000fc40004000000 */
[----:B------:R-:W-:Y:S02]  /*4a640*/  @!P0 LOP3.LUT R5, R87, 0x7ffff, RZ, 0xc0, !PT ;  /* 0x0007ffff57058812 */ /* 0x000fe400078ec0ff */
[----:B------:R-:W-:Y:S02]  /*4a650*/  @!P0 LOP3.LUT R6, R90, 0x7ffff, RZ, 0xc0, !PT ;  /* 0x0007ffff5a068812 */ /* 0x000fe400078ec0ff */
[----:B------:R-:W-:Y:S02]  /*4a660*/  SEL R21, R21, R94, !P0 ;  /* 0x0000005e15157207 */ /* 0x000fe40004000000 */
[----:B------:R-:W-:Y:S02]  /*4a670*/  SEL R32, R32, R95, !P0 ;  /* 0x0000005f20207207 */ /* 0x000fe40004000000 */
[----:B------:R-:W-:Y:S02]  /*4a680*/  SEL R7, R7, R105, !P0 ;  /* 0x0000006907077207 */ /* 0x000fe40004000000 */
[----:B------:R-:W-:-:S02]  /*4a690*/  IADD3 R27, P0, PT, -R20, -0x2, RZ ;  /* 0xfffffffe141b7810 */ /* 0x000fc40007f1e1ff */
[----:B------:R-:W-:Y:S02]  /*4a6a0*/  SEL R15, R15, R22, !P1 ;  /* 0x000000160f0f7207 */ /* 0x000fe40004800000 */
[----:B------:R-:W-:Y:S02]  /*4a6b0*/  IADD3.X R29, PT, PT, ~R32, 0xfffff, RZ, P0, !PT ;  /* 0x000fffff201d7810 */ /* 0x000fe400007fe5ff */
[----:B------:R-:W-:Y:S02]  /*4a6c0*/  IADD3.X R44, PT, PT, ~R7, 0xfffff, RZ, P4, !PT ;  /* 0x000fffff072c7810 */ /* 0x000fe400027fe5ff */
[----:B------:R-:W-:Y:S02]  /*4a6d0*/  SEL R27, R27, R20, !P1 ;  /* 0x000000141b1b7207 */ /* 0x000fe40004800000 */
[----:B------:R-:W-:Y:S02]  /*4a6e0*/  SEL R29, R29, R32, !P1 ;  /* 0x000000201d1d7207 */ /* 0x000fe40004800000 */
[----:B------:R-:W-:-:S02]  /*4a6f0*/  SEL R44, R44, R7, !P1 ;  /* 0x000000072c2c7207 */ /* 0x000fc40004800000 */
[----:B--2---:R-:W-:-:S05]  /*4a700*/  IADD3 R12, P5, P6, R30, -0x26, -R12 ;  /* 0xffffffda1e0c7810 */ /* 0x004fca0007ebe80c */
[-C--:B------:R-:W-:Y:S01]  /*4a710*/  IMAD.WIDE.U32 R22, R28, R12.reuse, RZ ;  /* 0x0000000c1c167225 */ /* 0x080fe200078e00ff */
[----:B----4-:R-:W-:Y:S02]  /*4a720*/  IADD3.X R17, PT, PT, R24, 0xfffff, ~R17, P5, P6 ;  /* 0x000fffff18117810 */ /* 0x010fe40002fecc11 */
[----:B------:R-:W-:Y:S01]  /*4a730*/  IADD3 R26, P4, P6, R46, -0x2, -R26 ;  /* 0xfffffffe2e1a7810 */ /* 0x000fe20007e9e81a */
[----:B------:R-:W-:Y:S01]  /*4a740*/  IMAD.WIDE.U32 R46, R4, R12, RZ ;  /* 0x0000000c042e7225 */ /* 0x000fe200078e00ff */
[----:B---3--:R-:W-:-:S03]  /*4a750*/  IADD3 R18, P2, P3, R25, -0x2, -R18 ;  /* 0xfffffffe19127810 */ /* 0x008fc60007b5e812 */
[----:B------:R-:W-:-:S04]  /*4a760*/  IMAD.WIDE.U32 R24, R9, R12, RZ ;  /* 0x0000000c09187225 */ /* 0x000fc800078e00ff */
[----:B------:R-:W-:-:S03]  /*4a770*/  IMAD.WIDE.U32 R24, P0, R17, R28, R24 ;  /* 0x0000001c11187225 */ /* 0x000fc60007800018 */
[----:B------:R-:W-:Y:S02]  /*4a780*/  IADD3 R7, P1, PT, R23, R24, RZ ;  /* 0x0000001817077210 */ /* 0x000fe40007f3e0ff */
[----:B------:R-:W-:Y:S01]  /*4a790*/  IADD3.X R23, PT, PT, R37, 0xfffff, ~R16, P4, P6 ;  /* 0x000fffff25177810 */ /* 0x000fe200027ecc10 */
[----:B------:R-:W-:Y:S01]  /*4a7a0*/  IMAD.WIDE.U32 R36, R9, R26, RZ ;  /* 0x0000001a09247225 */ /* 0x000fe200078e00ff */
[----:B------:R-:W-:-:S03]  /*4a7b0*/  IADD3.X R44, PT, PT, R43, 0xfffff, ~R44, P2, P3 ;  /* 0x000fffff2b2c7810 */ /* 0x000fc600017e6c2c */
[----:B------:R-:W-:Y:S01]  /*4a7c0*/  IMAD.WIDE.U32 R30, R18, 0x13, RZ ;  /* 0x00000013121e7825 */ /* 0x000fe200078e00ff */
[----:B------:R-:W-:-:S03]  /*4a7d0*/  IADD3 R27, P3, P4, R35, -0x2, -R27 ;  /* 0xfffffffe231b7810 */ /* 0x000fc60007c7e81b */
[----:B------:R-:W-:Y:S01]  /*4a7e0*/  IMAD.WIDE.U32 R36, P2, R23, R28, R36 ;  /* 0x0000001c17247225 */ /* 0x000fe20007840024 */
[----:B------:R-:W-:-:S03]  /*4a7f0*/  IADD3.X R29, PT, PT, R41, 0xfffff, ~R29, P3, P4 ;  /* 0x000fffff291d7810 */ /* 0x000fc60001fe8c1d */
[----:B------:R-:W-:Y:S01]  /*4a800*/  IMAD.WIDE.U32 R46, P6, R17, R11, R46 ;  /* 0x0000000b112e7225 */ /* 0x000fe200078c002e */
[----:B------:R-:W-:-:S03]  /*4a810*/  IADD3.X R41, PT, PT, RZ, RZ, RZ, P2, !PT ;  /* 0x000000ffff297210 */ /* 0x000fc600017fe4ff */
[----:B------:R-:W-:Y:S02]  /*4a820*/  IMAD.MOV.U32 R34, RZ, RZ, R25 ;  /* 0x000000ffff227224 */ /* 0x000fe400078e0019 */
[----:B------:R-:W-:-:S04]  /*4a830*/  IMAD.WIDE.U32 R70, R28, R26, RZ ;  /* 0x0000001a1c467225 */ /* 0x000fc800078e00ff */
[----:B------:R-:W-:-:S04]  /*4a840*/  IMAD.WIDE.U32 R32, R11, R12, RZ ;  /* 0x0000000c0b207225 */ /* 0x000fc800078e00ff */
[----:B------:R-:W-:Y:S02]  /*4a850*/  IMAD R25, R44, 0x13, RZ ;  /* 0x000000132c197824 */ /* 0x000fe400078e02ff */
[----:B------:R-:W-:Y:S01]  /*4a860*/  IMAD.X R43, RZ, RZ, RZ, P6 ;  /* 0x000000ffff2b7224 */ /* 0x000fe200030e06ff */
[----:B------:R-:W-:Y:S01]  /*4a870*/  IADD3 R13, P2, P6, R48, -0x2, -R13 ;  /* 0xfffffffe300d7810 */ /* 0x000fe20007e5e80d */
[----:B------:R-:W-:Y:S01]  /*4a880*/  IMAD.WIDE.U32 R48, R4, R30, RZ ;  /* 0x0000001e04307225 */ /* 0x000fe200078e00ff */
[----:B------:R-:W-:-:S03]  /*4a890*/  IADD3 R53, P3, PT, R70, R32, RZ ;  /* 0x0000002046357210 */ /* 0x000fc60007f7e0ff */
[----:B------:R-:W-:Y:S01]  /*4a8a0*/  IMAD.IADD R25, R31, 0x1, R25 ;  /* 0x000000011f197824 */ /* 0x000fe200078e0219 */
[----:B------:R-:W-:Y:S01]  /*4a8b0*/  IADD3 R70, P4, PT, R71, R36, RZ ;  /* 0x0000002447467210 */ /* 0x000fe20007f9e0ff */
[----:B------:R-:W-:Y:S01]  /*4a8c0*/  IMAD.X R35, RZ, RZ, RZ, P0 ;  /* 0x000000ffff237224 */ /* 0x000fe200000e06ff */
[----:B------:R-:W-:Y:S01]  /*4a8d0*/  IADD3 R71, P0, PT, R33, R46, RZ ;  /* 0x0000002e21477210 */ /* 0x000fe20007f1e0ff */
[----:B------:R-:W-:Y:S01]  /*4a8e0*/  IMAD.MOV.U32 R40, RZ, RZ, R37 ;  /* 0x000000ffff287224 */ /* 0x000fe200078e0025 */
[----:B------:R-:W-:Y:S01]  /*4a8f0*/  IADD3.X R24, PT, PT, R50, 0xfffff, ~R15, P2, P6 ;  /* 0x000fffff32187810 */ /* 0x000fe200017ecc0f */
[----:B------:R-:W-:-:S04]  /*4a900*/  IMAD.WIDE.U32 R38, R11, R30, RZ ;  /* 0x0000001e0b267225 */ /* 0x000fc800078e00ff */
[----:B------:R-:W-:-:S04]  /*4a910*/  IMAD.WIDE.U32 R32, R27, 0x13, RZ ;  /* 0x000000131b207825 */ /* 0x000fc800078e00ff */
[----:B------:R-:W-:Y:S01]  /*4a920*/  IMAD.WIDE.U32 R36, P2, R25, R11, R48 ;  /* 0x0000000b19247225 */ /* 0x000fe20007840030 */
[----:B------:R-:W-:-:S03]  /*4a930*/  IADD3 R19, P5, PT, R22, R38, RZ ;  /* 0x0000002616137210 */ /* 0x000fc60007fbe0ff */
[----:B------:R-:W-:Y:S01]  /*4a940*/  IMAD R15, R29, 0x13, RZ ;  /* 0x000000131d0f7824 */ /* 0x000fe200078e02ff */
[----:B------:R-:W-:Y:S01]  /*4a950*/  IADD3 R72, P6, PT, R39, R36, RZ ;  /* 0x0000002427487210 */ /* 0x000fe20007fde0ff */
[----:B------:R-:W-:Y:S02]  /*4a960*/  IMAD.MOV.U32 R42, RZ, RZ, R47 ;  /* 0x000000ffff2a7224 */ /* 0x000fe400078e002f */
[----:B------:R-:W-:Y:S01]  /*4a970*/  IMAD.WIDE.U32 R48, R5, R32, RZ ;  /* 0x0000002005307225 */ /* 0x000fe200078e00ff */
[----:B------:R-:W-:-:S03]  /*4a980*/  IADD3 R15, PT, PT, R33, R15, RZ ;  /* 0x0000000f210f7210 */ /* 0x000fc60007ffe0ff */
[----:B------:R-:W-:Y:S02]  /*4a990*/  IMAD.X R47, RZ, RZ, RZ, P2 ;  /* 0x000000ffff2f7224 */ /* 0x000fe400010e06ff */
[----:B------:R-:W-:-:S04]  /*4a9a0*/  IMAD.WIDE.U32 R38, R8, R30, RZ ;  /* 0x0000001e08267225 */ /* 0x000fc800078e00ff */
[----:B------:R-:W-:Y:S02]  /*4a9b0*/  IMAD.MOV.U32 R46, RZ, RZ, R37 ;  /* 0x000000ffff2e7224 */ /* 0x000fe400078e0025 */
[----:B------:R-:W-:-:S04]  /*4a9c0*/  IMAD.WIDE.U32 R50, R5, R30, RZ ;  /* 0x0000001e05327225 */ /* 0x000fc800078e00ff */
[----:B------:R-:W-:Y:S01]  /*4a9d0*/  IMAD.WIDE.U32.X R36, R25, R4, R46, P6 ;  /* 0x0000000419247225 */ /* 0x000fe200030e042e */
[----:B------:R-:W-:-:S03]  /*4a9e0*/  IADD3 R20, P6, PT, R53, R38, RZ ;  /* 0x0000002635147210 */ /* 0x000fc60007fde0ff */
[----:B------:R-:W-:-:S04]  /*4a9f0*/  IMAD.WIDE.U32.X R34, R17, R9, R34, P1 ;  /* 0x0000000911227225 */ /* 0x000fc800008e0422 */
[----:B------:R-:W-:-:S04]  /*4aa00*/  IMAD.WIDE.U32 R48, P2, R15, R8, R48 ;  /* 0x000000080f307225 */ /* 0x000fc80007840030 */
[----:B------:R-:W-:-:S04]  /*4aa10*/  IMAD.WIDE.U32 R52, R8, R32, RZ ;  /* 0x0000002008347225 */ /* 0x000fc800078e00ff */
[----:B------:R-:W-:-:S04]  /*4aa20*/  IMAD.WIDE.U32 R46, R9, R13, RZ ;  /* 0x0000000d092e7225 */ /* 0x000fc800078e00ff */
[----:B------:R-:W-:Y:S01]  /*4aa30*/  IMAD.WIDE.U32 R50, P1, R25, R8, R50 ;  /* 0x0000000819327225 */ /* 0x000fe20007820032 */
[----:B------:R-:W-:-:S03]  /*4aa40*/  MOV R58, R49 ;  /* 0x00000031003a7202 */ /* 0x000fc60000000f00 */
[----:B------:R-:W-:Y:S01]  /*4aa50*/  IMAD.WIDE.U32.X R40, R23, R9, R40, P4 ;  /* 0x0000000917287225 */ /* 0x000fe200020e0428 */
[----:B------:R-:W-:-:S03]  /*4aa60*/  IADD3 R31, P4, PT, R53, R48, RZ ;  /* 0x00000030351f7210 */ /* 0x000fc60007f9e0ff */
[----:B------:R-:W-:Y:S01]  /*4aa70*/  IMAD.X R59, RZ, RZ, RZ, P2 ;  /* 0x000000ffff3b7224 */ /* 0x000fe200010e06ff */
[----:B------:R-:W-:Y:S01]  /*4aa80*/  IADD3 R33, P2, PT, R39, R50, RZ ;  /* 0x0000003227217210 */ /* 0x000fe20007f5e0ff */
[----:B------:R-:W-:-:S04]  /*4aa90*/  IMAD.WIDE.U32.X R42, R17, R4, R42, P0 ;  /* 0x00000004112a7225 */ /* 0x000fc800000e042a */
[----:B------:R-:W-:-:S04]  /*4aaa0*/  IMAD.WIDE.U32 R56, R28, R13, RZ ;  /* 0x0000000d1c387225 */ /* 0x000fc800078e00ff */
[----:B------:R-:W-:-:S04]  /*4aab0*/  IMAD.WIDE.U32 R46, P0, R24, R28, R46 ;  /* 0x0000001c182e7225 */ /* 0x000fc8000780002e */
[----:B------:R-:W-:Y:S02]  /*4aac0*/  IMAD.X R55, RZ, RZ, RZ, P1 ;  /* 0x000000ffff377224 */ /* 0x000fe400008e06ff */
[----:B------:R-:W-:Y:S02]  /*4aad0*/  IMAD.MOV.U32 R54, RZ, RZ, R51 ;  /* 0x000000ffff367224 */ /* 0x000fe400078e0033 */
[-C--:B------:R-:W-:Y:S01]  /*4aae0*/  IMAD.WIDE.U32.X R48, R15, R5.reuse, R58, P4 ;  /* 0x000000050f307225 */ /* 0x080fe200020e043a */
[----:B------:R-:W-:Y:S02]  /*4aaf0*/  IADD3 R22, P4, PT, R57, R46, RZ ;  /* 0x0000002e39167210 */ /* 0x000fe40007f9e0ff */
[----:B------:R-:W-:Y:S01]  /*4ab00*/  IADD3.X R46, P5, PT, R7, R72, RZ, P5, !PT ;  /* 0x00000048072e7210 */ /* 0x000fe20002fbe4ff */
[----:B------:R-:W-:Y:S01]  /*4ab10*/  IMAD.WIDE.U32.X R50, R25, R5, R54, P2 ;  /* 0x0000000519327225 */ /* 0x000fe200010e0436 */
[----:B------:R-:W-:Y:S02]  /*4ab20*/  IADD3 R73, P2, PT, R19, R52, RZ ;  /* 0x0000003413497210 */ /* 0x000fe40007f5e0ff */
[----:B------:R-:W-:Y:S01]  /*4ab30*/  IADD3.X R70, P3, PT, R70, R71, RZ, P3, !PT ;  /* 0x0000004746467210 */ /* 0x000fe20001f7e4ff */
[----:B------:R-:W-:Y:S01]  /*4ab40*/  IMAD.WIDE.U32 R38, R11, R26, RZ ;  /* 0x0000001a0b267225 */ /* 0x000fe200078e00ff */
[----:B------:R-:W-:-:S03]  /*4ab50*/  IADD3.X R46, P2, PT, R46, R31, RZ, P2, !PT ;  /* 0x0000001f2e2e7210 */ /* 0x000fc6000175e4ff */
[----:B------:R-:W-:Y:S01]  /*4ab60*/  IMAD.WIDE.U32 R52, R13, 0x13, RZ ;  /* 0x000000130d347825 */ /* 0x000fe200078e00ff */
[----:B------:R-:W-:-:S03]  /*4ab70*/  IADD3 R16, P1, PT, R56, R38, RZ ;  /* 0x0000002638107210 */ /* 0x000fc60007f3e0ff */
[----:B------:R-:W-:Y:S01]  /*4ab80*/  IMAD.WIDE.U32 R54, R26, 0x13, RZ ;  /* 0x000000131a367825 */ /* 0x000fe200078e00ff */
[----:B------:R-:W-:-:S03]  /*4ab90*/  IADD3.X R7, P6, PT, R70, R33, RZ, P6, !PT ;  /* 0x0000002146077210 */ /* 0x000fc600037de4ff */
[----:B------:R-:W-:Y:S01]  /*4aba0*/  IMAD R19, R24, 0x13, RZ ;  /* 0x0000001318137824 */ /* 0x000fe200078e02ff */
[----:B------:R-:W-:Y:S01]  /*4abb0*/  IADD3.X R31, P5, P2, R48, R36, R34, P2, P5 ;  /* 0x00000024301f7210 */ /* 0x000fe200012aa422 */
[----:B------:R-:W-:Y:S02]  /*4abc0*/  IMAD R33, R23, 0x13, RZ ;  /* 0x0000001317217824 */ /* 0x000fe400078e02ff */
[----:B------:R-:W-:Y:S01]  /*4abd0*/  IMAD.WIDE.U32 R56, R6, R52, RZ ;  /* 0x0000003406387225 */ /* 0x000fe200078e00ff */
[----:B------:R-:W-:-:S03]  /*4abe0*/  IADD3.X R70, P3, P6, R50, R42, R40, P6, P3 ;  /* 0x0000002a32467210 */ /* 0x000fc60003666428 */
[----:B------:R-:W-:-:S04]  /*4abf0*/  IMAD.WIDE.U32 R58, R10, R54, RZ ;  /* 0x000000360a3a7225 */ /* 0x000fc800078e00ff */
[----:B------:R-:W-:Y:S02]  /*4ac00*/  IMAD.IADD R19, R53, 0x1, R19 ;  /* 0x0000000135137824 */ /* 0x000fe400078e0213 */
[----:B------:R-:W-:Y:S01]  /*4ac10*/  IMAD.IADD R53, R55, 0x1, R33 ;  /* 0x0000000137357824 */ /* 0x000fe200078e0221 */
[----:B------:R-:W-:Y:S01]  /*4ac20*/  IADD3.X R33, PT, PT, R49, R37, R35, P5, P2 ;  /* 0x0000002531217210 */ /* 0x000fe20002fe4423 */
[----:B------:R-:W-:Y:S01]  /*4ac30*/  IMAD.WIDE.U32 R34, R14, R52, RZ ;  /* 0x000000340e227225 */ /* 0x000fe200078e00ff */
[----:B------:R-:W-:-:S03]  /*4ac40*/  IADD3.X R72, PT, PT, R51, R43, R41, P3, P6 ;  /* 0x0000002b33487210 */ /* 0x000fc60001fec429 */
        /* <DEDUP_REMOVED lines=18> */
[----:B------:R-:W-:-:S04]  /*4ad70*/  IMAD.WIDE.U32 R42, R4, R26, RZ ;  /* 0x0000001a042a7225 */ /* 0x000fc800078e00ff */
[----:B------:R-:W-:-:S04]  /*4ad80*/  IMAD.WIDE.U32 R40, R14, R32, RZ ;  /* 0x000000200e287225 */ /* 0x000fc800078e00ff */
[----:B------:R-:W-:Y:S01]  /*4ad90*/  IMAD.WIDE.U32 R56, R5, R12, RZ ;  /* 0x0000000c05387225 */ /* 0x000fe200078e00ff */
[----:B------:R-:W-:Y:S02]  /*4ada0*/  IADD3 R58, P3, PT, R41, R54, RZ ;  /* 0x00000036293a7210 */ /* 0x000fe40007f7e0ff */
[----:B------:R-:W-:Y:S01]  /*4adb0*/  IADD3.X R33, PT, PT, R51, R33, R37, P2, P5 ;  /* 0x0000002133217210 */ /* 0x000fe200017ea425 */
[----:B------:R-:W-:-:S04]  /*4adc0*/  IMAD.WIDE.U32 R48, R10, R52, RZ ;  /* 0x000000340a307225 */ /* 0x000fc800078e00ff */
[----:B------:R-:W-:Y:S02]  /*4add0*/  IMAD.X R35, RZ, RZ, RZ, P6 ;  /* 0x000000ffff237224 */ /* 0x000fe400030e06ff */
[----:B------:R-:W-:Y:S02]  /*4ade0*/  IMAD.MOV.U32 R34, RZ, RZ, R55 ;  /* 0x000000ffff227224 */ /* 0x000fe400078e0037 */
[----:B------:R-:W-:-:S04]  /*4adf0*/  IMAD.WIDE.U32 R42, P2, R23, R11, R42 ;  /* 0x0000000b172a7225 */ /* 0x000fc8000784002a */
[----:B------:R-:W-:-:S04]  /*4ae00*/  IMAD.WIDE.U32 R36, R8, R12, RZ ;  /* 0x0000000c08247225 */ /* 0x000fc800078e00ff */
[----:B------:R-:W-:-:S04]  /*4ae10*/  IMAD.WIDE.U32 R56, P6, R17, R8, R56 ;  /* 0x0000000811387225 */ /* 0x000fc800078c0038 */
[----:B------:R-:W-:-:S04]  /*4ae20*/  IMAD.WIDE.U32 R48, P5, R19, R21, R48 ;  /* 0x0000001513307225 */ /* 0x000fc800078a0030 */
[----:B------:R-:W-:Y:S01]  /*4ae30*/  IMAD.WIDE.U32.X R34, R15, R6, R34, P3 ;  /* 0x000000060f227225 */ /* 0x000fe200018e0422 */
[----:B------:R-:W-:-:S03]  /*4ae40*/  IADD3 R71, P3, PT, R39, R42, RZ ;  /* 0x0000002a27477210 */ /* 0x000fc60007f7e0ff */
[----:B------:R-:W-:-:S04]  /*4ae50*/  IMAD.WIDE.U32 R52, R21, R52, RZ ;  /* 0x0000003415347225 */ /* 0x000fc800078e00ff */
[----:B------:R-:W-:Y:S01]  /*4ae60*/  IMAD.X R51, RZ, RZ, RZ, P0 ;  /* 0x000000ffff337224 */ /* 0x000fe200000e06ff */
[----:B------:R-:W-:Y:S01]  /*4ae70*/  IADD3 R39, P0, PT, R37, R56, RZ ;  /* 0x0000003825277210 */ /* 0x000fe20007f1e0ff */
[----:B------:R-:W-:Y:S01]  /*4ae80*/  IMAD.X R37, RZ, RZ, RZ, P2 ;  /* 0x000000ffff257224 */ /* 0x000fe200010e06ff */
[----:B------:R-:W-:Y:S01]  /*4ae90*/  IADD3 R59, P2, PT, R20, R40, RZ ;  /* 0x00000028143b7210 */ /* 0x000fe20007f5e0ff */
[----:B------:R-:W-:Y:S01]  /*4aea0*/  IMAD.X R55, RZ, RZ, RZ, P6 ;  /* 0x000000ffff377224 */ /* 0x000fe200030e06ff */
[----:B------:R-:W-:Y:S01]  /*4aeb0*/  IADD3.X R41, PT, PT, RZ, RZ, RZ, P5, !PT ;  /* 0x000000ffff297210 */ /* 0x000fe20002ffe4ff */
[----:B------:R-:W-:Y:S01]  /*4aec0*/  IMAD.MOV.U32 R40, RZ, RZ, R49 ;  /* 0x000000ffff287224 */ /* 0x000fe200078e0031 */
[----:B------:R-:W-:Y:S01]  /*4aed0*/  IADD3 R20, P6, PT, R53, R48, RZ ;  /* 0x0000003035147210 */ /* 0x000fe20007fde0ff */
[----:B------:R-:W-:Y:S01]  /*4aee0*/  IMAD.MOV.U32 R54, RZ, RZ, R57 ;  /* 0x000000ffff367224 */ /* 0x000fe200078e0039 */
[----:B------:R-:W-:Y:S01]  /*4aef0*/  IADD3 R16, P5, PT, R16, R36, RZ ;  /* 0x0000002410107210 */ /* 0x000fe20007fbe0ff */
[----:B------:R-:W-:Y:S01]  /*4af00*/  IMAD.WIDE.U32 R56, R9, R27, RZ ;  /* 0x0000001b09387225 */ /* 0x000fe200078e00ff */
[----:B------:R-:W-:-:S02]  /*4af10*/  MOV R36, R43 ;  /* 0x0000002b00247202 */ /* 0x000fc40000000f00 */
[----:B------:R-:W-:Y:S01]  /*4af20*/  IADD3.X R7, P2, PT, R7, R58, RZ, P2, !PT ;  /* 0x0000003a07077210 */ /* 0x000fe2000175e4ff */
[----:B------:R-:W-:Y:S01]  /*4af30*/  IMAD.WIDE.U32.X R40, R19, R10, R40, P6 ;  /* 0x0000000a13287225 */ /* 0x000fe200030e0428 */
[----:B------:R-:W-:-:S03]  /*4af40*/  IADD3 R19, P6, PT, R59, R52, RZ ;  /* 0x000000343b137210 */ /* 0x000fc60007fde0ff */
[----:B------:R-:W-:-:S04]  /*4af50*/  IMAD.WIDE.U32 R42, R6, R30, RZ ;  /* 0x0000001e062a7225 */ /* 0x000fc800078e00ff */
[----:B------:R-:W-:Y:S02]  /*4af60*/  IMAD.MOV.U32 R50, RZ, RZ, R47 ;  /* 0x000000ffff327224 */ /* 0x000fe400078e002f */
[----:B------:R-:W-:Y:S01]  /*4af70*/  IMAD.WIDE.U32 R48, R28, R27, RZ ;  /* 0x0000001b1c307225 */ /* 0x000fe200078e00ff */
[----:B------:R-:W-:-:S03]  /*4af80*/  IADD3.X R7, P6, PT, R7, R20, RZ, P6, !PT ;  /* 0x0000001407077210 */ /* 0x000fc600037de4ff */
[----:B------:R-:W-:Y:S01]  /*4af90*/  IMAD.WIDE.U32 R52, R11, R13, RZ ;  /* 0x0000000d0b347225 */ /* 0x000fe200078e00ff */
[----:B------:R-:W-:-:S03]  /*4afa0*/  IADD3.X R22, P1, PT, R22, R71, RZ, P1, !PT ;  /* 0x0000004716167210 */ /* 0x000fc60000f3e4ff */
[----:B------:R-:W-:-:S04]  /*4afb0*/  IMAD.WIDE.U32.X R50, R24, R9, R50, P4 ;  /* 0x0000000918327225 */ /* 0x000fc800020e0432 */
[----:B------:R-:W-:-:S04]  /*4afc0*/  IMAD.WIDE.U32.X R36, R23, R4, R36, P3 ;  /* 0x0000000417247225 */ /* 0x000fc800018e0424 */
[----:B------:R-:W-:-:S04]  /*4afd0*/  IMAD.WIDE.U32 R42, P4, R25, R14, R42 ;  /* 0x0000000e192a7225 */ /* 0x000fc8000788002a */
[----:B------:R-:W-:-:S04]  /*4afe0*/  IMAD.WIDE.U32 R56, P3, R29, R28, R56 ;  /* 0x0000001c1d387225 */ /* 0x000fc80007860038 */
[----:B------:R-:W-:Y:S01]  /*4aff0*/  IMAD.WIDE.U32.X R58, R17, R5, R54, P0 ;  /* 0x00000005113a7225 */ /* 0x000fe200000e0436 */
[----:B------:R-:W-:Y:S02]  /*4b000*/  IADD3 R20, P0, PT, R48, R52, RZ ;  /* 0x0000003430147210 */ /* 0x000fe40007f1e0ff */
[----:B------:R-:W-:Y:S01]  /*4b010*/  IADD3.X R52, P2, P6, R40, R70, R34, P6, P2 ;  /* 0x0000004628347210 */ /* 0x000fe20003644422 */
[----:B------:R-:W-:Y:S01]  /*4b020*/  IMAD.X R55, RZ, RZ, RZ, P4 ;  /* 0x000000ffff377224 */ /* 0x000fe200020e06ff */
[----:B------:R-:W-:Y:S01]  /*4b030*/  IADD3 R47, P4, PT, R49, R56, RZ ;  /* 0x00000038312f7210 */ /* 0x000fe20007f9e0ff */
[----:B------:R-:W-:Y:S01]  /*4b040*/  IMAD.WIDE.U32 R70, R10, R32, RZ ;  /* 0x000000200a467225 */ /* 0x000fe200078e00ff */
[----:B------:R-:W-:-:S03]  /*4b050*/  IADD3.X R22, P5, PT, R22, R39, RZ, P5, !PT ;  /* 0x0000002716167210 */ /* 0x000fc60002fbe4ff */
[----:B------:R-:W-:Y:S01]  /*4b060*/  IMAD.WIDE.U32 R48, R14, R30, RZ ;  /* 0x0000001e0e307225 */ /* 0x000fe200078e00ff */
[----:B------:R-:W-:Y:S02]  /*4b070*/  IADD3.X R72, PT, PT, R41, R72, R35, P2, P6 ;  /* 0x0000004829487210 */ /* 0x000fe400017ec423 */
[----:B------:R-:W-:Y:S01]  /*4b080*/  IADD3.X R39, P1, P6, R58, R36, R50, P5, P1 ;  /* 0x000000243a277210 */ /* 0x000fe20002e22432 */
[----:B------:R-:W-:Y:S01]  /*4b090*/  IMAD.WIDE.U32 R70, P5, R15, R21, R70 ;  /* 0x000000150f467225 */ /* 0x000fe200078a0046 */
[----:B------:R-:W-:-:S03]  /*4b0a0*/  IADD3 R73, P2, PT, R49, R42, RZ ;  /* 0x0000002a31497210 */ /* 0x000fc60007f5e0ff */
[----:B------:R-:W-:Y:S01]  /*4b0b0*/  IMAD.WIDE.U32 R40, R21, R32, RZ ;  /* 0x0000002015287225 */ /* 0x000fe200078e00ff */
[----:B------:R-:W-:-:S03]  /*4b0c0*/  IADD3.X R75, PT, PT, R59, R37, R51, P1, P6 ;  /* 0x000000253b4b7210 */ /* 0x000fc60000fec433 */
[----:B------:R-:W-:Y:S01]  /*4b0d0*/  IMAD.WIDE.U32 R34, R4, R13, RZ ;  /* 0x0000000d04227225 */ /* 0x000fe200078e00ff */
[----:B------:R-:W-:-:S03]  /*4b0e0*/  IADD3 R77, P6, PT, R41, R70, RZ ;  /* 0x00000046294d7210 */ /* 0x000fc60007fde0ff */
[----:B------:R-:W-:Y:S01]  /*4b0f0*/  IMAD.MOV.U32 R54, RZ, RZ, R43 ;  /* 0x000000ffff367224 */ /* 0x000fe200078e002b */
[----:B------:R-:W-:Y:S01]  /*4b100*/  IADD3.X R43, PT, PT, RZ, RZ, RZ, P5, !PT ;  /* 0x000000ffff2b7210 */ /* 0x000fe20002ffe4ff */
[----:B------:R-:W-:Y:S02]  /*4b110*/  IMAD.MOV.U32 R42, RZ, RZ, R71 ;  /* 0x000000ffff2a7224 */ /* 0x000fe400078e0047 */
[----:B------:R-:W-:Y:S01]  /*4b120*/  IMAD.WIDE.U32.X R54, R25, R6, R54, P2 ;  /* 0x0000000619367225 */ /* 0x000fe200010e0436 */
[----:B------:R-:W-:-:S03]  /*4b130*/  IADD3 R51, P2, PT, R16, R48, RZ ;  /* 0x0000003010337210 */ /* 0x000fc60007f5e0ff */
[----:B------:R-:W-:Y:S01]  /*4b140*/  IMAD.WIDE.U32 R36, P1, R24, R11, R34 ;  /* 0x0000000b18247225 */ /* 0x000fe20007820022 */
[----:B------:R-:W-:-:S03]  /*4b150*/  IADD3.X R16, P2, PT, R22, R73, RZ, P2, !PT ;  /* 0x0000004916107210 */ /* 0x000fc6000175e4ff */
[----:B------:R-:W-:-:S04]  /*4b160*/  IMAD.WIDE.U32 R34, R5, R26, RZ ;  /* 0x0000001a05227225 */ /* 0x000fc800078e00ff */
[----:B------:R-:W-:-:S04]  /*4b170*/  IMAD.WIDE.U32.X R48, R15, R10, R42, P6 ;  /* 0x0000000a0f307225 */ /* 0x000fc800030e042a */
[----:B------:R-:W-:Y:S01]  /*4b180*/  IMAD.X R41, RZ, RZ, RZ, P3 ;  /* 0x000000ffff297224 */ /* 0x000fe200018e06ff */
[----:B------:R-:W-:Y:S01]  /*4b190*/  IADD3 R15, P3, PT, R51, R40, RZ ;  /* 0x00000028330f7210 */ /* 0x000fe20007f7e0ff */
[----:B------:R-:W-:Y:S01]  /*4b1a0*/  IMAD.WIDE.U32 R42, R8, R26, RZ ;  /* 0x0000001a082a7225 */ /* 0x000fe200078e00ff */
[----:B------:R-:W-:Y:S02]  /*4b1b0*/  IADD3 R32, P5, PT, R53, R36, RZ ;  /* 0x0000002435207210 */ /* 0x000fe40007fbe0ff */
[----:B------:R-:W-:Y:S01]  /*4b1c0*/  IADD3.X R16, P3, PT, R16, R77, RZ, P3, !PT ;  /* 0x0000004d10107210 */ /* 0x000fe20001f7e4ff */
[----:B------:R-:W-:-:S04]  /*4b1d0*/  IMAD.WIDE.U32 R34, P6, R23, R8, R34 ;  /* 0x0000000817227225 */ /* 0x000fc800078c0022 */
[----:B------:R-:W-:Y:S01]  /*4b1e0*/  IMAD.MOV.U32 R50, RZ, RZ, R37 ;  /* 0x000000ffff327224 */ /* 0x000fe200078e0025 */
[----:B------:R-:W-:Y:S01]  /*4b1f0*/  IADD3.X R39, P2, P3, R48, R39, R54, P3, P2 ;  /* 0x0000002730277210 */ /* 0x000fe20001b44436 */
[----:B------:R-:W-:Y:S01]  /*4b200*/  IMAD.X R51, RZ, RZ, RZ, P1 ;  /* 0x000000ffff337224 */ /* 0x000fe200008e06ff */
[----:B------:R-:W-:Y:S01]  /*4b210*/  IADD3 R20, P1, PT, R20, R42, RZ ;  /* 0x0000002a14147210 */ /* 0x000fe20007f3e0ff */
[----:B------:R-:W-:Y:S01]  /*4b220*/  IMAD.X R59, RZ, RZ, RZ, P6 ;  /* 0x000000ffff3b7224 */ /* 0x000fe200030e06ff */
[----:B------:R-:W-:Y:S01]  /*4b230*/  IADD3 R53, P6, PT, R43, R34, RZ ;  /* 0x000000222b357210 */ /* 0x000fe20007fde0ff */
[----:B------:R-:W-:Y:S01]  /*4b240*/  IMAD.WIDE.U32 R36, R9, R18, RZ ;  /* 0x0000001209247225 */ /* 0x000fe200078e00ff */
[----:B------:R-:W-:-:S03]  /*4b250*/  MOV R40, R57 ;  /* 0x0000003900287202 */ /* 0x000fc60000000f00 */
[----:B------:R-:W-:Y:S01]  /*4b260*/  IMAD.WIDE.U32 R42, R4, R27, RZ ;  /* 0x0000001b042a7225 */ /* 0x000fe200078e00ff */
[----:B------:R-:W-:Y:S02]  /*4b270*/  IADD3.X R22, P0, PT, R47, R32, RZ, P0, !PT ;  /* 0x000000202f167210 */ /* 0x000fe4000071e4ff */
[----:B------:R-:W-:Y:S01]  /*4b280*/  IADD3.X R75, PT, PT, R49, R75, R55, P2, P3 ;  /* 0x0000004b314b7210 */ /* 0x000fe200017e6437 */
[----:B------:R-:W-:Y:S02]  /*4b290*/  IMAD.MOV.U32 R58, RZ, RZ, R35 ;  /* 0x000000ffff3a7224 */ /* 0x000fe400078e0023 */
[----:B------:R-:W-:Y:S01]  /*4b2a0*/  IMAD.WIDE.U32 R36, P3, R44, R28, R36 ;  /* 0x0000001c2c247225 */ /* 0x000fe20007860024 */
[----:B------:R-:W-:-:S03]  /*4b2b0*/  IADD3.X R22, P1, PT, R22, R53, RZ, P1, !PT ;  /* 0x0000003516167210 */ /* 0x000fc60000f3e4ff */
[----:B------:R-:W-:-:S04]  /*4b2c0*/  IMAD.WIDE.U32 R34, R28, R18, RZ ;  /* 0x000000121c227225 */ /* 0x000fc800078e00ff */
[----:B------:R-:W-:-:S04]  /*4b2d0*/  IMAD.WIDE.U32 R48, R11, R27, RZ ;  /* 0x0000001b0b307225 */ /* 0x000fc800078e00ff */
[----:B------:R-:W-:-:S04]  /*4b2e0*/  IMAD.WIDE.U32 R54, R5, R13, RZ ;  /* 0x0000000d05367225 */ /* 0x000fc800078e00ff */
[----:B------:R-:W-:-:S04]  /*4b2f0*/  IMAD.WIDE.U32 R42, P2, R29, R11, R42 ;  /* 0x0000000b1d2a7225 */ /* 0x000fc8000784002a */
[----:B------:R-:W-:Y:S01]  /*4b300*/  IMAD.WIDE.U32.X R40, R29, R9, R40, P4 ;  /* 0x000000091d287225 */ /* 0x000fe200020e0428 */
[----:B------:R-:W-:-:S03]  /*4b310*/  IADD3 R27, P4, PT, R34, R48, RZ ;  /* 0x00000030221b7210 */ /* 0x000fc60007f9e0ff */
[----:B------:R-:W-:Y:S01]  /*4b320*/  IMAD.WIDE.U32.X R50, R24, R4, R50, P5 ;  /* 0x0000000418327225 */ /* 0x000fe200028e0432 */
[----:B------:R-:W-:-:S03]  /*4b330*/  IADD3 R11, P5, PT, R35, R36, RZ ;  /* 0x00000024230b7210 */ /* 0x000fc60007fbe0ff */
        /* <DEDUP_REMOVED lines=9> */
[----:B------:R-:W-:Y:S01]  /*4b3d0*/  IMAD.MOV.U32 R56, RZ, RZ, R37 ;  /* 0x000000ffff387224 */ /* 0x000fe200078e0025 */
[----:B------:R-:W-:Y:S01]  /*4b3e0*/  IADD3 R42, P1, PT, R35, R54, RZ ;  /* 0x00000036232a7210 */ /* 0x000fe20007f3e0ff */
[----:B------:R-:W-:Y:S01]  /*4b3f0*/  IMAD.WIDE.U32 R34, R6, R12, RZ ;  /* 0x0000000c06227225 */ /* 0x000fe200078e00ff */
[----:B------:R-:W-:Y:S02]  /*4b400*/  SHF.L.W.U32.HI R8, R46, 0xd, R31 ;  /* 0x0000000d2e087819 */ /* 0x000fe40000010e1f */
[----:B------:R-:W-:Y:S01]  /*4b410*/  SHF.L.W.U32.HI R28, R31, 0xd, R33 ;  /* 0x0000000d1f1c7819 */ /* 0x000fe20000010e21 */
[----:B------:R-:W-:Y:S01]  /*4b420*/  IMAD.WIDE.U32.X R56, R44, R9, R56, P5 ;  /* 0x000000092c387225 */ /* 0x000fe200028e0438 */
[----:B------:R-:W-:-:S03]  /*4b430*/  IADD3.X R33, PT, PT, RZ, RZ, RZ, P2, !PT ;  /* 0x000000ffff217210 */ /* 0x000fc600017fe4ff */
[----:B------:R-:W-:Y:S01]  /*4b440*/  IMAD.WIDE.U32 R48, P5, R25, R21, R48 ;  /* 0x0000001519307225 */ /* 0x000fe200078a0030 */
[----:B------:R-:W-:-:S03]  /*4b450*/  IADD3 R37, P2, PT, R8, R19, RZ ;  /* 0x0000001308257210 */ /* 0x000fc60007f5e0ff */
[----:B------:R-:W-:Y:S01]  /*4b460*/  IMAD.WIDE.U32 R30, R21, R30, RZ ;  /* 0x0000001e151e7225 */ /* 0x000fe200078e00ff */
[----:B------:R-:W-:-:S03]  /*4b470*/  IADD3.X R7, P2, PT, R28, R7, RZ, P2, !PT ;  /* 0x000000071c077210 */ /* 0x000fc6000175e4ff */
[----:B------:R-:W-:Y:S02]  /*4b480*/  IMAD.MOV.U32 R32, RZ, RZ, R43 ;  /* 0x000000ffff207224 */ /* 0x000fe400078e002b */
[----:B------:R-:W-:Y:S02]  /*4b490*/  IMAD.X R9, RZ, RZ, RZ, P5 ;  /* 0x000000ffff097224 */ /* 0x000fe400028e06ff */
[----:B------:R-:W-:-:S04]  /*4b4a0*/  IMAD.WIDE.U32 R18, P5, R17, R14, R34 ;  /* 0x0000000e11127225 */ /* 0x000fc800078a0022 */
[----:B------:R-:W-:Y:S01]  /*4b4b0*/  IMAD.WIDE.U32.X R32, R29, R4, R32, P3 ;  /* 0x000000041d207225 */ /* 0x000fe200018e0420 */
[----:B------:R-:W-:-:S03]  /*4b4c0*/  IADD3 R31, P3, PT, R31, R48, RZ ;  /* 0x000000301f1f7210 */ /* 0x000fc60007f7e0ff */
[----:B------:R-:W-:Y:S01]  /*4b4d0*/  IMAD.X R29, RZ, RZ, RZ, P5 ;  /* 0x000000ffff1d7224 */ /* 0x000fe200028e06ff */
[----:B------:R-:W-:Y:S01]  /*4b4e0*/  IADD3.X R52, P5, PT, RZ, R52, RZ, P2, !PT ;  /* 0x00000034ff347210 */ /* 0x000fe200017be4ff */
[----:B------:R-:W-:Y:S02]  /*4b4f0*/  IMAD.MOV.U32 R8, RZ, RZ, R49 ;  /* 0x000000ffff087224 */ /* 0x000fe400078e0031 */
[----:B------:R-:W-:Y:S01]  /*4b500*/  IMAD.WIDE.U32 R34, R14, R12, RZ ;  /* 0x0000000c0e227225 */ /* 0x000fe200078e00ff */
[----:B------:R-:W-:-:S03]  /*4b510*/  SHF.L.W.U32.HI R4, R7, 0xd, R52 ;  /* 0x0000000d07047819 */ /* 0x000fc60000010e34 */
[----:B------:R-:W-:Y:S01]  /*4b520*/  IMAD.WIDE.U32.X R8, R25, R10, R8, P3 ;  /* 0x0000000a19087225 */ /* 0x000fe200018e0408 */
[----:B------:R-:W-:-:S03]  /*4b530*/  IADD3.X R25, PT, PT, RZ, R72, RZ, P5, !PT ;  /* 0x00000048ff197210 */ /* 0x000fc60002ffe4ff */
[----:B------:R-:W-:Y:S01]  /*4b540*/  IMAD.WIDE.U32 R40, R6, R26, RZ ;  /* 0x0000001a06287225 */ /* 0x000fe200078e00ff */
[----:B------:R-:W-:-:S03]  /*4b550*/  SHF.L.W.U32.HI R25, R52, 0xd, R25 ;  /* 0x0000000d34197819 */ /* 0x000fc60000010e19 */
[----:B------:R-:W-:Y:S02]  /*4b560*/  IMAD.MOV.U32 R28, RZ, RZ, R19 ;  /* 0x000000ffff1c7224 */ /* 0x000fe400078e0013 */
[----:B------:R-:W-:Y:S01]  /*4b570*/  IMAD.X R19, RZ, RZ, RZ, P6 ;  /* 0x000000ffff137224 */ /* 0x000fe200030e06ff */
[----:B------:R-:W-:Y:S01]  /*4b580*/  IADD3 R4, P6, PT, R4, R15, RZ ;  /* 0x0000000f04047210 */ /* 0x000fe20007fde0ff */
[----:B------:R-:W-:Y:S01]  /*4b590*/  IMAD.WIDE.U32 R40, P5, R23, R14, R40 ;  /* 0x0000000e17287225 */ /* 0x000fe200078a0028 */
[----:B------:R-:W-:Y:S02]  /*4b5a0*/  IADD3 R47, P3, PT, R35, R18, RZ ;  /* 0x00000012232f7210 */ /* 0x000fe40007f7e0ff */
[----:B------:R-:W-:Y:S01]  /*4b5b0*/  IADD3 R43, P2, PT, R20, R34, RZ ;  /* 0x00000022142b7210 */ /* 0x000fe20007f5e0ff */
[----:B------:R-:W-:Y:S01]  /*4b5c0*/  IMAD.WIDE.U32 R34, R14, R26, RZ ;  /* 0x0000001a0e227225 */ /* 0x000fe200078e00ff */
[----:B------:R-:W-:Y:S02]  /*4b5d0*/  IADD3.X R16, P6, PT, R25, R16, RZ, P6, !PT ;  /* 0x0000001019107210 */ /* 0x000fe400037de4ff */
[----:B------:R-:W-:Y:S01]  /*4b5e0*/  MOV R14, R41 ;  /* 0x00000029000e7202 */ /* 0x000fe20000000f00 */
[----:B------:R-:W-:Y:S01]  /*4b5f0*/  IMAD.X R15, RZ, RZ, RZ, P5 ;  /* 0x000000ffff0f7224 */ /* 0x000fe200028e06ff */
[----:B------:R-:W-:Y:S01]  /*4b600*/  IADD3 R49, P5, PT, R35, R40, RZ ;  /* 0x0000002823317210 */ /* 0x000fe20007fbe0ff */
[----:B------:R-:W-:Y:S01]  /*4b610*/  IMAD.MOV.U32 R18, RZ, RZ, R55 ;  /* 0x000000ffff127224 */ /* 0x000fe200078e0037 */
[----:B------:R-:W-:Y:S01]  /*4b620*/  IADD3.X R39, P6, PT, RZ, R39, RZ, P6, !PT ;  /* 0x00000027ff277210 */ /* 0x000fe200037de4ff */
[----:B------:R-:W-:Y:S01]  /*4b630*/  IMAD.WIDE.U32.X R28, R17, R6, R28, P3 ;  /* 0x00000006111c7225 */ /* 0x000fe200018e041c */
[----:B------:R-:W-:-:S03]  /*4b640*/  IADD3.X R22, P2, PT, R22, R47, RZ, P2, !PT ;  /* 0x0000002f16167210 */ /* 0x000fc6000175e4ff */
[----:B------:R-:W-:-:S04]  /*4b650*/  IMAD.WIDE.U32.X R14, R23, R6, R14, P5 ;  /* 0x00000006170e7225 */ /* 0x000fc800028e040e */
[----:B------:R-:W-:Y:S01]  /*4b660*/  IMAD.WIDE.U32.X R18, R24, R5, R18, P1 ;  /* 0x0000000518127225 */ /* 0x000fe200008e0412 */
[----:B------:R-:W-:Y:S02]  /*4b670*/  IADD3 R30, P1, PT, R43, R30, RZ ;  /* 0x0000001e2b1e7210 */ /* 0x000fe40007f3e0ff */
[----:B------:R-:W-:Y:S01]  /*4b680*/  SHF.L.W.U32.HI R5, R16, 0xd, R39 ;  /* 0x0000000d10057819 */ /* 0x000fe20000010e27 */
[----:B------:R-:W-:Y:S01]  /*4b690*/  IMAD.X R6, RZ, RZ, R75, P6 ;  /* 0x000000ffff067224 */ /* 0x000fe200030e064b */
[----:B------:R-:W-:Y:S01]  /*4b6a0*/  IADD3 R35, P3, PT, R27, R34, RZ ;  /* 0x000000221b237210 */ /* 0x000fe20007f7e0ff */
        /* <DEDUP_REMOVED lines=10> */
[----:B------:R-:W-:Y:S01]  /*4b750*/  IMAD.X R23, RZ, RZ, RZ, P5 ;  /* 0x000000ffff177224 */ /* 0x000fe200028e06ff */
[----:B------:R-:W-:Y:S02]  /*4b760*/  IADD3.X R9, PT, PT, R9, R51, R29, P1, P2 ;  /* 0x0000003309097210 */ /* 0x000fe40000fe441d */
[----:B------:R-:W-:Y:S01]  /*4b770*/  IADD3.X R8, P6, PT, RZ, R8, RZ, P6, !PT ;  /* 0x00000008ff087210 */ /* 0x000fe200037de4ff */
[----:B------:R-:W-:Y:S01]  /*4b780*/  IMAD.MOV.U32 R22, RZ, RZ, R25 ;  /* 0x000000ffff167224 */ /* 0x000fe200078e0019 */
[----:B------:R-:W-:-:S02]  /*4b790*/  IADD3 R13, P5, PT, R21, R24, RZ ;  /* 0x00000018150d7210 */ /* 0x000fc40007fbe0ff */
[----:B------:R-:W-:Y:S01]  /*4b7a0*/  IADD3 R21, P1, PT, R35, R20, RZ ;  /* 0x0000001423157210 */ /* 0x000fe20007f3e0ff */
[----:B------:R-:W-:Y:S01]  /*4b7b0*/  IMAD.X R9, RZ, RZ, R9, P6 ;  /* 0x000000ffff097224 */ /* 0x000fe200030e0609 */
[----:B------:R-:W-:Y:S01]  /*4b7c0*/  IADD3.X R12, P3, PT, R12, R49, RZ, P3, !PT ;  /* 0x000000310c0c7210 */ /* 0x000fe20001f7e4ff */
[----:B------:R-:W-:Y:S01]  /*4b7d0*/  IMAD.WIDE.U32.X R10, R17, R10, R22, P5 ;  /* 0x0000000a110a7225 */ /* 0x000fe200028e0416 */
[----:B------:R-:W-:Y:S02]  /*4b7e0*/  SHF.L.W.U32.HI R6, R27, 0xd, R8 ;  /* 0x0000000d1b067819 */ /* 0x000fe40000010e08 */
[----:B------:R-:W-:Y:S02]  /*4b7f0*/  IADD3.X R17, P1, PT, R12, R13, RZ, P1, !PT ;  /* 0x0000000d0c117210 */ /* 0x000fe40000f3e4ff */
[----:B------:R-:W-:Y:S02]  /*4b800*/  IADD3.X R13, P0, P4, R18, R32, R56, P0, P4 ;  /* 0x00000020120d7210 */ /* 0x000fe40000408438 */
[----:B------:R-:W-:-:S02]  /*4b810*/  SHF.L.W.U32.HI R8, R8, 0xd, R9 ;  /* 0x0000000d08087819 */ /* 0x000fc40000010e09 */
[----:B------:R-:W-:Y:S02]  /*4b820*/  IADD3 R6, P2, PT, R6, R21, RZ ;  /* 0x0000001506067210 */ /* 0x000fe40007f5e0ff */
[----:B------:R-:W-:Y:S02]  /*4b830*/  IADD3.X R19, PT, PT, R19, R33, R57, P0, P4 ;  /* 0x0000002113137210 */ /* 0x000fe400007e8439 */
[----:B------:R-:W-:Y:S02]  /*4b840*/  IADD3.X R9, P1, P3, R10, R13, R14, P1, P3 ;  /* 0x0000000d0a097210 */ /* 0x000fe40000b2640e */
[----:B------:R-:W-:Y:S02]  /*4b850*/  IADD3.X R17, P0, PT, R8, R17, RZ, P2, !PT ;  /* 0x0000001108117210 */ /* 0x000fe4000171e4ff */
[----:B------:R-:W-:Y:S02]  /*4b860*/  IADD3.X R11, PT, PT, R11, R19, R15, P1, P3 ;  /* 0x000000130b0b7210 */ /* 0x000fe40000fe640f */
[----:B------:R-:W-:-:S04]  /*4b870*/  IADD3.X R8, P0, PT, RZ, R9, RZ, P0, !PT ;  /* 0x00000009ff087210 */ /* 0x000fc8000071e4ff */
        /* <DEDUP_REMOVED lines=22> */
[----:B------:R-:W-:Y:S01]  /*4b9e0*/  VIADD R10, R9, UR6 ;  /* 0x00000006090a7c36 */ /* 0x000fe20008000000 */
[----:B------:R-:W-:-:S04]  /*4b9f0*/  IADD3 RZ, P0, PT, R8, 0x13, RZ ;  /* 0x0000001308ff7810 */ /* 0x000fc80007f1e0ff */
        /* <DEDUP_REMOVED lines=32> */
[----:B------:R-:W-:Y:S02]  /*4bc00*/  LEA.HI R9, P2, R104, R9, RZ, 0xd ;  /* 0x0000000968097211 */ /* 0x000fe400078568ff */
[----:B------:R-:W-:Y:S02]  /*4bc10*/  SEL R81, R81, R22, !P0 ;  /* 0x0000001651517207 */ /* 0x000fe40004000000 */
        /* <DEDUP_REMOVED lines=11> */
[----:B------:R-:W-:-:S05]  /*4bcd0*/  SEL R84, R84, R17, !P0 ;  /* 0x0000001154547207 */ /* 0x000fca0004000000 */
[----:B------:R-:W-:Y:S01]  /*4bce0*/  IMAD.X R84, RZ, RZ, R84, P1 ;  /* 0x000000ffff547224 */ /* 0x000fe200008e0654 */
[----:B------:R-:W-:Y:S02]  /*4bcf0*/  SEL R4, R11, R38, !P0 ;  /* 0x000000260b047207 */ /* 0x000fe40004000000 */
[----:B------:R-:W-:Y:S02]  /*4bd00*/  LOP3.LUT R5, R39, 0x7ffff, RZ, 0xc0, !PT ;  /* 0x0007ffff27057812 */ /* 0x000fe400078ec0ff */
[----:B------:R-:W-:-:S05]  /*4bd10*/  SHF.R.U32.HI R7, RZ, 0x13, R84 ;  /* 0x00000013ff077819 */ /* 0x000fca0000011654 */
[----:B------:R-:W-:-:S05]  /*4bd20*/  IMAD.WIDE.U32 R4, R7, 0x13, R4 ;  /* 0x0000001307047825 */ /* 0x000fca00078e0004 */
[----:B------:R-:W-:Y:S02]  /*4bd30*/  IADD3 R75, PT, PT, R5, UR6, RZ ;  /* 0x00000006054b7c10 */ /* 0x000fe4000fffe0ff */
[----:B------:R-:W-:Y:S02]  /*4bd40*/  IADD3 RZ, P1, PT, R4, 0x13, RZ ;  /* 0x0000001304ff7810 */ /* 0x000fe40007f3e0ff */
[C---:B------:R-:W-:Y:S02]  /*4bd50*/  LOP3.LUT R5, R75.reuse, 0x7ffff, RZ, 0xc0, !PT ;  /* 0x0007ffff4b057812 */ /* 0x040fe400078ec0ff */
[----:B------:R-:W-:Y:S02]  /*4bd60*/  LEA.HI R75, P0, R75, R10, RZ, 0xd ;  /* 0x0000000a4b4b7211 */ /* 0x000fe400078168ff */
[----:B------:R-:W-:Y:S01]  /*4bd70*/  LOP3.LUT R104, R104, 0x7ffff, RZ, 0xc0, !PT ;  /* 0x0007ffff68687812 */ /* 0x000fe200078ec0ff */
[----:B------:R-:W-:-:S04]  /*4bd80*/  IMAD.X R6, RZ, RZ, R5, P1 ;  /* 0x000000ffff067224 */ /* 0x000fc800008e0605 */
[----:B------:R-:W-:Y:S01]  /*4bd90*/  IMAD.X R104, RZ, RZ, R104, P0 ;  /* 0x000000ffff687224 */ /* 0x000fe200000e0668 */
[----:B------:R-:W-:-:S05]  /*4bda0*/  LEA.HI RZ, P0, R6, R75, RZ, 0xd ;  /* 0x0000004b06ff7211 */ /* 0x000fca00078168ff */
[----:B------:R-:W-:Y:S01]  /*4bdb0*/  IMAD.X R6, RZ, RZ, R104, P0 ;  /* 0x000000ffff067224 */ /* 0x000fe200000e0668 */
[----:B------:R-:W-:-:S04]  /*4bdc0*/  LOP3.LUT R81, R81, 0x7ffff, RZ, 0xc0, !PT ;  /* 0x0007ffff51517812 */ /* 0x000fc800078ec0ff */
        /* <DEDUP_REMOVED lines=8> */
[----:B------:R-:W-:-:S05]  /*4be50*/  SHF.R.U32.HI R59, RZ, 0x13, R59 ;  /* 0x00000013ff3b7819 */ /* 0x000fca000001163b */
[----:B------:R-:W-:-:S04]  /*4be60*/  IMAD.WIDE.U32 R58, R59, 0x13, R4 ;  /* 0x000000133b3a7825 */ /* 0x000fc800078e0004 */
[----:B------:R-:W-:-:S05]  /*4be70*/  VIADD R72, R59, UR6 ;  /* 0x000000063b487c36 */ /* 0x000fca0008000000 */
[----:B------:R-:W-:-:S05]  /*4be80*/  LEA.HI R75, P2, R72, R75, RZ, 0xd ;  /* 0x0000004b484b7211 */ /* 0x000fca00078568ff */
[----:B------:R-:W-:-:S05]  /*4be90*/  IMAD.X R104, RZ, RZ, R104, P2 ;  /* 0x000000ffff687224 */ /* 0x000fca00010e0668 */
[----:B------:R-:W-:-:S04]  /*4bea0*/  LEA.HI R76, P2, R104, R9, RZ, 0xd ;  /* 0x00000009684c7211 */ /* 0x000fc800078568ff */
[----:B------:R-:W-:-:S04]  /*4beb0*/  IADD3.X R81, PT, PT, RZ, R81, RZ, P2, !PT ;  /* 0x00000051ff517210 */ /* 0x000fc800017fe4ff */
[----:B------:R-:W-:-:S05]  /*4bec0*/  LEA.HI R82, P2, R81, R82, RZ, 0xd ;  /* 0x0000005251527211 */ /* 0x000fca00078568ff */
[----:B------:R-:W-:-:S05]  /*4bed0*/  IMAD.X R83, RZ, RZ, R83, P2 ;  /* 0x000000ffff537224 */ /* 0x000fca00010e0653 */
[----:B------:R-:W-:Y:S01]  /*4bee0*/  LEA.HI R5, P2, R83, R8, RZ, 0xd ;  /* 0x0000000853057211 */ /* 0x000fe200078568ff */
[----:B------:R-:W-:-:S04]  /*4bef0*/  IMAD.SHL.U32 R103, R82, 0x2000000, RZ ;  /* 0x0200000052677824 */ /* 0x000fc800078e00ff */
[----:B------:R-:W-:Y:S01]  /*4bf00*/  IMAD.X R84, RZ, RZ, R84, P2 ;  /* 0x000000ffff547224 */ /* 0x000fe200010e0654 */
[--C-:B------:R-:W-:Y:S02]  /*4bf10*/  SHF.L.U64.HI R82, R82, 0x19, R83.reuse ;  /* 0x0000001952527819 */ /* 0x100fe40000010253 */
[----:B------:R-:W-:Y:S02]  /*4bf20*/  SHF.R.U32.HI R83, RZ, 0x7, R83 ;  /* 0x00000007ff537819 */ /* 0x000fe40000011653 */
[C---:B------:R-:W-:Y:S02]  /*4bf30*/  SHF.L.U64.HI R84, R5.reuse, 0xc, R84 ;  /* 0x0000000c05547819 */ /* 0x040fe40000010254 */
[----:B------:R-:W-:-:S04]  /*4bf40*/  SHF.L.U32 R5, R5, 0xc, RZ ;  /* 0x0000000c05057819 */ /* 0x000fc800000006ff */
[----:B------:R-:W-:-:S04]  /*4bf50*/  LOP3.LUT R105, R5, 0xf00, R83, 0xf8, !PT ;  /* 0x00000f0005697812 */ /* 0x000fc800078ef853 */
[----:B------:R-:W-:-:S05]  /*4bf60*/  SHF.R.U64 R4, R105, 0x8, R84 ;  /* 0x0000000869047819 */ /* 0x000fca0000001254 */
[----:B------:R1:W-:Y:S01]  /*4bf70*/  STL [R1+0xe0], R4 ;  /* 0x0000e00401007387 */ /* 0x0003e20000100800 */
[----:B0-----:R-:W-:Y:S01]  /*4bf80*/  UISETP.GE.AND UP2, UPT, UR7, 0x1, UPT ;  /* 0x000000010700788c */ /* 0x001fe2000bf46270 */
[----:B------:R-:W-:Y:S02]  /*4bf90*/  IMAD.SHL.U32 R73, R75, 0x80000, RZ ;  /* 0x000800004b497824 */ /* 0x000fe400078e00ff */
[C---:B------:R-:W-:Y:S01]  /*4bfa0*/  IMAD.SHL.U32 R79, R76.reuse, 0x40, RZ ;  /* 0x000000404c4f7824 */ /* 0x040fe200078e00ff */
[----:B------:R-:W-:Y:S02]  /*4bfb0*/  SHF.R.U64 R76, R76, 0x1a, R81 ;  /* 0x0000001a4c4c7819 */ /* 0x000fe40000001251 */
[----:B------:R-:W-:Y:S02]  /*4bfc0*/  SHF.R.U32.HI R94, RZ, 0xd, R104 ;  /* 0x0000000dff5e7819 */ /* 0x000fe40000011668 */
[----:B------:R-:W-:Y:S02]  /*4bfd0*/  LOP3.LUT R117, R73, 0x70000, R72, 0xf8, !PT ;  /* 0x0007000049757812 */ /* 0x000fe400078ef848 */
[----:B------:R-:W-:-:S02]  /*4bfe0*/  LOP3.LUT R103, R103, 0x1000000, R76, 0xf8, !PT ;  /* 0x0100000067677812 */ /* 0x000fc400078ef84c */
[C-C-:B------:R-:W-:Y:S02]  /*4bff0*/  SHF.R.U64 R95, R75.reuse, 0xd, R104.reuse ;  /* 0x0000000d4b5f7819 */ /* 0x140fe40000001268 */
[C-C-:B------:R-:W-:Y:S02]  /*4c000*/  SHF.R.U64 R74, R75.reuse, 0x15, R104.reuse ;  /* 0x000000154b4a7819 */ /* 0x140fe40000001268 */
[----:B------:R-:W-:Y:S02]  /*4c010*/  SHF.R.U64 R75, R75, 0x1d, R104 ;  /* 0x0000001d4b4b7819 */ /* 0x000fe40000001268 */
[----:B------:R-:W-:Y:S02]  /*4c020*/  LOP3.LUT R94, R79, 0x3f, R94, 0xf8, !PT ;  /* 0x0000003f4f5e7812 */ /* 0x000fe400078ef85e */
[--C-:B------:R-:W-:Y:S02]  /*4c030*/  SHF.R.U32.HI R77, RZ, 0x8, R79.reuse ;  /* 0x00000008ff4d7819 */ /* 0x100fe4000001164f */
[----:B------:R-:W-:-:S02]  /*4c040*/  SHF.R.U32.HI R78, RZ, 0x10, R79 ;  /* 0x00000010ff4e7819 */ /* 0x000fc4000001164f */
[----:B------:R-:W-:Y:S02]  /*4c050*/  SHF.R.U32.HI R80, RZ, 0x2, R81 ;  /* 0x00000002ff507819 */ /* 0x000fe40000011651 */
[----:B------:R-:W-:Y:S02]  /*4c060*/  PLOP3.LUT P1, PT, PT, PT, PT, 0x80, 0x8 ;  /* 0x000000000008781c */ /* 0x000fe40003f2f070 */
[----:B------:R-:W-:Y:S02]  /*4c070*/  PLOP3.LUT P0, PT, PT, PT, UP0, 0x80, 0x8 ;  /* 0x000000000008781c */ /* 0x000fe40003f0f008 */
[----:B------:R-:W-:Y:S02]  /*4c080*/  SHF.R.U32.HI R73, RZ, 0x18, R73 ;  /* 0x00000018ff497819 */ /* 0x000fe40000011649 */
[----:B------:R-:W-:Y:S02]  /*4c090*/  SHF.R.U32.HI R104, RZ, 0x5, R104 ;  /* 0x00000005ff687819 */ /* 0x000fe40000011668 */
[----:B------:R-:W-:-:S02]  /*4c0a0*/  SHF.R.U32.HI R117, RZ, 0x10, R117 ;  /* 0x00000010ff757819 */ /* 0x000fc40000011675 */
[----:B------:R-:W-:Y:S02]  /*4c0b0*/  SHF.R.U32.HI R79, RZ, 0x18, R79 ;  /* 0x00000018ff4f7819 */ /* 0x000fe4000001164f */
[----:B------:R-:W-:Y:S02]  /*4c0c0*/  SHF.R.U32.HI R81, RZ, 0xa, R81 ;  /* 0x0000000aff517819 */ /* 0x000fe40000011651 */
[--C-:B------:R-:W-:Y:S02]  /*4c0d0*/  SHF.R.U64 R103, R103, 0x18, R82.reuse ;  /* 0x0000001867677819 */ /* 0x100fe40000001252 */
[--C-:B------:R-:W-:Y:S02]  /*4c0e0*/  SHF.R.U32.HI R85, RZ, 0x8, R82.reuse ;  /* 0x00000008ff557819 */ /* 0x100fe40000011652 */
[--C-:B------:R-:W-:Y:S02]  /*4c0f0*/  SHF.R.U32.HI R86, RZ, 0x10, R82.reuse ;  /* 0x00000010ff567819 */ /* 0x100fe40000011652 */
[----:B------:R-:W-:-:S02]  /*4c100*/  SHF.R.U32.HI R87, RZ, 0x18, R82 ;  /* 0x00000018ff577819 */ /* 0x000fc40000011652 */
[C-C-:B------:R-:W-:Y:S02]  /*4c110*/  SHF.R.U64 R88, R5.reuse, 0x10, R84.reuse ;  /* 0x0000001005587819 */ /* 0x140fe40000001254 */
[--C-:B------:R-:W-:Y:S02]  /*4c120*/  SHF.R.U64 R102, R5, 0x18, R84.reuse ;  /* 0x0000001805667819 */ /* 0x100fe40000001254 */
[--C-:B------:R-:W-:Y:S02]  /*4c130*/  SHF.R.U32.HI R89, RZ, 0x8, R84.reuse ;  /* 0x00000008ff597819 */ /* 0x100fe40000011654 */
[--C-:B------:R-:W-:Y:S02]  /*4c140*/  SHF.R.U32.HI R90, RZ, 0x10, R84.reuse ;  /* 0x00000010ff5a7819 */ /* 0x100fe40000011654 */
[----:B------:R-:W-:Y:S01]  /*4c150*/  SHF.R.U32.HI R96, RZ, 0x18, R84 ;  /* 0x00000018ff607819 */ /* 0x000fe20000011654 */
[----:B-1----:R-:W-:Y:S06]  /*4c160*/  BRA.U !UP2, `(.L_x_91) ;  /* 0x0000009d0a347547 */ /* 0x002fec000b800000 */
[----:B------:R-:W0:Y:S01]  /*4c170*/  LDC.64 R4, c[0x3][0x110] ;  /* 0x00c04400ff047b82 */ /* 0x000e220000000a00 */
[----:B------:R-:W1:Y:S01]  /*4c180*/  LDCU UR6, c[0x0][0x3b0] ;  /* 0x00007600ff0677ac */ /* 0x000e620008000800 */
[C---:B------:R-:W-:Y:S01]  /*4c190*/  SHF.L.U64.HI R112, R58.reuse, 0x8, R72 ;  /* 0x000000083a707819 */ /* 0x040fe20000010248 */
[----:B------:R-:W-:Y:S01]  /*4c1a0*/  IMAD.SHL.U32 R113, R58, 0x100, RZ ;  /* 0x000001003a717824 */ /* 0x000fe200078e00ff */
[----:B------:R-:W-:Y:S01]  /*4c1b0*/  BSSY.RECONVERGENT B1, `(.L_x_92) ;  /* 0x00009c5000017945 */ /* 0x000fe20003800200 */
[----:B------:R-:W-:Y:S01]  /*4c1c0*/  PRMT R10, RZ, 0x7610, R10 ;  /* 0x00007610ff0a7816 */ /* 0x000fe2000000000a */
[----:B------:R-:W-:Y:S01]  /*4c1d0*/  IMAD.MOV.U32 R92, RZ, RZ, RZ ;  /* 0x000000ffff5c7224 */ /* 0x000fe200078e00ff */
[----:B------:R-:W-:Y:S01]  /*4c1e0*/  PRMT R112, R112, 0x4210, R117 ;  /* 0x0000421070707816 */ /* 0x000fe20000000075 */
[----:B-1----:R-:W-:Y:S01]  /*4c1f0*/  IMAD.U32 R91, RZ, RZ, UR6 ;  /* 0x00000006ff5b7e24 */ /* 0x002fe2000f8e00ff */
[----:B0-----:R-:W-:Y:S02]  /*4c200*/  LOP3.LUT R113, R4, 0xffffff00, R113, 0x78, !PT ;  /* 0xffffff0004717812 */ /* 0x001fe400078e7871 */
[----:B------:R-:W-:-:S07]  /*4c210*/  LOP3.LUT R112, R112, R5, RZ, 0x3c, !PT ;  /* 0x0000000570707212 */ /* 0x000fce00078e3cff */
.L_x_107:
[----:B------:R-:W0:Y:S01]  /*4c220*/  LDC.64 R70, c[0x0][0x3a8] ;  /* 0x0000ea00ff467b82 */ /* 0x000e220000000a00 */
[----:B------:R-:W-:Y:S01]  /*4c230*/  IMAD.IADD R5, R91, 0x1, -R92 ;  /* 0x000000015b057824 */ /* 0x000fe200078e0a5c */
[----:B------:R-:W-:-:S04]  /*4c240*/  MOV R116, R91 ;  /* 0x0000005b00747202 */ /* 0x000fc80000000f00 */
[----:B------:R-:W-:-:S05]  /*4c250*/  LEA.HI.SX32 R91, R5, R92, 0x1f ;  /* 0x0000005c055b7211 */ /* 0x000fca00078ffaff */
[----:B------:R-:W-:-:S05]  /*4c260*/  IMAD R5, R91, 0x88, RZ ;  /* 0x000000885b057824 */ /* 0x000fca00078e02ff */
[----:B0-----:R-:W-:-:S04]  /*4c270*/  IADD3 R4, P0, PT, R5, R70, RZ ;  /* 0x0000004605047210 */ /* 0x001fc80007f1e0ff */
[----:B------:R-:W-:-:S06]  /*4c280*/  LEA.HI.X.SX32 R5, R5, R71, 0x1, P0 ;  /* 0x0000004705057211 */ /* 0x000fcc00000f0eff */
[----:B------:R-:W2:Y:S01]  /*4c290*/  LDG.E.U8 R5, desc[UR12][R4.64] ;  /* 0x0000000c04057981 */ /* 0x000ea2000c1e1100 */
[----:B------:R-:W-:Y:S01]  /*4c2a0*/  IMAD.MOV.U32 R6, RZ, RZ, R58 ;  /* 0x000000ffff067224 */ /* 0x000fe200078e003a */
[----:B------:R-:W-:Y:S04]  /*4c2b0*/  BSSY.RELIABLE B0, `(.L_x_93) ;  /* 0x00009b1000007945 */ /* 0x000fe80003800100 */
[----:B------:R-:W-:-:S04]  /*4c2c0*/  PRMT R8, R6, 0x7610, R8 ;  /* 0x0000761006087816 */ /* 0x000fc80000000008 */
[----:B------:R-:W-:-:S04]  /*4c2d0*/  LOP3.LUT R6, R8, 0xff, RZ, 0xc0, !PT ;  /* 0x000000ff08067812 */ /* 0x000fc800078ec0ff */
[----:B--2---:R-:W-:-:S13]  /*4c2e0*/  ISETP.GT.U32.AND P0, PT, R5, R6, PT ;  /* 0x000000060500720c */ /* 0x004fda0003f04070 */
[----:B------:R-:W-:Y:S05]  /*4c2f0*/  @P0 BRA `(.L_x_94) ;  /* 0x0000009800b00947 */ /* 0x000fea0003800000 */
[----:B------:R-:W-:-:S13]  /*4c300*/  ISETP.GE.U32.AND P0, PT, R5, R6, PT ;  /* 0x000000060500720c */ /* 0x000fda0003f06070 */
[----:B------:R-:W-:Y:S05]  /*4c310*/  @!P0 BRA `(.L_x_95) ;  /* 0x0000004800288947 */ /* 0x000fea0003800000 */
[----:B------:R-:W-:-:S05]  /*4c320*/  IMAD R4, R91, 0x88, RZ ;  /* 0x000000885b047824 */ /* 0x000fca00078e02ff */
[----:B------:R-:W-:-:S04]  /*4c330*/  IADD3 R6, P0, PT, R4, R70, RZ ;  /* 0x0000004604067210 */ /* 0x000fc80007f1e0ff */
[----:B------:R-:W-:-:S05]  /*4c340*/  LEA.HI.X.SX32 R7, R4, R71, 0x1, P0 ;  /* 0x0000004704077211 */ /* 0x000fca00000f0eff */
[----:B------:R-:W2:Y:S01]  /*4c350*/  LDG.E.U8 R5, desc[UR12][R6.64+0x1] ;  /* 0x0000010c06057981 */ /* 0x000ea2000c1e1100 */
[----:B------:R-:W-:-:S04]  /*4c360*/  LOP3.LUT R4, R8, 0xffff, RZ, 0xc0, !PT ;  /* 0x0000ffff08047812 */ /* 0x000fc800078ec0ff */
[----:B------:R-:W-:-:S04]  /*4c370*/  SHF.R.U32.HI R4, RZ, 0x8, R4 ;  /* 0x00000008ff047819 */ /* 0x000fc80000011604 */
[----:B------:R-:W-:-:S04]  /*4c380*/  LOP3.LUT R4, R4, 0xffff, RZ, 0xc0, !PT ;  /* 0x0000ffff04047812 */ /* 0x000fc800078ec0ff */
[----:B--2---:R-:W-:-:S13]  /*4c390*/  ISETP.GT.U32.AND P0, PT, R5, R4, PT ;  /* 0x000000040500720c */ /* 0x004fda0003f04070 */
[----:B------:R-:W-:Y:S05]  /*4c3a0*/  @P0 BRA `(.L_x_94) ;  /* 0x0000009800840947 */ /* 0x000fea0003800000 */
[----:B------:R-:W-:-:S13]  /*4c3b0*/  ISETP.GE.U32.AND P0, PT, R5, R4, PT ;  /* 0x000000040500720c */ /* 0x000fda0003f06070 */
[----:B------:R-:W-:Y:S05]  /*4c3c0*/  @!P0 BRA `(.L_x_95) ;  /* 0x0000004400fc8947 */ /* 0x000fea0003800000 */
[----:B------:R-:W2:Y:S01]  /*4c3d0*/  LDG.E.U8 R5, desc[UR12][R6.64+0x2] ;  /* 0x0000020c06057981 */ /* 0x000ea2000c1e1100 */
[----:B------:R-:W-:-:S04]  /*4c3e0*/  SHF.R.U64 R4, R58, 0x10, R72 ;  /* 0x000000103a047819 */ /* 0x000fc80000001248 */
        /* <DEDUP_REMOVED lines=19> */
[----:B------:R-:W-:-:S04]  /*4c520*/  SHF.R.U32.HI R4, RZ, 0x8, R72 ;  /* 0x00000008ff047819 */ /* 0x000fc80000011648 */
        /* <DEDUP_REMOVED lines=116> */
[----:B------:R-:W2:Y:S04]  /*4cc70*/  LDL R9, [R1+0xe0] ;  /* 0x0000e00001097983 */ /* 0x000ea80000100800 */
[----:B------:R-:W3:Y:S01]  /*4cc80*/  LDG.E.U8 R5, desc[UR12][R6.64+0x19] ;  /* 0x0000190c06057981 */ /* 0x000ee2000c1e1100 */
[----:B--2---:R-:W-:-:S04]  /*4cc90*/  LOP3.LUT R4, R9, 0xff, RZ, 0xc0, !PT ;  /* 0x000000ff09047812 */ /* 0x004fc800078ec0ff */
[----:B---3--:R-:W-:-:S13]  /*4cca0*/  ISETP.GT.U32.AND P0, PT, R5, R4, PT ;  /* 0x000000040500720c */ /* 0x008fda0003f04070 */
        /* <DEDUP_REMOVED lines=235> */
[----:B------:R-:W0:Y:S01]  /*4db60*/  LDCU.128 UR16, c[0x3][0x140] ;  /* 0x00c02800ff1077ac */ /* 0x000e220008000c00 */
[----:B-----5:R-:W-:Y:S01]  /*4db70*/  IMAD.WIDE.U32 R2, R11, 0x1000000, RZ ;  /* 0x010000000b027825 */ /* 0x020fe200078e00ff */
[----:B------:R-:W-:-:S03]  /*4db80*/  SHF.L.U32 R33, R33, 0x8, RZ ;  /* 0x0000000821217819 */ /* 0x000fc600000006ff */
[----:B------:R-:W-:Y:S01]  /*4db90*/  HFMA2 R93, -RZ, RZ, 0, 0 ;  /* 0x00000000ff5d7431 */ /* 0x000fe200000001ff */
[----:B------:R-:W1:Y:S01]  /*4dba0*/  LDCU.128 UR24, c[0x3][0x120] ;  /* 0x00c02400ff1877ac */ /* 0x000e620008000c00 */
[----:B------:R-:W-:Y:S01]  /*4dbb0*/  IMAD.WIDE.U32 R6, R9, 0x10000, RZ ;  /* 0x0001000009067825 */ /* 0x000fe200078e00ff */
[----:B------:R-:W-:Y:S01]  /*4dbc0*/  SHF.L.U32 R20, R20, 0x10, RZ ;  /* 0x0000001014147819 */ /* 0x000fe200000006ff */
[----:B------:R-:W-:Y:S01]  /*4dbd0*/  BSSY.RECONVERGENT B3, `(.L_x_98) ;  /* 0x00002d8000037945 */ /* 0x000fe20003800200 */
[----:B------:R-:W2:Y:S01]  /*4dbe0*/  LDCU.64 UR6, c[0x3][0x118] ;  /* 0x00c02300ff0677ac */ /* 0x000ea20008000a00 */
[----:B------:R-:W-:Y:S01]  /*4dbf0*/  IMAD.WIDE.U32 R8, R8, 0x100, RZ ;  /* 0x0000010008087825 */ /* 0x000fe200078e00ff */
[----:B------:R-:W-:Y:S01]  /*4dc00*/  CS2R R98, SRZ ;  /* 0x0000000000627805 */ /* 0x000fe2000001ff00 */
[----:B------:R-:W3:Y:S02]  /*4dc10*/  LDCU.128 UR20, c[0x3][0x130] ;  /* 0x00c02600ff1477ac */ /* 0x000ee40008000c00 */
[----:B------:R-:W-:Y:S01]  /*4dc20*/  IMAD.WIDE.U32 R10, R13, 0x1000000, RZ ;  /* 0x010000000d0a7825 */ /* 0x000fe200078e00ff */
[----:B------:R-:W-:-:S02]  /*4dc30*/  LOP3.LUT R0, R2, R6, R8, 0xfe, !PT ;  /* 0x0000000602007212 */ /* 0x000fc400078efe08 */
[----:B------:R-:W-:Y:S01]  /*4dc40*/  LOP3.LUT R41, R3, R7, R9, 0xfe, !PT ;  /* 0x0000000703297212 */ /* 0x000fe200078efe09 */
[----:B------:R-:W-:Y:S01]  /*4dc50*/  IMAD.WIDE.U32 R12, R12, 0x10000, RZ ;  /* 0x000100000c0c7825 */ /* 0x000fe200078e00ff */
[----:B------:R-:W-:Y:S01]  /*4dc60*/  LOP3.LUT R0, R0, 0x7f, R96, 0x78, !PT ;  /* 0x0000007f00007812 */ /* 0x000fe200078e7860 */
[----:B------:R-:W4:Y:S02]  /*4dc70*/  LDCU.64 UR28, c[0x3][0x160] ;  /* 0x00c02c00ff1c77ac */ /* 0x000f240008000a00 */
[----:B------:R-:W-:Y:S01]  /*4dc80*/  IMAD.WIDE.U32 R14, R14, 0x100, RZ ;  /* 0x000001000e0e7825 */ /* 0x000fe200078e00ff */
[----:B------:R-:W1:Y:S03]  /*4dc90*/  LDCU.64 UR30, c[0x3][0xe0] ;  /* 0x00c01c00ff1e77ac */ /* 0x000e660008000a00 */
[----:B------:R-:W-:Y:S01]  /*4dca0*/  IMAD.WIDE.U32 R2, R39, 0x1000000, RZ ;  /* 0x0100000027027825 */ /* 0x000fe200078e00ff */
[----:B------:R-:W-:-:S02]  /*4dcb0*/  LOP3.LUT R25, R10, R12, R14, 0xfe, !PT ;  /* 0x0000000c0a197212 */ /* 0x000fc400078efe0e */
[----:B------:R-:W-:Y:S01]  /*4dcc0*/  LOP3.LUT R43, R11, R13, R15, 0xfe, !PT ;  /* 0x0000000d0b2b7212 */ /* 0x000fe200078efe0f */
[----:B------:R-:W-:Y:S01]  /*4dcd0*/  IMAD.WIDE.U32 R6, R38, 0x10000, RZ ;  /* 0x0001000026067825 */ /* 0x000fe200078e00ff */
[----:B---3--:R-:W-:-:S03]  /*4dce0*/  LOP3.LUT R42, R25, UR22, R42, 0x96, !PT ;  /* 0x00000016192a7c12 */ /* 0x008fc6000f8e962a */
[----:B------:R-:W-:Y:S01]  /*4dcf0*/  IMAD.WIDE.U32 R8, R37, 0x100, RZ ;  /* 0x0000010025087825 */ /* 0x000fe200078e00ff */
[----:B------:R-:W-:-:S03]  /*4dd00*/  LOP3.LUT R37, R0, UR20, RZ, 0x3c, !PT ;  /* 0x0000001400257c12 */ /* 0x000fc6000f8e3cff */
[----:B------:R-:W-:Y:S01]  /*4dd10*/  IMAD.WIDE.U32 R10, R36, 0x1000000, RZ ;  /* 0x01000000240a7825 */ /* 0x000fe200078e00ff */
[----:B------:R-:W-:-:S03]  /*4dd20*/  LOP3.LUT R3, R3, R7, R9, 0xfe, !PT ;  /* 0x0000000703037212 */ /* 0x000fc600078efe09 */
[----:B------:R-:W-:Y:S01]  /*4dd30*/  IMAD.WIDE.U32 R12, R35, 0x10000, RZ ;  /* 0x00010000230c7825 */ /* 0x000fe200078e00ff */
[----:B------:R-:W-:Y:S02]  /*4dd40*/  LOP3.LUT R35, R2, R6, R8, 0xfe, !PT ;  /* 0x0000000602237212 */ /* 0x000fe400078efe08 */
[----:B------:R-:W-:Y:S01]  /*4dd50*/  SHF.L.U32 R6, R89, 0x10, RZ ;  /* 0x0000001059067819 */ /* 0x000fe200000006ff */
[----:B------:R-:W-:Y:S01]  /*4dd60*/  IMAD.WIDE.U32 R14, R34, 0x100, RZ ;  /* 0x00000100220e7825 */ /* 0x000fe200078e00ff */
[----:B0-----:R-:W-:Y:S02]  /*4dd70*/  LOP3.LUT R26, R35, UR16, R26, 0x96, !PT ;  /* 0x00000010231a7c12 */ /* 0x001fe4000f8e961a */
[----:B------:R-:W-:Y:S01]  /*4dd80*/  SHF.L.U32 R34, R83, 0x8, RZ ;  /* 0x0000000853227819 */ /* 0x000fe200000006ff */
[----:B------:R-:W-:Y:S01]  /*4dd90*/  IMAD.SHL.U32 R36, R29, 0x100, RZ ;  /* 0x000001001d247824 */ /* 0x000fe200078e00ff */
[----:B------:R-:W-:Y:S01]  /*4dda0*/  LOP3.LUT R2, R10, R12, R14, 0xfe, !PT ;  /* 0x0000000c0a027212 */ /* 0x000fe200078efe0e */
[----:B------:R-:W-:Y:S01]  /*4ddb0*/  IMAD.SHL.U32 R31, R31, 0x100, RZ ;  /* 0x000001001f1f7824 */ /* 0x000fe200078e00ff */
[----:B------:R-:W-:Y:S01]  /*4ddc0*/  LOP3.LUT R10, R11, R13, R15, 0xfe, !PT ;  /* 0x0000000d0b0a7212 */ /* 0x000fe200078efe0f */
[----:B------:R-:W-:Y:S01]  /*4ddd0*/  IMAD.SHL.U32 R23, R23, 0x100, RZ ;  /* 0x0000010017177824 */ /* 0x000fe200078e00ff */
[----:B------:R-:W-:Y:S01]  /*4dde0*/  LOP3.LUT R36, R36, R28, R43, 0xfe, !PT ;  /* 0x0000001c24247212 */ /* 0x000fe200078efe2b */
[----:B------:R-:W-:Y:S01]  /*4ddf0*/  IMAD.SHL.U32 R43, R16, 0x1000000, RZ ;  /* 0x01000000102b7824 */ /* 0x000fe200078e00ff */
[----:B------:R-:W-:Y:S01]  /*4de00*/  LOP3.LUT R30, R31, R30, R3, 0xfe, !PT ;  /* 0x0000001e1f1e7212 */ /* 0x000fe200078efe03 */
[----:B------:R-:W-:Y:S01]  /*4de10*/  IMAD.U32 R3, R74, 0x10000, RZ ;  /* 0x000100004a037824 */ /* 0x000fe200078e00ff */
[----:B------:R-:W-:Y:S01]  /*4de20*/  LOP3.LUT R27, R2, UR18, R27, 0x96, !PT ;  /* 0x00000012021b7c12 */ /* 0x000fe2000f8e961b */
[----:B------:R-:W-:Y:S01]  /*4de30*/  IMAD.U32 R2, R17, 0x10000, RZ ;  /* 0x0001000011027824 */ /* 0x000fe200078e00ff */
[----:B------:R-:W-:Y:S01]  /*4de40*/  LOP3.LUT R23, R23, R22, R41, 0xfe, !PT ;  /* 0x0000001617177212 */ /* 0x000fe200078efe29 */
[----:B------:R-:W-:Y:S01]  /*4de50*/  IMAD.SHL.U32 R40, R95, 0x100, RZ ;  /* 0x000001005f287824 */ /* 0x000fe200078e00ff */
[----:B------:R-:W-:Y:S01]  /*4de60*/  LOP3.LUT R3, R3, 0xff0000, RZ, 0xc0, !PT ;  /* 0x00ff000003037812 */ /* 0x000fe200078ec0ff */
[----:B------:R-:W-:Y:S01]  /*4de70*/  IMAD.U32 R5, R5, 0x10000, RZ ;  /* 0x0001000005057824 */ /* 0x000fe200078e00ff */
[----:B------:R-:W-:Y:S01]  /*4de80*/  LOP3.LUT R43, R43, R2, R23, 0xfe, !PT ;  /* 0x000000022b2b7212 */ /* 0x000fe200078efe17 */
[----:B------:R-:W-:Y:S01]  /*4de90*/  IMAD.SHL.U32 R7, R105, 0x100, RZ ;  /* 0x0000010069077824 */ /* 0x000fe200078e00ff */
[----:B------:R-:W-:Y:S01]  /*4dea0*/  SHF.L.U32 R2, R82, 0x8, RZ ;  /* 0x0000000852027819 */ /* 0x000fe200000006ff */
[----:B------:R-:W-:Y:S01]  /*4deb0*/  IMAD.SHL.U32 R35, R84, 0x100, RZ ;  /* 0x0000010054237824 */ /* 0x000fe200078e00ff */
[----:B------:R-:W-:Y:S01]  /*4dec0*/  LOP3.LUT R40, R3, 0xff00, R40, 0xf8, !PT ;  /* 0x0000ff0003287812 */ /* 0x000fe200078ef828 */
[----:B------:R-:W-:Y:S01]  /*4ded0*/  IMAD.SHL.U32 R3, R4, 0x1000000, RZ ;  /* 0x0100000004037824 */ /* 0x000fe200078e00ff */
[----:B------:R-:W-:Y:S01]  /*4dee0*/  LOP3.LUT R2, R2, 0xff00, RZ, 0xc0, !PT ;  /* 0x0000ff0002027812 */ /* 0x000fe200078ec0ff */
[----:B------:R-:W-:Y:S01]  /*4def0*/  IMAD.SHL.U32 R41, R94, 0x100, RZ ;  /* 0x000001005e297824 */ /* 0x000fe200078e00ff */
[----:B------:R-:W-:Y:S01]  /*4df00*/  LOP3.LUT R7, R7, 0xff0000, RZ, 0xc0, !PT ;  /* 0x00ff000007077812 */ /* 0x000fe200078ec0ff */
[----:B------:R-:W-:Y:S01]  /*4df10*/  IMAD.U32 R4, R85, 0x10000, RZ ;  /* 0x0001000055047824 */ /* 0x000fe200078e00ff */
[----:B------:R-:W-:Y:S01]  /*4df20*/  LOP3.LUT R39, R2, 0xff, R103, 0xf8, !PT ;  /* 0x000000ff02277812 */ /* 0x000fe200078ef867 */
[----:B------:R-:W-:Y:S01]  /*4df30*/  IMAD.U32 R9, R80, 0x10000, RZ ;  /* 0x0001000050097824 */ /* 0x000fe200078e00ff */
[----:B------:R-:W-:Y:S01]  /*4df40*/  LOP3.LUT R36, R3, R5, R36, 0xfe, !PT ;  /* 0x0000000503247212 */ /* 0x000fe200078efe24 */
[----:B------:R-:W-:Y:S01]  /*4df50*/  IMAD.SHL.U32 R5, R88, 0x1000000, RZ ;  /* 0x0100000058057824 */ /* 0x000fe200078e00ff */
[----:B------:R-:W0:Y:S01]  /*4df60*/  LDC.64 R2, c[0x3][0xe0] ;  /* 0x00c03800ff027b82 */ /* 0x000e220000000a00 */
[----:B------:R-:W-:Y:S01]  /*4df70*/  LOP3.LUT R35, R35, 0xff00, RZ, 0xc0, !PT ;  /* 0x0000ff0023237812 */ /* 0x000fe200078ec0ff */
[----:B------:R-:W-:Y:S01]  /*4df80*/  IMAD.SHL.U32 R38, R76, 0x100, RZ ;  /* 0x000001004c267824 */ /* 0x000fe200078e00ff */
[----:B------:R-:W-:Y:S01]  /*4df90*/  LOP3.LUT R41, R41, 0xff00, RZ, 0xc0, !PT ;  /* 0x0000ff0029297812 */ /* 0x000fe200078ec0ff */
[----:B------:R-:W-:Y:S01]  /*4dfa0*/  IMAD.SHL.U32 R8, R86, 0x1000000, RZ ;  /* 0x0100000056087824 */ /* 0x000fe200078e00ff */
[----:B------:R-:W-:Y:S01]  /*4dfb0*/  LOP3.LUT R39, R39, 0xff0000, R4, 0xf8, !PT ;  /* 0x00ff000027277812 */ /* 0x000fe200078ef804 */
[----:B------:R-:W-:Y:S01]  /*4dfc0*/  IMAD.U32 R4, R77, 0x10000, RZ ;  /* 0x000100004d047824 */ /* 0x000fe200078e00ff */
[----:B------:R-:W-:Y:S01]  /*4dfd0*/  LOP3.LUT R34, R7, 0xff00, R34, 0xf8, !PT ;  /* 0x0000ff0007227812 */ /* 0x000fe200078ef822 */
[----:B------:R-:W-:Y:S01]  /*4dfe0*/  IMAD.SHL.U32 R7, R81, 0x1000000, RZ ;  /* 0x0100000051077824 */ /* 0x000fe200078e00ff */
[----:B------:R-:W-:Y:S01]  /*4dff0*/  LOP3.LUT R35, R35, 0xff, R102, 0xf8, !PT ;  /* 0x000000ff23237812 */ /* 0x000fe200078ef866 */
[----:B------:R-:W-:Y:S01]  /*4e000*/  IMAD.SHL.U32 R19, R19, 0x1000000, RZ ;  /* 0x0100000013137824 */ /* 0x000fe200078e00ff */
[----:B------:R-:W-:Y:S01]  /*4e010*/  LOP3.LUT R41, R41, 0xff, R104, 0xf8, !PT ;  /* 0x000000ff29297812 */ /* 0x000fe200078ef868 */
[----:B------:R-:W-:Y:S01]  /*4e020*/  IMAD.SHL.U32 R21, R21, 0x1000000, RZ ;  /* 0x0100000015157824 */ /* 0x000fe200078e00ff */
[----:B------:R-:W-:Y:S01]  /*4e030*/  LOP3.LUT R9, R9, 0xff0000, RZ, 0xc0, !PT ;  /* 0x00ff000009097812 */ /* 0x000fe200078ec0ff */
[----:B------:R-:W3:Y:S01]  /*4e040*/  LDC.64 R22, c[0x3][0xf0] ;  /* 0x00c03c00ff167b82 */ /* 0x000ee20000000a00 */
[----:B------:R-:W-:Y:S01]  /*4e050*/  LOP3.LUT R35, R35, 0xff0000, R6, 0xf8, !PT ;  /* 0x00ff000023237812 */ /* 0x000fe200078ef806 */
[----:B----4-:R-:W-:Y:S01]  /*4e060*/  IMAD.U32 R29, RZ, RZ, UR29 ;  /* 0x0000001dff1d7e24 */ /* 0x010fe2000f8e00ff */
[----:B------:R-:W-:Y:S01]  /*4e070*/  LOP3.LUT R34, R34, 0xff000000, R5, 0xf8, !PT ;  /* 0xff00000022227812 */ /* 0x000fe200078ef805 */
[----:B------:R-:W-:Y:S01]  /*4e080*/  IMAD.SHL.U32 R5, R75, 0x1000000, RZ ;  /* 0x010000004b057824 */ /* 0x000fe200078e00ff */
[----:B------:R-:W-:Y:S01]  /*4e090*/  LOP3.LUT R41, R41, 0xff0000, R4, 0xf8, !PT ;  /* 0x00ff000029297812 */ /* 0x000fe200078ef804 */
[----:B------:R-:W-:Y:S01]  /*4e0a0*/  IMAD.SHL.U32 R4, R78, 0x1000000, RZ ;  /* 0x010000004e047824 */ /* 0x000fe200078e00ff */
[----:B------:R-:W-:Y:S01]  /*4e0b0*/  SHF.L.U32 R6, R90, 0x18, RZ ;  /* 0x000000185a067819 */ /* 0x000fe200000006ff */
[----:B------:R-:W4:Y:S01]  /*4e0c0*/  LDC.64 R16, c[0x3][0x108] ;  /* 0x00c04200ff107b82 */ /* 0x000f220000000a00 */
[----:B------:R-:W-:Y:S01]  /*4e0d0*/  LOP3.LUT R38, R9, 0xff00, R38, 0xf8, !PT ;  /* 0x0000ff0009267812 */ /* 0x000fe200078ef826 */
[----:B0-----:R-:W-:Y:S01]  /*4e0e0*/  STL.64 [R1], R2 ;  /* 0x0000000201007387 */ /* 0x001fe20000100a00 */
[----:B------:R-:W-:Y:S01]  /*4e0f0*/  LOP3.LUT R28, R33, R32, R10, 0xfe, !PT ;  /* 0x00000020211c7212 */ /* 0x000fe200078efe0a */
[----:B------:R-:W-:Y:S01]  /*4e100*/  IMAD.U32 R32, R18, 0x10000, RZ ;  /* 0x0001000012207824 */ /* 0x000fe200078e00ff */
[----:B------:R-:W-:Y:S01]  /*4e110*/  LOP3.LUT R38, R38, 0xff000000, R7, 0xf8, !PT ;  /* 0xff00000026267812 */ /* 0x000fe200078ef807 */
[----:B-1----:R-:W-:Y:S01]  /*4e120*/  IMAD.U32 R0, RZ, RZ, UR30 ;  /* 0x0000001eff007e24 */ /* 0x002fe2000f8e00ff */
[----:B------:R-:W-:Y:S01]  /*4e130*/  LOP3.LUT R40, R40, 0xff000000, R5, 0xf8, !PT ;  /* 0xff00000028287812 */ /* 0x000fe200078ef805 */
[----:B------:R-:W0:Y:S01]  /*4e140*/  LDC.64 R10, c[0x3][0x120] ;  /* 0x00c04800ff0a7b82 */ /* 0x000e220000000a00 */
[----:B------:R-:W-:Y:S01]  /*4e150*/  LOP3.LUT R39, R8, UR25, R39, 0x36, !PT ;  /* 0x0000001908277c12 */ /* 0x000fe2000f8e3627 */
[----:B------:R-:W-:Y:S01]  /*4e160*/  IMAD.MOV.U32 R55, RZ, RZ, RZ ;  /* 0x000000ffff377224 */ /* 0x000fe200078e00ff */
[----:B------:R-:W-:Y:S01]  /*4e170*/  LOP3.LUT R35, R6, UR27, R35, 0x36, !PT ;  /* 0x0000001b06237c12 */ /* 0x000fe2000f8e3623 */
[----:B------:R-:W-:Y:S01]  /*4e180*/  IMAD.MOV.U32 R97, RZ, RZ, RZ ;  /* 0x000000ffff617224 */ /* 0x000fe200078e00ff */
[----:B--2---:R-:W-:Y:S01]  /*4e190*/  LOP3.LUT R41, R4, UR7, R41, 0x36, !PT ;  /* 0x0000000704297c12 */ /* 0x004fe2000f8e3629 */
[----:B------:R-:W1:Y:S01]  /*4e1a0*/  LDCU UR7, c[0x3][0x150] ;  /* 0x00c02a00ff0777ac */ /* 0x000e620008000800 */
[----:B------:R-:W-:Y:S01]  /*4e1b0*/  LOP3.LUT R32, R19, R32, R30, 0xfe, !PT ;  /* 0x0000002013207212 */ /* 0x000fe200078efe1e */
[----:B------:R-:W2:Y:S01]  /*4e1c0*/  LDC.64 R8, c[0x3][0x130] ;  /* 0x00c04c00ff087b82 */ /* 0x000ea20000000a00 */
[----:B------:R-:W-:Y:S01]  /*4e1d0*/  LOP3.LUT R28, R21, R20, R28, 0xfe, !PT ;  /* 0x00000014151c7212 */ /* 0x000fe200078efe1c */
[----:B---3--:R3:W-:Y:S01]  /*4e1e0*/  STL.64 [R1+0x10], R22 ;  /* 0x0000101601007387 */ /* 0x0087e20000100a00 */
[----:B------:R-:W-:Y:S01]  /*4e1f0*/  LOP3.LUT R38, R79, UR24, R38, 0x96, !PT ;  /* 0x000000184f267c12 */ /* 0x000fe2000f8e9626 */
[----:B------:R-:W1:Y:S01]  /*4e200*/  LDCU.64 UR24, c[0x3][0xe8] ;  /* 0x00c01d00ff1877ac */ /* 0x000e620008000a00 */
[----:B------:R-:W-:Y:S01]  /*4e210*/  LOP3.LUT R34, R87, UR26, R34, 0x96, !PT ;  /* 0x0000001a57227c12 */ /* 0x000fe2000f8e9622 */
[----:B------:R-:W-:Y:S01]  /*4e220*/  IMAD.MOV.U32 R56, RZ, RZ, R113 ;  /* 0x000000ffff387224 */ /* 0x000fe200078e0071 */
[----:B------:R-:W-:Y:S01]  /*4e230*/  LOP3.LUT R43, R43, UR21, RZ, 0x3c, !PT ;  /* 0x000000152b2b7c12 */ /* 0x000fe2000f8e3cff */
[----:B------:R-:W2:Y:S01]  /*4e240*/  LDC.64 R6, c[0x3][0x138] ;  /* 0x00c04e00ff067b82 */ /* 0x000ea20000000a00 */
[----:B------:R-:W-:Y:S01]  /*4e250*/  LOP3.LUT R36, R36, UR23, RZ, 0x3c, !PT ;  /* 0x0000001724247c12 */ /* 0x000fe2000f8e3cff */
[----:B------:R-:W2:Y:S01]  /*4e260*/  LDCU.64 UR20, c[0x3][0xf0] ;  /* 0x00c01e00ff1477ac */ /* 0x000ea20008000a00 */
[----:B------:R-:W-:Y:S01]  /*4e270*/  LOP3.LUT R32, R32, UR17, RZ, 0x3c, !PT ;  /* 0x0000001120207c12 */ /* 0x000fe2000f8e3cff */
[----:B----4-:R4:W-:Y:S01]  /*4e280*/  STL.64 [R1+0x28], R16 ;  /* 0x0000281001007387 */ /* 0x0109e20000100a00 */
[----:B------:R-:W-:Y:S01]  /*4e290*/  LOP3.LUT R28, R28, UR19, RZ, 0x3c, !PT ;  /* 0x000000131c1c7c12 */ /* 0x000fe2000f8e3cff */
[----:B------:R-:W4:Y:S01]  /*4e2a0*/  LDCU.64 UR16, c[0x3][0xf8] ;  /* 0x00c01f00ff1077ac */ /* 0x000f220008000a00 */
[----:B------:R-:W-:Y:S01]  /*4e2b0*/  LOP3.LUT R40, R73, UR6, R40, 0x96, !PT ;  /* 0x0000000649287c12 */ /* 0x000fe2000f8e9628 */
[----:B------:R-:W4:Y:S01]  /*4e2c0*/  LDC.64 R4, c[0x3][0x140] ;  /* 0x00c05000ff047b82 */ /* 0x000f220000000a00 */
[----:B0-----:R-:W-:Y:S01]  /*4e2d0*/  STL.64 [R1+0x40], R10 ;  /* 0x0000400a01007387 */ /* 0x001fe20000100a00 */
[----:B------:R-:W0:Y:S01]  /*4e2e0*/  LDCU.64 UR18, c[0x3][0x100] ;  /* 0x00c02000ff1277ac */ /* 0x000e220008000a00 */
[----:B------:R-:W-:-:S02]  /*4e2f0*/  MOV R44, UR31 ;  /* 0x0000001f002c7c02 */ /* 0x000fc40008000f00 */
[----:B---3--:R-:W-:Y:S02]  /*4e300*/  CS2R R22, SRZ ;  /* 0x0000000000167805 */ /* 0x008fe4000001ff00 */
[----:B-1----:R-:W-:Y:S01]  /*4e310*/  LOP3.LUT R24, R24, UR7, RZ, 0x3c, !PT ;  /* 0x0000000718187c12 */ /* 0x002fe2000f8e3cff */
[----:B------:R-:W1:Y:S01]  /*4e320*/  LDCU.64 UR22, c[0x3][0x108] ;  /* 0x00c02100ff1677ac */ /* 0x000e620008000a00 */
[----:B------:R-:W-:Y:S01]  /*4e330*/  IMAD.U32 R45, RZ, RZ, UR24 ;  /* 0x00000018ff2d7e24 */ /* 0x000fe2000f8e00ff */
[----:B------:R-:W3:Y:S01]  /*4e340*/  LDC.64 R2, c[0x3][0x158] ;  /* 0x00c05600ff027b82 */ /* 0x000ee20000000a00 */
[----:B--2---:R-:W-:Y:S01]  /*4e350*/  STL.64 [R1+0x50], R8 ;  /* 0x0000500801007387 */ /* 0x004fe20000100a00 */
[----:B------:R-:W2:Y:S01]  /*4e360*/  LDCU.64 UR26, c[0x3][0x158] ;  /* 0x00c02b00ff1a77ac */ /* 0x000ea20008000a00 */
[----:B------:R-:W-:Y:S01]  /*4e370*/  IMAD.U32 R46, RZ, RZ, UR25 ;  /* 0x00000019ff2e7e24 */ /* 0x000fe2000f8e00ff */
[----:B----4-:R-:W-:Y:S01]  /*4e380*/  CS2R R16, SRZ ;  /* 0x0000000000107805 */ /* 0x010fe2000001ff00 */
[----:B------:R-:W-:Y:S01]  /*4e390*/  IMAD.U32 R47, RZ, RZ, UR20 ;  /* 0x00000014ff2f7e24 */ /* 0x000fe2000f8e00ff */
[----:B------:R-:W4:Y:S01]  /*4e3a0*/  LDCU UR6, c[0x3][0x154] ;  /* 0x00c02a80ff0677ac */ /* 0x000f220008000800 */
[----:B------:R-:W-:Y:S01]  /*4e3b0*/  IMAD.U32 R48, RZ, RZ, UR21 ;  /* 0x00000015ff307e24 */ /* 0x000fe2000f8e00ff */
[----:B------:R-:W4:Y:S01]  /*4e3c0*/  LDC.64 R30, c[0x3][0xe8] ;  /* 0x00c03a00ff1e7b82 */ /* 0x000f220000000a00 */
[----:B------:R-:W-:Y:S01]  /*4e3d0*/  STL.64 [R1+0x58], R6 ;  /* 0x0000580601007387 */ /* 0x000fe20000100a00 */
[----:B------:R-:W-:Y:S01]  /*4e3e0*/  MOV R49, UR16 ;  /* 0x0000001000317c02 */ /* 0x000fe20008000f00 */
[----:B------:R-:W-:-:S02]  /*4e3f0*/  IMAD.U32 R50, RZ, RZ, UR17 ;  /* 0x00000011ff327e24 */ /* 0x000fc4000f8e00ff */
[----:B0-----:R-:W-:Y:S02]  /*4e400*/  IMAD.U32 R51, RZ, RZ, UR18 ;  /* 0x00000012ff337e24 */ /* 0x001fe4000f8e00ff */
[----:B------:R-:W-:Y:S01]  /*4e410*/  IMAD.U32 R52, RZ, RZ, UR19 ;  /* 0x00000013ff347e24 */ /* 0x000fe2000f8e00ff */
[----:B------:R-:W0:Y:S01]  /*4e420*/  LDC.64 R20, c[0x3][0xf8] ;  /* 0x00c03e00ff147b82 */ /* 0x000e220000000a00 */
[----:B------:R-:W-:Y:S01]  /*4e430*/  STL.64 [R1+0x60], R4 ;  /* 0x0000600401007387 */ /* 0x000fe20000100a00 */
[----:B-1----:R-:W-:Y:S01]  /*4e440*/  IMAD.U32 R53, RZ, RZ, UR22 ;  /* 0x00000016ff357e24 */ /* 0x002fe2000f8e00ff */
[----:B------:R-:W-:Y:S01]  /*4e450*/  MOV R54, UR23 ;  /* 0x0000001700367c02 */ /* 0x000fe20008000f00 */
[----:B--2---:R-:W-:Y:S02]  /*4e460*/  IMAD.U32 R33, RZ, RZ, UR26 ;  /* 0x0000001aff217e24 */ /* 0x004fe4000f8e00ff */
[----:B------:R-:W-:Y:S02]  /*4e470*/  IMAD.MOV.U32 R57, RZ, RZ, R112 ;  /* 0x000000ffff397224 */ /* 0x000fe400078e0070 */
[----:B------:R-:W1:Y:S01]  /*4e480*/  LDC.64 R18, c[0x3][0x100] ;  /* 0x00c04000ff127b82 */ /* 0x000e620000000a00 */
[----:B---3--:R-:W-:Y:S01]  /*4e490*/  STL.64 [R1+0x78], R2 ;  /* 0x0000780201007387 */ /* 0x008fe20000100a00 */
[----:B----4-:R-:W-:-:S06]  /*4e4a0*/  IMAD.U32 R25, RZ, RZ, UR6 ;  /* 0x00000006ff197e24 */ /* 0x010fcc000f8e00ff */
[----:B------:R-:W2:Y:S01]  /*4e4b0*/  LDC.64 R14, c[0x3][0x110] ;  /* 0x00c04400ff0e7b82 */ /* 0x000ea20000000a00 */
[----:B------:R3:W-:Y:S07]  /*4e4c0*/  STL.64 [R1+0x8], R30 ;  /* 0x0000081e01007387 */ /* 0x0007ee0000100a00 */
[----:B------:R-:W4:Y:S01]  /*4e4d0*/  LDC.64 R12, c[0x3][0x118] ;  /* 0x00c04600ff0c7b82 */ /* 0x000f220000000a00 */
[----:B0-----:R0:W-:Y:S01]  /*4e4e0*/  STL.64 [R1+0x18], R20 ;  /* 0x0000181401007387 */ /* 0x0011e20000100a00 */
[----:B---3--:R-:W-:-:S02]  /*4e4f0*/  IMAD.U32 R30, RZ, RZ, UR28 ;  /* 0x0000001cff1e7e24 */ /* 0x008fc4000f8e00ff */
[----:B------:R-:W-:Y:S01]  /*4e500*/  IMAD.U32 R31, RZ, RZ, UR27 ;  /* 0x0000001bff1f7e24 */ /* 0x000fe2000f8e00ff */
[----:B-1----:R1:W-:Y:S01]  /*4e510*/  STL.64 [R1+0x20], R18 ;  /* 0x0000201201007387 */ /* 0x0023e20000100a00 */
[----:B0-----:R-:W-:-:S03]  /*4e520*/  CS2R R20, SRZ ;  /* 0x0000000000147805 */ /* 0x001fc6000001ff00 */
[----:B--2---:R0:W-:Y:S01]  /*4e530*/  STL.64 [R1+0x30], R14 ;  /* 0x0000300e01007387 */ /* 0x0041e20000100a00 */
[----:B-1----:R-:W-:-:S03]  /*4e540*/  CS2R R18, SRZ ;  /* 0x0000000000127805 */ /* 0x002fc6000001ff00 */
[----:B----4-:R1:W-:Y:S01]  /*4e550*/  STL.64 [R1+0x38], R12 ;  /* 0x0000380c01007387 */ /* 0x0103e20000100a00 */
[----:B0-----:R-:W-:Y:S02]  /*4e560*/  CS2R R14, SRZ ;  /* 0x00000000000e7805 */ /* 0x001fe4000001ff00 */
[----:B-1----:R-:W-:-:S07]  /*4e570*/  CS2R R12, SRZ ;  /* 0x00000000000c7805 */ /* 0x002fce000001ff00 */
.L_x_99:
[----:B------:R-:W-:Y:S01]  /*4e580*/  LOP3.LUT R10, R42, R56, R45, 0x96, !PT ;  /* 0x000000382a0a7212 */ /* 0x000fe200078e962d */
[----:B0-----:R-:W0:Y:S01]  /*4e590*/  LDCU.128 UR16, c[0x3][0x280] ;  /* 0x00c05000ff1077ac */ /* 0x001e220008000c00 */
[----:B------:R-:W-:Y:S02]  /*4e5a0*/  LOP3.LUT R11, R36, R57, R46, 0x96, !PT ;  /* 0x00000039240b7212 */ /* 0x000fe400078e962e */
[----:B------:R-:W-:Y:S01]  /*4e5b0*/  LOP3.LUT R7, R24, R34, R51, 0x96, !PT ;  /* 0x0000002218077212 */ /* 0x000fe200078e9633 */
[----:B------:R-:W1:Y:S01]  /*4e5c0*/  LDCU.64 UR20, c[0x3][0x228] ;  /* 0x00c04500ff1477ac */ /* 0x000e620008000a00 */
[----:B------:R-:W-:Y:S02]  /*4e5d0*/  LOP3.LUT R6, R25, R35, R52, 0x96, !PT ;  /* 0x0000002319067212 */ /* 0x000fe400078e9634 */
[----:B------:R-:W-:Y:S01]  /*4e5e0*/  LOP3.LUT R10, R19, R10, R30, 0x96, !PT ;  /* 0x0000000a130a7212 */ /* 0x000fe200078e961e */
[----:B------:R-:W2:Y:S01]  /*4e5f0*/  LDCU.128 UR24, c[0x3][0x290] ;  /* 0x00c05200ff1877ac */ /* 0x000ea20008000c00 */
[----:B------:R-:W-:-:S02]  /*4e600*/  LOP3.LUT R11, R20, R11, R29, 0x96, !PT ;  /* 0x0000000b140b7212 */ /* 0x000fc400078e961d */
[----:B------:R-:W-:Y:S01]  /*4e610*/  LOP3.LUT R7, R13, R7, R14, 0x96, !PT ;  /* 0x000000070d077212 */ /* 0x000fe200078e960e */
[----:B------:R-:W3:Y:S01]  /*4e620*/  LDCU.128 UR28, c[0x3][0x230] ;  /* 0x00c04600ff1c77ac */ /* 0x000ee20008000c00 */
[----:B------:R-:W-:Y:S02]  /*4e630*/  LOP3.LUT R6, R97, R6, R15, 0x96, !PT ;  /* 0x0000000661067212 */ /* 0x000fe400078e960f */
[----:B------:R-:W-:Y:S02]  /*4e640*/  SHF.L.W.U32.HI R4, R11, 0x1, R10 ;  /* 0x000000010b047819 */ /* 0x000fe40000010e0a */
[----:B------:R-:W-:Y:S01]  /*4e650*/  SHF.L.W.U32.HI R5, R10, 0x1, R11 ;  /* 0x000000010a057819 */ /* 0x000fe20000010e0b */
[----:B0-----:R-:W-:Y:S01]  /*4e660*/  ULEA UR18, UR18, UR4, 0x3 ;  /* 0x0000000412127291 */ /* 0x001fe2000f8e18ff */
[----:B------:R-:W-:Y:S02]  /*4e670*/  LOP3.LUT R4, R4, R7, RZ, 0x3c, !PT ;  /* 0x0000000704047212 */ /* 0x000fe400078e3cff */
[----:B------:R-:W-:-:S02]  /*4e680*/  LOP3.LUT R5, R5, R6, RZ, 0x3c, !PT ;  /* 0x0000000605057212 */ /* 0x000fc400078e3cff */
[----:B------:R-:W-:Y:S02]  /*4e690*/  LOP3.LUT R2, R4, R0, RZ, 0x3c, !PT ;  /* 0x0000000004027212 */ /* 0x000fe400078e3cff */
[----:B------:R-:W-:Y:S02]  /*4e6a0*/  LOP3.LUT R3, R5, R44, RZ, 0x3c, !PT ;  /* 0x0000002c05037212 */ /* 0x000fe400078e3cff */
[----:B------:R-:W-:-:S03]  /*4e6b0*/  LOP3.LUT R44, R43, R54, R44, 0x96, !PT ;  /* 0x000000362b2c7212 */ /* 0x000fc600078e962c */
[----:B------:R0:W-:Y:S01]  /*4e6c0*/  STL.64 [R1], R2 ;  /* 0x0000000201007387 */ /* 0x0001e20000100a00 */
[----:B------:R-:W-:Y:S02]  /*4e6d0*/  LOP3.LUT R44, R98, R44, R31, 0x96, !PT ;  /* 0x0000002c622c7212 */ /* 0x000fe400078e961f */
[----:B0-----:R-:W-:Y:S02]  /*4e6e0*/  LOP3.LUT R2, R53, R4, RZ, 0x3c, !PT ;  /* 0x0000000435027212 */ /* 0x001fe400078e3cff */
[----:B------:R-:W-:Y:S02]  /*4e6f0*/  LOP3.LUT R3, R54, R5, RZ, 0x3c, !PT ;  /* 0x0000000536037212 */ /* 0x000fe400078e3cff */
[----:B------:R-:W-:Y:S02]  /*4e700*/  LOP3.LUT R53, R37, R53, R0, 0x96, !PT ;  /* 0x0000003525357212 */ /* 0x000fe400078e9600 */
[----:B------:R-:W-:Y:S01]  /*4e710*/  SHF.L.W.U32.HI R0, R7, 0x1, R6 ;  /* 0x0000000107007819 */ /* 0x000fe20000010e06 */
[----:B------:R0:W-:Y:S01]  /*4e720*/  STL.64 [R1+0x28], R2 ;  /* 0x0000280201007387 */ /* 0x0001e20000100a00 */
[----:B------:R-:W-:-:S02]  /*4e730*/  SHF.L.W.U32.HI R54, R6, 0x1, R7 ;  /* 0x0000000106367819 */ /* 0x000fc40000010e07 */
[----:B------:R-:W-:Y:S02]  /*4e740*/  LOP3.LUT R6, R32, R41, R48, 0x96, !PT ;  /* 0x0000002920067212 */ /* 0x000fe400078e9630 */
[----:B------:R-:W-:Y:S02]  /*4e750*/  LOP3.LUT R100, R99, R53, R33, 0x96, !PT ;  /* 0x0000003563647212 */ /* 0x000fe400078e9621 */
[----:B------:R-:W-:Y:S02]  /*4e760*/  LOP3.LUT R6, R21, R6, R17, 0x96, !PT ;  /* 0x0000000615067212 */ /* 0x000fe400078e9611 */
[----:B------:R-:W-:Y:S02]  /*4e770*/  SHF.L.W.U32.HI R53, R100, 0x1, R44 ;  /* 0x0000000164357819 */ /* 0x000fe40000010e2c */
[----:B------:R-:W-:Y:S02]  /*4e780*/  LOP3.LUT R0, R0, R6, RZ, 0x3c, !PT ;  /* 0x0000000600007212 */ /* 0x000fe400078e3cff */
[----:B0-----:R-:W-:-:S02]  /*4e790*/  LOP3.LUT R2, R26, R40, R47, 0x96, !PT ;  /* 0x000000281a027212 */ /* 0x001fc400078e962f */
[----:B------:R-:W-:Y:S02]  /*4e7a0*/  LOP3.LUT R7, R43, R5, RZ, 0x3c, !PT ;  /* 0x000000052b077212 */ /* 0x000fe400078e3cff */
[----:B------:R-:W-:-:S04]  /*4e7b0*/  LOP3.LUT R2, R23, R2, R22, 0x96, !PT ;  /* 0x0000000217027212 */ /* 0x000fc800078e9616 */
[----:B------:R-:W-:Y:S02]  /*4e7c0*/  SHF.L.W.U32.HI R101, R2, 0x1, R6 ;  /* 0x0000000102657819 */ /* 0x000fe40000010e06 */
[----:B------:R-:W-:Y:S02]  /*4e7d0*/  SHF.L.W.U32.HI R3, R6, 0x1, R2 ;  /* 0x0000000106037819 */ /* 0x000fe40000010e02 */
[----:B------:R-:W-:Y:S02]  /*4e7e0*/  LOP3.LUT R101, R101, R44, RZ, 0x3c, !PT ;  /* 0x0000002c65657212 */ /* 0x000fe400078e3cff */
[----:B------:R-:W-:Y:S02]  /*4e7f0*/  SHF.L.W.U32.HI R44, R44, 0x1, R100 ;  /* 0x000000012c2c7819 */ /* 0x000fe40000010e64 */
[----:B------:R-:W-:Y:S02]  /*4e800*/  LOP3.LUT R100, R3, R100, RZ, 0x3c, !PT ;  /* 0x0000006403647212 */ /* 0x000fe400078e3cff */
[----:B------:R-:W-:-:S02]  /*4e810*/  LOP3.LUT R54, R54, R2, RZ, 0x3c, !PT ;  /* 0x0000000236367212 */ /* 0x000fc400078e3cff */
[----:B------:R-:W-:Y:S02]  /*4e820*/  LOP3.LUT R3, R27, R38, R49, 0x96, !PT ;  /* 0x000000261b037212 */ /* 0x000fe400078e9631 */
[----:B------:R-:W-:Y:S02]  /*4e830*/  LOP3.LUT R2, R28, R39, R50, 0x96, !PT ;  /* 0x000000271c027212 */ /* 0x000fe400078e9632 */
[----:B------:R-:W-:Y:S02]  /*4e840*/  LOP3.LUT R3, R12, R3, R16, 0x96, !PT ;  /* 0x000000030c037212 */ /* 0x000fe400078e9610 */
[----:B------:R-:W-:Y:S02]  /*4e850*/  LOP3.LUT R2, R93, R2, R18, 0x96, !PT ;  /* 0x000000025d027212 */ /* 0x000fe400078e9612 */
[----:B------:R-:W-:Y:S02]  /*4e860*/  LOP3.LUT R44, R44, R3, RZ, 0x3c, !PT ;  /* 0x000000032c2c7212 */ /* 0x000fe400078e3cff */
[----:B------:R-:W-:-:S02]  /*4e870*/  SHF.L.W.U32.HI R6, R3, 0x1, R2 ;  /* 0x0000000103067819 */ /* 0x000fc40000010e02 */
[----:B------:R-:W-:Y:S02]  /*4e880*/  LOP3.LUT R53, R53, R2, RZ, 0x3c, !PT ;  /* 0x0000000235357212 */ /* 0x000fe400078e3cff */
[----:B------:R-:W-:Y:S02]  /*4e890*/  LOP3.LUT R11, R6, R11, RZ, 0x3c, !PT ;  /* 0x0000000b060b7212 */ /* 0x000fe400078e3cff */
[----:B------:R-:W-:Y:S02]  /*4e8a0*/  SHF.L.W.U32.HI R6, R2, 0x1, R3 ;  /* 0x0000000102067819 */ /* 0x000fe40000010e03 */
[----:B------:R-:W-:Y:S02]  /*4e8b0*/  LOP3.LUT R2, R33, R4, RZ, 0x3c, !PT ;  /* 0x0000000421027212 */ /* 0x000fe400078e3cff */
[----:B------:R-:W-:Y:S02]  /*4e8c0*/  LOP3.LUT R10, R6, R10, RZ, 0x3c, !PT ;  /* 0x0000000a060a7212 */ /* 0x000fe400078e3cff */
[----:B------:R-:W-:-:S02]  /*4e8d0*/  LOP3.LUT R6, R37, R4, RZ, 0x3c, !PT ;  /* 0x0000000425067212 */ /* 0x000fc400078e3cff */
[-C--:B------:R-:W-:Y:S02]  /*4e8e0*/  LOP3.LUT R3, R31, R5.reuse, RZ, 0x3c, !PT ;  /* 0x000000051f037212 */ /* 0x080fe400078e3cff */
[----:B------:R-:W-:Y:S01]  /*4e8f0*/  LOP3.LUT R4, R99, R4, RZ, 0x3c, !PT ;  /* 0x0000000463047212 */ /* 0x000fe200078e3cff */
[----:B------:R0:W-:Y:S01]  /*4e900*/  STL.64 [R1+0x50], R6 ;  /* 0x0000500601007387 */ /* 0x0001e20000100a00 */
[----:B------:R-:W-:Y:S02]  /*4e910*/  LOP3.LUT R5, R98, R5, RZ, 0x3c, !PT ;  /* 0x0000000562057212 */ /* 0x000fe400078e3cff */
[-C--:B------:R-:W-:Y:S01]  /*4e920*/  LOP3.LUT R40, R40, R10.reuse, RZ, 0x3c, !PT ;  /* 0x0000000a28287212 */ /* 0x080fe200078e3cff */
[----:B------:R-:W-:Y:S01]  /*4e930*/  STL.64 [R1+0x78], R2 ;  /* 0x0000780201007387 */ /* 0x000fe20000100a00 */
[-C--:B------:R-:W-:Y:S02]  /*4e940*/  LOP3.LUT R8, R26, R10.reuse, RZ, 0x3c, !PT ;  /* 0x0000000a1a087212 */ /* 0x080fe400078e3cff */
[----:B------:R-:W-:Y:S01]  /*4e950*/  LOP3.LUT R22, R22, R10, RZ, 0x3c, !PT ;  /* 0x0000000a16167212 */ /* 0x000fe200078e3cff */
[----:B------:R4:W-:Y:S01]  /*4e960*/  STL.64 [R1+0xa0], R4 ;  /* 0x0000a00401007387 */ /* 0x0009e20000100a00 */
[----:B------:R-:W-:-:S02]  /*4e970*/  LOP3.LUT R9, R32, R11, RZ, 0x3c, !PT ;  /* 0x0000000b20097212 */ /* 0x000fc400078e3cff */
[----:B------:R-:W-:Y:S02]  /*4e980*/  LOP3.LUT R41, R41, R11, RZ, 0x3c, !PT ;  /* 0x0000000b29297212 */ /* 0x000fe400078e3cff */
[----:B0-----:R-:W-:Y:S01]  /*4e990*/  LOP3.LUT R6, R10, R47, RZ, 0x3c, !PT ;  /* 0x0000002f0a067212 */ /* 0x001fe200078e3cff */
[----:B------:R-:W-:Y:S01]  /*4e9a0*/  STL.64 [R1+0x60], R8 ;  /* 0x0000600801007387 */ /* 0x000fe20000100a00 */
[----:B------:R-:W-:Y:S02]  /*4e9b0*/  LOP3.LUT R10, R23, R10, RZ, 0x3c, !PT ;  /* 0x0000000a170a7212 */ /* 0x000fe400078e3cff */
[----:B------:R-:W-:Y:S01]  /*4e9c0*/  LOP3.LUT R7, R11, R48, RZ, 0x3c, !PT ;  /* 0x000000300b077212 */ /* 0x000fe200078e3cff */
[----:B------:R-:W-:Y:S01]  /*4e9d0*/  STL.64 [R1+0x38], R40 ;  /* 0x0000382801007387 */ /* 0x000fe20000100a00 */
[-C--:B------:R-:W-:Y:S02]  /*4e9e0*/  LOP3.LUT R23, R17, R11.reuse, RZ, 0x3c, !PT ;  /* 0x0000000b11177212 */ /* 0x080fe400078e3cff */
[----:B------:R-:W-:Y:S01]  /*4e9f0*/  LOP3.LUT R32, R12, R54, RZ, 0x3c, !PT ;  /* 0x000000360c207212 */ /* 0x000fe200078e3cff */
[----:B------:R-:W-:Y:S01]  /*4ea00*/  STL.64 [R1+0x10], R6 ;  /* 0x0000100601007387 */ /* 0x000fe20000100a00 */
[----:B------:R-:W-:-:S02]  /*4ea10*/  LOP3.LUT R11, R21, R11, RZ, 0x3c, !PT ;  /* 0x0000000b150b7212 */ /* 0x000fc400078e3cff */
[----:B------:R-:W-:Y:S01]  /*4ea20*/  LOP3.LUT R47, R101, R46, RZ, 0x3c, !PT ;  /* 0x0000002e652f7212 */ /* 0x000fe200078e3cff */
[----:B------:R-:W-:Y:S01]  /*4ea30*/  STL.64 [R1+0x88], R22 ;  /* 0x0000881601007387 */ /* 0x000fe20000100a00 */
[----:B----4-:R-:W-:Y:S02]  /*4ea40*/  LOP3.LUT R4, R30, R100, RZ, 0x3c, !PT ;  /* 0x000000641e047212 */ /* 0x010fe400078e3cff */
[----:B------:R-:W-:Y:S01]  /*4ea50*/  LOP3.LUT R12, R44, R51, RZ, 0x3c, !PT ;  /* 0x000000332c0c7212 */ /* 0x000fe200078e3cff */
[----:B------:R-:W-:Y:S01]  /*4ea60*/  STL.64 [R1+0xb0], R10 ;  /* 0x0000b00a01007387 */ /* 0x000fe20000100a00 */
[-C--:B------:R-:W-:Y:S02]  /*4ea70*/  LOP3.LUT R34, R34, R44.reuse, RZ, 0x3c, !PT ;  /* 0x0000002c22227212 */ /* 0x080fe400078e3cff */
[-C--:B------:R-:W-:Y:S02]  /*4ea80*/  LOP3.LUT R24, R24, R44.reuse, RZ, 0x3c, !PT ;  /* 0x0000002c18187212 */ /* 0x080fe400078e3cff */
[----:B------:R-:W-:-:S02]  /*4ea90*/  LOP3.LUT R14, R14, R44, RZ, 0x3c, !PT ;  /* 0x0000002c0e0e7212 */ /* 0x000fc400078e3cff */
[-C--:B------:R-:W-:Y:S02]  /*4eaa0*/  LOP3.LUT R37, R36, R101.reuse, RZ, 0x3c, !PT ;  /* 0x0000006524257212 */ /* 0x080fe400078e3cff */
[----:B------:R-:W-:Y:S02]  /*4eab0*/  LOP3.LUT R21, R20, R101, RZ, 0x3c, !PT ;  /* 0x0000006514157212 */ /* 0x000fe400078e3cff */
[----:B------:R-:W-:Y:S02]  /*4eac0*/  LOP3.LUT R46, R100, R45, RZ, 0x3c, !PT ;  /* 0x0000002d642e7212 */ /* 0x000fe400078e3cff */
[----:B------:R-:W-:Y:S02]  /*4ead0*/  LOP3.LUT R30, R27, R54, RZ, 0x3c, !PT ;  /* 0x000000361b1e7212 */ /* 0x000fe400078e3cff */
[----:B------:R-:W-:Y:S01]  /*4eae0*/  LOP3.LUT R44, R13, R44, RZ, 0x3c, !PT ;  /* 0x0000002c0d2c7212 */ /* 0x000fe200078e3cff */
[----:B------:R-:W-:Y:S01]  /*4eaf0*/  STL.64 [R1+0x8], R46 ;  /* 0x0000082e01007387 */ /* 0x000fe20000100a00 */
[----:B------:R-:W-:-:S02]  /*4eb00*/  LOP3.LUT R3, R57, R101, RZ, 0x3c, !PT ;  /* 0x0000006539037212 */ /* 0x000fc400078e3cff */
[----:B------:R-:W-:Y:S02]  /*4eb10*/  LOP3.LUT R5, R29, R101, RZ, 0x3c, !PT ;  /* 0x000000651d057212 */ /* 0x000fe400078e3cff */
[-C--:B------:R-:W-:Y:S02]  /*4eb20*/  LOP3.LUT R2, R56, R100.reuse, RZ, 0x3c, !PT ;  /* 0x0000006438027212 */ /* 0x080fe400078e3cff */
[-C--:B------:R-:W-:Y:S01]  /*4eb30*/  LOP3.LUT R36, R42, R100.reuse, RZ, 0x3c, !PT ;  /* 0x000000642a247212 */ /* 0x080fe200078e3cff */
[----:B------:R-:W-:Y:S01]  /*4eb40*/  STL.64 [R1+0x80], R4 ;  /* 0x0000800401007387 */ /* 0x000fe20000100a00 */
[----:B------:R-:W-:Y:S02]  /*4eb50*/  LOP3.LUT R20, R19, R100, RZ, 0x3c, !PT ;  /* 0x0000006413147212 */ /* 0x000fe400078e3cff */
[----:B------:R-:W-:Y:S01]  /*4eb60*/  LOP3.LUT R26, R54, R49, RZ, 0x3c, !PT ;  /* 0x00000031361a7212 */ /* 0x000fe200078e3cff */
[----:B------:R0:W-:Y:S01]  /*4eb70*/  STL.64 [R1+0x30], R2 ;  /* 0x0000300201007387 */ /* 0x0001e20000100a00 */
        /* <DEDUP_REMOVED lines=12> */
[-C--:B------:R-:W-:Y:S02]  /*4ec40*/  LOP3.LUT R35, R35, R53.reuse, RZ, 0x3c, !PT ;  /* 0x0000003523237212 */ /* 0x080fe400078e3cff */
[-C--:B------:R-:W-:Y:S01]  /*4ec50*/  LOP3.LUT R25, R25, R53.reuse, RZ, 0x3c, !PT ;  /* 0x0000003519197212 */ /* 0x080fe200078e3cff */
[----:B------:R-:W-:Y:S01]  /*4ec60*/  STL.64 [R1+0x68], R30 ;  /* 0x0000681e01007387 */ /* 0x000fe20000100a00 */
[-C--:B------:R-:W-:Y:S02]  /*4ec70*/  LOP3.LUT R15, R15, R53.reuse, RZ, 0x3c, !PT ;  /* 0x000000350f0f7212 */ /* 0x080fe400078e3cff */
[----:B------:R-:W-:Y:S01]  /*4ec80*/  LOP3.LUT R45, R97, R53, RZ, 0x3c, !PT ;  /* 0x00000035612d7212 */ /* 0x000fe200078e3cff */
[----:B------:R-:W-:Y:S04]  /*4ec90*/  STL.64 [R1+0x90], R16 ;  /* 0x0000901001007387 */ /* 0x000fe80000100a00 */
[----:B------:R-:W-:Y:S04]  /*4eca0*/  STL.64 [R1+0xb8], R32 ;  /* 0x0000b82001007387 */ /* 0x000fe80000100a00 */
[----:B------:R-:W-:Y:S04]  /*4ecb0*/  STL.64 [R1+0x20], R12 ;  /* 0x0000200c01007387 */ /* 0x000fe80000100a00 */
[----:B------:R-:W-:Y:S04]  /*4ecc0*/  STL.64 [R1+0x48], R34 ;  /* 0x0000482201007387 */ /* 0x000fe80000100a00 */
[----:B------:R-:W-:Y:S04]  /*4ecd0*/  STL.64 [R1+0x70], R24 ;  /* 0x0000701801007387 */ /* 0x000fe80000100a00 */
[----:B------:R-:W-:Y:S04]  /*4ece0*/  STL.64 [R1+0x98], R14 ;  /* 0x0000980e01007387 */ /* 0x000fe80000100a00 */
[----:B------:R-:W-:Y:S04]  /*4ecf0*/  STL.64 [R1+0xc0], R44 ;  /* 0x0000c02c01007387 */ /* 0x000fe80000100a00 */
[----:B0-----:R-:W4:Y:S01]  /*4ed00*/  LDL.64 R2, [UR18] ;  /* 0x00000012ff027983 */ /* 0x001f220008100a00 */
[----:B-1----:R-:W-:-:S02]  /*4ed10*/  UIADD3 UR6, UPT, UPT, -UR20, URZ, URZ ;  /* 0x000000ff14067290 */ /* 0x002fc4000fffe1ff */
[----:B------:R-:W-:Y:S02]  /*4ed20*/  ULOP3.LUT UR7, UR20, 0x3f, URZ, 0xc0, !UPT ;  /* 0x0000003f14077892 */ /* 0x000fe4000f8ec0ff */
[----:B------:R-:W-:Y:S02]  /*4ed30*/  ULOP3.LUT UR6, UR6, 0x3f, URZ, 0xc0, !UPT ;  /* 0x0000003f06067892 */ /* 0x000fe4000f8ec0ff */
[----:B------:R-:W-:Y:S02]  /*4ed40*/  ULEA UR19, UR19, UR4, 0x3 ;  /* 0x0000000413137291 */ /* 0x000fe4000f8e18ff */
[C---:B------:R-:W-:Y:S02]  /*4ed50*/  SHF.L.U32 R0, R46.reuse, UR7, RZ ;  /* 0x000000072e007c19 */ /* 0x040fe400080006ff */
[C-C-:B------:R-:W-:Y:S02]  /*4ed60*/  SHF.R.U64 R5, R46.reuse, UR6, R47.reuse ;  /* 0x000000062e057c19 */ /* 0x140fe4000800122f */
[--C-:B------:R-:W-:Y:S01]  /*4ed70*/  SHF.R.U32.HI R7, RZ, UR6, R47.reuse ;  /* 0x00000006ff077c19 */ /* 0x100fe2000801162f */
[----:B------:R-:W-:Y:S01]  /*4ed80*/  UIADD3 UR6, UPT, UPT, -UR21, URZ, URZ ;  /* 0x000000ff15067290 */ /* 0x000fe2000fffe1ff */
[----:B------:R-:W-:Y:S01]  /*4ed90*/  SHF.L.U64.HI R4, R46, UR7, R47 ;  /* 0x000000072e047c19 */ /* 0x000fe2000801022f */
[----:B------:R-:W-:Y:S01]  /*4eda0*/  ULOP3.LUT UR7, UR21, 0x3f, URZ, 0xc0, !UPT ;  /* 0x0000003f15077892 */ /* 0x000fe2000f8ec0ff */
[----:B------:R-:W-:Y:S01]  /*4edb0*/  LOP3.LUT R6, R0, R5, RZ, 0xfc, !PT ;  /* 0x0000000500067212 */ /* 0x000fe200078efcff */
[----:B------:R-:W-:Y:S01]  /*4edc0*/  ULOP3.LUT UR6, UR6, 0x3f, URZ, 0xc0, !UPT ;  /* 0x0000003f06067892 */ /* 0x000fe2000f8ec0ff */
[----:B------:R-:W-:Y:S01]  /*4edd0*/  LOP3.LUT R7, R4, R7, RZ, 0xfc, !PT ;  /* 0x0000000704077212 */ /* 0x000fe200078efcff */
[----:B--2---:R-:W-:-:S02]  /*4ede0*/  ULEA UR24, UR24, UR4, 0x3 ;  /* 0x0000000418187291 */ /* 0x004fc4000f8e18ff */
[----:B------:R-:W-:Y:S02]  /*4edf0*/  ULEA UR25, UR25, UR4, 0x3 ;  /* 0x0000000419197291 */ /* 0x000fe4000f8e18ff */
[----:B------:R0:W-:Y:S01]  /*4ee00*/  STL.64 [UR18], R6 ;  /* 0x00000006ff007987 */ /* 0x0001e20008100a12 */
[----:B------:R-:W-:Y:S01]  /*4ee10*/  ULEA UR26, UR26, UR4, 0x3 ;  /* 0x000000041a1a7291 */ /* 0x000fe2000f8e18ff */
[----:B------:R-:W1:Y:S02]  /*4ee20*/  LDCU.128 UR20, c[0x3][0x2a0] ;  /* 0x00c05400ff1477ac */ /* 0x000e640008000c00 */
[----:B------:R-:W0:Y:S01]  /*4ee30*/  LDL.64 R4, [UR19] ;  /* 0x00000013ff047983 */ /* 0x000e220008100a00 */
[C-C-:B----4-:R-:W-:Y:S02]  /*4ee40*/  SHF.R.U64 R9, R2.reuse, UR6, R3.reuse ;  /* 0x0000000602097c19 */ /* 0x150fe40008001203 */
[----:B------:R-:W-:Y:S02]  /*4ee50*/  SHF.L.U32 R8, R2, UR7, RZ ;  /* 0x0000000702087c19 */ /* 0x000fe400080006ff */
[----:B------:R-:W-:-:S02]  /*4ee60*/  SHF.R.U32.HI R11, RZ, UR6, R3 ;  /* 0x00000006ff0b7c19 */ /* 0x000fc40008011603 */
[----:B------:R-:W-:Y:S02]  /*4ee70*/  SHF.L.U64.HI R2, R2, UR7, R3 ;  /* 0x0000000702027c19 */ /* 0x000fe40008010203 */
[----:B------:R-:W-:Y:S02]  /*4ee80*/  LOP3.LUT R8, R8, R9, RZ, 0xfc, !PT ;  /* 0x0000000908087212 */ /* 0x000fe400078efcff */
[----:B------:R-:W-:-:S05]  /*4ee90*/  LOP3.LUT R9, R2, R11, RZ, 0xfc, !PT ;  /* 0x0000000b02097212 */ /* 0x000fca00078efcff */
[----:B------:R2:W-:Y:S01]  /*4eea0*/  STL.64 [UR19], R8 ;  /* 0x00000008ff007987 */ /* 0x0005e20008100a13 */
[----:B---3--:R-:W-:Y:S02]  /*4eeb0*/  UIADD3 UR6, UPT, UPT, -UR28, URZ, URZ ;  /* 0x000000ff1c067290 */ /* 0x008fe4000fffe1ff */
[----:B------:R-:W-:Y:S01]  /*4eec0*/  ULEA UR27, UR27, UR4, 0x3 ;  /* 0x000000041b1b7291 */ /* 0x000fe2000f8e18ff */
[----:B------:R-:W2:Y:S01]  /*4eed0*/  LDL.64 R2, [UR24] ;  /* 0x00000018ff027983 */ /* 0x000ea20008100a00 */
[----:B------:R-:W-:Y:S02]  /*4eee0*/  ULOP3.LUT UR6, UR6, 0x3f, URZ, 0xc0, !UPT ;  /* 0x0000003f06067892 */ /* 0x000fe4000f8ec0ff */
[----:B------:R-:W-:Y:S02]  /*4eef0*/  ULOP3.LUT UR28, UR28, 0x3f, URZ, 0xc0, !UPT ;  /* 0x0000003f1c1c7892 */ /* 0x000fe4000f8ec0ff */
[----:B-1----:R-:W-:Y:S02]  /*4ef00*/  ULEA UR20, UR20, UR4, 0x3 ;  /* 0x0000000414147291 */ /* 0x002fe4000f8e18ff */
[----:B------:R-:W-:Y:S01]  /*4ef10*/  ULEA UR21, UR21, UR4, 0x3 ;  /* 0x0000000415157291 */ /* 0x000fe2000f8e18ff */
[C-C-:B0-----:R-:W-:Y:S01]  /*4ef20*/  SHF.R.U64 R7, R4.reuse, UR6, R5.reuse ;  /* 0x0000000604077c19 */ /* 0x141fe20008001205 */
[----:B------:R-:W-:Y:S01]  /*4ef30*/  ULEA UR22, UR22, UR4, 0x3 ;  /* 0x0000000416167291 */ /* 0x000fe2000f8e18ff */
[C---:B------:R-:W-:Y:S01]  /*4ef40*/  SHF.L.U32 R6, R4.reuse, UR28, RZ ;  /* 0x0000001c04067c19 */ /* 0x040fe200080006ff */
[----:B------:R-:W-:Y:S01]  /*4ef50*/  ULEA UR23, UR23, UR4, 0x3 ;  /* 0x0000000417177291 */ /* 0x000fe2000f8e18ff */
[--C-:B------:R-:W-:Y:S01]  /*4ef60*/  SHF.R.U32.HI R11, RZ, UR6, R5.reuse ;  /* 0x00000006ff0b7c19 */ /* 0x100fe20008011605 */
[----:B------:R-:W-:Y:S01]  /*4ef70*/  UIADD3 UR6, UPT, UPT, -UR29, URZ, URZ ;  /* 0x000000ff1d067290 */ /* 0x000fe2000fffe1ff */
[----:B------:R-:W-:Y:S01]  /*4ef80*/  SHF.L.U64.HI R4, R4, UR28, R5 ;  /* 0x0000001c04047c19 */ /* 0x000fe20008010205 */
[----:B------:R-:W-:Y:S01]  /*4ef90*/  ULOP3.LUT UR29, UR29, 0x3f, URZ, 0xc0, !UPT ;  /* 0x0000003f1d1d7892 */ /* 0x000fe2000f8ec0ff */
[----:B------:R-:W-:Y:S01]  /*4efa0*/  LOP3.LUT R6, R6, R7, RZ, 0xfc, !PT ;  /* 0x0000000706067212 */ /* 0x000fe200078efcff */
[----:B------:R-:W-:Y:S01]  /*4efb0*/  ULOP3.LUT UR6, UR6, 0x3f, URZ, 0xc0, !UPT ;  /* 0x0000003f06067892 */ /* 0x000fe2000f8ec0ff */
[----:B------:R-:W-:Y:S01]  /*4efc0*/  LOP3.LUT R7, R4, R11, RZ, 0xfc, !PT ;  /* 0x0000000b04077212 */ /* 0x000fe200078efcff */
[----:B------:R-:W0:Y:S04]  /*4efd0*/  LDCU.64 UR18, c[0x3][0x2e0] ;  /* 0x00c05c00ff1277ac */ /* 0x000e280008000a00 */
[----:B------:R1:W-:Y:S04]  /*4efe0*/  STL.64 [UR24], R6 ;  /* 0x00000006ff007987 */ /* 0x0003e80008100a18 */
[----:B------:R-:W1:Y:S01]  /*4eff0*/  LDL.64 R4, [UR25] ;  /* 0x00000019ff047983 */ /* 0x000e620008100a00 */
[----:B--2---:R-:W-:-:S02]  /*4f000*/  SHF.R.U64 R9, R2, UR6, R3 ;  /* 0x0000000602097c19 */ /* 0x004fc40008001203 */
[C---:B------:R-:W-:Y:S02]  /*4f010*/  SHF.L.U32 R8, R2.reuse, UR29, RZ ;  /* 0x0000001d02087c19 */ /* 0x040fe400080006ff */
[--C-:B------:R-:W-:Y:S02]  /*4f020*/  SHF.R.U32.HI R11, RZ, UR6, R3.reuse ;  /* 0x00000006ff0b7c19 */ /* 0x100fe40008011603 */
[----:B------:R-:W-:Y:S02]  /*4f030*/  SHF.L.U64.HI R2, R2, UR29, R3 ;  /* 0x0000001d02027c19 */ /* 0x000fe40008010203 */
[----:B------:R-:W-:Y:S02]  /*4f040*/  LOP3.LUT R8, R8, R9, RZ, 0xfc, !PT ;  /* 0x0000000908087212 */ /* 0x000fe400078efcff */
[----:B------:R-:W-:-:S05]  /*4f050*/  LOP3.LUT R9, R2, R11, RZ, 0xfc, !PT ;  /* 0x0000000b02097212 */ /* 0x000fca00078efcff */
[----:B------:R2:W-:Y:S04]  /*4f060*/  STL.64 [UR25], R8 ;  /* 0x00000008ff007987 */ /* 0x0005e80008100a19 */
[----:B------:R-:W2:Y:S01]  /*4f070*/  LDL.64 R2, [UR26] ;  /* 0x0000001aff027983 */ /* 0x000ea20008100a00 */
[----:B------:R-:W-:Y:S02]  /*4f080*/  UIADD3 UR6, UPT, UPT, -UR30, URZ, URZ ;  /* 0x000000ff1e067290 */ /* 0x000fe4000fffe1ff */
[----:B------:R-:W-:Y:S02]  /*4f090*/  ULOP3.LUT UR30, UR30, 0x3f, URZ, 0xc0, !UPT ;  /* 0x0000003f1e1e7892 */ /* 0x000fe4000f8ec0ff */
[----:B------:R-:W-:-:S04]  /*4f0a0*/  ULOP3.LUT UR6, UR6, 0x3f, URZ, 0xc0, !UPT ;  /* 0x0000003f06067892 */ /* 0x000fc8000f8ec0ff */
[C---:B-1----:R-:W-:Y:S02]  /*4f0b0*/  SHF.L.U32 R6, R4.reuse, UR30, RZ ;  /* 0x0000001e04067c19 */ /* 0x042fe400080006ff */
[C-C-:B------:R-:W-:Y:S02]  /*4f0c0*/  SHF.R.U64 R7, R4.reuse, UR6, R5.reuse ;  /* 0x0000000604077c19 */ /* 0x140fe40008001205 */
[--C-:B------:R-:W-:Y:S01]  /*4f0d0*/  SHF.R.U32.HI R11, RZ, UR6, R5.reuse ;  /* 0x00000006ff0b7c19 */ /* 0x100fe20008011605 */
[----:B------:R-:W-:Y:S01]  /*4f0e0*/  UIADD3 UR6, UPT, UPT, -UR31, URZ, URZ ;  /* 0x000000ff1f067290 */ /* 0x000fe2000fffe1ff */
[----:B------:R-:W-:Y:S01]  /*4f0f0*/  SHF.L.U64.HI R4, R4, UR30, R5 ;  /* 0x0000001e04047c19 */ /* 0x000fe20008010205 */
[----:B------:R-:W-:Y:S01]  /*4f100*/  ULOP3.LUT UR31, UR31, 0x3f, URZ, 0xc0, !UPT ;  /* 0x0000003f1f1f7892 */ /* 0x000fe2000f8ec0ff */
[----:B------:R-:W-:Y:S01]  /*4f110*/  LOP3.LUT R6, R6, R7, RZ, 0xfc, !PT ;  /* 0x0000000706067212 */ /* 0x000fe200078efcff */
[----:B------:R-:W-:Y:S01]  /*4f120*/  ULOP3.LUT UR6, UR6, 0x3f, URZ, 0xc0, !UPT ;  /* 0x0000003f06067892 */ /* 0x000fe2000f8ec0ff */
[----:B------:R-:W-:-:S05]  /*4f130*/  LOP3.LUT R7, R4, R11, RZ, 0xfc, !PT ;  /* 0x0000000b04077212 */ /* 0x000fca00078efcff */
[----:B------:R1:W-:Y:S04]  /*4f140*/  STL.64 [UR26], R6 ;  /* 0x00000006ff007987 */ /* 0x0003e80008100a1a */
[----:B------:R-:W1:Y:S01]  /*4f150*/  LDL.64 R4, [UR27] ;  /* 0x0000001bff047983 */ /* 0x000e620008100a00 */
[C-C-:B--2---:R-:W-:Y:S02]  /*4f160*/  SHF.R.U64 R9, R2.reuse, UR6, R3.reuse ;  /* 0x0000000602097c19 */ /* 0x144fe40008001203 */
[C---:B------:R-:W-:Y:S02]  /*4f170*/  SHF.L.U32 R8, R2.reuse, UR31, RZ ;  /* 0x0000001f02087c19 */ /* 0x040fe400080006ff */
[--C-:B------:R-:W-:Y:S02]  /*4f180*/  SHF.R.U32.HI R11, RZ, UR6, R3.reuse ;  /* 0x00000006ff0b7c19 */ /* 0x100fe40008011603 */
[----:B------:R-:W-:Y:S01]  /*4f190*/  SHF.L.U64.HI R2, R2, UR31, R3 ;  /* 0x0000001f02027c19 */ /* 0x000fe20008010203 */
[----:B------:R-:W2:Y:S01]  /*4f1a0*/  LDCU.128 UR28, c[0x3][0x240] ;  /* 0x00c04800ff1c77ac */ /* 0x000ea20008000c00 */
[----:B------:R-:W-:-:S02]  /*4f1b0*/  LOP3.LUT R8, R8, R9, RZ, 0xfc, !PT ;  /* 0x0000000908087212 */ /* 0x000fc400078efcff */
[----:B------:R-:W-:-:S05]  /*4f1c0*/  LOP3.LUT R9, R2, R11, RZ, 0xfc, !PT ;  /* 0x0000000b02097212 */ /* 0x000fca00078efcff */
[----:B------:R3:W-:Y:S01]  /*4f1d0*/  STL.64 [UR27], R8 ;  /* 0x00000008ff007987 */ /* 0x0007e20008100a1b */
[----:B------:R-:W4:Y:S03]  /*4f1e0*/  LDCU.128 UR24, c[0x3][0x2b0] ;  /* 0x00c05600ff1877ac */ /* 0x000f260008000c00 */
[----:B------:R-:W3:Y:S01]  /*4f1f0*/  LDL.64 R2, [UR20] ;  /* 0x00000014ff027983 */ /* 0x000ee20008100a00 */
[----:B--2---:R-:W-:Y:S02]  /*4f200*/  UIADD3 UR6, UPT, UPT, -UR28, URZ, URZ ;  /* 0x000000ff1c067290 */ /* 0x004fe4000fffe1ff */
        /* <DEDUP_REMOVED lines=13> */
[C-C-:B---3--:R-:W-:Y:S02]  /*4f2e0*/  SHF.R.U64 R9, R2.reuse, UR6, R3.reuse ;  /* 0x0000000602097c19 */ /* 0x148fe40008001203 */
[C---:B------:R-:W-:Y:S02]  /*4f2f0*/  SHF.L.U32 R8, R2.reuse, UR29, RZ ;  /* 0x0000001d02087c19 */ /* 0x040fe400080006ff */
[--C-:B------:R-:W-:Y:S02]  /*4f300*/  SHF.R.U32.HI R11, RZ, UR6, R3.reuse ;  /* 0x00000006ff0b7c19 */ /* 0x100fe40008011603 */
[----:B------:R-:W-:-:S02]  /*4f310*/  SHF.L.U64.HI R2, R2, UR29, R3 ;  /* 0x0000001d02027c19 */ /* 0x000fc40008010203 */
[----:B------:R-:W-:Y:S02]  /*4f320*/  LOP3.LUT R8, R8, R9, RZ, 0xfc, !PT ;  /* 0x0000000908087212 */ /* 0x000fe400078efcff */
[----:B------:R-:W-:-:S05]  /*4f330*/  LOP3.LUT R9, R2, R11, RZ, 0xfc, !PT ;  /* 0x0000000b02097212 */ /* 0x000fca00078efcff */
[----:B------:R2:W-:Y:S04]  /*4f340*/  STL.64 [UR21], R8 ;  /* 0x00000008ff007987 */ /* 0x0005e80008100a15 */
[----:B------:R-:W2:Y:S01]  /*4f350*/  LDL.64 R2, [UR22] ;  /* 0x00000016ff027983 */ /* 0x000ea20008100a00 */
[----:B------:R-:W-:Y:S02]  /*4f360*/  UIADD3 UR6, UPT, UPT, -UR30, URZ, URZ ;  /* 0x000000ff1e067290 */ /* 0x000fe4000fffe1ff */
[----:B------:R-:W-:Y:S02]  /*4f370*/  ULOP3.LUT UR30, UR30, 0x3f, URZ, 0xc0, !UPT ;  /* 0x0000003f1e1e7892 */ /* 0x000fe4000f8ec0ff */
[----:B------:R-:W-:-:S06]  /*4f380*/  ULOP3.LUT UR6, UR6, 0x3f, URZ, 0xc0, !UPT ;  /* 0x0000003f06067892 */ /* 0x000fcc000f8ec0ff */
[C-C-:B-1----:R-:W-:Y:S02]  /*4f390*/  SHF.R.U64 R7, R4.reuse, UR6, R5.reuse ;  /* 0x0000000604077c19 */ /* 0x142fe40008001205 */
[--C-:B------:R-:W-:Y:S01]  /*4f3a0*/  SHF.R.U32.HI R11, RZ, UR6, R5.reuse ;  /* 0x00000006ff0b7c19 */ /* 0x100fe20008011605 */
[----:B------:R-:W-:Y:S01]  /*4f3b0*/  UIADD3 UR6, UPT, UPT, -UR31, URZ, URZ ;  /* 0x000000ff1f067290 */ /* 0x000fe2000fffe1ff */
[C---:B------:R-:W-:Y:S02]  /*4f3c0*/  SHF.L.U32 R6, R4.reuse, UR30, RZ ;  /* 0x0000001e04067c19 */ /* 0x040fe400080006ff */
[----:B------:R-:W-:Y:S01]  /*4f3d0*/  SHF.L.U64.HI R4, R4, UR30, R5 ;  /* 0x0000001e04047c19 */ /* 0x000fe20008010205 */
[----:B------:R-:W-:Y:S01]  /*4f3e0*/  ULOP3.LUT UR6, UR6, 0x3f, URZ, 0xc0, !UPT ;  /* 0x0000003f06067892 */ /* 0x000fe2000f8ec0ff */
[----:B------:R-:W-:Y:S01]  /*4f3f0*/  LOP3.LUT R6, R6, R7, RZ, 0xfc, !PT ;  /* 0x0000000706067212 */ /* 0x000fe200078efcff */
[----:B------:R-:W-:Y:S01]  /*4f400*/  ULOP3.LUT UR31, UR31, 0x3f, URZ, 0xc0, !UPT ;  /* 0x0000003f1f1f7892 */ /* 0x000fe2000f8ec0ff */
[----:B------:R-:W-:Y:S01]  /*4f410*/  LOP3.LUT R7, R4, R11, RZ, 0xfc, !PT ;  /* 0x0000000b04077212 */ /* 0x000fe200078efcff */
[----:B----4-:R-:W-:-:S04]  /*4f420*/  ULEA UR24, UR24, UR4, 0x3 ;  /* 0x0000000418187291 */ /* 0x010fc8000f8e18ff */
        /* <DEDUP_REMOVED lines=10> */
[----:B------:R-:W-:Y:S02]  /*4f4d0*/  ULEA UR25, UR25, UR4, 0x3 ;  /* 0x0000000419197291 */ /* 0x000fe4000f8e18ff */
[----:B------:R-:W-:Y:S01]  /*4f4e0*/  ULEA UR26, UR26, UR4, 0x3 ;  /* 0x000000041a1a7291 */ /* 0x000fe2000f8e18ff */
[----:B------:R-:W3:Y:S01]  /*4f4f0*/  LDL.64 R2, [UR24] ;  /* 0x00000018ff027983 */ /* 0x000ee20008100a00 */
[----:B------:R-:W4:Y:S01]  /*4f500*/  LDCU.128 UR20, c[0x3][0x2c0] ;  /* 0x00c05800ff1477ac */ /* 0x000f220008000c00 */
        /* <DEDUP_REMOVED lines=24> */
[----:B------:R-:W-:Y:S02]  /*4f690*/  ULOP3.LUT UR6, UR6, 0x3f, URZ, 0xc0, !UPT ;  /* 0x0000003f06067892 */ /* 0x000fe4000f8ec0ff */
[----:B------:R-:W-:-:S04]  /*4f6a0*/  ULEA UR27, UR27, UR4, 0x3 ;  /* 0x000000041b1b7291 */ /* 0x000fc8000f8e18ff */
        /* <DEDUP_REMOVED lines=16> */
[----:B------:R-:W-:Y:S01]  /*4f7b0*/  ULEA UR21, UR21, UR4, 0x3 ;  /* 0x0000000415157291 */ /* 0x000fe2000f8e18ff */
[----:B------:R-:W-:Y:S01]  /*4f7c0*/  LOP3.LUT R8, R8, R9, RZ, 0xfc, !PT ;  /* 0x0000000908087212 */ /* 0x000fe200078efcff */
[----:B------:R-:W-:Y:S01]  /*4f7d0*/  ULEA UR22, UR22, UR4, 0x3 ;  /* 0x0000000416167291 */ /* 0x000fe2000f8e18ff */
[----:B------:R-:W-:Y:S01]  /*4f7e0*/  LOP3.LUT R9, R2, R11, RZ, 0xfc, !PT ;  /* 0x0000000b02097212 */ /* 0x000fe200078efcff */
[----:B------:R-:W2:Y:S04]  /*4f7f0*/  LDCU.128 UR28, c[0x3][0x2d0] ;  /* 0x00c05a00ff1c77ac */ /* 0x000ea80008000c00 */
[----:B------:R3:W-:Y:S01]  /*4f800*/  STL.64 [UR27], R8 ;  /* 0x00000008ff007987 */ /* 0x0007e20008100a1b */
[----:B------:R-:W4:Y:S03]  /*4f810*/  LDCU.128 UR24, c[0x3][0x260] ;  /* 0x00c04c00ff1877ac */ /* 0x000f260008000c00 */
[----:B------:R-:W3:Y:S01]  /*4f820*/  LDL.64 R2, [UR20] ;  /* 0x00000014ff027983 */ /* 0x000ee20008100a00 */
[----:B----4-:R-:W-:-:S02]  /*4f830*/  UIADD3 UR6, UPT, UPT, -UR24, URZ, URZ ;  /* 0x000000ff18067290 */ /* 0x010fc4000fffe1ff */
        /* <DEDUP_REMOVED lines=20> */
[----:B------:R-:W3:Y:S01]  /*4f980*/  LDL.64 R2, [UR22] ;  /* 0x00000016ff027983 */ /* 0x000ee20008100a00 */
[----:B------:R-:W-:-:S04]  /*4f990*/  UIADD3 UR6, UPT, UPT, -UR26, URZ, URZ ;  /* 0x000000ff1a067290 */ /* 0x000fc8000fffe1ff */
[----:B------:R-:W-:Y:S02]  /*4f9a0*/  ULOP3.LUT UR6, UR6, 0x3f, URZ, 0xc0, !UPT ;  /* 0x0000003f06067892 */ /* 0x000fe4000f8ec0ff */
[----:B------:R-:W-:Y:S02]  /*4f9b0*/  ULOP3.LUT UR26, UR26, 0x3f, URZ, 0xc0, !UPT ;  /* 0x0000003f1a1a7892 */ /* 0x000fe4000f8ec0ff */
[----:B------:R-:W-:Y:S02]  /*4f9c0*/  ULEA UR23, UR23, UR4, 0x3 ;  /* 0x0000000417177291 */ /* 0x000fe4000f8e18ff */
[C-C-:B-1----:R-:W-:Y:S02]  /*4f9d0*/  SHF.R.U64 R7, R4.reuse, UR6, R5.reuse ;  /* 0x0000000604077c19 */ /* 0x142fe40008001205 */
[--C-:B------:R-:W-:Y:S01]  /*4f9e0*/  SHF.R.U32.HI R11, RZ, UR6, R5.reuse ;  /* 0x00000006ff0b7c19 */ /* 0x100fe20008011605 */
[----:B------:R-:W-:Y:S01]  /*4f9f0*/  UIADD3 UR6, UPT, UPT, -UR27, URZ, URZ ;  /* 0x000000ff1b067290 */ /* 0x000fe2000fffe1ff */
[C---:B------:R-:W-:Y:S01]  /*4fa00*/  SHF.L.U32 R6, R4.reuse, UR26, RZ ;  /* 0x0000001a04067c19 */ /* 0x040fe200080006ff */
[----:B------:R-:W-:Y:S01]  /*4fa10*/  ULOP3.LUT UR27, UR27, 0x3f, URZ, 0xc0, !UPT ;  /* 0x0000003f1b1b7892 */ /* 0x000fe2000f8ec0ff */
[----:B------:R-:W-:Y:S01]  /*4fa20*/  SHF.L.U64.HI R4, R4, UR26, R5 ;  /* 0x0000001a04047c19 */ /* 0x000fe20008010205 */
[----:B------:R-:W-:Y:S01]  /*4fa30*/  ULOP3.LUT UR6, UR6, 0x3f, URZ, 0xc0, !UPT ;  /* 0x0000003f06067892 */ /* 0x000fe2000f8ec0ff */
[----:B------:R-:W-:-:S02]  /*4fa40*/  LOP3.LUT R6, R6, R7, RZ, 0xfc, !PT ;  /* 0x0000000706067212 */ /* 0x000fc400078efcff */
[----:B------:R-:W-:Y:S01]  /*4fa50*/  LOP3.LUT R7, R4, R11, RZ, 0xfc, !PT ;  /* 0x0000000b04077212 */ /* 0x000fe200078efcff */
[----:B--2---:R-:W-:-:S04]  /*4fa60*/  ULEA UR28, UR28, UR4, 0x3 ;  /* 0x000000041c1c7291 */ /* 0x004fc8000f8e18ff */
        /* <DEDUP_REMOVED lines=8> */
[----:B------:R2:W-:Y:S01]  /*4faf0*/  STL.64 [UR23], R8 ;  /* 0x00000008ff007987 */ /* 0x0005e20008100a17 */
[----:B------:R-:W3:Y:S03]  /*4fb00*/  LDCU.128 UR20, c[0x3][0x270] ;  /* 0x00c04e00ff1477ac */ /* 0x000ee60008000c00 */
[----:B------:R-:W2:Y:S01]  /*4fb10*/  LDL.64 R2, [UR28] ;  /* 0x0000001cff027983 */ /* 0x000ea20008100a00 */
[----:B---3--:R-:W-:Y:S02]  /*4fb20*/  UIADD3 UR6, UPT, UPT, -UR20, URZ, URZ ;  /* 0x000000ff14067290 */ /* 0x008fe4000fffe1ff */
[----:B------:R-:W-:Y:S02]  /*4fb30*/  ULOP3.LUT UR20, UR20, 0x3f, URZ, 0xc0, !UPT ;  /* 0x0000003f14147892 */ /* 0x000fe4000f8ec0ff */
[----:B------:R-:W-:Y:S02]  /*4fb40*/  ULOP3.LUT UR6, UR6, 0x3f, URZ, 0xc0, !UPT ;  /* 0x0000003f06067892 */ /* 0x000fe4000f8ec0ff */
[----:B------:R-:W-:-:S02]  /*4fb50*/  UIADD3 UR7, UPT, UPT, -UR21, URZ, URZ ;  /* 0x000000ff15077290 */ /* 0x000fc4000fffe1ff */
[----:B------:R-:W-:Y:S02]  /*4fb60*/  ULOP3.LUT UR21, UR21, 0x3f, URZ, 0xc0, !UPT ;  /* 0x0000003f15157892 */ /* 0x000fe4000f8ec0ff */
[C-C-:B-1----:R-:W-:Y:S02]  /*4fb70*/  SHF.R.U64 R7, R4.reuse, UR6, R5.reuse ;  /* 0x0000000604077c19 */ /* 0x142fe40008001205 */
[--C-:B------:R-:W-:Y:S01]  /*4fb80*/  SHF.R.U32.HI R11, RZ, UR6, R5.reuse ;  /* 0x00000006ff0b7c19 */ /* 0x100fe20008011605 */
[----:B------:R-:W-:Y:S01]  /*4fb90*/  ULOP3.LUT UR6, UR7, 0x3f, URZ, 0xc0, !UPT ;  /* 0x0000003f07067892 */ /* 0x000fe2000f8ec0ff */
[C---:B------:R-:W-:Y:S02]  /*4fba0*/  SHF.L.U32 R6, R4.reuse, UR20, RZ ;  /* 0x0000001404067c19 */ /* 0x040fe400080006ff */
[----:B------:R-:W-:Y:S01]  /*4fbb0*/  SHF.L.U64.HI R4, R4, UR20, R5 ;  /* 0x0000001404047c19 */ /* 0x000fe20008010205 */
[----:B------:R-:W-:Y:S01]  /*4fbc0*/  ULEA UR29, UR29, UR4, 0x3 ;  /* 0x000000041d1d7291 */ /* 0x000fe2000f8e18ff */
[----:B------:R-:W-:-:S02]  /*4fbd0*/  LOP3.LUT R6, R6, R7, RZ, 0xfc, !PT ;  /* 0x0000000706067212 */ /* 0x000fc400078efcff */
[----:B------:R-:W-:Y:S01]  /*4fbe0*/  LOP3.LUT R7, R4, R11, RZ, 0xfc, !PT ;  /* 0x0000000b04077212 */ /* 0x000fe200078efcff */
[----:B------:R-:W-:-:S04]  /*4fbf0*/  ULEA UR30, UR30, UR4, 0x3 ;  /* 0x000000041e1e7291 */ /* 0x000fc8000f8e18ff */
[----:B------:R1:W-:Y:S04]  /*4fc00*/  STL.64 [UR28], R6 ;  /* 0x00000006ff007987 */ /* 0x0003e80008100a1c */
[----:B------:R-:W1:Y:S01]  /*4fc10*/  LDL.64 R4, [UR29] ;  /* 0x0000001dff047983 */ /* 0x000e620008100a00 */
[C-C-:B--2---:R-:W-:Y:S02]  /*4fc20*/  SHF.R.U64 R9, R2.reuse, UR6, R3.reuse ;  /* 0x0000000602097c19 */ /* 0x144fe40008001203 */
        /* <DEDUP_REMOVED lines=8> */
[----:B------:R-:W-:Y:S02]  /*4fcb0*/  UIADD3 UR7, UPT, UPT, -UR23, URZ, URZ ;  /* 0x000000ff17077290 */ /* 0x000fe4000fffe1ff */
[----:B------:R-:W-:Y:S02]  /*4fcc0*/  ULOP3.LUT UR6, UR6, 0x3f, URZ, 0xc0, !UPT ;  /* 0x0000003f06067892 */ /* 0x000fe4000f8ec0ff */
[----:B------:R-:W-:-:S02]  /*4fcd0*/  ULOP3.LUT UR22, UR22, 0x3f, URZ, 0xc0, !UPT ;  /* 0x0000003f16167892 */ /* 0x000fc4000f8ec0ff */
[----:B------:R-:W-:Y:S02]  /*4fce0*/  ULOP3.LUT UR23, UR23, 0x3f, URZ, 0xc0, !UPT ;  /* 0x0000003f17177892 */ /* 0x000fe4000f8ec0ff */
[----:B------:R-:W-:Y:S02]  /*4fcf0*/  ULOP3.LUT UR7, UR7, 0x3f, URZ, 0xc0, !UPT ;  /* 0x0000003f07077892 */ /* 0x000fe4000f8ec0ff */
[----:B------:R-:W-:Y:S01]  /*4fd00*/  ULEA UR31, UR31, UR4, 0x3 ;  /* 0x000000041f1f7291 */ /* 0x000fe2000f8e18ff */
[C-C-:B-1----:R-:W-:Y:S02]  /*4fd10*/  SHF.R.U64 R7, R4.reuse, UR6, R5.reuse ;  /* 0x0000000604077c19 */ /* 0x142fe40008001205 */
[C---:B------:R-:W-:Y:S02]  /*4fd20*/  SHF.L.U32 R6, R4.reuse, UR22, RZ ;  /* 0x0000001604067c19 */ /* 0x040fe400080006ff */
[--C-:B------:R-:W-:Y:S02]  /*4fd30*/  SHF.R.U32.HI R11, RZ, UR6, R5.reuse ;  /* 0x00000006ff0b7c19 */ /* 0x100fe40008011605 */
[----:B------:R-:W-:-:S02]  /*4fd40*/  SHF.L.U64.HI R4, R4, UR22, R5 ;  /* 0x0000001604047c19 */ /* 0x000fc40008010205 */
[----:B------:R-:W-:Y:S02]  /*4fd50*/  LOP3.LUT R6, R6, R7, RZ, 0xfc, !PT ;  /* 0x0000000706067212 */ /* 0x000fe400078efcff */
[----:B------:R-:W-:Y:S01]  /*4fd60*/  LOP3.LUT R7, R4, R11, RZ, 0xfc, !PT ;  /* 0x0000000b04077212 */ /* 0x000fe200078efcff */
[----:B0-----:R-:W-:-:S04]  /*4fd70*/  ULEA UR6, UR18, UR4, 0x3 ;  /* 0x0000000412067291 */ /* 0x001fc8000f8e18ff */
[----:B------:R0:W-:Y:S01]  /*4fd80*/  STL.64 [UR30], R6 ;  /* 0x00000006ff007987 */ /* 0x0001e20008100a1e */
[C-C-:B--2---:R-:W-:Y:S02]  /*4fd90*/  SHF.R.U64 R9, R2.reuse, UR7, R3.reuse ;  /* 0x0000000702097c19 */ /* 0x144fe40008001203 */
[C-C-:B------:R-:W-:Y:S02]  /*4fda0*/  SHF.L.U64.HI R0, R2.reuse, UR23, R3.reuse ;  /* 0x0000001702007c19 */ /* 0x140fe40008010203 */
[----:B------:R-:W-:Y:S02]  /*4fdb0*/  SHF.L.U32 R2, R2, UR23, RZ ;  /* 0x0000001702027c19 */ /* 0x000fe400080006ff */
[----:B------:R-:W-:Y:S02]  /*4fdc0*/  SHF.R.U32.HI R5, RZ, UR7, R3 ;  /* 0x00000007ff057c19 */ /* 0x000fe40008011603 */
[----:B------:R-:W-:Y:S02]  /*4fdd0*/  LOP3.LUT R8, R2, R9, RZ, 0xfc, !PT ;  /* 0x0000000902087212 */ /* 0x000fe400078efcff */
[----:B------:R-:W-:Y:S01]  /*4fde0*/  LOP3.LUT R9, R0, R5, RZ, 0xfc, !PT ;  /* 0x0000000500097212 */ /* 0x000fe200078efcff */
[----:B------:R-:W0:Y:S04]  /*4fdf0*/  LDL.64 R2, [UR31] ;  /* 0x0000001fff027983 */ /* 0x000e280008100a00 */
[----:B------:R-:W-:Y:S04]  /*4fe00*/  STL.64 [UR31], R8 ;  /* 0x00000008ff007987 */ /* 0x000fe80008100a1f */
[----:B------:R-:W2:Y:S01]  /*4fe10*/  LDL.64 R4, [UR6] ;  /* 0x00000006ff047983 */ /* 0x000ea20008100a00 */
[----:B------:R-:W-:-:S02]  /*4fe20*/  UIADD3 UR7, UPT, UPT, -UR16, URZ, URZ ;  /* 0x000000ff10077290 */ /* 0x000fc4000fffe1ff */
[----:B------:R-:W-:Y:S02]  /*4fe30*/  ULOP3.LUT UR16, UR16, 0x3f, URZ, 0xc0, !UPT ;  /* 0x0000003f10107892 */ /* 0x000fe4000f8ec0ff */
[----:B------:R-:W-:Y:S02]  /*4fe40*/  ULOP3.LUT UR7, UR7, 0x3f, URZ, 0xc0, !UPT ;  /* 0x0000003f07077892 */ /* 0x000fe4000f8ec0ff */
[----:B------:R-:W-:Y:S02]  /*4fe50*/  UIADD3 UR18, UPT, UPT, -UR17, URZ, URZ ;  /* 0x000000ff11127290 */ /* 0x000fe4000fffe1ff */
[----:B------:R-:W-:Y:S02]  /*4fe60*/  ULOP3.LUT UR17, UR17, 0x3f, URZ, 0xc0, !UPT ;  /* 0x0000003f11117892 */ /* 0x000fe4000f8ec0ff */
[----:B------:R-:W-:Y:S01]  /*4fe70*/  ULOP3.LUT UR18, UR18, 0x3f, URZ, 0xc0, !UPT ;  /* 0x0000003f12127892 */ /* 0x000fe2000f8ec0ff */
[C---:B0-----:R-:W-:Y:S02]  /*4fe80*/  SHF.R.U64 R7, R2.reuse, UR7, R3 ;  /* 0x0000000702077c19 */ /* 0x041fe40008001203 */
[----:B------:R-:W-:-:S02]  /*4fe90*/  SHF.L.U32 R0, R2, UR16, RZ ;  /* 0x0000001002007c19 */ /* 0x000fc400080006ff */
[--C-:B------:R-:W-:Y:S02]  /*4fea0*/  SHF.R.U32.HI R10, RZ, UR7, R3.reuse ;  /* 0x00000007ff0a7c19 */ /* 0x100fe40008011603 */
[----:B------:R-:W-:Y:S02]  /*4feb0*/  SHF.L.U64.HI R3, R2, UR16, R3 ;  /* 0x0000001002037c19 */ /* 0x000fe40008010203 */
[----:B------:R-:W-:Y:S01]  /*4fec0*/  LOP3.LUT R2, R0, R7, RZ, 0xfc, !PT ;  /* 0x0000000700027212 */ /* 0x000fe200078efcff */
[----:B------:R-:W-:Y:S01]  /*4fed0*/  ULEA UR7, UR19, UR4, 0x3 ;  /* 0x0000000413077291 */ /* 0x000fe2000f8e18ff */
[C-C-:B--2---:R-:W-:Y:S02]  /*4fee0*/  SHF.R.U64 R7, R4.reuse, UR18, R5.reuse ;  /* 0x0000001204077c19 */ /* 0x144fe40008001205 */
[----:B------:R-:W-:Y:S02]  /*4fef0*/  SHF.R.U32.HI R6, RZ, UR18, R5 ;  /* 0x00000012ff067c19 */ /* 0x000fe40008011605 */
[----:B------:R-:W-:-:S02]  /*4ff00*/  SHF.L.U32 R0, R4, UR17, RZ ;  /* 0x0000001104007c19 */ /* 0x000fc400080006ff */
[----:B------:R-:W-:Y:S02]  /*4ff10*/  SHF.L.U64.HI R5, R4, UR17, R5 ;  /* 0x0000001104057c19 */ /* 0x000fe40008010205 */
[----:B------:R-:W-:Y:S02]  /*4ff20*/  LOP3.LUT R3, R3, R10, RZ, 0xfc, !PT ;  /* 0x0000000a03037212 */ /* 0x000fe400078efcff */
[----:B------:R-:W-:Y:S02]  /*4ff30*/  LOP3.LUT R4, R0, R7, RZ, 0xfc, !PT ;  /* 0x0000000700047212 */ /* 0x000fe400078efcff */
[----:B------:R-:W-:Y:S01]  /*4ff40*/  LOP3.LUT R5, R5, R6, RZ, 0xfc, !PT ;  /* 0x0000000605057212 */ /* 0x000fe200078efcff */
[----:B------:R0:W-:Y:S04]  /*4ff50*/  STL.64 [UR6], R2 ;  /* 0x00000002ff007987 */ /* 0x0001e80008100a06 */
[----:B------:R1:W-:Y:S04]  /*4ff60*/  STL.64 [UR7], R4 ;  /* 0x00000004ff007987 */ /* 0x0003e80008100a07 */
[----:B------:R-:W2:Y:S04]  /*4ff70*/  LDL.64 R56, [R1+0x8] ;  /* 0x0000080001387983 */ /* 0x000ea80000100a00 */
[----:B------:R-:W2:Y:S04]  /*4ff80*/  LDL.64 R48, [R1+0x10] ;  /* 0x0000100001307983 */ /* 0x000ea80000100a00 */
[----:B------:R-:W3:Y:S04]  /*4ff90*/  LDL.64 R50, [R1+0x18] ;  /* 0x0000180001327983 */ /* 0x000ee80000100a00 */
[----:B------:R-:W4:Y:S04]  /*4ffa0*/  LDL.64 R52, [R1+0x20] ;  /* 0x0000200001347983 */ /* 0x000f280000100a00 */
[----:B------:R-:W5:Y:S04]  /*4ffb0*/  LDL.64 R42, [R1] ;  /* 0x00000000012a7983 */ /* 0x000f680000100a00 */
[----:B------:R-:W5:Y:S04]  /*4ffc0*/  LDL.64 R32, [R1+0x28] ;  /* 0x0000280001207983 */ /* 0x000f680000100a00 */
        /* <DEDUP_REMOVED lines=14> */
[----:B0-----:R-:W5:Y:S04]  /*500b0*/  LDL.64 R2, [R1+0xa0] ;  /* 0x0000a00001027983 */ /* 0x001f680000100a00 */
[----:B-1----:R-:W5:Y:S04]  /*500c0*/  LDL.64 R4, [R1+0xa8] ;  /* 0x0000a80001047983 */ /* 0x002f680000100a00 */
[----:B------:R-:W5:Y:S04]  /*500d0*/  LDL.64 R6, [R1+0xb0] ;  /* 0x0000b00001067983 */ /* 0x000f680000100a00 */
[----:B------:R-:W5:Y:S04]  /*500e0*/  LDL.64 R8, [R1+0xb8] ;  /* 0x0000b80001087983 */ /* 0x000f680000100a00 */
[----:B------:R-:W5:Y:S01]  /*500f0*/  LDL.64 R10, [R1+0xc0] ;  /* 0x0000c000010a7983 */ /* 0x000f620000100a00 */
[----:B------:R-:W-:-:S02]  /*50100*/  UMOV UR6, 0x168 ;  /* 0x0000016800067882 */ /* 0x000fc40000000000 */
[----:B------:R-:W-:-:S06]  /*50110*/  LEA R98, R55, UR6, 0x3 ;  /* 0x0000000637627c11 */ /* 0x000fcc000f8e18ff */
[----:B------:R-:W2:Y:S01]  /*50120*/  LDC.64 R98, c[0x3][R98] ;  /* 0x00c0000062627b82 */ /* 0x000ea20000000a00 */
[----:B------:R-:W-:-:S05]  /*50130*/  VIADD R55, R55, 0x1 ;  /* 0x0000000137377836 */ /* 0x000fca0000000000 */
[----:B------:R-:W-:Y:S02]  /*50140*/  ISETP.GE.U32.AND P0, PT, R55, 0x18, PT ;  /* 0x000000183700780c */ /* 0x000fe40003f06070 */
[----:B--2---:R-:W-:Y:S02]  /*50150*/  LOP3.LUT R0, R98, R48, R56, 0xb4, !PT ;  /* 0x0000003062007212 */ /* 0x004fe400078eb438 */
[----:B------:R-:W-:Y:S02]  /*50160*/  LOP3.LUT R44, R99, R49, R57, 0xb4, !PT ;  /* 0x00000031632c7212 */ /* 0x000fe400078eb439 */
[----:B---3--:R-:W-:Y:S02]  /*50170*/  LOP3.LUT R45, R56, R50, R48, 0xb4, !PT ;  /* 0x00000032382d7212 */ /* 0x008fe400078eb430 */
[----:B------:R-:W-:Y:S02]  /*50180*/  LOP3.LUT R46, R57, R51, R49, 0xb4, !PT ;  /* 0x00000033392e7212 */ /* 0x000fe400078eb431 */
[----:B----4-:R-:W-:-:S02]  /*50190*/  LOP3.LUT R47, R48, R52, R50, 0xb4, !PT ;  /* 0x00000034302f7212 */ /* 0x010fc400078eb432 */
[----:B------:R-:W-:Y:S02]  /*501a0*/  LOP3.LUT R48, R49, R53, R51, 0xb4, !PT ;  /* 0x0000003531307212 */ /* 0x000fe400078eb433 */
[----:B-----5:R-:W-:Y:S02]  /*501b0*/  LOP3.LUT R49, R50, R42, R52, 0xb4, !PT ;  /* 0x0000002a32317212 */ /* 0x020fe400078eb434 */
[----:B------:R-:W-:Y:S01]  /*501c0*/  LOP3.LUT R50, R51, R43, R53, 0xb4, !PT ;  /* 0x0000002b33327212 */ /* 0x000fe200078eb435 */
[----:B------:R-:W-:Y:S01]  /*501d0*/  IMAD.MOV.U32 R100, RZ, RZ, R45 ;  /* 0x000000ffff647224 */ /* 0x000fe200078e002d */
[----:B------:R-:W-:Y:S01]  /*501e0*/  LOP3.LUT R51, R52, R56, R42, 0xb4, !PT ;  /* 0x0000003834337212 */ /* 0x000fe200078eb42a */
[----:B------:R-:W-:Y:S01]  /*501f0*/  IMAD.MOV.U32 R56, RZ, RZ, R47 ;  /* 0x000000ffff387224 */ /* 0x000fe200078e002f */
[----:B------:R-:W-:Y:S02]  /*50200*/  MOV R101, R46 ;  /* 0x0000002e00657202 */ /* 0x000fe40000000f00 */
[----:B------:R-:W-:Y:S01]  /*50210*/  LOP3.LUT R52, R53, R57, R43, 0xb4, !PT ;  /* 0x0000003935347212 */ /* 0x000fe200078eb42b */
[----:B------:R-:W-:-:S02]  /*50220*/  IMAD.MOV.U32 R57, RZ, RZ, R48 ;  /* 0x000000ffff397224 */ /* 0x000fc400078e0030 */
[----:B------:R-:W-:Y:S01]  /*50230*/  STL.64 [R1+0x8], R100 ;  /* 0x0000086401007387 */ /* 0x000fe20000100a00 */
[----:B------:R-:W-:-:S03]  /*50240*/  LOP3.LUT R0, R0, R42, RZ, 0x3c, !PT ;  /* 0x0000002a00007212 */ /* 0x000fc600078e3cff */
[----:B------:R0:W-:Y:S01]  /*50250*/  STL.64 [R1+0x10], R56 ;  /* 0x0000103801007387 */ /* 0x0001e20000100a00 */
[----:B------:R-:W-:Y:S01]  /*50260*/  LOP3.LUT R44, R44, R43, RZ, 0x3c, !PT ;  /* 0x0000002b2c2c7212 */ /* 0x000fe200078e3cff */
[----:B------:R-:W-:Y:S01]  /*50270*/  IMAD.MOV.U32 R42, RZ, RZ, R0 ;  /* 0x000000ffff2a7224 */ /* 0x000fe200078e0000 */
[----:B------:R-:W-:Y:S01]  /*50280*/  LOP3.LUT R53, R32, R40, R34, 0xb4, !PT ;  /* 0x0000002820357212 */ /* 0x000fe200078eb422 */
[----:B0-----:R-:W-:Y:S02]  /*50290*/  IMAD.MOV.U32 R56, RZ, RZ, R49 ;  /* 0x000000ffff387224 */ /* 0x001fe400078e0031 */
[----:B------:R-:W-:Y:S02]  /*502a0*/  IMAD.MOV.U32 R57, RZ, RZ, R50 ;  /* 0x000000ffff397224 */ /* 0x000fe400078e0032 */
[----:B------:R-:W-:-:S03]  /*502b0*/  IMAD.MOV.U32 R43, RZ, RZ, R44 ;  /* 0x000000ffff2b7224 */ /* 0x000fc600078e002c */
[----:B------:R0:W-:Y:S01]  /*502c0*/  STL.64 [R1+0x18], R56 ;  /* 0x0000183801007387 */ /* 0x0001e20000100a00 */
[----:B------:R-:W-:Y:S02]  /*502d0*/  LOP3.LUT R54, R33, R41, R35, 0xb4, !PT ;  /* 0x0000002921367212 */ /* 0x000fe400078eb423 */
[----:B0-----:R-:W-:Y:S01]  /*502e0*/  MOV R56, R51 ;  /* 0x0000003300387202 */ /* 0x001fe20000000f00 */
[----:B------:R-:W-:-:S05]  /*502f0*/  IMAD.MOV.U32 R57, RZ, RZ, R52 ;  /* 0x000000ffff397224 */ /* 0x000fca00078e0034 */
[----:B------:R0:W-:Y:S04]  /*50300*/  STL.64 [R1+0x20], R56 ;  /* 0x0000203801007387 */ /* 0x0001e80000100a00 */
[----:B------:R1:W-:Y:S01]  /*50310*/  STL.64 [R1], R42 ;  /* 0x0000002a01007387 */ /* 0x0003e20000100a00 */
[----:B0-----:R-:W-:Y:S02]  /*50320*/  LOP3.LUT R56, R34, R38, R40, 0xb4, !PT ;  /* 0x0000002622387212 */ /* 0x001fe400078eb428 */
[----:B------:R-:W-:Y:S01]  /*50330*/  LOP3.LUT R57, R35, R39, R41, 0xb4, !PT ;  /* 0x0000002723397212 */ /* 0x000fe200078eb429 */
[----:B-1----:R-:W-:Y:S01]  /*50340*/  IMAD.MOV.U32 R42, RZ, RZ, R53 ;  /* 0x000000ffff2a7224 */ /* 0x002fe200078e0035 */
[----:B------:R-:W-:Y:S02]  /*50350*/  MOV R43, R54 ;  /* 0x00000036002b7202 */ /* 0x000fe40000000f00 */
[----:B------:R-:W-:-:S02]  /*50360*/  LOP3.LUT R40, R40, R36, R38, 0xb4, !PT ;  /* 0x0000002428287212 */ /* 0x000fc400078eb426 */
[----:B------:R-:W-:Y:S01]  /*50370*/  LOP3.LUT R41, R41, R37, R39, 0xb4, !PT ;  /* 0x0000002529297212 */ /* 0x000fe200078eb427 */
[----:B------:R0:W-:Y:S01]  /*50380*/  STL.64 [R1+0x28], R42 ;  /* 0x0000282a01007387 */ /* 0x0001e20000100a00 */
[----:B------:R-:W-:Y:S02]  /*50390*/  LOP3.LUT R38, R38, R32, R36, 0xb4, !PT ;  /* 0x0000002026267212 */ /* 0x000fe400078eb424 */
[----:B------:R-:W-:Y:S02]  /*503a0*/  LOP3.LUT R39, R39, R33, R37, 0xb4, !PT ;  /* 0x0000002127277212 */ /* 0x000fe400078eb425 */
[----:B------:R-:W-:Y:S01]  /*503b0*/  LOP3.LUT R34, R36, R34, R32, 0xb4, !PT ;  /* 0x0000002224227212 */ /* 0x000fe200078eb420 */
[----:B------:R-:W-:Y:S01]  /*503c0*/  IMAD.MOV.U32 R32, RZ, RZ, R40 ;  /* 0x000000ffff207224 */ /* 0x000fe200078e0028 */
[----:B------:R-:W-:Y:S01]  /*503d0*/  LOP3.LUT R35, R37, R35, R33, 0xb4, !PT ;  /* 0x0000002325237212 */ /* 0x000fe200078eb421 */
[----:B------:R-:W-:Y:S02]  /*503e0*/  IMAD.MOV.U32 R33, RZ, RZ, R41 ;  /* 0x000000ffff217224 */ /* 0x000fe400078e0029 */
[----:B0-----:R-:W-:-:S02]  /*503f0*/  IMAD.MOV.U32 R42, RZ, RZ, R56 ;  /* 0x000000ffff2a7224 */ /* 0x001fc400078e0038 */
[----:B------:R-:W-:-:S05]  /*50400*/  IMAD.MOV.U32 R43, RZ, RZ, R57 ;  /* 0x000000ffff2b7224 */ /* 0x000fca00078e0039 */
[----:B------:R-:W-:Y:S04]  /*50410*/  STL.64 [R1+0x30], R42 ;  /* 0x0000302a01007387 */ /* 0x000fe80000100a00 */
[----:B------:R0:W-:Y:S01]  /*50420*/  STL.64 [R1+0x38], R32 ;  /* 0x0000382001007387 */ /* 0x0001e20000100a00 */
[----:B------:R-:W-:Y:S02]  /*50430*/  LOP3.LUT R37, R22, R26, R24, 0xb4, !PT ;  /* 0x0000001a16257212 */ /* 0x000fe400078eb418 */
[----:B0-----:R-:W-:Y:S01]  /*50440*/  MOV R32, R38 ;  /* 0x0000002600207202 */ /* 0x001fe20000000f00 */
[----:B------:R-:W-:Y:S01]  /*50450*/  IMAD.MOV.U32 R33, RZ, RZ, R39 ;  /* 0x000000ffff217224 */ /* 0x000fe200078e0027 */
[----:B------:R-:W-:-:S04]  /*50460*/  LOP3.LUT R43, R23, R27, R25, 0xb4, !PT ;  /* 0x0000001b172b7212 */ /* 0x000fc800078eb419 */
[----:B------:R0:W-:Y:S01]  /*50470*/  STL.64 [R1+0x40], R32 ;  /* 0x0000402001007387 */ /* 0x0001e20000100a00 */
[----:B------:R-:W-:Y:S02]  /*50480*/  LOP3.LUT R42, R24, R28, R26, 0xb4, !PT ;  /* 0x0000001c182a7212 */ /* 0x000fe400078eb41a */
[----:B------:R-:W-:Y:S01]  /*50490*/  LOP3.LUT R36, R25, R29, R27, 0xb4, !PT ;  /* 0x0000001d19247212 */ /* 0x000fe200078eb41b */
[----:B0-----:R-:W-:Y:S02]  /*504a0*/  IMAD.MOV.U32 R32, RZ, RZ, R34 ;  /* 0x000000ffff207224 */ /* 0x001fe400078e0022 */
[----:B------:R-:W-:-:S05]  /*504b0*/  IMAD.MOV.U32 R33, RZ, RZ, R35 ;  /* 0x000000ffff217224 */ /* 0x000fca00078e0023 */
[----:B------:R0:W-:Y:S02]  /*504c0*/  STL.64 [R1+0x48], R32 ;  /* 0x0000482001007387 */ /* 0x0001e40000100a00 */
[----:B0-----:R-:W-:Y:S01]  /*504d0*/  IMAD.MOV.U32 R32, RZ, RZ, R37 ;  /* 0x000000ffff207224 */ /* 0x001fe200078e0025 */
[----:B------:R-:W-:-:S05]  /*504e0*/  MOV R33, R43 ;  /* 0x0000002b00217202 */ /* 0x000fca0000000f00 */
[----:B------:R0:W-:Y:S01]  /*504f0*/  STL.64 [R1+0x50], R32 ;  /* 0x0000502001007387 */ /* 0x0001e20000100a00 */
[----:B------:R-:W-:Y:S01]  /*50500*/  LOP3.LUT R26, R26, R30, R28, 0xb4, !PT ;  /* 0x0000001e1a1a7212 */ /* 0x000fe200078eb41c */
[----:B0-----:R-:W-:Y:S02]  /*50510*/  IMAD.MOV.U32 R32, RZ, RZ, R42 ;  /* 0x000000ffff207224 */ /* 0x001fe400078e002a */
[----:B------:R-:W-:-:S05]  /*50520*/  IMAD.MOV.U32 R33, RZ, RZ, R36 ;  /* 0x000000ffff217224 */ /* 0x000fca00078e0024 */
[----:B------:R0:W-:Y:S01]  /*50530*/  STL.64 [R1+0x58], R32 ;  /* 0x0000582001007387 */ /* 0x0001e20000100a00 */
[----:B------:R-:W-:Y:S02]  /*50540*/  LOP3.LUT R24, R30, R24, R22, 0xb4, !PT ;  /* 0x000000181e187212 */ /* 0x000fe400078eb416 */
[----:B------:R-:W-:Y:S02]  /*50550*/  LOP3.LUT R25, R31, R25, R23, 0xb4, !PT ;  /* 0x000000191f197212 */ /* 0x000fe400078eb417 */
[----:B0-----:R-:W-:Y:S02]  /*50560*/  LOP3.LUT R32, R27, R31, R29, 0xb4, !PT ;  /* 0x0000001f1b207212 */ /* 0x001fe400078eb41d */
[----:B------:R-:W-:Y:S01]  /*50570*/  LOP3.LUT R27, R28, R22, R30, 0xb4, !PT ;  /* 0x000000161c1b7212 */ /* 0x000fe200078eb41e */
[----:B------:R-:W-:Y:S01]  /*50580*/  IMAD.MOV.U32 R22, RZ, RZ, R26 ;  /* 0x000000ffff167224 */ /* 0x000fe200078e001a */
[----:B------:R-:W-:Y:S01]  /*50590*/  LOP3.LUT R28, R29, R23, R31, 0xb4, !PT ;  /* 0x000000171d1c7212 */ /* 0x000fe200078eb41f */
        /* <DEDUP_REMOVED lines=22> */
[----:B------:R-:W-:Y:S02]  /*50700*/  LOP3.LUT R16, R18, R12, R20, 0xb4, !PT ;  /* 0x0000000c12107212 */ /* 0x000fe400078eb414 */
[----:B------:R-:W-:Y:S01]  /*50710*/  LOP3.LUT R18, R19, R13, R21, 0xb4, !PT ;  /* 0x0000000d13127212 */ /* 0x000fe200078eb415 */
[----:B------:R-:W-:-:S02]  /*50720*/  IMAD.MOV.U32 R12, RZ, RZ, R22 ;  /* 0x000000ffff0c7224 */ /* 0x000fc400078e0016 */
        /* <DEDUP_REMOVED lines=19> */
[----:B------:R-:W-:Y:S02]  /*50860*/  IMAD.MOV.U32 R3, RZ, RZ, R21 ;  /* 0x000000ffff037224 */ /* 0x000fe400078e0015 */
[----:B0-----:R-:W-:Y:S02]  /*50870*/  IMAD.MOV.U32 R12, RZ, RZ, R19 ;  /* 0x000000ffff0c7224 */ /* 0x001fe400078e0013 */
[----:B------:R-:W-:-:S05]  /*50880*/  IMAD.MOV.U32 R13, RZ, RZ, R20 ;  /* 0x000000ffff0d7224 */ /* 0x000fca00078e0014 */
[----:B------:R0:W-:Y:S02]  /*50890*/  STL.64 [R1+0xa8], R12 ;  /* 0x0000a80c01007387 */ /* 0x0001e40000100a00 */
[----:B0-----:R-:W-:Y:S02]  /*508a0*/  LOP3.LUT R12, R8, R2, R10, 0xb4, !PT ;  /* 0x00000002080c7212 */ /* 0x001fe400078eb40a */
[----:B------:R-:W-:Y:S01]  /*508b0*/  LOP3.LUT R13, R10, R4, R2, 0xb4, !PT ;  /* 0x000000040a0d7212 */ /* 0x000fe200078eb402 */
[----:B------:R-:W-:-:S05]  /*508c0*/  IMAD.MOV.U32 R2, RZ, RZ, R23 ;  /* 0x000000ffff027224 */ /* 0x000fca00078e0017 */
[----:B------:R0:W-:Y:S02]  /*508d0*/  STL.64 [R1+0xb0], R2 ;  /* 0x0000b00201007387 */ /* 0x0001e40000100a00 */
[----:B0-----:R-:W-:Y:S01]  /*508e0*/  MOV R2, R12 ;  /* 0x0000000c00027202 */ /* 0x001fe20000000f00 */
[----:B------:R-:W-:-:S05]  /*508f0*/  IMAD.MOV.U32 R3, RZ, RZ, R93 ;  /* 0x000000ffff037224 */ /* 0x000fca00078e005d */
[----:B------:R0:W-:Y:S02]  /*50900*/  STL.64 [R1+0xb8], R2 ;  /* 0x0000b80201007387 */ /* 0x0001e40000100a00 */
[----:B0-----:R-:W-:Y:S02]  /*50910*/  IMAD.MOV.U32 R2, RZ, RZ, R13 ;  /* 0x000000ffff027224 */ /* 0x001fe400078e000d */
[----:B------:R-:W-:-:S05]  /*50920*/  IMAD.MOV.U32 R3, RZ, RZ, R97 ;  /* 0x000000ffff037224 */ /* 0x000fca00078e0061 */
[----:B------:R0:W-:Y:S01]  /*50930*/  STL.64 [R1+0xc0], R2 ;  /* 0x0000c00201007387 */ /* 0x0001e20000100a00 */
[----:B------:R-:W-:Y:S05]  /*50940*/  @!P0 BRA `(.L_x_99) ;  /* 0xffffffdc000c8947 */ /* 0x000fea000383ffff */
[----:B------:R-:W-:Y:S05]  /*50950*/  BSYNC.RECONVERGENT B3 ;  /* 0x0000000000037941 */ /* 0x000fea0003800200 */
.L_x_98:
[C-C-:B0-----:R-:W-:Y:S02]  /*50960*/  SHF.R.U64 R2, R0.reuse, 0x8, R44.reuse ;  /* 0x0000000800027819 */ /* 0x141fe4000000122c */
[C-C-:B------:R-:W-:Y:S02]  /*50970*/  SHF.R.U64 R3, R0.reuse, 0x10, R44.reuse ;  /* 0x0000001000037819 */ /* 0x140fe4000000122c */
[C---:B------:R-:W-:Y:S02]  /*50980*/  SHF.R.U64 R44, R0.reuse, 0x18, R44 ;  /* 0x00000018002c7819 */ /* 0x040fe4000000122c */
[----:B------:R-:W-:Y:S02]  /*50990*/  PRMT R45, R0, 0x7610, R45 ;  /* 0x00007610002d7816 */ /* 0x000fe4000000002d */
[----:B------:R-:W-:-:S07]  /*509a0*/  PRMT R0, R44, 0x7610, R0 ;  /* 0x000076102c007816 */ /* 0x000fce0000000000 */
.L_x_97:
[----:B------:R-:W-:Y:S05]  /*509b0*/  BSYNC.RECONVERGENT B2 ;  /* 0x0000000000027941 */ /* 0x000fea0003800200 */
.L_x_96:
[----:B------:R-:W-:-:S05]  /*509c0*/  IMAD R5, R91, 0x88, RZ ;  /* 0x000000885b057824 */ /* 0x000fca00078e02ff */
[----:B------:R-:W-:-:S04]  /*509d0*/  IADD3 R4, P0, PT, R5, R70, RZ ;  /* 0x0000004605047210 */ /* 0x000fc80007f1e0ff */
[----:B------:R-:W-:-:S05]  /*509e0*/  LEA.HI.X.SX32 R5, R5, R71, 0x1, P0 ;  /* 0x0000004705057211 */ /* 0x000fca00000f0eff */
[----:B------:R-:W2:Y:S01]  /*509f0*/  LDG.E.U8 R7, desc[UR12][R4.64+0x40] ;  /* 0x0000400c04077981 */ /* 0x000ea2000c1e1100 */
[----:B-----5:R-:W-:Y:S02]  /*50a00*/  LOP3.LUT R6, R45, 0xff, RZ, 0xc0, !PT ;  /* 0x000000ff2d067812 */ /* 0x020fe400078ec0ff */
        /* <DEDUP_REMOVED lines=27> */
.L_x_95:
[----:B------:R-:W-:-:S05]  /*50bc0*/  IMAD R4, R91, 0x88, RZ ;  /* 0x000000885b047824 */ /* 0x000fca00078e02ff */
[----:B------:R-:W-:-:S04]  /*50bd0*/  IADD3 R8, P0, PT, R4, R70, RZ ;  /* 0x0000004604087210 */ /* 0x000fc80007f1e0ff */
[----:B------:R-:W-:-:S05]  /*50be0*/  LEA.HI.X.SX32 R9, R4, R71, 0x1, P0 ;  /* 0x0000004704097211 */ /* 0x000fca00000f0eff */
[----:B------:R-:W2:Y:S01]  /*50bf0*/  LDG.E.U8 R4, desc[UR12][R8.64+0x44] ;  /* 0x0000440c08047981 */ /* 0x000ea2000c1e1100 */
[----:B------:R-:W-:Y:S01]  /*50c00*/  IMAD.MOV.U32 R5, RZ, RZ, R58 ;  /* 0x000000ffff057224 */ /* 0x000fe200078e003a */
[----:B------:R-:W-:-:S04]  /*50c10*/  PLOP3.LUT P0, PT, PT, PT, PT, 0x80, 0x8 ;  /* 0x000000000008781c */ /* 0x000fc80003f0f070 */
[----:B------:R-:W-:-:S04]  /*50c20*/  PRMT R6, R5, 0x7610, R6 ;  /* 0x0000761005067816 */ /* 0x000fc80000000006 */
[----:B------:R-:W-:-:S04]  /*50c30*/  LOP3.LUT R5, R6, 0xff, RZ, 0xc0, !PT ;  /* 0x000000ff06057812 */ /* 0x000fc800078ec0ff */
        /* <DEDUP_REMOVED lines=8> */
[----:B------:R-:W-:-:S04]  /*50cc0*/  SHF.R.U32.HI R5, RZ, 0x8, R5 ;  /* 0x00000008ff057819 */ /* 0x000fc80000011605 */
        /* <DEDUP_REMOVED lines=8> */
[----:B------:R-:W-:-:S04]  /*50d50*/  SHF.R.U64 R5, R58, 0x10, R72 ;  /* 0x000000103a057819 */ /* 0x000fc80000001248 */
        /* <DEDUP_REMOVED lines=182> */
[----:B------:R-:W2:Y:S04]  /*518c0*/  LDL R7, [R1+0xe0] ;  /* 0x0000e00001077983 */ /* 0x000ea80000100800 */
[----:B------:R-:W3:Y:S01]  /*518d0*/  LDG.E.U8 R4, desc[UR12][R8.64+0x5d] ;  /* 0x00005d0c08047981 */ /* 0x000ee2000c1e1100 */
[----:B--2---:R-:W-:-:S04]  /*518e0*/  LOP3.LUT R5, R7, 0xff, RZ, 0xc0, !PT ;  /* 0x000000ff07057812 */ /* 0x004fc800078ec0ff */
[----:B---3--:R-:W-:-:S13]  /*518f0*/  ISETP.GT.U32.AND P1, PT, R4, R5, PT ;  /* 0x000000050400720c */ /* 0x008fda0003f24070 */
        /* <DEDUP_REMOVED lines=313> */
[----:B------:R-:W0:Y:S01]  /*52c90*/  LDCU.128 UR16, c[0x3][0x140] ;  /* 0x00c02800ff1077ac */ /* 0x000e220008000c00 */
[----:B------:R-:W-:Y:S01]  /*52ca0*/  IMAD.WIDE.U32 R6, R21, 0x1000000, RZ ;  /* 0x0100000015067825 */ /* 0x000fe200078e00ff */
[----:B------:R-:W-:Y:S01]  /*52cb0*/  SHF.L.U32 R35, R35, 0x8, RZ ;  /* 0x0000000823237819 */ /* 0x000fe200000006ff */
[----:B------:R-:W-:Y:S01]  /*52cc0*/  BSSY.RECONVERGENT B4, `(.L_x_105) ;  /* 0x00002de000047945 */ /* 0x000fe20003800200 */
[----:B------:R-:W1:Y:S01]  /*52cd0*/  LDCU.64 UR6, c[0x3][0x118] ;  /* 0x00c02300ff0677ac */ /* 0x000e620008000a00 */
[----:B------:R-:W-:Y:S01]  /*52ce0*/  IMAD.WIDE.U32 R8, R19, 0x10000, RZ ;  /* 0x0001000013087825 */ /* 0x000fe200078e00ff */
[----:B------:R-:W-:Y:S02]  /*52cf0*/  CS2R R98, SRZ ;  /* 0x0000000000627805 */ /* 0x000fe4000001ff00 */
[----:B------:R-:W-:Y:S01]  /*52d00*/  MOV R100, RZ ;  /* 0x000000ff00647202 */ /* 0x000fe20000000f00 */
[----:B------:R-:W2:Y:S01]  /*52d10*/  LDCU.128 UR24, c[0x3][0x120] ;  /* 0x00c02400ff1877ac */ /* 0x000ea20008000c00 */
[----:B------:R-:W-:Y:S01]  /*52d20*/  IMAD.WIDE.U32 R10, R11, 0x100, RZ ;  /* 0x000001000b0a7825 */ /* 0x000fe200078e00ff */
[----:B------:R-:W3:Y:S03]  /*52d30*/  LDCU.128 UR20, c[0x3][0x130] ;  /* 0x00c02600ff1477ac */ /* 0x000ee60008000c00 */
[----:B-----5:R-:W-:Y:S01]  /*52d40*/  IMAD.WIDE.U32 R2, R39, 0x1000000, RZ ;  /* 0x0100000027027825 */ /* 0x020fe200078e00ff */
        /* <DEDUP_REMOVED lines=11> */
[----:B---3--:R-:W-:Y:S02]  /*52e00*/  LOP3.LUT R42, R41, UR22, R42, 0x96, !PT ;  /* 0x00000016292a7c12 */ /* 0x008fe4000f8e962a */
[----:B------:R-:W-:Y:S01]  /*52e10*/  LOP3.LUT R41, R0, UR20, RZ, 0x3c, !PT ;  /* 0x0000001400297c12 */ /* 0x000fe2000f8e3cff */
[----:B------:R-:W-:-:S04]  /*52e20*/  IMAD.WIDE.U32 R20, R20, 0x100, RZ ;  /* 0x0000010014147825 */ /* 0x000fc800078e00ff */
[----:B------:R-:W-:Y:S01]  /*52e30*/  IMAD.WIDE.U32 R10, R13, 0x1000000, RZ ;  /* 0x010000000d0a7825 */ /* 0x000fe200078e00ff */
[----:B------:R-:W-:Y:S02]  /*52e40*/  LOP3.LUT R2, R16, R18, R20, 0xfe, !PT ;  /* 0x0000001210027212 */ /* 0x000fe400078efe14 */
[----:B------:R-:W-:Y:S01]  /*52e50*/  LOP3.LUT R8, R17, R19, R21, 0xfe, !PT ;  /* 0x0000001311087212 */ /* 0x000fe200078efe15 */
[----:B------:R-:W-:Y:S01]  /*52e60*/  IMAD.WIDE.U32 R12, R12, 0x10000, RZ ;  /* 0x000100000c0c7825 */ /* 0x000fe200078e00ff */
[----:B0-----:R-:W-:Y:S01]  /*52e70*/  LOP3.LUT R7, R2, UR18, R29, 0x96, !PT ;  /* 0x0000001202077c12 */ /* 0x001fe2000f8e961d */
[----:B------:R-:W0:Y:S01]  /*52e80*/  LDC.64 R20, c[0x3][0x110] ;  /* 0x00c04400ff147b82 */ /* 0x000e220000000a00 */
[----:B-1----:R-:W-:Y:S01]  /*52e90*/  MOV R0, UR30 ;  /* 0x0000001e00007c02 */ /* 0x002fe20008000f00 */
[----:B------:R-:W-:-:S04]  /*52ea0*/  IMAD.WIDE.U32 R14, R14, 0x100, RZ ;  /* 0x000001000e0e7825 */ /* 0x000fc800078e00ff */
[----:B------:R-:W-:Y:S01]  /*52eb0*/  IMAD.U32 R2, R80, 0x10000, RZ ;  /* 0x0001000050027824 */ /* 0x000fe200078e00ff */
[----:B------:R-:W-:Y:S01]  /*52ec0*/  LOP3.LUT R3, R10, R12, R14, 0xfe, !PT ;  /* 0x0000000c0a037212 */ /* 0x000fe200078efe0e */
[----:B------:R-:W-:Y:S01]  /*52ed0*/  IMAD.SHL.U32 R31, R31, 0x100, RZ ;  /* 0x000001001f1f7824 */ /* 0x000fe200078e00ff */
[----:B------:R-:W-:Y:S01]  /*52ee0*/  LOP3.LUT R10, R11, R13, R15, 0xfe, !PT ;  /* 0x0000000d0b0a7212 */ /* 0x000fe200078efe0f */
[----:B------:R-:W-:Y:S01]  /*52ef0*/  IMAD.SHL.U32 R43, R5, 0x1000000, RZ ;  /* 0x01000000052b7824 */ /* 0x000fe200078e00ff */
[----:B------:R-:W-:Y:S01]  /*52f00*/  LOP3.LUT R6, R3, UR16, R30, 0x96, !PT ;  /* 0x0000001003067c12 */ /* 0x000fe2000f8e961e */
[----:B------:R-:W-:Y:S01]  /*52f10*/  IMAD.SHL.U32 R3, R76, 0x100, RZ ;  /* 0x000001004c037824 */ /* 0x000fe200078e00ff */
[----:B------:R-:W-:Y:S01]  /*52f20*/  LOP3.LUT R2, R2, 0xff0000, RZ, 0xc0, !PT ;  /* 0x00ff000002027812 */ /* 0x000fe200078ec0ff */
[----:B------:R-:W-:Y:S01]  /*52f30*/  IMAD.SHL.U32 R37, R37, 0x100, RZ ;  /* 0x0000010025257824 */ /* 0x000fe200078e00ff */
[----:B------:R-:W-:Y:S01]  /*52f40*/  SHF.L.U32 R5, R105, 0x8, RZ ;  /* 0x0000000869057819 */ /* 0x000fe200000006ff */
[----:B------:R-:W-:Y:S01]  /*52f50*/  IMAD.SHL.U32 R33, R33, 0x100, RZ ;  /* 0x0000010021217824 */ /* 0x000fe200078e00ff */
[----:B------:R-:W-:Y:S01]  /*52f60*/  LOP3.LUT R31, R31, R38, R39, 0xfe, !PT ;  /* 0x000000261f1f7212 */ /* 0x000fe200078efe27 */
[----:B------:R-:W-:Y:S01]  /*52f70*/  IMAD.U32 R23, R23, 0x10000, RZ ;  /* 0x0001000017177824 */ /* 0x000fe200078e00ff */
[----:B------:R-:W-:Y:S01]  /*52f80*/  LOP3.LUT R34, R35, R34, R10, 0xfe, !PT ;  /* 0x0000002223227212 */ /* 0x000fe200078efe0a */
[----:B------:R-:W-:Y:S01]  /*52f90*/  IMAD.SHL.U32 R10, R83, 0x100, RZ ;  /* 0x00000100530a7824 */ /* 0x000fe200078e00ff */
[----:B------:R-:W-:Y:S01]  /*52fa0*/  LOP3.LUT R38, R2, 0xff00, R3, 0xf8, !PT ;  /* 0x0000ff0002267812 */ /* 0x000fe200078ef803 */
[----:B------:R-:W-:Y:S01]  /*52fb0*/  IMAD.SHL.U32 R2, R82, 0x100, RZ ;  /* 0x0000010052027824 */ /* 0x000fe200078e00ff */
[----:B------:R-:W-:Y:S01]  /*52fc0*/  LOP3.LUT R5, R5, 0xff0000, RZ, 0xc0, !PT ;  /* 0x00ff000005057812 */ /* 0x000fe200078ec0ff */
[----:B------:R-:W-:Y:S01]  /*52fd0*/  IMAD.U32 R27, R27, 0x10000, RZ ;  /* 0x000100001b1b7824 */ /* 0x000fe200078e00ff */
[----:B------:R-:W-:Y:S01]  /*52fe0*/  SHF.L.U32 R3, R24, 0x18, RZ ;  /* 0x0000001818037819 */ /* 0x000fe200000006ff */
[----:B------:R-:W-:Y:S01]  /*52ff0*/  IMAD.U32 R9, R74, 0x10000, RZ ;  /* 0x000100004a097824 */ /* 0x000fe200078e00ff */
[----:B------:R-:W-:Y:S01]  /*53000*/  LOP3.LUT R5, R5, 0xff00, R10, 0xf8, !PT ;  /* 0x0000ff0005057812 */ /* 0x000fe200078ef80a */
[----:B------:R-:W-:Y:S01]  /*53010*/  IMAD.U32 R22, R22, 0x10000, RZ ;  /* 0x0001000016167824 */ /* 0x000fe200078e00ff */
[----:B------:R-:W-:Y:S01]  /*53020*/  LOP3.LUT R10, R2, 0xff00, RZ, 0xc0, !PT ;  /* 0x0000ff00020a7812 */ /* 0x000fe200078ec0ff */
[----:B------:R-:W-:Y:S01]  /*53030*/  IMAD.U32 R2, R85, 0x10000, RZ ;  /* 0x0001000055027824 */ /* 0x000fe200078e00ff */
[----:B------:R-:W-:Y:S01]  /*53040*/  LOP3.LUT R40, R37, R36, R40, 0xfe, !PT ;  /* 0x0000002425287212 */ /* 0x000fe200078efe28 */
[----:B------:R-:W-:Y:S01]  /*53050*/  IMAD.SHL.U32 R37, R78, 0x1000000, RZ ;  /* 0x010000004e257824 */ /* 0x000fe200078e00ff */
[----:B------:R-:W-:Y:S01]  /*53060*/  LOP3.LUT R13, R10, 0xff, R103, 0xf8, !PT ;  /* 0x000000ff0a0d7812 */ /* 0x000fe200078ef867 */
[----:B------:R-:W-:Y:S01]  /*53070*/  IMAD.SHL.U32 R36, R95, 0x100, RZ ;  /* 0x000001005f247824 */ /* 0x000fe200078e00ff */
[----:B------:R-:W-:Y:S01]  /*53080*/  LOP3.LUT R8, R33, R32, R8, 0xfe, !PT ;  /* 0x0000002021087212 */ /* 0x000fe200078efe08 */
[----:B------:R-:W-:Y:S01]  /*53090*/  IMAD.U32 R32, R25, 0x10000, RZ ;  /* 0x0001000019207824 */ /* 0x000fe200078e00ff */
[----:B------:R-:W-:Y:S01]  /*530a0*/  SHF.L.U32 R11, R28, 0x18, RZ ;  /* 0x000000181c0b7819 */ /* 0x000fe200000006ff */
[----:B------:R-:W-:Y:S01]  /*530b0*/  IMAD.SHL.U32 R35, R90, 0x1000000, RZ ;  /* 0x010000005a237824 */ /* 0x000fe200078e00ff */
[----:B------:R-:W-:Y:S01]  /*530c0*/  LOP3.LUT R40, R3, R23, R40, 0xfe, !PT ;  /* 0x0000001703287212 */ /* 0x000fe200078efe28 */
[----:B------:R-:W1:Y:S01]  /*530d0*/  LDC.64 R28, c[0x3][0xf0] ;  /* 0x00c03c00ff1c7b82 */ /* 0x000e620000000a00 */
[----:B------:R-:W-:Y:S01]  /*530e0*/  LOP3.LUT R10, R13, 0xff0000, R2, 0xf8, !PT ;  /* 0x00ff00000d0a7812 */ /* 0x000fe200078ef802 */
[----:B0-----:R-:W-:Y:S01]  /*530f0*/  STL.64 [R1+0x30], R20 ;  /* 0x0000301401007387 */ /* 0x001fe20000100a00 */
[----:B------:R-:W-:Y:S01]  /*53100*/  LOP3.LUT R8, R11, R27, R8, 0xfe, !PT ;  /* 0x0000001b0b087212 */ /* 0x000fe200078efe08 */
[----:B------:R-:W-:Y:S01]  /*53110*/  IMAD.SHL.U32 R11, R84, 0x100, RZ ;  /* 0x00000100540b7824 */ /* 0x000fe200078e00ff */
[----:B------:R-:W-:Y:S01]  /*53120*/  SHF.L.U32 R12, R94, 0x8, RZ ;  /* 0x000000085e0c7819 */ /* 0x000fe200000006ff */
[----:B------:R-:W-:Y:S01]  /*53130*/  IMAD.U32 R44, RZ, RZ, UR31 ;  /* 0x0000001fff2c7e24 */ /* 0x000fe2000f8e00ff */
[----:B------:R-:W-:Y:S01]  /*53140*/  LOP3.LUT R9, R9, 0xff0000, RZ, 0xc0, !PT ;  /* 0x00ff000009097812 */ /* 0x000fe200078ec0ff */
[----:B------:R-:W0:Y:S01]  /*53150*/  LDC.64 R2, c[0x3][0xe0] ;  /* 0x00c03800ff027b82 */ /* 0x000e220000000a00 */
[----:B------:R-:W-:Y:S01]  /*53160*/  LOP3.LUT R13, R11, 0xff00, RZ, 0xc0, !PT ;  /* 0x0000ff000b0d7812 */ /* 0x000fe200078ec0ff */
[----:B------:R-:W-:Y:S01]  /*53170*/  IMAD.U32 R11, R89, 0x10000, RZ ;  /* 0x00010000590b7824 */ /* 0x000fe200078e00ff */
[----:B------:R-:W-:Y:S01]  /*53180*/  LOP3.LUT R15, R12, 0xff00, RZ, 0xc0, !PT ;  /* 0x0000ff000c0f7812 */ /* 0x000fe200078ec0ff */
[----:B------:R-:W-:Y:S01]  /*53190*/  IMAD.MOV.U32 R55, RZ, RZ, RZ ;  /* 0x000000ffff377224 */ /* 0x000fe200078e00ff */
[----:B------:R-:W-:Y:S01]  /*531a0*/  LOP3.LUT R12, R13, 0xff, R102, 0xf8, !PT ;  /* 0x000000ff0d0c7812 */ /* 0x000fe200078ef866 */
[----:B------:R-:W-:Y:S01]  /*531b0*/  IMAD.U32 R13, R77, 0x10000, RZ ;  /* 0x000100004d0d7824 */ /* 0x000fe200078e00ff */
[----:B------:R-:W-:Y:S01]  /*531c0*/  LOP3.LUT R14, R15, 0xff, R104, 0xf8, !PT ;  /* 0x000000ff0f0e7812 */ /* 0x000fe200078ef868 */
[----:B------:R-:W3:Y:S01]  /*531d0*/  LDC.64 R24, c[0x3][0x100] ;  /* 0x00c04000ff187b82 */ /* 0x000ee20000000a00 */
[----:B------:R-:W-:Y:S01]  /*531e0*/  LOP3.LUT R43, R43, R22, R31, 0xfe, !PT ;  /* 0x000000162b2b7212 */ /* 0x000fe200078efe1f */
[----:B------:R-:W-:Y:S01]  /*531f0*/  IMAD.MOV.U32 R93, RZ, RZ, RZ ;  /* 0x000000ffff5d7224 */ /* 0x000fe200078e00ff */
[----:B------:R-:W-:Y:S01]  /*53200*/  LOP3.LUT R14, R14, 0xff0000, R13, 0xf8, !PT ;  /* 0x00ff00000e0e7812 */ /* 0x000fe200078ef80d */
[----:B------:R-:W-:Y:S01]  /*53210*/  IMAD.MOV.U32 R33, RZ, RZ, RZ ;  /* 0x000000ffff217224 */ /* 0x000fe200078e00ff */
[----:B------:R-:W-:Y:S01]  /*53220*/  LOP3.LUT R36, R9, 0xff00, R36, 0xf8, !PT ;  /* 0x0000ff0009247812 */ /* 0x000fe200078ef824 */
[----:B------:R-:W-:Y:S01]  /*53230*/  IMAD.SHL.U32 R9, R26, 0x1000000, RZ ;  /* 0x010000001a097824 */ /* 0x000fe200078e00ff */
[----:B------:R-:W-:Y:S01]  /*53240*/  LOP3.LUT R37, R37, UR7, R14, 0x36, !PT ;  /* 0x0000000725257c12 */ /* 0x000fe2000f8e360e */
[----:B------:R-:W3:Y:S01]  /*53250*/  LDC.64 R30, c[0x3][0xe8] ;  /* 0x00c03a00ff1e7b82 */ /* 0x000ee20000000a00 */
[----:B------:R-:W-:Y:S01]  /*53260*/  LOP3.LUT R12, R12, 0xff0000, R11, 0xf8, !PT ;  /* 0x00ff00000c0c7812 */ /* 0x000fe200078ef80b */
[----:B------:R-:W3:Y:S01]  /*53270*/  LDCU UR7, c[0x3][0x150] ;  /* 0x00c02a00ff0777ac */ /* 0x000ee20008000800 */
[----:B------:R-:W-:Y:S01]  /*53280*/  LOP3.LUT R32, R9, R32, R34, 0xfe, !PT ;  /* 0x0000002009207212 */ /* 0x000fe200078efe22 */
[----:B------:R-:W-:Y:S01]  /*53290*/  IMAD.SHL.U32 R34, R88, 0x1000000, RZ ;  /* 0x0100000058227824 */ /* 0x000fe200078e00ff */
[----:B------:R-:W-:Y:S01]  /*532a0*/  SHF.L.U32 R39, R86, 0x18, RZ ;  /* 0x0000001856277819 */ /* 0x000fe200000006ff */
[----:B------:R-:W-:Y:S01]  /*532b0*/  IMAD.SHL.U32 R9, R81, 0x1000000, RZ ;  /* 0x0100000051097824 */ /* 0x000fe200078e00ff */
[----:B--2---:R-:W-:Y:S01]  /*532c0*/  LOP3.LUT R35, R35, UR27, R12, 0x36, !PT ;  /* 0x0000001b23237c12 */ /* 0x004fe2000f8e360c */
[----:B0-----:R0:W-:Y:S01]  /*532d0*/  STL.64 [R1], R2 ;  /* 0x0000000201007387 */ /* 0x0011e20000100a00 */
[----:B------:R-:W2:Y:S01]  /*532e0*/  LDC.64 R22, c[0x3][0x108] ;  /* 0x00c04200ff167b82 */ /* 0x000ea20000000a00 */
[----:B------:R-:W-:Y:S01]  /*532f0*/  LOP3.LUT R34, R5, 0xff000000, R34, 0xf8, !PT ;  /* 0xff00000005227812 */ /* 0x000fe200078ef822 */
[----:B------:R-:W-:Y:S01]  /*53300*/  IMAD.SHL.U32 R5, R75, 0x1000000, RZ ;  /* 0x010000004b057824 */ /* 0x000fe200078e00ff */
[----:B------:R-:W-:Y:S01]  /*53310*/  LOP3.LUT R39, R39, UR25, R10, 0x36, !PT ;  /* 0x0000001927277c12 */ /* 0x000fe2000f8e360a */
[----:B-1----:R1:W-:Y:S01]  /*53320*/  STL.64 [R1+0x10], R28 ;  /* 0x0000101c01007387 */ /* 0x0023e20000100a00 */
[----:B------:R-:W-:Y:S01]  /*53330*/  LOP3.LUT R38, R38, 0xff000000, R9, 0xf8, !PT ;  /* 0xff00000026267812 */ /* 0x000fe200078ef809 */
[----:B----4-:R-:W-:Y:S01]  /*53340*/  IMAD.U32 R9, RZ, RZ, UR29 ;  /* 0x0000001dff097e24 */ /* 0x010fe2000f8e00ff */
[----:B------:R-:W-:Y:S01]  /*53350*/  LOP3.LUT R36, R36, 0xff000000, R5, 0xf8, !PT ;  /* 0xff00000024247812 */ /* 0x000fe200078ef805 */
[----:B------:R-:W4:Y:S01]  /*53360*/  LDC.64 R14, c[0x3][0x130] ;  /* 0x00c04c00ff0e7b82 */ /* 0x000f220000000a00 */
[----:B------:R-:W-:Y:S01]  /*53370*/  LOP3.LUT R38, R79, UR24, R38, 0x96, !PT ;  /* 0x000000184f267c12 */ /* 0x000fe2000f8e9626 */
[----:B------:R-:W2:Y:S01]  /*53380*/  LDCU.64 UR24, c[0x3][0xe8] ;  /* 0x00c01d00ff1877ac */ /* 0x000ea20008000a00 */
[----:B------:R-:W-:Y:S01]  /*53390*/  LOP3.LUT R34, R87, UR26, R34, 0x96, !PT ;  /* 0x0000001a57227c12 */ /* 0x000fe2000f8e9622 */
[----:B---3--:R3:W-:Y:S01]  /*533a0*/  STL.64 [R1+0x20], R24 ;  /* 0x0000201801007387 */ /* 0x0087e20000100a00 */
[----:B------:R-:W-:Y:S01]  /*533b0*/  LOP3.LUT R43, R43, UR21, RZ, 0x3c, !PT ;  /* 0x000000152b2b7c12 */ /* 0x000fe2000f8e3cff */
[----:B------:R-:W4:Y:S01]  /*533c0*/  LDCU.64 UR20, c[0x3][0xf0] ;  /* 0x00c01e00ff1477ac */ /* 0x000f220008000a00 */
[----:B------:R-:W-:Y:S01]  /*533d0*/  LOP3.LUT R40, R40, UR23, RZ, 0x3c, !PT ;  /* 0x0000001728287c12 */ /* 0x000fe2000f8e3cff */
[----:B0-----:R-:W0:Y:S01]  /*533e0*/  LDC.64 R2, c[0x3][0x158] ;  /* 0x00c05600ff027b82 */ /* 0x001e220000000a00 */
[----:B------:R-:W-:Y:S01]  /*533f0*/  STL.64 [R1+0x8], R30 ;  /* 0x0000081e01007387 */ /* 0x000fe20000100a00 */
[----:B------:R-:W-:Y:S01]  /*53400*/  LOP3.LUT R32, R32, UR17, RZ, 0x3c, !PT ;  /* 0x0000001120207c12 */ /* 0x000fe2000f8e3cff */
[----:B------:R-:W4:Y:S01]  /*53410*/  LDCU.64 UR16, c[0x3][0xf8] ;  /* 0x00c01f00ff1077ac */ /* 0x000f220008000a00 */
[----:B------:R-:W-:Y:S01]  /*53420*/  LOP3.LUT R8, R8, UR19, RZ, 0x3c, !PT ;  /* 0x0000001308087c12 */ /* 0x000fe2000f8e3cff */
[----:B-1----:R-:W-:Y:S01]  /*53430*/  HFMA2 R28, -RZ, RZ, 0, 0 ;  /* 0x00000000ff1c7431 */ /* 0x002fe200000001ff */
[----:B------:R-:W-:Y:S01]  /*53440*/  LOP3.LUT R36, R73, UR6, R36, 0x96, !PT ;  /* 0x0000000649247c12 */ /* 0x000fe2000f8e9624 */
[----:B------:R-:W1:Y:S01]  /*53450*/  LDCU.64 UR18, c[0x3][0x100] ;  /* 0x00c02000ff1277ac */ /* 0x000e620008000a00 */
[----:B------:R-:W1:Y:S01]  /*53460*/  LDC.64 R26, c[0x3][0xf8] ;  /* 0x00c03e00ff1a7b82 */ /* 0x000e620000000a00 */
[----:B--2---:R-:W-:Y:S01]  /*53470*/  STL.64 [R1+0x28], R22 ;  /* 0x0000281601007387 */ /* 0x004fe20000100a00 */
[----:B---3--:R-:W-:Y:S01]  /*53480*/  CS2R R24, SRZ ;  /* 0x0000000000187805 */ /* 0x008fe2000001ff00 */
[----:B------:R-:W2:Y:S01]  /*53490*/  LDCU.64 UR22, c[0x3][0x108] ;  /* 0x00c02100ff1677ac */ /* 0x000ea20008000a00 */
[----:B------:R-:W-:Y:S01]  /*534a0*/  IMAD.U32 R45, RZ, RZ, UR24 ;  /* 0x00000018ff2d7e24 */ /* 0x000fe2000f8e00ff */
[----:B------:R-:W-:Y:S01]  /*534b0*/  LOP3.LUT R4, R4, UR7, RZ, 0x3c, !PT ;  /* 0x0000000704047c12 */ /* 0x000fe2000f8e3cff */
[----:B------:R-:W-:Y:S01]  /*534c0*/  IMAD.U32 R46, RZ, RZ, UR25 ;  /* 0x00000019ff2e7e24 */ /* 0x000fe2000f8e00ff */
[----:B------:R-:W3:Y:S01]  /*534d0*/  LDCU.64 UR26, c[0x3][0x158] ;  /* 0x00c02b00ff1a77ac */ /* 0x000ee20008000a00 */
[----:B------:R-:W3:Y:S01]  /*534e0*/  LDC.64 R18, c[0x3][0x118] ;  /* 0x00c04600ff127b82 */ /* 0x000ee20000000a00 */
[----:B----4-:R-:W-:Y:S01]  /*534f0*/  STL.64 [R1+0x50], R14 ;  /* 0x0000500e01007387 */ /* 0x010fe20000100a00 */
[----:B------:R-:W-:Y:S01]  /*53500*/  IMAD.U32 R47, RZ, RZ, UR20 ;  /* 0x00000014ff2f7e24 */ /* 0x000fe2000f8e00ff */
[----:B------:R-:W4:Y:S01]  /*53510*/  LDCU UR6, c[0x3][0x154] ;  /* 0x00c02a80ff0677ac */ /* 0x000f220008000800 */
[----:B------:R-:W-:Y:S01]  /*53520*/  MOV R48, UR21 ;  /* 0x0000001500307c02 */ /* 0x000fe20008000f00 */
[----:B------:R-:W-:-:S02]  /*53530*/  IMAD.U32 R49, RZ, RZ, UR16 ;  /* 0x00000010ff317e24 */ /* 0x000fc4000f8e00ff */
[----:B------:R-:W-:Y:S01]  /*53540*/  IMAD.U32 R50, RZ, RZ, UR17 ;  /* 0x00000011ff327e24 */ /* 0x000fe2000f8e00ff */
[----:B------:R-:W4:Y:S01]  /*53550*/  LDC.64 R16, c[0x3][0x120] ;  /* 0x00c04800ff107b82 */ /* 0x000f220000000a00 */
[----:B0-----:R-:W-:Y:S01]  /*53560*/  STL.64 [R1+0x78], R2 ;  /* 0x0000780201007387 */ /* 0x001fe20000100a00 */
[----:B-1----:R-:W-:Y:S02]  /*53570*/  IMAD.U32 R51, RZ, RZ, UR18 ;  /* 0x00000012ff337e24 */ /* 0x002fe4000f8e00ff */
[----:B------:R-:W-:Y:S01]  /*53580*/  IMAD.U32 R52, RZ, RZ, UR19 ;  /* 0x00000013ff347e24 */ /* 0x000fe2000f8e00ff */
[----:B--2---:R-:W-:Y:S01]  /*53590*/  MOV R53, UR22 ;  /* 0x0000001600357c02 */ /* 0x004fe20008000f00 */
[----:B------:R-:W-:Y:S02]  /*535a0*/  IMAD.U32 R54, RZ, RZ, UR23 ;  /* 0x00000017ff367e24 */ /* 0x000fe4000f8e00ff */
[----:B------:R-:W0:Y:S01]  /*535b0*/  LDC.64 R12, c[0x3][0x138] ;  /* 0x00c04e00ff0c7b82 */ /* 0x000e220000000a00 */
[----:B------:R1:W-:Y:S01]  /*535c0*/  STL.64 [R1+0x18], R26 ;  /* 0x0000181a01007387 */ /* 0x0003e20000100a00 */
[----:B---3--:R-:W-:-:S02]  /*535d0*/  IMAD.U32 R97, RZ, RZ, UR26 ;  /* 0x0000001aff617e24 */ /* 0x008fc4000f8e00ff */
[----:B------:R-:W-:Y:S02]  /*535e0*/  IMAD.U32 R92, RZ, RZ, UR27 ;  /* 0x0000001bff5c7e24 */ /* 0x000fe4000f8e00ff */
[----:B------:R-:W-:Y:S02]  /*535f0*/  IMAD.MOV.U32 R56, RZ, RZ, R113 ;  /* 0x000000ffff387224 */ /* 0x000fe400078e0071 */
[----:B------:R-:W2:Y:S01]  /*53600*/  LDC.64 R10, c[0x3][0x140] ;  /* 0x00c05000ff0a7b82 */ /* 0x000ea20000000a00 */
[----:B------:R3:W-:Y:S01]  /*53610*/  STL.64 [R1+0x38], R18 ;  /* 0x0000381201007387 */ /* 0x0007e20000100a00 */
[----:B------:R-:W-:Y:S02]  /*53620*/  IMAD.MOV.U32 R57, RZ, RZ, R112 ;  /* 0x000000ffff397224 */ /* 0x000fe400078e0070 */
[----:B----4-:R-:W-:Y:S01]  /*53630*/  IMAD.U32 R5, RZ, RZ, UR6 ;  /* 0x00000006ff057e24 */ /* 0x010fe2000f8e00ff */
[----:B-1----:R-:W-:Y:S01]  /*53640*/  CS2R R26, SRZ ;  /* 0x00000000001a7805 */ /* 0x002fe2000001ff00 */
[----:B------:R1:W-:Y:S01]  /*53650*/  STL.64 [R1+0x40], R16 ;  /* 0x0000401001007387 */ /* 0x0003e20000100a00 */
[----:B---3--:R-:W-:-:S03]  /*53660*/  CS2R R18, SRZ ;  /* 0x0000000000127805 */ /* 0x008fc6000001ff00 */
[----:B0-----:R0:W-:Y:S01]  /*53670*/  STL.64 [R1+0x58], R12 ;  /* 0x0000580c01007387 */ /* 0x0011e20000100a00 */
[----:B-1----:R-:W-:-:S03]  /*53680*/  IMAD.MOV.U32 R17, RZ, RZ, RZ ;  /* 0x000000ffff117224 */ /* 0x002fc600078e00ff */
[----:B--2---:R1:W-:Y:S01]  /*53690*/  STL.64 [R1+0x60], R10 ;  /* 0x0000600a01007387 */ /* 0x0043e20000100a00 */
[----:B0-----:R-:W-:Y:S01]  /*536a0*/  CS2R R12, SRZ ;  /* 0x00000000000c7805 */ /* 0x001fe2000001ff00 */
[----:B-1----:R-:W-:Y:S02]  /*536b0*/  IMAD.U32 R10, RZ, RZ, UR28 ;  /* 0x0000001cff0a7e24 */ /* 0x002fe4000f8e00ff */
[----:B------:R-:W-:-:S07]  /*536c0*/  IMAD.MOV.U32 R11, RZ, RZ, RZ ;  /* 0x000000ffff0b7224 */ /* 0x000fce00078e00ff */
.L_x_106:
        /* <DEDUP_REMOVED lines=19> */
[----:B------:R-:W-:Y:S02]  /*53800*/  LOP3.LUT R30, R41, R53, R0, 0x96, !PT ;  /* 0x00000035291e7212 */ /* 0x000fe400078e9600 */
[----:B------:R-:W-:Y:S01]  /*53810*/  SHF.L.W.U32.HI R0, R14, 0x1, R15 ;  /* 0x000000010e007819 */ /* 0x000fe20000010e0f */
[----:B------:R0:W-:Y:S01]  /*53820*/  STL.64 [R1], R2 ;  /* 0x0000000201007387 */ /* 0x0001e20000100a00 */
[----:B------:R-:W-:Y:S02]  /*53830*/  SHF.L.W.U32.HI R31, R15, 0x1, R14 ;  /* 0x000000010f1f7819 */ /* 0x000fe40000010e0e */
[----:B------:R-:W-:-:S02]  /*53840*/  LOP3.LUT R14, R32, R37, R48, 0x96, !PT ;  /* 0x00000025200e7212 */ /* 0x000fc400078e9630 */
[----:B------:R-:W-:Y:S02]  /*53850*/  LOP3.LUT R44, R43, R54, R44, 0x96, !PT ;  /* 0x000000362b2c7212 */ /* 0x000fe400078e962c */
[----:B------:R-:W-:Y:S02]  /*53860*/  LOP3.LUT R14, R27, R14, R33, 0x96, !PT ;  /* 0x0000000e1b0e7212 */ /* 0x000fe400078e9621 */
[----:B------:R-:W-:Y:S02]  /*53870*/  LOP3.LUT R29, R13, R44, R92, 0x96, !PT ;  /* 0x0000002c0d1d7212 */ /* 0x000fe400078e965c */
[----:B------:R-:W-:Y:S02]  /*53880*/  LOP3.LUT R30, R12, R30, R97, 0x96, !PT ;  /* 0x0000001e0c1e7212 */ /* 0x000fe400078e9661 */
[----:B0-----:R-:W-:Y:S02]  /*53890*/  LOP3.LUT R2, R53, R20, RZ, 0x3c, !PT ;  /* 0x0000001435027212 */ /* 0x001fe400078e3cff */
[----:B------:R-:W-:-:S02]  /*538a0*/  LOP3.LUT R3, R54, R16, RZ, 0x3c, !PT ;  /* 0x0000001036037212 */ /* 0x000fc400078e3cff */
[----:B------:R-:W-:Y:S02]  /*538b0*/  SHF.L.W.U32.HI R44, R30, 0x1, R29 ;  /* 0x000000011e2c7819 */ /* 0x000fe40000010e1d */
[----:B------:R-:W-:Y:S01]  /*538c0*/  LOP3.LUT R0, R0, R14, RZ, 0x3c, !PT ;  /* 0x0000000e00007212 */ /* 0x000fe200078e3cff */
[----:B------:R0:W-:Y:S01]  /*538d0*/  STL.64 [R1+0x28], R2 ;  /* 0x0000280201007387 */ /* 0x0001e20000100a00 */
[----:B------:R-:W-:Y:S02]  /*538e0*/  LOP3.LUT R15, R43, R16, RZ, 0x3c, !PT ;  /* 0x000000102b0f7212 */ /* 0x000fe400078e3cff */
[----:B------:R-:W-:Y:S02]  /*538f0*/  LOP3.LUT R12, R12, R20, RZ, 0x3c, !PT ;  /* 0x000000140c0c7212 */ /* 0x000fe400078e3cff */
[----:B------:R-:W-:-:S05]  /*53900*/  LOP3.LUT R13, R13, R16, RZ, 0x3c, !PT ;  /* 0x000000100d0d7212 */ /* 0x000fca00078e3cff */
[----:B------:R4:W-:Y:S01]  /*53910*/  STL.64 [R1+0xa0], R12 ;  /* 0x0000a00c01007387 */ /* 0x0009e20000100a00 */
[----:B0-----:R-:W-:-:S04]  /*53920*/  LOP3.LUT R2, R6, R36, R47, 0x96, !PT ;  /* 0x0000002406027212 */ /* 0x001fc800078e962f */
        /* <DEDUP_REMOVED lines=19> */
[----:B------:R-:W-:Y:S02]  /*53a60*/  LOP3.LUT R3, R92, R16, RZ, 0x3c, !PT ;  /* 0x000000105c037212 */ /* 0x000fe400078e3cff */
[-C--:B------:R-:W-:Y:S01]  /*53a70*/  LOP3.LUT R41, R40, R101.reuse, RZ, 0x3c, !PT ;  /* 0x0000006528297212 */ /* 0x080fe200078e3cff */
[----:B------:R0:W-:Y:S01]  /*53a80*/  STL.64 [R1+0x50], R14 ;  /* 0x0000500e01007387 */ /* 0x0001e20000100a00 */
[----:B----4-:R-:W-:Y:S02]  /*53a90*/  LOP3.LUT R13, R9, R101, RZ, 0x3c, !PT ;  /* 0x00000065090d7212 */ /* 0x010fe400078e3cff */
[-C--:B------:R-:W-:Y:S01]  /*53aa0*/  LOP3.LUT R36, R36, R22.reuse, RZ, 0x3c, !PT ;  /* 0x0000001624247212 */ /* 0x080fe200078e3cff */
[----:B------:R4:W-:Y:S01]  /*53ab0*/  STL.64 [R1+0x78], R2 ;  /* 0x0000780201007387 */ /* 0x0009e20000100a00 */
[-C--:B------:R-:W-:Y:S02]  /*53ac0*/  LOP3.LUT R16, R6, R22.reuse, RZ, 0x3c, !PT ;  /* 0x0000001606107212 */ /* 0x080fe400078e3cff */
[----:B------:R-:W-:-:S02]  /*53ad0*/  LOP3.LUT R20, R93, R22, RZ, 0x3c, !PT ;  /* 0x000000165d147212 */ /* 0x000fc400078e3cff */
[-C--:B------:R-:W-:Y:S02]  /*53ae0*/  LOP3.LUT R40, R42, R30.reuse, RZ, 0x3c, !PT ;  /* 0x0000001e2a287212 */ /* 0x080fe400078e3cff */
[----:B------:R-:W-:Y:S02]  /*53af0*/  LOP3.LUT R12, R10, R30, RZ, 0x3c, !PT ;  /* 0x0000001e0a0c7212 */ /* 0x000fe400078e3cff */
[----:B0-----:R-:W-:Y:S01]  /*53b00*/  LOP3.LUT R14, R22, R47, RZ, 0x3c, !PT ;  /* 0x0000002f160e7212 */ /* 0x001fe200078e3cff */
[----:B------:R-:W-:Y:S01]  /*53b10*/  STL.64 [R1+0x58], R40 ;  /* 0x0000582801007387 */ /* 0x000fe20000100a00 */
[----:B------:R-:W-:Y:S02]  /*53b20*/  LOP3.LUT R47, R101, R46, RZ, 0x3c, !PT ;  /* 0x0000002e652f7212 */ /* 0x000fe400078e3cff */
[-C--:B----4-:R-:W-:Y:S01]  /*53b30*/  LOP3.LUT R3, R57, R101.reuse, RZ, 0x3c, !PT ;  /* 0x0000006539037212 */ /* 0x090fe200078e3cff */
[----:B------:R-:W-:Y:S01]  /*53b40*/  STL.64 [R1+0x80], R12 ;  /* 0x0000800c01007387 */ /* 0x000fe20000100a00 */
[----:B------:R-:W-:-:S02]  /*53b50*/  LOP3.LUT R101, R100, R101, RZ, 0x3c, !PT ;  /* 0x0000006564657212 */ /* 0x000fc400078e3cff */
[----:B------:R-:W-:Y:S02]  /*53b60*/  LOP3.LUT R22, R17, R22, RZ, 0x3c, !PT ;  /* 0x0000001611167212 */ /* 0x000fe400078e3cff */
[-C--:B------:R-:W-:Y:S02]  /*53b70*/  LOP3.LUT R2, R56, R30.reuse, RZ, 0x3c, !PT ;  /* 0x0000001e38027212 */ /* 0x080fe400078e3cff */
[----:B------:R-:W-:Y:S02]  /*53b80*/  LOP3.LUT R46, R30, R45, RZ, 0x3c, !PT ;  /* 0x0000002d1e2e7212 */ /* 0x000fe400078e3cff */
[----:B------:R-:W-:Y:S01]  /*53b90*/  LOP3.LUT R100, R99, R30, RZ, 0x3c, !PT ;  /* 0x0000001e63647212 */ /* 0x000fe200078e3cff */
[----:B------:R0:W-:Y:S01]  /*53ba0*/  STL.64 [R1+0x30], R2 ;  /* 0x0000300201007387 */ /* 0x0001e20000100a00 */
[----:B------:R-:W-:Y:S02]  /*53bb0*/  LOP3.LUT R15, R23, R48, RZ, 0x3c, !PT ;  /* 0x00000030170f7212 */ /* 0x000fe400078e3cff */
        /* <DEDUP_REMOVED lines=21> */
[----:B------:R-:W-:Y:S01]  /*53d10*/  LOP3.LUT R8, R29, R51, RZ, 0x3c, !PT ;  /* 0x000000331d087212 */ /* 0x000fe200078e3cff */
[----:B------:R4:W-:Y:S01]  /*53d20*/  STL.64 [R1+0x18], R6 ;  /* 0x0000180601007387 */ /* 0x0009e20000100a00 */
[-C--:B------:R-:W-:Y:S02]  /*53d30*/  LOP3.LUT R34, R34, R29.reuse, RZ, 0x3c, !PT ;  /* 0x0000001d22227212 */ /* 0x080fe400078e3cff */
        /* <DEDUP_REMOVED lines=13> */
[----:B------:R5:W-:Y:S04]  /*53e10*/  STL.64 [R1+0x70], R4 ;  /* 0x0000700401007387 */ /* 0x000be80000100a00 */
[----:B------:R-:W-:Y:S04]  /*53e20*/  STL.64 [R1+0x98], R18 ;  /* 0x0000981201007387 */ /* 0x000fe80000100a00 */
[----:B------:R-:W-:Y:S04]  /*53e30*/  STL.64 [R1+0xc0], R24 ;  /* 0x0000c01801007387 */ /* 0x000fe80000100a00 */
[----:B------:R-:W-:Y:S04]  /*53e40*/  STL.64 [R1+0x8], R46 ;  /* 0x0000082e01007387 */ /* 0x000fe80000100a00 */
[----:B0-----:R-:W3:Y:S01]  /*53e50*/  LDL.64 R2, [UR18] ;  /* 0x00000012ff027983 */ /* 0x001ee20008100a00 */
[----:B-1----:R-:W-:-:S02]  /*53e60*/  UIADD3 UR20, UPT, UPT, -UR6, URZ, URZ ;  /* 0x000000ff06147290 */ /* 0x002fc4000fffe1ff */
[----:B------:R-:W-:Y:S02]  /*53e70*/  ULOP3.LUT UR6, UR6, 0x3f, URZ, 0xc0, !UPT ;  /* 0x0000003f06067892 */ /* 0x000fe4000f8ec0ff */
[----:B------:R-:W-:Y:S02]  /*53e80*/  ULOP3.LUT UR20, UR20, 0x3f, URZ, 0xc0, !UPT ;  /* 0x0000003f14147892 */ /* 0x000fe4000f8ec0ff */
[----:B------:R-:W-:Y:S02]  /*53e90*/  ULEA UR19, UR19, UR4, 0x3 ;  /* 0x0000000413137291 */ /* 0x000fe4000f8e18ff */
[C---:B------:R-:W-:Y:S02]  /*53ea0*/  SHF.L.U32 R0, R46.reuse, UR6, RZ ;  /* 0x000000062e007c19 */ /* 0x040fe400080006ff */
[C-C-:B----4-:R-:W-:Y:S02]  /*53eb0*/  SHF.R.U64 R7, R46.reuse, UR20, R47.reuse ;  /* 0x000000142e077c19 */ /* 0x150fe4000800122f */
[--C-:B-----5:R-:W-:Y:S01]  /*53ec0*/  SHF.L.U64.HI R4, R46, UR6, R47.reuse ;  /* 0x000000062e047c19 */ /* 0x120fe2000801022f */
[----:B------:R-:W-:Y:S01]  /*53ed0*/  UIADD3 UR6, UPT, UPT, -UR7, URZ, URZ ;  /* 0x000000ff07067290 */ /* 0x000fe2000fffe1ff */
[----:B------:R-:W-:Y:S01]  /*53ee0*/  SHF.R.U32.HI R5, RZ, UR20, R47 ;  /* 0x00000014ff057c19 */ /* 0x000fe2000801162f */
        /* <DEDUP_REMOVED lines=10> */
[C-C-:B---3--:R-:W-:Y:S02]  /*53f90*/  SHF.R.U64 R9, R2.reuse, UR6, R3.reuse ;  /* 0x0000000602097c19 */ /* 0x148fe40008001203 */
[----:B------:R-:W-:Y:S02]  /*53fa0*/  SHF.L.U32 R8, R2, UR7, RZ ;  /* 0x0000000702087c19 */ /* 0x000fe400080006ff */
[----:B------:R-:W-:-:S02]  /*53fb0*/  SHF.R.U32.HI R11, RZ, UR6, R3 ;  /* 0x00000006ff0b7c19 */ /* 0x000fc40008011603 */
[----:B------:R-:W-:Y:S02]  /*53fc0*/  SHF.L.U64.HI R2, R2, UR7, R3 ;  /* 0x0000000702027c19 */ /* 0x000fe40008010203 */
[----:B------:R-:W-:Y:S02]  /*53fd0*/  LOP3.LUT R8, R8, R9, RZ, 0xfc, !PT ;  /* 0x0000000908087212 */ /* 0x000fe400078efcff */
[----:B------:R-:W-:-:S05]  /*53fe0*/  LOP3.LUT R9, R2, R11, RZ, 0xfc, !PT ;  /* 0x0000000b02097212 */ /* 0x000fca00078efcff */
[----:B------:R2:W-:Y:S01]  /*53ff0*/  STL.64 [UR19], R8 ;  /* 0x00000008ff007987 */ /* 0x0005e20008100a13 */
[----:B------:R-:W-:Y:S02]  /*54000*/  UIADD3 UR6, UPT, UPT, -UR28, URZ, URZ ;  /* 0x000000ff1c067290 */ /* 0x000fe4000fffe1ff */
        /* <DEDUP_REMOVED lines=178> */
[----:B------:R-:W-:Y:S01]  /*54b30*/  SHF.R.U32.HI R11, RZ, UR6, R5 ;  /* 0x00000006ff0b7c19 */ /* 0x000fe20008011605 */
[----:B------:R-:W-:Y:S01]  /*54b40*/  UIADD3 UR6, UPT, UPT, -UR27, URZ, URZ ;  /* 0x000000ff1b067290 */ /* 0x000fe2000fffe1ff */
[----:B------:R-:W-:Y:S01]  /*54b50*/  SHF.L.U32 R6, R4, UR26, RZ ;  /* 0x0000001a04067c19 */ /* 0x000fe200080006ff */
[----:B------:R-:W-:-:S02]  /*54b60*/  ULOP3.LUT UR27, UR27, 0x3f, URZ, 0xc0, !UPT ;  /* 0x0000003f1b1b7892 */ /* 0x000fc4000f8ec0ff */
[----:B------:R-:W-:Y:S01]  /*54b70*/  ULOP3.LUT UR6, UR6, 0x3f, URZ, 0xc0, !UPT ;  /* 0x0000003f06067892 */ /* 0x000fe2000f8ec0ff */
[----:B------:R-:W-:Y:S02]  /*54b80*/  SHF.L.U64.HI R4, R4, UR26, R5 ;  /* 0x0000001a04047c19 */ /* 0x000fe40008010205 */
[----:B------:R-:W-:Y:S02]  /*54b90*/  LOP3.LUT R6, R6, R7, RZ, 0xfc, !PT ;  /* 0x0000000706067212 */ /* 0x000fe400078efcff */
        /* <DEDUP_REMOVED lines=13> */
[----:B------:R-:W-:Y:S02]  /*54c70*/  ULEA UR29, UR29, UR4, 0x3 ;  /* 0x000000041d1d7291 */ /* 0x000fe4000f8e18ff */
[----:B---3--:R-:W-:Y:S02]  /*54c80*/  UIADD3 UR6, UPT, UPT, -UR20, URZ, URZ ;  /* 0x000000ff14067290 */ /* 0x008fe4000fffe1ff */
[----:B------:R-:W-:Y:S02]  /*54c90*/  ULOP3.LUT UR20, UR20, 0x3f, URZ, 0xc0, !UPT ;  /* 0x0000003f14147892 */ /* 0x000fe4000f8ec0ff */
[----:B------:R-:W-:-:S02]  /*54ca0*/  ULOP3.LUT UR6, UR6, 0x3f, URZ, 0xc0, !UPT ;  /* 0x0000003f06067892 */ /* 0x000fc4000f8ec0ff */
[----:B------:R-:W-:Y:S02]  /*54cb0*/  UIADD3 UR7, UPT, UPT, -UR21, URZ, URZ ;  /* 0x000000ff15077290 */ /* 0x000fe4000fffe1ff */
[----:B------:R-:W-:Y:S02]  /*54cc0*/  ULOP3.LUT UR21, UR21, 0x3f, URZ, 0xc0, !UPT ;  /* 0x0000003f15157892 */ /* 0x000fe4000f8ec0ff */
[----:B------:R-:W-:Y:S01]  /*54cd0*/  ULOP3.LUT UR7, UR7, 0x3f, URZ, 0xc0, !UPT ;  /* 0x0000003f07077892 */ /* 0x000fe2000f8ec0ff */
[C-C-:B-1----:R-:W-:Y:S02]  /*54ce0*/  SHF.R.U64 R7, R4.reuse, UR6, R5.reuse ;  /* 0x0000000604077c19 */ /* 0x142fe40008001205 */
[C---:B------:R-:W-:Y:S02]  /*54cf0*/  SHF.L.U32 R6, R4.reuse, UR20, RZ ;  /* 0x0000001404067c19 */ /* 0x040fe400080006ff */
[--C-:B------:R-:W-:Y:S02]  /*54d00*/  SHF.R.U32.HI R11, RZ, UR6, R5.reuse ;  /* 0x00000006ff0b7c19 */ /* 0x100fe40008011605 */
[----:B------:R-:W-:-:S02]  /*54d10*/  SHF.L.U64.HI R4, R4, UR20, R5 ;  /* 0x0000001404047c19 */ /* 0x000fc40008010205 */
[----:B------:R-:W-:Y:S02]  /*54d20*/  LOP3.LUT R6, R6, R7, RZ, 0xfc, !PT ;  /* 0x0000000706067212 */ /* 0x000fe400078efcff */
        /* <DEDUP_REMOVED lines=15> */
[----:B------:R-:W-:-:S02]  /*54e20*/  UIADD3 UR7, UPT, UPT, -UR23, URZ, URZ ;  /* 0x000000ff17077290 */ /* 0x000fc4000fffe1ff */
[----:B------:R-:W-:Y:S02]  /*54e30*/  ULOP3.LUT UR23, UR23, 0x3f, URZ, 0xc0, !UPT ;  /* 0x0000003f17177892 */ /* 0x000fe4000f8ec0ff */
[----:B------:R-:W-:Y:S02]  /*54e40*/  ULOP3.LUT UR7, UR7, 0x3f, URZ, 0xc0, !UPT ;  /* 0x0000003f07077892 */ /* 0x000fe4000f8ec0ff */
[----:B------:R-:W-:Y:S02]  /*54e50*/  ULEA UR31, UR31, UR4, 0x3 ;  /* 0x000000041f1f7291 */ /* 0x000fe4000f8e18ff */
[----:B0-----:R-:W-:Y:S01]  /*54e60*/  ULEA UR18, UR18, UR4, 0x3 ;  /* 0x0000000412127291 */ /* 0x001fe2000f8e18ff */
[C-C-:B-1----:R-:W-:Y:S02]  /*54e70*/  SHF.R.U64 R7, R4.reuse, UR6, R5.reuse ;  /* 0x0000000604077c19 */ /* 0x142fe40008001205 */
[----:B------:R-:W-:Y:S02]  /*54e80*/  SHF.L.U32 R0, R4, UR22, RZ ;  /* 0x0000001604007c19 */ /* 0x000fe400080006ff */
[----:B------:R-:W-:-:S02]  /*54e90*/  SHF.R.U32.HI R6, RZ, UR6, R5 ;  /* 0x00000006ff067c19 */ /* 0x000fc40008011605 */
[----:B------:R-:W-:Y:S02]  /*54ea0*/  SHF.L.U64.HI R5, R4, UR22, R5 ;  /* 0x0000001604057c19 */ /* 0x000fe40008010205 */
[----:B------:R-:W-:Y:S02]  /*54eb0*/  LOP3.LUT R4, R0, R7, RZ, 0xfc, !PT ;  /* 0x0000000700047212 */ /* 0x000fe400078efcff */
[----:B------:R-:W-:-:S05]  /*54ec0*/  LOP3.LUT R5, R5, R6, RZ, 0xfc, !PT ;  /* 0x0000000605057212 */ /* 0x000fca00078efcff */
[----:B------:R0:W-:Y:S01]  /*54ed0*/  STL.64 [UR30], R4 ;  /* 0x00000004ff007987 */ /* 0x0001e20008100a1e */
[C-C-:B--2---:R-:W-:Y:S02]  /*54ee0*/  SHF.R.U64 R9, R2.reuse, UR7, R3.reuse ;  /* 0x0000000702097c19 */ /* 0x144fe40008001203 */
[C-C-:B------:R-:W-:Y:S02]  /*54ef0*/  SHF.L.U64.HI R0, R2.reuse, UR23, R3.reuse ;  /* 0x0000001702007c19 */ /* 0x140fe40008010203 */
[----:B------:R-:W-:Y:S02]  /*54f00*/  SHF.L.U32 R2, R2, UR23, RZ ;  /* 0x0000001702027c19 */ /* 0x000fe400080006ff */
[----:B------:R-:W-:Y:S02]  /*54f10*/  SHF.R.U32.HI R7, RZ, UR7, R3 ;  /* 0x00000007ff077c19 */ /* 0x000fe40008011603 */
[----:B------:R-:W-:Y:S02]  /*54f20*/  LOP3.LUT R8, R2, R9, RZ, 0xfc, !PT ;  /* 0x0000000902087212 */ /* 0x000fe400078efcff */
[----:B------:R-:W-:-:S02]  /*54f30*/  LOP3.LUT R9, R0, R7, RZ, 0xfc, !PT ;  /* 0x0000000700097212 */ /* 0x000fc400078efcff */
[----:B------:R-:W2:Y:S04]  /*54f40*/  LDL.64 R6, [UR31] ;  /* 0x0000001fff067983 */ /* 0x000ea80008100a00 */
[----:B------:R-:W-:Y:S04]  /*54f50*/  STL.64 [UR31], R8 ;  /* 0x00000008ff007987 */ /* 0x000fe80008100a1f */
[----:B------:R-:W3:Y:S01]  /*54f60*/  LDL.64 R2, [UR18] ;  /* 0x00000012ff027983 */ /* 0x000ee20008100a00 */
[----:B------:R-:W-:Y:S02]  /*54f70*/  UIADD3 UR6, UPT, UPT, -UR16, URZ, URZ ;  /* 0x000000ff10067290 */ /* 0x000fe4000fffe1ff */
[----:B------:R-:W-:-:S02]  /*54f80*/  UIADD3 UR7, UPT, UPT, -UR17, URZ, URZ ;  /* 0x000000ff11077290 */ /* 0x000fc4000fffe1ff */
[----:B------:R-:W-:Y:S02]  /*54f90*/  ULOP3.LUT UR16, UR16, 0x3f, URZ, 0xc0, !UPT ;  /* 0x0000003f10107892 */ /* 0x000fe4000f8ec0ff */
[----:B------:R-:W-:Y:S02]  /*54fa0*/  ULOP3.LUT UR6, UR6, 0x3f, URZ, 0xc0, !UPT ;  /* 0x0000003f06067892 */ /* 0x000fe4000f8ec0ff */
[----:B------:R-:W-:Y:S02]  /*54fb0*/  ULOP3.LUT UR7, UR7, 0x3f, URZ, 0xc0, !UPT ;  /* 0x0000003f07077892 */ /* 0x000fe4000f8ec0ff */
[----:B------:R-:W-:Y:S02]  /*54fc0*/  ULOP3.LUT UR17, UR17, 0x3f, URZ, 0xc0, !UPT ;  /* 0x0000003f11117892 */ /* 0x000fe4000f8ec0ff */
[----:B------:R-:W-:Y:S01]  /*54fd0*/  ULEA UR19, UR19, UR4, 0x3 ;  /* 0x0000000413137291 */ /* 0x000fe2000f8e18ff */
[C---:B--2---:R-:W-:Y:S02]  /*54fe0*/  SHF.R.U64 R11, R6.reuse, UR6, R7 ;  /* 0x00000006060b7c19 */ /* 0x044fe40008001207 */
[----:B0-----:R-:W-:-:S02]  /*54ff0*/  SHF.L.U32 R4, R6, UR16, RZ ;  /* 0x0000001006047c19 */ /* 0x001fc400080006ff */
[--C-:B------:R-:W-:Y:S02]  /*55000*/  SHF.R.U32.HI R10, RZ, UR6, R7.reuse ;  /* 0x00000006ff0a7c19 */ /* 0x100fe40008011607 */
[----:B------:R-:W-:Y:S02]  /*55010*/  SHF.L.U64.HI R5, R6, UR16, R7 ;  /* 0x0000001006057c19 */ /* 0x000fe40008010207 */
[C-C-:B---3--:R-:W-:Y:S02]  /*55020*/  SHF.R.U64 R7, R2.reuse, UR7, R3.reuse ;  /* 0x0000000702077c19 */ /* 0x148fe40008001203 */
[--C-:B------:R-:W-:Y:S02]  /*55030*/  SHF.R.U32.HI R6, RZ, UR7, R3.reuse ;  /* 0x00000007ff067c19 */ /* 0x100fe40008011603 */
[C---:B------:R-:W-:Y:S02]  /*55040*/  SHF.L.U32 R0, R2.reuse, UR17, RZ ;  /* 0x0000001102007c19 */ /* 0x040fe400080006ff */
[----:B------:R-:W-:-:S02]  /*55050*/  SHF.L.U64.HI R3, R2, UR17, R3 ;  /* 0x0000001102037c19 */ /* 0x000fc40008010203 */
[----:B------:R-:W-:Y:S02]  /*55060*/  LOP3.LUT R4, R4, R11, RZ, 0xfc, !PT ;  /* 0x0000000b04047212 */ /* 0x000fe400078efcff */
[----:B------:R-:W-:Y:S02]  /*55070*/  LOP3.LUT R5, R5, R10, RZ, 0xfc, !PT ;  /* 0x0000000a05057212 */ /* 0x000fe400078efcff */
[----:B------:R-:W-:Y:S02]  /*55080*/  LOP3.LUT R2, R0, R7, RZ, 0xfc, !PT ;  /* 0x0000000700027212 */ /* 0x000fe400078efcff */
[----:B------:R-:W-:Y:S01]  /*55090*/  LOP3.LUT R3, R3, R6, RZ, 0xfc, !PT ;  /* 0x0000000603037212 */ /* 0x000fe200078efcff */
[----:B------:R-:W-:Y:S04]  /*550a0*/  STL.64 [UR18], R4 ;  /* 0x00000004ff007987 */ /* 0x000fe80008100a12 */
        /* <DEDUP_REMOVED lines=11> */
[----:B0-----:R-:W5:Y:S04]  /*55160*/  LDL.64 R2, [R1+0x50] ;  /* 0x0000500001027983 */ /* 0x001f680000100a00 */
        /* <DEDUP_REMOVED lines=148> */
.L_x_105:
[C-C-:B0-----:R-:W-:Y:S02]  /*55ab0*/  SHF.R.U64 R2, R0.reuse, 0x8, R44.reuse ;  /* 0x0000000800027819 */ /* 0x141fe4000000122c */
[C-C-:B------:R-:W-:Y:S02]  /*55ac0*/  SHF.R.U64 R3, R0.reuse, 0x10, R44.reuse ;  /* 0x0000001000037819 */ /* 0x140fe4000000122c */
[C---:B------:R-:W-:Y:S02]  /*55ad0*/  SHF.R.U64 R44, R0.reuse, 0x18, R44 ;  /* 0x00000018002c7819 */ /* 0x040fe4000000122c */
[----:B------:R-:W-:Y:S02]  /*55ae0*/  PRMT R45, R0, 0x7610, R45 ;  /* 0x00007610002d7816 */ /* 0x000fe4000000002d */
[----:B------:R-:W-:-:S07]  /*55af0*/  PRMT R0, R44, 0x7610, R0 ;  /* 0x000076102c007816 */ /* 0x000fce0000000000 */
.L_x_104:
[----:B------:R-:W-:Y:S05]  /*55b00*/  BSYNC.RECONVERGENT B3 ;  /* 0x0000000000037941 */ /* 0x000fea0003800200 */
.L_x_103:
[----:B------:R-:W-:-:S05]  /*55b10*/  IMAD R4, R91, 0x88, RZ ;  /* 0x000000885b047824 */ /* 0x000fca00078e02ff */
[----:B------:R-:W-:-:S04]  /*55b20*/  IADD3 R70, P1, PT, R4, R70, RZ ;  /* 0x0000004604467210 */ /* 0x000fc80007f3e0ff */
[----:B------:R-:W-:-:S05]  /*55b30*/  LEA.HI.X.SX32 R71, R4, R71, 0x1, P1 ;  /* 0x0000004704477211 */ /* 0x000fca00008f0eff */
[----:B------:R-:W2:Y:S01]  /*55b40*/  LDG.E.U8 R4, desc[UR12][R70.64+0x84] ;  /* 0x0000840c46047981 */ /* 0x000ea2000c1e1100 */
[----:B-----5:R-:W-:Y:S01]  /*55b50*/  LOP3.LUT R5, R45, 0xff, RZ, 0xc0, !PT ;  /* 0x000000ff2d057812 */ /* 0x020fe200078ec0ff */
[----:B------:R-:W-:-:S03]  /*55b60*/  HFMA2 R10, -RZ, RZ, 0, 5.9604644775390625e-08 ;  /* 0x00000001ff0a7431 */ /* 0x000fc600000001ff */
        /* <DEDUP_REMOVED lines=24> */
[----:B------:R-:W-:Y:S02]  /*55cf0*/  ISETP.GT.U32.AND P1, PT, R5, R4, PT ;  /* 0x000000040500720c */ /* 0x000fe40003f24070 */
[----:B------:R-:W-:-:S11]  /*55d00*/  MOV R10, 0x1 ;  /* 0x00000001000a7802 */ /* 0x000fd60000000f00 */
        /* <DEDUP_REMOVED lines=8> */
.L_x_102:
[----:B------:R-:W-:Y:S05]  /*55d90*/  BSYNC.RELIABLE B2 ;  /* 0x0000000000027941 */ /* 0x000fea0003800100 */
.L_x_101:
[----:B------:R-:W-:Y:S02]  /*55da0*/  VIADD R92, R91, 0x1 ;  /* 0x000000015b5c7836 */ /* 0x000fe40000000000 */
[----:B------:R-:W-:-:S07]  /*55db0*/  IMAD.MOV.U32 R91, RZ, RZ, R116 ;  /* 0x000000ffff5b7224 */ /* 0x000fce00078e0074 */
.L_x_94:
[----:B------:R-:W-:Y:S05]  /*55dc0*/  BSYNC.RELIABLE B0 ;  /* 0x0000000000007941 */ /* 0x000fea0003800100 */
.L_x_93:
[----:B------:R-:W-:-:S13]  /*55dd0*/  ISETP.GE.AND P0, PT, R92, R91, PT ;  /* 0x0000005b5c00720c */ /* 0x000fda0003f06270 */
[----:B------:R-:W-:Y:S05]  /*55de0*/  @!P0 BRA `(.L_x_107) ;  /* 0xffffff64000c8947 */ /* 0x000fea000383ffff */
[----:B------:R-:W-:-:S13]  /*55df0*/  PLOP3.LUT P0, PT, PT, PT, PT, 0x8, 0x80 ;  /* 0x000000000080781c */ /* 0x000fda0003f0e170 */
.L_x_100:
[----:B------:R-:W-:Y:S05]  /*55e00*/  BSYNC.RECONVERGENT B1 ;  /* 0x0000000000017941 */ /* 0x000fea0003800200 */
.L_x_92:
[----:B------:R-:W-:Y:S05]  /*55e10*/  WARPSYNC.ALL ;  /* 0x0000000000007948 */ /* 0x000fea0003800000 */
[----:B------:R-:W-:-:S04]  /*55e20*/  LOP3.LUT P1, RZ, R10, 0xff, RZ, 0xc0, !PT ;  /* 0x000000ff0aff7812 */ /* 0x000fc8000782c0ff */
[----:B------:R-:W-:-:S13]  /*55e30*/  PLOP3.LUT P1, PT, P1, PT, PT, 0x8, 0x80 ;  /* 0x000000000080781c */ /* 0x000fda0000f2e170 */
.L_x_91:
[----:B------:R-:W0:Y:S01]  /*55e40*/  LDCU UR6, c[0x0][0x3c8] ;  /* 0x00007900ff0677ac */ /* 0x000e220008000800 */
[----:B------:R-:W-:Y:S01]  /*55e50*/  PLOP3.LUT P2, PT, PT, PT, UP1, 0x80, 0x8 ;  /* 0x000000000008781c */ /* 0x000fe20003f4f018 */
[----:B------:R-:W-:Y:S03]  /*55e60*/  BSSY.RECONVERGENT B0, `(.L_x_108) ;  /* 0x0000742000007945 */ /* 0x000fe60003800200 */
[----:B------:R-:W-:Y:S02]  /*55e70*/  PLOP3.LUT P2, PT, P2, PT, PT, 0x8, 0x80 ;  /* 0x000000000080781c */ /* 0x000fe4000174e170 */
[----:B0-----:R-:W-:-:S13]  /*55e80*/  ISETP.NE.AND P3, PT, RZ, UR6, P0 ;  /* 0x00000006ff007c0c */ /* 0x001fda0008765270 */
[----:B------:R-:W-:Y:S05]  /*55e90*/  @!P3 BRA `(.L_x_109) ;  /* 0x0000007000f8b947 */ /* 0x000fea0003800000 */
[----:B------:R-:W-:Y:S04]  /*55ea0*/  BSSY.RECONVERGENT B1, `(.L_x_110) ;  /* 0x000030e000017945 */ /* 0x000fe80003800200 */
[----:B------:R-:W-:Y:S05]  /*55eb0*/  @!P1 BRA `(.L_x_111) ;  /* 0x0000003000309947 */ /* 0x000fea0003800000 */
[----:B-----5:R-:W0:Y:S01]  /*55ec0*/  LDC.64 R2, c[0x0][0x3a0] ;  /* 0x0000e800ff027b82 */ /* 0x020e220000000a00 */
[----:B------:R-:W-:Y:S01]  /*55ed0*/  IMAD.SHL.U32 R11, R82, 0x100, RZ ;  /* 0x00000100520b7824 */ /* 0x000fe200078e00ff */
[----:B------:R-:W-:Y:S01]  /*55ee0*/  SHF.L.U32 R15, R80, 0x10, RZ ;  /* 0x00000010500f7819 */ /* 0x000fe200000006ff */
[----:B------:R-:W-:Y:S01]  /*55ef0*/  IMAD.SHL.U32 R105, R105, 0x100, RZ ;  /* 0x0000010069697824 */ /* 0x000fe200078e00ff */
[----:B------:R-:W1:Y:S01]  /*55f00*/  LDCU.128 UR16, c[0x3][0x120] ;  /* 0x00c02400ff1077ac */ /* 0x000e620008000c00 */
[----:B------:R-:W-:Y:S01]  /*55f10*/  SHF.L.U32 R36, R83, 0x8, RZ ;  /* 0x0000000853247819 */ /* 0x000fe200000006ff */
[----:B------:R-:W-:Y:S02]  /*55f20*/  IMAD.U32 R9, R85, 0x10000, RZ ;  /* 0x0001000055097824 */ /* 0x000fe400078e00ff */
[----:B------:R-:W-:Y:S01]  /*55f30*/  IMAD.U32 R7, R74, 0x10000, RZ ;  /* 0x000100004a077824 */ /* 0x000fe200078e00ff */
[----:B------:R-:W-:Y:S01]  /*55f40*/  SHF.L.U32 R35, R90, 0x18, RZ ;  /* 0x000000185a237819 */ /* 0x000fe200000006ff */
[----:B------:R-:W-:Y:S01]  /*55f50*/  IMAD.U32 R42, R77, 0x10000, RZ ;  /* 0x000100004d2a7824 */ /* 0x000fe200078e00ff */
[----:B------:R-:W2:Y:S01]  /*55f60*/  LDCU.128 UR20, c[0x3][0x130] ;  /* 0x00c02600ff1477ac */ /* 0x000ea20008000c00 */
[----:B------:R-:W-:Y:S01]  /*55f70*/  IMAD.SHL.U32 R46, R81, 0x1000000, RZ ;  /* 0x01000000512e7824 */ /* 0x000fe200078e00ff */
[----:B------:R-:W3:Y:S01]  /*55f80*/  LDC.64 R50, c[0x3][0x128] ;  /* 0x00c04a00ff327b82 */ /* 0x000ee20000000a00 */
[----:B------:R-:W-:Y:S01]  /*55f90*/  IMAD.SHL.U32 R44, R88, 0x1000000, RZ ;  /* 0x01000000582c7824 */ /* 0x000fe200078e00ff */
[----:B------:R-:W-:Y:S01]  /*55fa0*/  STL.64 [R1+0xa0], RZ ;  /* 0x0000a0ff01007387 */ /* 0x000fe20000100a00 */
[----:B------:R-:W4:Y:S01]  /*55fb0*/  LDCU UR7, c[0x3][0x154] ;  /* 0x00c02a80ff0777ac */ /* 0x000f220008000800 */
[----:B------:R-:W4:Y:S02]  /*55fc0*/  LDCU UR6, c[0x3][0x150] ;  /* 0x00c02a00ff0677ac */ /* 0x000f240008000800 */
[----:B0-----:R-:W2:Y:S01]  /*55fd0*/  LDG.E.U8 R5, desc[UR12][R2.64] ;  /* 0x0000000c02057981 */ /* 0x001ea2000c1e1100 */
[----:B------:R-:W0:Y:S03]  /*55fe0*/  LDCU.64 UR32, c[0x3][0xe0] ;  /* 0x00c01c00ff2077ac */ /* 0x000e260008000a00 */
[----:B------:R-:W4:Y:S01]  /*55ff0*/  LDG.E.U8 R4, desc[UR12][R2.64+0x1] ;  /* 0x0000010c02047981 */ /* 0x000f22000c1e1100 */
        /* <DEDUP_REMOVED lines=10> */
[----:B------:R-:W4:Y:S03]  /*560a0*/  LDCU.64 UR46, c[0x3][0x158] ;  /* 0x00c02b00ff2e77ac */ /* 0x000f260008000a00 */
[----:B------:R-:W4:Y:S01]  /*560b0*/  LDG.E.U8 R43, desc[UR12][R2.64+0x3] ;  /* 0x0000030c022b7981 */ /* 0x000f22000c1e1100 */
[----:B------:R-:W4:Y:S03]  /*560c0*/  LDCU.64 UR48, c[0x3][0x160] ;  /* 0x00c02c00ff3077ac */ /* 0x000f260008000a00 */
[----:B------:R-:W4:Y:S01]  /*560d0*/  LDG.E.U8 R40, desc[UR12][R2.64+0x8] ;  /* 0x0000080c02287981 */ /* 0x000f22000c1e1100 */
[----:B------:R-:W-:Y:S01]  /*560e0*/  IMAD.MOV.U32 R57, RZ, RZ, RZ ;  /* 0x000000ffff397224 */ /* 0x000fe200078e00ff */
[----:B------:R-:W0:Y:S02]  /*560f0*/  LDCU.64 UR66, c[0x3][0x228] ;  /* 0x00c04500ff4277ac */ /* 0x000e240008000a00 */
[----:B------:R-:W4:Y:S01]  /*56100*/  LDG.E.U8 R39, desc[UR12][R2.64+0x9] ;  /* 0x0000090c02277981 */ /* 0x000f22000c1e1100 */
[----:B------:R-:W-:Y:S01]  /*56110*/  IMAD.MOV.U32 R91, RZ, RZ, RZ ;  /* 0x000000ffff5b7224 */ /* 0x000fe200078e00ff */
[----:B------:R-:W0:Y:S02]  /*56120*/  LDCU.64 UR68, c[0x3][0x2e0] ;  /* 0x00c05c00ff4477ac */ /* 0x000e240008000a00 */
[----:B------:R-:W4:Y:S01]  /*56130*/  LDG.E.U8 R33, desc[UR12][R2.64+0xa] ;  /* 0x00000a0c02217981 */ /* 0x000f22000c1e1100 */
[----:B------:R-:W0:Y:S03]  /*56140*/  LDCU.128 UR24, c[0x3][0x2a0] ;  /* 0x00c05400ff1877ac */ /* 0x000e260008000c00 */
[----:B------:R-:W4:Y:S01]  /*56150*/  LDG.E.U8 R16, desc[UR12][R2.64+0x6] ;  /* 0x0000060c02107981 */ /* 0x000f22000c1e1100 */
[----:B------:R-:W0:Y:S03]  /*56160*/  LDCU.128 UR28, c[0x3][0x240] ;  /* 0x00c04800ff1c77ac */ /* 0x000e260008000c00 */
[----:B------:R-:W4:Y:S01]  /*56170*/  LDG.E.U8 R17, desc[UR12][R2.64+0x5] ;  /* 0x0000050c02117981 */ /* 0x000f22000c1e1100 */
[----:B------:R-:W0:Y:S03]  /*56180*/  LDCU.128 UR52, c[0x3][0x270] ;  /* 0x00c04e00ff3477ac */ /* 0x000e260008000c00 */
[----:B------:R-:W4:Y:S01]  /*56190*/  LDG.E.U8 R19, desc[UR12][R2.64+0xc] ;  /* 0x00000c0c02137981 */ /* 0x000f22000c1e1100 */
[----:B------:R-:W0:Y:S03]  /*561a0*/  LDCU.128 UR56, c[0x3][0x280] ;  /* 0x00c05000ff3877ac */ /* 0x000e260008000c00 */
[----:B------:R-:W4:Y:S04]  /*561b0*/  LDG.E.U8 R21, desc[UR12][R2.64+0x10] ;  /* 0x0000100c02157981 */ /* 0x000f28000c1e1100 */
        /* <DEDUP_REMOVED lines=16> */
[----:B------:R1:W4:Y:S01]  /*562c0*/  LDG.E.U8 R12, desc[UR12][R2.64+0x1f] ;  /* 0x00001f0c020c7981 */ /* 0x000322000c1e1100 */
[----:B------:R-:W-:-:S02]  /*562d0*/  LOP3.LUT R38, R11, 0xff00, RZ, 0xc0, !PT ;  /* 0x0000ff000b267812 */ /* 0x000fc400078ec0ff */
[----:B------:R-:W-:Y:S02]  /*562e0*/  LOP3.LUT R15, R15, 0xff0000, RZ, 0xc0, !PT ;  /* 0x00ff00000f0f7812 */ /* 0x000fe400078ec0ff */
[----:B------:R-:W-:Y:S01]  /*562f0*/  LOP3.LUT R105, R105, 0xff0000, RZ, 0xc0, !PT ;  /* 0x00ff000069697812 */ /* 0x000fe200078ec0ff */
[----:B-1----:R-:W-:Y:S02]  /*56300*/  IMAD.SHL.U32 R2, R76, 0x100, RZ ;  /* 0x000001004c027824 */ /* 0x002fe400078e00ff */
[----:B------:R-:W-:Y:S01]  /*56310*/  IMAD.SHL.U32 R3, R84, 0x100, RZ ;  /* 0x0000010054037824 */ /* 0x000fe200078e00ff */
[----:B------:R-:W-:Y:S02]  /*56320*/  LOP3.LUT R38, R38, 0xff, R103, 0xf8, !PT ;  /* 0x000000ff26267812 */ /* 0x000fe400078ef867 */
[----:B------:R-:W-:Y:S02]  /*56330*/  LOP3.LUT R15, R15, 0xff00, R2, 0xf8, !PT ;  /* 0x0000ff000f0f7812 */ /* 0x000fe400078ef802 */
[----:B------:R-:W-:-:S02]  /*56340*/  LOP3.LUT R3, R3, 0xff00, RZ, 0xc0, !PT ;  /* 0x0000ff0003037812 */ /* 0x000fc400078ec0ff */
[----:B------:R-:W-:Y:S02]  /*56350*/  SHF.L.U32 R2, R94, 0x8, RZ ;  /* 0x000000085e027819 */ /* 0x000fe400000006ff */
[----:B------:R-:W-:Y:S01]  /*56360*/  LOP3.LUT R105, R105, 0xff00, R36, 0xf8, !PT ;  /* 0x0000ff0069697812 */ /* 0x000fe200078ef824 */
[----:B------:R-:W-:Y:S01]  /*56370*/  IMAD.SHL.U32 R36, R95, 0x100, RZ ;  /* 0x000001005f247824 */ /* 0x000fe200078e00ff */
[----:B------:R-:W-:Y:S01]  /*56380*/  LOP3.LUT R9, R38, 0xff0000, R9, 0xf8, !PT ;  /* 0x00ff000026097812 */ /* 0x000fe200078ef809 */
[----:B------:R-:W-:Y:S01]  /*56390*/  IMAD.U32 R11, R89, 0x10000, RZ ;  /* 0x00010000590b7824 */ /* 0x000fe200078e00ff */
[----:B------:R-:W-:Y:S02]  /*563a0*/  LOP3.LUT R7, R7, 0xff0000, RZ, 0xc0, !PT ;  /* 0x00ff000007077812 */ /* 0x000fe400078ec0ff */
[----:B------:R-:W-:Y:S02]  /*563b0*/  LOP3.LUT R38, R3, 0xff, R102, 0xf8, !PT ;  /* 0x000000ff03267812 */ /* 0x000fe400078ef866 */
[----:B------:R-:W-:-:S02]  /*563c0*/  LOP3.LUT R3, R2, 0xff00, RZ, 0xc0, !PT ;  /* 0x0000ff0002037812 */ /* 0x000fc400078ec0ff */
[----:B------:R-:W-:Y:S01]  /*563d0*/  LOP3.LUT R7, R7, 0xff00, R36, 0xf8, !PT ;  /* 0x0000ff0007077812 */ /* 0x000fe200078ef824 */
[----:B------:R-:W-:Y:S01]  /*563e0*/  IMAD.SHL.U32 R36, R75, 0x1000000, RZ ;  /* 0x010000004b247824 */ /* 0x000fe200078e00ff */
[----:B------:R-:W-:Y:S02]  /*563f0*/  LOP3.LUT R2, R38, 0xff0000, R11, 0xf8, !PT ;  /* 0x00ff000026027812 */ /* 0x000fe400078ef80b */
[----:B------:R-:W-:Y:S01]  /*56400*/  LOP3.LUT R3, R3, 0xff, R104, 0xf8, !PT ;  /* 0x000000ff03037812 */ /* 0x000fe200078ef868 */
[----:B------:R-:W-:Y:S01]  /*56410*/  IMAD.SHL.U32 R38, R86, 0x1000000, RZ ;  /* 0x0100000056267824 */ /* 0x000fe200078e00ff */
[----:B------:R-:W-:Y:S02]  /*56420*/  LOP3.LUT R35, R35, UR19, R2, 0x36, !PT ;  /* 0x0000001323237c12 */ /* 0x000fe4000f8e3602 */
[----:B------:R-:W-:Y:S02]  /*56430*/  LOP3.LUT R42, R3, 0xff0000, R42, 0xf8, !PT ;  /* 0x00ff0000032a7812 */ /* 0x000fe400078ef82a */
[----:B------:R-:W-:-:S02]  /*56440*/  LOP3.LUT R36, R7, 0xff000000, R36, 0xf8, !PT ;  /* 0xff00000007247812 */ /* 0x000fc400078ef824 */
[----:B------:R-:W-:Y:S02]  /*56450*/  LOP3.LUT R46, R15, 0xff000000, R46, 0xf8, !PT ;  /* 0xff0000000f2e7812 */ /* 0x000fe400078ef82e */
[----:B------:R-:W-:Y:S02]  /*56460*/  LOP3.LUT R38, R38, UR17, R9, 0x36, !PT ;  /* 0x0000001126267c12 */ /* 0x000fe4000f8e3609 */
[----:B------:R-:W-:Y:S02]  /*56470*/  LOP3.LUT R44, R105, 0xff000000, R44, 0xf8, !PT ;  /* 0xff000000692c7812 */ /* 0x000fe400078ef82c */
[----:B------:R-:W-:Y:S02]  /*56480*/  LOP3.LUT R37, R79, UR16, R46, 0x96, !PT ;  /* 0x000000104f257c12 */ /* 0x000fe4000f8e962e */
[----:B------:R-:W1:Y:S01]  /*56490*/  LDC.64 R46, c[0x3][0x100] ;  /* 0x00c04000ff2e7b82 */ /* 0x000e620000000a00 */
[----:B------:R-:W-:Y:S01]  /*564a0*/  CS2R R70, SRZ ;  /* 0x0000000000467805 */ /* 0x000fe2000001ff00 */
[----:B------:R-:W-:Y:S01]  /*564b0*/  IMAD.MOV.U32 R97, RZ, RZ, RZ ;  /* 0x000000ffff617224 */ /* 0x000fe200078e00ff */
[----:B------:R-:W-:Y:S01]  /*564c0*/  CS2R R92, SRZ ;  /* 0x00000000005c7805 */ /* 0x000fe2000001ff00 */
[----:B---3--:R3:W-:Y:S01]  /*564d0*/  STL.64 [R1+0x48], R50 ;  /* 0x0000483201007387 */ /* 0x0087e20000100a00 */
[----:B0-----:R-:W-:Y:S01]  /*564e0*/  IMAD.U32 R52, RZ, RZ, UR41 ;  /* 0x00000029ff347e24 */ /* 0x001fe2000f8e00ff */
[----:B------:R-:W-:Y:S01]  /*564f0*/  MOV R55, UR44 ;  /* 0x0000002c00377c02 */ /* 0x000fe20008000f00 */
[----:B------:R-:W-:-:S02]  /*56500*/  IMAD.U32 R53, RZ, RZ, UR42 ;  /* 0x0000002aff357e24 */ /* 0x000fc4000f8e00ff */
[----:B------:R-:W-:Y:S02]  /*56510*/  IMAD.U32 R54, RZ, RZ, UR43 ;  /* 0x0000002bff367e24 */ /* 0x000fe4000f8e00ff */
[----:B------:R-:W-:Y:S01]  /*56520*/  IMAD.U32 R56, RZ, RZ, UR45 ;  /* 0x0000002dff387e24 */ /* 0x000fe2000f8e00ff */
[----:B---3--:R-:W-:Y:S01]  /*56530*/  MOV R50, UR39 ;  /* 0x0000002700327c02 */ /* 0x008fe20008000f00 */
[----:B------:R-:W-:Y:S01]  /*56540*/  IMAD.U32 R51, RZ, RZ, UR40 ;  /* 0x00000028ff337e24 */ /* 0x000fe2000f8e00ff */
[----:B------:R-:W0:Y:S01]  /*56550*/  LDCU.128 UR40, c[0x3][0x2c0] ;  /* 0x00c05800ff2877ac */ /* 0x000e220008000c00 */
[----:B-1----:R1:W-:Y:S02]  /*56560*/  STL.64 [R1+0x20], R46 ;  /* 0x0000202e01007387 */ /* 0x0023e40000100a00 */
[----:B-1----:R-:W-:Y:S02]  /*56570*/  IMAD.U32 R46, RZ, RZ, UR33 ;  /* 0x00000021ff2e7e24 */ /* 0x002fe4000f8e00ff */
[----:B------:R-:W-:-:S02]  /*56580*/  IMAD.U32 R47, RZ, RZ, UR36 ;  /* 0x00000024ff2f7e24 */ /* 0x000fc4000f8e00ff */
[----:B--2---:R-:W-:-:S04]  /*56590*/  IMAD.WIDE.U32 R2, R5, 0x100, RZ ;  /* 0x0000010005027825 */ /* 0x004fc800078e00ff */
[----:B----4-:R-:W-:-:S04]  /*565a0*/  IMAD.WIDE.U32 R4, R4, 0x10000, RZ ;  /* 0x0001000004047825 */ /* 0x010fc800078e00ff */
[----:B------:R-:W-:-:S04]  /*565b0*/  IMAD.WIDE.U32 R6, R6, 0x1000000, RZ ;  /* 0x0100000006067825 */ /* 0x000fc800078e00ff */
[----:B------:R-:W-:Y:S01]  /*565c0*/  IMAD.WIDE.U32 R8, R8, 0x100, RZ ;  /* 0x0000010008087825 */ /* 0x000fe200078e00ff */
[----:B------:R-:W-:-:S03]  /*565d0*/  LOP3.LUT R3, R7, R5, R3, 0xfe, !PT ;  /* 0x0000000507037212 */ /* 0x000fc600078efe03 */
[----:B------:R-:W-:-:S04]  /*565e0*/  IMAD.WIDE.U32 R10, R10, 0x10000, RZ ;  /* 0x000100000a0a7825 */ /* 0x000fc800078e00ff */
[----:B------:R-:W-:-:S04]  /*565f0*/  IMAD.WIDE.U32 R14, R14, 0x1000000, RZ ;  /* 0x010000000e0e7825 */ /* 0x000fc800078e00ff */
[----:B------:R-:W-:Y:S01]  /*56600*/  IMAD.SHL.U32 R48, R34, 0x100, RZ ;  /* 0x0000010022307824 */ /* 0x000fe200078e00ff */
[----:B------:R-:W-:Y:S01]  /*56610*/  LOP3.LUT R34, R87, UR18, R44, 0x96, !PT ;  /* 0x0000001257227c12 */ /* 0x000fe2000f8e962c */
[----:B------:R-:W1:Y:S01]  /*56620*/  LDCU.128 UR16, c[0x3][0x140] ;  /* 0x00c02800ff1077ac */ /* 0x000e620008000c00 */
[----:B------:R-:W-:Y:S02]  /*56630*/  LOP3.LUT R7, R14, R10, R8, 0xfe, !PT ;  /* 0x0000000a0e077212 */ /* 0x000fe400078efe08 */
[----:B------:R-:W-:Y:S02]  /*56640*/  LOP3.LUT R44, R15, R11, R9, 0xfe, !PT ;  /* 0x0000000b0f2c7212 */ /* 0x000fe400078efe09 */
[----:B------:R-:W-:Y:S01]  /*56650*/  LOP3.LUT R43, R48, R43, R3, 0xfe, !PT ;  /* 0x0000002b302b7212 */ /* 0x000fe200078efe03 */
[----:B------:R-:W-:Y:S01]  /*56660*/  IMAD.WIDE.U32 R8, R40, 0x100, RZ ;  /* 0x0000010028087825 */ /* 0x000fe200078e00ff */
[----:B------:R-:W2:Y:S03]  /*56670*/  LDC.64 R48, c[0x3][0x160] ;  /* 0x00c05800ff307b82 */ /* 0x000ea60000000a00 */
[----:B------:R-:W-:-:S04]  /*56680*/  IMAD.WIDE.U32 R10, R39, 0x10000, RZ ;  /* 0x00010000270a7825 */ /* 0x000fc800078e00ff */
[----:B------:R-:W-:-:S04]  /*56690*/  IMAD.WIDE.U32 R14, R33, 0x1000000, RZ ;  /* 0x01000000210e7825 */ /* 0x000fc800078e00ff */
[----:B------:R-:W-:Y:S02]  /*566a0*/  IMAD.SHL.U32 R40, R16, 0x1000000, RZ ;  /* 0x0100000010287824 */ /* 0x000fe400078e00ff */
[----:B------:R-:W-:Y:S02]  /*566b0*/  IMAD.U32 R3, R17, 0x10000, RZ ;  /* 0x0001000011037824 */ /* 0x000fe400078e00ff */
[----:B------:R-:W-:Y:S02]  /*566c0*/  IMAD.SHL.U32 R5, R19, 0x100, RZ ;  /* 0x0000010013057824 */ /* 0x000fe400078e00ff */
[----:B------:R-:W-:Y:S01]  /*566d0*/  IMAD.WIDE.U32 R16, R21, 0x100, RZ ;  /* 0x0000010015107825 */ /* 0x000fe200078e00ff */
[----:B------:R-:W-:-:S03]  /*566e0*/  LOP3.LUT R9, R15, R11, R9, 0xfe, !PT ;  /* 0x0000000b0f097212 */ /* 0x000fc600078efe09 */
[----:B------:R-:W-:-:S04]  /*566f0*/  IMAD.WIDE.U32 R18, R18, 0x10000, RZ ;  /* 0x0001000012127825 */ /* 0x000fc800078e00ff */
[----:B------:R-:W-:Y:S01]  /*56700*/  IMAD.WIDE.U32 R20, R20, 0x1000000, RZ ;  /* 0x0100000014147825 */ /* 0x000fe200078e00ff */
[----:B------:R-:W-:Y:S02]  /*56710*/  LOP3.LUT R11, R6, R4, R2, 0xfe, !PT ;  /* 0x00000004060b7212 */ /* 0x000fe400078efe02 */
[----:B------:R-:W-:Y:S01]  /*56720*/  LOP3.LUT R3, R40, R3, R43, 0xfe, !PT ;  /* 0x0000000328037212 */ /* 0x000fe200078efe2b */
[----:B------:R-:W-:Y:S01]  /*56730*/  IMAD.SHL.U32 R31, R31, 0x100, RZ ;  /* 0x000001001f1f7824 */ /* 0x000fe200078e00ff */
[----:B------:R-:W-:Y:S02]  /*56740*/  LOP3.LUT R6, R20, R18, R16, 0xfe, !PT ;  /* 0x0000001214067212 */ /* 0x000fe400078efe10 */
[----:B------:R-:W-:Y:S01]  /*56750*/  LOP3.LUT R16, R21, R19, R17, 0xfe, !PT ;  /* 0x0000001315107212 */ /* 0x000fe200078efe11 */
[----:B------:R-:W-:Y:S01]  /*56760*/  IMAD.SHL.U32 R32, R32, 0x100, RZ ;  /* 0x0000010020207824 */ /* 0x000fe200078e00ff */
[----:B------:R-:W-:Y:S01]  /*56770*/  LOP3.LUT R8, R14, R10, R8, 0xfe, !PT ;  /* 0x0000000a0e087212 */ /* 0x000fe200078efe08 */
[----:B------:R-:W3:Y:S01]  /*56780*/  LDC.64 R20, c[0x3][0x140] ;  /* 0x00c05000ff147b82 */ /* 0x000ee20000000a00 */
[----:B------:R-:W-:Y:S01]  /*56790*/  LOP3.LUT R39, R3, UR21, RZ, 0x3c, !PT ;  /* 0x0000001503277c12 */ /* 0x000fe2000f8e3cff */
[----:B------:R-:W-:Y:S01]  /*567a0*/  IMAD.U32 R30, R30, 0x10000, RZ ;  /* 0x000100001e1e7824 */ /* 0x000fe200078e00ff */
[----:B------:R-:W-:-:S05]  /*567b0*/  LOP3.LUT R22, R31, R22, R16, 0xfe, !PT ;  /* 0x000000161f167212 */ /* 0x000fca00078efe10 */
[----:B------:R-:W4:Y:S01]  /*567c0*/  LDC.64 R2, c[0x3][0xe8] ;  /* 0x00c03a00ff027b82 */ /* 0x000f220000000a00 */
[----:B------:R-:W-:Y:S01]  /*567d0*/  IMAD.SHL.U32 R24, R24, 0x1000000, RZ ;  /* 0x0100000018187824 */ /* 0x000fe200078e00ff */
[----:B------:R-:W-:-:S06]  /*567e0*/  SHF.L.U32 R25, R25, 0x10, RZ ;  /* 0x0000001019197819 */ /* 0x000fcc00000006ff */
[----:B------:R-:W0:Y:S01]  /*567f0*/  LDC.64 R14, c[0x3][0xf0] ;  /* 0x00c03c00ff0e7b82 */ /* 0x000e220000000a00 */
[----:B------:R-:W-:Y:S02]  /*56800*/  LOP3.LUT R5, R5, R28, R9, 0xfe, !PT ;  /* 0x0000001c05057212 */ /* 0x000fe400078efe09 */
[----:B------:R-:W-:-:S05]  /*56810*/  SHF.L.U32 R29, R29, 0x18, RZ ;  /* 0x000000181d1d7819 */ /* 0x000fca00000006ff */
[----:B------:R-:W2:Y:S01]  /*56820*/  LDC.64 R16, c[0x3][0xe0] ;  /* 0x00c03800ff107b82 */ /* 0x000ea20000000a00 */
[----:B------:R-:W-:Y:S02]  /*56830*/  LOP3.LUT R41, R8, UR22, R41, 0x96, !PT ;  /* 0x0000001608297c12 */ /* 0x000fe4000f8e9629 */
[----:B------:R-:W-:Y:S02]  /*56840*/  LOP3.LUT R29, R29, R30, R5, 0xfe, !PT ;  /* 0x0000001e1d1d7212 */ /* 0x000fe400078efe05 */
[----:B------:R-:W-:Y:S02]  /*56850*/  LOP3.LUT R8, R32, R23, R44, 0xfe, !PT ;  /* 0x0000001720087212 */ /* 0x000fe400078efe2c */
[----:B------:R-:W-:Y:S01]  /*56860*/  LOP3.LUT R32, R24, R25, R22, 0xfe, !PT ;  /* 0x0000001918207212 */ /* 0x000fe200078efe16 */
[----:B------:R-:W1:Y:S08]  /*56870*/  LDC.64 R30, c[0x3][0x110] ;  /* 0x00c04400ff1e7b82 */ /* 0x000e700000000a00 */
[----:B------:R-:W3:Y:S08]  /*56880*/  LDC.64 R24, c[0x3][0x130] ;  /* 0x00c04c00ff187b82 */ /* 0x000ef00000000a00 */
[----:B------:R-:W2:Y:S01]  /*56890*/  LDC.64 R22, c[0x3][0x138] ;  /* 0x00c04e00ff167b82 */ /* 0x000ea20000000a00 */
[----:B------:R-:W-:-:S02]  /*568a0*/  IMAD.U32 R26, R26, 0x10000, RZ ;  /* 0x000100001a1a7824 */ /* 0x000fc400078e00ff */
[----:B------:R-:W-:-:S05]  /*568b0*/  IMAD.SHL.U32 R27, R27, 0x1000000, RZ ;  /* 0x010000001b1b7824 */ /* 0x000fca00078e00ff */
[----:B------:R-:W2:Y:S01]  /*568c0*/  LDC.64 R4, c[0x3][0x118] ;  /* 0x00c04600ff047b82 */ /* 0x000ea20000000a00 */
[----:B------:R-:W-:Y:S01]  /*568d0*/  LOP3.LUT R40, R29, UR23, RZ, 0x3c, !PT ;  /* 0x000000171d287c12 */ /* 0x000fe2000f8e3cff */
[----:B----4-:R4:W-:Y:S01]  /*568e0*/  STL.64 [R1+0x8], R2 ;  /* 0x0000080201007387 */ /* 0x0109e20000100a00 */
[----:B------:R-:W-:-:S05]  /*568f0*/  LOP3.LUT R8, R27, R26, R8, 0xfe, !PT ;  /* 0x0000001a1b087212 */ /* 0x000fca00078efe08 */
[----:B------:R-:W4:Y:S01]  /*56900*/  LDC.64 R44, c[0x3][0x108] ;  /* 0x00c04200ff2c7b82 */ /* 0x000f220000000a00 */
[----:B------:R-:W-:Y:S01]  /*56910*/  LOP3.LUT R43, R11, 0x7f, R96, 0x78, !PT ;  /* 0x0000007f0b2b7812 */ /* 0x000fe200078e7860 */
[----:B0-----:R-:W-:Y:S06]  /*56920*/  STL.64 [R1+0x10], R14 ;  /* 0x0000100e01007387 */ /* 0x001fec0000100a00 */
[----:B------:R-:W0:Y:S01]  /*56930*/  LDC.64 R28, c[0x3][0x118] ;  /* 0x00c04600ff1c7b82 */ /* 0x000e220000000a00 */
[----:B-1----:R-:W-:Y:S07]  /*56940*/  STL.64 [R1+0x30], R30 ;  /* 0x0000301e01007387 */ /* 0x002fee0000100a00 */
[----:B------:R-:W1:Y:S01]  /*56950*/  LDC.64 R26, c[0x3][0x120] ;  /* 0x00c04800ff1a7b82 */ /* 0x000e620000000a00 */
[----:B---3--:R-:W-:Y:S07]  /*56960*/  STL.64 [R1+0x50], R24 ;  /* 0x0000501801007387 */ /* 0x008fee0000100a00 */
[----:B------:R-:W3:Y:S01]  /*56970*/  LDC.64 R18, c[0x3][0x158] ;  /* 0x00c05600ff127b82 */ /* 0x000ee20000000a00 */
[----:B--2---:R-:W-:Y:S07]  /*56980*/  STL.64 [R1+0x58], R22 ;  /* 0x0000581601007387 */ /* 0x004fee0000100a00 */
[----:B----4-:R-:W2:Y:S01]  /*56990*/  LDC.64 R2, c[0x3][0x110] ;  /* 0x00c04400ff027b82 */ /* 0x010ea20000000a00 */
[----:B------:R-:W-:Y:S07]  /*569a0*/  STL.64 [R1+0x60], R20 ;  /* 0x0000601401007387 */ /* 0x000fee0000100a00 */
[----:B------:R-:W4:Y:S01]  /*569b0*/  LDC.64 R10, c[0x3][0xf8] ;  /* 0x00c03e00ff0a7b82 */ /* 0x000f220000000a00 */
[----:B------:R-:W-:Y:S01]  /*569c0*/  IMAD.SHL.U32 R9, R78, 0x1000000, RZ ;  /* 0x010000004e097824 */ /* 0x000fe200078e00ff */
[----:B------:R-:W-:-:S02]  /*569d0*/  LOP3.LUT R7, R7, UR18, R0, 0x96, !PT ;  /* 0x0000001207077c12 */ /* 0x000fc4000f8e9600 */
[C---:B------:R-:W-:Y:S02]  /*569e0*/  SHF.L.U64.HI R0, R58.reuse, 0x8, R72 ;  /* 0x000000083a007819 */ /* 0x040fe40000010248 */
[----:B------:R-:W-:Y:S01]  /*569f0*/  LOP3.LUT R42, R5, R9, R42, 0x1e, !PT ;  /* 0x00000009052a7212 */ /* 0x000fe200078e1e2a */
[----:B------:R-:W-:Y:S01]  /*56a00*/  IMAD.SHL.U32 R5, R58, 0x100, RZ ;  /* 0x000001003a057824 */ /* 0x000fe200078e00ff */
[----:B------:R0:W-:Y:S01]  /*56a10*/  STL.64 [R1+0x28], R44 ;  /* 0x0000282c01007387 */ /* 0x0001e20000100a00 */
[----:B------:R-:W-:Y:S01]  /*56a20*/  LOP3.LUT R6, R6, UR16, R13, 0x96, !PT ;  /* 0x0000001006067c12 */ /* 0x000fe2000f8e960d */
[----:B------:R-:W-:Y:S02]  /*56a30*/  IMAD.MOV.U32 R13, RZ, RZ, RZ ;  /* 0x000000ffff0d7224 */ /* 0x000fe400078e00ff */
[----:B------:R3:W-:Y:S01]  /*56a40*/  STL.64 [R1], R16 ;  /* 0x0000001001007387 */ /* 0x0007e20000100a00 */
[----:B------:R-:W-:-:S03]  /*56a50*/  LOP3.LUT R36, R4, R73, R36, 0x96, !PT ;  /* 0x0000004904247212 */ /* 0x000fc600078e9624 */
[----:B0-----:R0:W-:Y:S01]  /*56a60*/  STL.64 [R1+0x38], R28 ;  /* 0x0000381c01007387 */ /* 0x0011e20000100a00 */
[----:B------:R-:W-:-:S03]  /*56a70*/  PRMT R44, R0, 0x4210, R117 ;  /* 0x00004210002c7816 */ /* 0x000fc60000000075 */
[----:B-1----:R1:W-:Y:S01]  /*56a80*/  STL.64 [R1+0x40], R26 ;  /* 0x0000401a01007387 */ /* 0x0023e20000100a00 */
[----:B--2---:R-:W-:Y:S02]  /*56a90*/  LOP3.LUT R0, R2, 0xffffff00, R5, 0x78, !PT ;  /* 0xffffff0002007812 */ /* 0x004fe400078e7805 */
[----:B------:R-:W-:Y:S01]  /*56aa0*/  LOP3.LUT R44, R44, R3, RZ, 0x3c, !PT ;  /* 0x000000032c2c7212 */ /* 0x000fe200078e3cff */
[----:B---3--:R2:W-:Y:S01]  /*56ab0*/  STL.64 [R1+0x78], R18 ;  /* 0x0000781201007387 */ /* 0x0085e20000100a00 */
[----:B------:R-:W-:Y:S02]  /*56ac0*/  CS2R R16, SRZ ;  /* 0x0000000000107805 */ /* 0x000fe4000001ff00 */
[----:B------:R-:W-:Y:S02]  /*56ad0*/  MOV R5, UR7 ;  /* 0x0000000700057c02 */ /* 0x000fe40008000f00 */
[----:B0-----:R-:W-:Y:S01]  /*56ae0*/  CS2R R28, SRZ ;  /* 0x00000000001c7805 */ /* 0x001fe2000001ff00 */
[----:B----4-:R0:W-:Y:S01]  /*56af0*/  STL.64 [R1+0x18], R10 ;  /* 0x0000180a01007387 */ /* 0x0101e20000100a00 */
[----:B------:R-:W-:Y:S01]  /*56b00*/  LOP3.LUT R43, R43, UR20, RZ, 0x3c, !PT ;  /* 0x000000142b2b7c12 */ /* 0x000fe2000f8e3cff */
[----:B------:R-:W-:Y:S01]  /*56b10*/  IMAD.U32 R33, RZ, RZ, UR48 ;  /* 0x00000030ff217e24 */ /* 0x000fe2000f8e00ff */
[----:B------:R-:W-:-:S02]  /*56b20*/  LOP3.LUT R32, R32, UR17, RZ, 0x3c, !PT ;  /* 0x0000001120207c12 */ /* 0x000fc4000f8e3cff */
[----:B-1----:R-:W-:Y:S01]  /*56b30*/  CS2R R26, SRZ ;  /* 0x00000000001a7805 */ /* 0x002fe2000001ff00 */
[----:B------:R1:W-:Y:S01]  /*56b40*/  STL.64 [R1+0x80], R48 ;  /* 0x0000803001007387 */ /* 0x0003e20000100a00 */
[----:B------:R-:W-:Y:S01]  /*56b50*/  LOP3.LUT R8, R8, UR19, RZ, 0x3c, !PT ;  /* 0x0000001308087c12 */ /* 0x000fe2000f8e3cff */
[----:B------:R-:W3:Y:S01]  /*56b60*/  LDCU.128 UR16, c[0x3][0x290] ;  /* 0x00c05200ff1077ac */ /* 0x000ee20008000c00 */
[----:B--2---:R-:W-:Y:S02]  /*56b70*/  CS2R R18, SRZ ;  /* 0x0000000000127805 */ /* 0x004fe4000001ff00 */
[----:B------:R-:W-:Y:S02]  /*56b80*/  MOV R45, UR32 ;  /* 0x00000020002d7c02 */ /* 0x000fe40008000f00 */
[----:B------:R-:W-:Y:S01]  /*56b90*/  MOV R9, UR49 ;  /* 0x0000003100097c02 */ /* 0x000fe20008000f00 */
[----:B0-----:R-:W-:Y:S01]  /*56ba0*/  IMAD.U32 R10, RZ, RZ, UR46 ;  /* 0x0000002eff0a7e24 */ /* 0x001fe2000f8e00ff */
[----:B------:R-:W-:Y:S01]  /*56bb0*/  LOP3.LUT R4, R12, UR6, RZ, 0x3c, !PT ;  /* 0x000000060c047c12 */ /* 0x000fe2000f8e3cff */
[----:B------:R-:W-:Y:S01]  /*56bc0*/  IMAD.U32 R11, RZ, RZ, UR47 ;  /* 0x0000002fff0b7e24 */ /* 0x000fe2000f8e00ff */
[----:B------:R-:W0:Y:S01]  /*56bd0*/  LDCU.128 UR20, c[0x3][0x230] ;  /* 0x00c04600ff1477ac */ /* 0x000e220008000c00 */
[----:B-1----:R-:W-:-:S02]  /*56be0*/  IMAD.U32 R48, RZ, RZ, UR37 ;  /* 0x00000025ff307e24 */ /* 0x002fc4000f8e00ff */
[----:B------:R-:W-:Y:S01]  /*56bf0*/  IMAD.U32 R49, RZ, RZ, UR38 ;  /* 0x00000026ff317e24 */ /* 0x000fe2000f8e00ff */
[----:B------:R-:W1:Y:S01]  /*56c00*/  LDCU.128 UR32, c[0x3][0x2b0] ;  /* 0x00c05600ff2077ac */ /* 0x000e620008000c00 */
[----:B------:R-:W2:Y:S01]  /*56c10*/  LDCU.128 UR36, c[0x3][0x250] ;  /* 0x00c04a00ff2477ac */ /* 0x000ea20008000c00 */
[----:B------:R-:W4:Y:S01]  /*56c20*/  LDCU.128 UR44, c[0x3][0x260] ;  /* 0x00c04c00ff2c77ac */ /* 0x000f220008000c00 */
[----:B------:R-:W0:Y:S01]  /*56c30*/  LDCU.128 UR48, c[0x3][0x2d0] ;  /* 0x00c05a00ff3077ac */ /* 0x000e220008000c00 */
[----:B------:R-:W-:-:S05]  /*56c40*/  UMOV UR6, URZ ;  /* 0x000000ff00067c82 */ /* 0x000fca0008000000 */
.L_x_112:
[----:B------:R-:W-:Y:S01]  /*56c50*/  LOP3.LUT R22, R41, R0, R47, 0x96, !PT ;  /* 0x0000000029167212 */ /* 0x000fe200078e962f */
[----:B------:R-:W-:Y:S01]  /*56c60*/  ULEA UR60, UR58, UR4, 0x3 ;  /* 0x000000043a3c7291 */ /* 0x000fe2000f8e18ff */
[----:B------:R-:W-:Y:S02]  /*56c70*/  LOP3.LUT R12, R40, R44, R48, 0x96, !PT ;  /* 0x0000002c280c7212 */ /* 0x000fe400078e9630 */
[----:B0-----:R-:W-:Y:S02]  /*56c80*/  LOP3.LUT R2, R4, R34, R53, 0x96, !PT ;  /* 0x0000002204027212 */ /* 0x001fe400078e9635 */
[----:B------:R-:W-:Y:S02]  /*56c90*/  LOP3.LUT R14, R5, R35, R54, 0x96, !PT ;  /* 0x00000023050e7212 */ /* 0x000fe400078e9636 */
[----:B------:R-:W-:Y:S02]  /*56ca0*/  LOP3.LUT R22, R92, R22, R33, 0x96, !PT ;  /* 0x000000165c167212 */ /* 0x000fe400078e9621 */
[----:B------:R-:W-:-:S02]  /*56cb0*/  LOP3.LUT R23, R93, R12, R9, 0x96, !PT ;  /* 0x0000000c5d177212 */ /* 0x000fc400078e9609 */
[----:B------:R-:W-:Y:S02]  /*56cc0*/  LOP3.LUT R31, R27, R2, R57, 0x96, !PT ;  /* 0x000000021b1f7212 */ /* 0x000fe400078e9639 */
[----:B------:R-:W-:Y:S02]  /*56cd0*/  LOP3.LUT R14, R29, R14, R91, 0x96, !PT ;  /* 0x0000000e1d0e7212 */ /* 0x000fe400078e965b */
[----:B------:R-:W-:Y:S02]  /*56ce0*/  SHF.L.W.U32.HI R2, R23, 0x1, R22 ;  /* 0x0000000117027819 */ /* 0x000fe40000010e16 */
[----:B------:R-:W-:Y:S02]  /*56cf0*/  SHF.L.W.U32.HI R3, R22, 0x1, R23 ;  /* 0x0000000116037819 */ /* 0x000fe40000010e17 */
[----:B------:R-:W-:Y:S02]  /*56d00*/  LOP3.LUT R15, R2, R31, RZ, 0x3c, !PT ;  /* 0x0000001f020f7212 */ /* 0x000fe400078e3cff */
[----:B------:R-:W-:-:S02]  /*56d10*/  LOP3.LUT R20, R3, R14, RZ, 0x3c, !PT ;  /* 0x0000000e03147212 */ /* 0x000fc400078e3cff */
[----:B------:R-:W-:Y:S02]  /*56d20*/  LOP3.LUT R2, R15, R45, RZ, 0x3c, !PT ;  /* 0x0000002d0f027212 */ /* 0x000fe400078e3cff */
[----:B------:R-:W-:Y:S02]  /*56d30*/  LOP3.LUT R3, R20, R46, RZ, 0x3c, !PT ;  /* 0x0000002e14037212 */ /* 0x000fe400078e3cff */
[----:B------:R-:W-:Y:S02]  /*56d40*/  LOP3.LUT R98, R39, R56, R46, 0x96, !PT ;  /* 0x0000003827627212 */ /* 0x000fe400078e962e */
[----:B------:R-:W-:Y:S01]  /*56d50*/  LOP3.LUT R24, R43, R55, R45, 0x96, !PT ;  /* 0x000000372b187212 */ /* 0x000fe200078e962d */
[----:B------:R5:W-:Y:S01]  /*56d60*/  STL.64 [R1], R2 ;  /* 0x0000000201007387 */ /* 0x000be20000100a00 */
[----:B------:R-:W-:Y:S02]  /*56d70*/  LOP3.LUT R98, R18, R98, R11, 0x96, !PT ;  /* 0x0000006212627212 */ /* 0x000fe400078e960b */
[----:B------:R-:W-:-:S02]  /*56d80*/  LOP3.LUT R24, R13, R24, R10, 0x96, !PT ;  /* 0x000000180d187212 */ /* 0x000fc400078e960a */
[----:B------:R-:W-:Y:S02]  /*56d90*/  SHF.L.W.U32.HI R12, R31, 0x1, R14 ;  /* 0x000000011f0c7819 */ /* 0x000fe40000010e0e */
[----:B------:R-:W-:Y:S02]  /*56da0*/  SHF.L.W.U32.HI R31, R14, 0x1, R31 ;  /* 0x000000010e1f7819 */ /* 0x000fe40000010e1f */
[----:B------:R-:W-:Y:S02]  /*56db0*/  SHF.L.W.U32.HI R99, R24, 0x1, R98 ;  /* 0x0000000118637819 */ /* 0x000fe40000010e62 */
[----:B------:R-:W-:Y:S02]  /*56dc0*/  LOP3.LUT R14, R43, R15, RZ, 0x3c, !PT ;  /* 0x0000000f2b0e7212 */ /* 0x000fe400078e3cff */
[----:B-----5:R-:W-:Y:S02]  /*56dd0*/  LOP3.LUT R2, R6, R36, R49, 0x96, !PT ;  /* 0x0000002406027212 */ /* 0x020fe400078e9631 */
[----:B------:R-:W-:-:S02]  /*56de0*/  LOP3.LUT R3, R32, R42, R50, 0x96, !PT ;  /* 0x0000002a20037212 */ /* 0x000fc400078e9632 */
[----:B------:R-:W-:Y:S02]  /*56df0*/  LOP3.LUT R2, R19, R2, R71, 0x96, !PT ;  /* 0x0000000213027212 */ /* 0x000fe400078e9647 */
[----:B------:R-:W-:Y:S02]  /*56e00*/  LOP3.LUT R46, R97, R3, R17, 0x96, !PT ;  /* 0x00000003612e7212 */ /* 0x000fe400078e9611 */
[----:B------:R-:W-:Y:S02]  /*56e10*/  LOP3.LUT R31, R31, R2, RZ, 0x3c, !PT ;  /* 0x000000021f1f7212 */ /* 0x000fe400078e3cff */
[----:B------:R-:W-:Y:S02]  /*56e20*/  SHF.L.W.U32.HI R25, R2, 0x1, R46 ;  /* 0x0000000102197819 */ /* 0x000fe40000010e2e */
[----:B------:R-:W-:Y:S02]  /*56e30*/  SHF.L.W.U32.HI R3, R46, 0x1, R2 ;  /* 0x000000012e037819 */ /* 0x000fe40000010e02 */
[----:B------:R-:W-:-:S02]  /*56e40*/  LOP3.LUT R25, R25, R98, RZ, 0x3c, !PT ;  /* 0x0000006219197212 */ /* 0x000fc400078e3cff */
[----:B------:R-:W-:Y:S02]  /*56e50*/  SHF.L.W.U32.HI R98, R98, 0x1, R24 ;  /* 0x0000000162627819 */ /* 0x000fe40000010e18 */
[----:B------:R-:W-:Y:S02]  /*56e60*/  LOP3.LUT R24, R3, R24, RZ, 0x3c, !PT ;  /* 0x0000001803187212 */ /* 0x000fe400078e3cff */
[----:B------:R-:W-:Y:S02]  /*56e70*/  LOP3.LUT R3, R7, R37, R51, 0x96, !PT ;  /* 0x0000002507037212 */ /* 0x000fe400078e9633 */
[----:B------:R-:W-:Y:S02]  /*56e80*/  LOP3.LUT R2, R8, R38, R52, 0x96, !PT ;  /* 0x0000002608027212 */ /* 0x000fe400078e9634 */
[----:B------:R-:W-:Y:S02]  /*56e90*/  LOP3.LUT R3, R26, R3, R16, 0x96, !PT ;  /* 0x000000031a037212 */ /* 0x000fe400078e9610 */
[----:B------:R-:W-:-:S02]  /*56ea0*/  LOP3.LUT R2, R28, R2, R70, 0x96, !PT ;  /* 0x000000021c027212 */ /* 0x000fc400078e9646 */
[----:B------:R-:W-:Y:S02]  /*56eb0*/  LOP3.LUT R46, R12, R46, RZ, 0x3c, !PT ;  /* 0x0000002e0c2e7212 */ /* 0x000fe400078e3cff */
[----:B------:R-:W-:Y:S02]  /*56ec0*/  SHF.L.W.U32.HI R12, R3, 0x1, R2 ;  /* 0x00000001030c7819 */ /* 0x000fe40000010e02 */
[----:B------:R-:W-:Y:S02]  /*56ed0*/  LOP3.LUT R99, R99, R2, RZ, 0x3c, !PT ;  /* 0x0000000263637212 */ /* 0x000fe400078e3cff */
[----:B------:R-:W-:Y:S02]  /*56ee0*/  LOP3.LUT R23, R12, R23, RZ, 0x3c, !PT ;  /* 0x000000170c177212 */ /* 0x000fe400078e3cff */
[----:B------:R-:W-:Y:S02]  /*56ef0*/  SHF.L.W.U32.HI R12, R2, 0x1, R3 ;  /* 0x00000001020c7819 */ /* 0x000fe40000010e03 */
[----:B------:R-:W-:-:S02]  /*56f00*/  LOP3.LUT R98, R98, R3, RZ, 0x3c, !PT ;  /* 0x0000000362627212 */ /* 0x000fc400078e3cff */
[----:B------:R-:W-:Y:S02]  /*56f10*/  LOP3.LUT R22, R12, R22, RZ, 0x3c, !PT ;  /* 0x000000160c167212 */ /* 0x000fe400078e3cff */
[-C--:B------:R-:W-:Y:S02]  /*56f20*/  LOP3.LUT R2, R10, R15.reuse, RZ, 0x3c, !PT ;  /* 0x0000000f0a027212 */ /* 0x080fe400078e3cff */
[-C--:B------:R-:W-:Y:S02]  /*56f30*/  LOP3.LUT R12, R55, R15.reuse, RZ, 0x3c, !PT ;  /* 0x0000000f370c7212 */ /* 0x080fe400078e3cff */
[----:B------:R-:W-:Y:S02]  /*56f40*/  LOP3.LUT R10, R13, R15, RZ, 0x3c, !PT ;  /* 0x0000000f0d0a7212 */ /* 0x000fe400078e3cff */
[-C--:B------:R-:W-:Y:S02]  /*56f50*/  LOP3.LUT R3, R11, R20.reuse, RZ, 0x3c, !PT ;  /* 0x000000140b037212 */ /* 0x080fe400078e3cff */
[----:B------:R-:W-:-:S02]  /*56f60*/  LOP3.LUT R15, R39, R20, RZ, 0x3c, !PT ;  /* 0x00000014270f7212 */ /* 0x000fc400078e3cff */
[-C--:B------:R-:W-:Y:S01]  /*56f70*/  LOP3.LUT R11, R18, R20.reuse, RZ, 0x3c, !PT ;  /* 0x00000014120b7212 */ /* 0x080fe200078e3cff */
[----:B------:R5:W-:Y:S01]  /*56f80*/  STL.64 [R1+0x78], R2 ;  /* 0x0000780201007387 */ /* 0x000be20000100a00 */
[----:B------:R-:W-:Y:S02]  /*56f90*/  LOP3.LUT R13, R56, R20, RZ, 0x3c, !PT ;  /* 0x00000014380d7212 */ /* 0x000fe400078e3cff */
[-C--:B------:R-:W-:Y:S01]  /*56fa0*/  LOP3.LUT R18, R6, R22.reuse, RZ, 0x3c, !PT ;  /* 0x0000001606127212 */ /* 0x080fe200078e3cff */
[----:B------:R3:W-:Y:S01]  /*56fb0*/  STL.64 [R1+0x50], R14 ;  /* 0x0000500e01007387 */ /* 0x0007e20000100a00 */
[----:B------:R-:W-:Y:S02]  /*56fc0*/  LOP3.LUT R20, R71, R22, RZ, 0x3c, !PT ;  /* 0x0000001647147212 */ /* 0x000fe400078e3cff */
[-C--:B------:R-:W-:Y:S01]  /*56fd0*/  LOP3.LUT R34, R34, R98.reuse, RZ, 0x3c, !PT ;  /* 0x0000006222227212 */ /* 0x080fe200078e3cff */
[----:B------:R1:W-:Y:S01]  /*56fe0*/  STL.64 [R1+0xa0], R10 ;  /* 0x0000a00a01007387 */ /* 0x0003e20000100a00 */
[----:B------:R-:W-:-:S02]  /*56ff0*/  LOP3.LUT R4, R4, R98, RZ, 0x3c, !PT ;  /* 0x0000006204047212 */ /* 0x000fc400078e3cff */
[----:B------:R-:W-:Y:S01]  /*57000*/  LOP3.LUT R45, R44, R25, RZ, 0x3c, !PT ;  /* 0x000000192c2d7212 */ /* 0x000fe200078e3cff */
[----:B------:R2:W-:Y:S01]  /*57010*/  STL.64 [R1+0x28], R12 ;  /* 0x0000280c01007387 */ /* 0x0005e20000100a00 */
[----:B------:R-:W-:Y:S02]  /*57020*/  LOP3.LUT R21, R17, R23, RZ, 0x3c, !PT ;  /* 0x0000001711157212 */ /* 0x000fe400078e3cff */
[----:B-----5:R-:W-:Y:S02]  /*57030*/  LOP3.LUT R3, R40, R25, RZ, 0x3c, !PT ;  /* 0x0000001928037212 */ /* 0x020fe400078e3cff */
[----:B---3--:R-:W-:Y:S01]  /*57040*/  LOP3.LUT R14, R36, R22, RZ, 0x3c, !PT ;  /* 0x00000016240e7212 */ /* 0x008fe200078e3cff */
[----:B------:R-:W-:Y:S01]  /*57050*/  STL.64 [R1+0x88], R20 ;  /* 0x0000881401007387 */ /* 0x000fe20000100a00 */
[----:B------:R-:W-:Y:S02]  /*57060*/  LOP3.LUT R36, R26, R31, RZ, 0x3c, !PT ;  /* 0x0000001f1a247212 */ /* 0x000fe400078e3cff */
[----:B-1----:R-:W-:-:S02]  /*57070*/  LOP3.LUT R10, R33, R24, RZ, 0x3c, !PT ;  /* 0x00000018210a7212 */ /* 0x002fc400078e3cff */
[----:B------:R-:W-:Y:S02]  /*57080*/  LOP3.LUT R33, R8, R46, RZ, 0x3c, !PT ;  /* 0x0000002e08217212 */ /* 0x000fe400078e3cff */
[----:B--2---:R-:W-:Y:S02]  /*57090*/  LOP3.LUT R12, R22, R49, RZ, 0x3c, !PT ;  /* 0x00000031160c7212 */ /* 0x004fe400078e3cff */
[----:B------:R-:W-:Y:S02]  /*570a0*/  LOP3.LUT R22, R19, R22, RZ, 0x3c, !PT ;  /* 0x0000001613167212 */ /* 0x000fe400078e3cff */
[----:B------:R-:W-:Y:S02]  /*570b0*/  LOP3.LUT R8, R98, R53, RZ, 0x3c, !PT ;  /* 0x0000003562087212 */ /* 0x000fe400078e3cff */
[----:B------:R-:W-:Y:S02]  /*570c0*/  LOP3.LUT R26, R57, R98, RZ, 0x3c, !PT ;  /* 0x00000062391a7212 */ /* 0x000fe400078e3cff */
[----:B------:R-:W-:-:S02]  /*570d0*/  LOP3.LUT R19, R32, R23, RZ, 0x3c, !PT ;  /* 0x0000001720137212 */ /* 0x000fc400078e3cff */
[----:B------:R-:W-:Y:S02]  /*570e0*/  LOP3.LUT R49, R25, R48, RZ, 0x3c, !PT ;  /* 0x0000003019317212 */ /* 0x000fe400078e3cff */
[----:B------:R-:W-:Y:S01]  /*570f0*/  LOP3.LUT R11, R9, R25, RZ, 0x3c, !PT ;  /* 0x00000019090b7212 */ /* 0x000fe200078e3cff */
[----:B------:R-:W-:Y:S01]  /*57100*/  STL.64 [R1+0x60], R18 ;  /* 0x0000601201007387 */ /* 0x000fe20000100a00 */
[----:B------:R-:W-:Y:S02]  /*57110*/  LOP3.LUT R98, R27, R98, RZ, 0x3c, !PT ;  /* 0x000000621b627212 */ /* 0x000fe400078e3cff */
[----:B------:R-:W-:Y:S01]  /*57120*/  LOP3.LUT R13, R23, R50, RZ, 0x3c, !PT ;  /* 0x00000032170d7212 */ /* 0x000fe200078e3cff */
[----:B------:R-:W-:Y:S01]  /*57130*/  STL.64 [R1+0x80], R10 ;  /* 0x0000800a01007387 */ /* 0x000fe20000100a00 */
        /* <DEDUP_REMOVED lines=11> */
[----:B------:R1:W-:Y:S01]  /*571f0*/  STL.64 [R1+0x58], R2 ;  /* 0x0000580201007387 */ /* 0x0003e20000100a00 */
[----:B------:R-:W-:-:S02]  /*57200*/  LOP3.LUT R9, R99, R54, RZ, 0x3c, !PT ;  /* 0x0000003663097212 */ /* 0x000fc400078e3cff */
[-C--:B------:R-:W-:Y:S01]  /*57210*/  LOP3.LUT R35, R35, R99.reuse, RZ, 0x3c, !PT ;  /* 0x0000006323237212 */ /* 0x080fe200078e3cff */
[----:B------:R-:W-:Y:S01]  /*57220*/  STL.64 [R1+0x68], R32 ;  /* 0x0000682001007387 */ /* 0x000fe20000100a00 */
[-C--:B------:R-:W-:Y:S02]  /*57230*/  LOP3.LUT R5, R5, R99.reuse, RZ, 0x3c, !PT ;  /* 0x0000006305057212 */ /* 0x080fe400078e3cff */
[----:B------:R-:W-:Y:S01]  /*57240*/  LOP3.LUT R27, R91, R99, RZ, 0x3c, !PT ;  /* 0x000000635b1b7212 */ /* 0x000fe200078e3cff */
[----:B------:R-:W-:Y:S01]  /*57250*/  STL.64 [R1+0x20], R8 ;  /* 0x0000200801007387 */ /* 0x000fe20000100a00 */
[----:B------:R-:W-:Y:S02]  /*57260*/  LOP3.LUT R23, R97, R23, RZ, 0x3c, !PT ;  /* 0x0000001761177212 */ /* 0x000fe400078e3cff */
[----:B------:R-:W-:Y:S01]  /*57270*/  LOP3.LUT R25, R93, R25, RZ, 0x3c, !PT ;  /* 0x000000195d197212 */ /* 0x000fe200078e3cff */
[----:B------:R-:W-:Y:S01]  /*57280*/  STL.64 [R1+0x48], R34 ;  /* 0x0000482201007387 */ /* 0x000fe20000100a00 */
[----:B------:R-:W-:-:S02]  /*57290*/  LOP3.LUT R24, R92, R24, RZ, 0x3c, !PT ;  /* 0x000000185c187212 */ /* 0x000fc400078e3cff */
[----:B------:R-:W-:Y:S01]  /*572a0*/  LOP3.LUT R7, R46, R52, RZ, 0x3c, !PT ;  /* 0x000000342e077212 */ /* 0x000fe200078e3cff */
[----:B------:R-:W-:Y:S01]  /*572b0*/  STL.64 [R1+0xb0], R22 ;  /* 0x0000b01601007387 */ /* 0x000fe20000100a00 */
[-C--:B------:R-:W-:Y:S02]  /*572c0*/  LOP3.LUT R31, R38, R46.reuse, RZ, 0x3c, !PT ;  /* 0x0000002e261f7212 */ /* 0x080fe400078e3cff */
[-C--:B------:R-:W-:Y:S01]  /*572d0*/  LOP3.LUT R17, R70, R46.reuse, RZ, 0x3c, !PT ;  /* 0x0000002e46117212 */ /* 0x080fe200078e3cff */
[----:B------:R-:W-:Y:S01]  /*572e0*/  STL.64 [R1+0xa8], R24 ;  /* 0x0000a81801007387 */ /* 0x000fe20000100a00 */
[----:B------:R-:W-:Y:S02]  /*572f0*/  LOP3.LUT R37, R28, R46, RZ, 0x3c, !PT ;  /* 0x0000002e1c257212 */ /* 0x000fe400078e3cff */
[----:B------:R-:W-:Y:S01]  /*57300*/  LOP3.LUT R99, R29, R99, RZ, 0x3c, !PT ;  /* 0x000000631d637212 */ /* 0x000fe200078e3cff */
[----:B------:R2:W-:Y:S04]  /*57310*/  STL.64 [R1+0x18], R6 ;  /* 0x0000180601007387 */ /* 0x0005e80000100a00 */
[----:B------:R-:W-:Y:S04]  /*57320*/  STL.64 [R1+0x40], R30 ;  /* 0x0000401e01007387 */ /* 0x000fe80000100a00 */
[----:B------:R-:W-:Y:S04]  /*57330*/  STL.64 [R1+0x90], R16 ;  /* 0x0000901001007387 */ /* 0x000fe80000100a00 */
[----:B------:R-:W-:Y:S04]  /*57340*/  STL.64 [R1+0xb8], R36 ;  /* 0x0000b82401007387 */ /* 0x000fe80000100a00 */
[----:B------:R3:W-:Y:S04]  /*57350*/  STL.64 [R1+0x70], R4 ;  /* 0x0000700401007387 */ /* 0x0007e80000100a00 */
[----:B------:R-:W-:Y:S04]  /*57360*/  STL.64 [R1+0x98], R26 ;  /* 0x0000981a01007387 */ /* 0x000fe80000100a00 */
[----:B------:R-:W-:Y:S04]  /*57370*/  STL.64 [R1+0xc0], R98 ;  /* 0x0000c06201007387 */ /* 0x000fe80000100a00 */
[----:B------:R-:W-:Y:S04]  /*57380*/  STL.64 [R1+0x8], R48 ;  /* 0x0000083001007387 */ /* 0x000fe80000100a00 */
[----:B-1----:R-:W5:Y:S01]  /*57390*/  LDL.64 R2, [UR60] ;  /* 0x0000003cff027983 */ /* 0x002f620008100a00 */
[----:B------:R-:W-:-:S02]  /*573a0*/  UIADD3 UR7, UPT, UPT, -UR66, URZ, URZ ;  /* 0x000000ff42077290 */ /* 0x000fc4000fffe1ff */
[----:B------:R-:W-:Y:S02]  /*573b0*/  ULOP3.LUT UR61, UR66, 0x3f, URZ, 0xc0, !UPT ;  /* 0x0000003f423d7892 */ /* 0x000fe4000f8ec0ff */
[----:B------:R-:W-:Y:S02]  /*573c0*/  ULOP3.LUT UR7, UR7, 0x3f, URZ, 0xc0, !UPT ;  /* 0x0000003f07077892 */ /* 0x000fe4000f8ec0ff */
[----:B------:R-:W-:Y:S02]  /*573d0*/  ULOP3.LUT UR71, UR67, 0x3f, URZ, 0xc0, !UPT ;  /* 0x0000003f43477892 */ /* 0x000fe4000f8ec0ff */
[C---:B------:R-:W-:Y:S02]  /*573e0*/  SHF.L.U32 R0, R48.reuse, UR61, RZ ;  /* 0x0000003d30007c19 */ /* 0x040fe400080006ff */
[C-C-:B--2---:R-:W-:Y:S02]  /*573f0*/  SHF.R.U64 R7, R48.reuse, UR7, R49.reuse ;  /* 0x0000000730077c19 */ /* 0x144fe40008001231 */
[--C-:B---3--:R-:W-:Y:S01]  /*57400*/  SHF.R.U32.HI R5, RZ, UR7, R49.reuse ;  /* 0x00000007ff057c19 */ /* 0x108fe20008011631 */
[----:B------:R-:W-:Y:S01]  /*57410*/  UIADD3 UR7, UPT, UPT, -UR67, URZ, URZ ;  /* 0x000000ff43077290 */ /* 0x000fe2000fffe1ff */
[----:B------:R-:W-:Y:S01]  /*57420*/  SHF.L.U64.HI R6, R48, UR61, R49 ;  /* 0x0000003d30067c19 */ /* 0x000fe20008010231 */
[----:B------:R-:W-:Y:S01]  /*57430*/  ULEA UR61, UR59, UR4, 0x3 ;  /* 0x000000043b3d7291 */ /* 0x000fe2000f8e18ff */
[----:B------:R-:W-:Y:S01]  /*57440*/  LOP3.LUT R4, R0, R7, RZ, 0xfc, !PT ;  /* 0x0000000700047212 */ /* 0x000fe200078efcff */
[----:B------:R-:W-:Y:S01]  /*57450*/  ULOP3.LUT UR7, UR7, 0x3f, URZ, 0xc0, !UPT ;  /* 0x0000003f07077892 */ /* 0x000fe2000f8ec0ff */
[----:B------:R-:W-:-:S05]  /*57460*/  LOP3.LUT R5, R6, R5, RZ, 0xfc, !PT ;  /* 0x0000000506057212 */ /* 0x000fca00078efcff */
[----:B------:R1:W-:Y:S01]  /*57470*/  STL.64 [UR60], R4 ;  /* 0x00000004ff007987 */ /* 0x0003e20008100a3c */
[----:B------:R-:W-:-:S03]  /*57480*/  ULEA UR60, UR16, UR4, 0x3 ;  /* 0x00000004103c7291 */ /* 0x000fc6000f8e18ff */
[----:B------:R-:W2:Y:S01]  /*57490*/  LDL.64 R6, [UR61] ;  /* 0x0000003dff067983 */ /* 0x000ea20008100a00 */
[C-C-:B-----5:R-:W-:Y:S02]  /*574a0*/  SHF.R.U64 R9, R2.reuse, UR7, R3.reuse ;  /* 0x0000000702097c19 */ /* 0x160fe40008001203 */
[C---:B------:R-:W-:Y:S02]  /*574b0*/  SHF.L.U32 R8, R2.reuse, UR71, RZ ;  /* 0x0000004702087c19 */ /* 0x040fe400080006ff */
[--C-:B------:R-:W-:Y:S02]  /*574c0*/  SHF.R.U32.HI R11, RZ, UR7, R3.reuse ;  /* 0x00000007ff0b7c19 */ /* 0x100fe40008011603 */
[----:B------:R-:W-:Y:S02]  /*574d0*/  SHF.L.U64.HI R2, R2, UR71, R3 ;  /* 0x0000004702027c19 */ /* 0x000fe40008010203 */
[----:B------:R-:W-:Y:S02]  /*574e0*/  LOP3.LUT R8, R8, R9, RZ, 0xfc, !PT ;  /* 0x0000000908087212 */ /* 0x000fe400078efcff */
[----:B------:R-:W-:-:S05]  /*574f0*/  LOP3.LUT R9, R2, R11, RZ, 0xfc, !PT ;  /* 0x0000000b02097212 */ /* 0x000fca00078efcff */
[----:B------:R3:W-:Y:S04]  /*57500*/  STL.64 [UR61], R8 ;  /* 0x00000008ff007987 */ /* 0x0007e80008100a3d */
[----:B------:R-:W3:Y:S01]  /*57510*/  LDL.64 R2, [UR60] ;  /* 0x0000003cff027983 */ /* 0x000ee20008100a00 */
[----:B0-----:R-:W-:Y:S02]  /*57520*/  UIADD3 UR7, UPT, UPT, -UR20, URZ, URZ ;  /* 0x000000ff14077290 */ /* 0x001fe4000fffe1ff */
[----:B------:R-:W-:Y:S02]  /*57530*/  ULOP3.LUT UR61, UR20, 0x3f, URZ, 0xc0, !UPT ;  /* 0x0000003f143d7892 */ /* 0x000fe4000f8ec0ff */
[----:B------:R-:W-:-:S04]  /*57540*/  ULOP3.LUT UR7, UR7, 0x3f, URZ, 0xc0, !UPT ;  /* 0x0000003f07077892 */ /* 0x000fc8000f8ec0ff */
[C---:B--2---:R-:W-:Y:S02]  /*57550*/  SHF.L.U32 R0, R6.reuse, UR61, RZ ;  /* 0x0000003d06007c19 */ /* 0x044fe400080006ff */
[C-C-:B-1----:R-:W-:Y:S02]  /*57560*/  SHF.R.U64 R5, R6.reuse, UR7, R7.reuse ;  /* 0x0000000706057c19 */ /* 0x142fe40008001207 */
[--C-:B------:R-:W-:Y:S01]  /*57570*/  SHF.R.U32.HI R4, RZ, UR7, R7.reuse ;  /* 0x00000007ff047c19 */ /* 0x100fe20008011607 */
[----:B------:R-:W-:Y:S01]  /*57580*/  UIADD3 UR7, UPT, UPT, -UR21, URZ, URZ ;  /* 0x000000ff15077290 */ /* 0x000fe2000fffe1ff */
[----:B------:R-:W-:Y:S01]  /*57590*/  SHF.L.U64.HI R7, R6, UR61, R7 ;  /* 0x0000003d06077c19 */ /* 0x000fe20008010207 */
[----:B------:R-:W-:Y:S01]  /*575a0*/  ULEA UR61, UR17, UR4, 0x3 ;  /* 0x00000004113d7291 */ /* 0x000fe2000f8e18ff */
[----:B------:R-:W-:Y:S01]  /*575b0*/  LOP3.LUT R6, R0, R5, RZ, 0xfc, !PT ;  /* 0x0000000500067212 */ /* 0x000fe200078efcff */
[----:B------:R-:W-:Y:S01]  /*575c0*/  ULOP3.LUT UR7, UR7, 0x3f, URZ, 0xc0, !UPT ;  /* 0x0000003f07077892 */ /* 0x000fe2000f8ec0ff */
[----:B------:R-:W-:Y:S01]  /*575d0*/  LOP3.LUT R7, R7, R4, RZ, 0xfc, !PT ;  /* 0x0000000407077212 */ /* 0x000fe200078efcff */
[----:B------:R-:W-:-:S04]  /*575e0*/  ULOP3.LUT UR71, UR21, 0x3f, URZ, 0xc0, !UPT ;  /* 0x0000003f15477892 */ /* 0x000fc8000f8ec0ff */
[----:B------:R0:W-:Y:S01]  /*575f0*/  STL.64 [UR60], R6 ;  /* 0x00000006ff007987 */ /* 0x0001e20008100a3c */
[----:B------:R-:W-:-:S03]  /*57600*/  ULEA UR60, UR18, UR4, 0x3 ;  /* 0x00000004123c7291 */ /* 0x000fc6000f8e18ff */
[----:B------:R-:W0:Y:S01]  /*57610*/  LDL.64 R4, [UR61] ;  /* 0x0000003dff047983 */ /* 0x000e220008100a00 */
[C-C-:B---3--:R-:W-:Y:S02]  /*57620*/  SHF.R.U64 R9, R2.reuse, UR7, R3.reuse ;  /* 0x0000000702097c19 */ /* 0x148fe40008001203 */
[C---:B------:R-:W-:Y:S02]  /*57630*/  SHF.L.U32 R8, R2.reuse, UR71, RZ ;  /* 0x0000004702087c19 */ /* 0x040fe400080006ff */
[--C-:B------:R-:W-:Y:S02]  /*57640*/  SHF.R.U32.HI R11, RZ, UR7, R3.reuse ;  /* 0x00000007ff0b7c19 */ /* 0x100fe40008011603 */
[----:B------:R-:W-:Y:S02]  /*57650*/  SHF.L.U64.HI R2, R2, UR71, R3 ;  /* 0x0000004702027c19 */ /* 0x000fe40008010203 */
[----:B------:R-:W-:Y:S02]  /*57660*/  LOP3.LUT R8, R8, R9, RZ, 0xfc, !PT ;  /* 0x0000000908087212 */ /* 0x000fe400078efcff */
[----:B------:R-:W-:-:S05]  /*57670*/  LOP3.LUT R9, R2, R11, RZ, 0xfc, !PT ;  /* 0x0000000b02097212 */ /* 0x000fca00078efcff */
[----:B------:R1:W-:Y:S04]  /*57680*/  STL.64 [UR61], R8 ;  /* 0x00000008ff007987 */ /* 0x0003e80008100a3d */
[----:B------:R-:W1:Y:S01]  /*57690*/  LDL.64 R2, [UR60] ;  /* 0x0000003cff027983 */ /* 0x000e620008100a00 */
[----:B------:R-:W-:Y:S02]  /*576a0*/  UIADD3 UR7, UPT, UPT, -UR22, URZ, URZ ;  /* 0x000000ff16077290 */ /* 0x000fe4000fffe1ff */
[----:B------:R-:W-:Y:S02]  /*576b0*/  ULOP3.LUT UR61, UR22, 0x3f, URZ, 0xc0, !UPT ;  /* 0x0000003f163d7892 */ /* 0x000fe4000f8ec0ff */
[----:B------:R-:W-:-:S04]  /*576c0*/  ULOP3.LUT UR7, UR7, 0x3f, URZ, 0xc0, !UPT ;  /* 0x0000003f07077892 */ /* 0x000fc8000f8ec0ff */
[C---:B0-----:R-:W-:Y:S02]  /*576d0*/  SHF.L.U32 R6, R4.reuse, UR61, RZ ;  /* 0x0000003d04067c19 */ /* 0x041fe400080006ff */
[C-C-:B------:R-:W-:Y:S02]  /*576e0*/  SHF.R.U64 R7, R4.reuse, UR7, R5.reuse ;  /* 0x0000000704077c19 */ /* 0x140fe40008001205 */
        /* <DEDUP_REMOVED lines=11> */
[C-C-:B-1----:R-:W-:Y:S02]  /*577a0*/  SHF.R.U64 R9, R2.reuse, UR7, R3.reuse ;  /* 0x0000000702097c19 */ /* 0x142fe40008001203 */
        /* <DEDUP_REMOVED lines=103> */
[----:B----4-:R-:W-:Y:S02]  /*57e20*/  UIADD3 UR7, UPT, UPT, -UR44, URZ, URZ ;  /* 0x000000ff2c077290 */ /* 0x010fe4000fffe1ff */
        /* <DEDUP_REMOVED lines=47> */
[----:B------:R-:W-:-:S04]  /*58120*/  UIADD3 UR7, UPT, UPT, -UR52, URZ, URZ ;  /* 0x000000ff34077290 */ /* 0x000fc8000fffe1ff */
[----:B------:R-:W-:Y:S02]  /*58130*/  ULOP3.LUT UR7, UR7, 0x3f, URZ, 0xc0, !UPT ;  /* 0x0000003f07077892 */ /* 0x000fe4000f8ec0ff */
[----:B------:R-:W-:-:S04]  /*58140*/  ULOP3.LUT UR61, UR52, 0x3f, URZ, 0xc0, !UPT ;  /* 0x0000003f343d7892 */ /* 0x000fc8000f8ec0ff */
[C-C-:B0-----:R-:W-:Y:S02]  /*58150*/  SHF.R.U64 R7, R4.reuse, UR7, R5.reuse ;  /* 0x0000000704077c19 */ /* 0x141fe40008001205 */
[--C-:B------:R-:W-:Y:S01]  /*58160*/  SHF.R.U32.HI R11, RZ, UR7, R5.reuse ;  /* 0x00000007ff0b7c19 */ /* 0x100fe20008011605 */
[----:B------:R-:W-:Y:S01]  /*58170*/  UIADD3 UR7, UPT, UPT, -UR53, URZ, URZ ;  /* 0x000000ff35077290 */ /* 0x000fe2000fffe1ff */
[C---:B------:R-:W-:Y:S01]  /*58180*/  SHF.L.U32 R6, R4.reuse, UR61, RZ ;  /* 0x0000003d04067c19 */ /* 0x040fe200080006ff */
[----:B------:R-:W-:Y:S01]  /*58190*/  ULOP3.LUT UR71, UR53, 0x3f, URZ, 0xc0, !UPT ;  /* 0x0000003f35477892 */ /* 0x000fe2000f8ec0ff */
[----:B------:R-:W-:Y:S01]  /*581a0*/  SHF.L.U64.HI R4, R4, UR61, R5 ;  /* 0x0000003d04047c19 */ /* 0x000fe20008010205 */
[----:B------:R-:W-:Y:S02]  /*581b0*/  ULEA UR61, UR49, UR4, 0x3 ;  /* 0x00000004313d7291 */ /* 0x000fe4000f8e18ff */
[----:B------:R-:W-:Y:S01]  /*581c0*/  ULOP3.LUT UR7, UR7, 0x3f, URZ, 0xc0, !UPT ;  /* 0x0000003f07077892 */ /* 0x000fe2000f8ec0ff */
[----:B------:R-:W-:-:S02]  /*581d0*/  LOP3.LUT R6, R6, R7, RZ, 0xfc, !PT ;  /* 0x0000000706067212 */ /* 0x000fc400078efcff */
[----:B------:R-:W-:-:S05]  /*581e0*/  LOP3.LUT R7, R4, R11, RZ, 0xfc, !PT ;  /* 0x0000000b04077212 */ /* 0x000fca00078efcff */
[----:B------:R0:W-:Y:S01]  /*581f0*/  STL.64 [UR60], R6 ;  /* 0x00000006ff007987 */ /* 0x0001e20008100a3c */
[C-C-:B-1----:R-:W-:Y:S02]  /*58200*/  SHF.R.U64 R9, R2.reuse, UR7, R3.reuse ;  /* 0x0000000702097c19 */ /* 0x142fe40008001203 */
[C---:B------:R-:W-:Y:S02]  /*58210*/  SHF.L.U32 R8, R2.reuse, UR71, RZ ;  /* 0x0000004702087c19 */ /* 0x040fe400080006ff */
[--C-:B------:R-:W-:Y:S02]  /*58220*/  SHF.R.U32.HI R5, RZ, UR7, R3.reuse ;  /* 0x00000007ff057c19 */ /* 0x100fe40008011603 */
[----:B------:R-:W-:Y:S01]  /*58230*/  SHF.L.U64.HI R0, R2, UR71, R3 ;  /* 0x0000004702007c19 */ /* 0x000fe20008010203 */
[----:B------:R-:W-:Y:S01]  /*58240*/  ULEA UR71, UR50, UR4, 0x3 ;  /* 0x0000000432477291 */ /* 0x000fe2000f8e18ff */
[----:B------:R-:W0:Y:S01]  /*58250*/  LDL.64 R2, [UR61] ;  /* 0x0000003dff027983 */ /* 0x000e220008100a00 */
[----:B------:R-:W-:-:S02]  /*58260*/  LOP3.LUT R8, R8, R9, RZ, 0xfc, !PT ;  /* 0x0000000908087212 */ /* 0x000fc400078efcff */
[----:B------:R-:W-:-:S05]  /*58270*/  LOP3.LUT R9, R0, R5, RZ, 0xfc, !PT ;  /* 0x0000000500097212 */ /* 0x000fca00078efcff */
[----:B------:R1:W-:Y:S04]  /*58280*/  STL.64 [UR61], R8 ;  /* 0x00000008ff007987 */ /* 0x0003e80008100a3d */
[----:B------:R-:W1:Y:S01]  /*58290*/  LDL.64 R4, [UR71] ;  /* 0x00000047ff047983 */ /* 0x000e620008100a00 */
[----:B------:R-:W-:Y:S02]  /*582a0*/  UIADD3 UR7, UPT, UPT, -UR54, URZ, URZ ;  /* 0x000000ff36077290 */ /* 0x000fe4000fffe1ff */
[----:B------:R-:W-:Y:S02]  /*582b0*/  ULOP3.LUT UR61, UR54, 0x3f, URZ, 0xc0, !UPT ;  /* 0x0000003f363d7892 */ /* 0x000fe4000f8ec0ff */
[----:B------:R-:W-:Y:S02]  /*582c0*/  ULOP3.LUT UR7, UR7, 0x3f, URZ, 0xc0, !UPT ;  /* 0x0000003f07077892 */ /* 0x000fe4000f8ec0ff */
[----:B------:R-:W-:-:S04]  /*582d0*/  UIADD3 UR60, UPT, UPT, -UR55, URZ, URZ ;  /* 0x000000ff373c7290 */ /* 0x000fc8000fffe1ff */
[----:B------:R-:W-:Y:S01]  /*582e0*/  ULOP3.LUT UR60, UR60, 0x3f, URZ, 0xc0, !UPT ;  /* 0x0000003f3c3c7892 */ /* 0x000fe2000f8ec0ff */
[C-C-:B0-----:R-:W-:Y:S02]  /*582f0*/  SHF.R.U64 R7, R2.reuse, UR7, R3.reuse ;  /* 0x0000000702077c19 */ /* 0x141fe40008001203 */
[C-C-:B------:R-:W-:Y:S02]  /*58300*/  SHF.L.U64.HI R0, R2.reuse, UR61, R3.reuse ;  /* 0x0000003d02007c19 */ /* 0x140fe40008010203 */
[----:B------:R-:W-:Y:S01]  /*58310*/  SHF.L.U32 R2, R2, UR61, RZ ;  /* 0x0000003d02027c19 */ /* 0x000fe200080006ff */
[----:B------:R-:W-:Y:S01]  /*58320*/  ULOP3.LUT UR61, UR55, 0x3f, URZ, 0xc0, !UPT ;  /* 0x0000003f373d7892 */ /* 0x000fe2000f8ec0ff */
[----:B------:R-:W-:Y:S01]  /*58330*/  SHF.R.U32.HI R11, RZ, UR7, R3 ;  /* 0x00000007ff0b7c19 */ /* 0x000fe20008011603 */
[----:B------:R-:W-:Y:S01]  /*58340*/  ULEA UR7, UR51, UR4, 0x3 ;  /* 0x0000000433077291 */ /* 0x000fe2000f8e18ff */
[----:B------:R-:W-:Y:S02]  /*58350*/  LOP3.LUT R6, R2, R7, RZ, 0xfc, !PT ;  /* 0x0000000702067212 */ /* 0x000fe400078efcff */
[----:B------:R-:W-:-:S02]  /*58360*/  LOP3.LUT R7, R0, R11, RZ, 0xfc, !PT ;  /* 0x0000000b00077212 */ /* 0x000fc400078efcff */
[C-C-:B-1----:R-:W-:Y:S02]  /*58370*/  SHF.R.U64 R9, R4.reuse, UR60, R5.reuse ;  /* 0x0000003c04097c19 */ /* 0x142fe40008001205 */
[C-C-:B------:R-:W-:Y:S02]  /*58380*/  SHF.L.U64.HI R0, R4.reuse, UR61, R5.reuse ;  /* 0x0000003d04007c19 */ /* 0x140fe40008010205 */
[----:B------:R-:W-:Y:S02]  /*58390*/  SHF.R.U32.HI R3, RZ, UR60, R5 ;  /* 0x0000003cff037c19 */ /* 0x000fe40008011605 */
[----:B------:R-:W-:Y:S01]  /*583a0*/  SHF.L.U32 R4, R4, UR61, RZ ;  /* 0x0000003d04047c19 */ /* 0x000fe200080006ff */
[----:B------:R-:W-:Y:S01]  /*583b0*/  ULEA UR61, UR68, UR4, 0x3 ;  /* 0x00000004443d7291 */ /* 0x000fe2000f8e18ff */
[----:B------:R0:W-:Y:S02]  /*583c0*/  STL.64 [UR71], R6 ;  /* 0x00000006ff007987 */ /* 0x0001e40008100a47 */
[----:B------:R-:W-:-:S02]  /*583d0*/  LOP3.LUT R8, R4, R9, RZ, 0xfc, !PT ;  /* 0x0000000904087212 */ /* 0x000fc400078efcff */
[----:B------:R-:W-:Y:S02]  /*583e0*/  LOP3.LUT R9, R0, R3, RZ, 0xfc, !PT ;  /* 0x0000000300097212 */ /* 0x000fe400078efcff */
        /* <DEDUP_REMOVED lines=26> */
[----:B------:R-:W3:Y:S04]  /*58590*/  LDL.64 R54, [R1] ;  /* 0x0000000001367983 */ /* 0x000ee80000100a00 */
[----:B------:R-:W4:Y:S04]  /*585a0*/  LDL.64 R52, [R1+0x18] ;  /* 0x0000180001347983 */ /* 0x000f280000100a00 */
        /* <DEDUP_REMOVED lines=22> */
[----:B------:R-:W-:-:S12]  /*58710*/  ULEA UR60, UR6, UR60, 0x3 ;  /* 0x0000003c063c7291 */ /* 0x000fd8000f8e18ff */
[----:B------:R-:W2:Y:S01]  /*58720*/  LDCU.64 UR60, c[0x3][UR60] ;  /* 0x00c000003c3c77ac */ /* 0x000ea20008000a00 */
[----:B------:R-:W-:-:S04]  /*58730*/  UIADD3 UR6, UPT, UPT, UR6, 0x1, URZ ;  /* 0x0000000106067890 */ /* 0x000fc8000fffe0ff */
[----:B------:R-:W-:Y:S01]  /*58740*/  UISETP.GE.U32.AND UP2, UPT, UR6, 0x18, UPT ;  /* 0x000000180600788c */ /* 0x000fe2000bf46070 */
[----:B--2---:R-:W-:Y:S02]  /*58750*/  LOP3.LUT R45, R50, UR60, R56, 0x9c, !PT ;  /* 0x0000003c322d7c12 */ /* 0x004fe4000f8e9c38 */
[----:B------:R-:W-:Y:S02]  /*58760*/  LOP3.LUT R47, R51, UR61, R57, 0x9c, !PT ;  /* 0x0000003d332f7c12 */ /* 0x000fe4000f8e9c39 */
[----:B---3--:R-:W-:Y:S02]  /*58770*/  LOP3.LUT R45, R45, R54, RZ, 0x3c, !PT ;  /* 0x000000362d2d7212 */ /* 0x008fe400078e3cff */
[----:B------:R-:W-:Y:S02]  /*58780*/  LOP3.LUT R46, R47, R55, RZ, 0x3c, !PT ;  /* 0x000000372f2e7212 */ /* 0x000fe400078e3cff */
[----:B----4-:R-:W-:Y:S01]  /*58790*/  LOP3.LUT R47, R56, R52, R50, 0xb4, !PT ;  /* 0x00000034382f7212 */ /* 0x010fe200078eb432 */
[----:B------:R-:W-:Y:S01]  /*587a0*/  IMAD.MOV.U32 R70, RZ, RZ, R45 ;  /* 0x000000ffff467224 */ /* 0x000fe200078e002d */
[----:B------:R-:W-:Y:S01]  /*587b0*/  LOP3.LUT R48, R57, R53, R51, 0xb4, !PT ;  /* 0x0000003539307212 */ /* 0x000fe200078eb433 */
[----:B------:R-:W-:Y:S01]  /*587c0*/  IMAD.MOV.U32 R71, RZ, RZ, R46 ;  /* 0x000000ffff477224 */ /* 0x000fe200078e002e */
[----:B-----5:R-:W-:-:S02]  /*587d0*/  LOP3.LUT R49, R50, R42, R52, 0xb4, !PT ;  /* 0x0000002a32317212 */ /* 0x020fc400078eb434 */
[----:B------:R-:W-:Y:S02]  /*587e0*/  LOP3.LUT R50, R51, R43, R53, 0xb4, !PT ;  /* 0x0000002b33327212 */ /* 0x000fe400078eb435 */
[----:B------:R-:W-:Y:S01]  /*587f0*/  LOP3.LUT R51, R52, R54, R42, 0xb4, !PT ;  /* 0x0000003634337212 */ /* 0x000fe200078eb42a */
[----:B------:R0:W-:Y:S01]  /*58800*/  STL.64 [R1], R70 ;  /* 0x0000004601007387 */ /* 0x0001e20000100a00 */
[----:B------:R-:W-:Y:S02]  /*58810*/  LOP3.LUT R52, R53, R55, R43, 0xb4, !PT ;  /* 0x0000003735347212 */ /* 0x000fe400078eb42b */
[----:B------:R-:W-:Y:S02]  /*58820*/  LOP3.LUT R53, R42, R56, R54, 0xb4, !PT ;  /* 0x000000382a357212 */ /* 0x000fe400078eb436 */
[----:B------:R-:W-:Y:S01]  /*58830*/  LOP3.LUT R54, R43, R57, R55, 0xb4, !PT ;  /* 0x000000392b367212 */ /* 0x000fe200078eb437 */
[----:B------:R-:W-:Y:S01]  /*58840*/  IMAD.MOV.U32 R43, RZ, RZ, R50 ;  /* 0x000000ffff2b7224 */ /* 0x000fe200078e0032 */
[----:B------:R-:W-:Y:S01]  /*58850*/  MOV R42, R49 ;  /* 0x00000031002a7202 */ /* 0x000fe20000000f00 */
[----:B0-----:R-:W-:-:S02]  /*58860*/  IMAD.MOV.U32 R70, RZ, RZ, R47 ;  /* 0x000000ffff467224 */ /* 0x001fc400078e002f */
[----:B------:R-:W-:-:S05]  /*58870*/  IMAD.MOV.U32 R71, RZ, RZ, R48 ;  /* 0x000000ffff477224 */ /* 0x000fca00078e0030 */
[----:B------:R-:W-:Y:S04]  /*58880*/  STL.64 [R1+0x8], R70 ;  /* 0x0000084601007387 */ /* 0x000fe80000100a00 */
        /* <DEDUP_REMOVED lines=10> */
[----:B------:R0:W-:Y:S02]  /*58930*/  STL.64 [R1+0x20], R42 ;  /* 0x0000202a01007387 */ /* 0x0001e40000100a00 */
[----:B0-----:R-:W-:Y:S02]  /*58940*/  IMAD.MOV.U32 R42, RZ, RZ, R55 ;  /* 0x000000ffff2a7224 */ /* 0x001fe400078e0037 */
[----:B------:R-:W-:-:S05]  /*58950*/  IMAD.MOV.U32 R43, RZ, RZ, R56 ;  /* 0x000000ffff2b7224 */ /* 0x000fca00078e0038 */
        /* <DEDUP_REMOVED lines=10> */
[----:B------:R-:W-:Y:S01]  /*58a00*/  IMAD.MOV.U32 R33, RZ, RZ, R42 ;  /* 0x000000ffff217224 */ /* 0x000fe200078e002a */
        /* <DEDUP_REMOVED lines=76> */
[----:B------:R0:W-:Y:S02]  /*58ed0*/  STL.64 [R1+0xb0], R2 ;  /* 0x0000b00201007387 */ /* 0x0001e40000100a00 */
[----:B0-----:R-:W-:Y:S02]  /*58ee0*/  IMAD.MOV.U32 R2, RZ, RZ, R26 ;  /* 0x000000ffff027224 */ /* 0x001fe400078e001a */
[----:B------:R-:W-:-:S05]  /*58ef0*/  IMAD.MOV.U32 R3, RZ, RZ, R28 ;  /* 0x000000ffff037224 */ /* 0x000fca00078e001c */
[----:B------:R0:W-:Y:S02]  /*58f00*/  STL.64 [R1+0xb8], R2 ;  /* 0x0000b80201007387 */ /* 0x0001e40000100a00 */
[----:B0-----:R-:W-:Y:S01]  /*58f10*/  IMAD.MOV.U32 R2, RZ, RZ, R27 ;  /* 0x000000ffff027224 */ /* 0x001fe200078e001b */
[----:B------:R-:W-:-:S05]  /*58f20*/  MOV R3, R29 ;  /* 0x0000001d00037202 */ /* 0x000fca0000000f00 */
[----:B------:R0:W-:Y:S01]  /*58f30*/  STL.64 [R1+0xc0], R2 ;  /* 0x0000c00201007387 */ /* 0x0001e20000100a00 */
[----:B------:R-:W-:Y:S05]  /*58f40*/  BRA.U !UP2, `(.L_x_112) ;  /* 0xffffffdd0a407547 */ /* 0x000fea000b83ffff */
[C-C-:B0-----:R-:W-:Y:S02]  /*58f50*/  SHF.R.U64 R2, R45.reuse, 0x8, R46.reuse ;  /* 0x000000082d027819 */ /* 0x141fe4000000122e */
[C-C-:B------:R-:W-:Y:S02]  /*58f60*/  SHF.R.U64 R3, R45.reuse, 0x10, R46.reuse ;  /* 0x000000102d037819 */ /* 0x140fe4000000122e */
[----:B------:R-:W-:-:S07]  /*58f70*/  SHF.R.U64 R0, R45, 0x18, R46 ;  /* 0x000000182d007819 */ /* 0x000fce000000122e */
.L_x_111:
[----:B------:R-:W-:Y:S05]  /*58f80*/  BSYNC.RECONVERGENT B1 ;  /* 0x0000000000017941 */ /* 0x000fea0003800200 */
.L_x_110:
[----:B------:R-:W0:Y:S01]  /*58f90*/  LDC.64 R4, c[0x0][0x3b8] ;  /* 0x0000ee00ff047b82 */ /* 0x000e220000000a00 */
[----:B------:R-:W-:Y:S01]  /*58fa0*/  UMOV UR6, 0x4321 ;  /* 0x0000432100067882 */ /* 0x000fe20000000000 */
[----:B------:R-:W-:Y:S02]  /*58fb0*/  HFMA2 R12, -RZ, RZ, 0, 0 ;  /* 0x00000000ff0c7431 */ /* 0x000fe400000001ff */
[----:B------:R-:W-:Y:S01]  /*58fc0*/  IMAD.MOV.U32 R13, RZ, RZ, -0x80000000 ;  /* 0x80000000ff0d7424 */ /* 0x000fe200078e00ff */
[----:B------:R-:W-:Y:S02]  /*58fd0*/  SHF.R.U64 R17, R58, 0x10, R72 ;  /* 0x000000103a117819 */ /* 0x000fe40000001248 */
[C---:B0-----:R-:W-:Y:S02]  /*58fe0*/  ISETP.GE.U32.AND P1, PT, R4.reuse, RZ, PT ;  /* 0x000000ff0400720c */ /* 0x041fe40003f26070 */
[----:B------:R-:W-:Y:S02]  /*58ff0*/  ISETP.GT.U32.AND P2, PT, R4, RZ, PT ;  /* 0x000000ff0400720c */ /* 0x000fe40003f44070 */
[----:B------:R-:W-:-:S02]  /*59000*/  ISETP.GE.U32.AND.EX P1, PT, R5, 0x1, PT, P1 ;  /* 0x000000010500780c */ /* 0x000fc40003f26110 */
[C---:B------:R-:W-:Y:S02]  /*59010*/  ISETP.GT.U32.AND.EX P2, PT, R5.reuse, 0x1, PT, P2 ;  /* 0x000000010500780c */ /* 0x040fe40003f44120 */
[C---:B------:R-:W-:Y:S02]  /*59020*/  SEL R7, R5.reuse, R4, P1 ;  /* 0x0000000405077207 */ /* 0x040fe40000800000 */
[----:B------:R-:W-:Y:S02]  /*59030*/  SEL R6, R5, RZ, !P1 ;  /* 0x000000ff05067207 */ /* 0x000fe40004800000 */
[----:B------:R-:W0:Y:S01]  /*59040*/  FLO.U32 R8, R7 ;  /* 0x0000000700087300 */ /* 0x000e2200000e0000 */
[----:B------:R-:W-:Y:S02]  /*59050*/  ISETP.NE.U32.AND P1, PT, R7, RZ, PT ;  /* 0x000000ff0700720c */ /* 0x000fe40003f25070 */
[----:B------:R-:W-:Y:S01]  /*59060*/  SEL R5, R4, RZ, P2 ;  /* 0x000000ff04057207 */ /* 0x000fe20001000000 */
[----:B------:R-:W-:Y:S01]  /*59070*/  IMAD.U32 R4, RZ, RZ, UR6 ;  /* 0x00000006ff047e24 */ /* 0x000fe2000f8e00ff */
[----:B------:R-:W-:Y:S01]  /*59080*/  ISETP.NE.AND.EX P1, PT, R6, RZ, PT, P1 ;  /* 0x000000ff0600720c */ /* 0x000fe20003f25310 */
[----:B------:R-:W-:Y:S01]  /*59090*/  UMOV UR6, URZ ;  /* 0x000000ff00067c82 */ /* 0x000fe20008000000 */
[----:B0-----:R-:W-:Y:S01]  /*590a0*/  IADD3 R6, PT, PT, -R8, 0x1f, RZ ;  /* 0x0000001f08067810 */ /* 0x001fe20007ffe1ff */
[----:B------:R-:W-:-:S03]  /*590b0*/  IMAD.MOV.U32 R8, RZ, RZ, 0x4b800000 ;  /* 0x4b800000ff087424 */ /* 0x000fc600078e00ff */
[----:B------:R-:W-:-:S04]  /*590c0*/  SEL R6, R6, 0x20, P1 ;  /* 0x0000002006067807 */ /* 0x000fc80000800000 */
[CC--:B------:R-:W-:Y:S02]  /*590d0*/  SHF.L.W.U32.HI R7, R5.reuse, R6.reuse, R7 ;  /* 0x0000000605077219 */ /* 0x0c0fe40000010e07 */
[----:B------:R-:W-:Y:S02]  /*590e0*/  SHF.L.W.U32 R5, R5, R6, RZ ;  /* 0x0000000605057219 */ /* 0x000fe40000000eff */
[----:B------:R-:W-:-:S04]  /*590f0*/  PRMT R4, R7, R4, 0x3f ;  /* 0x0000003f07047416 */ /* 0x000fc80000000004 */
[C---:B------:R-:W-:Y:S02]  /*59100*/  FSETP.GEU.AND P1, PT, |R4|.reuse, 1.175494350822287508e-38, PT ;  /* 0x008000000400780b */ /* 0x040fe40003f2e200 */
[----:B------:R-:W-:Y:S02]  /*59110*/  FSETP.GT.AND P2, PT, |R4|, 8.50705917302346158658e+37, PT ;  /* 0x7e8000000400780b */ /* 0x000fe40003f44200 */
[----:B------:R-:W-:-:S04]  /*59120*/  FSEL R8, R8, 1, !P1 ;  /* 0x3f80000008087808 */ /* 0x000fc80004800000 */
[----:B------:R-:W-:-:S05]  /*59130*/  FSEL R9, R8, 0.25, !P2 ;  /* 0x3e80000008097808 */ /* 0x000fca0005000000 */
[----:B------:R-:W-:Y:S01]  /*59140*/  FMUL R14, R4, R9 ;  /* 0x00000009040e7220 */ /* 0x000fe20000400000 */
[----:B------:R-:W-:-:S05]  /*59150*/  IMAD.MOV.U32 R4, RZ, RZ, RZ ;  /* 0x000000ffff047224 */ /* 0x000fca00078e00ff */
[----:B------:R-:W0:Y:S02]  /*59160*/  MUFU.RCP R14, R14 ;  /* 0x0000000e000e7308 */ /* 0x000e240000001000 */
[----:B0-----:R-:W-:Y:S02]  /*59170*/  FMUL R8, R9, R14 ;  /* 0x0000000e09087220 */ /* 0x001fe40000400000 */
[----:B------:R-:W0:Y:S03]  /*59180*/  LDC.64 R14, c[0x0][0x3b8] ;  /* 0x0000ee00ff0e7b82 */ /* 0x000e260000000a00 */
[----:B------:R-:W-:-:S05]  /*59190*/  LEA R8, R8, 0xfffffe00, 0x9 ;  /* 0xfffffe0008087811 */ /* 0x000fca00078e48ff */
[----:B------:R-:W-:-:S04]  /*591a0*/  IMAD.HI.U32 R10, P1, R8, R5, R4 ;  /* 0x00000005080a7227 */ /* 0x000fc80007820004 */
[----:B------:R-:W-:Y:S02]  /*591b0*/  IMAD.X R11, RZ, RZ, RZ, P1 ;  /* 0x000000ffff0b7224 */ /* 0x000fe400008e06ff */
[----:B------:R-:W-:-:S03]  /*591c0*/  IMAD.WIDE.U32 R10, R7, R8, R10 ;  /* 0x00000008070a7225 */ /* 0x000fc600078e000a */
[----:B------:R-:W-:Y:S01]  /*591d0*/  IADD3 R9, P2, PT, RZ, -R10, RZ ;  /* 0x8000000aff097210 */ /* 0x000fe20007f5e0ff */
[----:B------:R-:W-:-:S04]  /*591e0*/  IMAD.MOV R10, RZ, RZ, -R7 ;  /* 0x000000ffff0a7224 */ /* 0x000fc800078e0a07 */
[----:B------:R-:W-:-:S04]  /*591f0*/  IMAD.HI.U32 R12, P1, R8, R9, R12 ;  /* 0x00000009080c7227 */ /* 0x000fc8000782000c */
[----:B------:R-:W-:Y:S01]  /*59200*/  IMAD.X R11, R10, 0x1, ~R11, P2 ;  /* 0x000000010a0b7824 */ /* 0x000fe200010e0e0b */
[----:B------:R-:W-:Y:S02]  /*59210*/  SEL R13, RZ, 0x1, !P1 ;  /* 0x00000001ff0d7807 */ /* 0x000fe40004800000 */
[----:B------:R-:W-:Y:S02]  /*59220*/  ISETP.GT.U32.AND P1, PT, R9, -0x1, PT ;  /* 0xffffffff0900780c */ /* 0x000fe40003f24070 */
[----:B------:R-:W-:Y:S01]  /*59230*/  SHF.R.U32.HI R10, RZ, 0x1f, R11 ;  /* 0x0000001fff0a7819 */ /* 0x000fe2000001160b */
[----:B------:R-:W-:Y:S01]  /*59240*/  IMAD.WIDE.U32 R12, R8, R11, R12 ;  /* 0x0000000b080c7225 */ /* 0x000fe200078e000c */
[----:B------:R-:W-:Y:S02]  /*59250*/  ISETP.GT.AND.EX P1, PT, R11, -0x1, PT, P1 ;  /* 0xffffffff0b00780c */ /* 0x000fe40003f24310 */
[----:B------:R-:W-:Y:S02]  /*59260*/  LOP3.LUT R10, R10, 0x1, RZ, 0x3c, !PT ;  /* 0x000000010a0a7812 */ /* 0x000fe400078e3cff */
[----:B------:R-:W-:-:S02]  /*59270*/  IADD3 RZ, P2, PT, R12, R9, RZ ;  /* 0x000000090cff7210 */ /* 0x000fc40007f5e0ff */
[----:B------:R-:W-:Y:S02]  /*59280*/  SEL R9, R8, RZ, P1 ;  /* 0x000000ff08097207 */ /* 0x000fe40000800000 */
[----:B------:R-:W-:Y:S01]  /*59290*/  IADD3.X R12, P2, PT, R13, R11, RZ, P2, !PT ;  /* 0x0000000b0d0c7210 */ /* 0x000fe2000175e4ff */
[----:B------:R-:W-:-:S03]  /*592a0*/  IMAD.U32 R11, R58, 0x10000, RZ ;  /* 0x000100003a0b7824 */ /* 0x000fc600078e00ff */
[----:B------:R-:W-:Y:S02]  /*592b0*/  IADD3 R12, P1, PT, R9, R12, RZ ;  /* 0x0000000c090c7210 */ /* 0x000fe40007f3e0ff */
[----:B------:R-:W-:Y:S02]  /*592c0*/  SEL R9, RZ, 0x1, !P2 ;  /* 0x00000001ff097807 */ /* 0x000fe40005000000 */
[----:B------:R-:W-:Y:S02]  /*592d0*/  LOP3.LUT R11, R11, 0xff0000, RZ, 0xc0, !PT ;  /* 0x00ff00000b0b7812 */ /* 0x000fe400078ec0ff */
[----:B------:R-:W-:Y:S02]  /*592e0*/  IADD3.X R9, PT, PT, R10, R9, RZ, P1, !PT ;  /* 0x000000090a097210 */ /* 0x000fe40000ffe4ff */
[----:B------:R-:W-:Y:S01]  /*592f0*/  LOP3.LUT R58, R11, 0xff00, R58, 0xf8, !PT ;  /* 0x0000ff000b3a7812 */ /* 0x000fe200078ef83a */
[----:B------:R-:W-:Y:S01]  /*59300*/  IMAD.MOV.U32 R11, RZ, RZ, RZ ;  /* 0x000000ffff0b7224 */ /* 0x000fe200078e00ff */
[----:B------:R-:W-:-:S02]  /*59310*/  ISETP.NE.AND P1, PT, R9, 0x2, PT ;  /* 0x000000020900780c */ /* 0x000fc40003f25270 */
[----:B------:R-:W-:Y:S02]  /*59320*/  LOP3.LUT R9, R72, 0xff00, RZ, 0xc0, !PT ;  /* 0x0000ff0048097812 */ /* 0x000fe400078ec0ff */
[----:B------:R-:W-:Y:S02]  /*59330*/  SEL R13, R12, 0xffffffff, P1 ;  /* 0xffffffff0c0d7807 */ /* 0x000fe40000800000 */
[----:B------:R-:W-:Y:S02]  /*59340*/  LOP3.LUT R12, R58, 0xff, R17, 0xf8, !PT ;  /* 0x000000ff3a0c7812 */ /* 0x000fe400078ef811 */
[----:B------:R-:W-:Y:S01]  /*59350*/  LOP3.LUT R17, R17, 0xff00, RZ, 0xc0, !PT ;  /* 0x0000ff0011117812 */ /* 0x000fe200078ec0ff */
[----:B------:R-:W-:-:S03]  /*59360*/  IMAD.HI.U32 R10, R13, R5, RZ ;  /* 0x000000050d0a7227 */ /* 0x000fc600078e00ff */
[----:B------:R-:W-:Y:S02]  /*59370*/  PRMT R17, R17, 0x5410, R12 ;  /* 0x0000541011117816 */ /* 0x000fe4000000000c */
[----:B------:R-:W-:Y:S01]  /*59380*/  SHF.L.U64.HI R12, R12, 0x10, RZ ;  /* 0x000000100c0c7819 */ /* 0x000fe200000102ff */
[----:B------:R-:W-:Y:S01]  /*59390*/  IMAD.WIDE.U32 R10, R7, R13, R10 ;  /* 0x0000000d070a7225 */ /* 0x000fe200078e000a */
[----:B------:R-:W-:Y:S02]  /*593a0*/  LOP3.LUT R72, R17, 0xff, R72, 0xf8, !PT ;  /* 0x000000ff11487812 */ /* 0x000fe400078ef848 */
[----:B------:R-:W-:Y:S02]  /*593b0*/  IADD3 RZ, P1, PT, R5, R10, RZ ;  /* 0x0000000a05ff7210 */ /* 0x000fe40007f3e0ff */
[----:B------:R-:W-:Y:S02]  /*593c0*/  PRMT R10, R9, 0x5410, R72 ;  /* 0x00005410090a7816 */ /* 0x000fe40000000048 */
[----:B------:R-:W-:-:S02]  /*593d0*/  IADD3.X RZ, P2, PT, R7, R11, RZ, P1, !PT ;  /* 0x0000000b07ff7210 */ /* 0x000fc40000f5e4ff */
[----:B------:R-:W-:Y:S02]  /*593e0*/  LOP3.LUT R10, R10, 0xff, R117, 0xf8, !PT ;  /* 0x000000ff0a0a7812 */ /* 0x000fe400078ef875 */
[----:B------:R-:W-:Y:S02]  /*593f0*/  VIMNMX.U32 R9, PT, PT, R13, -0x2, PT ;  /* 0xfffffffe0d097848 */ /* 0x000fe40003fe0000 */
[----:B0-----:R-:W-:Y:S01]  /*59400*/  ISETP.GE.U32.AND P1, PT, R14, RZ, PT ;  /* 0x000000ff0e00720c */ /* 0x001fe20003f26070 */
[----:B------:R-:W-:Y:S01]  /*59410*/  IMAD.SHL.U32 R10, R10, 0x100, RZ ;  /* 0x000001000a0a7824 */ /* 0x000fe200078e00ff */
[----:B------:R-:W-:Y:S02]  /*59420*/  SHF.R.U64 R11, R17, 0x8, R12 ;  /* 0x00000008110b7819 */ /* 0x000fe4000000120c */
[----:B------:R-:W-:Y:S01]  /*59430*/  ISETP.GE.U32.AND.EX P1, PT, R15, 0x1, PT, P1 ;  /* 0x000000010f00780c */ /* 0x000fe20003f26110 */
[----:B------:R-:W-:Y:S01]  /*59440*/  IMAD.MOV.U32 R15, RZ, RZ, RZ ;  /* 0x000000ffff0f7224 */ /* 0x000fe200078e00ff */
[----:B------:R-:W-:Y:S01]  /*59450*/  LOP3.LUT R73, R10, R73, RZ, 0xfc, !PT ;  /* 0x000000490a497212 */ /* 0x000fe200078efcff */
[----:B------:R-:W-:Y:S01]  /*59460*/  @!P2 VIADD R13, R9, 0x1 ;  /* 0x00000001090da836 */ /* 0x000fe20000000000 */
[----:B------:R-:W-:-:S02]  /*59470*/  MOV R9, RZ ;  /* 0x000000ff00097202 */ /* 0x000fc40000000f00 */
[-C--:B------:R-:W-:Y:S02]  /*59480*/  SHF.L.W.U32.HI R12, R73, R6.reuse, R11 ;  /* 0x00000006490c7219 */ /* 0x080fe40000010e0b */
[-C--:B------:R-:W-:Y:S02]  /*59490*/  SHF.L.W.U32.HI R17, R11, R6.reuse, RZ ;  /* 0x000000060b117219 */ /* 0x080fe40000010eff */
[----:B------:R-:W-:-:S07]  /*594a0*/  SHF.L.W.U32 R73, R73, R6, RZ ;  /* 0x0000000649497219 */ /* 0x000fce0000000eff */
.L_x_113:
[----:B------:R-:W-:Y:S01]  /*594b0*/  IADD3 RZ, P2, PT, -R5, R17, RZ ;  /* 0x0000001105ff7210 */ /* 0x000fe20007f5e1ff */
[----:B------:R-:W-:Y:S01]  /*594c0*/  IMAD.MOV.U32 R10, RZ, RZ, RZ ;  /* 0x000000ffff0a7224 */ /* 0x000fe200078e00ff */
[----:B------:R-:W-:Y:S01]  /*594d0*/  PLOP3.LUT P4, PT, PT, PT, PT, 0x8, 0x80 ;  /* 0x000000000080781c */ /* 0x000fe20003f8e170 */
[----:B------:R-:W-:Y:S01]  /*594e0*/  UMOV UR7, URZ ;  /* 0x000000ff00077c82 */ /* 0x000fe20008000000 */
[----:B------:R-:W-:Y:S01]  /*594f0*/  IADD3.X RZ, P2, PT, ~R7, R9, RZ, P2, !PT ;  /* 0x0000000907ff7210 */ /* 0x000fe2000175e5ff */
[----:B------:R-:W-:Y:S01]  /*59500*/  UIADD3 UR6, UPT, UPT, UR6, 0x20, URZ ;  /* 0x0000002006067890 */ /* 0x000fe2000fffe0ff */
[----:B------:R-:W-:Y:S02]  /*59510*/  IADD3 R20, PT, PT, R6, 0x60, RZ ;  /* 0x0000006006147810 */ /* 0x000fe40007ffe0ff */
[----:B------:R-:W-:-:S03]  /*59520*/  IADD3.X R11, PT, PT, R15, 0x1, RZ, P2, !PT ;  /* 0x000000010f0b7810 */ /* 0x000fc600017fe4ff */
[----:B------:R-:W-:-:S05]  /*59530*/  IMAD.HI.U32 R10, R15, R13, R10 ;  /* 0x0000000d0f0a7227 */ /* 0x000fca00078e000a */
[----:B------:R-:W-:-:S04]  /*59540*/  ISETP.GE.U32.AND P2, PT, R10, R15, PT ;  /* 0x0000000f0a00720c */ /* 0x000fc80003f46070 */
[----:B------:R-:W-:-:S05]  /*59550*/  SEL R19, R10, 0xffffffff, P2 ;  /* 0xffffffff0a137807 */ /* 0x000fca0001000000 */
[----:B------:R-:W-:-:S04]  /*59560*/  IMAD.WIDE.U32 R10, R19, R5, RZ ;  /* 0x00000005130a7225 */ /* 0x000fc800078e00ff */
[----:B------:R-:W-:Y:S02]  /*59570*/  IMAD.MOV.U32 R10, RZ, RZ, R11 ;  /* 0x000000ffff0a7224 */ /* 0x000fe400078e000b */
[-C--:B------:R-:W-:Y:S02]  /*59580*/  IMAD R14, R5, R19.reuse, RZ ;  /* 0x00000013050e7224 */ /* 0x080fe400078e02ff */
[----:B------:R-:W-:Y:S02]  /*59590*/  IMAD.MOV.U32 R11, RZ, RZ, RZ ;  /* 0x000000ffff0b7224 */ /* 0x000fe400078e00ff */
[----:B------:R-:W-:Y:S01]  /*595a0*/  IMAD.WIDE.U32 R10, R7, R19, R10 ;  /* 0x00000013070a7225 */ /* 0x000fe200078e000a */
[----:B------:R-:W-:-:S03]  /*595b0*/  IADD3 R19, P2, PT, -R14, R17, RZ ;  /* 0x000000110e137210 */ /* 0x000fc60007f5e1ff */
[----:B------:R-:W-:Y:S01]  /*595c0*/  IMAD.MOV.U32 R14, RZ, RZ, R73 ;  /* 0x000000ffff0e7224 */ /* 0x000fe200078e0049 */
[----:B------:R-:W-:-:S04]  /*595d0*/  IADD3.X R10, P2, PT, R9, ~R10, RZ, P2, !PT ;  /* 0x8000000a090a7210 */ /* 0x000fc8000175e4ff */
[----:B------:R-:W-:-:S13]  /*595e0*/  IADD3.X R11, P2, PT, R15, ~R11, RZ, P2, !PT ;  /* 0x8000000b0f0b7210 */ /* 0x000fda000175e4ff */
[----:B------:R-:W-:-:S04]  /*595f0*/  @!P2 IADD3 R19, P3, PT, R5, R19, RZ ;  /* 0x000000130513a210 */ /* 0x000fc80007f7e0ff */
[----:B------:R-:W-:-:S04]  /*59600*/  @!P2 IADD3.X R10, P3, PT, R7, R10, RZ, P3, !PT ;  /* 0x0000000a070aa210 */ /* 0x000fc80001f7e4ff */
[----:B------:R-:W-:-:S04]  /*59610*/  @!P2 IADD3.X R11, P3, PT, RZ, R11, RZ, P3, !PT ;  /* 0x0000000bff0ba210 */ /* 0x000fc80001f7e4ff */
[----:B------:R-:W-:Y:S02]  /*59620*/  @!P2 PLOP3.LUT P4, PT, P3, PT, PT, 0x8, 0x80 ;  /* 0x000000000080a81c */ /* 0x000fe40001f8e170 */
[----:B------:R-:W-:-:S04]  /*59630*/  IADD3 RZ, P2, PT, R73, -UR7, RZ ;  /* 0x8000000749ff7c10 */ /* 0x000fc8000ff5e0ff */
[----:B------:R-:W-:Y:S01]  /*59640*/  IADD3.X R17, P2, PT, R12, -0x1, RZ, P2, !PT ;  /* 0xffffffff0c117810 */ /* 0x000fe2000175e4ff */
[----:B------:R-:W-:-:S06]  /*59650*/  IMAD.MOV.U32 R12, RZ, RZ, R14 ;  /* 0x000000ffff0c7224 */ /* 0x000fcc00078e000e */
[----:B------:R-:W-:-:S04]  /*59660*/  @P4 IADD3 R19, P3, PT, R5, R19, RZ ;  /* 0x0000001305134210 */ /* 0x000fc80007f7e0ff */
[----:B------:R-:W-:Y:S02]  /*59670*/  @P4 IADD3.X R10, P3, PT, R7, R10, RZ, P3, !PT ;  /* 0x0000000a070a4210 */ /* 0x000fe40001f7e4ff */
[----:B------:R-:W-:-:S03]  /*59680*/  IADD3.X R9, P2, PT, R19, -0x1, RZ, P2, !PT ;  /* 0xffffffff13097810 */ /* 0x000fc6000175e4ff */
[----:B------:R-:W-:Y:S01]  /*59690*/  @P4 IMAD.X R11, RZ, RZ, R11, P3 ;  /* 0x000000ffff0b4224 */ /* 0x000fe200018e060b */
[----:B------:R-:W-:Y:S01]  /*596a0*/  IADD3.X R15, P2, PT, R10, -0x1, RZ, P2, !PT ;  /* 0xffffffff0a0f7810 */ /* 0x000fe2000175e4ff */
[----:B------:R-:W-:Y:S02]  /*596b0*/  IMAD.MOV.U32 R10, RZ, RZ, R20 ;  /* 0x000000ffff0a7224 */ /* 0x000fe400078e0014 */
[----:B------:R-:W-:Y:S01]  /*596c0*/  @P1 VIADD R10, R6, 0x40 ;  /* 0x00000040060a1836 */ /* 0x000fe20000000000 */
[----:B------:R-:W-:-:S04]  /*596d0*/  IADD3.X RZ, P2, PT, R11, -0x1, RZ, P2, !PT ;  /* 0xffffffff0bff7810 */ /* 0x000fc8000175e4ff */
[----:B------:R-:W-:-:S09]  /*596e0*/  ISETP.LT.U32.AND P4, PT, R10, UR6, PT ;  /* 0x000000060a007c0c */ /* 0x000fd2000bf81070 */
[----:B------:R-:W-:Y:S02]  /*596f0*/  @!P2 IADD3 RZ, P3, PT, RZ, R73, RZ ;  /* 0x00000049ffffa210 */ /* 0x000fe40007f7e0ff */
[----:B------:R-:W-:Y:S02]  /*59700*/  MOV R73, RZ ;  /* 0x000000ff00497202 */ /* 0x000fe40000000f00 */
[----:B------:R-:W-:-:S04]  /*59710*/  @!P2 IADD3.X R17, P3, PT, RZ, R17, RZ, P3, !PT ;  /* 0x00000011ff11a210 */ /* 0x000fc80001f7e4ff */
[----:B------:R-:W-:-:S05]  /*59720*/  @!P2 IADD3.X R9, P3, PT, R5, R9, RZ, P3, !PT ;  /* 0x000000090509a210 */ /* 0x000fca0001f7e4ff */
[----:B------:R-:W-:Y:S01]  /*59730*/  @!P2 IMAD.X R15, R7, 0x1, R15, P3 ;  /* 0x00000001070fa824 */ /* 0x000fe200018e060f */
[----:B------:R-:W-:Y:S07]  /*59740*/  @!P4 BRA `(.L_x_113) ;  /* 0xfffffffc0058c947 */ /* 0x000fee000383ffff */
[----:B------:R-:W0:Y:S01]  /*59750*/  LDC.64 R18, c[0x0][0x3b8] ;  /* 0x0000ee00ff127b82 */ /* 0x000e220000000a00 */
[----:B------:R-:W-:Y:S01]  /*59760*/  IMAD.MOV.U32 R10, RZ, RZ, RZ ;  /* 0x000000ffff0a7224 */ /* 0x000fe200078e00ff */
[----:B------:R-:W-:Y:S01]  /*59770*/  SHF.L.U32 R21, R95, 0x10, RZ ;  /* 0x000000105f157819 */ /* 0x000fe200000006ff */
[----:B------:R-:W-:Y:S01]  /*59780*/  IMAD.MOV.U32 R11, RZ, RZ, R5 ;  /* 0x000000ffff0b7224 */ /* 0x000fe200078e0005 */
[----:B------:R-:W-:Y:S01]  /*59790*/  SHF.L.U32 R104, R104, 0x8, RZ ;  /* 0x0000000868687819 */ /* 0x000fe200000006ff */
[----:B------:R-:W-:Y:S01]  /*597a0*/  IMAD.MOV.U32 R12, RZ, RZ, 0x0 ;  /* 0x00000000ff0c7424 */ /* 0x000fe200078e00ff */
[----:B------:R-:W-:Y:S01]  /*597b0*/  LOP3.LUT R21, R21, 0xff0000, RZ, 0xc0, !PT ;  /* 0x00ff000015157812 */ /* 0x000fe200078ec0ff */
[----:B------:R-:W-:Y:S01]  /*597c0*/  IMAD.HI.U32 R10, P1, R8, R5, R10 ;  /* 0x00000005080a7227 */ /* 0x000fe2000782000a */
[----:B------:R-:W1:Y:S03]  /*597d0*/  LDCU.64 UR6, c[0x0][0x3d0] ;  /* 0x00007a00ff0677ac */ /* 0x000e660008000a00 */
[----:B------:R-:W-:-:S02]  /*597e0*/  IMAD.X R11, RZ, RZ, RZ, P1 ;  /* 0x000000ffff0b7224 */ /* 0x000fc400008e06ff */
[----:B------:R-:W-:Y:S02]  /*597f0*/  IMAD.MOV.U32 R13, RZ, RZ, -0x80000000 ;  /* 0x80000000ff0d7424 */ /* 0x000fe400078e00ff */
[----:B------:R-:W-:-:S04]  /*59800*/  IMAD.WIDE.U32 R10, R7, R8, R10 ;  /* 0x00000008070a7225 */ /* 0x000fc800078e000a */
[----:B------:R-:W-:Y:S01]  /*59810*/  IMAD.SHL.U32 R16, R74, 0x100, RZ ;  /* 0x000001004a107824 */ /* 0x000fe200078e00ff */
[----:B------:R-:W-:Y:S01]  /*59820*/  IADD3 R23, P2, PT, RZ, -R10, RZ ;  /* 0x8000000aff177210 */ /* 0x000fe20007f5e0ff */
[----:B------:R-:W-:Y:S01]  /*59830*/  IMAD.MOV R10, RZ, RZ, -R7 ;  /* 0x000000ffff0a7224 */ /* 0x000fe200078e0a07 */
[----:B0-----:R-:W-:-:S03]  /*59840*/  ISETP.GE.U32.AND P1, PT, R18, RZ, PT ;  /* 0x000000ff1200720c */ /* 0x001fc60003f26070 */
[----:B------:R-:W-:Y:S01]  /*59850*/  IMAD.HI.U32 R12, P3, R8, R23, R12 ;  /* 0x00000017080c7227 */ /* 0x000fe2000786000c */
[----:B------:R-:W-:Y:S02]  /*59860*/  LOP3.LUT R16, R21, 0xff00, R16, 0xf8, !PT ;  /* 0x0000ff0015107812 */ /* 0x000fe400078ef810 */
[----:B------:R-:W-:Y:S01]  /*59870*/  ISETP.GE.U32.AND.EX P1, PT, R19, 0x1, PT, P1 ;  /* 0x000000011300780c */ /* 0x000fe20003f26110 */
[----:B------:R-:W-:Y:S01]  /*59880*/  IMAD.X R21, R10, 0x1, ~R11, P2 ;  /* 0x000000010a157824 */ /* 0x000fe200010e0e0b */
[----:B------:R-:W-:Y:S01]  /*59890*/  SEL R13, RZ, 0x1, !P3 ;  /* 0x00000001ff0d7807 */ /* 0x000fe20005800000 */
[----:B------:R-:W-:Y:S01]  /*598a0*/  IMAD.SHL.U32 R19, R77, 0x100, RZ ;  /* 0x000001004d137824 */ /* 0x000fe200078e00ff */
[----:B------:R-:W-:Y:S02]  /*598b0*/  LOP3.LUT R16, R16, 0xff, R75, 0xf8, !PT ;  /* 0x000000ff10107812 */ /* 0x000fe400078ef84b */
[----:B------:R-:W-:Y:S01]  /*598c0*/  LOP3.LUT R11, R104, 0xff00, RZ, 0xc0, !PT ;  /* 0x0000ff00680b7812 */ /* 0x000fe200078ec0ff */
[----:B------:R-:W-:Y:S01]  /*598d0*/  IMAD.WIDE.U32 R12, R8, R21, R12 ;  /* 0x00000015080c7225 */ /* 0x000fe200078e000c */
[----:B------:R-:W-:-:S02]  /*598e0*/  ISETP.GT.U32.AND P3, PT, R23, -0x1, PT ;  /* 0xffffffff1700780c */ /* 0x000fc40003f64070 */
[----:B------:R-:W-:Y:S02]  /*598f0*/  PRMT R11, R11, 0x5410, R16 ;  /* 0x000054100b0b7816 */ /* 0x000fe40000000010 */
[----:B------:R-:W-:Y:S02]  /*59900*/  IADD3 RZ, P2, PT, R12, R23, RZ ;  /* 0x000000170cff7210 */ /* 0x000fe40007f5e0ff */
[----:B------:R-:W-:Y:S01]  /*59910*/  LOP3.LUT R94, R11, 0xff, R94, 0xf8, !PT ;  /* 0x000000ff0b5e7812 */ /* 0x000fe200078ef85e */
[----:B------:R-:W-:Y:S01]  /*59920*/  IMAD.MOV.U32 R11, RZ, RZ, R20 ;  /* 0x000000ffff0b7224 */ /* 0x000fe200078e0014 */
[----:B------:R-:W-:Y:S01]  /*59930*/  IADD3.X R18, P2, PT, R13, R21, RZ, P2, !PT ;  /* 0x000000150d127210 */ /* 0x000fe2000175e4ff */
[----:B------:R-:W-:Y:S01]  /*59940*/  @P1 VIADD R11, R6, 0x40 ;  /* 0x00000040060b1836 */ /* 0x000fe20000000000 */
[----:B------:R-:W-:Y:S02]  /*59950*/  ISETP.GT.AND.EX P3, PT, R21, -0x1, PT, P3 ;  /* 0xffffffff1500780c */ /* 0x000fe40003f64330 */
[----:B------:R-:W-:-:S02]  /*59960*/  SHF.R.W.U32 R12, R14, R6, R17 ;  /* 0x000000060e0c7219 */ /* 0x000fc40000001e11 */
[----:B------:R-:W-:Y:S02]  /*59970*/  R2P PR, R11, 0x60 ;  /* 0x000000600b007804 */ /* 0x000fe40000000000 */
[-C--:B------:R-:W-:Y:S02]  /*59980*/  SHF.R.W.U32 R17, R17, R6.reuse, R9 ;  /* 0x0000000611117219 */ /* 0x080fe40000001e09 */
[----:B------:R-:W-:Y:S02]  /*59990*/  SHF.R.W.U32 R14, R9, R6, R15 ;  /* 0x00000006090e7219 */ /* 0x000fe40000001e0f */
[----:B------:R-:W-:Y:S02]  /*599a0*/  SHF.R.U32.HI R10, RZ, 0x1f, R21 ;  /* 0x0000001fff0a7819 */ /* 0x000fe40000011615 */
[----:B------:R-:W-:Y:S02]  /*599b0*/  SEL R9, R8, RZ, P3 ;  /* 0x000000ff08097207 */ /* 0x000fe40001800000 */
[----:B------:R-:W-:-:S02]  /*599c0*/  LOP3.LUT R10, R10, 0x1, RZ, 0x3c, !PT ;  /* 0x000000010a0a7812 */ /* 0x000fc400078e3cff */
[----:B------:R-:W-:Y:S02]  /*599d0*/  IADD3 R18, P3, PT, R9, R18, RZ ;  /* 0x0000001209127210 */ /* 0x000fe40007f7e0ff */
[----:B------:R-:W-:Y:S02]  /*599e0*/  SEL R21, RZ, 0x1, !P2 ;  /* 0x00000001ff157807 */ /* 0x000fe40005000000 */
[----:B------:R-:W-:Y:S02]  /*599f0*/  SHF.R.W.U32 R15, R15, R6, RZ ;  /* 0x000000060f0f7219 */ /* 0x000fe40000001eff */
[----:B------:R-:W-:Y:S02]  /*59a00*/  IADD3.X R21, PT, PT, R10, R21, RZ, P3, !PT ;  /* 0x000000150a157210 */ /* 0x000fe40001ffe4ff */
[----:B------:R-:W-:Y:S02]  /*59a10*/  SEL R13, R17, R14, !P5 ;  /* 0x0000000e110d7207 */ /* 0x000fe40006800000 */
[----:B------:R-:W-:-:S02]  /*59a20*/  ISETP.NE.AND P2, PT, R11, 0x80, PT ;  /* 0x000000800b00780c */ /* 0x000fc40003f45270 */
[----:B------:R-:W-:Y:S02]  /*59a30*/  @P6 SEL R13, R15, RZ, !P5 ;  /* 0x000000ff0f0d6207 */ /* 0x000fe40006800000 */
[----:B------:R-:W-:Y:S02]  /*59a40*/  LOP3.LUT R19, R19, 0xff00, RZ, 0xc0, !PT ;  /* 0x0000ff0013137812 */ /* 0x000fe400078ec0ff */
[----:B------:R-:W-:Y:S02]  /*59a50*/  ISETP.NE.AND P3, PT, R21, 0x2, PT ;  /* 0x000000021500780c */ /* 0x000fe40003f65270 */
[----:B------:R-:W-:Y:S02]  /*59a60*/  SEL R11, R13, 0xffffffff, P2 ;  /* 0xffffffff0d0b7807 */ /* 0x000fe40001000000 */
[----:B------:R-:W-:Y:S02]  /*59a70*/  SEL R17, R12, R17, !P5 ;  /* 0x000000110c117207 */ /* 0x000fe40006800000 */
[----:B------:R-:W-:Y:S01]  /*59a80*/  PRMT R19, R19, 0x5410, R94 ;  /* 0x0000541013137816 */ /* 0x000fe2000000005e */
[----:B-1----:R-:W-:Y:S01]  /*59a90*/  IMAD.WIDE.U32 R12, R11, UR6, RZ ;  /* 0x000000060b0c7c25 */ /* 0x002fe2000f8e00ff */
[----:B------:R-:W-:-:S02]  /*59aa0*/  @P6 SEL R17, R14, R15, !P5 ;  /* 0x0000000f0e116207 */ /* 0x000fc40006800000 */
[----:B------:R-:W-:Y:S01]  /*59ab0*/  SEL R25, R18, 0xffffffff, P3 ;  /* 0xffffffff12197807 */ /* 0x000fe20001800000 */
[----:B------:R-:W-:Y:S01]  /*59ac0*/  IMAD.MOV.U32 R15, RZ, RZ, RZ ;  /* 0x000000ffff0f7224 */ /* 0x000fe200078e00ff */
[----:B------:R-:W-:Y:S02]  /*59ad0*/  LOP3.LUT R78, R19, 0xff, R78, 0xf8, !PT ;  /* 0x000000ff134e7812 */ /* 0x000fe400078ef84e */
[----:B------:R-:W-:Y:S01]  /*59ae0*/  SEL R17, R17, 0xffffffff, P2 ;  /* 0xffffffff11117807 */ /* 0x000fe20001000000 */
[----:B------:R-:W-:Y:S01]  /*59af0*/  IMAD.HI.U32 R14, R25, R5, RZ ;  /* 0x00000005190e7227 */ /* 0x000fe200078e00ff */
[----:B------:R-:W-:-:S03]  /*59b00*/  SHF.L.U64.HI R21, R16, 0x10, RZ ;  /* 0x0000001010157819 */ /* 0x000fc600000102ff */
[----:B------:R-:W-:Y:S01]  /*59b10*/  IMAD.SHL.U32 R18, R78, 0x100, RZ ;  /* 0x000001004e127824 */ /* 0x000fe200078e00ff */
[----:B------:R-:W-:Y:S01]  /*59b20*/  SHF.L.U64.HI R21, R94, 0x10, R21 ;  /* 0x000000105e157819 */ /* 0x000fe20000010215 */
[----:B------:R-:W-:-:S03]  /*59b30*/  IMAD.WIDE.U32 R12, P2, R17, UR7, R12 ;  /* 0x00000007110c7c25 */ /* 0x000fc6000f84000c */
[----:B------:R-:W-:Y:S01]  /*59b40*/  LOP3.LUT R79, R18, R79, RZ, 0xfc, !PT ;  /* 0x0000004f124f7212 */ /* 0x000fe200078efcff */
[----:B------:R-:W-:Y:S01]  /*59b50*/  IMAD.WIDE.U32 R16, R17, UR6, RZ ;  /* 0x0000000611107c25 */ /* 0x000fe2000f8e00ff */
[----:B------:R-:W-:-:S03]  /*59b60*/  UMOV UR6, URZ ;  /* 0x000000ff00067c82 */ /* 0x000fc60008000000 */
[----:B------:R-:W-:Y:S01]  /*59b70*/  IMAD.WIDE.U32 R14, R7, R25, R14 ;  /* 0x00000019070e7225 */ /* 0x000fe200078e000e */
[----:B------:R-:W-:-:S03]  /*59b80*/  IADD3 R23, P4, PT, R17, R12, RZ ;  /* 0x0000000c11177210 */ /* 0x000fc60007f9e0ff */
[----:B------:R-:W-:Y:S01]  /*59b90*/  IMAD.X R19, RZ, RZ, RZ, P2 ;  /* 0x000000ffff137224 */ /* 0x000fe200010e06ff */
[----:B------:R-:W-:Y:S01]  /*59ba0*/  IADD3 RZ, P3, PT, R5, R14, RZ ;  /* 0x0000000e05ff7210 */ /* 0x000fe20007f7e0ff */
[----:B------:R-:W-:Y:S01]  /*59bb0*/  IMAD.MOV.U32 R18, RZ, RZ, R13 ;  /* 0x000000ffff127224 */ /* 0x000fe200078e000d */
[----:B------:R-:W-:Y:S02]  /*59bc0*/  SHF.L.U64.HI R14, R78, 0x8, R21 ;  /* 0x000000084e0e7819 */ /* 0x000fe40000010215 */
[----:B------:R-:W-:Y:S01]  /*59bd0*/  IADD3 R17, P2, PT, R79, R16, RZ ;  /* 0x000000104f117210 */ /* 0x000fe20007f5e0ff */
[----:B------:R-:W-:Y:S01]  /*59be0*/  IMAD.WIDE.U32.X R12, R11, UR7, R18, P4 ;  /* 0x000000070b0c7c25 */ /* 0x000fe2000a0e0412 */
[----:B------:R-:W-:Y:S02]  /*59bf0*/  IADD3.X RZ, P3, PT, R7, R15, RZ, P3, !PT ;  /* 0x0000000f07ff7210 */ /* 0x000fe40001f7e4ff */
[----:B------:R-:W-:Y:S02]  /*59c00*/  IADD3.X R19, P2, PT, R14, R23, RZ, P2, !PT ;  /* 0x000000170e137210 */ /* 0x000fe4000175e4ff */
[----:B------:R-:W-:-:S02]  /*59c10*/  SHF.L.W.U32 R11, R17, R6, RZ ;  /* 0x00000006110b7219 */ /* 0x000fc40000000eff */
[----:B------:R-:W-:Y:S02]  /*59c20*/  IADD3.X R21, P2, PT, RZ, R12, RZ, P2, !PT ;  /* 0x0000000cff157210 */ /* 0x000fe4000175e4ff */
[----:B------:R-:W-:Y:S02]  /*59c30*/  VIMNMX.U32 R12, PT, PT, R25, -0x2, PT ;  /* 0xfffffffe190c7848 */ /* 0x000fe40003fe0000 */
[----:B------:R-:W-:Y:S02]  /*59c40*/  IADD3.X R13, PT, PT, RZ, R13, RZ, P2, !PT ;  /* 0x0000000dff0d7210 */ /* 0x000fe400017fe4ff */
[-C--:B------:R-:W-:Y:S01]  /*59c50*/  SHF.L.W.U32.HI R14, R17, R6.reuse, R19 ;  /* 0x00000006110e7219 */ /* 0x080fe20000010e13 */
[----:B------:R-:W-:Y:S01]  /*59c60*/  @!P3 VIADD R25, R12, 0x1 ;  /* 0x000000010c19b836 */ /* 0x000fe20000000000 */
[-C--:B------:R-:W-:Y:S02]  /*59c70*/  SHF.L.W.U32.HI R19, R19, R6.reuse, R21 ;  /* 0x0000000613137219 */ /* 0x080fe40000010e15 */
[----:B------:R-:W-:-:S02]  /*59c80*/  SHF.L.W.U32.HI R21, R21, R6, R13 ;  /* 0x0000000615157219 */ /* 0x000fc40000010e0d */
[----:B------:R-:W-:-:S07]  /*59c90*/  SHF.L.W.U32.HI R23, R13, R6, RZ ;  /* 0x000000060d177219 */ /* 0x000fce0000010eff */
.L_x_114:
[----:B------:R-:W-:Y:S01]  /*59ca0*/  IADD3 RZ, P2, PT, -R5, R19, RZ ;  /* 0x0000001305ff7210 */ /* 0x000fe20007f5e1ff */
[----:B------:R-:W-:Y:S01]  /*59cb0*/  IMAD.MOV.U32 R12, RZ, RZ, RZ ;  /* 0x000000ffff0c7224 */ /* 0x000fe200078e00ff */
[----:B------:R-:W-:Y:S01]  /*59cc0*/  PLOP3.LUT P4, PT, PT, PT, PT, 0x8, 0x80 ;  /* 0x000000000080781c */ /* 0x000fe20003f8e170 */
[----:B------:R-:W-:Y:S01]  /*59cd0*/  UMOV UR7, URZ ;  /* 0x000000ff00077c82 */ /* 0x000fe20008000000 */
[----:B------:R-:W-:Y:S01]  /*59ce0*/  IADD3.X RZ, P2, PT, ~R7, R21, RZ, P2, !PT ;  /* 0x0000001507ff7210 */ /* 0x000fe2000175e5ff */
[----:B------:R-:W-:Y:S01]  /*59cf0*/  VIADD R22, R6, 0x60 ;  /* 0x0000006006167836 */ /* 0x000fe20000000000 */
[----:B------:R-:W-:Y:S01]  /*59d00*/  UIADD3 UR6, UPT, UPT, UR6, 0x20, URZ ;  /* 0x0000002006067890 */ /* 0x000fe2000fffe0ff */
[----:B------:R-:W-:Y:S01]  /*59d10*/  IMAD.MOV.U32 R20, RZ, RZ, R11 ;  /* 0x000000ffff147224 */ /* 0x000fe200078e000b */
[----:B------:R-:W-:-:S03]  /*59d20*/  IADD3.X R13, PT, PT, R23, 0x1, RZ, P2, !PT ;  /* 0x00000001170d7810 */ /* 0x000fc600017fe4ff */
[----:B------:R-:W-:-:S05]  /*59d30*/  IMAD.HI.U32 R12, R23, R25, R12 ;  /* 0x00000019170c7227 */ /* 0x000fca00078e000c */
[----:B------:R-:W-:-:S04]  /*59d40*/  ISETP.GE.U32.AND P2, PT, R12, R23, PT ;  /* 0x000000170c00720c */ /* 0x000fc80003f46070 */
[----:B------:R-:W-:-:S05]  /*59d50*/  SEL R15, R12, 0xffffffff, P2 ;  /* 0xffffffff0c0f7807 */ /* 0x000fca0001000000 */
[----:B------:R-:W-:-:S04]  /*59d60*/  IMAD.WIDE.U32 R12, R15, R5, RZ ;  /* 0x000000050f0c7225 */ /* 0x000fc800078e00ff */
[----:B------:R-:W-:Y:S02]  /*59d70*/  IMAD.MOV.U32 R12, RZ, RZ, R13 ;  /* 0x000000ffff0c7224 */ /* 0x000fe400078e000d */
[----:B------:R-:W-:Y:S02]  /*59d80*/  HFMA2 R13, -RZ, RZ, 0, 0 ;  /* 0x00000000ff0d7431 */ /* 0x000fe400000001ff */
[-C--:B------:R-:W-:Y:S02]  /*59d90*/  IMAD R16, R5, R15.reuse, RZ ;  /* 0x0000000f05107224 */ /* 0x080fe400078e02ff */
[----:B------:R-:W-:-:S03]  /*59da0*/  IMAD.WIDE.U32 R12, R7, R15, R12 ;  /* 0x0000000f070c7225 */ /* 0x000fc600078e000c */
[----:B------:R-:W-:-:S04]  /*59db0*/  IADD3 R15, P2, PT, -R16, R19, RZ ;  /* 0x00000013100f7210 */ /* 0x000fc80007f5e1ff */
        /* <DEDUP_REMOVED lines=14> */
[----:B------:R-:W-:Y:S01]  /*59ea0*/  IMAD.MOV.U32 R12, RZ, RZ, R22 ;  /* 0x000000ffff0c7224 */ /* 0x000fe200078e0016 */
[----:B------:R-:W-:Y:S02]  /*59eb0*/  @P1 IADD3 R12, PT, PT, R6, 0x40, RZ ;  /* 0x00000040060c1810 */ /* 0x000fe40007ffe0ff */
[----:B------:R-:W-:Y:S02]  /*59ec0*/  IADD3.X RZ, P2, PT, R13, -0x1, RZ, P2, !PT ;  /* 0xffffffff0dff7810 */ /* 0x000fe4000175e4ff */
[----:B------:R-:W-:-:S11]  /*59ed0*/  ISETP.LT.U32.AND P4, PT, R12, UR6, PT ;  /* 0x000000060c007c0c */ /* 0x000fd6000bf81070 */
[----:B------:R-:W-:Y:S01]  /*59ee0*/  @!P2 IADD3 RZ, P3, PT, RZ, R11, RZ ;  /* 0x0000000bffffa210 */ /* 0x000fe20007f7e0ff */
[----:B------:R-:W-:-:S03]  /*59ef0*/  IMAD.MOV.U32 R11, RZ, RZ, RZ ;  /* 0x000000ffff0b7224 */ /* 0x000fc600078e00ff */
[----:B------:R-:W-:-:S04]  /*59f00*/  @!P2 IADD3.X R19, P3, PT, RZ, R19, RZ, P3, !PT ;  /* 0x00000013ff13a210 */ /* 0x000fc80001f7e4ff */
[----:B------:R-:W-:-:S04]  /*59f10*/  @!P2 IADD3.X R21, P3, PT, R5, R21, RZ, P3, !PT ;  /* 0x000000150515a210 */ /* 0x000fc80001f7e4ff */
[----:B------:R-:W-:Y:S01]  /*59f20*/  @!P2 IADD3.X R23, PT, PT, R7, R23, RZ, P3, !PT ;  /* 0x000000170717a210 */ /* 0x000fe20001ffe4ff */
[----:B------:R-:W-:Y:S08]  /*59f30*/  @!P4 BRA `(.L_x_114) ;  /* 0xfffffffc0058c947 */ /* 0x000ff0000383ffff */
[----:B------:R-:W0:Y:S01]  /*59f40*/  LDC.64 R24, c[0x0][0x3b8] ;  /* 0x0000ee00ff187b82 */ /* 0x000e220000000a00 */
[----:B------:R-:W-:Y:S01]  /*59f50*/  IMAD.MOV.U32 R12, RZ, RZ, RZ ;  /* 0x000000ffff0c7224 */ /* 0x000fe200078e00ff */
[----:B------:R-:W-:Y:S01]  /*59f60*/  SHF.L.U32 R11, R76, 0x10, RZ ;  /* 0x000000104c0b7819 */ /* 0x000fe200000006ff */
[----:B------:R-:W-:Y:S01]  /*59f70*/  IMAD.MOV.U32 R13, RZ, RZ, R5 ;  /* 0x000000ffff0d7224 */ /* 0x000fe200078e0005 */
[----:B------:R-:W1:Y:S01]  /*59f80*/  LDCU.64 UR6, c[0x0][0x3d0] ;  /* 0x00007a00ff0677ac */ /* 0x000e620008000a00 */
[----:B------:R-:W-:Y:S01]  /*59f90*/  IMAD.SHL.U32 R18, R80, 0x100, RZ ;  /* 0x0000010050127824 */ /* 0x000fe200078e00ff */
[----:B------:R-:W-:Y:S01]  /*59fa0*/  LOP3.LUT R11, R11, 0xff0000, RZ, 0xc0, !PT ;  /* 0x00ff00000b0b7812 */ /* 0x000fe200078ec0ff */
[----:B------:R-:W-:-:S03]  /*59fb0*/  IMAD.HI.U32 R12, P1, R8, R5, R12 ;  /* 0x00000005080c7227 */ /* 0x000fc6000782000c */
[----:B------:R-:W-:Y:S01]  /*59fc0*/  LOP3.LUT R18, R11, 0xff00, R18, 0xf8, !PT ;  /* 0x0000ff000b127812 */ /* 0x000fe200078ef812 */
[----:B------:R-:W-:Y:S01]  /*59fd0*/  IMAD.X R13, RZ, RZ, RZ, P1 ;  /* 0x000000ffff0d7224 */ /* 0x000fe200008e06ff */
[C---:B------:R-:W-:Y:S01]  /*59fe0*/  IADD3 R11, PT, PT, -R7.reuse, RZ, RZ ;  /* 0x000000ff070b7210 */ /* 0x040fe20007ffe1ff */
[----:B------:R-:W-:Y:S01]  /*59ff0*/  IMAD.MOV.U32 R16, RZ, RZ, 0x0 ;  /* 0x00000000ff107424 */ /* 0x000fe200078e00ff */
[----:B------:R-:W-:Y:S01]  /*5a000*/  LOP3.LUT R18, R18, 0xff, R81, 0xf8, !PT ;  /* 0x000000ff12127812 */ /* 0x000fe200078ef851 */
[----:B------:R-:W-:Y:S01]  /*5a010*/  IMAD.WIDE.U32 R14, R7, R8, R12 ;  /* 0x00000008070e7225 */ /* 0x000fe200078e000c */
[-C--:B------:R-:W-:Y:S02]  /*5a020*/  SHF.R.W.U32 R12, R20, R6.reuse, R19 ;  /* 0x00000006140c7219 */ /* 0x080fe40000001e13 */
[----:B------:R-:W-:Y:S01]  /*5a030*/  SHF.R.W.U32 R19, R19, R6, R21 ;  /* 0x0000000613137219 */ /* 0x000fe20000001e15 */
[----:B------:R-:W-:Y:S01]  /*5a040*/  IMAD.MOV.U32 R17, RZ, RZ, -0x80000000 ;  /* 0x80000000ff117424 */ /* 0x000fe200078e00ff */
[----:B------:R-:W-:-:S02]  /*5a050*/  IADD3 R13, P2, PT, RZ, -R14, RZ ;  /* 0x8000000eff0d7210 */ /* 0x000fc40007f5e0ff */
[-C--:B------:R-:W-:Y:S02]  /*5a060*/  SHF.R.W.U32 R14, R21, R6.reuse, R23 ;  /* 0x00000006150e7219 */ /* 0x080fe40000001e17 */
[----:B0-----:R-:W-:Y:S01]  /*5a070*/  ISETP.GE.U32.AND P1, PT, R24, RZ, PT ;  /* 0x000000ff1800720c */ /* 0x001fe20003f26070 */
[----:B------:R-:W-:Y:S01]  /*5a080*/  IMAD.HI.U32 R16, P3, R8, R13, R16 ;  /* 0x0000000d08107227 */ /* 0x000fe20007860010 */
[----:B------:R-:W-:Y:S02]  /*5a090*/  SHF.R.W.U32 R23, R23, R6, RZ ;  /* 0x0000000617177219 */ /* 0x000fe40000001eff */
[----:B------:R-:W-:Y:S01]  /*5a0a0*/  ISETP.GE.U32.AND.EX P1, PT, R25, 0x1, PT, P1 ;  /* 0x000000011900780c */ /* 0x000fe20003f26110 */
[----:B------:R-:W-:Y:S01]  /*5a0b0*/  IMAD.X R15, R11, 0x1, ~R15, P2 ;  /* 0x000000010b0f7824 */ /* 0x000fe200010e0e0f */
[----:B------:R-:W-:Y:S01]  /*5a0c0*/  SEL R17, RZ, 0x1, !P3 ;  /* 0x00000001ff117807 */ /* 0x000fe20005800000 */
[----:B------:R-:W-:Y:S01]  /*5a0d0*/  IMAD.MOV.U32 R11, RZ, RZ, R22 ;  /* 0x000000ffff0b7224 */ /* 0x000fe200078e0016 */
[----:B------:R-:W-:Y:S01]  /*5a0e0*/  SHF.L.U64.HI R29, R18, 0x10, RZ ;  /* 0x00000010121d7819 */ /* 0x000fe200000102ff */
[----:B------:R-:W-:-:S02]  /*5a0f0*/  IMAD.SHL.U32 R25, R103, 0x100, RZ ;  /* 0x0000010067197824 */ /* 0x000fc400078e00ff */
[----:B------:R-:W-:-:S03]  /*5a100*/  IMAD.WIDE.U32 R16, R8, R15, R16 ;  /* 0x0000000f08107225 */ /* 0x000fc600078e0010 */
[----:B------:R-:W-:Y:S02]  /*5a110*/  LOP3.LUT R25, R25, 0xff00, RZ, 0xc0, !PT ;  /* 0x0000ff0019197812 */ /* 0x000fe400078ec0ff */
[----:B------:R-:W-:Y:S02]  /*5a120*/  IADD3 RZ, P2, PT, R16, R13, RZ ;  /* 0x0000000d10ff7210 */ /* 0x000fe40007f5e0ff */
[----:B------:R-:W-:Y:S02]  /*5a130*/  @P1 IADD3 R11, PT, PT, R6, 0x40, RZ ;  /* 0x00000040060b1810 */ /* 0x000fe40007ffe0ff */
[----:B------:R-:W-:Y:S01]  /*5a140*/  IADD3.X R16, P1, PT, R17, R15, RZ, P2, !PT ;  /* 0x0000000f11107210 */ /* 0x000fe2000173e4ff */
[----:B------:R-:W-:Y:S01]  /*5a150*/  IMAD.SHL.U32 R17, R85, 0x100, RZ ;  /* 0x0000010055117824 */ /* 0x000fe200078e00ff */
[----:B------:R-:W-:Y:S02]  /*5a160*/  LOP3.LUT P2, RZ, R11, 0x40, RZ, 0xc0, !PT ;  /* 0x000000400bff7812 */ /* 0x000fe4000784c0ff */
[----:B------:R-:W-:-:S02]  /*5a170*/  IADD3 R20, P4, PT, R9, R16, RZ ;  /* 0x0000001009147210 */ /* 0x000fc40007f9e0ff */
[----:B------:R-:W-:Y:S02]  /*5a180*/  SEL R21, RZ, 0x1, !P1 ;  /* 0x00000001ff157807 */ /* 0x000fe40004800000 */
[----:B------:R-:W-:Y:S02]  /*5a190*/  LOP3.LUT P3, RZ, R11, 0x20, RZ, 0xc0, !PT ;  /* 0x000000200bff7812 */ /* 0x000fe4000786c0ff */
[----:B------:R-:W-:Y:S01]  /*5a1a0*/  PRMT R25, R25, 0x5410, R18 ;  /* 0x0000541019197816 */ /* 0x000fe20000000012 */
[----:B------:R-:W-:Y:S01]  /*5a1b0*/  IMAD.X R21, R10, 0x1, R21, P4 ;  /* 0x000000010a157824 */ /* 0x000fe200020e0615 */
[----:B------:R-:W-:Y:S02]  /*5a1c0*/  SEL R16, R19, R14, !P3 ;  /* 0x0000000e13107207 */ /* 0x000fe40005800000 */
[----:B------:R-:W-:Y:S02]  /*5a1d0*/  LOP3.LUT R82, R25, 0xff, R82, 0xf8, !PT ;  /* 0x000000ff19527812 */ /* 0x000fe400078ef852 */
[----:B------:R-:W-:-:S02]  /*5a1e0*/  LOP3.LUT R17, R17, 0xff00, RZ, 0xc0, !PT ;  /* 0x0000ff0011117812 */ /* 0x000fc400078ec0ff */
[----:B------:R-:W-:Y:S02]  /*5a1f0*/  ISETP.NE.AND P4, PT, R11, 0x80, PT ;  /* 0x000000800b00780c */ /* 0x000fe40003f85270 */
[----:B------:R-:W-:Y:S02]  /*5a200*/  @P2 SEL R16, R23, RZ, !P3 ;  /* 0x000000ff17102207 */ /* 0x000fe40005800000 */
[----:B------:R-:W-:Y:S02]  /*5a210*/  ISETP.NE.AND P1, PT, R21, 0x2, PT ;  /* 0x000000021500780c */ /* 0x000fe40003f25270 */
[----:B------:R-:W-:Y:S02]  /*5a220*/  PRMT R17, R17, 0x5410, R82 ;  /* 0x0000541011117816 */ /* 0x000fe40000000052 */
[----:B------:R-:W-:Y:S02]  /*5a230*/  SEL R25, R16, 0xffffffff, P4 ;  /* 0xffffffff10197807 */ /* 0x000fe40002000000 */
[----:B------:R-:W-:-:S02]  /*5a240*/  SEL R12, R12, R19, !P3 ;  /* 0x000000130c0c7207 */ /* 0x000fc40005800000 */
[----:B------:R-:W-:Y:S02]  /*5a250*/  @P2 SEL R12, R14, R23, !P3 ;  /* 0x000000170e0c2207 */ /* 0x000fe40005800000 */
[----:B------:R-:W-:Y:S02]  /*5a260*/  SEL R33, R20, 0xffffffff, P1 ;  /* 0xffffffff14217807 */ /* 0x000fe40000800000 */
[----:B------:R-:W-:Y:S01]  /*5a270*/  LOP3.LUT R86, R17, 0xff, R86, 0xf8, !PT ;  /* 0x000000ff11567812 */ /* 0x000fe200078ef856 */
[----:B-1----:R-:W-:Y:S01]  /*5a280*/  IMAD.WIDE.U32 R16, R25, UR6, RZ ;  /* 0x0000000619107c25 */ /* 0x002fe2000f8e00ff */
[----:B------:R-:W-:Y:S02]  /*5a290*/  SEL R27, R12, 0xffffffff, P4 ;  /* 0xffffffff0c1b7807 */ /* 0x000fe40002000000 */
[----:B------:R-:W-:Y:S01]  /*5a2a0*/  MOV R21, RZ ;  /* 0x000000ff00157202 */ /* 0x000fe20000000f00 */
[----:B------:R-:W-:Y:S01]  /*5a2b0*/  IMAD.HI.U32 R20, R33, R5, RZ ;  /* 0x0000000521147227 */ /* 0x000fe200078e00ff */
[----:B------:R-:W-:-:S03]  /*5a2c0*/  SHF.L.U64.HI R29, R82, 0x10, R29 ;  /* 0x00000010521d7819 */ /* 0x000fc6000001021d */
[----:B------:R-:W-:Y:S02]  /*5a2d0*/  IMAD.SHL.U32 R12, R86, 0x100, RZ ;  /* 0x00000100560c7824 */ /* 0x000fe400078e00ff */
[----:B------:R-:W-:-:S04]  /*5a2e0*/  IMAD.WIDE.U32 R18, P1, R27, UR7, R16 ;  /* 0x000000071b127c25 */ /* 0x000fc8000f820010 */
[----:B------:R-:W-:Y:S01]  /*5a2f0*/  IMAD.WIDE.U32 R16, R27, UR6, RZ ;  /* 0x000000061b107c25 */ /* 0x000fe2000f8e00ff */
[----:B------:R-:W-:Y:S01]  /*5a300*/  LOP3.LUT R27, R12, R87, RZ, 0xfc, !PT ;  /* 0x000000570c1b7212 */ /* 0x000fe200078efcff */
[----:B------:R-:W-:Y:S01]  /*5a310*/  UMOV UR6, URZ ;  /* 0x000000ff00067c82 */ /* 0x000fe20008000000 */
[----:B------:R-:W-:Y:S01]  /*5a320*/  SHF.L.U64.HI R12, R86, 0x8, R29 ;  /* 0x00000008560c7819 */ /* 0x000fe2000001021d */
[----:B------:R-:W-:Y:S01]  /*5a330*/  IMAD.WIDE.U32 R22, R7, R33, R20 ;  /* 0x0000002107167225 */ /* 0x000fe200078e0014 */
[----:B------:R-:W-:Y:S02]  /*5a340*/  IADD3 R31, P6, PT, R17, R18, RZ ;  /* 0x00000012111f7210 */ /* 0x000fe40007fde0ff */
[----:B------:R-:W-:Y:S01]  /*5a350*/  IADD3 R27, P5, PT, R27, R16, RZ ;  /* 0x000000101b1b7210 */ /* 0x000fe20007fbe0ff */
[----:B------:R-:W-:Y:S01]  /*5a360*/  IMAD.X R21, RZ, RZ, RZ, P1 ;  /* 0x000000ffff157224 */ /* 0x000fe200008e06ff */
[----:B------:R-:W-:Y:S01]  /*5a370*/  IADD3 RZ, P1, PT, R5, R22, RZ ;  /* 0x0000001605ff7210 */ /* 0x000fe20007f3e0ff */
[----:B------:R-:W-:Y:S01]  /*5a380*/  IMAD.MOV.U32 R20, RZ, RZ, R19 ;  /* 0x000000ffff147224 */ /* 0x000fe200078e0013 */
[----:B------:R-:W-:-:S02]  /*5a390*/  IADD3.X R19, P5, PT, R12, R31, RZ, P5, !PT ;  /* 0x0000001f0c137210 */ /* 0x000fc40002fbe4ff */
[----:B------:R-:W-:Y:S01]  /*5a3a0*/  IADD3.X RZ, P1, PT, R7, R23, RZ, P1, !PT ;  /* 0x0000001707ff7210 */ /* 0x000fe20000f3e4ff */
[----:B------:R-:W-:Y:S01]  /*5a3b0*/  IMAD.WIDE.U32.X R16, R25, UR7, R20, P6 ;  /* 0x0000000719107c25 */ /* 0x000fe2000b0e0414 */
[----:B------:R-:W-:Y:S02]  /*5a3c0*/  LOP3.LUT R12, R6, 0x1f, RZ, 0xc0, !PT ;  /* 0x0000001f060c7812 */ /* 0x000fe400078ec0ff */
[----:B------:R-:W-:Y:S02]  /*5a3d0*/  SHF.L.W.U32.HI R18, R27, R6, R19 ;  /* 0x000000061b127219 */ /* 0x000fe40000010e13 */
[----:B------:R-:W-:Y:S02]  /*5a3e0*/  IADD3.X R21, P5, PT, RZ, R16, RZ, P5, !PT ;  /* 0x00000010ff157210 */ /* 0x000fe40002fbe4ff */
[----:B------:R-:W-:Y:S02]  /*5a3f0*/  VIMNMX.U32 R16, PT, PT, R33, -0x2, PT ;  /* 0xfffffffe21107848 */ /* 0x000fe40003fe0000 */
[----:B------:R-:W-:Y:S01]  /*5a400*/  SHF.L.W.U32.HI R19, R19, R6, R21 ;  /* 0x0000000613137219 */ /* 0x000fe20000010e15 */
[----:B------:R-:W-:Y:S01]  /*5a410*/  IMAD.X R17, RZ, RZ, R17, P5 ;  /* 0x000000ffff117224 */ /* 0x000fe200028e0611 */
[----:B------:R-:W-:-:S02]  /*5a420*/  SHF.L.U32 R14, R27, R12, RZ ;  /* 0x0000000c1b0e7219 */ /* 0x000fc400000006ff */
[----:B------:R-:W-:Y:S02]  /*5a430*/  @!P1 IADD3 R33, PT, PT, R16, 0x1, RZ ;  /* 0x0000000110219810 */ /* 0x000fe40007ffe0ff */
[-C--:B------:R-:W-:Y:S02]  /*5a440*/  SHF.L.W.U32.HI R21, R21, R6.reuse, R17 ;  /* 0x0000000615157219 */ /* 0x080fe40000010e11 */
[----:B------:R-:W-:-:S07]  /*5a450*/  SHF.L.W.U32.HI R23, R17, R6, RZ ;  /* 0x0000000611177219 */ /* 0x000fce0000010eff */
.L_x_115:
[----:B------:R-:W-:Y:S01]  /*5a460*/  IADD3 RZ, P1, PT, -R5, R19, RZ ;  /* 0x0000001305ff7210 */ /* 0x000fe20007f3e1ff */
[----:B------:R-:W-:Y:S01]  /*5a470*/  IMAD.MOV.U32 R16, RZ, RZ, RZ ;  /* 0x000000ffff107224 */ /* 0x000fe200078e00ff */
[----:B------:R-:W-:Y:S01]  /*5a480*/  UMOV UR7, URZ ;  /* 0x000000ff00077c82 */ /* 0x000fe20008000000 */
[----:B------:R-:W-:Y:S01]  /*5a490*/  UIADD3 UR6, UPT, UPT, UR6, 0x20, URZ ;  /* 0x0000002006067890 */ /* 0x000fe2000fffe0ff */
[----:B------:R-:W-:-:S04]  /*5a4a0*/  IADD3.X RZ, P1, PT, ~R7, R21, RZ, P1, !PT ;  /* 0x0000001507ff7210 */ /* 0x000fc80000f3e5ff */
        /* <DEDUP_REMOVED lines=9> */
[----:B------:R-:W-:-:S04]  /*5a540*/  IADD3 R25, P1, PT, -R20, R19, RZ ;  /* 0x0000001314197210 */ /* 0x000fc80007f3e1ff */
[----:B------:R-:W-:-:S04]  /*5a550*/  IADD3.X R16, P1, PT, R21, ~R16, RZ, P1, !PT ;  /* 0x8000001015107210 */ /* 0x000fc80000f3e4ff */
[----:B------:R-:W-:-:S13]  /*5a560*/  IADD3.X R17, P1, PT, R23, ~R17, RZ, P1, !PT ;  /* 0x8000001117117210 */ /* 0x000fda0000f3e4ff */
[----:B------:R-:W-:-:S04]  /*5a570*/  @!P1 IADD3 R25, P5, PT, R5, R25, RZ ;  /* 0x0000001905199210 */ /* 0x000fc80007fbe0ff */
[----:B------:R-:W-:-:S04]  /*5a580*/  @!P1 IADD3.X R16, P5, PT, R7, R16, RZ, P5, !PT ;  /* 0x0000001007109210 */ /* 0x000fc80002fbe4ff */
[----:B------:R-:W-:Y:S02]  /*5a590*/  @!P1 IADD3.X R17, P6, PT, RZ, R17, RZ, P5, !PT ;  /* 0x00000011ff119210 */ /* 0x000fe40002fde4ff */
[----:B------:R-:W-:Y:S02]  /*5a5a0*/  PLOP3.LUT P5, PT, PT, PT, PT, 0x8, 0x80 ;  /* 0x000000000080781c */ /* 0x000fe40003fae170 */
[----:B------:R-:W-:Y:S02]  /*5a5b0*/  @!P1 PLOP3.LUT P5, PT, P6, PT, PT, 0x8, 0x80 ;  /* 0x000000000080981c */ /* 0x000fe400037ae170 */
[----:B------:R-:W-:-:S04]  /*5a5c0*/  IADD3 RZ, P1, PT, R14, -UR7, RZ ;  /* 0x800000070eff7c10 */ /* 0x000fc8000ff3e0ff */
[----:B------:R-:W-:Y:S01]  /*5a5d0*/  IADD3.X R19, P1, PT, R18, -0x1, RZ, P1, !PT ;  /* 0xffffffff12137810 */ /* 0x000fe20000f3e4ff */
[----:B------:R-:W-:-:S06]  /*5a5e0*/  IMAD.MOV.U32 R18, RZ, RZ, R14 ;  /* 0x000000ffff127224 */ /* 0x000fcc00078e000e */
[----:B------:R-:W-:-:S04]  /*5a5f0*/  @P5 IADD3 R25, P6, PT, R5, R25, RZ ;  /* 0x0000001905195210 */ /* 0x000fc80007fde0ff */
[----:B------:R-:W-:Y:S02]  /*5a600*/  @P5 IADD3.X R16, P6, PT, R7, R16, RZ, P6, !PT ;  /* 0x0000001007105210 */ /* 0x000fe400037de4ff */
[----:B------:R-:W-:Y:S02]  /*5a610*/  IADD3.X R21, P1, PT, R25, -0x1, RZ, P1, !PT ;  /* 0xffffffff19157810 */ /* 0x000fe40000f3e4ff */
[----:B------:R-:W-:Y:S02]  /*5a620*/  @P5 IADD3.X R17, PT, PT, RZ, R17, RZ, P6, !PT ;  /* 0x00000011ff115210 */ /* 0x000fe400037fe4ff */
[----:B------:R-:W-:Y:S02]  /*5a630*/  IADD3.X R23, P1, PT, R16, -0x1, RZ, P1, !PT ;  /* 0xffffffff10177810 */ /* 0x000fe40000f3e4ff */
[----:B------:R-:W-:Y:S02]  /*5a640*/  ISETP.LT.U32.AND P6, PT, R11, UR6, PT ;  /* 0x000000060b007c0c */ /* 0x000fe4000bfc1070 */
[----:B------:R-:W-:-:S13]  /*5a650*/  IADD3.X RZ, P1, PT, R17, -0x1, RZ, P1, !PT ;  /* 0xffffffff11ff7810 */ /* 0x000fda0000f3e4ff */
[----:B------:R-:W-:Y:S01]  /*5a660*/  @!P1 IADD3 RZ, P5, PT, RZ, R14, RZ ;  /* 0x0000000effff9210 */ /* 0x000fe20007fbe0ff */
[----:B------:R-:W-:-:S03]  /*5a670*/  IMAD.MOV.U32 R14, RZ, RZ, RZ ;  /* 0x000000ffff0e7224 */ /* 0x000fc600078e00ff */
[----:B------:R-:W-:-:S04]  /*5a680*/  @!P1 IADD3.X R19, P5, PT, RZ, R19, RZ, P5, !PT ;  /* 0x00000013ff139210 */ /* 0x000fc80002fbe4ff */
[----:B------:R-:W-:-:S05]  /*5a690*/  @!P1 IADD3.X R21, P5, PT, R5, R21, RZ, P5, !PT ;  /* 0x0000001505159210 */ /* 0x000fca0002fbe4ff */
[----:B------:R-:W-:Y:S01]  /*5a6a0*/  @!P1 IMAD.X R23, R7, 0x1, R23, P5 ;  /* 0x0000000107179824 */ /* 0x000fe200028e0617 */
[----:B------:R-:W-:Y:S07]  /*5a6b0*/  @!P6 BRA `(.L_x_115) ;  /* 0xfffffffc0068e947 */ /* 0x000fee000383ffff */
[----:B------:R-:W2:Y:S01]  /*5a6c0*/  LDL.LU R22, [R1+0xe0] ;  /* 0x0000e00001167983 */ /* 0x000ea20000300800 */
[----:B------:R-:W-:Y:S02]  /*5a6d0*/  HFMA2 R16, -RZ, RZ, 0, 0 ;  /* 0x00000000ff107431 */ /* 0x000fe400000001ff */
[----:B------:R-:W-:Y:S01]  /*5a6e0*/  IMAD.MOV.U32 R17, RZ, RZ, -0x80000000 ;  /* 0x80000000ff117424 */ /* 0x000fe200078e00ff */
[----:B------:R-:W0:Y:S01]  /*5a6f0*/  LDCU.64 UR6, c[0x0][0x3d0] ;  /* 0x00007a00ff0677ac */ /* 0x000e220008000a00 */
[----:B------:R-:W-:Y:S01]  /*5a700*/  IMAD.U32 R14, R83, 0x10000, RZ ;  /* 0x00010000530e7824 */ /* 0x000fe200078e00ff */
[----:B------:R-:W-:Y:S02]  /*5a710*/  SHF.L.U32 R102, R102, 0x8, RZ ;  /* 0x0000000866667819 */ /* 0x000fe400000006ff */
[----:B------:R-:W-:Y:S02]  /*5a720*/  LOP3.LUT R31, R96, 0x7f, RZ, 0xc0, !PT ;  /* 0x0000007f601f7812 */ /* 0x000fe400078ec0ff */
[----:B------:R-:W-:Y:S01]  /*5a730*/  LOP3.LUT R14, R14, 0xff0000, RZ, 0xc0, !PT ;  /* 0x00ff00000e0e7812 */ /* 0x000fe200078ec0ff */
[----:B------:R-:W-:-:S05]  /*5a740*/  IMAD.HI.U32 R16, P1, R8, R13, R16 ;  /* 0x0000000d08107227 */ /* 0x000fca0007820010 */
[----:B------:R-:W-:-:S03]  /*5a750*/  SEL R17, RZ, 0x1, !P1 ;  /* 0x00000001ff117807 */ /* 0x000fc60004800000 */
[----:B------:R-:W-:-:S03]  /*5a760*/  IMAD.WIDE.U32 R16, R8, R15, R16 ;  /* 0x0000000f08107225 */ /* 0x000fc600078e0010 */
[----:B------:R-:W-:Y:S02]  /*5a770*/  IADD3 RZ, P1, PT, R16, R13, RZ ;  /* 0x0000000d10ff7210 */ /* 0x000fe40007f3e0ff */
[-C--:B------:R-:W-:Y:S02]  /*5a780*/  SHF.R.W.U32 R16, R21, R6.reuse, R23 ;  /* 0x0000000615107219 */ /* 0x080fe40000001e17 */
[----:B------:R-:W-:Y:S01]  /*5a790*/  SHF.R.W.U32 R23, R23, R6, RZ ;  /* 0x0000000617177219 */ /* 0x000fe20000001eff */
[----:B--2---:R-:W-:-:S05]  /*5a7a0*/  IMAD.SHL.U32 R25, R22, 0x100, RZ ;  /* 0x0000010016197824 */ /* 0x004fca00078e00ff */
[----:B------:R-:W-:Y:S02]  /*5a7b0*/  LOP3.LUT R25, R14, 0xff00, R25, 0xf8, !PT ;  /* 0x0000ff000e197812 */ /* 0x000fe400078ef819 */
[-C--:B------:R-:W-:Y:S02]  /*5a7c0*/  SHF.R.W.U32 R14, R18, R6.reuse, R19 ;  /* 0x00000006120e7219 */ /* 0x080fe40000001e13 */
[----:B------:R-:W-:Y:S02]  /*5a7d0*/  IADD3.X R18, P1, PT, R17, R15, RZ, P1, !PT ;  /* 0x0000000f11127210 */ /* 0x000fe40000f3e4ff */
[----:B------:R-:W-:Y:S02]  /*5a7e0*/  SHF.R.W.U32 R19, R19, R6, R21 ;  /* 0x0000000613137219 */ /* 0x000fe40000001e15 */
[----:B------:R-:W-:Y:S02]  /*5a7f0*/  IADD3 R18, P5, PT, R9, R18, RZ ;  /* 0x0000001209127210 */ /* 0x000fe40007fbe0ff */
[----:B------:R-:W-:-:S02]  /*5a800*/  SEL R17, RZ, 0x1, !P1 ;  /* 0x00000001ff117807 */ /* 0x000fc40004800000 */
[----:B------:R-:W-:Y:S02]  /*5a810*/  LOP3.LUT R88, R25, 0xff, R88, 0xf8, !PT ;  /* 0x000000ff19587812 */ /* 0x000fe400078ef858 */
[----:B------:R-:W-:Y:S01]  /*5a820*/  LOP3.LUT R21, R102, 0xff00, RZ, 0xc0, !PT ;  /* 0x0000ff0066157812 */ /* 0x000fe200078ec0ff */
[----:B------:R-:W-:Y:S01]  /*5a830*/  IMAD.X R20, R10, 0x1, R17, P5 ;  /* 0x000000010a147824 */ /* 0x000fe200028e0611 */
[----:B------:R-:W-:Y:S01]  /*5a840*/  SEL R14, R14, R19, !P3 ;  /* 0x000000130e0e7207 */ /* 0x000fe20005800000 */
[----:B------:R-:W-:Y:S01]  /*5a850*/  IMAD.SHL.U32 R17, R89, 0x100, RZ ;  /* 0x0000010059117824 */ /* 0x000fe200078e00ff */
[----:B------:R-:W-:Y:S02]  /*5a860*/  SEL R19, R19, R16, !P3 ;  /* 0x0000001013137207 */ /* 0x000fe40005800000 */
[----:B------:R-:W-:Y:S02]  /*5a870*/  PRMT R21, R21, 0x5410, R88 ;  /* 0x0000541015157816 */ /* 0x000fe40000000058 */
[----:B------:R-:W-:-:S02]  /*5a880*/  @P2 SEL R19, R23, RZ, !P3 ;  /* 0x000000ff17132207 */ /* 0x000fc40005800000 */
[----:B------:R-:W-:Y:S02]  /*5a890*/  ISETP.NE.AND P1, PT, R20, 0x2, PT ;  /* 0x000000021400780c */ /* 0x000fe40003f25270 */
[----:B------:R-:W-:Y:S01]  /*5a8a0*/  LOP3.LUT R84, R21, 0xff, R84, 0xf8, !PT ;  /* 0x000000ff15547812 */ /* 0x000fe200078ef854 */
[----:B------:R-:W-:Y:S01]  /*5a8b0*/  IMAD.MOV.U32 R21, RZ, RZ, RZ ;  /* 0x000000ffff157224 */ /* 0x000fe200078e00ff */
[----:B------:R-:W-:Y:S02]  /*5a8c0*/  LOP3.LUT R17, R17, 0xff00, RZ, 0xc0, !PT ;  /* 0x0000ff0011117812 */ /* 0x000fe400078ec0ff */
[----:B------:R-:W-:Y:S02]  /*5a8d0*/  SEL R25, R19, 0xffffffff, P4 ;  /* 0xffffffff13197807 */ /* 0x000fe40002000000 */
[----:B------:R-:W-:Y:S02]  /*5a8e0*/  SEL R33, R18, 0xffffffff, P1 ;  /* 0xffffffff12217807 */ /* 0x000fe40000800000 */
[----:B------:R-:W-:-:S02]  /*5a8f0*/  @P2 SEL R14, R16, R23, !P3 ;  /* 0x00000017100e2207 */ /* 0x000fc40005800000 */
[----:B------:R-:W-:Y:S01]  /*5a900*/  PRMT R19, R17, 0x5410, R84 ;  /* 0x0000541011137816 */ /* 0x000fe20000000054 */
[----:B0-----:R-:W-:Y:S01]  /*5a910*/  IMAD.WIDE.U32 R16, R25, UR6, RZ ;  /* 0x0000000619107c25 */ /* 0x001fe2000f8e00ff */
[----:B------:R-:W-:Y:S02]  /*5a920*/  SEL R27, R14, 0xffffffff, P4 ;  /* 0xffffffff0e1b7807 */ /* 0x000fe40002000000 */
[----:B------:R-:W-:Y:S01]  /*5a930*/  LOP3.LUT R14, R19, 0xff, R90, 0xf8, !PT ;  /* 0x000000ff130e7812 */ /* 0x000fe200078ef85a */
[----:B------:R-:W-:Y:S01]  /*5a940*/  IMAD.HI.U32 R20, R33, R5, RZ ;  /* 0x0000000521147227 */ /* 0x000fe200078e00ff */
[----:B------:R-:W-:-:S03]  /*5a950*/  SHF.L.U64.HI R29, R88, 0x10, RZ ;  /* 0x00000010581d7819 */ /* 0x000fc600000102ff */
[----:B------:R-:W-:Y:S01]  /*5a960*/  IMAD.WIDE.U32 R18, P1, R27, UR7, R16 ;  /* 0x000000071b127c25 */ /* 0x000fe2000f820010 */
[----:B------:R-:W-:-:S03]  /*5a970*/  SHF.L.U64.HI R29, R84, 0x10, R29 ;  /* 0x00000010541d7819 */ /* 0x000fc6000001021d */
[----:B------:R-:W-:Y:S01]  /*5a980*/  IMAD.WIDE.U32 R22, R7, R33, R20 ;  /* 0x0000002107167225 */ /* 0x000fe200078e0014 */
[----:B------:R-:W-:-:S03]  /*5a990*/  IADD3.X R21, PT, PT, RZ, RZ, RZ, P1, !PT ;  /* 0x000000ffff157210 */ /* 0x000fc60000ffe4ff */
[----:B------:R-:W-:Y:S01]  /*5a9a0*/  IMAD.WIDE.U32 R16, R27, UR6, RZ ;  /* 0x000000061b107c25 */ /* 0x000fe2000f8e00ff */
[----:B------:R-:W-:Y:S01]  /*5a9b0*/  PRMT R27, R31, 0x6540, R14 ;  /* 0x000065401f1b7816 */ /* 0x000fe2000000000e */
[----:B------:R-:W-:Y:S01]  /*5a9c0*/  UMOV UR6, URZ ;  /* 0x000000ff00067c82 */ /* 0x000fe20008000000 */
[----:B------:R-:W-:Y:S01]  /*5a9d0*/  IADD3 RZ, P2, PT, R5, R22, RZ ;  /* 0x0000001605ff7210 */ /* 0x000fe20007f5e0ff */
[----:B------:R-:W-:Y:S01]  /*5a9e0*/  IMAD.MOV.U32 R20, RZ, RZ, R19 ;  /* 0x000000ffff147224 */ /* 0x000fe200078e0013 */
[----:B------:R-:W-:Y:S02]  /*5a9f0*/  IADD3 R31, P3, PT, R17, R18, RZ ;  /* 0x00000012111f7210 */ /* 0x000fe40007f7e0ff */
[----:B------:R-:W-:Y:S02]  /*5aa00*/  SHF.L.U64.HI R14, R14, 0x8, R29 ;  /* 0x000000080e0e7819 */ /* 0x000fe4000001021d */
[----:B------:R-:W-:Y:S01]  /*5aa10*/  IADD3 R27, P1, PT, R27, R16, RZ ;  /* 0x000000101b1b7210 */ /* 0x000fe20007f3e0ff */
[----:B------:R-:W-:Y:S01]  /*5aa20*/  IMAD.WIDE.U32.X R16, R25, UR7, R20, P3 ;  /* 0x0000000719107c25 */ /* 0x000fe200098e0414 */
[----:B------:R-:W-:-:S02]  /*5aa30*/  IADD3.X RZ, P2, PT, R7, R23, RZ, P2, !PT ;  /* 0x0000001707ff7210 */ /* 0x000fc4000175e4ff */
[----:B------:R-:W-:Y:S02]  /*5aa40*/  IADD3.X R21, P1, PT, R14, R31, RZ, P1, !PT ;  /* 0x0000001f0e157210 */ /* 0x000fe40000f3e4ff */
[----:B------:R-:W-:Y:S02]  /*5aa50*/  VIMNMX.U32 R14, PT, PT, R33, -0x2, PT ;  /* 0xfffffffe210e7848 */ /* 0x000fe40003fe0000 */
[----:B------:R-:W-:Y:S02]  /*5aa60*/  IADD3.X R23, P1, PT, RZ, R16, RZ, P1, !PT ;  /* 0x00000010ff177210 */ /* 0x000fe40000f3e4ff */
[----:B------:R-:W-:-:S03]  /*5aa70*/  SHF.L.U32 R12, R27, R12, RZ ;  /* 0x0000000c1b0c7219 */ /* 0x000fc600000006ff */
[----:B------:R-:W-:Y:S02]  /*5aa80*/  IMAD.X R17, RZ, RZ, R17, P1 ;  /* 0x000000ffff117224 */ /* 0x000fe400008e0611 */
[----:B------:R-:W-:Y:S01]  /*5aa90*/  @!P2 VIADD R33, R14, 0x1 ;  /* 0x000000010e21a836 */ /* 0x000fe20000000000 */
[-C--:B------:R-:W-:Y:S02]  /*5aaa0*/  SHF.L.W.U32.HI R14, R27, R6.reuse, R21 ;  /* 0x000000061b0e7219 */ /* 0x080fe40000010e15 */
[-C--:B------:R-:W-:Y:S02]  /*5aab0*/  SHF.L.W.U32.HI R21, R21, R6.reuse, R23 ;  /* 0x0000000615157219 */ /* 0x080fe40000010e17 */
[-C--:B------:R-:W-:Y:S02]  /*5aac0*/  SHF.L.W.U32.HI R23, R23, R6.reuse, R17 ;  /* 0x0000000617177219 */ /* 0x080fe40000010e11 */
[----:B------:R-:W-:-:S07]  /*5aad0*/  SHF.L.W.U32.HI R25, R17, R6, RZ ;  /* 0x0000000611197219 */ /* 0x000fce0000010eff */
.L_x_116:
[----:B------:R-:W-:Y:S01]  /*5aae0*/  IADD3 RZ, P1, PT, -R5, R21, RZ ;  /* 0x0000001505ff7210 */ /* 0x000fe20007f3e1ff */
[----:B------:R-:W-:Y:S01]  /*5aaf0*/  UMOV UR7, URZ ;  /* 0x000000ff00077c82 */ /* 0x000fe20008000000 */
[----:B------:R-:W-:Y:S01]  /*5ab00*/  MOV R16, RZ ;  /* 0x000000ff00107202 */ /* 0x000fe20000000f00 */
[----:B------:R-:W-:Y:S01]  /*5ab10*/  UIADD3 UR6, UPT, UPT, UR6, 0x20, URZ ;  /* 0x0000002006067890 */ /* 0x000fe2000fffe0ff */
[----:B------:R-:W-:Y:S02]  /*5ab20*/  IADD3.X RZ, P1, PT, ~R7, R23, RZ, P1, !PT ;  /* 0x0000001707ff7210 */ /* 0x000fe40000f3e5ff */
[----:B------:R-:W-:Y:S02]  /*5ab30*/  PLOP3.LUT P3, PT, PT, PT, PT, 0x8, 0x80 ;  /* 0x000000000080781c */ /* 0x000fe40003f6e170 */
        /* <DEDUP_REMOVED lines=17> */
[----:B------:R-:W-:Y:S02]  /*5ac50*/  IADD3.X R21, P1, PT, R14, -0x1, RZ, P1, !PT ;  /* 0xffffffff0e157810 */ /* 0x000fe40000f3e4ff */
[----:B------:R-:W-:-:S05]  /*5ac60*/  MOV R14, R12 ;  /* 0x0000000c000e7202 */ /* 0x000fca0000000f00 */
[----:B------:R-:W-:-:S04]  /*5ac70*/  @P3 IADD3 R19, P2, PT, R5, R19, RZ ;  /* 0x0000001305133210 */ /* 0x000fc80007f5e0ff */
[----:B------:R-:W-:Y:S02]  /*5ac80*/  @P3 IADD3.X R16, P2, PT, R7, R16, RZ, P2, !PT ;  /* 0x0000001007103210 */ /* 0x000fe4000175e4ff */
[----:B------:R-:W-:-:S03]  /*5ac90*/  IADD3.X R23, P1, PT, R19, -0x1, RZ, P1, !PT ;  /* 0xffffffff13177810 */ /* 0x000fc60000f3e4ff */
[----:B------:R-:W-:Y:S01]  /*5aca0*/  @P3 IMAD.X R17, RZ, RZ, R17, P2 ;  /* 0x000000ffff113224 */ /* 0x000fe200010e0611 */
        /* <DEDUP_REMOVED lines=9> */
[----:B------:R-:W0:Y:S01]  /*5ad40*/  LDC.64 R16, c[0x0][0x3a0] ;  /* 0x0000e800ff107b82 */ /* 0x000e220000000a00 */
[----:B------:R-:W-:Y:S02]  /*5ad50*/  HFMA2 R19, -RZ, RZ, -0.0 , 0 ;  /* 0x80000000ff137431 */ /* 0x000fe400000001ff */
[----:B------:R-:W-:Y:S01]  /*5ad60*/  IMAD.MOV.U32 R18, RZ, RZ, 0x0 ;  /* 0x00000000ff127424 */ /* 0x000fe200078e00ff */
[----:B------:R-:W-:Y:S01]  /*5ad70*/  LOP3.LUT P2, R12, R11, 0x40, RZ, 0xc0, !PT ;  /* 0x000000400b0c7812 */ /* 0x000fe2000784c0ff */
[----:B------:R-:W1:Y:S01]  /*5ad80*/  LDCU.64 UR6, c[0x0][0x3d0] ;  /* 0x00007a00ff0677ac */ /* 0x000e620008000a00 */
[----:B0-----:R-:W2:Y:S04]  /*5ad90*/  LDG.E.U8 R24, desc[UR12][R16.64] ;  /* 0x0000000c10187981 */ /* 0x001ea8000c1e1100 */
[----:B------:R-:W3:Y:S04]  /*5ada0*/  LDG.E.U8 R26, desc[UR12][R16.64+0x1] ;  /* 0x0000010c101a7981 */ /* 0x000ee8000c1e1100 */
[----:B------:R-:W4:Y:S04]  /*5adb0*/  LDG.E.U8 R27, desc[UR12][R16.64+0x2] ;  /* 0x0000020c101b7981 */ /* 0x000f28000c1e1100 */
[----:B------:R-:W4:Y:S04]  /*5adc0*/  LDG.E.U8 R28, desc[UR12][R16.64+0x3] ;  /* 0x0000030c101c7981 */ /* 0x000f28000c1e1100 */
[----:B------:R-:W4:Y:S04]  /*5add0*/  LDG.E.U8 R29, desc[UR12][R16.64+0x4] ;  /* 0x0000040c101d7981 */ /* 0x000f28000c1e1100 */
[----:B------:R-:W4:Y:S04]  /*5ade0*/  LDG.E.U8 R30, desc[UR12][R16.64+0x5] ;  /* 0x0000050c101e7981 */ /* 0x000f28000c1e1100 */
[----:B------:R-:W4:Y:S04]  /*5adf0*/  LDG.E.U8 R31, desc[UR12][R16.64+0x6] ;  /* 0x0000060c101f7981 */ /* 0x000f28000c1e1100 */
[----:B------:R2:W4:Y:S01]  /*5ae00*/  LDG.E.U8 R32, desc[UR12][R16.64+0x7] ;  /* 0x0000070c10207981 */ /* 0x000522000c1e1100 */
[----:B------:R-:W-:Y:S01]  /*5ae10*/  IMAD.HI.U32 R18, P1, R8, R13, R18 ;  /* 0x0000000d08127227 */ /* 0x000fe20007820012 */
[----:B------:R-:W-:-:S02]  /*5ae20*/  SHF.R.W.U32 R20, R14, R6, R21 ;  /* 0x000000060e147219 */ /* 0x000fc40000001e15 */
[-C--:B------:R-:W-:Y:S02]  /*5ae30*/  SHF.R.W.U32 R21, R21, R6.reuse, R23 ;  /* 0x0000000615157219 */ /* 0x080fe40000001e17 */
[----:B------:R-:W-:Y:S02]  /*5ae40*/  SEL R19, RZ, 0x1, !P1 ;  /* 0x00000001ff137807 */ /* 0x000fe40004800000 */
[----:B------:R-:W-:Y:S02]  /*5ae50*/  LOP3.LUT P3, R14, R11, 0x20, RZ, 0xc0, !PT ;  /* 0x000000200b0e7812 */ /* 0x000fe4000786c0ff */
[-C--:B------:R-:W-:Y:S01]  /*5ae60*/  SHF.R.W.U32 R22, R23, R6.reuse, R25 ;  /* 0x0000000617167219 */ /* 0x080fe20000001e19 */
[----:B------:R-:W-:Y:S01]  /*5ae70*/  IMAD.WIDE.U32 R18, R8, R15, R18 ;  /* 0x0000000f08127225 */ /* 0x000fe200078e0012 */
[----:B------:R-:W-:Y:S02]  /*5ae80*/  SHF.R.W.U32 R25, R25, R6, RZ ;  /* 0x0000000619197219 */ /* 0x000fe40000001eff */
[----:B------:R-:W-:-:S02]  /*5ae90*/  SEL R20, R20, R21, !P3 ;  /* 0x0000001514147207 */ /* 0x000fc40005800000 */
[----:B------:R-:W-:Y:S02]  /*5aea0*/  IADD3 RZ, P1, PT, R18, R13, RZ ;  /* 0x0000000d12ff7210 */ /* 0x000fe40007f3e0ff */
[----:B------:R-:W-:Y:S02]  /*5aeb0*/  SEL R21, R21, R22, !P3 ;  /* 0x0000001615157207 */ /* 0x000fe40005800000 */
[----:B------:R-:W-:Y:S02]  /*5aec0*/  @P2 SEL R20, R22, R25, !P3 ;  /* 0x0000001916142207 */ /* 0x000fe40005800000 */
[----:B------:R-:W-:Y:S02]  /*5aed0*/  IADD3.X R22, P1, PT, R19, R15, RZ, P1, !PT ;  /* 0x0000000f13167210 */ /* 0x000fe40000f3e4ff */
[----:B------:R-:W-:Y:S02]  /*5aee0*/  @P2 SEL R21, R25, RZ, !P3 ;  /* 0x000000ff19152207 */ /* 0x000fe40005800000 */
[----:B------:R-:W-:-:S02]  /*5aef0*/  IADD3 R22, P2, PT, R9, R22, RZ ;  /* 0x0000001609167210 */ /* 0x000fc40007f5e0ff */
[----:B------:R-:W-:Y:S02]  /*5af00*/  SEL R23, RZ, 0x1, !P1 ;  /* 0x00000001ff177807 */ /* 0x000fe40004800000 */
[----:B------:R-:W-:-:S03]  /*5af10*/  ISETP.NE.AND P1, PT, R11, 0x80, PT ;  /* 0x000000800b00780c */ /* 0x000fc60003f25270 */
[----:B------:R-:W-:Y:S01]  /*5af20*/  IMAD.X R23, R10, 0x1, R23, P2 ;  /* 0x000000010a177824 */ /* 0x000fe200010e0617 */
[----:B------:R-:W-:-:S04]  /*5af30*/  SEL R25, R21, 0xffffffff, P1 ;  /* 0xffffffff15197807 */ /* 0x000fc80000800000 */
[----:B------:R-:W-:Y:S02]  /*5af40*/  ISETP.NE.AND P2, PT, R23, 0x2, PT ;  /* 0x000000021700780c */ /* 0x000fe40003f45270 */
[----:B------:R-:W-:Y:S02]  /*5af50*/  MOV R23, RZ ;  /* 0x000000ff00177202 */ /* 0x000fe40000000f00 */
[----:B------:R-:W-:-:S05]  /*5af60*/  SEL R33, R22, 0xffffffff, P2 ;  /* 0xffffffff16217807 */ /* 0x000fca0001000000 */
[----:B------:R-:W-:-:S04]  /*5af70*/  IMAD.HI.U32 R22, R33, R5, RZ ;  /* 0x0000000521167227 */ /* 0x000fc800078e00ff */
[----:B------:R-:W-:-:S03]  /*5af80*/  IMAD.WIDE.U32 R22, R7, R33, R22 ;  /* 0x0000002107167225 */ /* 0x000fc600078e0016 */
[----:B------:R-:W-:-:S04]  /*5af90*/  IADD3 RZ, P2, PT, R5, R22, RZ ;  /* 0x0000001605ff7210 */ /* 0x000fc80007f5e0ff */
[----:B------:R-:W-:Y:S01]  /*5afa0*/  IADD3.X RZ, P2, PT, R7, R23, RZ, P2, !PT ;  /* 0x0000001707ff7210 */ /* 0x000fe2000175e4ff */
[----:B--2---:R-:W-:-:S04]  /*5afb0*/  IMAD.WIDE.U32 R16, R24, 0x10000, RZ ;  /* 0x0001000018107825 */ /* 0x004fc800078e00ff */
[----:B---3--:R-:W-:-:S05]  /*5afc0*/  IMAD.WIDE.U32 R18, R26, 0x100, RZ ;  /* 0x000001001a127825 */ /* 0x008fca00078e00ff */
[----:B------:R-:W-:Y:S02]  /*5afd0*/  LOP3.LUT R19, R17, R19, RZ, 0xfc, !PT ;  /* 0x0000001311137212 */ /* 0x000fe400078efcff */
[----:B----4-:R-:W-:Y:S01]  /*5afe0*/  LOP3.LUT R18, R27, R16, R18, 0xfe, !PT ;  /* 0x000000101b127212 */ /* 0x010fe200078efe12 */
[----:B------:R-:W-:Y:S01]  /*5aff0*/  IMAD.WIDE.U32 R16, R28, 0x100, RZ ;  /* 0x000001001c107825 */ /* 0x000fe200078e00ff */
[----:B------:R-:W-:Y:S02]  /*5b000*/  SEL R27, R20, 0xffffffff, P1 ;  /* 0xffffffff141b7807 */ /* 0x000fe40000800000 */
[C---:B------:R-:W-:Y:S01]  /*5b010*/  SHF.L.U64.HI R19, R18.reuse, 0x10, R19 ;  /* 0x0000001012137819 */ /* 0x040fe20000010213 */
[----:B------:R-:W-:-:S03]  /*5b020*/  IMAD.U32 R18, R18, 0x10000, RZ ;  /* 0x0001000012127824 */ /* 0x000fc600078e00ff */
[----:B------:R-:W-:Y:S02]  /*5b030*/  LOP3.LUT R24, R19, R17, RZ, 0xfc, !PT ;  /* 0x0000001113187212 */ /* 0x000fe400078efcff */
[----:B------:R-:W-:Y:S01]  /*5b040*/  LOP3.LUT R29, R29, R18, R16, 0xfe, !PT ;  /* 0x000000121d1d7212 */ /* 0x000fe200078efe10 */
[----:B------:R-:W-:-:S04]  /*5b050*/  IMAD.WIDE.U32 R16, R30, 0x100, RZ ;  /* 0x000001001e107825 */ /* 0x000fc800078e00ff */
[----:B-1----:R-:W-:-:S04]  /*5b060*/  IMAD.WIDE.U32 R18, R25, UR6, RZ ;  /* 0x0000000619127c25 */ /* 0x002fc8000f8e00ff */
[C---:B------:R-:W-:Y:S01]  /*5b070*/  IMAD.U32 R20, R29.reuse, 0x10000, RZ ;  /* 0x000100001d147824 */ /* 0x040fe200078e00ff */
[----:B------:R-:W-:-:S04]  /*5b080*/  SHF.L.U64.HI R29, R29, 0x10, R24 ;  /* 0x000000101d1d7819 */ /* 0x000fc80000010218 */
[----:B------:R-:W-:Y:S01]  /*5b090*/  LOP3.LUT R31, R31, R20, R16, 0xfe, !PT ;  /* 0x000000141f1f7212 */ /* 0x000fe200078efe10 */
[----:B------:R-:W-:Y:S01]  /*5b0a0*/  IMAD.WIDE.U32 R20, P1, R27, UR7, R18 ;  /* 0x000000071b147c25 */ /* 0x000fe2000f820012 */
[----:B------:R-:W-:-:S03]  /*5b0b0*/  LOP3.LUT R16, R29, R17, RZ, 0xfc, !PT ;  /* 0x000000111d107212 */ /* 0x000fc600078efcff */
[----:B------:R-:W-:Y:S01]  /*5b0c0*/  IMAD.WIDE.U32 R18, R27, UR6, RZ ;  /* 0x000000061b127c25 */ /* 0x000fe2000f8e00ff */
[----:B------:R-:W-:Y:S01]  /*5b0d0*/  PRMT R27, R32, 0x6540, R31 ;  /* 0x00006540201b7816 */ /* 0x000fe2000000001f */
[----:B------:R-:W-:Y:S02]  /*5b0e0*/  UMOV UR6, URZ ;  /* 0x000000ff00067c82 */ /* 0x000fe40008000000 */
[----:B------:R-:W-:Y:S01]  /*5b0f0*/  IMAD.X R17, RZ, RZ, RZ, P1 ;  /* 0x000000ffff117224 */ /* 0x000fe200008e06ff */
[----:B------:R-:W-:Y:S02]  /*5b100*/  IADD3 R29, P3, PT, R19, R20, RZ ;  /* 0x00000014131d7210 */ /* 0x000fe40007f7e0ff */
[----:B------:R-:W-:Y:S01]  /*5b110*/  SHF.L.U64.HI R20, R31, 0x8, R16 ;  /* 0x000000081f147819 */ /* 0x000fe20000010210 */
[----:B------:R-:W-:Y:S01]  /*5b120*/  IMAD.MOV.U32 R16, RZ, RZ, R21 ;  /* 0x000000ffff107224 */ /* 0x000fe200078e0015 */
[----:B------:R-:W-:Y:S02]  /*5b130*/  IADD3 R19, P1, PT, R27, R18, RZ ;  /* 0x000000121b137210 */ /* 0x000fe40007f3e0ff */
[----:B------:R-:W-:Y:S01]  /*5b140*/  VIMNMX.U32 R18, PT, PT, R33, -0x2, PT ;  /* 0xfffffffe21127848 */ /* 0x000fe20003fe0000 */
[----:B------:R-:W-:Y:S01]  /*5b150*/  IMAD.WIDE.U32.X R16, R25, UR7, R16, P3 ;  /* 0x0000000719107c25 */ /* 0x000fe200098e0410 */
[----:B------:R-:W-:-:S02]  /*5b160*/  IADD3.X R23, P1, PT, R20, R29, RZ, P1, !PT ;  /* 0x0000001d14177210 */ /* 0x000fc40000f3e4ff */
[----:B------:R-:W-:Y:S02]  /*5b170*/  @!P2 IADD3 R33, PT, PT, R18, 0x1, RZ ;  /* 0x000000011221a810 */ /* 0x000fe40007ffe0ff */
[----:B------:R-:W-:Y:S02]  /*5b180*/  IADD3.X R25, P1, PT, RZ, R16, RZ, P1, !PT ;  /* 0x00000010ff197210 */ /* 0x000fe40000f3e4ff */
[----:B------:R-:W-:Y:S02]  /*5b190*/  LOP3.LUT R16, R6, 0x1f, RZ, 0xc0, !PT ;  /* 0x0000001f06107812 */ /* 0x000fe400078ec0ff */
[-C--:B------:R-:W-:Y:S01]  /*5b1a0*/  SHF.L.W.U32.HI R20, R19, R6.reuse, R23 ;  /* 0x0000000613147219 */ /* 0x080fe20000010e17 */
[----:B------:R-:W-:Y:S01]  /*5b1b0*/  IMAD.X R27, RZ, RZ, R17, P1 ;  /* 0x000000ffff1b7224 */ /* 0x000fe200008e0611 */
[----:B------:R-:W-:Y:S02]  /*5b1c0*/  SHF.L.W.U32.HI R23, R23, R6, R25 ;  /* 0x0000000617177219 */ /* 0x000fe40000010e19 */
[----:B------:R-:W-:-:S02]  /*5b1d0*/  SHF.L.U32 R17, R19, R16, RZ ;  /* 0x0000001013117219 */ /* 0x000fc400000006ff */
[-C--:B------:R-:W-:Y:S02]  /*5b1e0*/  SHF.L.W.U32.HI R25, R25, R6.reuse, R27 ;  /* 0x0000000619197219 */ /* 0x080fe40000010e1b */
[----:B------:R-:W-:-:S07]  /*5b1f0*/  SHF.L.W.U32.HI R27, R27, R6, RZ ;  /* 0x000000061b1b7219 */ /* 0x000fce0000010eff */
.L_x_117:
[----:B------:R-:W-:Y:S01]  /*5b200*/  IADD3 RZ, P1, PT, -R5, R23, RZ ;  /* 0x0000001705ff7210 */ /* 0x000fe20007f3e1ff */
[----:B------:R-:W-:Y:S01]  /*5b210*/  IMAD.MOV.U32 R18, RZ, RZ, RZ ;  /* 0x000000ffff127224 */ /* 0x000fe200078e00ff */
[----:B------:R-:W-:Y:S01]  /*5b220*/  PLOP3.LUT P3, PT, PT, PT, PT, 0x8, 0x80 ;  /* 0x000000000080781c */ /* 0x000fe20003f6e170 */
[----:B------:R-:W-:Y:S01]  /*5b230*/  UMOV UR7, URZ ;  /* 0x000000ff00077c82 */ /* 0x000fe20008000000 */
[----:B------:R-:W-:Y:S01]  /*5b240*/  IADD3.X RZ, P1, PT, ~R7, R25, RZ, P1, !PT ;  /* 0x0000001907ff7210 */ /* 0x000fe20000f3e5ff */
[----:B------:R-:W-:-:S03]  /*5b250*/  UIADD3 UR6, UPT, UPT, UR6, 0x20, URZ ;  /* 0x0000002006067890 */ /* 0x000fc6000fffe0ff */
        /* <DEDUP_REMOVED lines=30> */
[----:B------:R-:W-:-:S04]  /*5b440*/  @!P1 IADD3.X R25, P2, PT, R5, R25, RZ, P2, !PT ;  /* 0x0000001905199210 */ /* 0x000fc8000175e4ff */
[----:B------:R-:W-:Y:S01]  /*5b450*/  @!P1 IADD3.X R27, PT, PT, R7, R27, RZ, P2, !PT ;  /* 0x0000001b071b9210 */ /* 0x000fe200017fe4ff */
[----:B------:R-:W-:Y:S08]  /*5b460*/  @!P3 BRA `(.L_x_117) ;  /* 0xfffffffc0064b947 */ /* 0x000ff0000383ffff */
[----:B------:R-:W0:Y:S01]  /*5b470*/  LDC.64 R18, c[0x0][0x3a0] ;  /* 0x0000e800ff127b82 */ /* 0x000e220000000a00 */
[----:B------:R-:W-:Y:S02]  /*5b480*/  IMAD.MOV.U32 R20, RZ, RZ, 0x0 ;  /* 0x00000000ff147424 */ /* 0x000fe400078e00ff */
[----:B------:R-:W-:Y:S01]  /*5b490*/  IMAD.MOV.U32 R21, RZ, RZ, -0x80000000 ;  /* 0x80000000ff157424 */ /* 0x000fe200078e00ff */
[----:B------:R-:W-:Y:S01]  /*5b4a0*/  ISETP.NE.AND P2, PT, R12, RZ, PT ;  /* 0x000000ff0c00720c */ /* 0x000fe20003f45270 */
        /* <DEDUP_REMOVED lines=13> */
[----:B------:R-:W-:Y:S02]  /*5b580*/  ISETP.NE.AND P3, PT, R14, RZ, PT ;  /* 0x000000ff0e00720c */ /* 0x000fe40003f65270 */
[-C--:B------:R-:W-:Y:S01]  /*5b590*/  SHF.R.W.U32 R25, R25, R6.reuse, R27 ;  /* 0x0000000619197219 */ /* 0x080fe20000001e1b */
[----:B------:R-:W-:Y:S01]  /*5b5a0*/  IMAD.WIDE.U32 R20, R8, R15, R20 ;  /* 0x0000000f08147225 */ /* 0x000fe200078e0014 */
[----:B------:R-:W-:Y:S02]  /*5b5b0*/  SHF.R.W.U32 R24, R27, R6, RZ ;  /* 0x000000061b187219 */ /* 0x000fe40000001eff */
[----:B------:R-:W-:-:S02]  /*5b5c0*/  SEL R17, R17, R22, !P3 ;  /* 0x0000001611117207 */ /* 0x000fc40005800000 */
[----:B------:R-:W-:Y:S02]  /*5b5d0*/  IADD3 RZ, P1, PT, R20, R13, RZ ;  /* 0x0000000d14ff7210 */ /* 0x000fe40007f3e0ff */
[----:B------:R-:W-:Y:S02]  /*5b5e0*/  SEL R22, R22, R25, !P3 ;  /* 0x0000001916167207 */ /* 0x000fe40005800000 */
[----:B------:R-:W-:Y:S02]  /*5b5f0*/  IADD3.X R36, P1, PT, R21, R15, RZ, P1, !PT ;  /* 0x0000000f15247210 */ /* 0x000fe40000f3e4ff */
[----:B------:R-:W-:Y:S01]  /*5b600*/  @P2 SEL R17, R25, R24, !P3 ;  /* 0x0000001819112207 */ /* 0x000fe20005800000 */
[----:B------:R-:W-:Y:S01]  /*5b610*/  IMAD.MOV.U32 R25, RZ, RZ, RZ ;  /* 0x000000ffff197224 */ /* 0x000fe200078e00ff */
[----:B------:R-:W-:Y:S02]  /*5b620*/  @P2 SEL R22, R24, RZ, !P3 ;  /* 0x000000ff18162207 */ /* 0x000fe40005800000 */
[----:B------:R-:W-:-:S02]  /*5b630*/  IADD3 R36, P2, PT, R9, R36, RZ ;  /* 0x0000002409247210 */ /* 0x000fc40007f5e0ff */
[----:B------:R-:W-:Y:S02]  /*5b640*/  SEL R23, RZ, 0x1, !P1 ;  /* 0x00000001ff177807 */ /* 0x000fe40004800000 */
[----:B------:R-:W-:-:S03]  /*5b650*/  ISETP.NE.AND P1, PT, R11, 0x80, PT ;  /* 0x000000800b00780c */ /* 0x000fc60003f25270 */
[----:B------:R-:W-:Y:S01]  /*5b660*/  IMAD.X R23, R10, 0x1, R23, P2 ;  /* 0x000000010a177824 */ /* 0x000fe200010e0617 */
[----:B------:R-:W-:Y:S02]  /*5b670*/  SEL R27, R22, 0xffffffff, P1 ;  /* 0xffffffff161b7807 */ /* 0x000fe40000800000 */
[----:B------:R-:W-:Y:S02]  /*5b680*/  SEL R17, R17, 0xffffffff, P1 ;  /* 0xffffffff11117807 */ /* 0x000fe40000800000 */
[----:B------:R-:W-:-:S04]  /*5b690*/  ISETP.NE.AND P2, PT, R23, 0x2, PT ;  /* 0x000000021700780c */ /* 0x000fc80003f45270 */
        /* <DEDUP_REMOVED lines=9> */
[----:B------:R-:W-:-:S03]  /*5b730*/  IMAD.WIDE.U32 R18, R30, 0x100, RZ ;  /* 0x000001001e127825 */ /* 0x000fc600078e00ff */
[C---:B------:R-:W-:Y:S02]  /*5b740*/  SHF.L.U64.HI R21, R20.reuse, 0x10, R21 ;  /* 0x0000001014157819 */ /* 0x040fe40000010215 */
[----:B------:R-:W-:Y:S02]  /*5b750*/  SHF.L.U32 R20, R20, 0x10, RZ ;  /* 0x0000001014147819 */ /* 0x000fe400000006ff */
[----:B------:R-:W-:Y:S02]  /*5b760*/  LOP3.LUT R26, R21, R19, RZ, 0xfc, !PT ;  /* 0x00000013151a7212 */ /* 0x000fe400078efcff */
[----:B------:R-:W-:Y:S01]  /*5b770*/  LOP3.LUT R31, R31, R20, R18, 0xfe, !PT ;  /* 0x000000141f1f7212 */ /* 0x000fe200078efe12 */
[----:B------:R-:W-:-:S03]  /*5b780*/  IMAD.WIDE.U32 R18, R32, 0x100, RZ ;  /* 0x0000010020127825 */ /* 0x000fc600078e00ff */
[----:B------:R-:W-:Y:S01]  /*5b790*/  SHF.L.U64.HI R29, R31, 0x10, R26 ;  /* 0x000000101f1d7819 */ /* 0x000fe2000001021a */
[----:B-1----:R-:W-:-:S04]  /*5b7a0*/  IMAD.WIDE.U32 R20, R27, UR6, RZ ;  /* 0x000000061b147c25 */ /* 0x002fc8000f8e00ff */
[----:B------:R-:W-:-:S05]  /*5b7b0*/  IMAD.U32 R22, R31, 0x10000, RZ ;  /* 0x000100001f167824 */ /* 0x000fca00078e00ff */
        /* <DEDUP_REMOVED lines=8> */
[----:B------:R-:W-:Y:S02]  /*5b840*/  SHF.L.U64.HI R22, R33, 0x8, R18 ;  /* 0x0000000821167819 */ /* 0x000fe40000010212 */
[----:B------:R-:W-:Y:S02]  /*5b850*/  MOV R18, R23 ;  /* 0x0000001700127202 */ /* 0x000fe40000000f00 */
[----:B------:R-:W-:-:S03]  /*5b860*/  IADD3 R21, P1, PT, R17, R20, RZ ;  /* 0x0000001411157210 */ /* 0x000fc60007f3e0ff */
[----:B------:R-:W-:Y:S01]  /*5b870*/  IMAD.WIDE.U32.X R18, R27, UR7, R18, P3 ;  /* 0x000000071b127c25 */ /* 0x000fe200098e0412 */
[----:B------:R-:W-:Y:S02]  /*5b880*/  IADD3.X R23, P1, PT, R22, R29, RZ, P1, !PT ;  /* 0x0000001d16177210 */ /* 0x000fe40000f3e4ff */
[----:B------:R-:W-:Y:S02]  /*5b890*/  SHF.L.U32 R17, R21, R16, RZ ;  /* 0x0000001015117219 */ /* 0x000fe400000006ff */
[----:B------:R-:W-:Y:S02]  /*5b8a0*/  IADD3.X R25, P1, PT, RZ, R18, RZ, P1, !PT ;  /* 0x00000012ff197210 */ /* 0x000fe40000f3e4ff */
[----:B------:R-:W-:Y:S02]  /*5b8b0*/  VIMNMX.U32 R18, PT, PT, R35, -0x2, PT ;  /* 0xfffffffe23127848 */ /* 0x000fe40003fe0000 */
[-C--:B------:R-:W-:Y:S01]  /*5b8c0*/  SHF.L.W.U32.HI R20, R21, R6.reuse, R23 ;  /* 0x0000000615147219 */ /* 0x080fe20000010e17 */
[----:B------:R-:W-:Y:S01]  /*5b8d0*/  IMAD.X R19, RZ, RZ, R19, P1 ;  /* 0x000000ffff137224 */ /* 0x000fe200008e0613 */
[----:B------:R-:W-:Y:S01]  /*5b8e0*/  SHF.L.W.U32.HI R23, R23, R6, R25 ;  /* 0x0000000617177219 */ /* 0x000fe20000010e19 */
[----:B------:R-:W-:-:S03]  /*5b8f0*/  @!P2 VIADD R35, R18, 0x1 ;  /* 0x000000011223a836 */ /* 0x000fc60000000000 */
[-C--:B------:R-:W-:Y:S02]  /*5b900*/  SHF.L.W.U32.HI R25, R25, R6.reuse, R19 ;  /* 0x0000000619197219 */ /* 0x080fe40000010e13 */
[----:B------:R-:W-:-:S07]  /*5b910*/  SHF.L.W.U32.HI R27, R19, R6, RZ ;  /* 0x00000006131b7219 */ /* 0x000fce0000010eff */
.L_x_118:
        /* <DEDUP_REMOVED lines=11> */
[----:B------:R-:W-:Y:S01]  /*5b9d0*/  IMAD R22, R5, R21, RZ ;  /* 0x0000001505167224 */ /* 0x000fe200078e02ff */
[----:B------:R-:W-:Y:S01]  /*5b9e0*/  MOV R18, R19 ;  /* 0x0000001300127202 */ /* 0x000fe20000000f00 */
[----:B------:R-:W-:-:S04]  /*5b9f0*/  IMAD.MOV.U32 R19, RZ, RZ, RZ ;  /* 0x000000ffff137224 */ /* 0x000fc800078e00ff */
        /* <DEDUP_REMOVED lines=50> */
[----:B------:R-:W-:Y:S02]  /*5bd20*/  @P2 SEL R17, R25, R24, !P3 ;  /* 0x0000001819112207 */ /* 0x000fe40005800000 */
[----:B------:R-:W-:Y:S02]  /*5bd30*/  @P2 SEL R22, R24, RZ, !P3 ;  /* 0x000000ff18162207 */ /* 0x000fe40005800000 */
[----:B------:R-:W-:-:S02]  /*5bd40*/  IADD3 R36, P2, PT, R9, R36, RZ ;  /* 0x0000002409247210 */ /* 0x000fc40007f5e0ff */
[----:B------:R-:W-:Y:S02]  /*5bd50*/  SEL R23, RZ, 0x1, !P1 ;  /* 0x00000001ff177807 */ /* 0x000fe40004800000 */
[----:B------:R-:W-:Y:S02]  /*5bd60*/  ISETP.NE.AND P1, PT, R11, 0x80, PT ;  /* 0x000000800b00780c */ /* 0x000fe40003f25270 */
[----:B------:R-:W-:Y:S01]  /*5bd70*/  MOV R25, RZ ;  /* 0x000000ff00197202 */ /* 0x000fe20000000f00 */
        /* <DEDUP_REMOVED lines=14> */
[C---:B------:R-:W-:Y:S01]  /*5be60*/  SHF.L.U64.HI R21, R20.reuse, 0x10, R21 ;  /* 0x0000001014157819 */ /* 0x040fe20000010215 */
[----:B------:R-:W-:-:S03]  /*5be70*/  IMAD.U32 R20, R20, 0x10000, RZ ;  /* 0x0001000014147824 */ /* 0x000fc600078e00ff */
        /* <DEDUP_REMOVED lines=24> */
[----:B------:R-:W-:-:S02]  /*5c000*/  SHF.L.W.U32.HI R23, R23, R6, R25 ;  /* 0x0000000617177219 */ /* 0x000fc40000010e19 */
[----:B------:R-:W-:Y:S02]  /*5c010*/  @!P2 IADD3 R35, PT, PT, R18, 0x1, RZ ;  /* 0x000000011223a810 */ /* 0x000fe40007ffe0ff */
[-C--:B------:R-:W-:Y:S02]  /*5c020*/  SHF.L.W.U32.HI R25, R25, R6.reuse, R19 ;  /* 0x0000000619197219 */ /* 0x080fe40000010e13 */
[----:B------:R-:W-:-:S07]  /*5c030*/  SHF.L.W.U32.HI R27, R19, R6, RZ ;  /* 0x00000006131b7219 */ /* 0x000fce0000010eff */
.L_x_119:
        /* <DEDUP_REMOVED lines=114> */
.L_x_120:
        /* <DEDUP_REMOVED lines=33> */
[----:B------:R-:W-:-:S03]  /*5c970*/  HFMA2 R17, -RZ, RZ, 0, 0 ;  /* 0x00000000ff117431 */ /* 0x000fc600000001ff */
[----:B------:R-:W-:-:S04]  /*5c980*/  @!P1 IADD3.X R21, P2, PT, RZ, R21, RZ, P2, !PT ;  /* 0x00000015ff159210 */ /* 0x000fc8000175e4ff */
[----:B------:R-:W-:-:S05]  /*5c990*/  @!P1 IADD3.X R23, P2, PT, R5, R23, RZ, P2, !PT ;  /* 0x0000001705179210 */ /* 0x000fca000175e4ff */
[----:B------:R-:W-:Y:S01]  /*5c9a0*/  @!P1 IMAD.X R25, R7, 0x1, R25, P2 ;  /* 0x0000000107199824 */ /* 0x000fe200010e0619 */
[----:B------:R-:W-:Y:S07]  /*5c9b0*/  @!P3 BRA `(.L_x_120) ;  /* 0xfffffffc0068b947 */ /* 0x000fee000383ffff */
[----:B------:R-:W-:Y:S01]  /*5c9c0*/  IMAD.MOV.U32 R18, RZ, RZ, 0x0 ;  /* 0x00000000ff127424 */ /* 0x000fe200078e00ff */
[----:B------:R-:W-:Y:S01]  /*5c9d0*/  ISETP.NE.AND P2, PT, R12, RZ, PT ;  /* 0x000000ff0c00720c */ /* 0x000fe20003f45270 */
[----:B------:R-:W-:Y:S01]  /*5c9e0*/  IMAD.MOV.U32 R19, RZ, RZ, -0x80000000 ;  /* 0x80000000ff137424 */ /* 0x000fe200078e00ff */
[----:B------:R-:W0:Y:S01]  /*5c9f0*/  LDCU.64 UR6, c[0x0][0x3d8] ;  /* 0x00007b00ff0677ac */ /* 0x000e220008000a00 */
[----:B------:R-:W-:Y:S01]  /*5ca00*/  ISETP.NE.AND P3, PT, R14, RZ, PT ;  /* 0x000000ff0e00720c */ /* 0x000fe20003f65270 */
[----:B------:R-:W-:Y:S02]  /*5ca10*/  IMAD.MOV.U32 R27, RZ, RZ, RZ ;  /* 0x000000ffff1b7224 */ /* 0x000fe400078e00ff */
[----:B------:R-:W-:-:S05]  /*5ca20*/  IMAD.HI.U32 R18, P1, R8, R13, R18 ;  /* 0x0000000d08127227 */ /* 0x000fca0007820012 */
[----:B------:R-:W-:-:S03]  /*5ca30*/  SEL R19, RZ, 0x1, !P1 ;  /* 0x00000001ff137807 */ /* 0x000fc60004800000 */
[----:B------:R-:W-:Y:S01]  /*5ca40*/  IMAD.WIDE.U32 R18, R8, R15, R18 ;  /* 0x0000000f08127225 */ /* 0x000fe200078e0012 */
[-C--:B------:R-:W-:Y:S02]  /*5ca50*/  SHF.R.W.U32 R8, R20, R6.reuse, R21 ;  /* 0x0000000614087219 */ /* 0x080fe40000001e15 */
[----:B------:R-:W-:Y:S02]  /*5ca60*/  SHF.R.W.U32 R21, R21, R6, R23 ;  /* 0x0000000615157219 */ /* 0x000fe40000001e17 */
[----:B------:R-:W-:Y:S02]  /*5ca70*/  IADD3 RZ, P1, PT, R18, R13, RZ ;  /* 0x0000000d12ff7210 */ /* 0x000fe40007f3e0ff */
[----:B------:R-:W-:Y:S02]  /*5ca80*/  SEL R13, R8, R21, !P3 ;  /* 0x00000015080d7207 */ /* 0x000fe40005800000 */
[----:B------:R-:W-:Y:S02]  /*5ca90*/  IADD3.X R18, P1, PT, R19, R15, RZ, P1, !PT ;  /* 0x0000000f13127210 */ /* 0x000fe40000f3e4ff */
[----:B-----5:R-:W-:-:S02]  /*5caa0*/  LOP3.LUT R8, R45, 0xff, RZ, 0xc0, !PT ;  /* 0x000000ff2d087812 */ /* 0x020fc400078ec0ff */
[----:B------:R-:W-:Y:S02]  /*5cab0*/  IADD3 R17, P4, PT, R9, R18, RZ ;  /* 0x0000001209117210 */ /* 0x000fe40007f9e0ff */
[----:B------:R-:W-:Y:S02]  /*5cac0*/  SEL R9, RZ, 0x1, !P1 ;  /* 0x00000001ff097807 */ /* 0x000fe40004800000 */
[-C--:B------:R-:W-:Y:S02]  /*5cad0*/  SHF.R.W.U32 R18, R23, R6.reuse, R25 ;  /* 0x0000000617127219 */ /* 0x080fe40000001e19 */
[----:B------:R-:W-:Y:S02]  /*5cae0*/  SHF.R.W.U32 R25, R25, R6, RZ ;  /* 0x0000000619197219 */ /* 0x000fe40000001eff */
[----:B------:R-:W-:Y:S02]  /*5caf0*/  IADD3.X R9, PT, PT, R10, R9, RZ, P4, !PT ;  /* 0x000000090a097210 */ /* 0x000fe400027fe4ff */
[----:B------:R-:W-:-:S02]  /*5cb00*/  SEL R21, R21, R18, !P3 ;  /* 0x0000001215157207 */ /* 0x000fc40005800000 */
[----:B------:R-:W-:Y:S02]  /*5cb10*/  @P2 SEL R21, R25, RZ, !P3 ;  /* 0x000000ff19152207 */ /* 0x000fe40005800000 */
[----:B------:R-:W-:Y:S02]  /*5cb20*/  ISETP.NE.AND P1, PT, R11, 0x80, PT ;  /* 0x000000800b00780c */ /* 0x000fe40003f25270 */
[----:B------:R-:W-:Y:S02]  /*5cb30*/  @P2 SEL R13, R18, R25, !P3 ;  /* 0x00000019120d2207 */ /* 0x000fe40005800000 */
[----:B------:R-:W-:Y:S01]  /*5cb40*/  ISETP.NE.AND P2, PT, R9, 0x2, PT ;  /* 0x000000020900780c */ /* 0x000fe20003f45270 */
[----:B------:R-:W-:Y:S01]  /*5cb50*/  IMAD.WIDE.U32 R8, R8, 0x1000000, RZ ;  /* 0x0100000008087825 */ /* 0x000fe200078e00ff */
[----:B------:R-:W-:Y:S02]  /*5cb60*/  SEL R15, R21, 0xffffffff, P1 ;  /* 0xffffffff150f7807 */ /* 0x000fe40000800000 */
[----:B------:R-:W-:-:S02]  /*5cb70*/  LOP3.LUT R18, R2, 0xff, RZ, 0xc0, !PT ;  /* 0x000000ff02127812 */ /* 0x000fc400078ec0ff */
[----:B------:R-:W-:Y:S01]  /*5cb80*/  LOP3.LUT R20, R3, 0xff, RZ, 0xc0, !PT ;  /* 0x000000ff03147812 */ /* 0x000fe200078ec0ff */
[----:B0-----:R-:W-:Y:S01]  /*5cb90*/  IMAD.WIDE.U32 R22, R15, UR6, RZ ;  /* 0x000000060f167c25 */ /* 0x001fe2000f8e00ff */
[----:B------:R-:W-:Y:S02]  /*5cba0*/  SEL R31, R17, 0xffffffff, P2 ;  /* 0xffffffff111f7807 */ /* 0x000fe40001000000 */
[----:B------:R-:W-:Y:S01]  /*5cbb0*/  SEL R13, R13, 0xffffffff, P1 ;  /* 0xffffffff0d0d7807 */ /* 0x000fe20000800000 */
[----:B------:R-:W-:-:S04]  /*5cbc0*/  IMAD.WIDE.U32 R18, R18, 0x10000, RZ ;  /* 0x0001000012127825 */ /* 0x000fc800078e00ff */
[----:B------:R-:W-:-:S04]  /*5cbd0*/  IMAD.WIDE.U32 R20, R20, 0x100, RZ ;  /* 0x0000010014147825 */ /* 0x000fc800078e00ff */
[----:B------:R-:W-:Y:S01]  /*5cbe0*/  IMAD.HI.U32 R26, R31, R5, RZ ;  /* 0x000000051f1a7227 */ /* 0x000fe200078e00ff */
[----:B------:R-:W-:Y:S02]  /*5cbf0*/  LOP3.LUT R17, R20, R18, R8, 0xfe, !PT ;  /* 0x0000001214117212 */ /* 0x000fe400078efe08 */
[----:B------:R-:W-:Y:S01]  /*5cc00*/  LOP3.LUT R18, R21, R19, R9, 0xfe, !PT ;  /* 0x0000001315127212 */ /* 0x000fe200078efe09 */
[----:B------:R-:W-:-:S04]  /*5cc10*/  IMAD.WIDE.U32 R24, P1, R13, UR7, R22 ;  /* 0x000000070d187c25 */ /* 0x000fc8000f820016 */
[----:B------:R-:W-:Y:S01]  /*5cc20*/  IMAD.WIDE.U32 R22, R13, UR6, RZ ;  /* 0x000000060d167c25 */ /* 0x000fe2000f8e00ff */
[----:B------:R-:W-:Y:S01]  /*5cc30*/  LOP3.LUT R13, R17, 0xff, R0, 0xf8, !PT ;  /* 0x000000ff110d7812 */ /* 0x000fe200078ef800 */
[----:B------:R-:W-:Y:S02]  /*5cc40*/  UMOV UR6, URZ ;  /* 0x000000ff00067c82 */ /* 0x000fe40008000000 */
[----:B------:R-:W-:Y:S01]  /*5cc50*/  IMAD.WIDE.U32 R28, R7, R31, R26 ;  /* 0x0000001f071c7225 */ /* 0x000fe200078e001a */
[----:B------:R-:W-:-:S03]  /*5cc60*/  IADD3 R17, P3, PT, R23, R24, RZ ;  /* 0x0000001817117210 */ /* 0x000fc60007f7e0ff */
[----:B------:R-:W-:Y:S01]  /*5cc70*/  IMAD.X R27, RZ, RZ, RZ, P1 ;  /* 0x000000ffff1b7224 */ /* 0x000fe200008e06ff */
[----:B------:R-:W-:Y:S01]  /*5cc80*/  IADD3 RZ, P2, PT, R5, R28, RZ ;  /* 0x0000001c05ff7210 */ /* 0x000fe20007f5e0ff */
[----:B------:R-:W-:Y:S01]  /*5cc90*/  IMAD.MOV.U32 R26, RZ, RZ, R25 ;  /* 0x000000ffff1a7224 */ /* 0x000fe200078e0019 */
[----:B------:R-:W-:Y:S02]  /*5cca0*/  IADD3 R23, P1, PT, R13, R22, RZ ;  /* 0x000000160d177210 */ /* 0x000fe40007f3e0ff */
[----:B------:R-:W-:Y:S01]  /*5ccb0*/  IADD3.X RZ, P2, PT, R7, R29, RZ, P2, !PT ;  /* 0x0000001d07ff7210 */ /* 0x000fe2000175e4ff */
[----:B------:R-:W-:Y:S01]  /*5ccc0*/  IMAD.WIDE.U32.X R8, R15, UR7, R26, P3 ;  /* 0x000000070f087c25 */ /* 0x000fe200098e041a */
[----:B------:R-:W-:Y:S02]  /*5ccd0*/  IADD3.X R13, P1, PT, R18, R17, RZ, P1, !PT ;  /* 0x00000011120d7210 */ /* 0x000fe40000f3e4ff */
[----:B------:R-:W-:Y:S02]  /*5cce0*/  SHF.L.U32 R16, R23, R16, RZ ;  /* 0x0000001017107219 */ /* 0x000fe400000006ff */
[----:B------:R-:W-:-:S02]  /*5ccf0*/  IADD3.X R15, P1, PT, RZ, R8, RZ, P1, !PT ;  /* 0x00000008ff0f7210 */ /* 0x000fc40000f3e4ff */
[----:B------:R-:W-:Y:S02]  /*5cd00*/  VIMNMX.U32 R8, PT, PT, R31, -0x2, PT ;  /* 0xfffffffe1f087848 */ /* 0x000fe40003fe0000 */
[----:B------:R-:W-:Y:S02]  /*5cd10*/  IADD3.X R9, PT, PT, RZ, R9, RZ, P1, !PT ;  /* 0x00000009ff097210 */ /* 0x000fe40000ffe4ff */
[-C--:B------:R-:W-:Y:S01]  /*5cd20*/  SHF.L.W.U32.HI R10, R23, R6.reuse, R13 ;  /* 0x00000006170a7219 */ /* 0x080fe20000010e0d */
[----:B------:R-:W-:Y:S01]  /*5cd30*/  @!P2 VIADD R31, R8, 0x1 ;  /* 0x00000001081fa836 */ /* 0x000fe20000000000 */
[-C--:B------:R-:W-:Y:S02]  /*5cd40*/  SHF.L.W.U32.HI R13, R13, R6.reuse, R15 ;  /* 0x000000060d0d7219 */ /* 0x080fe40000010e0f */
[-C--:B------:R-:W-:Y:S02]  /*5cd50*/  SHF.L.W.U32.HI R15, R15, R6.reuse, R9 ;  /* 0x000000060f0f7219 */ /* 0x080fe40000010e09 */
[----:B------:R-:W-:-:S07]  /*5cd60*/  SHF.L.W.U32.HI R17, R9, R6, RZ ;  /* 0x0000000609117219 */ /* 0x000fce0000010eff */
.L_x_121:
        /* <DEDUP_REMOVED lines=11> */
[----:B------:R-:W-:Y:S01]  /*5ce20*/  IMAD.MOV.U32 R8, RZ, RZ, R9 ;  /* 0x000000ffff087224 */ /* 0x000fe200078e0009 */
[----:B------:R-:W-:Y:S01]  /*5ce30*/  MOV R9, RZ ;  /* 0x000000ff00097202 */ /* 0x000fe20000000f00 */
        /* <DEDUP_REMOVED lines=25> */
[----:B------:R-:W0:Y:S01]  /*5cfd0*/  LDCU UR6, c[0x0][0x3c8] ;  /* 0x00007900ff0677ac */ /* 0x000e220008000800 */
[----:B------:R-:W-:Y:S02]  /*5cfe0*/  ISETP.NE.AND P3, PT, R12, RZ, PT ;  /* 0x000000ff0c00720c */ /* 0x000fe40003f65270 */
[-C--:B------:R-:W-:Y:S02]  /*5cff0*/  SHF.R.W.U32 R4, R10, R6.reuse, R13 ;  /* 0x000000060a047219 */ /* 0x080fe40000001e0d */
[----:B------:R-:W-:Y:S02]  /*5d000*/  ISETP.NE.AND P4, PT, R14, RZ, PT ;  /* 0x000000ff0e00720c */ /* 0x000fe40003f85270 */
[-C--:B------:R-:W-:Y:S02]  /*5d010*/  SHF.R.W.U32 R13, R13, R6.reuse, R15 ;  /* 0x000000060d0d7219 */ /* 0x080fe40000001e0f */
[-C--:B------:R-:W-:Y:S02]  /*5d020*/  SHF.R.W.U32 R8, R15, R6.reuse, R17 ;  /* 0x000000060f087219 */ /* 0x080fe40000001e11 */
[----:B------:R-:W-:-:S02]  /*5d030*/  SHF.R.W.U32 R17, R17, R6, RZ ;  /* 0x0000000611117219 */ /* 0x000fc40000001eff */
[----:B------:R-:W-:Y:S02]  /*5d040*/  SEL R4, R4, R13, !P4 ;  /* 0x0000000d04047207 */ /* 0x000fe40006000000 */
[----:B------:R-:W-:Y:S02]  /*5d050*/  SEL R13, R13, R8, !P4 ;  /* 0x000000080d0d7207 */ /* 0x000fe40006000000 */
[----:B------:R-:W-:Y:S01]  /*5d060*/  PLOP3.LUT P2, PT, PT, PT, UP1, 0x80, 0x8 ;  /* 0x000000000008781c */ /* 0x000fe20003f4f018 */
[----:B0-----:R-:W-:Y:S01]  /*5d070*/  UISETP.GE.AND UP2, UPT, UR6, 0x1, UPT ;  /* 0x000000010600788c */ /* 0x001fe2000bf46270 */
[----:B------:R-:W-:Y:S02]  /*5d080*/  ISETP.NE.AND P1, PT, R11, 0x80, PT ;  /* 0x000000800b00780c */ /* 0x000fe40003f25270 */
[----:B------:R-:W-:Y:S02]  /*5d090*/  @P3 SEL R4, R8, R17, !P4 ;  /* 0x0000001108043207 */ /* 0x000fe40006000000 */
[----:B------:R-:W-:-:S02]  /*5d0a0*/  @P3 SEL R13, R17, RZ, !P4 ;  /* 0x000000ff110d3207 */ /* 0x000fc40006000000 */
[----:B------:R-:W-:Y:S02]  /*5d0b0*/  PLOP3.LUT P2, PT, P2, PT, PT, 0x8, 0x80 ;  /* 0x000000000080781c */ /* 0x000fe4000174e170 */
[----:B------:R-:W-:Y:S02]  /*5d0c0*/  SEL R13, R13, 0xffffffff, P1 ;  /* 0xffffffff0d0d7807 */ /* 0x000fe40000800000 */
[----:B------:R-:W-:Y:S01]  /*5d0d0*/  SEL R11, R4, 0xffffffff, P1 ;  /* 0xffffffff040b7807 */ /* 0x000fe20000800000 */
[----:B------:R-:W-:Y:S08]  /*5d0e0*/  BRA.U !UP2, `(.L_x_109) ;  /* 0x000000010a647547 */ /* 0x000ff0000b800000 */
[----:B------:R-:W0:Y:S01]  /*5d0f0*/  LDC.64 R6, c[0x0][0x3c0] ;  /* 0x0000f000ff067b82 */ /* 0x000e220000000a00 */
[----:B------:R-:W1:Y:S01]  /*5d100*/  LDCU UR6, c[0x0][0x3c8] ;  /* 0x00007900ff0677ac */ /* 0x000e620008000800 */
[----:B------:R-:W-:Y:S02]  /*5d110*/  IMAD.MOV.U32 R9, RZ, RZ, RZ ;  /* 0x000000ffff097224 */ /* 0x000fe400078e00ff */
[----:B-1----:R-:W-:-:S07]  /*5d120*/  IMAD.U32 R8, RZ, RZ, UR6 ;  /* 0x00000006ff087e24 */ /* 0x002fce000f8e00ff */
.L_x_124:
[----:B------:R-:W-:-:S05]  /*5d130*/  IMAD.IADD R4, R8, 0x1, -R9 ;  /* 0x0000000108047824 */ /* 0x000fca00078e0a09 */
[----:B------:R-:W-:-:S05]  /*5d140*/  LEA.HI.SX32 R10, R4, R9, 0x1f ;  /* 0x00000009040a7211 */ /* 0x000fca00078ffaff */
[----:B0-----:R-:W-:-:S06]  /*5d150*/  IMAD.WIDE R4, R10, 0x8, R6 ;  /* 0x000000080a047825 */ /* 0x001fcc00078e0206 */
[----:B------:R-:W2:Y:S01]  /*5d160*/  LDG.E.64 R4, desc[UR12][R4.64] ;  /* 0x0000000c04047981 */ /* 0x000ea2000c1e1b00 */
[----:B------:R-:W-:Y:S01]  /*5d170*/  BSSY.RELIABLE B1, `(.L_x_122) ;  /* 0x000000b000017945 */ /* 0x000fe20003800100 */
[----:B--2---:R-:W-:-:S04]  /*5d180*/  ISETP.GT.U32.AND P1, PT, R4, R11, PT ;  /* 0x0000000b0400720c */ /* 0x004fc80003f24070 */
[----:B------:R-:W-:-:S13]  /*5d190*/  ISETP.GT.U32.AND.EX P1, PT, R5, R13, PT, P1 ;  /* 0x0000000d0500720c */ /* 0x000fda0003f24110 */
[----:B------:R-:W-:Y:S05]  /*5d1a0*/  @P1 BRA `(.L_x_123) ;  /* 0x00000000001c1947 */ /* 0x000fea0003800000 */
[----:B------:R-:W-:Y:S02]  /*5d1b0*/  ISETP.GE.U32.AND P1, PT, R4, R11, PT ;  /* 0x0000000b0400720c */ /* 0x000fe40003f26070 */
[----:B------:R-:W-:Y:S02]  /*5d1c0*/  PLOP3.LUT P2, PT, PT, PT, PT, 0x80, 0x8 ;  /* 0x000000000008781c */ /* 0x000fe40003f4f070 */
[----:B------:R-:W-:-:S13]  /*5d1d0*/  ISETP.GE.U32.AND.EX P1, PT, R5, R13, PT, P1 ;  /* 0x0000000d0500720c */ /* 0x000fda0003f26110 */
[----:B------:R-:W-:Y:S05]  /*5d1e0*/  @P1 BREAK.RELIABLE B1 ;  /* 0x0000000000011942 */ /* 0x000fea0003800100 */
[----:B------:R-:W-:Y:S05]  /*5d1f0*/  @P1 BRA `(.L_x_109) ;  /* 0x0000000000201947 */ /* 0x000fea0003800000 */
[----:B------:R-:W-:Y:S01]  /*5d200*/  IADD3 R9, PT, PT, R10, 0x1, RZ ;  /* 0x000000010a097810 */ /* 0x000fe20007ffe0ff */
[----:B------:R-:W-:-:S07]  /*5d210*/  IMAD.MOV.U32 R10, RZ, RZ, R8 ;  /* 0x000000ffff0a7224 */ /* 0x000fce00078e0008 */
.L_x_123:
[----:B------:R-:W-:Y:S05]  /*5d220*/  BSYNC.RELIABLE B1 ;  /* 0x0000000000017941 */ /* 0x000fea0003800100 */
.L_x_122:
[----:B------:R-:W-:Y:S01]  /*5d230*/  ISETP.GE.AND P1, PT, R9, R10, PT ;  /* 0x0000000a0900720c */ /* 0x000fe20003f26270 */
[----:B------:R-:W-:-:S12]  /*5d240*/  IMAD.MOV.U32 R8, RZ, RZ, R10 ;  /* 0x000000ffff087224 */ /* 0x000fd800078e000a */
[----:B------:R-:W-:Y:S05]  /*5d250*/  @!P1 BRA `(.L_x_124) ;  /* 0xfffffffc00b49947 */ /* 0x000fea000383ffff */
[----:B------:R-:W-:-:S04]  /*5d260*/  PLOP3.LUT P2, PT, PT, PT, UP1, 0x80, 0x8 ;  /* 0x000000000008781c */ /* 0x000fc80003f4f018 */
[----:B------:R-:W-:-:S13]  /*5d270*/  PLOP3.LUT P2, PT, P2, PT, PT, 0x8, 0x80 ;  /* 0x000000000080781c */ /* 0x000fda000174e170 */
.L_x_109:
[----:B------:R-:W-:Y:S05]  /*5d280*/  BSYNC.RECONVERGENT B0 ;  /* 0x0000000000007941 */ /* 0x000fea0003800200 */
.L_x_108:
[----:B------:R-:W-:Y:S05]  /*5d290*/  WARPSYNC.ALL ;  /* 0x0000000000007948 */ /* 0x000fea0003800000 */
[----:B------:R-:W0:Y:S01]  /*5d2a0*/  S2R R5, SR_TID.X ;  /* 0x0000000000057919 */ /* 0x000e220000002100 */
[----:B------:R-:W0:Y:S01]  /*5d2b0*/  S2UR UR16, SR_CTAID.X ;  /* 0x00000000001079c3 */ /* 0x000e220000002500 */
[----:B------:R-:W1:Y:S01]  /*5d2c0*/  LDCU.64 UR6, c[0x0][0x3e8] ;  /* 0x00007d00ff0677ac */ /* 0x000e620008000a00 */
[----:B------:R-:W-:-:S04]  /*5d2d0*/  PLOP3.LUT P2, PT, P0, P2, PT, 0x80, 0x8 ;  /* 0x000000000008781c */ /* 0x000fc80000745070 */
[----:B------:R-:W-:Y:S02]  /*5d2e0*/  SEL R7, RZ, 0x1, !P2 ;  /* 0x00000001ff077807 */ /* 0x000fe40005000000 */
        /* <DEDUP_REMOVED lines=10> */
.L_x_126:
        /* <DEDUP_REMOVED lines=15> */
.L_x_182:


//--------------------- .text._Z12match_kernelPKhiPKciS2_iPh --------------------------
	.section	.text._Z12match_kernelPKhiPKciS2_iPh,"ax",@progbits
	.align	128
        .global         _Z12match_kernelPKhiPKciS2_iPh
        .type           _Z12match_kernelPKhiPKciS2_iPh,@function
        .size           _Z12match_kernelPKhiPKciS2_iPh,(.L_x_183 - _Z12match_kernelPKhiPKciS2_iPh)
        .other          _Z12match_kernelPKhiPKciS2_iPh,@"STO_CUDA_ENTRY STV_DEFAULT"
_Z12match_kernelPKhiPKciS2_iPh:
.text._Z12match_kernelPKhiPKciS2_iPh:
[----:B------:R-:W0:Y:S01]  /*0000*/  LDC R1, c[0x0][0x37c] ;  /* 0x0000df00ff017b82 */ /* 0x000e220000000800 */
[----:B------:R-:W1:Y:S07]  /*0010*/  S2R R3, SR_TID.X ;  /* 0x0000000000037919 */ /* 0x000e6e0000002100 */
[----:B------:R-:W1:Y:S01]  /*0020*/  S2UR UR4, SR_CTAID.X ;  /* 0x00000000000479c3 */ /* 0x000e620000002500 */
[----:B------:R-:W2:Y:S01]  /*0030*/  LDCU UR5, c[0x0][0x388] ;  /* 0x00007100ff0577ac */ /* 0x000ea20008000800 */
[----:B0-----:R-:W-:-:S05]  /*0040*/  VIADD R1, R1, 0xfffffe40 ;  /* 0xfffffe4001017836 */ /* 0x001fca0000000000 */
[----:B------:R-:W-:Y:S01]  /*0050*/  R2UR UR41, R1 ;  /* 0x00000000012972ca */ /* 0x000fe200000e0000 */
[----:B------:R-:W1:Y:S02]  /*0060*/  LDC R104, c[0x0][0x360] ;  /* 0x0000d800ff687b82 */ /* 0x000e640000000800 */
[----:B-1----:R-:W-:-:S05]  /*0070*/  IMAD R104, R104, UR4, R3 ;  /* 0x0000000468687c24 */ /* 0x002fca000f8e0203 */
[----:B--2---:R-:W-:-:S13]  /*0080*/  ISETP.GE.AND P0, PT, R104, UR5, PT ;  /* 0x0000000568007c0c */ /* 0x004fda000bf06270 */
[----:B------:R-:W-:Y:S05]  /*0090*/  @P0 EXIT ;  /* 0x000000000000094d */ /* 0x000fea0003800000 */
[----:B------:R-:W0:Y:S01]  /*00a0*/  LDCU.64 UR4, c[0x0][0x380] ;  /* 0x00007000ff0477ac */ /* 0x000e220008000a00 */
[----:B------:R-:W-:Y:S01]  /*00b0*/  IMAD.SHL.U32 R0, R104, 0x40, RZ ;  /* 0x0000004068007824 */ /* 0x000fe200078e00ff */
[----:B------:R-:W1:Y:S01]  /*00c0*/  LDC.64 R18, c[0x3][0x108] ;  /* 0x00c04200ff127b82 */ /* 0x000e620000000a00 */
[----:B------:R-:W2:Y:S01]  /*00d0*/  LDCU.64 UR44, c[0x0][0x358] ;  /* 0x00006b00ff2c77ac */ /* 0x000ea20008000a00 */
[----:B------:R-:W3:Y:S06]  /*00e0*/  LDCU.128 UR28, c[0x3][0x110] ;  /* 0x00c02200ff1c77ac */ /* 0x000eec0008000c00 */
[----:B------:R-:W4:Y:S01]  /*00f0*/  LDC.64 R20, c[0x3][0x110] ;  /* 0x00c04400ff147b82 */ /* 0x000f220000000a00 */
[----:B------:R-:W5:Y:S01]  /*0100*/  LDCU.128 UR24, c[0x3][0x130] ;  /* 0x00c02600ff1877ac */ /* 0x000f620008000c00 */
[----:B------:R-:W5:Y:S01]  /*0110*/  LDCU.64 UR22, c[0x3][0x288] ;  /* 0x00c05100ff1677ac */ /* 0x000f620008000a00 */
[----:B0-----:R-:W-:-:S05]  /*0120*/  IADD3 R4, P0, PT, R0, UR4, RZ ;  /* 0x0000000400047c10 */ /* 0x001fca000ff1e0ff */
[----:B------:R-:W4:Y:S01]  /*0130*/  LDC.64 R22, c[0x3][0x118] ;  /* 0x00c04600ff167b82 */ /* 0x000f220000000a00 */
[----:B------:R-:W-:Y:S01]  /*0140*/  UIADD3 UR32, UPT, UPT, UR41, 0xf0, URZ ;  /* 0x000000f029207890 */ /* 0x000fe2000fffe0ff */
[----:B------:R-:W-:Y:S01]  /*0150*/  LEA.HI.X.SX32 R5, R0, UR5, 0x1, P0 ;  /* 0x0000000500057c11 */ /* 0x000fe200080f0eff */
[----:B------:R-:W0:Y:S04]  /*0160*/  LDCU.128 UR4, c[0x3][0x2d0] ;  /* 0x00c05a00ff0477ac */ /* 0x000e280008000c00 */
[----:B--2---:R-:W2:Y:S01]  /*0170*/  LDG.E.U8 R97, desc[UR44][R4.64+0x8] ;  /* 0x0000082c04617981 */ /* 0x004ea2000c1e1100 */
[----:B------:R-:W0:Y:S01]  /*0180*/  LDC.64 R128, c[0x3][0x128] ;  /* 0x00c04a00ff807b82 */ /* 0x000e220000000a00 */
[----:B------:R-:W0:Y:S02]  /*0190*/  LDCU.64 UR42, c[0x3][0x160] ;  /* 0x00c02c00ff2a77ac */ /* 0x000e240008000a00 */
[----:B------:R-:W3:Y:S01]  /*01a0*/  LDG.E.U8 R94, desc[UR44][R4.64+0x9] ;  /* 0x0000092c045e7981 */ /* 0x000ee2000c1e1100 */
[----:B------:R-:W0:Y:S03]  /*01b0*/  LDCU.128 UR8, c[0x3][0x2a0] ;  /* 0x00c05400ff0877ac */ /* 0x000e260008000c00 */
[----:B------:R-:W5:Y:S01]  /*01c0*/  LDG.E.U8 R95, desc[UR44][R4.64+0xa] ;  /* 0x00000a2c045f7981 */ /* 0x000f62000c1e1100 */
[----:B------:R-:W0:Y:S01]  /*01d0*/  LDC.64 R24, c[0x3][0x130] ;  /* 0x00c04c00ff187b82 */ /* 0x000e220000000a00 */
[----:B------:R-:W0:Y:S02]  /*01e0*/  LDCU.128 UR12, c[0x3][0x2b0] ;  /* 0x00c05600ff0c77ac */ /* 0x000e240008000c00 */
[----:B------:R-:W4:Y:S01]  /*01f0*/  LDG.E.U8 R93, desc[UR44][R4.64+0xc] ;  /* 0x00000c2c045d7981 */ /* 0x000f22000c1e1100 */
[----:B------:R-:W0:Y:S03]  /*0200*/  LDCU.128 UR16, c[0x3][0x2c0] ;  /* 0x00c05800ff1077ac */ /* 0x000e260008000c00 */
[----:B------:R-:W4:Y:S01]  /*0210*/  LDG.E.U8 R92, desc[UR44][R4.64+0xb] ;  /* 0x00000b2c045c7981 */ /* 0x000f22000c1e1100 */
[----:B------:R-:W0:Y:S01]  /*0220*/  LDC.64 R26, c[0x3][0x138] ;  /* 0x00c04e00ff1a7b82 */ /* 0x000e220000000a00 */
[----:B------:R-:W0:Y:S02]  /*0230*/  LDCU.64 UR34, c[0x3][0x100] ;  /* 0x00c02000ff2277ac */ /* 0x000e240008000a00 */
[----:B------:R-:W4:Y:S01]  /*0240*/  LDG.E.U8 R105, desc[UR44][R4.64] ;  /* 0x0000002c04697981 */ /* 0x000f22000c1e1100 */
[----:B------:R-:W0:Y:S03]  /*0250*/  LDCU.64 UR36, c[0x3][0x108] ;  /* 0x00c02100ff2477ac */ /* 0x000e260008000a00 */
[----:B------:R-:W4:Y:S01]  /*0260*/  LDG.E.U8 R102, desc[UR44][R4.64+0x1] ;  /* 0x0000012c04667981 */ /* 0x000f22000c1e1100 */
[----:B------:R-:W0:Y:S01]  /*0270*/  LDC.64 R120, c[0x3][0x120] ;  /* 0x00c04800ff787b82 */ /* 0x000e220000000a00 */
[----:B------:R-:W0:Y:S02]  /*0280*/  LDCU.64 UR38, c[0x3][0x158] ;  /* 0x00c02b00ff2677ac */ /* 0x000e240008000a00 */
[----:B------:R-:W4:Y:S01]  /*0290*/  LDG.E.U8 R103, desc[UR44][R4.64+0x2] ;  /* 0x0000022c04677981 */ /* 0x000f22000c1e1100 */
[----:B------:R-:W0:Y:S03]  /*02a0*/  LDCU UR52, c[0x3][0x228] ;  /* 0x00c04500ff3477ac */ /* 0x000e260008000800 */
[----:B------:R-:W4:Y:S01]  /*02b0*/  LDG.E.U8 R90, desc[UR44][R4.64+0xd] ;  /* 0x00000d2c045a7981 */ /* 0x000f22000c1e1100 */
[----:B------:R-:W0:Y:S03]  /*02c0*/  LDCU UR53, c[0x3][0x22c] ;  /* 0x00c04580ff3577ac */ /* 0x000e260008000800 */
[----:B------:R-:W4:Y:S01]  /*02d0*/  LDG.E.U8 R47, desc[UR44][R4.64+0x28] ;  /* 0x0000282c042f7981 */ /* 0x000f22000c1e1100 */
[----:B------:R-:W0:Y:S03]  /*02e0*/  LDCU.64 UR46, c[0x3][0x248] ;  /* 0x00c04900ff2e77ac */ /* 0x000e260008000a00 */
[----:B------:R-:W4:Y:S01]  /*02f0*/  LDG.E.U8 R44, desc[UR44][R4.64+0x29] ;  /* 0x0000292c042c7981 */ /* 0x000f22000c1e1100 */
[----:B------:R-:W0:Y:S03]  /*0300*/  LDCU.64 UR48, c[0x3][0x280] ;  /* 0x00c05000ff3077ac */ /* 0x000e260008000a00 */
[----:B------:R-:W4:Y:S01]  /*0310*/  LDG.E.U8 R45, desc[UR44][R4.64+0x2a] ;  /* 0x00002a2c042d7981 */ /* 0x000f22000c1e1100 */
[----:B------:R-:W0:Y:S03]  /*0320*/  LDCU.64 UR50, c[0x3][0x240] ;  /* 0x00c04800ff3277ac */ /* 0x000e260008000a00 */
        /* <DEDUP_REMOVED lines=52> */
[----:B--2---:R-:W-:-:S04]  /*0670*/  IMAD.WIDE.U32 R10, R97, 0x100, RZ ;  /* 0x00000100610a7825 */ /* 0x004fc800078e00ff */
[----:B---3--:R-:W-:-:S04]  /*0680*/  IMAD.WIDE.U32 R12, R94, 0x10000, RZ ;  /* 0x000100005e0c7825 */ /* 0x008fc800078e00ff */
[----:B-----5:R-:W-:-:S05]  /*0690*/  IMAD.WIDE.U32 R14, R95, 0x1000000, RZ ;  /* 0x010000005f0e7825 */ /* 0x020fca00078e00ff */
[----:B-1----:R-:W-:Y:S01]  /*06a0*/  LOP3.LUT R5, R15, R13, R11, 0xfe, !PT ;  /* 0x0000000d0f057212 */ /* 0x002fe200078efe0b */
[----:B----4-:R-:W-:-:S03]  /*06b0*/  IMAD.SHL.U32 R4, R93, 0x100, RZ ;  /* 0x000001005d047824 */ /* 0x010fc600078e00ff */
[----:B------:R-:W-:-:S04]  /*06c0*/  LOP3.LUT R5, R5, 0xff, R92, 0xf8, !PT ;  /* 0x000000ff05057812 */ /* 0x000fc800078ef85c */
[----:B------:R-:W-:Y:S01]  /*06d0*/  LOP3.LUT R16, R5, 0xff00, R4, 0xf8, !PT ;  /* 0x0000ff0005107812 */ /* 0x000fe200078ef804 */
[----:B------:R-:W-:-:S04]  /*06e0*/  IMAD.WIDE.U32 R4, R105, 0x100, RZ ;  /* 0x0000010069047825 */ /* 0x000fc800078e00ff */
[----:B------:R-:W-:-:S04]  /*06f0*/  IMAD.WIDE.U32 R8, R102, 0x10000, RZ ;  /* 0x0001000066087825 */ /* 0x000fc800078e00ff */
[----:B------:R-:W-:-:S04]  /*0700*/  IMAD.WIDE.U32 R6, R103, 0x1000000, RZ ;  /* 0x0100000067067825 */ /* 0x000fc800078e00ff */
[----:B------:R-:W-:Y:S01]  /*0710*/  IMAD.U32 R11, R90, 0x10000, RZ ;  /* 0x000100005a0b7824 */ /* 0x000fe200078e00ff */
[----:B------:R-:W-:Y:S01]  /*0720*/  LOP3.LUT R5, R7, R9, R5, 0xfe, !PT ;  /* 0x0000000907057212 */ /* 0x000fe200078efe05 */
[----:B------:R-:W-:-:S04]  /*0730*/  IMAD.WIDE.U32 R28, R47, 0x100, RZ ;  /* 0x000001002f1c7825 */ /* 0x000fc800078e00ff */
[----:B------:R-:W-:Y:S01]  /*0740*/  IMAD.WIDE.U32 R30, R44, 0x10000, RZ ;  /* 0x000100002c1e7825 */ /* 0x000fe200078e00ff */
[----:B------:R-:W-:-:S03]  /*0750*/  LOP3.LUT R13, R16, 0xff0000, R11, 0xf8, !PT ;  /* 0x00ff0000100d7812 */ /* 0x000fc600078ef80b */
[----:B------:R-:W-:Y:S01]  /*0760*/  IMAD.WIDE.U32 R32, R45, 0x1000000, RZ ;  /* 0x010000002d207825 */ /* 0x000fe200078e00ff */
[----:B------:R-:W-:Y:S01]  /*0770*/  LOP3.LUT R108, R6, R8, R4, 0xfe, !PT ;  /* 0x00000008066c7212 */ /* 0x000fe200078efe04 */
[----:B------:R-:W1:Y:S02]  /*0780*/  LDC.64 R16, c[0x3][0x100] ;  /* 0x00c04000ff107b82 */ /* 0x000e640000000a00 */
[----:B------:R-:W-:Y:S01]  /*0790*/  IMAD.SHL.U32 R11, R101, 0x100, RZ ;  /* 0x00000100650b7824 */ /* 0x000fe200078e00ff */
[----:B------:R-:W-:Y:S02]  /*07a0*/  LOP3.LUT R7, R33, R31, R29, 0xfe, !PT ;  /* 0x0000001f21077212 */ /* 0x000fe400078efe1d */
[----:B------:R-:W-:Y:S01]  /*07b0*/  LOP3.LUT R36, R5, 0xff, R100, 0xf8, !PT ;  /* 0x000000ff05247812 */ /* 0x000fe200078ef864 */
[----:B------:R-:W-:-:S03]  /*07c0*/  IMAD.U32 R5, R98, 0x10000, RZ ;  /* 0x0001000062057824 */ /* 0x000fc600078e00ff */
[----:B------:R-:W-:Y:S01]  /*07d0*/  LOP3.LUT R36, R36, 0xff00, R11, 0xf8, !PT ;  /* 0x0000ff0024247812 */ /* 0x000fe200078ef80b */
[----:B------:R-:W-:-:S03]  /*07e0*/  IMAD.SHL.U32 R9, R3, 0x100, RZ ;  /* 0x0000010003097824 */ /* 0x000fc600078e00ff */
[----:B------:R-:W-:Y:S02]  /*07f0*/  LOP3.LUT R36, R36, 0xff0000, R5, 0xf8, !PT ;  /* 0x00ff000024247812 */ /* 0x000fe400078ef805 */
[----:B------:R-:W-:Y:S02]  /*0800*/  LOP3.LUT R34, R7, 0xff, R2, 0xf8, !PT ;  /* 0x000000ff07227812 */ /* 0x000fe400078ef802 */
[----:B------:R-:W-:Y:S02]  /*0810*/  LOP3.LUT R109, R14, R12, R10, 0xfe, !PT ;  /* 0x0000000c0e6d7212 */ /* 0x000fe400078efe0a */
[----:B------:R-:W-:Y:S01]  /*0820*/  LOP3.LUT R34, R34, 0xff00, R9, 0xf8, !PT ;  /* 0x0000ff0022227812 */ /* 0x000fe200078ef809 */
[----:B------:R-:W-:Y:S01]  /*0830*/  IMAD.SHL.U32 R107, R99, 0x1000000, RZ ;  /* 0x01000000636b7824 */ /* 0x000fe200078e00ff */
[----:B------:R-:W-:Y:S01]  /*0840*/  PRMT R5, R97, 0x3340, R94 ;  /* 0x0000334061057816 */ /* 0x000fe2000000005e */
[----:B------:R-:W2:Y:S01]  /*0850*/  LDC.64 R14, c[0x3][0xf8] ;  /* 0x00c03e00ff0e7b82 */ /* 0x000ea20000000a00 */
[----:B------:R-:W-:-:S02]  /*0860*/  PRMT R6, R95, 0x3340, R92 ;  /* 0x000033405f067816 */ /* 0x000fc4000000005c */
[----:B------:R-:W-:Y:S02]  /*0870*/  PRMT R10, R93, 0x3340, R90 ;  /* 0x000033405d0a7816 */ /* 0x000fe4000000005a */
[----:B------:R-:W-:Y:S02]  /*0880*/  PRMT R9, R101, 0x3340, R98 ;  /* 0x0000334065097816 */ /* 0x000fe40000000062 */
[----:B------:R-:W-:Y:S02]  /*0890*/  PRMT R4, R99, 0x3340, R96 ;  /* 0x0000334063047816 */ /* 0x000fe40000000060 */
[----:B------:R-:W-:Y:S02]  /*08a0*/  PRMT R11, R105, 0x3340, R102 ;  /* 0x00003340690b7816 */ /* 0x000fe40000000066 */
[----:B------:R-:W-:Y:S02]  /*08b0*/  PRMT R8, R103, 0x3340, R100 ;  /* 0x0000334067087816 */ /* 0x000fe40000000064 */
[----:B------:R-:W-:-:S02]  /*08c0*/  PRMT R7, R91, 0x3340, R88 ;  /* 0x000033405b077816 */ /* 0x000fc40000000058 */
[----:B------:R-:W-:Y:S02]  /*08d0*/  PRMT R6, R5, 0x5410, R6 ;  /* 0x0000541005067816 */ /* 0x000fe40000000006 */
[----:B------:R-:W-:Y:S02]  /*08e0*/  PRMT R5, R9, 0x5410, R4 ;  /* 0x0000541009057816 */ /* 0x000fe40000000004 */
[----:B------:R-:W-:Y:S02]  /*08f0*/  PRMT R7, R10, 0x5410, R7 ;  /* 0x000054100a077816 */ /* 0x000fe40000000007 */
[----:B------:R-:W-:Y:S01]  /*0900*/  PRMT R4, R11, 0x5410, R8 ;  /* 0x000054100b047816 */ /* 0x000fe20000000008 */
[----:B------:R-:W-:Y:S01]  /*0910*/  IMAD.SHL.U32 R106, R91, 0x1000000, RZ ;  /* 0x010000005b6a7824 */ /* 0x000fe200078e00ff */
[----:B------:R-:W3:Y:S01]  /*0920*/  LDC.64 R8, c[0x3][0xe0] ;  /* 0x00c03800ff087b82 */ /* 0x000ee20000000a00 */
[----:B------:R-:W-:-:S07]  /*0930*/  IMAD.U32 R29, R0, 0x10000, RZ ;  /* 0x00010000001d7824 */ /* 0x000fce00078e00ff */
[----:B------:R-:W3:Y:S01]  /*0940*/  LDC.64 R10, c[0x3][0xe8] ;  /* 0x00c03a00ff0a7b82 */ /* 0x000ee20000000a00 */
[----:B------:R-:W-:Y:S01]  /*0950*/  LOP3.LUT R106, R106, UR31, R13, 0x36, !PT ;  /* 0x0000001f6a6a7c12 */ /* 0x000fe2000f8e360d */
[----:B------:R-:W-:Y:S01]  /*0960*/  IMAD.WIDE.U32 R38, R76, 0x1000000, RZ ;  /* 0x010000004c267825 */ /* 0x000fe200078e00ff */
[----:B------:R-:W-:Y:S02]  /*0970*/  LOP3.LUT R107, R107, UR29, R36, 0x36, !PT ;  /* 0x0000001d6b6b7c12 */ /* 0x000fe4000f8e3624 */
[----:B------:R-:W-:-:S03]  /*0980*/  LOP3.LUT R29, R34, 0xff0000, R29, 0xf8, !PT ;  /* 0x00ff0000221d7812 */ /* 0x000fc600078ef81d */
[----:B------:R-:W2:Y:S01]  /*0990*/  LDC.64 R12, c[0x3][0xf0] ;  /* 0x00c03c00ff0c7b82 */ /* 0x000ea20000000a00 */
[----:B------:R-:W-:-:S04]  /*09a0*/  IMAD.WIDE.U32 R34, R81, 0x100, RZ ;  /* 0x0000010051227825 */ /* 0x000fc800078e00ff */
[----:B------:R-:W-:Y:S01]  /*09b0*/  IMAD.WIDE.U32 R36, R78, 0x10000, RZ ;  /* 0x000100004e247825 */ /* 0x000fe200078e00ff */
[----:B------:R4:W-:Y:S04]  /*09c0*/  STL.128 [R1+0x70], R4 ;  /* 0x0000700401007387 */ /* 0x0009e80000100c00 */
[----:B----4-:R-:W-:Y:S01]  /*09d0*/  LOP3.LUT R6, R39, R37, R35, 0xfe, !PT ;  /* 0x0000002527067212 */ /* 0x010fe200078efe23 */
[----:B------:R-:W-:-:S03]  /*09e0*/  IMAD.SHL.U32 R4, R48, 0x100, RZ ;  /* 0x0000010030047824 */ /* 0x000fc600078e00ff */
[----:B------:R-:W-:Y:S01]  /*09f0*/  LOP3.LUT R5, R6, 0xff, R49, 0xf8, !PT ;  /* 0x000000ff06057812 */ /* 0x000fe200078ef831 */
[----:B---3--:R3:W-:Y:S01]  /*0a00*/  STL.128 [R1+0xf0], R8 ;  /* 0x0000f00801007387 */ /* 0x0087e20000100c00 */
[----:B------:R-:W-:Y:S02]  /*0a10*/  IMAD.WIDE.U32 R6, R86, 0x10000, RZ ;  /* 0x0001000056067825 */ /* 0x000fe400078e00ff */
[----:B------:R-:W-:Y:S02]  /*0a20*/  LOP3.LUT R42, R5, 0xff00, R4, 0xf8, !PT ;  /* 0x0000ff00052a7812 */ /* 0x000fe400078ef804 */
[----:B------:R-:W-:Y:S01]  /*0a30*/  IMAD.WIDE.U32 R4, R89, 0x100, RZ ;  /* 0x0000010059047825 */ /* 0x000fe200078e00ff */
[----:B-1----:R1:W-:Y:S04]  /*0a40*/  STL.128 [R1+0x110], R16 ;  /* 0x0001101001007387 */ /* 0x0023e80000100c00 */
[----:B------:R4:W-:Y:S01]  /*0a50*/  STL.128 [R1+0x120], R20 ;  /* 0x0001201401007387 */ /* 0x0009e20000100c00 */
[----:B---3--:R-:W-:Y:S01]  /*0a60*/  IMAD.WIDE.U32 R8, R87, 0x1000000, RZ ;  /* 0x0100000057087825 */ /* 0x008fe200078e00ff */
[----:B------:R-:W-:-:S02]  /*0a70*/  PRMT R11, R48, 0x3340, R51 ;  /* 0x00003340300b7816 */ /* 0x000fc40000000033 */
[----:B------:R-:W-:Y:S01]  /*0a80*/  PRMT R10, R50, 0x3340, R53 ;  /* 0x00003340320a7816 */ /* 0x000fe20000000035 */
[----:B--2---:R2:W-:Y:S01]  /*0a90*/  STL.128 [R1+0x100], R12 ;  /* 0x0001000c01007387 */ /* 0x0045e20000100c00 */
[----:B-1----:R-:W-:Y:S02]  /*0aa0*/  LOP3.LUT R17, R9, R7, R5, 0xfe, !PT ;  /* 0x0000000709117212 */ /* 0x002fe400078efe05 */
[----:B------:R-:W-:Y:S01]  /*0ab0*/  PRMT R7, R11, 0x5410, R10 ;  /* 0x000054100b077816 */ /* 0x000fe2000000000a */
[----:B------:R-:W-:Y:S01]  /*0ac0*/  IMAD.WIDE.U32 R10, R55, 0x10000, RZ ;  /* 0x00010000370a7825 */ /* 0x000fe200078e00ff */
[----:B----4-:R-:W-:-:S03]  /*0ad0*/  LOP3.LUT R21, R8, R6, R4, 0xfe, !PT ;  /* 0x0000000608157212 */ /* 0x010fc600078efe04 */
[----:B------:R-:W-:Y:S01]  /*0ae0*/  IMAD.WIDE.U32 R8, R52, 0x100, RZ ;  /* 0x0000010034087825 */ /* 0x000fe200078e00ff */
[----:B------:R-:W-:-:S03]  /*0af0*/  PRMT R5, R81, 0x3340, R78 ;  /* 0x0000334051057816 */ /* 0x000fc6000000004e */
[----:B--2---:R-:W-:Y:S01]  /*0b00*/  IMAD.WIDE.U32 R12, R54, 0x1000000, RZ ;  /* 0x01000000360c7825 */ /* 0x004fe200078e00ff */
[----:B------:R-:W-:Y:S02]  /*0b10*/  PRMT R6, R76, 0x3340, R49 ;  /* 0x000033404c067816 */ /* 0x000fe40000000031 */
[----:B------:R-:W-:Y:S02]  /*0b20*/  PRMT R15, R85, 0x3340, R82 ;  /* 0x00003340550f7816 */ /* 0x000fe40000000052 */
[----:B------:R-:W-:Y:S01]  /*0b30*/  LOP3.LUT R16, R13, R11, R9, 0xfe, !PT ;  /* 0x0000000b0d107212 */ /* 0x000fe200078efe09 */
[----:B------:R-:W-:Y:S01]  /*0b40*/  IMAD.SHL.U32 R14, R85, 0x100, RZ ;  /* 0x00000100550e7824 */ /* 0x000fe200078e00ff */
[----:B------:R-:W-:Y:S01]  /*0b50*/  PRMT R4, R80, 0x3340, R83 ;  /* 0x0000334050047816 */ /* 0x000fe20000000053 */
[----:B------:R-:W-:Y:S01]  /*0b60*/  IMAD.SHL.U32 R9, R56, 0x100, RZ ;  /* 0x0000010038097824 */ /* 0x000fe200078e00ff */
[----:B------:R-:W-:Y:S02]  /*0b70*/  LOP3.LUT R11, R17, 0xff, R84, 0xf8, !PT ;  /* 0x000000ff110b7812 */ /* 0x000fe400078ef854 */
[----:B------:R-:W-:-:S02]  /*0b80*/  LOP3.LUT R16, R16, 0xff, R57, 0xf8, !PT ;  /* 0x000000ff10107812 */ /* 0x000fc400078ef839 */
[----:B------:R-:W-:Y:S01]  /*0b90*/  PRMT R6, R5, 0x5410, R6 ;  /* 0x0000541005067816 */ /* 0x000fe20000000006 */
[----:B------:R-:W-:Y:S01]  /*0ba0*/  IMAD.U32 R20, R82, 0x10000, RZ ;  /* 0x0001000052147824 */ /* 0x000fe200078e00ff */
[----:B------:R-:W-:Y:S01]  /*0bb0*/  PRMT R5, R15, 0x5410, R4 ;  /* 0x000054100f057816 */ /* 0x000fe20000000004 */
[----:B------:R-:W-:Y:S01]  /*0bc0*/  IMAD.U32 R13, R59, 0x10000, RZ ;  /* 0x000100003b0d7824 */ /* 0x000fe200078e00ff */
[----:B------:R-:W-:Y:S02]  /*0bd0*/  PRMT R15, R89, 0x3340, R86 ;  /* 0x00003340590f7816 */ /* 0x000fe40000000056 */
[----:B------:R-:W-:Y:S02]  /*0be0*/  PRMT R4, R87, 0x3340, R84 ;  /* 0x0000334057047816 */ /* 0x000fe40000000054 */
[----:B------:R-:W-:Y:S02]  /*0bf0*/  LOP3.LUT R11, R11, 0xff00, R14, 0xf8, !PT ;  /* 0x0000ff000b0b7812 */ /* 0x000fe400078ef80e */
[----:B------:R-:W-:-:S02]  /*0c00*/  LOP3.LUT R14, R16, 0xff00, R9, 0xf8, !PT ;  /* 0x0000ff00100e7812 */ /* 0x000fc400078ef809 */
[----:B------:R-:W-:Y:S02]  /*0c10*/  PRMT R4, R15, 0x5410, R4 ;  /* 0x000054100f047816 */ /* 0x000fe40000000004 */
[----:B------:R-:W-:Y:S02]  /*0c20*/  LOP3.LUT R20, R11, 0xff0000, R20, 0xf8, !PT ;  /* 0x00ff00000b147812 */ /* 0x000fe400078ef814 */
[----:B------:R-:W-:Y:S02]  /*0c30*/  LOP3.LUT R13, R14, 0xff0000, R13, 0xf8, !PT ;  /* 0x00ff00000e0d7812 */ /* 0x000fe400078ef80d */
[----:B------:R-:W-:Y:S02]  /*0c40*/  PRMT R14, R3, 0x3340, R0 ;  /* 0x00003340030e7816 */ /* 0x000fe40000000000 */
[----:B------:R-:W-:Y:S02]  /*0c50*/  PRMT R9, R46, 0x3340, R61 ;  /* 0x000033402e097816 */ /* 0x000fe4000000003d */
[----:B------:R-:W-:-:S02]  /*0c60*/  PRMT R16, R47, 0x3340, R44 ;  /* 0x000033402f107816 */ /* 0x000fc4000000002c */
[----:B------:R-:W-:Y:S01]  /*0c70*/  PRMT R11, R45, 0x3340, R2 ;  /* 0x000033402d0b7816 */ /* 0x000fe20000000002 */
[----:B------:R1:W-:Y:S01]  /*0c80*/  STL.128 [R1+0x80], R4 ;  /* 0x0000800401007387 */ /* 0x0003e20000100c00 */
[----:B------:R-:W-:Y:S01]  /*0c90*/  LOP3.LUT R10, R12, R10, R8, 0xfe, !PT ;  /* 0x0000000a0c0a7212 */ /* 0x000fe200078efe08 */
[----:B------:R-:W-:Y:S01]  /*0ca0*/  IMAD.WIDE.U32 R18, R62, 0x1000000, RZ ;  /* 0x010000003e127825 */ /* 0x000fe200078e00ff */
[----:B------:R-:W-:Y:S02]  /*0cb0*/  PRMT R12, R52, 0x3340, R55 ;  /* 0x00003340340c7816 */ /* 0x000fe40000000037 */
[----:B------:R-:W-:Y:S01]  /*0cc0*/  LOP3.LUT R10, R10, 0xff, R53, 0x78, !PT ;  /* 0x000000ff0a0a7812 */ /* 0x000fe200078e7835 */
[----:B------:R-:W-:-:S03]  /*0cd0*/  IMAD.SHL.U32 R122, R58, 0x1000000, RZ ;  /* 0x010000003a7a7824 */ /* 0x000fc600078e00ff */
[----:B------:R-:W-:Y:S02]  /*0ce0*/  LOP3.LUT R43, R10, UR24, RZ, 0x3c, !PT ;  /* 0x000000180a2b7c12 */ /* 0x000fe4000f8e3cff */
[----:B-1----:R-:W-:Y:S01]  /*0cf0*/  PRMT R7, R14, 0x5410, R9 ;  /* 0x000054100e077816 */ /* 0x002fe20000000009 */
[----:B------:R-:W-:Y:S01]  /*0d00*/  IMAD.WIDE.U32 R8, R60, 0x100, RZ ;  /* 0x000001003c087825 */ /* 0x000fe200078e00ff */
[----:B------:R-:W-:Y:S02]  /*0d10*/  PRMT R6, R16, 0x5410, R11 ;  /* 0x0000541010067816 */ /* 0x000fe4000000000b */
[----:B------:R-:W-:Y:S01]  /*0d20*/  PRMT R4, R56, 0x3340, R59 ;  /* 0x0000334038047816 */ /* 0x000fe2000000003b */
[----:B------:R-:W-:Y:S01]  /*0d30*/  IMAD.WIDE.U32 R16, R65, 0x10000, RZ ;  /* 0x0001000041107825 */ /* 0x000fe200078e00ff */
[----:B------:R-:W-:Y:S02]  /*0d40*/  PRMT R5, R58, 0x3340, R63 ;  /* 0x000033403a057816 */ /* 0x000fe4000000003f */
[----:B------:R-:W-:-:S02]  /*0d50*/  PRMT R11, R54, 0x3340, R57 ;  /* 0x00003340360b7816 */ /* 0x000fc40000000039 */
[----:B------:R-:W-:Y:S02]  /*0d60*/  PRMT R5, R4, 0x5410, R5 ;  /* 0x0000541004057816 */ /* 0x000fe40000000005 */
[----:B------:R-:W-:Y:S01]  /*0d70*/  LOP3.LUT R22, R19, R17, R9, 0xfe, !PT ;  /* 0x0000001113167212 */ /* 0x000fe200078efe09 */
[----:B------:R-:W-:Y:S01]  /*0d80*/  IMAD.WIDE.U32 R14, R68, 0x1000000, RZ ;  /* 0x01000000440e7825 */ /* 0x000fe200078e00ff */
[----:B------:R-:W-:Y:S01]  /*0d90*/  LOP3.LUT R122, R122, UR25, R13, 0x36, !PT ;  /* 0x000000197a7a7c12 */ /* 0x000fe2000f8e360d */
[----:B------:R-:W1:Y:S01]  /*0da0*/  LDCU.64 UR24, c[0x3][0x2e0] ;  /* 0x00c05c00ff1877ac */ /* 0x000e620008000a00 */
[----:B------:R-:W-:Y:S01]  /*0db0*/  PRMT R4, R12, 0x5410, R11 ;  /* 0x000054100c047816 */ /* 0x000fe2000000000b */
[----:B------:R-:W-:Y:S01]  /*0dc0*/  IMAD.WIDE.U32 R10, R66, 0x100, RZ ;  /* 0x00000100420a7825 */ /* 0x000fe200078e00ff */
[----:B------:R-:W-:-:S03]  /*0dd0*/  LOP3.LUT R22, R22, 0xff, R67, 0xf8, !PT ;  /* 0x000000ff16167812 */ /* 0x000fc600078ef843 */
[----:B------:R-:W-:Y:S01]  /*0de0*/  IMAD.WIDE.U32 R12, R69, 0x10000, RZ ;  /* 0x00010000450c7825 */ /* 0x000fe200078e00ff */
[----:B------:R-:W-:-:S03]  /*0df0*/  LOP3.LUT R18, R18, R16, R8, 0xfe, !PT ;  /* 0x0000001012127212 */ /* 0x000fc600078efe08 */
[----:B------:R-:W-:Y:S01]  /*0e00*/  IMAD.SHL.U32 R9, R64, 0x100, RZ ;  /* 0x0000010040097824 */ /* 0x000fe200078e00ff */
[----:B------:R-:W-:Y:S01]  /*0e10*/  LOP3.LUT R8, R15, R13, R11, 0xfe, !PT ;  /* 0x0000000d0f087212 */ /* 0x000fe200078efe0b */
[----:B------:R2:W-:Y:S03]  /*0e20*/  STL.128 [R1+0x90], R4 ;  /* 0x0000900401007387 */ /* 0x0005e60000100c00 */
[----:B------:R-:W-:Y:S01]  /*0e30*/  LOP3.LUT R22, R22, 0xff00, R9, 0xf8, !PT ;  /* 0x0000ff0016167812 */ /* 0x000fe200078ef809 */
[----:B------:R-:W-:Y:S01]  /*0e40*/  IMAD.U32 R9, R71, 0x10000, RZ ;  /* 0x0001000047097824 */ /* 0x000fe200078e00ff */
[----:B------:R-:W-:-:S04]  /*0e50*/  PRMT R16, R64, 0x3340, R71 ;  /* 0x0000334040107816 */ /* 0x000fc80000000047 */
[----:B------:R-:W-:Y:S01]  /*0e60*/  LOP3.LUT R23, R22, 0xff0000, R9, 0xf8, !PT ;  /* 0x00ff000016177812 */ /* 0x000fe200078ef809 */
[----:B--2---:R-:W-:Y:S01]  /*0e70*/  IMAD.SHL.U32 R6, R70, 0x100, RZ ;  /* 0x0000010046067824 */ /* 0x004fe200078e00ff */
[----:B------:R-:W-:Y:S02]  /*0e80*/  LOP3.LUT R7, R8, 0xff, R73, 0xf8, !PT ;  /* 0x000000ff08077812 */ /* 0x000fe400078ef849 */
[----:B------:R-:W-:Y:S02]  /*0e90*/  PRMT R5, R60, 0x3340, R65 ;  /* 0x000033403c057816 */ /* 0x000fe40000000041 */
[----:B------:R-:W-:Y:S02]  /*0ea0*/  PRMT R4, R62, 0x3340, R67 ;  /* 0x000033403e047816 */ /* 0x000fe40000000043 */
[----:B------:R-:W-:Y:S02]  /*0eb0*/  LOP3.LUT R22, R7, 0xff00, R6, 0xf8, !PT ;  /* 0x0000ff0007167812 */ /* 0x000fe400078ef806 */
        /* <DEDUP_REMOVED lines=8> */
[----:B------:R-:W-:Y:S01]  /*0f40*/  LOP3.LUT R34, R38, R36, R34, 0xfe, !PT ;  /* 0x0000002426227212 */ /* 0x000fe200078efe22 */
[----:B------:R-:W-:Y:S01]  /*0f50*/  IMAD.U32 R11, R77, 0x10000, RZ ;  /* 0x000100004d0b7824 */ /* 0x000fe200078e00ff */
[----:B------:R-:W-:Y:S01]  /*0f60*/  PRMT R7, R8, 0x5410, R7 ;  /* 0x0000541008077816 */ /* 0x000fe20000000007 */
[----:B------:R-:W-:Y:S01]  /*0f70*/  IMAD.SHL.U32 R40, R46, 0x1000000, RZ ;  /* 0x010000002e287824 */ /* 0x000fe200078e00ff */
[----:B------:R-:W-:Y:S01]  /*0f80*/  LOP3.LUT R28, R32, R30, R28, 0xfe, !PT ;  /* 0x0000001e201c7212 */ /* 0x000fe200078efe1c */
[----:B------:R-:W2:Y:S02]  /*0f90*/  LDC.64 R8, c[0x3][0x148] ;  /* 0x00c05200ff087b82 */ /* 0x000ea40000000a00 */
[----:B------:R0:W-:Y:S01]  /*0fa0*/  STL.128 [R1+0xa0], R4 ;  /* 0x0000a00401007387 */ /* 0x0001e20000100c00 */
[----:B------:R-:W-:-:S02]  /*0fb0*/  LOP3.LUT R131, R14, R12, R10, 0xfe, !PT ;  /* 0x0000000c0e837212 */ /* 0x000fc400078efe0a */
[----:B------:R-:W-:-:S03]  /*0fc0*/  LOP3.LUT R19, R22, 0xff0000, R11, 0xf8, !PT ;  /* 0x00ff000016137812 */ /* 0x000fc600078ef80b */
[----:B------:R-:W3:Y:S01]  /*0fd0*/  LDC.64 R32, c[0x3][0x140] ;  /* 0x00c05000ff207b82 */ /* 0x000ee20000000a00 */
[----:B------:R-:W-:Y:S01]  /*0fe0*/  LOP3.LUT R40, R40, UR27, R29, 0x36, !PT ;  /* 0x0000001b28287c12 */ /* 0x000fe2000f8e361d */
[----:B------:R-:W-:Y:S06]  /*0ff0*/  STL.64 [R1+0x190], RZ ;  /* 0x000190ff01007387 */ /* 0x000fec0000100a00 */
[----:B------:R-:W4:Y:S01]  /*1000*/  LDC.64 R14, c[0x3][0x140] ;  /* 0x00c05000ff0e7b82 */ /* 0x000f220000000a00 */
[----:B0-----:R-:W-:-:S04]  /*1010*/  LOP3.LUT R7, R128, 0xff, R83, 0x78, !PT ;  /* 0x000000ff80077812 */ /* 0x001fc800078e7853 */
[----:B------:R-:W-:-:S03]  /*1020*/  LOP3.LUT R126, R7, R34, RZ, 0x3c, !PT ;  /* 0x00000022077e7212 */ /* 0x000fc600078e3cff */
[----:B------:R-:W0:Y:S01]  /*1030*/  LDC.64 R6, c[0x3][0x290] ;  /* 0x00c0a400ff067b82 */ /* 0x000e220000000a00 */
[----:B------:R-:W-:-:S07]  /*1040*/  IMAD.U32 R29, R51, 0x10000, RZ ;  /* 0x00010000331d7824 */ /* 0x000fce00078e00ff */
[----:B------:R-:W5:Y:S08]  /*1050*/  LDC.64 R12, c[0x3][0x158] ;  /* 0x00c05600ff0c7b82 */ /* 0x000f700000000a00 */
[----:B------:R-:W1:Y:S01]  /*1060*/  LDC.64 R10, c[0x3][0x160] ;  /* 0x00c05800ff0a7b82 */ /* 0x000e620000000a00 */
[----:B------:R-:W-:Y:S01]  /*1070*/  IMAD.SHL.U32 R4, R50, 0x1000000, RZ ;  /* 0x0100000032047824 */ /* 0x000fe200078e00ff */
[----:B------:R-:W-:-:S02]  /*1080*/  LOP3.LUT R36, R42, 0xff0000, R29, 0xf8, !PT ;  /* 0x00ff00002a247812 */ /* 0x000fc400078ef81d */
[----:B------:R-:W-:Y:S02]  /*1090*/  LOP3.LUT R5, R18, 0xff, R61, 0x78, !PT ;  /* 0x000000ff12057812 */ /* 0x000fe400078e783d */
[----:B------:R-:W-:Y:S01]  /*10a0*/  LOP3.LUT R129, R129, R4, R36, 0x1e, !PT ;  /* 0x0000000481817212 */ /* 0x000fe200078e1e24 */
[----:B------:R-:W-:Y:S01]  /*10b0*/  IMAD.SHL.U32 R4, R72, 0x1000000, RZ ;  /* 0x0100000048047824 */ /* 0x000fe200078e00ff */
[----:B0-----:R-:W-:Y:S01]  /*10c0*/  LEA R123, R6, UR32, 0x3 ;  /* 0x00000020067b7c11 */ /* 0x001fe2000f8e18ff */
[----:B------:R-:W0:Y:S01]  /*10d0*/  LDC.64 R16, c[0x3][0x120] ;  /* 0x00c04800ff107b82 */ /* 0x000e220000000a00 */
[----:B---3--:R-:W-:Y:S02]  /*10e0*/  LOP3.LUT R32, R5, R32, RZ, 0x3c, !PT ;  /* 0x0000002005207212 */ /* 0x008fe400078e3cff */
[----:B------:R-:W-:Y:S01]  /*10f0*/  LOP3.LUT R33, R33, R4, R23, 0x1e, !PT ;  /* 0x0000000421217212 */ /* 0x000fe200078e1e17 */
[----:B----4-:R-:W-:Y:S01]  /*1100*/  STL.64 [R1+0x150], R14 ;  /* 0x0001500e01007387 */ /* 0x010fe20000100a00 */
[----:B------:R-:W-:-:S03]  /*1110*/  LOP3.LUT R109, R109, 0xff, R96, 0x78, !PT ;  /* 0x000000ff6d6d7812 */ /* 0x000fc600078e7860 */
[----:B------:R-:W3:Y:S01]  /*1120*/  LDC R6, c[0x3][0x150] ;  /* 0x00c05400ff067b82 */ /* 0x000ee20000000800 */
[----:B------:R-:W-:Y:S01]  /*1130*/  LOP3.LUT R28, R28, 0xff, R63, 0x78, !PT ;  /* 0x000000ff1c1c7812 */ /* 0x000fe200078e783f */
[----:B-----5:R-:W-:Y:S01]  /*1140*/  STL.64 [R1+0x168], R12 ;  /* 0x0001680c01007387 */ /* 0x020fe20000100a00 */
[----:B------:R-:W-:-:S05]  /*1150*/  ULEA UR21, UR22, UR32, 0x3 ;  /* 0x0000002016157291 */ /* 0x000fca000f8e18ff */
[----:B------:R-:W4:Y:S01]  /*1160*/  LDC.64 R4, c[0x3][0x298] ;  /* 0x00c0a600ff047b82 */ /* 0x000f220000000a00 */
[----:B-1----:R-:W-:Y:S01]  /*1170*/  STL.64 [R1+0x170], R10 ;  /* 0x0001700a01007387 */ /* 0x002fe20000100a00 */
[----:B------:R-:W-:Y:S01]  /*1180*/  ULEA UR22, UR23, UR32, 0x3 ;  /* 0x0000002017167291 */ /* 0x000fe2000f8e18ff */
[----:B------:R-:W-:Y:S01]  /*1190*/  LOP3.LUT R109, R109, UR30, RZ, 0x3c, !PT ;  /* 0x0000001e6d6d7c12 */ /* 0x000fe2000f8e3cff */
[----:B------:R-:W-:Y:S01]  /*11a0*/  ULEA UR20, UR4, UR32, 0x3 ;  /* 0x0000002004147291 */ /* 0x000fe2000f8e18ff */
[----:B------:R-:W-:Y:S01]  /*11b0*/  LOP3.LUT R108, R108, UR28, RZ, 0x3c, !PT ;  /* 0x0000001c6c6c7c12 */ /* 0x000fe2000f8e3cff */
[----:B------:R-:W-:Y:S01]  /*11c0*/  ULEA UR23, UR24, UR32, 0x3 ;  /* 0x0000002018177291 */ /* 0x000fe2000f8e18ff */
[----:B------:R-:W-:Y:S01]  /*11d0*/  LOP3.LUT R41, R28, UR26, RZ, 0x3c, !PT ;  /* 0x0000001a1c297c12 */ /* 0x000fe2000f8e3cff */
[----:B------:R-:W-:Y:S01]  /*11e0*/  ULEA UR40, UR25, UR32, 0x3 ;  /* 0x0000002019287291 */ /* 0x000fe2000f8e18ff */
[----:B------:R-:W1:Y:S01]  /*11f0*/  LDCU UR4, c[0x3][0x154] ;  /* 0x00c02a80ff0477ac */ /* 0x000e620008000800 */
[----:B------:R-:W5:Y:S01]  /*1200*/  LDCU.64 UR24, c[0x3][0xe0] ;  /* 0x00c01c00ff1877ac */ /* 0x000f620008000a00 */
[----:B------:R-:W1:Y:S01]  /*1210*/  LDCU.64 UR26, c[0x3][0xe8] ;  /* 0x00c01d00ff1a77ac */ /* 0x000e620008000a00 */
[----:B------:R-:W1:Y:S01]  /*1220*/  LDCU.64 UR28, c[0x3][0xf0] ;  /* 0x00c01e00ff1c77ac */ /* 0x000e620008000a00 */
[----:B------:R-:W1:Y:S01]  /*1230*/  LDCU.64 UR30, c[0x3][0xf8] ;  /* 0x00c01f00ff1e77ac */ /* 0x000e620008000a00 */
[----:B------:R-:W-:Y:S01]  /*1240*/  LOP3.LUT R21, R21, 0xff, R88, 0x78, !PT ;  /* 0x000000ff15157812 */ /* 0x000fe200078e7858 */
[----:B------:R-:W-:Y:S01]  /*1250*/  IMAD.SHL.U32 R127, R80, 0x1000000, RZ ;  /* 0x01000000507f7824 */ /* 0x000fe200078e00ff */
[----:B--2---:R-:W-:Y:S01]  /*1260*/  LOP3.LUT R8, R8, 0xff, R75, 0x78, !PT ;  /* 0x000000ff08087812 */ /* 0x004fe200078e784b */
[----:B------:R-:W-:Y:S01]  /*1270*/  IMAD.SHL.U32 R34, R74, 0x1000000, RZ ;  /* 0x010000004a227824 */ /* 0x000fe200078e00ff */
[----:B------:R2:W-:Y:S01]  /*1280*/  STL.128 [R1+0x140], R24 ;  /* 0x0001401801007387 */ /* 0x0005e20000100c00 */
[----:B------:R-:W-:Y:S01]  /*1290*/  LOP3.LUT R120, R21, R120, RZ, 0x3c, !PT ;  /* 0x0000007815787212 */ /* 0x000fe200078e3cff */
[----:B------:R-:W-:Y:S01]  /*12a0*/  IMAD.U32 R36, RZ, RZ, UR42 ;  /* 0x0000002aff247e24 */ /* 0x000fe2000f8e00ff */
[----:B------:R-:W-:Y:S01]  /*12b0*/  LOP3.LUT R131, R8, R131, RZ, 0x3c, !PT ;  /* 0x0000008308837212 */ /* 0x000fe200078e3cff */
[----:B------:R-:W-:Y:S01]  /*12c0*/  IMAD.U32 R37, RZ, RZ, UR43 ;  /* 0x0000002bff257e24 */ /* 0x000fe2000f8e00ff */
[----:B------:R-:W-:-:S02]  /*12d0*/  CS2R R112, SRZ ;  /* 0x0000000000707805 */ /* 0x000fc4000001ff00 */
[----:B------:R-:W-:Y:S02]  /*12e0*/  CS2R R114, SRZ ;  /* 0x0000000000727805 */ /* 0x000fe4000001ff00 */
[----:B------:R-:W-:Y:S02]  /*12f0*/  CS2R R30, SRZ ;  /* 0x00000000001e7805 */ /* 0x000fe4000001ff00 */
[----:B------:R-:W-:Y:S02]  /*1300*/  CS2R R38, SRZ ;  /* 0x0000000000267805 */ /* 0x000fe4000001ff00 */
[----:B------:R-:W-:Y:S02]  /*1310*/  CS2R R28, SRZ ;  /* 0x00000000001c7805 */ /* 0x000fe4000001ff00 */
[----:B------:R-:W-:Y:S02]  /*1320*/  CS2R R132, SRZ ;  /* 0x0000000000847805 */ /* 0x000fe4000001ff00 */
[----:B---3--:R-:W-:Y:S01]  /*1330*/  LOP3.LUT R35, R6, 0xff, R79, 0x78, !PT ;  /* 0x000000ff06237812 */ /* 0x008fe200078e784f */
[----:B0-----:R0:W-:Y:S01]  /*1340*/  STL.64 [R1+0x130], R16 ;  /* 0x0001301001007387 */ /* 0x0011e20000100a00 */
[----:B------:R-:W-:Y:S01]  /*1350*/  LOP3.LUT R127, R121, R127, R20, 0x1e, !PT ;  /* 0x0000007f797f7212 */ /* 0x000fe200078e1e14 */
[----:B------:R-:W-:Y:S01]  /*1360*/  ULEA UR8, UR8, UR32, 0x3 ;  /* 0x0000002008087291 */ /* 0x000fe2000f8e18ff */
[----:B------:R-:W-:-:S02]  /*1370*/  LOP3.LUT R34, R9, R34, R19, 0x1e, !PT ;  /* 0x0000002209227212 */ /* 0x000fc400078e1e13 */
[----:B--2---:R-:W-:Y:S02]  /*1380*/  CS2R R24, SRZ ;  /* 0x0000000000187805 */ /* 0x004fe4000001ff00 */
[----:B------:R-:W-:Y:S01]  /*1390*/  CS2R R26, SRZ ;  /* 0x00000000001a7805 */ /* 0x000fe2000001ff00 */
[----:B------:R-:W-:Y:S01]  /*13a0*/  ULEA UR9, UR9, UR32, 0x3 ;  /* 0x0000002009097291 */ /* 0x000fe2000f8e18ff */
[----:B-----5:R-:W-:Y:S01]  /*13b0*/  IMAD.U32 R42, RZ, RZ, UR24 ;  /* 0x00000018ff2a7e24 */ /* 0x020fe2000f8e00ff */
[----:B------:R-:W-:Y:S01]  /*13c0*/  ULEA UR10, UR10, UR32, 0x3 ;  /* 0x000000200a0a7291 */ /* 0x000fe2000f8e18ff */
[----:B------:R-:W-:Y:S01]  /*13d0*/  IMAD.U32 R9, RZ, RZ, UR25 ;  /* 0x00000019ff097e24 */ /* 0x000fe2000f8e00ff */
[----:B------:R-:W-:Y:S01]  /*13e0*/  ULEA UR11, UR11, UR32, 0x3 ;  /* 0x000000200b0b7291 */ /* 0x000fe2000f8e18ff */
[----:B-1----:R-:W-:Y:S01]  /*13f0*/  IMAD.U32 R136, RZ, RZ, UR26 ;  /* 0x0000001aff887e24 */ /* 0x002fe2000f8e00ff */
[----:B------:R-:W-:Y:S01]  /*1400*/  ULEA UR12, UR12, UR32, 0x3 ;  /* 0x000000200c0c7291 */ /* 0x000fe2000f8e18ff */
[----:B0-----:R-:W-:Y:S01]  /*1410*/  IMAD.U32 R17, RZ, RZ, UR27 ;  /* 0x0000001bff117e24 */ /* 0x001fe2000f8e00ff */
[----:B------:R-:W-:Y:S01]  /*1420*/  ULEA UR13, UR13, UR32, 0x3 ;  /* 0x000000200d0d7291 */ /* 0x000fe2000f8e18ff */
[----:B------:R-:W-:Y:S01]  /*1430*/  IMAD.U32 R18, RZ, RZ, UR28 ;  /* 0x0000001cff127e24 */ /* 0x000fe2000f8e00ff */
        /* <DEDUP_REMOVED lines=18> */
[----:B------:R-:W-:Y:S01]  /*1560*/  LEA R121, R7, UR32, 0x3 ;  /* 0x0000002007797c11 */ /* 0x000fe2000f8e18ff */
[----:B------:R-:W-:Y:S01]  /*1570*/  IMAD.U32 R128, RZ, RZ, UR4 ;  /* 0x00000004ff807e24 */ /* 0x000fe2000f8e00ff */
[----:B----4-:R-:W-:Y:S01]  /*1580*/  LEA R124, R4, UR32, 0x3 ;  /* 0x00000020047c7c11 */ /* 0x010fe2000f8e18ff */
[----:B------:R-:W-:Y:S01]  /*1590*/  UIADD3 UR41, UPT, UPT, UR41, 0x70, URZ ;  /* 0x0000007029297890 */ /* 0x000fe2000fffe0ff */
[----:B------:R-:W-:Y:S01]  /*15a0*/  LEA R125, R5, UR32, 0x3 ;  /* 0x00000020057d7c11 */ /* 0x000fe2000f8e18ff */
[----:B------:R-:W0:Y:S01]  /*15b0*/  LDCU.128 UR24, c[0x3][0x250] ;  /* 0x00c04a00ff1877ac */ /* 0x000e220008000c00 */
[----:B------:R-:W1:Y:S01]  /*15c0*/  LDCU.128 UR28, c[0x3][0x260] ;  /* 0x00c04c00ff1c77ac */ /* 0x000e620008000c00 */
[----:B------:R-:W2:Y:S01]  /*15d0*/  LDCU.128 UR32, c[0x3][0x270] ;  /* 0x00c04e00ff2077ac */ /* 0x000ea20008000c00 */
[----:B------:R-:W3:Y:S01]  /*15e0*/  LDCU.128 UR36, c[0x3][0x230] ;  /* 0x00c04600ff2477ac */ /* 0x000ee20008000c00 */
[----:B------:R-:W-:-:S06]  /*15f0*/  UMOV UR4, URZ ;  /* 0x000000ff00047c82 */ /* 0x000fcc0008000000 */
.L_x_127:
[----:B------:R-:W-:Y:S02]  /*1600*/  LOP3.LUT R23, R41, R108, R136, 0x96, !PT ;  /* 0x0000006c29177212 */ /* 0x000fe400078e9688 */
[----:B------:R-:W-:Y:S02]  /*1610*/  LOP3.LUT R14, R40, R107, R17, 0x96, !PT ;  /* 0x0000006b280e7212 */ /* 0x000fe400078e9611 */
[----:B------:R-:W-:Y:S02]  /*1620*/  LOP3.LUT R138, R35, R126, R110, 0x96, !PT ;  /* 0x0000007e238a7212 */ /* 0x000fe400078e966e */
[----:B------:R-:W-:Y:S02]  /*1630*/  LOP3.LUT R11, R128, R129, R111, 0x96, !PT ;  /* 0x00000081800b7212 */ /* 0x000fe400078e966f */
[----:B------:R-:W-:Y:S02]  /*1640*/  LOP3.LUT R23, R29, R23, R36, 0x96, !PT ;  /* 0x000000171d177212 */ /* 0x000fe400078e9624 */
[----:B------:R-:W-:-:S02]  /*1650*/  LOP3.LUT R14, R28, R14, R37, 0x96, !PT ;  /* 0x0000000e1c0e7212 */ /* 0x000fc400078e9625 */
[----:B------:R-:W-:Y:S02]  /*1660*/  LOP3.LUT R15, R32, R109, R18, 0x96, !PT ;  /* 0x0000006d200f7212 */ /* 0x000fe400078e9612 */
[----:B----4-:R-:W-:Y:S02]  /*1670*/  LOP3.LUT R12, R33, R106, R19, 0x96, !PT ;  /* 0x0000006a210c7212 */ /* 0x010fe400078e9613 */
[----:B------:R-:W-:Y:S02]  /*1680*/  LOP3.LUT R16, R43, R118, R42, 0x96, !PT ;  /* 0x000000762b107212 */ /* 0x000fe400078e962a */
[----:B------:R-:W-:Y:S02]  /*1690*/  LOP3.LUT R21, R122, R119, R9, 0x96, !PT ;  /* 0x000000777a157212 */ /* 0x000fe400078e9609 */
[----:B------:R-:W-:Y:S02]  /*16a0*/  LOP3.LUT R8, R131, R120, R135, 0x96, !PT ;  /* 0x0000007883087212 */ /* 0x000fe400078e9687 */
[----:B------:R-:W-:-:S02]  /*16b0*/  LOP3.LUT R13, R34, R127, R130, 0x96, !PT ;  /* 0x0000007f220d7212 */ /* 0x000fc400078e9682 */
[----:B------:R-:W-:Y:S02]  /*16c0*/  LOP3.LUT R138, R112, R138, R25, 0x96, !PT ;  /* 0x0000008a708a7212 */ /* 0x000fe400078e9619 */
[----:B------:R-:W-:Y:S02]  /*16d0*/  LOP3.LUT R11, R113, R11, R26, 0x96, !PT ;  /* 0x0000000b710b7212 */ /* 0x000fe400078e961a */
[----:B------:R-:W-:Y:S02]  /*16e0*/  SHF.L.W.U32.HI R5, R14, 0x1, R23 ;  /* 0x000000010e057819 */ /* 0x000fe40000010e17 */
[----:B------:R-:W-:Y:S02]  /*16f0*/  SHF.L.W.U32.HI R4, R23, 0x1, R14 ;  /* 0x0000000117047819 */ /* 0x000fe40000010e0e */
[----:B------:R-:W-:Y:S02]  /*1700*/  LOP3.LUT R15, R27, R15, R38, 0x96, !PT ;  /* 0x0000000f1b0f7212 */ /* 0x000fe400078e9626 */
[----:B------:R-:W-:-:S02]  /*1710*/  LOP3.LUT R12, R30, R12, R39, 0x96, !PT ;  /* 0x0000000c1e0c7212 */ /* 0x000fc400078e9627 */
[----:B------:R-:W-:Y:S02]  /*1720*/  LOP3.LUT R16, R132, R16, R117, 0x96, !PT ;  /* 0x0000001084107212 */ /* 0x000fe400078e9675 */
[----:B------:R-:W-:Y:S02]  /*1730*/  LOP3.LUT R8, R115, R8, R24, 0x96, !PT ;  /* 0x0000000873087212 */ /* 0x000fe400078e9618 */
[----:B------:R-:W-:Y:S02]  /*1740*/  LOP3.LUT R13, R114, R13, R31, 0x96, !PT ;  /* 0x0000000d720d7212 */ /* 0x000fe400078e961f */
[----:B------:R-:W-:Y:S02]  /*1750*/  LOP3.LUT R21, R133, R21, R116, 0x96, !PT ;  /* 0x0000001585157212 */ /* 0x000fe400078e9674 */
[----:B------:R-:W-:Y:S02]  /*1760*/  LOP3.LUT R7, R5, R138, RZ, 0x3c, !PT ;  /* 0x0000008a05077212 */ /* 0x000fe400078e3cff */
[----:B------:R-:W-:-:S02]  /*1770*/  LOP3.LUT R10, R4, R11, RZ, 0x3c, !PT ;  /* 0x0000000b040a7212 */ /* 0x000fc400078e3cff */
[----:B------:R-:W-:Y:S02]  /*1780*/  SHF.L.W.U32.HI R5, R12, 0x1, R15 ;  /* 0x000000010c057819 */ /* 0x000fe40000010e0f */
[----:B------:R-:W-:Y:S02]  /*1790*/  SHF.L.W.U32.HI R4, R15, 0x1, R12 ;  /* 0x000000010f047819 */ /* 0x000fe40000010e0c */
[----:B------:R-:W-:Y:S02]  /*17a0*/  SHF.L.W.U32.HI R6, R13, 0x1, R8 ;  /* 0x000000010d067819 */ /* 0x000fe40000010e08 */
[----:B------:R-:W-:Y:S02]  /*17b0*/  SHF.L.W.U32.HI R137, R21, 0x1, R16 ;  /* 0x0000000115897819 */ /* 0x000fe40000010e10 */
[----:B------:R-:W-:Y:S02]  /*17c0*/  SHF.L.W.U32.HI R139, R138, 0x1, R11 ;  /* 0x000000018a8b7819 */ /* 0x000fe40000010e0b */
[----:B------:R-:W-:-:S02]  /*17d0*/  SHF.L.W.U32.HI R138, R11, 0x1, R138 ;  /* 0x000000010b8a7819 */ /* 0x000fc40000010e8a */
[----:B------:R-:W-:Y:S02]  /*17e0*/  SHF.L.W.U32.HI R140, R8, 0x1, R13 ;  /* 0x00000001088c7819 */ /* 0x000fe40000010e0d */
[----:B------:R-:W-:Y:S02]  /*17f0*/  LOP3.LUT R11, R5, R16, RZ, 0x3c, !PT ;  /* 0x00000010050b7212 */ /* 0x000fe400078e3cff */
[----:B------:R-:W-:Y:S02]  /*1800*/  LOP3.LUT R20, R4, R21, RZ, 0x3c, !PT ;  /* 0x0000001504147212 */ /* 0x000fe400078e3cff */
[----:B------:R-:W-:Y:S02]  /*1810*/  SHF.L.W.U32.HI R134, R16, 0x1, R21 ;  /* 0x0000000110867819 */ /* 0x000fe40000010e15 */
[----:B------:R-:W-:Y:S02]  /*1820*/  LOP3.LUT R23, R6, R23, RZ, 0x3c, !PT ;  /* 0x0000001706177212 */ /* 0x000fe400078e3cff */
[----:B------:R-:W-:-:S02]  /*1830*/  LOP3.LUT R137, R137, R8, RZ, 0x3c, !PT ;  /* 0x0000000889897212 */ /* 0x000fc400078e3cff */
[-C--:B------:R-:W-:Y:S02]  /*1840*/  LOP3.LUT R4, R43, R7.reuse, RZ, 0x3c, !PT ;  /* 0x000000072b047212 */ /* 0x080fe400078e3cff */
[----:B------:R-:W-:Y:S02]  /*1850*/  LOP3.LUT R42, R7, R42, RZ, 0x3c, !PT ;  /* 0x0000002a072a7212 */ /* 0x000fe400078e3cff */
[-C--:B------:R-:W-:Y:S02]  /*1860*/  LOP3.LUT R118, R118, R7.reuse, RZ, 0x3c, !PT ;  /* 0x0000000776767212 */ /* 0x080fe400078e3cff */
[-C--:B------:R-:W-:Y:S02]  /*1870*/  LOP3.LUT R8, R117, R7.reuse, RZ, 0x3c, !PT ;  /* 0x0000000775087212 */ /* 0x080fe400078e3cff */
[----:B------:R-:W-:Y:S02]  /*1880*/  LOP3.LUT R6, R132, R7, RZ, 0x3c, !PT ;  /* 0x0000000784067212 */ /* 0x000fe400078e3cff */
[----:B------:R-:W-:-:S02]  /*1890*/  LOP3.LUT R43, R10, R9, RZ, 0x3c, !PT ;  /* 0x000000090a2b7212 */ /* 0x000fc400078e3cff */
[----:B------:R-:W-:Y:S02]  /*18a0*/  LOP3.LUT R140, R140, R14, RZ, 0x3c, !PT ;  /* 0x0000000e8c8c7212 */ /* 0x000fe400078e3cff */
[----:B------:R-:W-:Y:S01]  /*18b0*/  LOP3.LUT R139, R139, R12, RZ, 0x3c, !PT ;  /* 0x0000000c8b8b7212 */ /* 0x000fe200078e3cff */
[----:B------:R-:W-:Y:S01]  /*18c0*/  STL.64 [R1+0xf0], R42 ;  /* 0x0000f02a01007387 */ /* 0x000fe20000100a00 */
[-C--:B------:R-:W-:Y:S02]  /*18d0*/  LOP3.LUT R119, R119, R10.reuse, RZ, 0x3c, !PT ;  /* 0x0000000a77777212 */ /* 0x080fe400078e3cff */
[-C--:B------:R-:W-:Y:S02]  /*18e0*/  LOP3.LUT R5, R122, R10.reuse, RZ, 0x3c, !PT ;  /* 0x0000000a7a057212 */ /* 0x080fe400078e3cff */
        /* <DEDUP_REMOVED lines=10> */
[----:B------:R5:W-:Y:S01]  /*1990*/  STL.64 [R1+0x190], R6 ;  /* 0x0001900601007387 */ /* 0x000be20000100a00 */
[----:B------:R-:W-:-:S02]  /*19a0*/  LOP3.LUT R138, R138, R15, RZ, 0x3c, !PT ;  /* 0x0000000f8a8a7212 */ /* 0x000fc400078e3cff */
[----:B------:R-:W-:Y:S02]  /*19b0*/  LOP3.LUT R134, R134, R13, RZ, 0x3c, !PT ;  /* 0x0000000d86867212 */ /* 0x000fe400078e3cff */
[----:B------:R-:W-:Y:S02]  /*19c0*/  LOP3.LUT R11, R20, R17, RZ, 0x3c, !PT ;  /* 0x00000011140b7212 */ /* 0x000fe400078e3cff */
[-C--:B------:R-:W-:Y:S02]  /*19d0*/  LOP3.LUT R13, R107, R20.reuse, RZ, 0x3c, !PT ;  /* 0x000000146b0d7212 */ /* 0x080fe400078e3cff */
[-C--:B------:R-:W-:Y:S01]  /*19e0*/  LOP3.LUT R15, R40, R20.reuse, RZ, 0x3c, !PT ;  /* 0x00000014280f7212 */ /* 0x080fe200078e3cff */
[----:B------:R0:W-:Y:S01]  /*19f0*/  STL.64 [R1+0xf8], R10 ;  /* 0x0000f80a01007387 */ /* 0x0001e20000100a00 */
[-C--:B------:R-:W-:Y:S02]  /*1a00*/  LOP3.LUT R37, R37, R20.reuse, RZ, 0x3c, !PT ;  /* 0x0000001425257212 */ /* 0x080fe400078e3cff */
[----:B------:R-:W-:Y:S01]  /*1a10*/  LOP3.LUT R17, R28, R20, RZ, 0x3c, !PT ;  /* 0x000000141c117212 */ /* 0x000fe200078e3cff */
[----:B------:R1:W-:Y:S01]  /*1a20*/  STL.64 [R1+0x120], R12 ;  /* 0x0001200c01007387 */ /* 0x0003e20000100a00 */
[----:B------:R-:W-:-:S02]  /*1a30*/  LOP3.LUT R18, R23, R18, RZ, 0x3c, !PT ;  /* 0x0000001217127212 */ /* 0x000fc400078e3cff */
[-C--:B------:R-:W-:Y:S01]  /*1a40*/  LOP3.LUT R20, R109, R23.reuse, RZ, 0x3c, !PT ;  /* 0x000000176d147212 */ /* 0x080fe200078e3cff */
[----:B------:R2:W-:Y:S01]  /*1a50*/  STL.64 [R1+0x148], R14 ;  /* 0x0001480e01007387 */ /* 0x0005e20000100a00 */
[-C--:B------:R-:W-:Y:S02]  /*1a60*/  LOP3.LUT R32, R32, R23.reuse, RZ, 0x3c, !PT ;  /* 0x0000001720207212 */ /* 0x080fe400078e3cff */
[-C--:B------:R-:W-:Y:S01]  /*1a70*/  LOP3.LUT R38, R38, R23.reuse, RZ, 0x3c, !PT ;  /* 0x0000001726267212 */ /* 0x080fe200078e3cff */
[----:B------:R-:W-:Y:S01]  /*1a80*/  STL.64 [R1+0x170], R36 ;  /* 0x0001702401007387 */ /* 0x000fe20000100a00 */
[----:B------:R-:W-:Y:S02]  /*1a90*/  LOP3.LUT R22, R27, R23, RZ, 0x3c, !PT ;  /* 0x000000171b167212 */ /* 0x000fe400078e3cff */
[----:B------:R-:W-:Y:S01]  /*1aa0*/  LOP3.LUT R23, R30, R140, RZ, 0x3c, !PT ;  /* 0x0000008c1e177212 */ /* 0x000fe200078e3cff */
[----:B------:R-:W-:Y:S01]  /*1ab0*/  STL.64 [R1+0x198], R16 ;  /* 0x0001981001007387 */ /* 0x000fe20000100a00 */
[----:B------:R-:W-:-:S02]  /*1ac0*/  LOP3.LUT R30, R24, R138, RZ, 0x3c, !PT ;  /* 0x0000008a181e7212 */ /* 0x000fc400078e3cff */
[-C--:B------:R-:W-:Y:S01]  /*1ad0*/  LOP3.LUT R107, R34, R139.reuse, RZ, 0x3c, !PT ;  /* 0x0000008b226b7212 */ /* 0x080fe200078e3cff */
[----:B------:R-:W-:Y:S01]  /*1ae0*/  STL.64 [R1+0x1a0], R22 ;  /* 0x0001a01601007387 */ /* 0x000fe20000100a00 */
[----:B------:R-:W-:Y:S02]  /*1af0*/  LOP3.LUT R21, R106, R140, RZ, 0x3c, !PT ;  /* 0x0000008c6a157212 */ /* 0x000fe400078e3cff */
[----:B------:R-:W-:Y:S02]  /*1b00*/  LOP3.LUT R41, R127, R139, RZ, 0x3c, !PT ;  /* 0x0000008b7f297212 */ /* 0x000fe400078e3cff */
[-C--:B------:R-:W-:Y:S01]  /*1b10*/  LOP3.LUT R24, R35, R137.reuse, RZ, 0x3c, !PT ;  /* 0x0000008923187212 */ /* 0x080fe200078e3cff */
[----:B------:R-:W-:Y:S01]  /*1b20*/  STL.64 [R1+0x128], R20 ;  /* 0x0001281401007387 */ /* 0x000fe20000100a00 */
[----:B------:R-:W-:Y:S02]  /*1b30*/  LOP3.LUT R34, R25, R137, RZ, 0x3c, !PT ;  /* 0x0000008919227212 */ /* 0x000fe400078e3cff */
[----:B------:R-:W-:-:S02]  /*1b40*/  LOP3.LUT R19, R140, R19, RZ, 0x3c, !PT ;  /* 0x000000138c137212 */ /* 0x000fc400078e3cff */
[-C--:B------:R-:W-:Y:S02]  /*1b50*/  LOP3.LUT R33, R33, R140.reuse, RZ, 0x3c, !PT ;  /* 0x0000008c21217212 */ /* 0x080fe400078e3cff */
        /* <DEDUP_REMOVED lines=28> */
[----:B------:R-:W-:Y:S04]  /*1d20*/  STL.64 [R1+0x1b0], R112 ;  /* 0x0001b07001007387 */ /* 0x000fe80000100a00 */
[----:B----4-:R-:W0:Y:S01]  /*1d30*/  LDL.64 R4, [UR21] ;  /* 0x00000015ff047983 */ /* 0x010e220008100a00 */
[----:B------:R-:W-:-:S02]  /*1d40*/  UIADD3 UR42, UPT, UPT, -UR52, URZ, URZ ;  /* 0x000000ff342a7290 */ /* 0x000fc4000fffe1ff */
[----:B------:R-:W-:Y:S02]  /*1d50*/  ULOP3.LUT UR43, UR52, 0x3f, URZ, 0xc0, !UPT ;  /* 0x0000003f342b7892 */ /* 0x000fe4000f8ec0ff */
[----:B------:R-:W-:Y:S02]  /*1d60*/  ULOP3.LUT UR42, UR42, 0x3f, URZ, 0xc0, !UPT ;  /* 0x0000003f2a2a7892 */ /* 0x000fe4000f8ec0ff */
[----:B------:R-:W-:Y:S02]  /*1d70*/  UIADD3 UR54, UPT, UPT, -UR53, 0x40, URZ ;  /* 0x0000004035367890 */ /* 0x000fe4000fffe1ff */
[C-C-:B-----5:R-:W-:Y:S02]  /*1d80*/  SHF.L.U64.HI R7, R10.reuse, UR43, R11.reuse ;  /* 0x0000002b0a077c19 */ /* 0x160fe4000801020b */
[C---:B------:R-:W-:Y:S02]  /*1d90*/  SHF.R.U64 R9, R10.reuse, UR42, R11 ;  /* 0x0000002a0a097c19 */ /* 0x040fe4000800120b */
[----:B------:R-:W-:-:S02]  /*1da0*/  SHF.L.U32 R6, R10, UR43, RZ ;  /* 0x0000002b0a067c19 */ /* 0x000fc400080006ff */
[----:B------:R-:W-:Y:S02]  /*1db0*/  SHF.R.U32.HI R8, RZ, UR42, R11 ;  /* 0x0000002aff087c19 */ /* 0x000fe4000801160b */
[----:B------:R-:W-:Y:S02]  /*1dc0*/  LOP3.LUT R6, R6, R9, RZ, 0xfc, !PT ;  /* 0x0000000906067212 */ /* 0x000fe400078efcff */
[----:B------:R-:W-:-:S05]  /*1dd0*/  LOP3.LUT R7, R7, R8, RZ, 0xfc, !PT ;  /* 0x0000000807077212 */ /* 0x000fca00078efcff */
[----:B------:R-:W-:Y:S01]  /*1de0*/  STL.64 [UR21], R6 ;  /* 0x00000006ff007987 */ /* 0x000fe20008100a15 */
[C---:B0-----:R-:W-:Y:S02]  /*1df0*/  SHF.L.U32 R11, R4.reuse, UR53, RZ ;  /* 0x00000035040b7c19 */ /* 0x041fe400080006ff */
[C-C-:B------:R-:W-:Y:S02]  /*1e00*/  SHF.R.U64 R10, R4.reuse, UR54, R5.reuse ;  /* 0x00000036040a7c19 */ /* 0x140fe40008001205 */
[--C-:B------:R-:W-:Y:S02]  /*1e10*/  SHF.L.U64.HI R9, R4, UR53, R5.reuse ;  /* 0x0000003504097c19 */ /* 0x100fe40008010205 */
[----:B------:R-:W-:Y:S02]  /*1e20*/  SHF.R.U32.HI R8, RZ, UR54, R5 ;  /* 0x00000036ff087c19 */ /* 0x000fe40008011605 */
[----:B------:R-:W1:Y:S01]  /*1e30*/  LDL.64 R4, [UR22] ;  /* 0x00000016ff047983 */ /* 0x000e620008100a00 */
[----:B------:R-:W-:-:S02]  /*1e40*/  LOP3.LUT R10, R10, R11, RZ, 0xfc, !PT ;  /* 0x0000000b0a0a7212 */ /* 0x000fc400078efcff */
[----:B------:R-:W-:-:S05]  /*1e50*/  LOP3.LUT R11, R8, R9, RZ, 0xfc, !PT ;  /* 0x00000009080b7212 */ /* 0x000fca00078efcff */
[----:B------:R0:W-:Y:S04]  /*1e60*/  STL.64 [UR22], R10 ;  /* 0x0000000aff007987 */ /* 0x0001e80008100a16 */
[----:B------:R-:W0:Y:S01]  /*1e70*/  LDL.64 R8, [R123] ;  /* 0x000000007b087983 */ /* 0x000e220000100a00 */
[----:B---3--:R-:W-:Y:S02]  /*1e80*/  UIADD3 UR42, UPT, UPT, -UR36, 0x40, URZ ;  /* 0x00000040242a7890 */ /* 0x008fe4000fffe1ff */
[----:B-1----:R-:W-:-:S04]  /*1e90*/  SHF.L.U32 R13, R4, UR36, RZ ;  /* 0x00000024040d7c19 */ /* 0x002fc800080006ff */
[C-C-:B------:R-:W-:Y:S02]  /*1ea0*/  SHF.R.U64 R12, R4.reuse, UR42, R5.reuse ;  /* 0x0000002a040c7c19 */ /* 0x140fe40008001205 */
[--C-:B--2---:R-:W-:Y:S02]  /*1eb0*/  SHF.L.U64.HI R15, R4, UR36, R5.reuse ;  /* 0x00000024040f7c19 */ /* 0x104fe40008010205 */
[----:B------:R-:W-:Y:S01]  /*1ec0*/  SHF.R.U32.HI R4, RZ, UR42, R5 ;  /* 0x0000002aff047c19 */ /* 0x000fe20008011605 */
[----:B------:R-:W-:Y:S01]  /*1ed0*/  UIADD3 UR42, UPT, UPT, -UR37, 0x40, URZ ;  /* 0x00000040252a7890 */ /* 0x000fe2000fffe1ff */
[----:B------:R-:W-:Y:S02]  /*1ee0*/  LOP3.LUT R12, R12, R13, RZ, 0xfc, !PT ;  /* 0x0000000d0c0c7212 */ /* 0x000fe400078efcff */
[----:B------:R-:W-:Y:S02]  /*1ef0*/  LOP3.LUT R13, R4, R15, RZ, 0xfc, !PT ;  /* 0x0000000f040d7212 */ /* 0x000fe400078efcff */
[----:B0-----:R-:W-:-:S02]  /*1f00*/  SHF.L.U64.HI R10, R8, UR37, R9 ;  /* 0x00000025080a7c19 */ /* 0x001fc40008010209 */
[C-C-:B------:R-:W-:Y:S01]  /*1f10*/  SHF.R.U64 R6, R8.reuse, UR42, R9.reuse ;  /* 0x0000002a08067c19 */ /* 0x140fe20008001209 */
[----:B------:R0:W-:Y:S01]  /*1f20*/  STL.64 [R123], R12 ;  /* 0x0000000c7b007387 */ /* 0x0001e20000100a00 */
[----:B------:R-:W-:Y:S02]  /*1f30*/  SHF.L.U32 R7, R8, UR37, RZ ;  /* 0x0000002508077c19 */ /* 0x000fe400080006ff */
[----:B------:R-:W-:Y:S01]  /*1f40*/  SHF.R.U32.HI R9, RZ, UR42, R9 ;  /* 0x0000002aff097c19 */ /* 0x000fe20008011609 */
[----:B------:R-:W2:Y:S01]  /*1f50*/  LDL.64 R4, [R121] ;  /* 0x0000000079047983 */ /* 0x000ea20000100a00 */
[----:B------:R-:W-:Y:S02]  /*1f60*/  LOP3.LUT R8, R6, R7, RZ, 0xfc, !PT ;  /* 0x0000000706087212 */ /* 0x000fe400078efcff */
[----:B------:R-:W-:-:S05]  /*1f70*/  LOP3.LUT R9, R9, R10, RZ, 0xfc, !PT ;  /* 0x0000000a09097212 */ /* 0x000fca00078efcff */
[----:B------:R1:W-:Y:S04]  /*1f80*/  STL.64 [R121], R8 ;  /* 0x0000000879007387 */ /* 0x0003e80000100a00 */
[----:B------:R-:W0:Y:S01]  /*1f90*/  LDL.64 R6, [R124] ;  /* 0x000000007c067983 */ /* 0x000e220000100a00 */
[----:B------:R-:W-:Y:S02]  /*1fa0*/  UIADD3 UR42, UPT, UPT, -UR38, 0x40, URZ ;  /* 0x00000040262a7890 */ /* 0x000fe4000fffe1ff */
[----:B--2---:R-:W-:-:S04]  /*1fb0*/  SHF.L.U32 R11, R4, UR38, RZ ;  /* 0x00000026040b7c19 */ /* 0x004fc800080006ff */
[C-C-:B------:R-:W-:Y:S02]  /*1fc0*/  SHF.R.U64 R10, R4.reuse, UR42, R5.reuse ;  /* 0x0000002a040a7c19 */ /* 0x140fe40008001205 */
[--C-:B------:R-:W-:Y:S02]  /*1fd0*/  SHF.L.U64.HI R15, R4, UR38, R5.reuse ;  /* 0x00000026040f7c19 */ /* 0x100fe40008010205 */
[----:B------:R-:W-:Y:S01]  /*1fe0*/  SHF.R.U32.HI R4, RZ, UR42, R5 ;  /* 0x0000002aff047c19 */ /* 0x000fe20008011605 */
[----:B------:R-:W-:Y:S01]  /*1ff0*/  UIADD3 UR42, UPT, UPT, -UR39, 0x40, URZ ;  /* 0x00000040272a7890 */ /* 0x000fe2000fffe1ff */
[----:B------:R-:W-:Y:S02]  /*2000*/  LOP3.LUT R10, R10, R11, RZ, 0xfc, !PT ;  /* 0x0000000b0a0a7212 */ /* 0x000fe400078efcff */
[----:B------:R-:W-:Y:S02]  /*2010*/  LOP3.LUT R11, R4, R15, RZ, 0xfc, !PT ;  /* 0x0000000f040b7212 */ /* 0x000fe400078efcff */
[----:B0-----:R-:W-:-:S02]  /*2020*/  SHF.L.U32 R13, R6, UR39, RZ ;  /* 0x00000027060d7c19 */ /* 0x001fc400080006ff */
[C-C-:B-1----:R-:W-:Y:S01]  /*2030*/  SHF.R.U64 R8, R6.reuse, UR42, R7.reuse ;  /* 0x0000002a06087c19 */ /* 0x142fe20008001207 */
[----:B------:R0:W-:Y:S01]  /*2040*/  STL.64 [R124], R10 ;  /* 0x0000000a7c007387 */ /* 0x0001e20000100a00 */
[--C-:B------:R-:W-:Y:S02]  /*2050*/  SHF.L.U64.HI R9, R6, UR39, R7.reuse ;  /* 0x0000002706097c19 */ /* 0x100fe40008010207 */
[----:B------:R-:W-:Y:S01]  /*2060*/  SHF.R.U32.HI R6, RZ, UR42, R7 ;  /* 0x0000002aff067c19 */ /* 0x000fe20008011607 */
[----:B------:R-:W2:Y:S01]  /*2070*/  LDL.64 R4, [R125] ;  /* 0x000000007d047983 */ /* 0x000ea20000100a00 */
[----:B------:R-:W-:Y:S02]  /*2080*/  LOP3.LUT R8, R8, R13, RZ, 0xfc, !PT ;  /* 0x0000000d08087212 */ /* 0x000fe400078efcff */
[----:B------:R-:W-:-:S05]  /*2090*/  LOP3.LUT R9, R6, R9, RZ, 0xfc, !PT ;  /* 0x0000000906097212 */ /* 0x000fca00078efcff */
[----:B------:R1:W-:Y:S04]  /*20a0*/  STL.64 [R125], R8 ;  /* 0x000000087d007387 */ /* 0x0003e80000100a00 */
[----:B------:R-:W3:Y:S01]  /*20b0*/  LDL.64 R6, [UR8] ;  /* 0x00000008ff067983 */ /* 0x000ee20008100a00 */
[----:B------:R-:W-:Y:S02]  /*20c0*/  UIADD3 UR42, UPT, UPT, -UR50, 0x40, URZ ;  /* 0x00000040322a7890 */ /* 0x000fe4000fffe1ff */
[----:B--2---:R-:W-:-:S04]  /*20d0*/  SHF.L.U32 R13, R4, UR50, RZ ;  /* 0x00000032040d7c19 */ /* 0x004fc800080006ff */
[C-C-:B------:R-:W-:Y:S02]  /*20e0*/  SHF.R.U64 R12, R4.reuse, UR42, R5.reuse ;  /* 0x0000002a040c7c19 */ /* 0x140fe40008001205 */
[--C-:B------:R-:W-:Y:S02]  /*20f0*/  SHF.L.U64.HI R15, R4, UR50, R5.reuse ;  /* 0x00000032040f7c19 */ /* 0x100fe40008010205 */
[----:B------:R-:W-:Y:S01]  /*2100*/  SHF.R.U32.HI R4, RZ, UR42, R5 ;  /* 0x0000002aff047c19 */ /* 0x000fe20008011605 */
[----:B------:R-:W-:Y:S01]  /*2110*/  UIADD3 UR42, UPT, UPT, -UR51, 0x40, URZ ;  /* 0x00000040332a7890 */ /* 0x000fe2000fffe1ff */
[----:B0-----:R-:W-:Y:S02]  /*2120*/  LOP3.LUT R10, R12, R13, RZ, 0xfc, !PT ;  /* 0x0000000d0c0a7212 */ /* 0x001fe400078efcff */
[----:B------:R-:W-:Y:S02]  /*2130*/  LOP3.LUT R11, R4, R15, RZ, 0xfc, !PT ;  /* 0x0000000f040b7212 */ /* 0x000fe400078efcff */
[----:B---3--:R-:W-:-:S02]  /*2140*/  SHF.L.U32 R13, R6, UR51, RZ ;  /* 0x00000033060d7c19 */ /* 0x008fc400080006ff */
[C-C-:B-1----:R-:W-:Y:S01]  /*2150*/  SHF.R.U64 R8, R6.reuse, UR42, R7.reuse ;  /* 0x0000002a06087c19 */ /* 0x142fe20008001207 */
[----:B------:R0:W-:Y:S01]  /*2160*/  STL.64 [UR8], R10 ;  /* 0x0000000aff007987 */ /* 0x0001e20008100a08 */
[--C-:B------:R-:W-:Y:S02]  /*2170*/  SHF.L.U64.HI R9, R6, UR51, R7.reuse ;  /* 0x0000003306097c19 */ /* 0x100fe40008010207 */
[----:B------:R-:W-:Y:S01]  /*2180*/  SHF.R.U32.HI R6, RZ, UR42, R7 ;  /* 0x0000002aff067c19 */ /* 0x000fe20008011607 */
[----:B------:R-:W2:Y:S01]  /*2190*/  LDL.64 R4, [UR9] ;  /* 0x00000009ff047983 */ /* 0x000ea20008100a00 */
[----:B------:R-:W-:Y:S02]  /*21a0*/  LOP3.LUT R8, R8, R13, RZ, 0xfc, !PT ;  /* 0x0000000d08087212 */ /* 0x000fe400078efcff */
[----:B------:R-:W-:-:S05]  /*21b0*/  LOP3.LUT R9, R6, R9, RZ, 0xfc, !PT ;  /* 0x0000000906097212 */ /* 0x000fca00078efcff */
[----:B------:R1:W-:Y:S04]  /*21c0*/  STL.64 [UR9], R8 ;  /* 0x00000008ff007987 */ /* 0x0003e80008100a09 */
        /* <DEDUP_REMOVED lines=121> */
[----:B------:R-:W-:Y:S02]  /*2960*/  SHF.R.U32.HI R6, RZ, UR42, R7 ;  /* 0x0000002aff067c19 */ /* 0x000fe40008011607 */
[----:B------:R-:W-:Y:S02]  /*2970*/  LOP3.LUT R8, R8, R5, RZ, 0xfc, !PT ;  /* 0x0000000508087212 */ /* 0x000fe400078efcff */
[----:B------:R-:W-:Y:S01]  /*2980*/  LOP3.LUT R9, R6, R9, RZ, 0xfc, !PT ;  /* 0x0000000906097212 */ /* 0x000fe200078efcff */
[----:B------:R-:W2:Y:S04]  /*2990*/  LDL.64 R4, [UR7] ;  /* 0x00000007ff047983 */ /* 0x000ea80008100a00 */
[----:B------:R-:W-:Y:S04]  /*29a0*/  STL.64 [UR7], R8 ;  /* 0x00000008ff007987 */ /* 0x000fe80008100a07 */
[----:B------:R-:W0:Y:S01]  /*29b0*/  LDL.64 R6, [UR23] ;  /* 0x00000017ff067983 */ /* 0x000e220008100a00 */
[----:B------:R-:W-:-:S02]  /*29c0*/  UIADD3 UR42, UPT, UPT, -UR48, 0x40, URZ ;  /* 0x00000040302a7890 */ /* 0x000fc4000fffe1ff */
[----:B------:R-:W-:-:S04]  /*29d0*/  UIADD3 UR43, UPT, UPT, -UR49, 0x40, URZ ;  /* 0x00000040312b7890 */ /* 0x000fc8000fffe1ff */
[C-C-:B--2---:R-:W-:Y:S02]  /*29e0*/  SHF.R.U64 R14, R4.reuse, UR42, R5.reuse ;  /* 0x0000002a040e7c19 */ /* 0x144fe40008001205 */
[C-C-:B------:R-:W-:Y:S02]  /*29f0*/  SHF.L.U64.HI R16, R4.reuse, UR48, R5.reuse ;  /* 0x0000003004107c19 */ /* 0x140fe40008010205 */
[----:B------:R-:W-:Y:S02]  /*2a00*/  SHF.L.U32 R15, R4, UR48, RZ ;  /* 0x00000030040f7c19 */ /* 0x000fe400080006ff */
[----:B------:R-:W-:Y:S02]  /*2a10*/  SHF.R.U32.HI R5, RZ, UR42, R5 ;  /* 0x0000002aff057c19 */ /* 0x000fe40008011605 */
[C-C-:B0-----:R-:W-:Y:S02]  /*2a20*/  SHF.R.U64 R10, R6.reuse, UR43, R7.reuse ;  /* 0x0000002b060a7c19 */ /* 0x141fe40008001207 */
[----:B------:R-:W-:-:S02]  /*2a30*/  SHF.L.U64.HI R12, R6, UR49, R7 ;  /* 0x00000031060c7c19 */ /* 0x000fc40008010207 */
[----:B------:R-:W-:Y:S02]  /*2a40*/  SHF.L.U32 R13, R6, UR49, RZ ;  /* 0x00000031060d7c19 */ /* 0x000fe400080006ff */
[----:B------:R-:W-:Y:S02]  /*2a50*/  SHF.R.U32.HI R7, RZ, UR43, R7 ;  /* 0x0000002bff077c19 */ /* 0x000fe40008011607 */
[----:B------:R-:W-:Y:S02]  /*2a60*/  LOP3.LUT R4, R14, R15, RZ, 0xfc, !PT ;  /* 0x0000000f0e047212 */ /* 0x000fe400078efcff */
[----:B------:R-:W-:Y:S02]  /*2a70*/  LOP3.LUT R5, R5, R16, RZ, 0xfc, !PT ;  /* 0x0000001005057212 */ /* 0x000fe400078efcff */
[----:B------:R-:W-:Y:S02]  /*2a80*/  LOP3.LUT R6, R10, R13, RZ, 0xfc, !PT ;  /* 0x0000000d0a067212 */ /* 0x000fe400078efcff */
[----:B------:R-:W-:Y:S01]  /*2a90*/  LOP3.LUT R7, R7, R12, RZ, 0xfc, !PT ;  /* 0x0000000c07077212 */ /* 0x000fe200078efcff */
[----:B------:R-:W-:Y:S04]  /*2aa0*/  STL.64 [UR23], R4 ;  /* 0x00000004ff007987 */ /* 0x000fe80008100a17 */
[----:B------:R0:W-:Y:S04]  /*2ab0*/  STL.64 [UR40], R6 ;  /* 0x00000006ff007987 */ /* 0x0001e80008100a28 */
[----:B------:R-:W2:Y:S04]  /*2ac0*/  LDL.128 R36, [R1+0x120] ;  /* 0x0001200001247983 */ /* 0x000ea80000100c00 */
[----:B------:R-:W2:Y:S04]  /*2ad0*/  LDL.128 R40, [R1+0x130] ;  /* 0x0001300001287983 */ /* 0x000ea80000100c00 */
[----:B------:R-:W3:Y:S04]  /*2ae0*/  LDL.64 R128, [R1+0x118] ;  /* 0x0001180001807983 */ /* 0x000ee80000100a00 */
[----:B------:R-:W4:Y:S04]  /*2af0*/  LDL.128 R28, [R1+0x140] ;  /* 0x00014000011c7983 */ /* 0x000f280000100c00 */
[----:B------:R-:W4:Y:S04]  /*2b00*/  LDL.128 R32, [R1+0x150] ;  /* 0x0001500001207983 */ /* 0x000f280000100c00 */
[----:B------:R-:W5:Y:S04]  /*2b10*/  LDL.64 R116, [R1+0x160] ;  /* 0x0001600001747983 */ /* 0x000f680000100a00 */
[----:B------:R-:W5:Y:S04]  /*2b20*/  LDL.128 R20, [R1+0x170] ;  /* 0x0001700001147983 */ /* 0x000f680000100c00 */
[----:B------:R-:W5:Y:S04]  /*2b30*/  LDL.128 R24, [R1+0x180] ;  /* 0x0001800001187983 */ /* 0x000f680000100c00 */
[----:B------:R-:W5:Y:S04]  /*2b40*/  LDL.64 R114, [R1+0x168] ;  /* 0x0001680001727983 */ /* 0x000f680000100a00 */
[----:B------:R-:W5:Y:S04]  /*2b50*/  LDL.128 R12, [R1+0x190] ;  /* 0x00019000010c7983 */ /* 0x000f680000100c00 */
[----:B------:R-:W5:Y:S04]  /*2b60*/  LDL.128 R16, [R1+0x1a0] ;  /* 0x0001a00001107983 */ /* 0x000f680000100c00 */
[----:B0-----:R-:W5:Y:S04]  /*2b70*/  LDL.128 R4, [R1+0xf0] ;  /* 0x0000f00001047983 */ /* 0x001f680000100c00 */
[----:B------:R-:W5:Y:S04]  /*2b80*/  LDL.128 R8, [R1+0x100] ;  /* 0x0001000001087983 */ /* 0x000f680000100c00 */
[----:B------:R-:W5:Y:S04]  /*2b90*/  LDL.64 R112, [R1+0x1b0] ;  /* 0x0001b00001707983 */ /* 0x000f680000100a00 */
[----:B------:R-:W5:Y:S01]  /*2ba0*/  LDL.64 R110, [R1+0x110] ;  /* 0x00011000016e7983 */ /* 0x000f620000100a00 */
[----:B------:R-:W-:-:S02]  /*2bb0*/  UMOV UR42, 0x168 ;  /* 0x00000168002a7882 */ /* 0x000fc40000000000 */
[----:B------:R-:W-:-:S12]  /*2bc0*/  ULEA UR42, UR4, UR42, 0x3 ;  /* 0x0000002a042a7291 */ /* 0x000fd8000f8e18ff */
[----:B------:R-:W0:Y:S01]  /*2bd0*/  LDCU.64 UR42, c[0x3][UR42] ;  /* 0x00c000002a2a77ac */ /* 0x000e220008000a00 */
[----:B------:R-:W-:-:S04]  /*2be0*/  UIADD3 UR4, UPT, UPT, UR4, 0x1, URZ ;  /* 0x0000000104047890 */ /* 0x000fc8000fffe0ff */
[----:B------:R-:W-:Y:S01]  /*2bf0*/  UISETP.NE.AND UP0, UPT, UR4, 0x18, UPT ;  /* 0x000000180400788c */ /* 0x000fe2000bf05270 */
[----:B--2---:R-:W-:Y:S02]  /*2c00*/  LOP3.LUT R108, R36, R40, R38, 0xb4, !PT ;  /* 0x00000028246c7212 */ /* 0x004fe400078eb426 */
[----:B------:R-:W-:Y:S02]  /*2c10*/  LOP3.LUT R107, R37, R41, R39, 0xb4, !PT ;  /* 0x00000029256b7212 */ /* 0x000fe400078eb427 */
[----:B------:R-:W-:Y:S02]  /*2c20*/  LOP3.LUT R109, R38, R42, R40, 0xb4, !PT ;  /* 0x0000002a266d7212 */ /* 0x000fe400078eb428 */
[----:B------:R-:W-:Y:S02]  /*2c30*/  LOP3.LUT R106, R39, R43, R41, 0xb4, !PT ;  /* 0x0000002b276a7212 */ /* 0x000fe400078eb429 */
[----:B---3--:R-:W-:Y:S02]  /*2c40*/  LOP3.LUT R119, R129, R39, R37, 0xb4, !PT ;  /* 0x0000002781777212 */ /* 0x008fe400078eb425 */
[----:B------:R-:W-:Y:S01]  /*2c50*/  LOP3.LUT R127, R41, R129, R43, 0xb4, !PT ;  /* 0x00000081297f7212 */ /* 0x000fe200078eb42b */
[----:B------:R-:W-:Y:S01]  /*2c60*/  IMAD.MOV.U32 R39, RZ, RZ, R106 ;  /* 0x000000ffff277224 */ /* 0x000fe200078e006a */
[----:B------:R-:W-:Y:S01]  /*2c70*/  LOP3.LUT R118, R128, R38, R36, 0xb4, !PT ;  /* 0x0000002680767212 */ /* 0x000fe200078eb424 */
[----:B------:R-:W-:Y:S01]  /*2c80*/  IMAD.MOV.U32 R38, RZ, RZ, R109 ;  /* 0x000000ffff267224 */ /* 0x000fe200078e006d */
[----:B------:R-:W-:Y:S01]  /*2c90*/  LOP3.LUT R126, R42, R36, R128, 0xb4, !PT ;  /* 0x000000242a7e7212 */ /* 0x000fe200078eb480 */
[----:B------:R-:W-:Y:S01]  /*2ca0*/  IMAD.MOV.U32 R36, RZ, RZ, R108 ;  /* 0x000000ffff247224 */ /* 0x000fe200078e006c */
[----:B------:R-:W-:Y:S01]  /*2cb0*/  LOP3.LUT R129, R43, R37, R129, 0xb4, !PT ;  /* 0x000000252b817212 */ /* 0x000fe200078eb481 */
[----:B------:R-:W-:Y:S01]  /*2cc0*/  IMAD.MOV.U32 R37, RZ, RZ, R107 ;  /* 0x000000ffff257224 */ /* 0x000fe200078e006b */
[----:B------:R-:W-:-:S02]  /*2cd0*/  LOP3.LUT R120, R40, R128, R42, 0xb4, !PT ;  /* 0x0000008028787212 */ /* 0x000fc400078eb42a */
[----:B----4-:R-:W-:Y:S02]  /*2ce0*/  LOP3.LUT R43, R28, R32, R30, 0xb4, !PT ;  /* 0x000000201c2b7212 */ /* 0x010fe400078eb41e */
[----:B------:R1:W-:Y:S01]  /*2cf0*/  STL.128 [R1+0x120], R36 ;  /* 0x0001202401007387 */ /* 0x0003e20000100c00 */
[----:B------:R-:W-:Y:S02]  /*2d00*/  LOP3.LUT R41, R30, R34, R32, 0xb4, !PT ;  /* 0x000000221e297212 */ /* 0x000fe400078eb420 */
[----:B------:R-:W-:Y:S02]  /*2d10*/  LOP3.LUT R122, R29, R33, R31, 0xb4, !PT ;  /* 0x000000211d7a7212 */ /* 0x000fe400078eb41f */
[----:B------:R-:W-:Y:S02]  /*2d20*/  LOP3.LUT R40, R31, R35, R33, 0xb4, !PT ;  /* 0x000000231f287212 */ /* 0x000fe400078eb421 */
[----:B-----5:R-:W-:Y:S02]  /*2d30*/  LOP3.LUT R32, R32, R116, R34, 0xb4, !PT ;  /* 0x0000007420207212 */ /* 0x020fe400078eb422 */
[----:B------:R-:W-:-:S02]  /*2d40*/  LOP3.LUT R131, R34, R28, R116, 0xb4, !PT ;  /* 0x0000001c22837212 */ /* 0x000fc400078eb474 */
[----:B------:R-:W-:Y:S02]  /*2d50*/  LOP3.LUT R33, R33, R117, R35, 0xb4, !PT ;  /* 0x0000007521217212 */ /* 0x000fe400078eb423 */
[----:B------:R-:W-:Y:S01]  /*2d60*/  LOP3.LUT R34, R35, R29, R117, 0xb4, !PT ;  /* 0x0000001d23227212 */ /* 0x000fe200078eb475 */
[----:B-1----:R-:W-:Y:S02]  /*2d70*/  IMAD.MOV.U32 R36, RZ, RZ, R120 ;  /* 0x000000ffff247224 */ /* 0x002fe400078e0078 */
[----:B------:R-:W-:Y:S02]  /*2d80*/  IMAD.MOV.U32 R37, RZ, RZ, R127 ;  /* 0x000000ffff257224 */ /* 0x000fe400078e007f */
[----:B------:R-:W-:Y:S02]  /*2d90*/  IMAD.MOV.U32 R38, RZ, RZ, R126 ;  /* 0x000000ffff267224 */ /* 0x000fe400078e007e */
[----:B------:R-:W-:Y:S01]  /*2da0*/  IMAD.MOV.U32 R39, RZ, RZ, R129 ;  /* 0x000000ffff277224 */ /* 0x000fe200078e0081 */
[----:B------:R-:W-:Y:S01]  /*2db0*/  LOP3.LUT R35, R116, R30, R28, 0xb4, !PT ;  /* 0x0000001e74237212 */ /* 0x000fe200078eb41c */
[----:B------:R-:W-:Y:S01]  /*2dc0*/  IMAD.MOV.U32 R28, RZ, RZ, R32 ;  /* 0x000000ffff1c7224 */ /* 0x000fe200078e0020 */
[----:B------:R-:W-:Y:S01]  /*2dd0*/  LOP3.LUT R128, R117, R31, R29, 0xb4, !PT ;  /* 0x0000001f75807212 */ /* 0x000fe200078eb41d */
[----:B------:R-:W-:Y:S01]  /*2de0*/  IMAD.MOV.U32 R29, RZ, RZ, R33 ;  /* 0x000000ffff1d7224 */ /* 0x000fe200078e0021 */
[----:B------:R1:W-:Y:S01]  /*2df0*/  STL.128 [R1+0x130], R36 ;  /* 0x0001302401007387 */ /* 0x0003e20000100c00 */
[----:B------:R-:W-:-:S02]  /*2e00*/  IMAD.MOV.U32 R30, RZ, RZ, R131 ;  /* 0x000000ffff1e7224 */ /* 0x000fc400078e0083 */
[----:B------:R-:W-:Y:S01]  /*2e10*/  IMAD.MOV.U32 R31, RZ, RZ, R34 ;  /* 0x000000ffff1f7224 */ /* 0x000fe200078e0022 */
[----:B------:R-:W-:Y:S02]  /*2e20*/  LOP3.LUT R117, R114, R22, R20, 0xb4, !PT ;  /* 0x0000001672757212 */ /* 0x000fe400078eb414 */
[----:B------:R-:W-:Y:S02]  /*2e30*/  LOP3.LUT R116, R115, R23, R21, 0xb4, !PT ;  /* 0x0000001773747212 */ /* 0x000fe400078eb415 */
[----:B------:R2:W-:Y:S01]  /*2e40*/  STL.128 [R1+0x150], R28 ;  /* 0x0001501c01007387 */ /* 0x0005e20000100c00 */
[----:B-1----:R-:W-:Y:S02]  /*2e50*/  IMAD.MOV.U32 R36, RZ, RZ, R43 ;  /* 0x000000ffff247224 */ /* 0x002fe400078e002b */
[----:B------:R-:W-:Y:S02]  /*2e60*/  IMAD.MOV.U32 R37, RZ, RZ, R122 ;  /* 0x000000ffff257224 */ /* 0x000fe400078e007a */
[----:B------:R-:W-:-:S02]  /*2e70*/  IMAD.MOV.U32 R38, RZ, RZ, R41 ;  /* 0x000000ffff267224 */ /* 0x000fc400078e0029 */
[----:B------:R-:W-:Y:S02]  /*2e80*/  IMAD.MOV.U32 R39, RZ, RZ, R40 ;  /* 0x000000ffff277224 */ /* 0x000fe400078e0028 */
[----:B--2---:R-:W-:Y:S02]  /*2e90*/  IMAD.MOV.U32 R28, RZ, RZ, R35 ;  /* 0x000000ffff1c7224 */ /* 0x004fe400078e0023 */
[----:B------:R-:W-:Y:S01]  /*2ea0*/  IMAD.MOV.U32 R29, RZ, RZ, R128 ;  /* 0x000000ffff1d7224 */ /* 0x000fe200078e0080 */
[----:B------:R1:W-:Y:S01]  /*2eb0*/  STL.128 [R1+0x140], R36 ;  /* 0x0001402401007387 */ /* 0x0003e20000100c00 */
[----:B------:R-:W-:-:S03]  /*2ec0*/  LOP3.LUT R31, R25, R115, R27, 0xb4, !PT ;  /* 0x00000073191f7212 */ /* 0x000fc600078eb41b */
[----:B------:R2:W-:Y:S01]  /*2ed0*/  STL.64 [R1+0x160], R28 ;  /* 0x0001601c01007387 */ /* 0x0005e20000100a00 */
[----:B-1----:R-:W-:Y:S02]  /*2ee0*/  LOP3.LUT R36, R20, R24, R22, 0xb4, !PT ;  /* 0x0000001814247212 */ /* 0x002fe400078eb416 */
[----:B------:R-:W-:Y:S02]  /*2ef0*/  LOP3.LUT R37, R21, R25, R23, 0xb4, !PT ;  /* 0x0000001915257212 */ /* 0x000fe400078eb417 */
[----:B------:R-:W-:Y:S02]  /*2f00*/  LOP3.LUT R38, R22, R26, R24, 0xb4, !PT ;  /* 0x0000001a16267212 */ /* 0x000fe400078eb418 */
[----:B------:R-:W-:Y:S02]  /*2f10*/  LOP3.LUT R39, R23, R27, R25, 0xb4, !PT ;  /* 0x0000001b17277212 */ /* 0x000fe400078eb419 */
[----:B------:R-:W-:Y:S02]  /*2f20*/  LOP3.LUT R24, R24, R114, R26, 0xb4, !PT ;  /* 0x0000007218187212 */ /* 0x000fe400078eb41a */
[----:B------:R-:W-:Y:S01]  /*2f30*/  LOP3.LUT R25, R26, R20, R114, 0xb4, !PT ;  /* 0x000000141a197212 */ /* 0x000fe200078eb472 */
[----:B------:R-:W-:Y:S01]  /*2f40*/  IMAD.MOV.U32 R20, RZ, RZ, R36 ;  /* 0x000000ffff147224 */ /* 0x000fe200078e0024 */
[----:B------:R-:W-:Y:S01]  /*2f50*/  LOP3.LUT R26, R27, R21, R115, 0xb4, !PT ;  /* 0x000000151b1a7212 */ /* 0x000fe200078eb473 */
[----:B------:R-:W-:-:S02]  /*2f60*/  IMAD.MOV.U32 R21, RZ, RZ, R37 ;  /* 0x000000ffff157224 */ /* 0x000fc400078e0025 */
[----:B------:R-:W-:Y:S02]  /*2f70*/  IMAD.MOV.U32 R22, RZ, RZ, R38 ;  /* 0x000000ffff167224 */ /* 0x000fe400078e0026 */
[----:B------:R-:W-:Y:S02]  /*2f80*/  IMAD.MOV.U32 R23, RZ, RZ, R39 ;  /* 0x000000ffff177224 */ /* 0x000fe400078e0027 */
[----:B--2---:R-:W-:Y:S02]  /*2f90*/  IMAD.MOV.U32 R28, RZ, RZ, R117 ;  /* 0x000000ffff1c7224 */ /* 0x004fe400078e0075 */
[----:B------:R-:W-:Y:S01]  /*2fa0*/  IMAD.MOV.U32 R29, RZ, RZ, R116 ;  /* 0x000000ffff1d7224 */ /* 0x000fe200078e0074 */
[----:B------:R1:W-:Y:S01]  /*2fb0*/  STL.128 [R1+0x170], R20 ;  /* 0x0001701401007387 */ /* 0x0003e20000100c00 */
[----:B------:R-:W-:Y:S02]  /*2fc0*/  LOP3.LUT R132, R12, R16, R14, 0xb4, !PT ;  /* 0x000000100c847212 */ /* 0x000fe400078eb40e */
[----:B------:R-:W-:Y:S01]  /*2fd0*/  LOP3.LUT R133, R13, R17, R15, 0xb4, !PT ;  /* 0x000000110d857212 */ /* 0x000fe200078eb40f */
[----:B------:R2:W-:Y:S01]  /*2fe0*/  STL.64 [R1+0x168], R28 ;  /* 0x0001681c01007387 */ /* 0x0005e20000100a00 */
[----:B-1----:R-:W-:Y:S01]  /*2ff0*/  IMAD.MOV.U32 R20, RZ, RZ, R24 ;  /* 0x000000ffff147224 */ /* 0x002fe200078e0018 */
[----:B--2---:R-:W-:Y:S01]  /*3000*/  LOP3.LUT R29, R14, R18, R16, 0xb4, !PT ;  /* 0x000000120e1d7212 */ /* 0x004fe200078eb410 */
[----:B------:R-:W-:Y:S01]  /*3010*/  IMAD.MOV.U32 R21, RZ, RZ, R31 ;  /* 0x000000ffff157224 */ /* 0x000fe200078e001f */
[----:B------:R-:W-:Y:S01]  /*3020*/  LOP3.LUT R28, R15, R19, R17, 0xb4, !PT ;  /* 0x000000130f1c7212 */ /* 0x000fe200078eb411 */
[----:B------:R-:W-:-:S02]  /*3030*/  IMAD.MOV.U32 R22, RZ, RZ, R25 ;  /* 0x000000ffff167224 */ /* 0x000fc400078e0019 */
[----:B------:R-:W-:-:S05]  /*3040*/  IMAD.MOV.U32 R23, RZ, RZ, R26 ;  /* 0x000000ffff177224 */ /* 0x000fca00078e001a */
[----:B------:R1:W-:Y:S01]  /*3050*/  STL.128 [R1+0x180], R20 ;  /* 0x0001801401007387 */ /* 0x0003e20000100c00 */
[----:B------:R-:W-:Y:S02]  /*3060*/  LOP3.LUT R30, R17, R113, R19, 0xb4, !PT ;  /* 0x00000071111e7212 */ /* 0x000fe400078eb413 */
[----:B------:R-:W-:Y:S02]  /*3070*/  LOP3.LUT R114, R19, R13, R113, 0xb4, !PT ;  /* 0x0000000d13727212 */ /* 0x000fe400078eb471 */
[----:B------:R-:W-:Y:S02]  /*3080*/  LOP3.LUT R17, R7, R11, R9, 0xb4, !PT ;  /* 0x0000000b07117212 */ /* 0x000fe400078eb409 */
[----:B------:R-:W-:Y:S01]  /*3090*/  LOP3.LUT R19, R9, R111, R11, 0xb4, !PT ;  /* 0x0000006f09137212 */ /* 0x000fe200078eb40b */
[----:B-1----:R-:W-:Y:S02]  /*30a0*/  IMAD.MOV.U32 R20, RZ, RZ, R132 ;  /* 0x000000ffff147224 */ /* 0x002fe400078e0084 */
[----:B------:R-:W-:-:S02]  /*30b0*/  IMAD.MOV.U32 R21, RZ, RZ, R133 ;  /* 0x000000ffff157224 */ /* 0x000fc400078e0085 */
[----:B------:R-:W-:Y:S02]  /*30c0*/  IMAD.MOV.U32 R22, RZ, RZ, R29 ;  /* 0x000000ffff167224 */ /* 0x000fe400078e001d */
[----:B------:R-:W-:-:S05]  /*30d0*/  IMAD.MOV.U32 R23, RZ, RZ, R28 ;  /* 0x000000ffff177224 */ /* 0x000fca00078e001c */
[----:B------:R0:W-:Y:S01]  /*30e0*/  STL.128 [R1+0x190], R20 ;  /* 0x0001901401007387 */ /* 0x0001e20000100c00 */
[----:B------:R-:W-:Y:S02]  /*30f0*/  LOP3.LUT R27, R16, R112, R18, 0xb4, !PT ;  /* 0x00000070101b7212 */ /* 0x000fe400078eb412 */
[----:B------:R-:W-:Y:S02]  /*3100*/  LOP3.LUT R115, R18, R12, R112, 0xb4, !PT ;  /* 0x0000000c12737212 */ /* 0x000fe400078eb470 */
[----:B------:R-:W-:Y:S02]  /*3110*/  LOP3.LUT R18, R8, R110, R10, 0xb4, !PT ;  /* 0x0000006e08127212 */ /* 0x000fe400078eb40a */
[----:B------:R-:W-:Y:S02]  /*3120*/  LOP3.LUT R135, R10, R4, R110, 0xb4, !PT ;  /* 0x000000040a877212 */ /* 0x000fe400078eb46e */
[----:B------:R-:W-:Y:S02]  /*3130*/  LOP3.LUT R130, R11, R5, R111, 0xb4, !PT ;  /* 0x000000050b827212 */ /* 0x000fe400078eb46f */
[----:B0-----:R-:W-:-:S02]  /*3140*/  LOP3.LUT R21, R8, UR42, R6, 0x9c, !PT ;  /* 0x0000002a08157c12 */ /* 0x001fc4000f8e9c06 */
[----:B------:R-:W-:Y:S02]  /*3150*/  LOP3.LUT R23, R9, UR43, R7, 0x9c, !PT ;  /* 0x0000002b09177c12 */ /* 0x000fe4000f8e9c07 */
[----:B------:R-:W-:Y:S02]  /*3160*/  LOP3.LUT R42, R21, R4, RZ, 0x3c, !PT ;  /* 0x00000004152a7212 */ /* 0x000fe400078e3cff */
[----:B------:R-:W-:Y:S02]  /*3170*/  LOP3.LUT R9, R23, R5, RZ, 0x3c, !PT ;  /* 0x0000000517097212 */ /* 0x000fe400078e3cff */
[----:B------:R-:W-:Y:S01]  /*3180*/  LOP3.LUT R112, R112, R14, R12, 0xb4, !PT ;  /* 0x0000000e70707212 */ /* 0x000fe200078eb40c */
[----:B------:R-:W-:Y:S01]  /*3190*/  IMAD.MOV.U32 R12, RZ, RZ, R27 ;  /* 0x000000ffff0c7224 */ /* 0x000fe200078e001b */
[----:B------:R-:W-:Y:S01]  /*31a0*/  LOP3.LUT R113, R113, R15, R13, 0xb4, !PT ;  /* 0x0000000f71717212 */ /* 0x000fe200078eb40d */
[----:B------:R-:W-:Y:S01]  /*31b0*/  IMAD.MOV.U32 R13, RZ, RZ, R30 ;  /* 0x000000ffff0d7224 */ /* 0x000fe200078e001e */
[----:B------:R-:W-:Y:S01]  /*31c0*/  LOP3.LUT R110, R110, R6, R4, 0xb4, !PT ;  /* 0x000000066e6e7212 */ /* 0x000fe200078eb404 */
[----:B------:R-:W-:Y:S01]  /*31d0*/  IMAD.MOV.U32 R14, RZ, RZ, R115 ;  /* 0x000000ffff0e7224 */ /* 0x000fe200078e0073 */
[----:B------:R-:W-:Y:S01]  /*31e0*/  LOP3.LUT R111, R111, R7, R5, 0xb4, !PT ;  /* 0x000000076f6f7212 */ /* 0x000fe200078eb405 */
[----:B------:R-:W-:-:S02]  /*31f0*/  IMAD.MOV.U32 R15, RZ, RZ, R114 ;  /* 0x000000ffff0f7224 */ /* 0x000fc400078e0072 */
[----:B------:R-:W-:Y:S02]  /*3200*/  IMAD.MOV.U32 R4, RZ, RZ, R42 ;  /* 0x000000ffff047224 */ /* 0x000fe400078e002a */
[----:B------:R-:W-:Y:S01]  /*3210*/  IMAD.MOV.U32 R5, RZ, RZ, R9 ;  /* 0x000000ffff057224 */ /* 0x000fe200078e0009 */
[----:B------:R-:W-:Y:S01]  /*3220*/  LOP3.LUT R136, R6, R10, R8, 0xb4, !PT ;  /* 0x0000000a06887212 */ /* 0x000fe200078eb408 */
[----:B------:R0:W-:Y:S01]  /*3230*/  STL.128 [R1+0x1a0], R12 ;  /* 0x0001a00c01007387 */ /* 0x0001e20000100c00 */
[----:B------:R-:W-:Y:S02]  /*3240*/  IMAD.MOV.U32 R6, RZ, RZ, R135 ;  /* 0x000000ffff067224 */ /* 0x000fe400078e0087 */
[----:B------:R-:W-:Y:S01]  /*3250*/  IMAD.MOV.U32 R7, RZ, RZ, R130 ;  /* 0x000000ffff077224 */ /* 0x000fe200078e0082 */
[----:B------:R1:W-:Y:S01]  /*3260*/  STL.64 [R1+0xf0], R4 ;  /* 0x0000f00401007387 */ /* 0x0003e20000100a00 */
[----:B0-----:R-:W-:Y:S02]  /*3270*/  IMAD.MOV.U32 R12, RZ, RZ, R112 ;  /* 0x000000ffff0c7224 */ /* 0x001fe400078e0070 */
[----:B------:R-:W-:-:S02]  /*3280*/  IMAD.MOV.U32 R13, RZ, RZ, R113 ;  /* 0x000000ffff0d7224 */ /* 0x000fc400078e0071 */
[----:B-1----:R-:W-:Y:S02]  /*3290*/  IMAD.MOV.U32 R4, RZ, RZ, R18 ;  /* 0x000000ffff047224 */ /* 0x002fe400078e0012 */
[----:B------:R-:W-:Y:S01]  /*32a0*/  IMAD.MOV.U32 R5, RZ, RZ, R19 ;  /* 0x000000ffff057224 */ /* 0x000fe200078e0013 */
[----:B------:R0:W-:Y:S04]  /*32b0*/  STL.64 [R1+0x1b0], R12 ;  /* 0x0001b00c01007387 */ /* 0x0001e80000100a00 */
[----:B------:R1:W-:Y:S01]  /*32c0*/  STL.128 [R1+0x100], R4 ;  /* 0x0001000401007387 */ /* 0x0003e20000100c00 */
[----:B0-----:R-:W-:Y:S02]  /*32d0*/  IMAD.MOV.U32 R12, RZ, RZ, R136 ;  /* 0x000000ffff0c7224 */ /* 0x001fe400078e0088 */
[----:B------:R-:W-:Y:S01]  /*32e0*/  IMAD.MOV.U32 R13, RZ, RZ, R17 ;  /* 0x000000ffff0d7224 */ /* 0x000fe200078e0011 */
[----:B------:R4:W-:Y:S01]  /*32f0*/  STL.64 [R1+0x118], R118 ;  /* 0x0001187601007387 */ /* 0x0009e20000100a00 */
[----:B-1----:R-:W-:-:S02]  /*3300*/  IMAD.MOV.U32 R4, RZ, RZ, R110 ;  /* 0x000000ffff047224 */ /* 0x002fc400078e006e */
[----:B------:R-:W-:Y:S01]  /*3310*/  IMAD.MOV.U32 R5, RZ, RZ, R111 ;  /* 0x000000ffff057224 */ /* 0x000fe200078e006f */
[----:B------:R4:W-:Y:S04]  /*3320*/  STL.64 [R1+0xf8], R12 ;  /* 0x0000f80c01007387 */ /* 0x0009e80000100a00 */
[----:B------:R4:W-:Y:S01]  /*3330*/  STL.64 [R1+0x110], R4 ;  /* 0x0001100401007387 */ /* 0x0009e20000100a00 */
[----:B------:R-:W-:Y:S05]  /*3340*/  BRA.U UP0, `(.L_x_127) ;  /* 0xffffffe100ac7547 */ /* 0x000fea000b83ffff */
[C-C-:B------:R-:W-:Y:S01]  /*3350*/  SHF.R.U64 R114, R42.reuse, 0x10, R9.reuse ;  /* 0x000000102a727819 */ /* 0x140fe20000001209 */
[----:B------:R-:W-:Y:S01]  /*3360*/  IMAD.MOV.U32 R43, RZ, RZ, RZ ;  /* 0x000000ffff2b7224 */ /* 0x000fe200078e00ff */
[C-C-:B------:R-:W-:Y:S01]  /*3370*/  SHF.R.U64 R115, R42.reuse, 0x18, R9.reuse ;  /* 0x000000182a737819 */ /* 0x140fe20000001209 */
[----:B------:R-:W-:Y:S01]  /*3380*/  IMAD.MOV.U32 R116, RZ, RZ, RZ ;  /* 0x000000ffff747224 */ /* 0x000fe200078e00ff */
[----:B------:R-:W-:Y:S02]  /*3390*/  SHF.R.U64 R117, R42, 0x8, R9 ;  /* 0x000000082a757819 */ /* 0x000fe40000001209 */
[----:B----4-:R-:W-:Y:S02]  /*33a0*/  PRMT R4, R114, 0x3340, R115 ;  /* 0x0000334072047816 */ /* 0x010fe40000000073 */
[----:B------:R-:W-:-:S04]  /*33b0*/  PRMT R5, R42, 0x3340, R117 ;  /* 0x000033402a057816 */ /* 0x000fc80000000075 */
[----:B------:R-:W-:-:S05]  /*33c0*/  PRMT R4, R5, 0x5410, R4 ;  /* 0x0000541005047816 */ /* 0x000fca0000000004 */
[----:B------:R0:W-:Y:S02]  /*33d0*/  STL [R1+0xb0], R4 ;  /* 0x0000b00401007387 */ /* 0x0001e40000100800 */
.L_x_140:
[----:B------:R-:W-:-:S06]  /*33e0*/  IMAD.IADD R128, R1, 0x1, R116 ;  /* 0x0000000101807824 */ /* 0x000fcc00078e0274 */
[----:B------:R-:W5:Y:S01]  /*33f0*/  LDL.U8 R128, [R128+0x70] ;  /* 0x0000700080807983 */ /* 0x000f620000100000 */
[----:B------:R-:W-:Y:S01]  /*3400*/  ISETP.GE.AND P0, PT, R43, 0x1, PT ;  /* 0x000000012b00780c */ /* 0x000fe20003f06270 */
[----:B------:R-:W-:Y:S01]  /*3410*/  VIADD R116, R116, 0x1 ;  /* 0x0000000174747836 */ /* 0x000fe20000000000 */
[----:B------:R-:W-:Y:S04]  /*3420*/  BSSY.RECONVERGENT B2, `(.L_x_128) ;  /* 0x000015f000027945 */ /* 0x000fe80003800200 */
[----:B------:R-:W-:-:S07]  /*3430*/  ISETP.NE.AND P1, PT, R116, 0x44, PT ;  /* 0x000000447400780c */ /* 0x000fce0003f25270 */
[----:B-1----:R-:W-:Y:S06]  /*3440*/  @!P0 BRA `(.L_x_129) ;  /* 0x0000001400708947 */ /* 0x002fec0003800000 */
[C---:B------:R-:W-:Y:S01]  /*3450*/  ISETP.GE.U32.AND P0, PT, R43.reuse, 0x4, PT ;  /* 0x000000042b00780c */ /* 0x040fe20003f06070 */
[----:B------:R-:W-:Y:S01]  /*3460*/  BSSY.RECONVERGENT B1, `(.L_x_130) ;  /* 0x0000128000017945 */ /* 0x000fe20003800200 */
[----:B------:R-:W-:Y:S01]  /*3470*/  LOP3.LUT R123, R43, 0x3, RZ, 0xc0, !PT ;  /* 0x000000032b7b7812 */ /* 0x000fe200078ec0ff */
[----:B------:R-:W-:-:S10]  /*3480*/  IMAD.MOV.U32 R124, RZ, RZ, RZ ;  /* 0x000000ffff7c7224 */ /* 0x000fd400078e00ff */
[----:B------:R-:W-:Y:S05]  /*3490*/  @!P0 BRA `(.L_x_131) ;  /* 0x0000001000908947 */ /* 0x000fea0003800000 */
[----:B------:R-:W-:Y:S01]  /*34a0*/  LOP3.LUT R124, R43, 0x7ffffffc, RZ, 0xc0, !PT ;  /* 0x7ffffffc2b7c7812 */ /* 0x000fe200078ec0ff */
[----:B------:R-:W-:Y:S01]  /*34b0*/  BSSY.RELIABLE B0, `(.L_x_132) ;  /* 0x00000f9000007945 */ /* 0x000fe20003800100 */
[----:B------:R-:W-:-:S03]  /*34c0*/  IMAD.MOV.U32 R122, RZ, RZ, R1 ;  /* 0x000000ffff7a7224 */ /* 0x000fc600078e0001 */
[----:B------:R-:W-:-:S05]  /*34d0*/  IMAD.MOV R125, RZ, RZ, -R124 ;  /* 0x000000ffff7d7224 */ /* 0x000fca00078e0a7c */
[----:B------:R-:W-:-:S13]  /*34e0*/  ISETP.GE.AND P0, PT, R125, RZ, PT ;  /* 0x000000ff7d00720c */ /* 0x000fda0003f06270 */
[----:B------:R-:W-:Y:S05]  /*34f0*/  @P0 BRA `(.L_x_133) ;  /* 0x0000000c00d00947 */ /* 0x000fea0003800000 */
[----:B0-----:R-:W-:Y:S01]  /*3500*/  IMAD.MOV R4, RZ, RZ, -R125 ;  /* 0x000000ffff047224 */ /* 0x001fe200078e0a7d */
[----:B------:R-:W-:Y:S01]  /*3510*/  BSSY.RECONVERGENT B3, `(.L_x_134) ;  /* 0x000009d000037945 */ /* 0x000fe20003800200 */
[----:B------:R-:W-:-:S03]  /*3520*/  PLOP3.LUT P0, PT, PT, PT, PT, 0x80, 0x8 ;  /* 0x000000000008781c */ /* 0x000fc60003f0f070 */
[----:B------:R-:W-:-:S13]  /*3530*/  ISETP.GT.AND P2, PT, R4, 0xc, PT ;  /* 0x0000000c0400780c */ /* 0x000fda0003f44270 */
[----:B------:R-:W-:Y:S05]  /*3540*/  @!P2 BRA `(.L_x_135) ;  /* 0x000000080064a947 */ /* 0x000fea0003800000 */
[----:B------:R-:W-:-:S13]  /*3550*/  PLOP3.LUT P0, PT, PT, PT, PT, 0x8, 0x80 ;  /* 0x000000000080781c */ /* 0x000fda0003f0e170 */
.L_x_136:
[----:B------:R-:W2:Y:S04]  /*3560*/  LDL.128 R4, [R122] ;  /* 0x000000007a047983 */ /* 0x000ea80000100c00 */
[----:B------:R-:W3:Y:S04]  /*3570*/  LDL.128 R8, [R122+0x10] ;  /* 0x000010007a087983 */ /* 0x000ee80000100c00 */
[----:B------:R-:W4:Y:S01]  /*3580*/  LDL.128 R12, [R122+0x20] ;  /* 0x000020007a0c7983 */ /* 0x000f220000100c00 */
[----:B------:R-:W-:Y:S02]  /*3590*/  IMAD.MOV.U32 R129, RZ, RZ, RZ ;  /* 0x000000ffff817224 */ /* 0x000fe400078e00ff */
[----:B--2--5:R-:W-:-:S06]  /*35a0*/  IMAD.WIDE.U32 R152, R4, 0x100, R128 ;  /* 0x0000010004987825 */ /* 0x024fcc00078e0080 */
[----:B------:R-:W-:-:S04]  /*35b0*/  IMAD.WIDE.U32 R16, R153, -0x77ec2c81, RZ ;  /* 0x8813d37f99107825 */ /* 0x000fc800078e00ff */
[----:B------:R-:W-:-:S04]  /*35c0*/  IMAD.WIDE.U32 R18, R152, -0x77ec2c81, RZ ;  /* 0x8813d37f98127825 */ /* 0x000fc800078e00ff */
[----:B------:R-:W-:-:S04]  /*35d0*/  IMAD.WIDE.U32 R16, P2, R152, 0x17b, R16 ;  /* 0x0000017b98107825 */ /* 0x000fc80007840010 */
[----:B------:R-:W-:Y:S01]  /*35e0*/  IMAD.X R149, RZ, RZ, RZ, P2 ;  /* 0x000000ffff957224 */ /* 0x000fe200010e06ff */
[----:B------:R-:W-:Y:S01]  /*35f0*/  IADD3 RZ, P2, PT, R19, R16, RZ ;  /* 0x0000001013ff7210 */ /* 0x000fe20007f5e0ff */
[----:B------:R-:W-:Y:S02]  /*3600*/  IMAD.MOV.U32 R148, RZ, RZ, R17 ;  /* 0x000000ffff947224 */ /* 0x000fe400078e0011 */
[----:B------:R-:W2:Y:S02]  /*3610*/  LDL.128 R16, [R122+0x30] ;  /* 0x000030007a107983 */ /* 0x000ea40000100c00 */
[----:B------:R-:W-:-:S04]  /*3620*/  IMAD.WIDE.U32.X R148, R153, 0x17b, R148, P2 ;  /* 0x0000017b99947825 */ /* 0x000fc800010e0494 */
[----:B------:R-:W-:-:S06]  /*3630*/  IMAD.WIDE.U32 R150, R5, 0x100, R148 ;  /* 0x0000010005967825 */ /* 0x000fcc00078e0094 */
[----:B------:R-:W-:-:S04]  /*3640*/  IMAD.WIDE.U32 R4, R151, -0x77ec2c81, RZ ;  /* 0x8813d37f97047825 */ /* 0x000fc800078e00ff */
[----:B------:R-:W-:-:S04]  /*3650*/  IMAD.WIDE.U32 R20, R150, -0x77ec2c81, RZ ;  /* 0x8813d37f96147825 */ /* 0x000fc800078e00ff */
[----:B------:R-:W-:-:S04]  /*3660*/  IMAD.WIDE.U32 R4, P2, R150, 0x17b, R4 ;  /* 0x0000017b96047825 */ /* 0x000fc80007840004 */
[----:B------:R-:W-:Y:S01]  /*3670*/  IMAD.X R129, RZ, RZ, RZ, P2 ;  /* 0x000000ffff817224 */ /* 0x000fe200010e06ff */
[----:B------:R-:W-:Y:S01]  /*3680*/  IADD3 RZ, P2, PT, R21, R4, RZ ;  /* 0x0000000415ff7210 */ /* 0x000fe20007f5e0ff */
[----:B------:R-:W-:-:S04]  /*3690*/  IMAD.MOV.U32 R128, RZ, RZ, R5 ;  /* 0x000000ffff807224 */ /* 0x000fc800078e0005 */
        /* <DEDUP_REMOVED lines=12> */
[----:B------:R-:W-:-:S03]  /*3760*/  IMAD.WIDE.U32 R142, R144, 0x17b, R142 ;  /* 0x0000017b908e7825 */ /* 0x000fc600078e008e */
[----:B------:R-:W-:-:S05]  /*3770*/  IADD3 RZ, P2, PT, R5, R142, RZ ;  /* 0x0000008e05ff7210 */ /* 0x000fca0007f5e0ff */
[----:B------:R-:W-:Y:S02]  /*3780*/  IMAD.X R142, R145, 0x17b, R143, P2 ;  /* 0x0000017b918e7824 */ /* 0x000fe400010e068f */
[----:B------:R-:W-:Y:S02]  /*3790*/  IMAD.MOV.U32 R143, RZ, RZ, RZ ;  /* 0x000000ffff8f7224 */ /* 0x000fe400078e00ff */
[----:B---3--:R-:W-:-:S06]  /*37a0*/  IMAD.WIDE.U32 R140, R8, 0x100, R142 ;  /* 0x00000100088c7825 */ /* 0x008fcc00078e008e */
        /* <DEDUP_REMOVED lines=30> */
[----:B----4-:R-:W-:-:S06]  /*3990*/  IMAD.WIDE.U32 R130, R12, 0x100, R132 ;  /* 0x000001000c827825 */ /* 0x010fcc00078e0084 */
        /* <DEDUP_REMOVED lines=30> */
[----:B--2---:R-:W-:-:S06]  /*3b80*/  IMAD.WIDE.U32 R110, R16, 0x100, R112 ;  /* 0x00000100106e7825 */ /* 0x004fcc00078e0070 */
        /* <DEDUP_REMOVED lines=26> */
[----:B------:R-:W-:-:S04]  /*3d30*/  IMAD.WIDE.U32 R6, R40, 0x17b, R6 ;  /* 0x0000017b28067825 */ /* 0x000fc800078e0006 */
[----:B------:R-:W-:Y:S01]  /*3d40*/  VIADD R125, R125, 0x10 ;  /* 0x000000107d7d7836 */ /* 0x000fe20000000000 */
[----:B------:R-:W-:Y:S01]  /*3d50*/  IADD3 RZ, P2, PT, R5, R6, RZ ;  /* 0x0000000605ff7210 */ /* 0x000fe20007f5e0ff */
[----:B------:R-:W-:-:S04]  /*3d60*/  IMAD R5, R128, -0xacad10, R150 ;  /* 0xff5352f080057824 */ /* 0x000fc800078e0296 */
[----:B------:R-:W-:Y:S01]  /*3d70*/  IMAD.X R128, R41, 0x17b, R7, P2 ;  /* 0x0000017b29807824 */ /* 0x000fe200010e0607 */
[----:B------:R-:W-:Y:S01]  /*3d80*/  ISETP.GE.AND P2, PT, R125, -0xc, PT ;  /* 0xfffffff47d00780c */ /* 0x000fe20003f46270 */
[----:B------:R-:W-:Y:S02]  /*3d90*/  IMAD R4, R148, -0xacad10, R152 ;  /* 0xff5352f094047824 */ /* 0x000fe400078e0298 */
[----:B------:R-:W-:Y:S02]  /*3da0*/  IMAD R6, R38, -0xacad10, R146 ;  /* 0xff5352f026067824 */ /* 0x000fe400078e0292 */
[----:B------:R-:W-:Y:S02]  /*3db0*/  IMAD R7, R142, -0xacad10, R144 ;  /* 0xff5352f08e077824 */ /* 0x000fe400078e0290 */
[----:B------:R-:W-:Y:S02]  /*3dc0*/  IMAD R8, R20, -0xacad10, R140 ;  /* 0xff5352f014087824 */ /* 0x000fe400078e028c */
[----:B------:R-:W-:-:S02]  /*3dd0*/  IMAD R9, R22, -0xacad10, R138 ;  /* 0xff5352f016097824 */ /* 0x000fc400078e028a */
[----:B------:R-:W-:Y:S02]  /*3de0*/  IMAD R10, R24, -0xacad10, R136 ;  /* 0xff5352f0180a7824 */ /* 0x000fe400078e0288 */
        /* <DEDUP_REMOVED lines=8> */
[----:B------:R-:W-:Y:S01]  /*3e70*/  IMAD R19, R128, -0xacad10, R40 ;  /* 0xff5352f080137824 */ /* 0x000fe200078e0228 */
[----:B------:R-:W-:Y:S04]  /*3e80*/  STL.128 [R122], R4 ;  /* 0x000000047a007387 */ /* 0x000fe80000100c00 */
[----:B------:R-:W-:Y:S04]  /*3e90*/  STL.128 [R122+0x10], R8 ;  /* 0x000010087a007387 */ /* 0x000fe80000100c00 */
[----:B------:R-:W-:Y:S04]  /*3ea0*/  STL.128 [R122+0x20], R12 ;  /* 0x0000200c7a007387 */ /* 0x000fe80000100c00 */
[----:B------:R0:W-:Y:S02]  /*3eb0*/  STL.128 [R122+0x30], R16 ;  /* 0x000030107a007387 */ /* 0x0001e40000100c00 */
[----:B0-----:R-:W-:Y:S01]  /*3ec0*/  VIADD R122, R122, 0x40 ;  /* 0x000000407a7a7836 */ /* 0x001fe20000000000 */
[----:B------:R-:W-:Y:S06]  /*3ed0*/  @!P2 BRA `(.L_x_136) ;  /* 0xfffffff400a0a947 */ /* 0x000fec000383ffff */
.L_x_135:
[----:B------:R-:W-:Y:S05]  /*3ee0*/  BSYNC.RECONVERGENT B3 ;  /* 0x0000000000037941 */ /* 0x000fea0003800200 */
.L_x_134:
[----:B------:R-:W-:Y:S01]  /*3ef0*/  IMAD.MOV R4, RZ, RZ, -R125 ;  /* 0x000000ffff047224 */ /* 0x000fe200078e0a7d */
[----:B------:R-:W-:Y:S04]  /*3f00*/  BSSY.RECONVERGENT B3, `(.L_x_137) ;  /* 0x0000050000037945 */ /* 0x000fe80003800200 */
[----:B------:R-:W-:-:S13]  /*3f10*/  ISETP.GT.AND P2, PT, R4, 0x4, PT ;  /* 0x000000040400780c */ /* 0x000fda0003f44270 */
[----:B------:R-:W-:Y:S05]  /*3f20*/  @!P2 BRA `(.L_x_138) ;  /* 0x000000040034a947 */ /* 0x000fea0003800000 */
[----:B------:R-:W2:Y:S04]  /*3f30*/  LDL.128 R4, [R122] ;  /* 0x000000007a047983 */ /* 0x000ea80000100c00 */
[----:B------:R-:W3:Y:S01]  /*3f40*/  LDL.128 R8, [R122+0x10] ;  /* 0x000010007a087983 */ /* 0x000ee20000100c00 */
[----:B------:R-:W-:Y:S02]  /*3f50*/  IMAD.MOV.U32 R129, RZ, RZ, RZ ;  /* 0x000000ffff817224 */ /* 0x000fe400078e00ff */
[----:B------:R-:W-:Y:S02]  /*3f60*/  VIADD R125, R125, 0x8 ;  /* 0x000000087d7d7836 */ /* 0x000fe40000000000 */
[----:B--2--5:R-:W-:-:S06]  /*3f70*/  IMAD.WIDE.U32 R40, R4, 0x100, R128 ;  /* 0x0000010004287825 */ /* 0x024fcc00078e0080 */
        /* <DEDUP_REMOVED lines=38> */
[----:B------:R-:W-:Y:S02]  /*41e0*/  IMAD R8, R16, -0xacad10, R26 ;  /* 0xff5352f010087824 */ /* 0x000fe400078e021a */
        /* <DEDUP_REMOVED lines=15> */
[----:B------:R-:W-:Y:S02]  /*42e0*/  IMAD.MOV.U32 R14, RZ, RZ, R5 ;  /* 0x000000ffff0e7224 */ /* 0x000fe400078e0005 */
[----:B------:R-:W-:Y:S02]  /*42f0*/  IMAD R6, R18, -0xacad10, R32 ;  /* 0xff5352f012067824 */ /* 0x000fe400078e0220 */
[----:B------:R-:W-:-:S04]  /*4300*/  IMAD.WIDE.U32.X R14, R23, 0x17b, R14, P0 ;  /* 0x0000017b170e7825 */ /* 0x000fc800000e040e */
[----:B------:R-:W-:Y:S02]  /*4310*/  IMAD R7, R28, -0xacad10, R30 ;  /* 0xff5352f01c077824 */ /* 0x000fe400078e021e */
[----:B------:R-:W-:-:S04]  /*4320*/  IMAD.WIDE.U32 R20, R11, 0x100, R14 ;  /* 0x000001000b147825 */ /* 0x000fc800078e000e */
[----:B------:R-:W-:Y:S02]  /*4330*/  IMAD R10, R14, -0xacad10, R22 ;  /* 0xff5352f00e0a7824 */ /* 0x000fe400078e0216 */
[----:B------:R-:W-:-:S04]  /*4340*/  IMAD.WIDE.U32 R128, R21, -0x77ec2c81, RZ ;  /* 0x8813d37f15807825 */ /* 0x000fc800078e00ff */
[----:B------:R-:W-:-:S04]  /*4350*/  IMAD.WIDE.U32 R4, R20, -0x77ec2c81, RZ ;  /* 0x8813d37f14047825 */ /* 0x000fc800078e00ff */
[----:B------:R-:W-:-:S04]  /*4360*/  IMAD.WIDE.U32 R128, R20, 0x17b, R128 ;  /* 0x0000017b14807825 */ /* 0x000fc800078e0080 */
[----:B------:R-:W-:Y:S01]  /*4370*/  IMAD R4, R36, -0xacad10, R40 ;  /* 0xff5352f024047824 */ /* 0x000fe200078e0228 */
[----:B------:R-:W-:Y:S01]  /*4380*/  IADD3 RZ, P0, PT, R5, R128, RZ ;  /* 0x0000008005ff7210 */ /* 0x000fe20007f1e0ff */
[----:B------:R-:W-:-:S04]  /*4390*/  IMAD R5, R34, -0xacad10, R38 ;  /* 0xff5352f022057824 */ /* 0x000fc800078e0226 */
[----:B------:R-:W-:Y:S01]  /*43a0*/  IMAD.X R128, R21, 0x17b, R129, P0 ;  /* 0x0000017b15807824 */ /* 0x000fe200000e0681 */
[----:B------:R-:W-:Y:S01]  /*43b0*/  STL.128 [R122], R4 ;  /* 0x000000047a007387 */ /* 0x000fe20000100c00 */
[----:B------:R-:W-:Y:S02]  /*43c0*/  PLOP3.LUT P0, PT, PT, PT, PT, 0x8, 0x80 ;  /* 0x000000000080781c */ /* 0x000fe40003f0e170 */
[----:B------:R-:W-:-:S05]  /*43d0*/  IMAD R11, R128, -0xacad10, R20 ;  /* 0xff5352f0800b7824 */ /* 0x000fca00078e0214 */
[----:B------:R0:W-:Y:S02]  /*43e0*/  STL.128 [R122+0x10], R8 ;  /* 0x000010087a007387 */ /* 0x0001e40000100c00 */
[----:B0-----:R-:W-:-:S07]  /*43f0*/  VIADD R122, R122, 0x20 ;  /* 0x000000207a7a7836 */ /* 0x001fce0000000000 */
.L_x_138:
[----:B------:R-:W-:Y:S05]  /*4400*/  BSYNC.RECONVERGENT B3 ;  /* 0x0000000000037941 */ /* 0x000fea0003800200 */
.L_x_137:
[----:B------:R-:W-:-:S13]  /*4410*/  ISETP.EQ.AND P2, PT, R125, RZ, PT ;  /* 0x000000ff7d00720c */ /* 0x000fda0003f42270 */
[----:B------:R-:W-:Y:S05]  /*4420*/  @!P0 BREAK.RELIABLE P2, B0 ;  /* 0x0000000000008942 */ /* 0x000fea0001000100 */
[----:B------:R-:W-:Y:S05]  /*4430*/  @!P0 BRA P2, `(.L_x_131) ;  /* 0x0000000000a88947 */ /* 0x000fea0001000000 */
.L_x_133:
[----:B------:R-:W-:Y:S05]  /*4440*/  BSYNC.RELIABLE B0 ;  /* 0x0000000000007941 */ /* 0x000fea0003800100 */
.L_x_132:
[----:B0-----:R-:W2:Y:S01]  /*4450*/  LDL.128 R4, [R122] ;  /* 0x000000007a047983 */ /* 0x001ea20000100c00 */
[----:B------:R-:W-:Y:S02]  /*4460*/  IMAD.MOV.U32 R129, RZ, RZ, RZ ;  /* 0x000000ffff817224 */ /* 0x000fe400078e00ff */
[----:B------:R-:W-:Y:S02]  /*4470*/  VIADD R125, R125, 0x4 ;  /* 0x000000047d7d7836 */ /* 0x000fe40000000000 */
[----:B--2--5:R-:W-:-:S06]  /*4480*/  IMAD.WIDE.U32 R20, R4, 0x100, R128 ;  /* 0x0000010004147825 */ /* 0x024fcc00078e0080 */
[----:B------:R-:W-:-:S04]  /*4490*/  IMAD.WIDE.U32 R8, R21, -0x77ec2c81, RZ ;  /* 0x8813d37f15087825 */ /* 0x000fc800078e00ff */
[----:B------:R-:W-:-:S04]  /*44a0*/  IMAD.WIDE.U32 R10, P0, R20, 0x17b, R8 ;  /* 0x0000017b140a7825 */ /* 0x000fc80007800008 */
[----:B------:R-:W-:-:S04]  /*44b0*/  IMAD.WIDE.U32 R8, R20, -0x77ec2c81, RZ ;  /* 0x8813d37f14087825 */ /* 0x000fc800078e00ff */
[----:B------:R-:W-:Y:S01]  /*44c0*/  IMAD.X R13, RZ, RZ, RZ, P0 ;  /* 0x000000ffff0d7224 */ /* 0x000fe200000e06ff */
[----:B------:R-:W-:Y:S01]  /*44d0*/  IADD3 RZ, P0, PT, R9, R10, RZ ;  /* 0x0000000a09ff7210 */ /* 0x000fe20007f1e0ff */
[----:B------:R-:W-:-:S04]  /*44e0*/  IMAD.MOV.U32 R12, RZ, RZ, R11 ;  /* 0x000000ffff0c7224 */ /* 0x000fc800078e000b */
[----:B------:R-:W-:-:S04]  /*44f0*/  IMAD.WIDE.U32.X R8, R21, 0x17b, R12, P0 ;  /* 0x0000017b15087825 */ /* 0x000fc800000e040c */
[----:B------:R-:W-:-:S06]  /*4500*/  IMAD.WIDE.U32 R18, R5, 0x100, R8 ;  /* 0x0000010005127825 */ /* 0x000fcc00078e0008 */
        /* <DEDUP_REMOVED lines=19> */
[----:B------:R-:W-:-:S04]  /*4640*/  IMAD.WIDE.U32 R128, R14, 0x17b, R128 ;  /* 0x0000017b0e807825 */ /* 0x000fc800078e0080 */
[----:B------:R-:W-:Y:S01]  /*4650*/  IMAD R4, R8, -0xacad10, R20 ;  /* 0xff5352f008047824 */ /* 0x000fe200078e0214 */
[----:B------:R-:W-:Y:S01]  /*4660*/  IADD3 RZ, P0, PT, R5, R128, RZ ;  /* 0x0000008005ff7210 */ /* 0x000fe20007f1e0ff */
[----:B------:R-:W-:-:S04]  /*4670*/  IMAD R5, R10, -0xacad10, R18 ;  /* 0xff5352f00a057824 */ /* 0x000fc800078e0212 */
[----:B------:R-:W-:Y:S01]  /*4680*/  IMAD.X R128, R15, 0x17b, R129, P0 ;  /* 0x0000017b0f807824 */ /* 0x000fe200000e0681 */
[----:B------:R-:W-:-:S03]  /*4690*/  ISETP.NE.AND P0, PT, R125, RZ, PT ;  /* 0x000000ff7d00720c */ /* 0x000fc60003f05270 */
[----:B------:R-:W-:-:S05]  /*46a0*/  IMAD R7, R128, -0xacad10, R14 ;  /* 0xff5352f080077824 */ /* 0x000fca00078e020e */
[----:B------:R0:W-:Y:S02]  /*46b0*/  STL.128 [R122], R4 ;  /* 0x000000047a007387 */ /* 0x0001e40000100c00 */
[----:B0-----:R-:W-:-:S03]  /*46c0*/  VIADD R122, R122, 0x10 ;  /* 0x000000107a7a7836 */ /* 0x001fc60000000000 */
[----:B------:R-:W-:Y:S05]  /*46d0*/  @P0 BRA `(.L_x_132) ;  /* 0xfffffffc005c0947 */ /* 0x000fea000383ffff */
.L_x_131:
[----:B------:R-:W-:Y:S05]  /*46e0*/  BSYNC.RECONVERGENT B1 ;  /* 0x0000000000017941 */ /* 0x000fea0003800200 */
.L_x_130:
[----:B------:R-:W-:-:S13]  /*46f0*/  ISETP.NE.AND P0, PT, R123, RZ, PT ;  /* 0x000000ff7b00720c */ /* 0x000fda0003f05270 */
[----:B------:R-:W-:Y:S05]  /*4700*/  @!P0 BRA `(.L_x_129) ;  /* 0x0000000000c08947 */ /* 0x000fea0003800000 */
[----:B------:R-:W-:-:S05]  /*4710*/  IMAD R124, R124, 0x4, R1 ;  /* 0x000000047c7c7824 */ /* 0x000fca00078e0201 */
[----:B------:R-:W0:Y:S01]  /*4720*/  LDL R5, [R124] ;  /* 0x000000007c057983 */ /* 0x000e220000100800 */
[----:B------:R-:W-:Y:S01]  /*4730*/  IMAD.MOV.U32 R129, RZ, RZ, RZ ;  /* 0x000000ffff817224 */ /* 0x000fe200078e00ff */
[----:B------:R-:W-:Y:S01]  /*4740*/  BSSY.RECONVERGENT B0, `(.L_x_129) ;  /* 0x000002c000007945 */ /* 0x000fe20003800200 */
[----:B0----5:R-:W-:-:S06]  /*4750*/  IMAD.WIDE.U32 R4, R5, 0x100, R128 ;  /* 0x0000010005047825 */ /* 0x021fcc00078e0080 */
[----:B------:R-:W-:-:S04]  /*4760*/  IMAD.WIDE.U32 R6, R5, -0x77ec2c81, RZ ;  /* 0x8813d37f05067825 */ /* 0x000fc800078e00ff */
[----:B------:R-:W-:-:S04]  /*4770*/  IMAD.WIDE.U32 R8, P0, R4, 0x17b, R6 ;  /* 0x0000017b04087825 */ /* 0x000fc80007800006 */
[----:B------:R-:W-:-:S04]  /*4780*/  IMAD.WIDE.U32 R6, R4, -0x77ec2c81, RZ ;  /* 0x8813d37f04067825 */ /* 0x000fc800078e00ff */
[----:B------:R-:W-:Y:S01]  /*4790*/  IMAD.X R11, RZ, RZ, RZ, P0 ;  /* 0x000000ffff0b7224 */ /* 0x000fe200000e06ff */
[----:B------:R-:W-:Y:S01]  /*47a0*/  IADD3 RZ, P0, PT, R7, R8, RZ ;  /* 0x0000000807ff7210 */ /* 0x000fe20007f1e0ff */
[----:B------:R-:W-:-:S04]  /*47b0*/  IMAD.MOV.U32 R10, RZ, RZ, R9 ;  /* 0x000000ffff0a7224 */ /* 0x000fc800078e0009 */
[----:B------:R-:W-:Y:S01]  /*47c0*/  IMAD.WIDE.U32.X R6, R5, 0x17b, R10, P0 ;  /* 0x0000017b05067825 */ /* 0x000fe200000e040a */
[----:B------:R-:W-:-:S03]  /*47d0*/  ISETP.NE.AND P0, PT, R123, 0x1, PT ;  /* 0x000000017b00780c */ /* 0x000fc60003f05270 */
[----:B------:R-:W-:Y:S02]  /*47e0*/  IMAD R5, R6, -0xacad10, R4 ;  /* 0xff5352f006057824 */ /* 0x000fe400078e0204 */
[----:B------:R-:W-:-:S03]  /*47f0*/  IMAD.MOV.U32 R128, RZ, RZ, R6 ;  /* 0x000000ffff807224 */ /* 0x000fc600078e0006 */
[----:B------:R0:W-:Y:S05]  /*4800*/  STL [R124], R5 ;  /* 0x000000057c007387 */ /* 0x0001ea0000100800 */
[----:B------:R-:W-:Y:S05]  /*4810*/  @!P0 BRA `(.L_x_139) ;  /* 0x0000000000788947 */ /* 0x000fea0003800000 */
[----:B------:R-:W2:Y:S01]  /*4820*/  LDL R9, [R124+0x4] ;  /* 0x000004007c097983 */ /* 0x000ea20000100800 */
[----:B------:R-:W-:Y:S02]  /*4830*/  IMAD.MOV.U32 R4, RZ, RZ, R128 ;  /* 0x000000ffff047224 */ /* 0x000fe400078e0080 */
[----:B0-----:R-:W-:Y:S02]  /*4840*/  IMAD.MOV.U32 R5, RZ, RZ, R7 ;  /* 0x000000ffff057224 */ /* 0x001fe400078e0007 */
[----:B--2---:R-:W-:-:S06]  /*4850*/  IMAD.WIDE.U32 R4, R9, 0x100, R4 ;  /* 0x0000010009047825 */ /* 0x004fcc00078e0004 */
[----:B------:R-:W-:-:S04]  /*4860*/  IMAD.WIDE.U32 R6, R5, 0x1027a6fd, RZ ;  /* 0x1027a6fd05067825 */ /* 0x000fc800078e00ff */
[----:B------:R-:W-:-:S04]  /*4870*/  IMAD.WIDE.U32 R8, P0, R4, 0x2f7, R6 ;  /* 0x000002f704087825 */ /* 0x000fc80007800006 */
[----:B------:R-:W-:-:S04]  /*4880*/  IMAD.WIDE.U32 R6, R4, 0x1027a6fd, RZ ;  /* 0x1027a6fd04067825 */ /* 0x000fc800078e00ff */
[----:B------:R-:W-:Y:S01]  /*4890*/  IMAD.X R11, RZ, RZ, RZ, P0 ;  /* 0x000000ffff0b7224 */ /* 0x000fe200000e06ff */
[----:B------:R-:W-:Y:S01]  /*48a0*/  IADD3 RZ, P0, PT, R7, R8, RZ ;  /* 0x0000000807ff7210 */ /* 0x000fe20007f1e0ff */
[----:B------:R-:W-:-:S04]  /*48b0*/  IMAD.MOV.U32 R10, RZ, RZ, R9 ;  /* 0x000000ffff0a7224 */ /* 0x000fc800078e0009 */
[----:B------:R-:W-:Y:S01]  /*48c0*/  IMAD.WIDE.U32.X R6, R5, 0x2f7, R10, P0 ;  /* 0x000002f705067825 */ /* 0x000fe200000e040a */
[----:B------:R-:W-:-:S04]  /*48d0*/  ISETP.NE.AND P0, PT, R123, 0x2, PT ;  /* 0x000000027b00780c */ /* 0x000fc80003f05270 */
[----:B------:R-:W-:-:S05]  /*48e0*/  SHF.R.U64 R128, R6, 0x1, R7 ;  /* 0x0000000106807819 */ /* 0x000fca0000001207 */
[----:B------:R-:W-:-:S05]  /*48f0*/  IMAD R5, R128, -0xacad10, R4 ;  /* 0xff5352f080057824 */ /* 0x000fca00078e0204 */
[----:B------:R1:W-:Y:S01]  /*4900*/  STL [R124+0x4], R5 ;  /* 0x000004057c007387 */ /* 0x0003e20000100800 */
[----:B------:R-:W-:Y:S05]  /*4910*/  @!P0 BRA `(.L_x_139) ;  /* 0x0000000000388947 */ /* 0x000fea0003800000 */
[----:B------:R-:W2:Y:S01]  /*4920*/  LDL R9, [R124+0x8] ;  /* 0x000008007c097983 */ /* 0x000ea20000100800 */
[----:B-1----:R-:W-:Y:S01]  /*4930*/  SHF.R.U32.HI R5, RZ, 0x1, R7 ;  /* 0x00000001ff057819 */ /* 0x002fe20000011607 */
[----:B------:R-:W-:-:S04]  /*4940*/  IMAD.MOV.U32 R4, RZ, RZ, R128 ;  /* 0x000000ffff047224 */ /* 0x000fc800078e0080 */
[----:B--2---:R-:W-:-:S06]  /*4950*/  IMAD.WIDE.U32 R4, R9, 0x100, R4 ;  /* 0x0000010009047825 */ /* 0x004fcc00078e0004 */
[----:B------:R-:W-:-:S04]  /*4960*/  IMAD.WIDE.U32 R6, R5, 0x1027a6fd, RZ ;  /* 0x1027a6fd05067825 */ /* 0x000fc800078e00ff */
[----:B------:R-:W-:-:S04]  /*4970*/  IMAD.WIDE.U32 R8, P0, R4, 0x2f7, R6 ;  /* 0x000002f704087825 */ /* 0x000fc80007800006 */
[----:B------:R-:W-:-:S04]  /*4980*/  IMAD.WIDE.U32 R6, R4, 0x1027a6fd, RZ ;  /* 0x1027a6fd04067825 */ /* 0x000fc800078e00ff */
[----:B------:R-:W-:Y:S01]  /*4990*/  IMAD.X R11, RZ, RZ, RZ, P0 ;  /* 0x000000ffff0b7224 */ /* 0x000fe200000e06ff */
[----:B------:R-:W-:Y:S01]  /*49a0*/  IADD3 RZ, P0, PT, R7, R8, RZ ;  /* 0x0000000807ff7210 */ /* 0x000fe20007f1e0ff */
[----:B------:R-:W-:-:S04]  /*49b0*/  IMAD.MOV.U32 R10, RZ, RZ, R9 ;  /* 0x000000ffff0a7224 */ /* 0x000fc800078e0009 */
[----:B------:R-:W-:-:S05]  /*49c0*/  IMAD.WIDE.U32.X R6, R5, 0x2f7, R10, P0 ;  /* 0x000002f705067825 */ /* 0x000fca00000e040a */
[----:B------:R-:W-:-:S05]  /*49d0*/  SHF.R.U64 R128, R6, 0x1, R7 ;  /* 0x0000000106807819 */ /* 0x000fca0000001207 */
[----:B------:R-:W-:-:S05]  /*49e0*/  IMAD R5, R128, -0xacad10, R4 ;  /* 0xff5352f080057824 */ /* 0x000fca00078e0204 */
[----:B------:R2:W-:Y:S02]  /*49f0*/  STL [R124+0x8], R5 ;  /* 0x000008057c007387 */ /* 0x0005e40000100800 */
.L_x_139:
[----:B------:R-:W-:Y:S05]  /*4a00*/  BSYNC.RECONVERGENT B0 ;  /* 0x0000000000007941 */ /* 0x000fea0003800200 */
.L_x_129:
[----:B------:R-:W-:Y:S05]  /*4a10*/  BSYNC.RECONVERGENT B2 ;  /* 0x0000000000027941 */ /* 0x000fea0003800200 */
.L_x_128:
[----:B------:R-:W-:Y:S05]  /*4a20*/  WARPSYNC.ALL ;  /* 0x0000000000007948 */ /* 0x000fea0003800000 */
[----:B-----5:R-:W-:-:S13]  /*4a30*/  ISETP.NE.AND P0, PT, R128, RZ, PT ;  /* 0x000000ff8000720c */ /* 0x020fda0003f05270 */
[----:B0-----:R-:W-:-:S05]  /*4a40*/  @P0 IMAD.HI.U32 R4, R128, 0x5ee204f5, RZ ;  /* 0x5ee204f580040827 */ /* 0x001fca00078e00ff */
[----:B-12---:R-:W-:Y:S01]  /*4a50*/  @P0 SHF.R.U32.HI R5, RZ, 0x16, R4 ;  /* 0x00000016ff050819 */ /* 0x006fe20000011604 */
[C---:B------:R-:W-:Y:S02]  /*4a60*/  @P0 IMAD R4, R43.reuse, 0x4, R1 ;  /* 0x000000042b040824 */ /* 0x040fe400078e0201 */
[----:B------:R-:W-:Y:S02]  /*4a70*/  @P0 VIADD R43, R43, 0x1 ;  /* 0x000000012b2b0836 */ /* 0x000fe40000000000 */
[----:B------:R-:W-:-:S05]  /*4a80*/  @P0 IMAD R5, R5, -0xacad10, R128 ;  /* 0xff5352f005050824 */ /* 0x000fca00078e0280 */
[----:B------:R1:W-:Y:S01]  /*4a90*/  @P0 STL [R4], R5 ;  /* 0x0000000504000387 */ /* 0x0003e20000100800 */
[----:B------:R-:W-:Y:S05]  /*4aa0*/  @P1 BRA `(.L_x_140) ;  /* 0xffffffe8004c1947 */ /* 0x000fea000383ffff */
[C---:B------:R-:W-:Y:S01]  /*4ab0*/  ISETP.GE.AND P0, PT, R43.reuse, 0x2, PT ;  /* 0x000000022b00780c */ /* 0x040fe20003f06270 */
[----:B------:R-:W-:Y:S01]  /*4ac0*/  BSSY.RECONVERGENT B0, `(.L_x_141) ;  /* 0x0000077000007945 */ /* 0x000fe20003800200 */
[----:B------:R-:W-:Y:S02]  /*4ad0*/  VIADD R10, R43, 0xffffffff ;  /* 0xffffffff2b0a7836 */ /* 0x000fe40000000000 */
[----:B------:R-:W-:-:S09]  /*4ae0*/  IMAD.MOV.U32 R8, RZ, RZ, RZ ;  /* 0x000000ffff087224 */ /* 0x000fd200078e00ff */
[----:B------:R-:W-:Y:S05]  /*4af0*/  @!P0 BRA `(.L_x_142) ;  /* 0x0000000400cc8947 */ /* 0x000fea0003800000 */
[----:B-1----:R-:W-:Y:S01]  /*4b00*/  VIADD R4, R43, 0xfffffffe ;  /* 0xfffffffe2b047836 */ /* 0x002fe20000000000 */
[----:B------:R-:W-:Y:S01]  /*4b10*/  LOP3.LUT R31, R10, 0x3, RZ, 0xc0, !PT ;  /* 0x000000030a1f7812 */ /* 0x000fe200078ec0ff */
[----:B------:R-:W-:Y:S01]  /*4b20*/  BSSY.RECONVERGENT B1, `(.L_x_143) ;  /* 0x0000054000017945 */ /* 0x000fe20003800200 */
[----:B------:R-:W-:Y:S02]  /*4b30*/  VIADD R33, R1, 0xf0 ;  /* 0x000000f001217836 */ /* 0x000fe40000000000 */
[----:B------:R-:W-:Y:S01]  /*4b40*/  ISETP.GE.U32.AND P0, PT, R4, 0x3, PT ;  /* 0x000000030400780c */ /* 0x000fe20003f06070 */
[----:B------:R-:W-:Y:S01]  /*4b50*/  IMAD.MOV.U32 R12, RZ, RZ, RZ ;  /* 0x000000ffff0c7224 */ /* 0x000fe200078e00ff */
[----:B------:R-:W-:Y:S01]  /*4b60*/  ISETP.NE.AND P1, PT, R31, RZ, PT ;  /* 0x000000ff1f00720c */ /* 0x000fe20003f25270 */
[----:B------:R-:W-:-:S10]  /*4b70*/  IMAD.MOV.U32 R8, RZ, RZ, RZ ;  /* 0x000000ffff087224 */ /* 0x000fd400078e00ff */
[----:B------:R-:W-:Y:S05]  /*4b80*/  @!P0 BRA `(.L_x_144) ;  /* 0x0000000400348947 */ /* 0x000fea0003800000 */
[C---:B------:R-:W-:Y:S01]  /*4b90*/  IMAD.SHL.U32 R8, R10.reuse, 0x4, RZ ;  /* 0x000000040a087824 */ /* 0x040fe200078e00ff */
[----:B------:R-:W-:Y:S01]  /*4ba0*/  LOP3.LUT R12, R10, 0xfffffffc, RZ, 0xc0, !PT ;  /* 0xfffffffc0a0c7812 */ /* 0x000fe200078ec0ff */
[----:B------:R-:W-:Y:S02]  /*4bb0*/  IMAD.MOV.U32 R30, RZ, RZ, R33 ;  /* 0x000000ffff1e7224 */ /* 0x000fe400078e0021 */
[----:B------:R-:W-:Y:S01]  /*4bc0*/  IMAD.MOV.U32 R9, RZ, RZ, R1 ;  /* 0x000000ffff097224 */ /* 0x000fe200078e0001 */
[----:B------:R-:W-:Y:S01]  /*4bd0*/  LOP3.LUT R8, R8, 0xfffffff0, RZ, 0xc0, !PT ;  /* 0xfffffff008087812 */ /* 0x000fe200078ec0ff */
[----:B------:R-:W-:-:S07]  /*4be0*/  IMAD.MOV R11, RZ, RZ, -R12 ;  /* 0x000000ffff0b7224 */ /* 0x000fce00078e0a0c */
.L_x_145:
[----:B------:R0:W2:Y:S01]  /*4bf0*/  LDL.128 R4, [R9] ;  /* 0x0000000009047983 */ /* 0x0000a20000100c00 */
[----:B------:R-:W-:-:S05]  /*4c00*/  VIADD R11, R11, 0x4 ;  /* 0x000000040b0b7836 */ /* 0x000fca0000000000 */
[----:B------:R-:W-:Y:S01]  /*4c10*/  ISETP.NE.AND P0, PT, R11, RZ, PT ;  /* 0x000000ff0b00720c */ /* 0x000fe20003f05270 */
[----:B0-----:R-:W-:Y:S02]  /*4c20*/  VIADD R9, R9, 0x10 ;  /* 0x0000001009097836 */ /* 0x001fe40000000000 */
[----:B--2---:R-:W-:Y:S01]  /*4c30*/  IMAD.HI.U32 R13, R4, -0x72c234f7, RZ ;  /* 0x8d3dcb09040d7827 */ /* 0x004fe200078e00ff */
[----:B------:R-:W-:Y:S02]  /*4c40*/  SHF.R.U32.HI R14, RZ, 0x2, R4 ;  /* 0x00000002ff0e7819 */ /* 0x000fe40000011604 */
[----:B------:R-:W-:Y:S01]  /*4c50*/  SHF.R.U32.HI R20, RZ, 0x2, R5 ;  /* 0x00000002ff147819 */ /* 0x000fe20000011605 */
[----:B------:R-:W-:Y:S01]  /*4c60*/  IMAD.HI.U32 R17, R5, -0x72c234f7, RZ ;  /* 0x8d3dcb0905117827 */ /* 0x000fe200078e00ff */
[----:B------:R-:W-:Y:S02]  /*4c70*/  SHF.R.U32.HI R13, RZ, 0x5, R13 ;  /* 0x00000005ff0d7819 */ /* 0x000fe4000001160d */
[----:B------:R-:W-:Y:S01]  /*4c80*/  SHF.R.U32.HI R24, RZ, 0x2, R6 ;  /* 0x00000002ff187819 */ /* 0x000fe20000011606 */
[----:B------:R-:W-:Y:S01]  /*4c90*/  IMAD.HI.U32 R19, R6, -0x72c234f7, RZ ;  /* 0x8d3dcb0906137827 */ /* 0x000fe200078e00ff */
[----:B------:R-:W-:-:S02]  /*4ca0*/  SHF.R.U32.HI R18, RZ, 0x5, R17 ;  /* 0x00000005ff127819 */ /* 0x000fc40000011611 */
[----:B------:R-:W-:Y:S01]  /*4cb0*/  SHF.R.U32.HI R28, RZ, 0x2, R7 ;  /* 0x00000002ff1c7819 */ /* 0x000fe20000011607 */
[----:B------:R-:W-:Y:S01]  /*4cc0*/  IMAD.HI.U32 R22, R7, -0x72c234f7, RZ ;  /* 0x8d3dcb0907167827 */ /* 0x000fe200078e00ff */
[----:B------:R-:W-:-:S03]  /*4cd0*/  SHF.R.U32.HI R23, RZ, 0x5, R19 ;  /* 0x00000005ff177819 */ /* 0x000fc60000011613 */
[----:B------:R-:W-:Y:S01]  /*4ce0*/  IMAD.HI.U32 R15, R14, 0x4ded2093, RZ ;  /* 0x4ded20930e0f7827 */ /* 0x000fe200078e00ff */
[----:B------:R-:W-:-:S03]  /*4cf0*/  SHF.R.U32.HI R26, RZ, 0x5, R22 ;  /* 0x00000005ff1a7819 */ /* 0x000fc60000011616 */
[----:B------:R-:W-:Y:S01]  /*4d00*/  IMAD.HI.U32 R14, R13, 0x8d3dcb1, RZ ;  /* 0x08d3dcb10d0e7827 */ /* 0x000fe200078e00ff */
[----:B------:R-:W-:-:S03]  /*4d10*/  SHF.R.U32.HI R15, RZ, 0x8, R15 ;  /* 0x00000008ff0f7819 */ /* 0x000fc6000001160f */
[----:B------:R-:W-:Y:S01]  /*4d20*/  IMAD.HI.U32 R20, R20, 0x4ded2093, RZ ;  /* 0x4ded209314147827 */ /* 0x000fe200078e00ff */
[----:B------:R-:W-:-:S03]  /*4d30*/  SHF.R.U32.HI R14, RZ, 0x1, R14 ;  /* 0x00000001ff0e7819 */ /* 0x000fc6000001160e */
[----:B------:R-:W-:Y:S01]  /*4d40*/  IMAD.HI.U32 R21, R5, 0x2afe6a3f, RZ ;  /* 0x2afe6a3f05157827 */ /* 0x000fe200078e00ff */
[----:B------:R-:W-:-:S03]  /*4d50*/  SHF.R.U32.HI R20, RZ, 0x8, R20 ;  /* 0x00000008ff147819 */ /* 0x000fc60000011614 */
[C---:B------:R-:W-:Y:S01]  /*4d60*/  IMAD R17, R18.reuse, -0x3a, R5 ;  /* 0xffffffc612117824 */ /* 0x040fe200078e0205 */
[----:B------:R-:W-:Y:S01]  /*4d70*/  SHF.R.U32.HI R21, RZ, 0xf, R21 ;  /* 0x0000000fff157819 */ /* 0x000fe20000011615 */
[----:B------:R-:W-:-:S04]  /*4d80*/  IMAD.HI.U32 R19, R18, 0x8d3dcb1, RZ ;  /* 0x08d3dcb112137827 */ /* 0x000fc800078e00ff */
[----:B------:R-:W-:Y:S01]  /*4d90*/  IMAD.HI.U32 R24, R24, 0x4ded2093, RZ ;  /* 0x4ded209318187827 */ /* 0x000fe200078e00ff */
[----:B------:R-:W-:-:S03]  /*4da0*/  SHF.R.U32.HI R19, RZ, 0x1, R19 ;  /* 0x00000001ff137819 */ /* 0x000fc60000011613 */
[----:B------:R-:W-:Y:S01]  /*4db0*/  IMAD.HI.U32 R5, R23, 0x8d3dcb1, RZ ;  /* 0x08d3dcb117057827 */ /* 0x000fe200078e00ff */
[----:B------:R-:W-:-:S03]  /*4dc0*/  SHF.R.U32.HI R24, RZ, 0x8, R24 ;  /* 0x00000008ff187819 */ /* 0x000fc60000011618 */
[----:B------:R-:W-:-:S04]  /*4dd0*/  IMAD.HI.U32 R28, R28, 0x4ded2093, RZ ;  /* 0x4ded20931c1c7827 */ /* 0x000fc800078e00ff */
[----:B------:R-:W-:Y:S01]  /*4de0*/  IMAD.HI.U32 R16, R4, 0x2afe6a3f, RZ ;  /* 0x2afe6a3f04107827 */ /* 0x000fe200078e00ff */
[----:B------:R-:W-:-:S03]  /*4df0*/  SHF.R.U32.HI R28, RZ, 0x8, R28 ;  /* 0x00000008ff1c7819 */ /* 0x000fc6000001161c */
[----:B------:R-:W-:-:S04]  /*4e00*/  IMAD.HI.U32 R25, R6, 0x2afe6a3f, RZ ;  /* 0x2afe6a3f06197827 */ /* 0x000fc800078e00ff */
[----:B------:R-:W-:-:S04]  /*4e10*/  IMAD.HI.U32 R29, R7, 0x2afe6a3f, RZ ;  /* 0x2afe6a3f071d7827 */ /* 0x000fc800078e00ff */
[----:B------:R-:W-:Y:S02]  /*4e20*/  IMAD R22, R23, -0x3a, R6 ;  /* 0xffffffc617167824 */ /* 0x000fe400078e0206 */
[----:B------:R-:W-:Y:S02]  /*4e30*/  IMAD R27, R26, -0x3a, R7 ;  /* 0xffffffc61a1b7824 */ /* 0x000fe400078e0207 */
[----:B------:R-:W-:Y:S02]  /*4e40*/  IMAD R4, R13, -0x3a, R4 ;  /* 0xffffffc60d047824 */ /* 0x000fe400078e0204 */
[----:B------:R-:W-:-:S04]  /*4e50*/  IMAD.HI.U32 R6, R15, 0x469ee59, RZ ;  /* 0x0469ee590f067827 */ /* 0x000fc800078e00ff */
[----:B------:R-:W-:-:S04]  /*4e60*/  IMAD.HI.U32 R7, R26, 0x8d3dcb1, RZ ;  /* 0x08d3dcb11a077827 */ /* 0x000fc800078e00ff */
[----:B------:R-:W-:Y:S01]  /*4e70*/  IMAD R13, R14, -0x3a, R13 ;  /* 0xffffffc60e0d7824 */ /* 0x000fe200078e020d */
[----:B------:R-:W-:Y:S01]  /*4e80*/  SHF.R.U32.HI R14, RZ, 0x1, R5 ;  /* 0x00000001ff0e7819 */ /* 0x000fe20000011605 */
[----:B------:R-:W-:-:S04]  /*4e90*/  IMAD.HI.U32 R5, R20, 0x469ee59, RZ ;  /* 0x0469ee5914057827 */ /* 0x000fc800078e00ff */
[----:B------:R-:W-:Y:S01]  /*4ea0*/  IMAD R6, R6, -0x3a, R15 ;  /* 0xffffffc606067824 */ /* 0x000fe200078e020f */
[----:B------:R-:W-:Y:S01]  /*4eb0*/  SHF.R.U32.HI R15, RZ, 0x1, R7 ;  /* 0x00000001ff0f7819 */ /* 0x000fe20000011607 */
[----:B------:R-:W-:Y:S02]  /*4ec0*/  IMAD R18, R19, -0x3a, R18 ;  /* 0xffffffc613127824 */ /* 0x000fe400078e0212 */
[----:B------:R-:W-:-:S04]  /*4ed0*/  IMAD.HI.U32 R7, R24, 0x469ee59, RZ ;  /* 0x0469ee5918077827 */ /* 0x000fc800078e00ff */
[----:B------:R-:W-:Y:S01]  /*4ee0*/  IMAD R20, R5, -0x3a, R20 ;  /* 0xffffffc605147824 */ /* 0x000fe200078e0214 */
[----:B------:R-:W-:Y:S01]  /*4ef0*/  SHF.R.U32.HI R5, RZ, 0xf, R16 ;  /* 0x0000000fff057819 */ /* 0x000fe20000011610 */
[----:B------:R-:W-:-:S03]  /*4f00*/  IMAD.HI.U32 R19, R28, 0x469ee59, RZ ;  /* 0x0469ee591c137827 */ /* 0x000fc600078e00ff */
[----:B------:R-:W-:Y:S01]  /*4f10*/  PRMT R16, R6, 0x3340, R5 ;  /* 0x0000334006107816 */ /* 0x000fe20000000005 */
[----:B------:R-:W-:Y:S01]  /*4f20*/  IMAD R26, R15, -0x3a, R26 ;  /* 0xffffffc60f1a7824 */ /* 0x000fe200078e021a */
[----:B------:R-:W-:Y:S01]  /*4f30*/  PRMT R15, R4, 0x3340, R13 ;  /* 0x00003340040f7816 */ /* 0x000fe2000000000d */
[----:B------:R-:W-:Y:S01]  /*4f40*/  IMAD R7, R7, -0x3a, R24 ;  /* 0xffffffc607077824 */ /* 0x000fe200078e0218 */
[----:B------:R-:W-:Y:S01]  /*4f50*/  SHF.R.U32.HI R4, RZ, 0xf, R25 ;  /* 0x0000000fff047819 */ /* 0x000fe20000011619 */
[----:B------:R-:W-:Y:S01]  /*4f60*/  IMAD R23, R14, -0x3a, R23 ;  /* 0xffffffc60e177824 */ /* 0x000fe200078e0217 */
[----:B------:R-:W-:Y:S01]  /*4f70*/  SHF.R.U32.HI R6, RZ, 0xf, R29 ;  /* 0x0000000fff067819 */ /* 0x000fe2000001161d */
[----:B------:R-:W-:Y:S01]  /*4f80*/  IMAD R19, R19, -0x3a, R28 ;  /* 0xffffffc613137824 */ /* 0x000fe200078e021c */
[----:B------:R-:W-:Y:S02]  /*4f90*/  PRMT R13, R7, 0x3340, R4 ;  /* 0x00003340070d7816 */ /* 0x000fe40000000004 */
        /* <DEDUP_REMOVED lines=8> */
[----:B------:R-:W-:-:S05]  /*5020*/  PRMT R7, R7, 0x5410, R14 ;  /* 0x0000541007077816 */ /* 0x000fca000000000e */
[----:B------:R0:W-:Y:S02]  /*5030*/  STL.128 [R30], R4 ;  /* 0x000000041e007387 */ /* 0x0001e40000100c00 */
[----:B0-----:R-:W-:Y:S01]  /*5040*/  VIADD R30, R30, 0x10 ;  /* 0x000000101e1e7836 */ /* 0x001fe20000000000 */
[----:B------:R-:W-:Y:S06]  /*5050*/  @P0 BRA `(.L_x_145) ;  /* 0xfffffff800e40947 */ /* 0x000fec000383ffff */
.L_x_144:
[----:B------:R-:W-:Y:S05]  /*5060*/  BSYNC.RECONVERGENT B1 ;  /* 0x0000000000017941 */ /* 0x000fea0003800200 */
.L_x_143:
[----:B------:R-:W-:Y:S05]  /*5070*/  @!P1 BRA `(.L_x_142) ;  /* 0x00000000006c9947 */ /* 0x000fea0003800000 */
[----:B------:R-:W-:Y:S01]  /*5080*/  IADD3 R14, PT, PT, R8, 0x3, R33 ;  /* 0x00000003080e7810 */ /* 0x000fe20007ffe021 */
[----:B------:R-:W-:Y:S02]  /*5090*/  IMAD.MOV R4, RZ, RZ, -R31 ;  /* 0x000000ffff047224 */ /* 0x000fe400078e0a1f */
[----:B------:R-:W-:Y:S02]  /*50a0*/  IMAD R8, R31, 0x4, R8 ;  /* 0x000000041f087824 */ /* 0x000fe400078e0208 */
[----:B------:R-:W-:-:S07]  /*50b0*/  IMAD R13, R12, 0x4, R1 ;  /* 0x000000040c0d7824 */ /* 0x000fce00078e0201 */
.L_x_146:
[----:B------:R0:W2:Y:S01]  /*50c0*/  LDL R5, [R13] ;  /* 0x000000000d057983 */ /* 0x0000a20000100800 */
[----:B------:R-:W-:-:S05]  /*50d0*/  VIADD R4, R4, 0x1 ;  /* 0x0000000104047836 */ /* 0x000fca0000000000 */
[----:B------:R-:W-:Y:S01]  /*50e0*/  ISETP.NE.AND P0, PT, R4, RZ, PT ;  /* 0x000000ff0400720c */ /* 0x000fe20003f05270 */
[----:B0-----:R-:W-:Y:S02]  /*50f0*/  VIADD R13, R13, 0x4 ;  /* 0x000000040d0d7836 */ /* 0x001fe40000000000 */
[----:B--2---:R-:W-:Y:S01]  /*5100*/  IMAD.HI.U32 R6, R5, -0x72c234f7, RZ ;  /* 0x8d3dcb0905067827 */ /* 0x004fe200078e00ff */
[----:B------:R-:W-:-:S03]  /*5110*/  SHF.R.U32.HI R7, RZ, 0x2, R5 ;  /* 0x00000002ff077819 */ /* 0x000fc60000011605 */
[----:B------:R-:W-:Y:S01]  /*5120*/  IMAD.HI.U32 R11, R5, 0x2afe6a3f, RZ ;  /* 0x2afe6a3f050b7827 */ /* 0x000fe200078e00ff */
[----:B------:R-:W-:-:S03]  /*5130*/  SHF.R.U32.HI R6, RZ, 0x5, R6 ;  /* 0x00000005ff067819 */ /* 0x000fc60000011606 */
[----:B------:R-:W-:Y:S01]  /*5140*/  IMAD.HI.U32 R9, R7, 0x4ded2093, RZ ;  /* 0x4ded209307097827 */ /* 0x000fe200078e00ff */
[----:B------:R-:W-:-:S03]  /*5150*/  SHF.R.U32.HI R11, RZ, 0xf, R11 ;  /* 0x0000000fff0b7819 */ /* 0x000fc6000001160b */
[----:B------:R-:W-:Y:S01]  /*5160*/  IMAD.HI.U32 R7, R6, 0x8d3dcb1, RZ ;  /* 0x08d3dcb106077827 */ /* 0x000fe200078e00ff */
[----:B------:R-:W-:-:S03]  /*5170*/  SHF.R.U32.HI R9, RZ, 0x8, R9 ;  /* 0x00000008ff097819 */ /* 0x000fc60000011609 */
[----:B------:R-:W-:Y:S01]  /*5180*/  IMAD R5, R6, -0x3a, R5 ;  /* 0xffffffc606057824 */ /* 0x000fe200078e0205 */
[----:B------:R-:W-:Y:S01]  /*5190*/  SHF.R.U32.HI R7, RZ, 0x1, R7 ;  /* 0x00000001ff077819 */ /* 0x000fe20000011607 */
[----:B------:R-:W-:-:S03]  /*51a0*/  IMAD.HI.U32 R12, R9, 0x469ee59, RZ ;  /* 0x0469ee59090c7827 */ /* 0x000fc600078e00ff */
[----:B------:R-:W-:Y:S01]  /*51b0*/  STL.U8 [R14+-0x3], R5 ;  /* 0xfffffd050e007387 */ /* 0x000fe20000100000 */
[----:B------:R-:W-:Y:S02]  /*51c0*/  IMAD R7, R7, -0x3a, R6 ;  /* 0xffffffc607077824 */ /* 0x000fe400078e0206 */
[----:B------:R-:W-:-:S03]  /*51d0*/  IMAD R12, R12, -0x3a, R9 ;  /* 0xffffffc60c0c7824 */ /* 0x000fc600078e0209 */
[----:B------:R-:W-:Y:S04]  /*51e0*/  STL.U8 [R14+-0x2], R7 ;  /* 0xfffffe070e007387 */ /* 0x000fe80000100000 */
[----:B------:R-:W-:Y:S04]  /*51f0*/  STL.U8 [R14+-0x1], R12 ;  /* 0xffffff0c0e007387 */ /* 0x000fe80000100000 */
[----:B------:R0:W-:Y:S02]  /*5200*/  STL.U8 [R14], R11 ;  /* 0x0000000b0e007387 */ /* 0x0001e40000100000 */
[----:B0-----:R-:W-:Y:S01]  /*5210*/  VIADD R14, R14, 0x4 ;  /* 0x000000040e0e7836 */ /* 0x001fe20000000000 */
[----:B------:R-:W-:Y:S06]  /*5220*/  @P0 BRA `(.L_x_146) ;  /* 0xfffffffc00a40947 */ /* 0x000fec000383ffff */
.L_x_142:
[----:B------:R-:W-:Y:S05]  /*5230*/  BSYNC.RECONVERGENT B0 ;  /* 0x0000000000007941 */ /* 0x000fea0003800200 */
.L_x_141:
[----:B------:R-:W-:Y:S01]  /*5240*/  ISETP.GE.AND P0, PT, R43, 0x1, PT ;  /* 0x000000012b00780c */ /* 0x000fe20003f06270 */
[----:B------:R-:W-:-:S12]  /*5250*/  BSSY.RECONVERGENT B0, `(.L_x_147) ;  /* 0x0000011000007945 */ /* 0x000fd80003800200 */
[----:B------:R-:W-:Y:S05]  /*5260*/  @!P0 BRA `(.L_x_148) ;  /* 0x00000000003c8947 */ /* 0x000fea0003800000 */
[----:B------:R-:W-:-:S06]  /*5270*/  IMAD R10, R10, 0x4, R1 ;  /* 0x000000040a0a7824 */ /* 0x000fcc00078e0201 */
[----:B------:R-:W2:Y:S02]  /*5280*/  LDL R10, [R10] ;  /* 0x000000000a0a7983 */ /* 0x000ea40000100800 */
[----:B--2---:R-:W-:-:S13]  /*5290*/  ISETP.NE.AND P0, PT, R10, RZ, PT ;  /* 0x000000ff0a00720c */ /* 0x004fda0003f05270 */
[----:B------:R-:W-:Y:S05]  /*52a0*/  @!P0 BRA `(.L_x_148) ;  /* 0x00000000002c8947 */ /* 0x000fea0003800000 */
[----:B------:R-:W-:Y:S01]  /*52b0*/  BSSY.RECONVERGENT B1, `(.L_x_148) ;  /* 0x000000a000017945 */ /* 0x000fe20003800200 */
.L_x_149:
[C---:B01----:R-:W-:Y:S01]  /*52c0*/  IMAD.HI.U32 R4, R10.reuse, -0x72c234f7, RZ ;  /* 0x8d3dcb090a047827 */ /* 0x043fe200078e00ff */
[----:B------:R-:W-:-:S03]  /*52d0*/  ISETP.GT.U32.AND P0, PT, R10, 0x39, PT ;  /* 0x000000390a00780c */ /* 0x000fc60003f04070 */
[----:B------:R-:W-:Y:S01]  /*52e0*/  IMAD.IADD R7, R1, 0x1, R8 ;  /* 0x0000000101077824 */ /* 0x000fe200078e0208 */
[----:B------:R-:W-:Y:S01]  /*52f0*/  SHF.R.U32.HI R5, RZ, 0x5, R4 ;  /* 0x00000005ff057819 */ /* 0x000fe20000011604 */
[----:B------:R-:W-:-:S04]  /*5300*/  VIADD R8, R8, 0x1 ;  /* 0x0000000108087836 */ /* 0x000fc80000000000 */
[----:B------:R-:W-:Y:S02]  /*5310*/  IMAD R4, R5, -0x3a, R10 ;  /* 0xffffffc605047824 */ /* 0x000fe400078e020a */
[----:B------:R-:W-:-:S03]  /*5320*/  IMAD.MOV.U32 R10, RZ, RZ, R5 ;  /* 0x000000ffff0a7224 */ /* 0x000fc600078e0005 */
[----:B------:R0:W-:Y:S01]  /*5330*/  STL.U8 [R7+0xf0], R4 ;  /* 0x0000f00407007387 */ /* 0x0001e20000100000 */
[----:B------:R-:W-:Y:S05]  /*5340*/  @P0 BRA `(.L_x_149) ;  /* 0xfffffffc00dc0947 */ /* 0x000fea000383ffff */
[----:B------:R-:W-:Y:S05]  /*5350*/  BSYNC.RECONVERGENT B1 ;  /* 0x0000000000017941 */ /* 0x000fea0003800200 */
.L_x_148:
[----:B------:R-:W-:Y:S05]  /*5360*/  BSYNC.RECONVERGENT B0 ;  /* 0x0000000000007941 */ /* 0x000fea0003800200 */
.L_x_147:
[----:B------:R-:W-:Y:S01]  /*5370*/  ISETP.NE.AND P0, PT, R105, RZ, PT ;  /* 0x000000ff6900720c */ /* 0x000fe20003f05270 */
[----:B------:R-:W-:Y:S01]  /*5380*/  BSSY.RECONVERGENT B0, `(.L_x_150) ;  /* 0x00000cb000007945 */ /* 0x000fe20003800200 */
[----:B01----:R-:W-:-:S11]  /*5390*/  IMAD.MOV.U32 R4, RZ, RZ, RZ ;  /* 0x000000ffff047224 */ /* 0x003fd600078e00ff */
[----:B------:R-:W-:Y:S05]  /*53a0*/  @P0 BRA `(.L_x_151) ;  /* 0x0000000c00200947 */ /* 0x000fea0003800000 */
[----:B------:R-:W-:Y:S01]  /*53b0*/  ISETP.NE.AND P1, PT, R102, RZ, PT ;  /* 0x000000ff6600720c */ /* 0x000fe20003f25270 */
[----:B------:R-:W-:-:S12]  /*53c0*/  IMAD.MOV.U32 R4, RZ, RZ, 0x1 ;  /* 0x00000001ff047424 */ /* 0x000fd800078e00ff */
        /* <DEDUP_REMOVED lines=187> */
[----:B------:R-:W-:Y:S01]  /*5f80*/  LOP3.LUT P1, RZ, R42, 0xff, RZ, 0xc0, !PT ;  /* 0x000000ff2aff7812 */ /* 0x000fe2000782c0ff */
[----:B------:R-:W-:-:S12]  /*5f90*/  IMAD.MOV.U32 R4, RZ, RZ, 0x40 ;  /* 0x00000040ff047424 */ /* 0x000fd800078e00ff */
[----:B------:R-:W-:Y:S05]  /*5fa0*/  @P1 BRA `(.L_x_151) ;  /* 0x0000000000201947 */ /* 0x000fea0003800000 */
[----:B------:R-:W-:Y:S01]  /*5fb0*/  LOP3.LUT P1, RZ, R117, 0xff, RZ, 0xc0, !PT ;  /* 0x000000ff75ff7812 */ /* 0x000fe2000782c0ff */
[----:B------:R-:W-:-:S12]  /*5fc0*/  IMAD.MOV.U32 R4, RZ, RZ, 0x41 ;  /* 0x00000041ff047424 */ /* 0x000fd800078e00ff */
[----:B------:R-:W-:Y:S05]  /*5fd0*/  @P1 BRA `(.L_x_151) ;  /* 0x0000000000141947 */ /* 0x000fea0003800000 */
[----:B------:R-:W-:Y:S01]  /*5fe0*/  LOP3.LUT P1, RZ, R114, 0xff, RZ, 0xc0, !PT ;  /* 0x000000ff72ff7812 */ /* 0x000fe2000782c0ff */
[----:B------:R-:W-:-:S12]  /*5ff0*/  IMAD.MOV.U32 R4, RZ, RZ, 0x42 ;  /* 0x00000042ff047424 */ /* 0x000fd800078e00ff */
[----:B------:R-:W-:Y:S01]  /*6000*/  @!P1 IMAD.MOV.U32 R0, RZ, RZ, 0x44 ;  /* 0x00000044ff009424 */ /* 0x000fe200078e00ff */
[----:B------:R-:W-:-:S04]  /*6010*/  @!P1 LOP3.LUT P2, RZ, R115, 0xff, RZ, 0xc0, !PT ;  /* 0x000000ff73ff9812 */ /* 0x000fc8000784c0ff */
[----:B------:R-:W-:-:S09]  /*6020*/  @!P1 SEL R4, R0, 0x43, !P2 ;  /* 0x0000004300049807 */ /* 0x000fd20005000000 */
.L_x_151:
[----:B------:R-:W-:Y:S05]  /*6030*/  BSYNC.RECONVERGENT B0 ;  /* 0x0000000000007941 */ /* 0x000fea0003800200 */
.L_x_150:
[----:B------:R-:W-:Y:S04]  /*6040*/  BSSY.RECONVERGENT B0, `(.L_x_152) ;  /* 0x0000043000007945 */ /* 0x000fe80003800200 */
[----:B------:R-:W-:Y:S05]  /*6050*/  @P0 BRA `(.L_x_153) ;  /* 0x0000000400040947 */ /* 0x000fea0003800000 */
[C---:B------:R-:W-:Y:S01]  /*6060*/  VIADD R0, R4.reuse, 0xffffffff ;  /* 0xffffffff04007836 */ /* 0x040fe20000000000 */
[----:B------:R-:W-:Y:S01]  /*6070*/  LOP3.LUT R3, R4, 0xf, RZ, 0xc0, !PT ;  /* 0x0000000f04037812 */ /* 0x000fe200078ec0ff */
[----:B------:R-:W-:Y:S03]  /*6080*/  BSSY.RECONVERGENT B1, `(.L_x_154) ;  /* 0x000001b000017945 */ /* 0x000fe60003800200 */
[----:B------:R-:W-:Y:S02]  /*6090*/  ISETP.GE.U32.AND P0, PT, R0, 0xf, PT ;  /* 0x0000000f0000780c */ /* 0x000fe40003f06070 */
[----:B------:R-:W-:-:S11]  /*60a0*/  ISETP.NE.AND P1, PT, R3, RZ, PT ;  /* 0x000000ff0300720c */ /* 0x000fd60003f25270 */
[----:B------:R-:W-:Y:S05]  /*60b0*/  @!P0 BRA `(.L_x_155) ;  /* 0x00000000005c8947 */ /* 0x000fea0003800000 */
[----:B------:R-:W-:-:S05]  /*60c0*/  LOP3.LUT R0, R4, 0x70, RZ, 0xc0, !PT ;  /* 0x0000007004007812 */ /* 0x000fca00078ec0ff */
[----:B------:R-:W-:-:S07]  /*60d0*/  IMAD.MOV R0, RZ, RZ, -R0 ;  /* 0x000000ffff007224 */ /* 0x000fce00078e0a00 */
.L_x_156:
[----:B0-----:R-:W-:Y:S02]  /*60e0*/  IMAD.IADD R2, R1, 0x1, R8 ;  /* 0x0000000101027824 */ /* 0x001fe400078e0208 */
[----:B------:R-:W-:Y:S02]  /*60f0*/  VIADD R0, R0, 0x10 ;  /* 0x0000001000007836 */ /* 0x000fe40000000000 */
[----:B------:R-:W-:Y:S01]  /*6100*/  VIADD R8, R8, 0x10 ;  /* 0x0000001008087836 */ /* 0x000fe20000000000 */
[----:B------:R0:W-:Y:S02]  /*6110*/  STL.U8 [R2+0xf0], RZ ;  /* 0x0000f0ff02007387 */ /* 0x0001e40000100000 */
[----:B------:R-:W-:Y:S02]  /*6120*/  ISETP.NE.AND P0, PT, R0, RZ, PT ;  /* 0x000000ff0000720c */ /* 0x000fe40003f05270 */
[----:B------:R0:W-:Y:S04]  /*6130*/  STL.U8 [R2+0xf1], RZ ;  /* 0x0000f1ff02007387 */ /* 0x0001e80000100000 */
        /* <DEDUP_REMOVED lines=13> */
[----:B------:R0:W-:Y:S01]  /*6210*/  STL.U8 [R2+0xff], RZ ;  /* 0x0000ffff02007387 */ /* 0x0001e20000100000 */
[----:B------:R-:W-:Y:S05]  /*6220*/  @P0 BRA `(.L_x_156) ;  /* 0xfffffffc00ac0947 */ /* 0x000fea000383ffff */
.L_x_155:
[----:B------:R-:W-:Y:S05]  /*6230*/  BSYNC.RECONVERGENT B1 ;  /* 0x0000000000017941 */ /* 0x000fea0003800200 */
.L_x_154:
[----:B------:R-:W-:Y:S05]  /*6240*/  @!P1 BRA `(.L_x_153) ;  /* 0x0000000000889947 */ /* 0x000fea0003800000 */
[----:B------:R-:W-:Y:S01]  /*6250*/  ISETP.GE.U32.AND P0, PT, R3, 0x8, PT ;  /* 0x000000080300780c */ /* 0x000fe20003f06070 */
[----:B------:R-:W-:Y:S01]  /*6260*/  BSSY.RECONVERGENT B1, `(.L_x_157) ;  /* 0x000000e000017945 */ /* 0x000fe20003800200 */
[----:B0-----:R-:W-:-:S04]  /*6270*/  LOP3.LUT R2, R4, 0x7, RZ, 0xc0, !PT ;  /* 0x0000000704027812 */ /* 0x001fc800078ec0ff */
[----:B------:R-:W-:-:S07]  /*6280*/  ISETP.NE.AND P1, PT, R2, RZ, PT ;  /* 0x000000ff0200720c */ /* 0x000fce0003f25270 */
[----:B------:R-:W-:Y:S06]  /*6290*/  @!P0 BRA `(.L_x_158) ;  /* 0x0000000000288947 */ /* 0x000fec0003800000 */
[----:B------:R-:W-:Y:S02]  /*62a0*/  IMAD.IADD R0, R1, 0x1, R8 ;  /* 0x0000000101007824 */ /* 0x000fe400078e0208 */
[----:B------:R-:W-:-:S03]  /*62b0*/  VIADD R8, R8, 0x8 ;  /* 0x0000000808087836 */ /* 0x000fc60000000000 */
[----:B------:R0:W-:Y:S04]  /*62c0*/  STL.U8 [R0+0xf0], RZ ;  /* 0x0000f0ff00007387 */ /* 0x0001e80000100000 */
[----:B------:R0:W-:Y:S04]  /*62d0*/  STL.U8 [R0+0xf1], RZ ;  /* 0x0000f1ff00007387 */ /* 0x0001e80000100000 */
[----:B------:R0:W-:Y:S04]  /*62e0*/  STL.U8 [R0+0xf2], RZ ;  /* 0x0000f2ff00007387 */ /* 0x0001e80000100000 */
[----:B------:R0:W-:Y:S04]  /*62f0*/  STL.U8 [R0+0xf3], RZ ;  /* 0x0000f3ff00007387 */ /* 0x0001e80000100000 */
[----:B------:R0:W-:Y:S04]  /*6300*/  STL.U8 [R0+0xf4], RZ ;  /* 0x0000f4ff00007387 */ /* 0x0001e80000100000 */
[----:B------:R0:W-:Y:S04]  /*6310*/  STL.U8 [R0+0xf5], RZ ;  /* 0x0000f5ff00007387 */ /* 0x0001e80000100000 */
[----:B------:R0:W-:Y:S04]  /*6320*/  STL.U8 [R0+0xf6], RZ ;  /* 0x0000f6ff00007387 */ /* 0x0001e80000100000 */
[----:B------:R0:W-:Y:S02]  /*6330*/  STL.U8 [R0+0xf7], RZ ;  /* 0x0000f7ff00007387 */ /* 0x0001e40000100000 */
.L_x_158:
[----:B------:R-:W-:Y:S05]  /*6340*/  BSYNC.RECONVERGENT B1 ;  /* 0x0000000000017941 */ /* 0x000fea0003800200 */
.L_x_157:
[----:B------:R-:W-:Y:S05]  /*6350*/  @!P1 BRA `(.L_x_153) ;  /* 0x0000000000449947 */ /* 0x000fea0003800000 */
[----:B------:R-:W-:Y:S02]  /*6360*/  ISETP.GE.U32.AND P0, PT, R2, 0x4, PT ;  /* 0x000000040200780c */ /* 0x000fe40003f06070 */
[----:B0-----:R-:W-:-:S04]  /*6370*/  LOP3.LUT R0, R4, 0x3, RZ, 0xc0, !PT ;  /* 0x0000000304007812 */ /* 0x001fc800078ec0ff */
[----:B------:R-:W-:-:S07]  /*6380*/  ISETP.NE.AND P1, PT, R0, RZ, PT ;  /* 0x000000ff0000720c */ /* 0x000fce0003f25270 */
[----:B------:R-:W-:Y:S02]  /*6390*/  @P0 IMAD.IADD R2, R1, 0x1, R8 ;  /* 0x0000000101020824 */ /* 0x000fe400078e0208 */
[----:B------:R-:W-:-:S03]  /*63a0*/  @P0 VIADD R8, R8, 0x4 ;  /* 0x0000000408080836 */ /* 0x000fc60000000000 */
[----:B------:R1:W-:Y:S04]  /*63b0*/  @P0 STL.U8 [R2+0xf0], RZ ;  /* 0x0000f0ff02000387 */ /* 0x0003e80000100000 */
[----:B------:R1:W-:Y:S04]  /*63c0*/  @P0 STL.U8 [R2+0xf1], RZ ;  /* 0x0000f1ff02000387 */ /* 0x0003e80000100000 */
[----:B------:R1:W-:Y:S04]  /*63d0*/  @P0 STL.U8 [R2+0xf2], RZ ;  /* 0x0000f2ff02000387 */ /* 0x0003e80000100000 */
[----:B------:R1:W-:Y:S01]  /*63e0*/  @P0 STL.U8 [R2+0xf3], RZ ;  /* 0x0000f3ff02000387 */ /* 0x0003e20000100000 */
[----:B------:R-:W-:Y:S05]  /*63f0*/  @!P1 BRA `(.L_x_153) ;  /* 0x00000000001c9947 */ /* 0x000fea0003800000 */
[----:B------:R-:W-:-:S07]  /*6400*/  IMAD.MOV R0, RZ, RZ, -R0 ;  /* 0x000000ffff007224 */ /* 0x000fce00078e0a00 */
.L_x_159:
[----:B-1----:R-:W-:Y:S02]  /*6410*/  IMAD.IADD R2, R1, 0x1, R8 ;  /* 0x0000000101027824 */ /* 0x002fe400078e0208 */
[----:B------:R-:W-:Y:S02]  /*6420*/  VIADD R0, R0, 0x1 ;  /* 0x0000000100007836 */ /* 0x000fe40000000000 */
[----:B------:R-:W-:Y:S01]  /*6430*/  VIADD R8, R8, 0x1 ;  /* 0x0000000108087836 */ /* 0x000fe20000000000 */
[----:B------:R2:W-:Y:S02]  /*6440*/  STL.U8 [R2+0xf0], RZ ;  /* 0x0000f0ff02007387 */ /* 0x0005e40000100000 */
[----:B------:R-:W-:-:S13]  /*6450*/  ISETP.NE.AND P0, PT, R0, RZ, PT ;  /* 0x000000ff0000720c */ /* 0x000fda0003f05270 */
[----:B--2---:R-:W-:Y:S05]  /*6460*/  @P0 BRA `(.L_x_159) ;  /* 0xfffffffc00e80947 */ /* 0x004fea000383ffff */
.L_x_153:
[----:B------:R-:W-:Y:S05]  /*6470*/  BSYNC.RECONVERGENT B0 ;  /* 0x0000000000007941 */ /* 0x000fea0003800200 */
.L_x_152:
[----:B------:R-:W-:Y:S01]  /*6480*/  ISETP.GE.AND P0, PT, R8, 0x1, PT ;  /* 0x000000010800780c */ /* 0x000fe20003f06270 */
[----:B------:R-:W-:-:S12]  /*6490*/  BSSY.RECONVERGENT B2, `(.L_x_160) ;  /* 0x0000097000027945 */ /* 0x000fd80003800200 */
[----:B------:R-:W-:Y:S05]  /*64a0*/  @!P0 BRA `(.L_x_161) ;  /* 0x0000000800548947 */ /* 0x000fea0003800000 */
[C---:B------:R-:W-:Y:S01]  /*64b0*/  ISETP.GE.U32.AND P0, PT, R8.reuse, 0x4, PT ;  /* 0x000000040800780c */ /* 0x040fe20003f06070 */
[----:B------:R-:W-:Y:S01]  /*64c0*/  BSSY.RECONVERGENT B1, `(.L_x_162) ;  /* 0x0000084000017945 */ /* 0x000fe20003800200 */
[----:B------:R-:W-:Y:S01]  /*64d0*/  LOP3.LUT R17, R8, 0x3, RZ, 0xc0, !PT ;  /* 0x0000000308117812 */ /* 0x000fe200078ec0ff */
[----:B01----:R-:W-:-:S10]  /*64e0*/  IMAD.MOV.U32 R2, RZ, RZ, RZ ;  /* 0x000000ffff027224 */ /* 0x003fd400078e00ff */
[----:B------:R-:W-:Y:S05]  /*64f0*/  @!P0 BRA `(.L_x_163) ;  /* 0x0000000800008947 */ /* 0x000fea0003800000 */
[C---:B------:R-:W-:Y:S01]  /*6500*/  LOP3.LUT R2, R8.reuse, 0x7ffffffc, RZ, 0xc0, !PT ;  /* 0x7ffffffc08027812 */ /* 0x040fe200078ec0ff */
[----:B------:R-:W-:Y:S01]  /*6510*/  BSSY.RELIABLE B0, `(.L_x_164) ;  /* 0x000006c000007945 */ /* 0x000fe20003800100 */
[----:B------:R-:W-:Y:S02]  /*6520*/  VIADD R0, R8, 0xffffffff ;  /* 0xffffffff08007836 */ /* 0x000fe40000000000 */
[----:B------:R-:W-:Y:S02]  /*6530*/  IMAD.U32 R18, RZ, RZ, UR41 ;  /* 0x00000029ff127e24 */ /* 0x000fe4000f8e00ff */
[----:B------:R-:W-:-:S05]  /*6540*/  IMAD.MOV R3, RZ, RZ, -R2 ;  /* 0x000000ffff037224 */ /* 0x000fca00078e0a02 */
[----:B------:R-:W-:-:S13]  /*6550*/  ISETP.GE.AND P0, PT, R3, RZ, PT ;  /* 0x000000ff0300720c */ /* 0x000fda0003f06270 */
[----:B------:R-:W-:Y:S05]  /*6560*/  @P0 BRA `(.L_x_165) ;  /* 0x0000000400980947 */ /* 0x000fea0003800000 */
[----:B------:R-:W-:Y:S01]  /*6570*/  IMAD.MOV R4, RZ, RZ, -R3 ;  /* 0x000000ffff047224 */ /* 0x000fe200078e0a03 */
[----:B------:R-:W-:Y:S01]  /*6580*/  BSSY.RECONVERGENT B3, `(.L_x_166) ;  /* 0x000003e000037945 */ /* 0x000fe20003800200 */
[----:B------:R-:W-:-:S03]  /*6590*/  PLOP3.LUT P0, PT, PT, PT, PT, 0x80, 0x8 ;  /* 0x000000000008781c */ /* 0x000fc60003f0f070 */
[----:B------:R-:W-:-:S13]  /*65a0*/  ISETP.GT.AND P1, PT, R4, 0xc, PT ;  /* 0x0000000c0400780c */ /* 0x000fda0003f24270 */
[----:B------:R-:W-:Y:S05]  /*65b0*/  @!P1 BRA `(.L_x_167) ;  /* 0x0000000000e89947 */ /* 0x000fea0003800000 */
[----:B------:R-:W-:-:S13]  /*65c0*/  PLOP3.LUT P0, PT, PT, PT, PT, 0x8, 0x80 ;  /* 0x000000000080781c */ /* 0x000fda0003f0e170 */
.L_x_168:
[----:B------:R-:W-:-:S05]  /*65d0*/  IMAD.IADD R11, R1, 0x1, R0 ;  /* 0x00000001010b7824 */ /* 0x000fca00078e0200 */
[----:B------:R-:W2:Y:S04]  /*65e0*/  LDL.U8 R4, [R11+0xf0] ;  /* 0x0000f0000b047983 */ /* 0x000ea80000100000 */
[----:B------:R-:W3:Y:S04]  /*65f0*/  LDL.U8 R5, [R11+0xef] ;  /* 0x0000ef000b057983 */ /* 0x000ee80000100000 */
[----:B------:R-:W4:Y:S04]  /*6600*/  LDL.U8 R6, [R11+0xee] ;  /* 0x0000ee000b067983 */ /* 0x000f280000100000 */
[----:B------:R-:W5:Y:S01]  /*6610*/  LDL.U8 R7, [R11+0xed] ;  /* 0x0000ed000b077983 */ /* 0x000f620000100000 */
[----:B------:R-:W-:Y:S01]  /*6620*/  IADD3 R16, PT, PT, R1, -0x4, R0 ;  /* 0xfffffffc01107810 */ /* 0x000fe20007ffe000 */
[----:B--2---:R-:W0:Y:S08]  /*6630*/  LDC.U8 R4, c[0x3][R4+0xa0] ;  /* 0x00c0280004047b82 */ /* 0x004e300000000000 */
[----:B---3--:R-:W0:Y:S08]  /*6640*/  LDC.U8 R5, c[0x3][R5+0xa0] ;  /* 0x00c0280005057b82 */ /* 0x008e300000000000 */
[----:B----4-:R-:W1:Y:S08]  /*6650*/  LDC.U8 R6, c[0x3][R6+0xa0] ;  /* 0x00c0280006067b82 */ /* 0x010e700000000000 */
[----:B-----5:R-:W1:Y:S01]  /*6660*/  LDC.U8 R7, c[0x3][R7+0xa0] ;  /* 0x00c0280007077b82 */ /* 0x020e620000000000 */
[----:B0-----:R-:W-:-:S02]  /*6670*/  PRMT R10, R4, 0x3340, R5 ;  /* 0x00003340040a7816 */ /* 0x001fc40000000005 */
[----:B-1----:R-:W-:-:S04]  /*6680*/  PRMT R9, R6, 0x3340, R7 ;  /* 0x0000334006097816 */ /* 0x002fc80000000007 */
[----:B------:R-:W-:-:S05]  /*6690*/  PRMT R9, R10, 0x5410, R9 ;  /* 0x000054100a097816 */ /* 0x000fca0000000009 */
[----:B------:R0:W-:Y:S04]  /*66a0*/  STL [R18], R9 ;  /* 0x0000000912007387 */ /* 0x0001e80000100800 */
[----:B------:R-:W2:Y:S04]  /*66b0*/  LDL.U8 R10, [R16+0xf0] ;  /* 0x0000f000100a7983 */ /* 0x000ea80000100000 */
[----:B------:R-:W3:Y:S04]  /*66c0*/  LDL.U8 R11, [R16+0xef] ;  /* 0x0000ef00100b7983 */ /* 0x000ee80000100000 */
[----:B------:R-:W4:Y:S04]  /*66d0*/  LDL.U8 R12, [R16+0xee] ;  /* 0x0000ee00100c7983 */ /* 0x000f280000100000 */
[----:B------:R-:W5:Y:S01]  /*66e0*/  LDL.U8 R13, [R16+0xed] ;  /* 0x0000ed00100d7983 */ /* 0x000f620000100000 */
[----:B--2---:R-:W1:Y:S08]  /*66f0*/  LDC.U8 R10, c[0x3][R10+0xa0] ;  /* 0x00c028000a0a7b82 */ /* 0x004e700000000000 */
[----:B---3--:R-:W1:Y:S08]  /*6700*/  LDC.U8 R11, c[0x3][R11+0xa0] ;  /* 0x00c028000b0b7b82 */ /* 0x008e700000000000 */
[----:B----4-:R-:W2:Y:S08]  /*6710*/  LDC.U8 R12, c[0x3][R12+0xa0] ;  /* 0x00c028000c0c7b82 */ /* 0x010eb00000000000 */
[----:B-----5:R-:W2:Y:S01]  /*6720*/  LDC.U8 R13, c[0x3][R13+0xa0] ;  /* 0x00c028000d0d7b82 */ /* 0x020ea20000000000 */
[----:B-1----:R-:W-:-:S02]  /*6730*/  PRMT R15, R10, 0x3340, R11 ;  /* 0x000033400a0f7816 */ /* 0x002fc4000000000b */
[----:B--2---:R-:W-:-:S04]  /*6740*/  PRMT R14, R12, 0x3340, R13 ;  /* 0x000033400c0e7816 */ /* 0x004fc8000000000d */
[----:B------:R-:W-:Y:S02]  /*6750*/  PRMT R14, R15, 0x5410, R14 ;  /* 0x000054100f0e7816 */ /* 0x000fe4000000000e */
[----:B------:R-:W-:-:S03]  /*6760*/  IADD3 R15, PT, PT, R1, -0x8, R0 ;  /* 0xfffffff8010f7810 */ /* 0x000fc60007ffe000 */
[----:B------:R1:W-:Y:S04]  /*6770*/  STL [R18+0x4], R14 ;  /* 0x0000040e12007387 */ /* 0x0003e80000100800 */
[----:B------:R-:W2:Y:S04]  /*6780*/  LDL.U8 R4, [R15+0xf0] ;  /* 0x0000f0000f047983 */ /* 0x000ea80000100000 */
[----:B------:R-:W3:Y:S04]  /*6790*/  LDL.U8 R5, [R15+0xef] ;  /* 0x0000ef000f057983 */ /* 0x000ee80000100000 */
[----:B------:R-:W4:Y:S04]  /*67a0*/  LDL.U8 R6, [R15+0xee] ;  /* 0x0000ee000f067983 */ /* 0x000f280000100000 */
[----:B------:R-:W5:Y:S01]  /*67b0*/  LDL.U8 R7, [R15+0xed] ;  /* 0x0000ed000f077983 */ /* 0x000f620000100000 */
[----:B--2---:R-:W2:Y:S08]  /*67c0*/  LDC.U8 R4, c[0x3][R4+0xa0] ;  /* 0x00c0280004047b82 */ /* 0x004eb00000000000 */
[----:B---3--:R-:W2:Y:S08]  /*67d0*/  LDC.U8 R5, c[0x3][R5+0xa0] ;  /* 0x00c0280005057b82 */ /* 0x008eb00000000000 */
[----:B----4-:R-:W0:Y:S08]  /*67e0*/  LDC.U8 R6, c[0x3][R6+0xa0] ;  /* 0x00c0280006067b82 */ /* 0x010e300000000000 */
[----:B-----5:R-:W0:Y:S01]  /*67f0*/  LDC.U8 R7, c[0x3][R7+0xa0] ;  /* 0x00c0280007077b82 */ /* 0x020e220000000000 */
[----:B--2---:R-:W-:-:S02]  /*6800*/  PRMT R16, R4, 0x3340, R5 ;  /* 0x0000334004107816 */ /* 0x004fc40000000005 */
[----:B0-----:R-:W-:-:S04]  /*6810*/  PRMT R9, R6, 0x3340, R7 ;  /* 0x0000334006097816 */ /* 0x001fc80000000007 */
[----:B------:R-:W-:Y:S02]  /*6820*/  PRMT R9, R16, 0x5410, R9 ;  /* 0x0000541010097816 */ /* 0x000fe40000000009 */
[----:B------:R-:W-:-:S03]  /*6830*/  IADD3 R16, PT, PT, R1, -0xc, R0 ;  /* 0xfffffff401107810 */ /* 0x000fc60007ffe000 */
[----:B------:R-:W-:Y:S04]  /*6840*/  STL [R18+0x8], R9 ;  /* 0x0000080912007387 */ /* 0x000fe80000100800 */
[----:B------:R-:W2:Y:S04]  /*6850*/  LDL.U8 R10, [R16+0xf0] ;  /* 0x0000f000100a7983 */ /* 0x000ea80000100000 */
[----:B------:R-:W3:Y:S04]  /*6860*/  LDL.U8 R11, [R16+0xef] ;  /* 0x0000ef00100b7983 */ /* 0x000ee80000100000 */
[----:B------:R-:W4:Y:S04]  /*6870*/  LDL.U8 R12, [R16+0xee] ;  /* 0x0000ee00100c7983 */ /* 0x000f280000100000 */
[----:B------:R-:W5:Y:S01]  /*6880*/  LDL.U8 R13, [R16+0xed] ;  /* 0x0000ed00100d7983 */ /* 0x000f620000100000 */
[----:B------:R-:W-:-:S02]  /*6890*/  VIADD R3, R3, 0x10 ;  /* 0x0000001003037836 */ /* 0x000fc40000000000 */
[----:B------:R-:W-:-:S03]  /*68a0*/  VIADD R0, R0, 0xfffffff0 ;  /* 0xfffffff000007836 */ /* 0x000fc60000000000 */
[----:B------:R-:W-:Y:S01]  /*68b0*/  ISETP.GE.AND P1, PT, R3, -0xc, PT ;  /* 0xfffffff40300780c */ /* 0x000fe20003f26270 */
[----:B--2---:R-:W0:Y:S08]  /*68c0*/  LDC.U8 R10, c[0x3][R10+0xa0] ;  /* 0x00c028000a0a7b82 */ /* 0x004e300000000000 */
[----:B---3--:R-:W0:Y:S08]  /*68d0*/  LDC.U8 R11, c[0x3][R11+0xa0] ;  /* 0x00c028000b0b7b82 */ /* 0x008e300000000000 */
[----:B----4-:R-:W1:Y:S08]  /*68e0*/  LDC.U8 R12, c[0x3][R12+0xa0] ;  /* 0x00c028000c0c7b82 */ /* 0x010e700000000000 */
[----:B-----5:R-:W1:Y:S01]  /*68f0*/  LDC.U8 R13, c[0x3][R13+0xa0] ;  /* 0x00c028000d0d7b82 */ /* 0x020e620000000000 */
[----:B0-----:R-:W-:-:S02]  /*6900*/  PRMT R15, R10, 0x3340, R11 ;  /* 0x000033400a0f7816 */ /* 0x001fc4000000000b */
[----:B-1----:R-:W-:-:S04]  /*6910*/  PRMT R14, R12, 0x3340, R13 ;  /* 0x000033400c0e7816 */ /* 0x002fc8000000000d */
[----:B------:R-:W-:-:S05]  /*6920*/  PRMT R14, R15, 0x5410, R14 ;  /* 0x000054100f0e7816 */ /* 0x000fca000000000e */
[----:B------:R0:W-:Y:S02]  /*6930*/  STL [R18+0xc], R14 ;  /* 0x00000c0e12007387 */ /* 0x0001e40000100800 */
[----:B0-----:R-:W-:Y:S01]  /*6940*/  VIADD R18, R18, 0x10 ;  /* 0x0000001012127836 */ /* 0x001fe20000000000 */
[----:B------:R-:W-:Y:S06]  /*6950*/  @!P1 BRA `(.L_x_168) ;  /* 0xfffffffc001c9947 */ /* 0x000fec000383ffff */
.L_x_167:
[----:B------:R-:W-:Y:S05]  /*6960*/  BSYNC.RECONVERGENT B3 ;  /* 0x0000000000037941 */ /* 0x000fea0003800200 */
.L_x_166:
[----:B------:R-:W-:Y:S01]  /*6970*/  IMAD.MOV R4, RZ, RZ, -R3 ;  /* 0x000000ffff047224 */ /* 0x000fe200078e0a03 */
[----:B------:R-:W-:Y:S04]  /*6980*/  BSSY.RECONVERGENT B3, `(.L_x_169) ;  /* 0x0000021000037945 */ /* 0x000fe80003800200 */
[----:B------:R-:W-:-:S13]  /*6990*/  ISETP.GT.AND P1, PT, R4, 0x4, PT ;  /* 0x000000040400780c */ /* 0x000fda0003f24270 */
[----:B------:R-:W-:Y:S05]  /*69a0*/  @!P1 BRA `(.L_x_170) ;  /* 0x0000000000789947 */ /* 0x000fea0003800000 */
        /* <DEDUP_REMOVED lines=13> */
[----:B------:R-:W-:Y:S04]  /*6a80*/  STL [R18], R9 ;  /* 0x0000000912007387 */ /* 0x000fe80000100800 */
[----:B------:R-:W2:Y:S04]  /*6a90*/  LDL.U8 R10, [R16+0xf0] ;  /* 0x0000f000100a7983 */ /* 0x000ea80000100000 */
[----:B------:R-:W3:Y:S04]  /*6aa0*/  LDL.U8 R11, [R16+0xef] ;  /* 0x0000ef00100b7983 */ /* 0x000ee80000100000 */
[----:B------:R-:W4:Y:S04]  /*6ab0*/  LDL.U8 R12, [R16+0xee] ;  /* 0x0000ee00100c7983 */ /* 0x000f280000100000 */
[----:B------:R-:W5:Y:S01]  /*6ac0*/  LDL.U8 R13, [R16+0xed] ;  /* 0x0000ed00100d7983 */ /* 0x000f620000100000 */
[----:B------:R-:W-:Y:S01]  /*6ad0*/  PLOP3.LUT P0, PT, PT, PT, PT, 0x8, 0x80 ;  /* 0x000000000080781c */ /* 0x000fe20003f0e170 */
[----:B------:R-:W-:-:S02]  /*6ae0*/  VIADD R3, R3, 0x8 ;  /* 0x0000000803037836 */ /* 0x000fc40000000000 */
[----:B------:R-:W-:Y:S01]  /*6af0*/  VIADD R0, R0, 0xfffffff8 ;  /* 0xfffffff800007836 */ /* 0x000fe20000000000 */
        /* <DEDUP_REMOVED lines=8> */
[----:B0-----:R-:W-:-:S07]  /*6b80*/  VIADD R18, R18, 0x8 ;  /* 0x0000000812127836 */ /* 0x001fce0000000000 */
.L_x_170:
[----:B------:R-:W-:Y:S05]  /*6b90*/  BSYNC.RECONVERGENT B3 ;  /* 0x0000000000037941 */ /* 0x000fea0003800200 */
.L_x_169:
[----:B------:R-:W-:-:S13]  /*6ba0*/  ISETP.NE.OR P0, PT, R3, RZ, P0 ;  /* 0x000000ff0300720c */ /* 0x000fda0000705670 */
[----:B------:R-:W-:Y:S05]  /*6bb0*/  @!P0 BREAK.RELIABLE B0 ;  /* 0x0000000000008942 */ /* 0x000fea0003800100 */
[----:B------:R-:W-:Y:S05]  /*6bc0*/  @!P0 BRA `(.L_x_163) ;  /* 0x00000000004c8947 */ /* 0x000fea0003800000 */
.L_x_165:
[----:B------:R-:W-:Y:S05]  /*6bd0*/  BSYNC.RELIABLE B0 ;  /* 0x0000000000007941 */ /* 0x000fea0003800100 */
.L_x_164:
[----:B------:R-:W-:-:S05]  /*6be0*/  IMAD.IADD R11, R1, 0x1, R0 ;  /* 0x00000001010b7824 */ /* 0x000fca00078e0200 */
[----:B------:R-:W2:Y:S04]  /*6bf0*/  LDL.U8 R4, [R11+0xf0] ;  /* 0x0000f0000b047983 */ /* 0x000ea80000100000 */
[----:B------:R-:W3:Y:S04]  /*6c00*/  LDL.U8 R5, [R11+0xef] ;  /* 0x0000ef000b057983 */ /* 0x000ee80000100000 */
[----:B------:R-:W4:Y:S04]  /*6c10*/  LDL.U8 R6, [R11+0xee] ;  /* 0x0000ee000b067983 */ /* 0x000f280000100000 */
[----:B------:R-:W5:Y:S01]  /*6c20*/  LDL.U8 R7, [R11+0xed] ;  /* 0x0000ed000b077983 */ /* 0x000f620000100000 */
[----:B------:R-:W-:-:S02]  /*6c30*/  VIADD R3, R3, 0x4 ;  /* 0x0000000403037836 */ /* 0x000fc40000000000 */
[----:B------:R-:W-:-:S03]  /*6c40*/  VIADD R0, R0, 0xfffffffc ;  /* 0xfffffffc00007836 */ /* 0x000fc60000000000 */
[----:B------:R-:W-:Y:S01]  /*6c50*/  ISETP.NE.AND P0, PT, R3, RZ, PT ;  /* 0x000000ff0300720c */ /* 0x000fe20003f05270 */
[----:B--2---:R-:W0:Y:S08]  /*6c60*/  LDC.U8 R4, c[0x3][R4+0xa0] ;  /* 0x00c0280004047b82 */ /* 0x004e300000000000 */
[----:B---3--:R-:W0:Y:S08]  /*6c70*/  LDC.U8 R5, c[0x3][R5+0xa0] ;  /* 0x00c0280005057b82 */ /* 0x008e300000000000 */
[----:B----4-:R-:W1:Y:S08]  /*6c80*/  LDC.U8 R6, c[0x3][R6+0xa0] ;  /* 0x00c0280006067b82 */ /* 0x010e700000000000 */
[----:B-----5:R-:W1:Y:S01]  /*6c90*/  LDC.U8 R7, c[0x3][R7+0xa0] ;  /* 0x00c0280007077b82 */ /* 0x020e620000000000 */
[----:B0-----:R-:W-:-:S02]  /*6ca0*/  PRMT R10, R4, 0x3340, R5 ;  /* 0x00003340040a7816 */ /* 0x001fc40000000005 */
[----:B-1----:R-:W-:-:S04]  /*6cb0*/  PRMT R9, R6, 0x3340, R7 ;  /* 0x0000334006097816 */ /* 0x002fc80000000007 */
[----:B------:R-:W-:-:S05]  /*6cc0*/  PRMT R9, R10, 0x5410, R9 ;  /* 0x000054100a097816 */ /* 0x000fca0000000009 */
[----:B------:R0:W-:Y:S02]  /*6cd0*/  STL [R18], R9 ;  /* 0x0000000912007387 */ /* 0x0001e40000100800 */
[----:B0-----:R-:W-:Y:S01]  /*6ce0*/  VIADD R18, R18, 0x4 ;  /* 0x0000000412127836 */ /* 0x001fe20000000000 */
[----:B------:R-:W-:Y:S06]  /*6cf0*/  @P0 BRA `(.L_x_164) ;  /* 0xfffffffc00b80947 */ /* 0x000fec000383ffff */
.L_x_163:
[----:B------:R-:W-:Y:S05]  /*6d00*/  BSYNC.RECONVERGENT B1 ;  /* 0x0000000000017941 */ /* 0x000fea0003800200 */
.L_x_162:
[----:B------:R-:W-:-:S13]  /*6d10*/  ISETP.NE.AND P0, PT, R17, RZ, PT ;  /* 0x000000ff1100720c */ /* 0x000fda0003f05270 */
[----:B------:R-:W-:Y:S05]  /*6d20*/  @!P0 BRA `(.L_x_161) ;  /* 0x0000000000348947 */ /* 0x000fea0003800000 */
[----:B------:R-:W-:Y:S01]  /*6d30*/  LOP3.LUT R3, RZ, R2, RZ, 0x33, !PT ;  /* 0x00000002ff037212 */ /* 0x000fe200078e33ff */
[----:B------:R-:W-:Y:S02]  /*6d40*/  IMAD.MOV R4, RZ, RZ, -R17 ;  /* 0x000000ffff047224 */ /* 0x000fe400078e0a11 */
[----:B------:R-:W-:Y:S02]  /*6d50*/  VIADD R5, R2, UR41 ;  /* 0x0000002902057c36 */ /* 0x000fe40008000000 */
[----:B------:R-:W-:-:S07]  /*6d60*/  IMAD.IADD R0, R3, 0x1, R8 ;  /* 0x0000000103007824 */ /* 0x000fce00078e0208 */
.L_x_171:
[----:B------:R-:W-:-:S05]  /*6d70*/  IMAD.IADD R3, R1, 0x1, R0 ;  /* 0x0000000101037824 */ /* 0x000fca00078e0200 */
[----:B------:R-:W2:Y:S01]  /*6d80*/  LDL.U8 R2, [R3+0xf0] ;  /* 0x0000f00003027983 */ /* 0x000ea20000100000 */
[----:B------:R-:W-:Y:S02]  /*6d90*/  VIADD R4, R4, 0x1 ;  /* 0x0000000104047836 */ /* 0x000fe40000000000 */
[----:B------:R-:W-:-:S03]  /*6da0*/  VIADD R0, R0, 0xffffffff ;  /* 0xffffffff00007836 */ /* 0x000fc60000000000 */
[----:B------:R-:W-:Y:S01]  /*6db0*/  ISETP.NE.AND P0, PT, R4, RZ, PT ;  /* 0x000000ff0400720c */ /* 0x000fe20003f05270 */
[----:B--2---:R-:W0:Y:S02]  /*6dc0*/  LDC.U8 R2, c[0x3][R2+0xa0] ;  /* 0x00c0280002027b82 */ /* 0x004e240000000000 */
[----:B0-----:R0:W-:Y:S02]  /*6dd0*/  STL.U8 [R5], R2 ;  /* 0x0000000205007387 */ /* 0x0011e40000100000 */
[----:B0-----:R-:W-:-:S08]  /*6de0*/  VIADD R5, R5, 0x1 ;  /* 0x0000000105057836 */ /* 0x001fd00000000000 */
[----:B------:R-:W-:Y:S05]  /*6df0*/  @P0 BRA `(.L_x_171) ;  /* 0xfffffffc00dc0947 */ /* 0x000fea000383ffff */
.L_x_161:
[----:B------:R-:W-:Y:S05]  /*6e00*/  BSYNC.RECONVERGENT B2 ;  /* 0x0000000000027941 */ /* 0x000fea0003800200 */
.L_x_160:
[----:B------:R-:W-:Y:S05]  /*6e10*/  WARPSYNC.ALL ;  /* 0x0000000000007948 */ /* 0x000fea0003800000 */
[----:B------:R-:W2:Y:S01]  /*6e20*/  LDCU UR4, c[0x0][0x398] ;  /* 0x00007300ff0477ac */ /* 0x000ea20008000800 */
[----:B------:R-:W-:Y:S01]  /*6e30*/  PLOP3.LUT P0, PT, PT, PT, PT, 0x80, 0x8 ;  /* 0x000000000008781c */ /* 0x000fe20003f0f070 */
[----:B--2---:R-:W-:-:S09]  /*6e40*/  UISETP.GE.AND UP0, UPT, UR4, 0x1, UPT ;  /* 0x000000010400788c */ /* 0x004fd2000bf06270 */
[----:B------:R-:W-:Y:S05]  /*6e50*/  BRA.U !UP0, `(.L_x_172) ;  /* 0x0000000108587547 */ /* 0x000fea000b800000 */
[----:B------:R-:W-:Y:S01]  /*6e60*/  ISETP.GE.AND P1, PT, R8, UR4, PT ;  /* 0x0000000408007c0c */ /* 0x000fe2000bf26270 */
[----:B------:R-:W2:Y:S01]  /*6e70*/  LDCU.64 UR6, c[0x0][0x390] ;  /* 0x00007200ff0677ac */ /* 0x000ea20008000a00 */
[----:B------:R-:W-:Y:S01]  /*6e80*/  BSSY.RECONVERGENT B0, `(.L_x_172) ;  /* 0x0000013000007945 */ /* 0x000fe20003800200 */
[----:B------:R-:W-:-:S10]  /*6e90*/  PLOP3.LUT P0, PT, PT, PT, PT, 0x8, 0x80 ;  /* 0x000000000080781c */ /* 0x000fd40003f0e170 */
[----:B------:R-:W-:Y:S05]  /*6ea0*/  @!P1 BRA `(.L_x_173) ;  /* 0x0000000000409947 */ /* 0x000fea0003800000 */
[----:B0-----:R-:W-:-:S07]  /*6eb0*/  IMAD.MOV.U32 R0, RZ, RZ, RZ ;  /* 0x000000ffff007224 */ /* 0x001fce00078e00ff */
.L_x_174:
[----:B------:R-:W-:-:S05]  /*6ec0*/  IMAD.IADD R6, R1, 0x1, R0 ;  /* 0x0000000101067824 */ /* 0x000fca00078e0200 */
[----:B------:R-:W3:Y:S01]  /*6ed0*/  LDL.U8 R4, [R6+0x70] ;  /* 0x0000700006047983 */ /* 0x000ee20000100000 */
[----:B-12---:R-:W-:-:S05]  /*6ee0*/  IADD3 R2, P0, PT, R0, UR6, RZ ;  /* 0x0000000600027c10 */ /* 0x006fca000ff1e0ff */
[----:B------:R-:W-:-:S06]  /*6ef0*/  IMAD.X R3, RZ, RZ, UR7, P0 ;  /* 0x00000007ff037e24 */ /* 0x000fcc00080e06ff */
[----:B------:R-:W2:Y:S01]  /*6f00*/  LDG.E.U8 R3, desc[UR44][R2.64] ;  /* 0x0000002c02037981 */ /* 0x000ea2000c1e1100 */
[----:B------:R-:W-:-:S05]  /*6f10*/  VIADD R0, R0, 0x1 ;  /* 0x0000000100007836 */ /* 0x000fca0000000000 */
[----:B------:R-:W-:Y:S01]  /*6f20*/  ISETP.NE.AND P2, PT, R0, UR4, PT ;  /* 0x0000000400007c0c */ /* 0x000fe2000bf45270 */
[----:B---3--:R-:W-:-:S05]  /*6f30*/  VIADD R5, R4, 0xffffffbf ;  /* 0xffffffbf04057836 */ /* 0x008fca0000000000 */
[----:B------:R-:W-:-:S04]  /*6f40*/  LOP3.LUT R5, R5, 0xff, RZ, 0xc0, !PT ;  /* 0x000000ff05057812 */ /* 0x000fc800078ec0ff */
[----:B------:R-:W-:-:S13]  /*6f50*/  ISETP.GE.U32.AND P0, PT, R5, 0x1a, PT ;  /* 0x0000001a0500780c */ /* 0x000fda0003f06070 */
[----:B------:R-:W-:-:S05]  /*6f60*/  @!P0 VIADD R4, R4, 0x20 ;  /* 0x0000002004048836 */ /* 0x000fca0000000000 */
[----:B------:R-:W-:-:S04]  /*6f70*/  LOP3.LUT R4, R4, 0xff, RZ, 0xc0, !PT ;  /* 0x000000ff04047812 */ /* 0x000fc800078ec0ff */
[----:B--2---:R-:W-:-:S04]  /*6f80*/  ISETP.NE.AND P1, PT, R4, R3, PT ;  /* 0x000000030400720c */ /* 0x004fc80003f25270 */
[----:B------:R-:W-:-:S09]  /*6f90*/  PLOP3.LUT P0, PT, P1, PT, PT, 0x8, 0x80 ;  /* 0x000000000080781c */ /* 0x000fd20000f0e170 */
[----:B------:R-:W-:Y:S05]  /*6fa0*/  @!P1 BRA P2, `(.L_x_174) ;  /* 0xfffffffc00c49947 */ /* 0x000fea000103ffff */
.L_x_173:
[----:B--2---:R-:W-:Y:S05]  /*6fb0*/  BSYNC.RECONVERGENT B0 ;  /* 0x0000000000007941 */ /* 0x004fea0003800200 */
.L_x_172:
[----:B------:R-:W2:Y:S01]  /*6fc0*/  LDC R7, c[0x0][0x3a8] ;  /* 0x0000ea00ff077b82 */ /* 0x000ea20000000800 */
[----:B------:R-:W3:Y:S01]  /*6fd0*/  LDCU.64 UR4, c[0x0][0x3a0] ;  /* 0x00007400ff0477ac */ /* 0x000ee20008000a00 */
[----:B------:R-:W-:Y:S01]  /*6fe0*/  BSSY.RECONVERGENT B0, `(.L_x_175) ;  /* 0x0000018000007945 */ /* 0x000fe20003800200 */
[----:B------:R-:W-:Y:S02]  /*6ff0*/  PLOP3.LUT P1, PT, PT, PT, PT, 0x80, 0x8 ;  /* 0x000000000008781c */ /* 0x000fe40003f2f070 */
[----:B--2---:R-:W-:-:S13]  /*7000*/  ISETP.LT.OR P2, PT, R7, 0x1, !P0 ;  /* 0x000000010700780c */ /* 0x004fda0004741670 */
[----:B---3--:R-:W-:Y:S05]  /*7010*/  @P2 BRA `(.L_x_176) ;  /* 0x0000000000502947 */ /* 0x008fea0003800000 */
[----:B------:R-:W-:Y:S02]  /*7020*/  ISETP.GE.AND P2, PT, R8, R7, PT ;  /* 0x000000070800720c */ /* 0x000fe40003f46270 */
[----:B------:R-:W-:-:S11]  /*7030*/  PLOP3.LUT P1, PT, PT, PT, PT, 0x8, 0x80 ;  /* 0x000000000080781c */ /* 0x000fd60003f2e170 */
[----:B------:R-:W-:Y:S05]  /*7040*/  @!P2 BRA `(.L_x_176) ;  /* 0x000000000044a947 */ /* 0x000fea0003800000 */
[----:B------:R-:W-:Y:S02]  /*7050*/  IMAD.IADD R8, R8, 0x1, -R7 ;  /* 0x0000000108087824 */ /* 0x000fe400078e0a07 */
[----:B0-----:R-:W-:-:S07]  /*7060*/  IMAD.MOV.U32 R0, RZ, RZ, RZ ;  /* 0x000000ffff007224 */ /* 0x001fce00078e00ff */
.L_x_177:
[----:B------:R-:W-:-:S05]  /*7070*/  IADD3 R6, PT, PT, R1, R8, R0 ;  /* 0x0000000801067210 */ /* 0x000fca0007ffe000 */
[----:B------:R-:W2:Y:S01]  /*7080*/  LDL.U8 R4, [R6+0x70] ;  /* 0x0000700006047983 */ /* 0x000ea20000100000 */
[----:B-1----:R-:W-:-:S05]  /*7090*/  IADD3 R2, P1, PT, R0, UR4, RZ ;  /* 0x0000000400027c10 */ /* 0x002fca000ff3e0ff */
[----:B------:R-:W-:-:S06]  /*70a0*/  IMAD.X R3, RZ, RZ, UR5, P1 ;  /* 0x00000005ff037e24 */ /* 0x000fcc00088e06ff */
[----:B------:R-:W3:Y:S01]  /*70b0*/  LDG.E.U8 R3, desc[UR44][R2.64] ;  /* 0x0000002c02037981 */ /* 0x000ee2000c1e1100 */
[----:B------:R-:W-:-:S05]  /*70c0*/  VIADD R0, R0, 0x1 ;  /* 0x0000000100007836 */ /* 0x000fca0000000000 */
[----:B------:R-:W-:Y:S01]  /*70d0*/  ISETP.NE.AND P3, PT, R0, R7, PT ;  /* 0x000000070000720c */ /* 0x000fe20003f65270 */
[----:B--2---:R-:W-:-:S05]  /*70e0*/  VIADD R5, R4, 0xffffffbf ;  /* 0xffffffbf04057836 */ /* 0x004fca0000000000 */
[----:B------:R-:W-:-:S04]  /*70f0*/  LOP3.LUT R5, R5, 0xff, RZ, 0xc0, !PT ;  /* 0x000000ff05057812 */ /* 0x000fc800078ec0ff */
[----:B------:R-:W-:-:S13]  /*7100*/  ISETP.GE.U32.AND P1, PT, R5, 0x1a, PT ;  /* 0x0000001a0500780c */ /* 0x000fda0003f26070 */
[----:B------:R-:W-:-:S05]  /*7110*/  @!P1 VIADD R4, R4, 0x20 ;  /* 0x0000002004049836 */ /* 0x000fca0000000000 */
[----:B------:R-:W-:-:S04]  /*7120*/  LOP3.LUT R4, R4, 0xff, RZ, 0xc0, !PT ;  /* 0x000000ff04047812 */ /* 0x000fc800078ec0ff */
[----:B---3--:R-:W-:-:S04]  /*7130*/  ISETP.NE.AND P2, PT, R4, R3, PT ;  /* 0x000000030400720c */ /* 0x008fc80003f45270 */
[----:B------:R-:W-:-:S09]  /*7140*/  PLOP3.LUT P1, PT, P2, PT, PT, 0x8, 0x80 ;  /* 0x000000000080781c */ /* 0x000fd2000172e170 */
[----:B------:R-:W-:Y:S05]  /*7150*/  @!P2 BRA P3, `(.L_x_177) ;  /* 0xfffffffc00c4a947 */ /* 0x000fea000183ffff */
.L_x_176:
[----:B------:R-:W-:Y:S05]  /*7160*/  BSYNC.RECONVERGENT B0 ;  /* 0x0000000000007941 */ /* 0x000fea0003800200 */
.L_x_175:
[----:B------:R-:W0:Y:S01]  /*7170*/  LDCU.64 UR6, c[0x0][0x3b0] ;  /* 0x00007600ff0677ac */ /* 0x000e220008000a00 */
[----:B------:R-:W-:-:S04]  /*7180*/  PLOP3.LUT P1, PT, P0, P1, PT, 0x80, 0x8 ;  /* 0x000000000008781c */ /* 0x000fc80000723070 */
[----:B------:R-:W-:Y:S02]  /*7190*/  SEL R5, RZ, 0x1, !P1 ;  /* 0x00000001ff057807 */ /* 0x000fe40004800000 */
[----:B01----:R-:W-:-:S04]  /*71a0*/  IADD3 R2, P2, PT, R104, UR6, RZ ;  /* 0x0000000668027c10 */ /* 0x003fc8000ff5e0ff */
[----:B------:R-:W-:-:S05]  /*71b0*/  LEA.HI.X.SX32 R3, R104, UR7, 0x1, P2 ;  /* 0x0000000768037c11 */ /* 0x000fca00090f0eff */
[----:B------:R-:W-:Y:S01]  /*71c0*/  STG.E.U8 desc[UR44][R2.64], R5 ;  /* 0x0000000502007986 */ /* 0x000fe2000c10112c */
[----:B------:R-:W-:Y:S05]  /*71d0*/  EXIT ;  /* 0x000000000000794d */ /* 0x000fea0003800000 */
.L_x_178:
        /* <DEDUP_REMOVED lines=10> */
.L_x_183:


//--------------------- .nv.shared.reserved.0     --------------------------
	.section	.nv.shared.reserved.0,"aw",@nobits
	.weak		__nv_reservedSMEM_offset_0_alias
	.size		__nv_reservedSMEM_offset_0_alias, 0, 64
	.other		__nv_reservedSMEM_offset_0_alias,@"STO_CUDA_RESERVED_SHARED STV_DEFAULT"
__nv_reservedSMEM_offset_0_alias:
	.zero		0
	.zero		64


//--------------------- .nv.global                --------------------------
	.section	.nv.global,"aw",@nobits
	.align	8
.nv.global:
	.type		d_view_pub_fe,@object
	.size		d_view_pub_fe,(d_gen_table - d_view_pub_fe)
d_view_pub_fe:
	.zero		40
	.type		d_gen_table,@object
	.size		d_gen_table,(.L_9 - d_gen_table)
d_gen_table:
	.zero		3840
.L_9:


//--------------------- .nv.shared._Z22verify_compress_kernelPKyS0_S0_S0_iPh --------------------------
	.section	.nv.shared._Z22verify_compress_kernelPKyS0_S0_S0_iPh,"aw",@nobits
	.sectionflags	@""
	.align	8
.nv.shared._Z22verify_compress_kernelPKyS0_S0_S0_iPh:
	.zero		4864


//--------------------- .nv.shared._Z20vanity_kernel_prefixPKyS0_S0_S0_PKhS2_iiPh --------------------------
	.section	.nv.shared._Z20vanity_kernel_prefixPKyS0_S0_S0_PKhS2_iiPh,"aw",@nobits
	.sectionflags	@""
	.align	8
.nv.shared._Z20vanity_kernel_prefixPKyS0_S0_S0_PKhS2_iiPh:
	.zero		4864


//--------------------- .nv.shared._Z13vanity_kernelPKyS0_S0_S0_PKhS2_iyS0_iyyiPh --------------------------
	.section	.nv.shared._Z13vanity_kernelPKyS0_S0_S0_PKhS2_iyS0_iyyiPh,"aw",@nobits
	.sectionflags	@""
	.align	8
.nv.shared._Z13vanity_kernelPKyS0_S0_S0_PKhS2_iyS0_iyyiPh:
	.zero		4864


//--------------------- .nv.constant0._Z11diag_kernelPKyS0_S0_S0_Ph --------------------------
	.section	.nv.constant0._Z11diag_kernelPKyS0_S0_S0_Ph,"a",@progbits
	.sectionflags	@""
	.align	4
.nv.constant0._Z11diag_kernelPKyS0_S0_S0_Ph:
	.zero		936


//--------------------- .nv.constant0._Z22verify_compress_kernelPKyS0_S0_S0_iPh --------------------------
	.section	.nv.constant0._Z22verify_compress_kernelPKyS0_S0_S0_iPh,"a",@progbits
	.sectionflags	@""
	.align	4
.nv.constant0._Z22verify_compress_kernelPKyS0_S0_S0_iPh:
	.zero		944


//--------------------- .nv.constant0._Z20vanity_kernel_prefixPKyS0_S0_S0_PKhS2_iiPh --------------------------
	.section	.nv.constant0._Z20vanity_kernel_prefixPKyS0_S0_S0_PKhS2_iiPh,"a",@progbits
	.sectionflags	@""
	.align	4
.nv.constant0._Z20vanity_kernel_prefixPKyS0_S0_S0_PKhS2_iiPh:
	.zero		960


//--------------------- .nv.constant0._Z13vanity_kernelPKyS0_S0_S0_PKhS2_iyS0_iyyiPh --------------------------
	.section	.nv.constant0._Z13vanity_kernelPKyS0_S0_S0_PKhS2_iyS0_iyyiPh,"a",@progbits
	.sectionflags	@""
	.align	4
.nv.constant0._Z13vanity_kernelPKyS0_S0_S0_PKhS2_iyS0_iyyiPh:
	.zero		1008


//--------------------- .nv.constant0._Z12match_kernelPKhiPKciS2_iPh --------------------------
	.section	.nv.constant0._Z12match_kernelPKhiPKciS2_iPh,"a",@progbits
	.sectionflags	@""
	.align	4
.nv.constant0._Z12match_kernelPKhiPKciS2_iPh:
	.zero		952


//--------------------- SYMBOLS --------------------------

	.type		.nv.reservedSmem.offset0,@object
	.size		.nv.reservedSmem.offset0,0x4
	.type		.nv.reservedSmem.cap,@object
	.size		.nv.reservedSmem.cap,0x4
